	.target	sm_90a

	.elftype	@"ET_EXEC"


//--------------------- .note.nv.tkinfo           --------------------------
	.section	.note.nv.tkinfo,"",@"SHT_NOTE"
	.sectionflags	@"SHF_NOTE_NV_TKINFO"
	.tkinfo
        /*0018*/ 	.word	0x00000002
        /*0030*/ 	.string	""
        /*0030*/ 	.string	"ptxas"
        /*0030*/ 	.string	"Cuda compilation tools, release 13.0, V13.0.88"
        /*0030*/ 	.string	"Build cuda_13.0.r13.0/compiler.36424714_0"
        /*0030*/ 	.string	"-arch sm_90a -m 64 "



//--------------------- .note.nv.cuinfo           --------------------------
	.section	.note.nv.cuinfo,"",@"SHT_NOTE"
	.sectionflags	@"SHF_NOTE_NV_CUINFO"
        /*0018*/ 	.short	0x0002
        /*001a*/ 	.short	0x005a
        /*001c*/ 	.short	0x0082
	.zero		2


//--------------------- .nv.info                  --------------------------
	.section	.nv.info,"",@"SHT_CUDA_INFO"
	.align	4


	//----- nvinfo : EIATTR_REGCOUNT
	.align		4
        /*0000*/ 	.byte	0x04, 0x2f
        /*0002*/ 	.short	(.L_21 - .L_20)
	.align		4
.L_20:
        /*0004*/ 	.word	index@(_ZN7cutlass13device_kernelIN5flash11enable_sm90INS1_16FlashAttnFwdSm90INS1_25CollectiveMainloopFwdSm90ILi2EN4cute5tupleIJNS5_1CILi1EEES8_S8_EEENS6_IJNS7_ILi128EEENS7_ILi96EEENS7_ILi64EEEEEELi256ENS_6half_tEfNS_4arch4Sm90ELb1ELb0ELb0ELb1ELb0ELb1ELb1ELb1ELb0ELb1ELb0ELb0EEENS1_21CollectiveEpilogueFwdINS6_IJSA_NS7_ILi256EEESB_EEES9_SE_SG_Li256ELb1ELb1ELb0ELb0EEENS1_36VarlenDynamicPersistentTileSchedulerILi128ELi96ELi256ELi128ELb0ELb1ELb1ELb1ELb1ELb1EEEEEEEEEvNT_6ParamsE)
        /*0008*/ 	.word	0x000000a8


	//----- nvinfo : EIATTR_FRAME_SIZE
	.align		4
.L_21:
        /*000c*/ 	.byte	0x04, 0x11
        /*000e*/ 	.short	(.L_23 - .L_22)
	.align		4
.L_22:
        /*0010*/ 	.word	index@(_ZN7cutlass13device_kernelIN5flash11enable_sm90INS1_16FlashAttnFwdSm90INS1_25CollectiveMainloopFwdSm90ILi2EN4cute5tupleIJNS5_1CILi1EEES8_S8_EEENS6_IJNS7_ILi128EEENS7_ILi96EEENS7_ILi64EEEEEELi256ENS_6half_tEfNS_4arch4Sm90ELb1ELb0ELb0ELb1ELb0ELb1ELb1ELb1ELb0ELb1ELb0ELb0EEENS1_21CollectiveEpilogueFwdINS6_IJSA_NS7_ILi256EEESB_EEES9_SE_SG_Li256ELb1ELb1ELb0ELb0EEENS1_36VarlenDynamicPersistentTileSchedulerILi128ELi96ELi256ELi128ELb0ELb1ELb1ELb1ELb1ELb1EEEEEEEEEvNT_6ParamsE)
        /*0014*/ 	.word	0x000000b0


	//----- nvinfo : EIATTR_REGCOUNT
	.align		4
.L_23:
        /*0018*/ 	.byte	0x04, 0x2f
        /*001a*/ 	.short	(.L_25 - .L_24)
	.align		4
.L_24:
        /*001c*/ 	.word	index@(_ZN7cutlass13device_kernelIN5flash11enable_sm90INS1_16FlashAttnFwdSm90INS1_25CollectiveMainloopFwdSm90ILi2EN4cute5tupleIJNS5_1CILi1EEES8_S8_EEENS6_IJNS7_ILi128EEENS7_ILi96EEENS7_ILi64EEEEEELi256ENS_6half_tEfNS_4arch4Sm90ELb1ELb0ELb0ELb1ELb0ELb0ELb1ELb1ELb0ELb1ELb0ELb0EEENS1_21CollectiveEpilogueFwdINS6_IJSA_NS7_ILi256EEESB_EEES9_SE_SG_Li256ELb1ELb1ELb0ELb0EEENS1_36VarlenDynamicPersistentTileSchedulerILi128ELi96ELi256ELi128ELb0ELb1ELb1ELb1ELb1ELb1EEEEEEEEEvNT_6ParamsE)
        /*0020*/ 	.word	0x000000a8


	//----- nvinfo : EIATTR_FRAME_SIZE
	.align		4
.L_25:
        /*0024*/ 	.byte	0x04, 0x11
        /*0026*/ 	.short	(.L_27 - .L_26)
	.align		4
.L_26:
        /*0028*/ 	.word	index@(_ZN7cutlass13device_kernelIN5flash11enable_sm90INS1_16FlashAttnFwdSm90INS1_25CollectiveMainloopFwdSm90ILi2EN4cute5tupleIJNS5_1CILi1EEES8_S8_EEENS6_IJNS7_ILi128EEENS7_ILi96EEENS7_ILi64EEEEEELi256ENS_6half_tEfNS_4arch4Sm90ELb1ELb0ELb0ELb1ELb0ELb0ELb1ELb1ELb0ELb1ELb0ELb0EEENS1_21CollectiveEpilogueFwdINS6_IJSA_NS7_ILi256EEESB_EEES9_SE_SG_Li256ELb1ELb1ELb0ELb0EEENS1_36VarlenDynamicPersistentTileSchedulerILi128ELi96ELi256ELi128ELb0ELb1ELb1ELb1ELb1ELb1EEEEEEEEEvNT_6ParamsE)
        /*002c*/ 	.word	0x00000070


	//----- nvinfo : EIATTR_REGCOUNT
	.align		4
.L_27:
        /*0030*/ 	.byte	0x04, 0x2f
        /*0032*/ 	.short	(.L_29 - .L_28)
	.align		4
.L_28:
        /*0034*/ 	.word	index@(_ZN7cutlass13device_kernelIN5flash11enable_sm90INS1_16FlashAttnFwdSm90INS1_25CollectiveMainloopFwdSm90ILi2EN4cute5tupleIJNS5_1CILi1EEES8_S8_EEENS6_IJNS7_ILi128EEENS7_ILi96EEENS7_ILi64EEEEEELi256ENS_6half_tEfNS_4arch4Sm90ELb1ELb0ELb0ELb1ELb0ELb1ELb0ELb1ELb0ELb1ELb0ELb0EEENS1_21CollectiveEpilogueFwdINS6_IJSA_NS7_ILi256EEESB_EEES9_SE_SG_Li256ELb1ELb1ELb0ELb0EEENS1_36VarlenDynamicPersistentTileSchedulerILi128ELi96ELi256ELi128ELb0ELb1ELb1ELb1ELb1ELb1EEEEEEEEEvNT_6ParamsE)
        /*0038*/ 	.word	0x000000a8


	//----- nvinfo : EIATTR_FRAME_SIZE
	.align		4
.L_29:
        /*003c*/ 	.byte	0x04, 0x11
        /*003e*/ 	.short	(.L_31 - .L_30)
	.align		4
.L_30:
        /*0040*/ 	.word	index@(_ZN7cutlass13device_kernelIN5flash11enable_sm90INS1_16FlashAttnFwdSm90INS1_25CollectiveMainloopFwdSm90ILi2EN4cute5tupleIJNS5_1CILi1EEES8_S8_EEENS6_IJNS7_ILi128EEENS7_ILi96EEENS7_ILi64EEEEEELi256ENS_6half_tEfNS_4arch4Sm90ELb1ELb0ELb0ELb1ELb0ELb1ELb0ELb1ELb0ELb1ELb0ELb0EEENS1_21CollectiveEpilogueFwdINS6_IJSA_NS7_ILi256EEESB_EEES9_SE_SG_Li256ELb1ELb1ELb0ELb0EEENS1_36VarlenDynamicPersistentTileSchedulerILi128ELi96ELi256ELi128ELb0ELb1ELb1ELb1ELb1ELb1EEEEEEEEEvNT_6ParamsE)
        /*0044*/ 	.word	0x00000060


	//----- nvinfo : EIATTR_REGCOUNT
	.align		4
.L_31:
        /*0048*/ 	.byte	0x04, 0x2f
        /*004a*/ 	.short	(.L_33 - .L_32)
	.align		4
.L_32:
        /*004c*/ 	.word	index@(_ZN7cutlass13device_kernelIN5flash11enable_sm90INS1_16FlashAttnFwdSm90INS1_25CollectiveMainloopFwdSm90ILi2EN4cute5tupleIJNS5_1CILi1EEES8_S8_EEENS6_IJNS7_ILi128EEENS7_ILi96EEENS7_ILi64EEEEEELi256ENS_6half_tEfNS_4arch4Sm90ELb1ELb0ELb0ELb1ELb0ELb0ELb0ELb1ELb0ELb1ELb0ELb0EEENS1_21CollectiveEpilogueFwdINS6_IJSA_NS7_ILi256EEESB_EEES9_SE_SG_Li256ELb1ELb1ELb0ELb0EEENS1_36VarlenDynamicPersistentTileSchedulerILi128ELi96ELi256ELi128ELb0ELb1ELb1ELb1ELb1ELb1EEEEEEEEEvNT_6ParamsE)
        /*0050*/ 	.word	0x000000a8


	//----- nvinfo : EIATTR_FRAME_SIZE
	.align		4
.L_33:
        /*0054*/ 	.byte	0x04, 0x11
        /*0056*/ 	.short	(.L_35 - .L_34)
	.align		4
.L_34:
        /*0058*/ 	.word	index@(_ZN7cutlass13device_kernelIN5flash11enable_sm90INS1_16FlashAttnFwdSm90INS1_25CollectiveMainloopFwdSm90ILi2EN4cute5tupleIJNS5_1CILi1EEES8_S8_EEENS6_IJNS7_ILi128EEENS7_ILi96EEENS7_ILi64EEEEEELi256ENS_6half_tEfNS_4arch4Sm90ELb1ELb0ELb0ELb1ELb0ELb0ELb0ELb1ELb0ELb1ELb0ELb0EEENS1_21CollectiveEpilogueFwdINS6_IJSA_NS7_ILi256EEESB_EEES9_SE_SG_Li256ELb1ELb1ELb0ELb0EEENS1_36VarlenDynamicPersistentTileSchedulerILi128ELi96ELi256ELi128ELb0ELb1ELb1ELb1ELb1ELb1EEEEEEEEEvNT_6ParamsE)
        /*005c*/ 	.word	0x00000058


	//----- nvinfo : EIATTR_REGCOUNT
	.align		4
.L_35:
        /*0060*/ 	.byte	0x04, 0x2f
        /*0062*/ 	.short	(.L_37 - .L_36)
	.align		4
.L_36:
        /*0064*/ 	.word	index@(_ZN7cutlass13device_kernelIN5flash11enable_sm90INS1_16FlashAttnFwdSm90INS1_25CollectiveMainloopFwdSm90ILi2EN4cute5tupleIJNS5_1CILi1EEES8_S8_EEENS6_IJNS7_ILi128EEENS7_ILi96EEENS7_ILi64EEEEEELi256ENS_6half_tEfNS_4arch4Sm90ELb1ELb0ELb0ELb0ELb0ELb0ELb1ELb1ELb0ELb1ELb0ELb0EEENS1_21CollectiveEpilogueFwdINS6_IJSA_NS7_ILi256EEESB_EEES9_SE_SG_Li256ELb0ELb1ELb0ELb0EEENS1_30DynamicPersistentTileSchedulerILi256ELi128ELb0ELb1ELb1EEEEEEEEEvNT_6ParamsE)
        /*0068*/ 	.word	0x000000a8


	//----- nvinfo : EIATTR_FRAME_SIZE
	.align		4
.L_37:
        /*006c*/ 	.byte	0x04, 0x11
        /*006e*/ 	.short	(.L_39 - .L_38)
	.align		4
.L_38:
        /*0070*/ 	.word	index@(_ZN7cutlass13device_kernelIN5flash11enable_sm90INS1_16FlashAttnFwdSm90INS1_25CollectiveMainloopFwdSm90ILi2EN4cute5tupleIJNS5_1CILi1EEES8_S8_EEENS6_IJNS7_ILi128EEENS7_ILi96EEENS7_ILi64EEEEEELi256ENS_6half_tEfNS_4arch4Sm90ELb1ELb0ELb0ELb0ELb0ELb0ELb1ELb1ELb0ELb1ELb0ELb0EEENS1_21CollectiveEpilogueFwdINS6_IJSA_NS7_ILi256EEESB_EEES9_SE_SG_Li256ELb0ELb1ELb0ELb0EEENS1_30DynamicPersistentTileSchedulerILi256ELi128ELb0ELb1ELb1EEEEEEEEEvNT_6ParamsE)
        /*0074*/ 	.word	0x00000050


	//----- nvinfo : EIATTR_REGCOUNT
	.align		4
.L_39:
        /*0078*/ 	.byte	0x04, 0x2f
        /*007a*/ 	.short	(.L_41 - .L_40)
	.align		4
.L_40:
        /*007c*/ 	.word	index@(_ZN7cutlass13device_kernelIN5flash11enable_sm90INS1_16FlashAttnFwdSm90INS1_25CollectiveMainloopFwdSm90ILi2EN4cute5tupleIJNS5_1CILi1EEES8_S8_EEENS6_IJNS7_ILi128EEENS7_ILi96EEENS7_ILi64EEEEEELi256ENS_6half_tEfNS_4arch4Sm90ELb1ELb0ELb0ELb0ELb0ELb0ELb0ELb1ELb0ELb1ELb0ELb0EEENS1_21CollectiveEpilogueFwdINS6_IJSA_NS7_ILi256EEESB_EEES9_SE_SG_Li256ELb0ELb1ELb0ELb0EEENS1_30DynamicPersistentTileSchedulerILi256ELi128ELb0ELb1ELb1EEEEEEEEEvNT_6ParamsE)
        /*0080*/ 	.word	0x000000a8


	//----- nvinfo : EIATTR_FRAME_SIZE
	.align		4
.L_41:
        /*0084*/ 	.byte	0x04, 0x11
        /*0086*/ 	.short	(.L_43 - .L_42)
	.align		4
.L_42:
        /*0088*/ 	.word	index@(_ZN7cutlass13device_kernelIN5flash11enable_sm90INS1_16FlashAttnFwdSm90INS1_25CollectiveMainloopFwdSm90ILi2EN4cute5tupleIJNS5_1CILi1EEES8_S8_EEENS6_IJNS7_ILi128EEENS7_ILi96EEENS7_ILi64EEEEEELi256ENS_6half_tEfNS_4arch4Sm90ELb1ELb0ELb0ELb0ELb0ELb0ELb0ELb1ELb0ELb1ELb0ELb0EEENS1_21CollectiveEpilogueFwdINS6_IJSA_NS7_ILi256EEESB_EEES9_SE_SG_Li256ELb0ELb1ELb0ELb0EEENS1_30DynamicPersistentTileSchedulerILi256ELi128ELb0ELb1ELb1EEEEEEEEEvNT_6ParamsE)
        /*008c*/ 	.word	0x00000028


	//----- nvinfo : EIATTR_REGCOUNT
	.align		4
.L_43:
        /*0090*/ 	.byte	0x04, 0x2f
        /*0092*/ 	.short	(.L_45 - .L_44)
	.align		4
.L_44:
        /*0094*/ 	.word	index@(_ZN7cutlass13device_kernelIN5flash11enable_sm90INS1_16FlashAttnFwdSm90INS1_25CollectiveMainloopFwdSm90ILi2EN4cute5tupleIJNS5_1CILi1EEES8_S8_EEENS6_IJNS7_ILi128EEENS7_ILi96EEENS7_ILi64EEEEEELi256ENS_6half_tEfNS_4arch4Sm90ELb0ELb1ELb0ELb1ELb0ELb1ELb1ELb1ELb0ELb1ELb0ELb0EEENS1_21CollectiveEpilogueFwdINS6_IJSA_NS7_ILi256EEESB_EEES9_SE_SG_Li256ELb1ELb1ELb0ELb0EEENS1_36VarlenDynamicPersistentTileSchedulerILi128ELi96ELi256ELi128ELb0ELb1ELb1ELb1ELb0ELb1EEEEEEEEEvNT_6ParamsE)
        /*0098*/ 	.word	0x000000a8


	//----- nvinfo : EIATTR_FRAME_SIZE
	.align		4
.L_45:
        /*009c*/ 	.byte	0x04, 0x11
        /*009e*/ 	.short	(.L_47 - .L_46)
	.align		4
.L_46:
        /*00a0*/ 	.word	index@($_ZN7cutlass13device_kernelIN5flash11enable_sm90INS1_16FlashAttnFwdSm90INS1_25CollectiveMainloopFwdSm90ILi2EN4cute5tupleIJNS5_1CILi1EEES8_S8_EEENS6_IJNS7_ILi128EEENS7_ILi96EEENS7_ILi64EEEEEELi256ENS_6half_tEfNS_4arch4Sm90ELb0ELb1ELb0ELb1ELb0ELb1ELb1ELb1ELb0ELb1ELb0ELb0EEENS1_21CollectiveEpilogueFwdINS6_IJSA_NS7_ILi256EEESB_EEES9_SE_SG_Li256ELb1ELb1ELb0ELb0EEENS1_36VarlenDynamicPersistentTileSchedulerILi128ELi96ELi256ELi128ELb0ELb1ELb1ELb1ELb0ELb1EEEEEEEEEvNT_6ParamsE$_ZZN5flash25CollectiveMainloopFwdSm90ILi2EN4cute5tupleIJNS1_1CILi1EEES4_S4_EEENS2_IJNS3_ILi128EEENS3_ILi96EEENS3_ILi64EEEEEELi256EN7cutlass6half_tEfNSA_4arch4Sm90ELb0ELb1ELb0ELb1ELb0ELb1ELb1ELb1ELb0ELb1ELb0ELb0EE3mmaINS_16FlashAttnFwdSm90ISE_NS_21CollectiveEpilogueFwdINS2_IJS6_NS3_ILi256EEES7_EEES5_SB_SD_Li256ELb1ELb1ELb0ELb0EEENS_36VarlenDynamicPersistentTileSchedulerILi128ELi96ELi256ELi128ELb0ELb1ELb1ELb1ELb0ELb1EEEE13SharedStorageENS1_6TensorINS1_11ArrayEngineIfLm128EEENS1_6LayoutINS2_IJNS2_IJNS3_ILi2EEEST_NS3_ILi32EEEEEES4_S4_EEENS2_IJNS2_IJS4_ST_NS3_ILi4EEEEEENS3_ILi0EEESZ_EEEEEEENS_7SoftmaxILi2ELi0EEEEEbRKNSE_6ParamsENSA_25PipelineTmaAsyncNoClusterILi2ENSA_16PipelineTmaAsyncILi2EEEEES1B_RNSA_13PipelineStateILj2EEERT0_RT1_iRiRKNS_16SeqlenInfoQKNewKILb1ELb1EEENS2_IJiiiiEEERT_ENKUliT_T0_T1_E_clIZSF_ISO_S12_S14_EbS17_S1B_S1B_S1E_S1G_S1I_iS1J_S1N_S1O_S1Q_EUlRS1R_iE0_NS3_ILb1EEES1Y_EEDaiS1R_S1S_S1T_)
        /*00a4*/ 	.word	0x000004e0


	//----- nvinfo : EIATTR_FRAME_SIZE
	.align		4
.L_47:
        /*00a8*/ 	.byte	0x04, 0x11
        /*00aa*/ 	.short	(.L_49 - .L_48)
	.align		4
.L_48:
        /*00ac*/ 	.word	index@(_ZN7cutlass13device_kernelIN5flash11enable_sm90INS1_16FlashAttnFwdSm90INS1_25CollectiveMainloopFwdSm90ILi2EN4cute5tupleIJNS5_1CILi1EEES8_S8_EEENS6_IJNS7_ILi128EEENS7_ILi96EEENS7_ILi64EEEEEELi256ENS_6half_tEfNS_4arch4Sm90ELb0ELb1ELb0ELb1ELb0ELb1ELb1ELb1ELb0ELb1ELb0ELb0EEENS1_21CollectiveEpilogueFwdINS6_IJSA_NS7_ILi256EEESB_EEES9_SE_SG_Li256ELb1ELb1ELb0ELb0EEENS1_36VarlenDynamicPersistentTileSchedulerILi128ELi96ELi256ELi128ELb0ELb1ELb1ELb1ELb0ELb1EEEEEEEEEvNT_6ParamsE)
        /*00b0*/ 	.word	0x000004e0


	//----- nvinfo : EIATTR_REGCOUNT
	.align		4
.L_49:
        /*00b4*/ 	.byte	0x04, 0x2f
        /*00b6*/ 	.short	(.L_51 - .L_50)
	.align		4
.L_50:
        /*00b8*/ 	.word	index@(_ZN7cutlass13device_kernelIN5flash11enable_sm90INS1_16FlashAttnFwdSm90INS1_25CollectiveMainloopFwdSm90ILi2EN4cute5tupleIJNS5_1CILi1EEES8_S8_EEENS6_IJNS7_ILi128EEENS7_ILi96EEENS7_ILi64EEEEEELi256ENS_6half_tEfNS_4arch4Sm90ELb0ELb1ELb0ELb1ELb0ELb0ELb1ELb1ELb0ELb1ELb0ELb0EEENS1_21CollectiveEpilogueFwdINS6_IJSA_NS7_ILi256EEESB_EEES9_SE_SG_Li256ELb1ELb1ELb0ELb0EEENS1_36VarlenDynamicPersistentTileSchedulerILi128ELi96ELi256ELi128ELb0ELb1ELb1ELb1ELb0ELb1EEEEEEEEEvNT_6ParamsE)
        /*00bc*/ 	.word	0x000000a8


	//----- nvinfo : EIATTR_FRAME_SIZE
	.align		4
.L_51:
        /*00c0*/ 	.byte	0x04, 0x11
        /*00c2*/ 	.short	(.L_53 - .L_52)
	.align		4
.L_52:
        /*00c4*/ 	.word	index@($_ZN7cutlass13device_kernelIN5flash11enable_sm90INS1_16FlashAttnFwdSm90INS1_25CollectiveMainloopFwdSm90ILi2EN4cute5tupleIJNS5_1CILi1EEES8_S8_EEENS6_IJNS7_ILi128EEENS7_ILi96EEENS7_ILi64EEEEEELi256ENS_6half_tEfNS_4arch4Sm90ELb0ELb1ELb0ELb1ELb0ELb0ELb1ELb1ELb0ELb1ELb0ELb0EEENS1_21CollectiveEpilogueFwdINS6_IJSA_NS7_ILi256EEESB_EEES9_SE_SG_Li256ELb1ELb1ELb0ELb0EEENS1_36VarlenDynamicPersistentTileSchedulerILi128ELi96ELi256ELi128ELb0ELb1ELb1ELb1ELb0ELb1EEEEEEEEEvNT_6ParamsE$_ZZN5flash25CollectiveMainloopFwdSm90ILi2EN4cute5tupleIJNS1_1CILi1EEES4_S4_EEENS2_IJNS3_ILi128EEENS3_ILi96EEENS3_ILi64EEEEEELi256EN7cutlass6half_tEfNSA_4arch4Sm90ELb0ELb1ELb0ELb1ELb0ELb0ELb1ELb1ELb0ELb1ELb0ELb0EE3mmaINS_16FlashAttnFwdSm90ISE_NS_21CollectiveEpilogueFwdINS2_IJS6_NS3_ILi256EEES7_EEES5_SB_SD_Li256ELb1ELb1ELb0ELb0EEENS_36VarlenDynamicPersistentTileSchedulerILi128ELi96ELi256ELi128ELb0ELb1ELb1ELb1ELb0ELb1EEEE13SharedStorageENS1_6TensorINS1_11ArrayEngineIfLm128EEENS1_6LayoutINS2_IJNS2_IJNS3_ILi2EEEST_NS3_ILi32EEEEEES4_S4_EEENS2_IJNS2_IJS4_ST_NS3_ILi4EEEEEENS3_ILi0EEESZ_EEEEEEENS_7SoftmaxILi2ELi0EEEEEbRKNSE_6ParamsENSA_25PipelineTmaAsyncNoClusterILi2ENSA_16PipelineTmaAsyncILi2EEEEES1B_RNSA_13PipelineStateILj2EEERT0_RT1_iRiRKNS_16SeqlenInfoQKNewKILb1ELb0EEENS2_IJiiiiEEERT_ENKUliT_T0_T1_E_clIZSF_ISO_S12_S14_EbS17_S1B_S1B_S1E_S1G_S1I_iS1J_S1N_S1O_S1Q_EUlRS1R_iE1_NS3_ILb0EEENS3_ILb1EEEEEDaiS1R_S1S_S1T_)
        /*00c8*/ 	.word	0x000004d0


	//----- nvinfo : EIATTR_FRAME_SIZE
	.align		4
.L_53:
        /*00cc*/ 	.byte	0x04, 0x11
        /*00ce*/ 	.short	(.L_55 - .L_54)
	.align		4
.L_54:
        /*00d0*/ 	.word	index@(_ZN7cutlass13device_kernelIN5flash11enable_sm90INS1_16FlashAttnFwdSm90INS1_25CollectiveMainloopFwdSm90ILi2EN4cute5tupleIJNS5_1CILi1EEES8_S8_EEENS6_IJNS7_ILi128EEENS7_ILi96EEENS7_ILi64EEEEEELi256ENS_6half_tEfNS_4arch4Sm90ELb0ELb1ELb0ELb1ELb0ELb0ELb1ELb1ELb0ELb1ELb0ELb0EEENS1_21CollectiveEpilogueFwdINS6_IJSA_NS7_ILi256EEESB_EEES9_SE_SG_Li256ELb1ELb1ELb0ELb0EEENS1_36VarlenDynamicPersistentTileSchedulerILi128ELi96ELi256ELi128ELb0ELb1ELb1ELb1ELb0ELb1EEEEEEEEEvNT_6ParamsE)
        /*00d4*/ 	.word	0x000004d0


	//----- nvinfo : EIATTR_REGCOUNT
	.align		4
.L_55:
        /*00d8*/ 	.byte	0x04, 0x2f
        /*00da*/ 	.short	(.L_57 - .L_56)
	.align		4
.L_56:
        /*00dc*/ 	.word	index@(_ZN7cutlass13device_kernelIN5flash11enable_sm90INS1_16FlashAttnFwdSm90INS1_25CollectiveMainloopFwdSm90ILi2EN4cute5tupleIJNS5_1CILi1EEES8_S8_EEENS6_IJNS7_ILi128EEENS7_ILi96EEENS7_ILi64EEEEEELi256ENS_6half_tEfNS_4arch4Sm90ELb0ELb1ELb0ELb1ELb0ELb1ELb0ELb1ELb0ELb1ELb0ELb0EEENS1_21CollectiveEpilogueFwdINS6_IJSA_NS7_ILi256EEESB_EEES9_SE_SG_Li256ELb1ELb1ELb0ELb0EEENS1_36VarlenDynamicPersistentTileSchedulerILi128ELi96ELi256ELi128ELb0ELb1ELb1ELb1ELb0ELb1EEEEEEEEEvNT_6ParamsE)
        /*00e0*/ 	.word	0x000000a8


	//----- nvinfo : EIATTR_FRAME_SIZE
	.align		4
.L_57:
        /*00e4*/ 	.byte	0x04, 0x11
        /*00e6*/ 	.short	(.L_59 - .L_58)
	.align		4
.L_58:
        /*00e8*/ 	.word	index@(_ZN7cutlass13device_kernelIN5flash11enable_sm90INS1_16FlashAttnFwdSm90INS1_25CollectiveMainloopFwdSm90ILi2EN4cute5tupleIJNS5_1CILi1EEES8_S8_EEENS6_IJNS7_ILi128EEENS7_ILi96EEENS7_ILi64EEEEEELi256ENS_6half_tEfNS_4arch4Sm90ELb0ELb1ELb0ELb1ELb0ELb1ELb0ELb1ELb0ELb1ELb0ELb0EEENS1_21CollectiveEpilogueFwdINS6_IJSA_NS7_ILi256EEESB_EEES9_SE_SG_Li256ELb1ELb1ELb0ELb0EEENS1_36VarlenDynamicPersistentTileSchedulerILi128ELi96ELi256ELi128ELb0ELb1ELb1ELb1ELb0ELb1EEEEEEEEEvNT_6ParamsE)
        /*00ec*/ 	.word	0x00000058


	//----- nvinfo : EIATTR_REGCOUNT
	.align		4
.L_59:
        /*00f0*/ 	.byte	0x04, 0x2f
        /*00f2*/ 	.short	(.L_61 - .L_60)
	.align		4
.L_60:
        /*00f4*/ 	.word	index@(_ZN7cutlass13device_kernelIN5flash11enable_sm90INS1_16FlashAttnFwdSm90INS1_25CollectiveMainloopFwdSm90ILi2EN4cute5tupleIJNS5_1CILi1EEES8_S8_EEENS6_IJNS7_ILi128EEENS7_ILi96EEENS7_ILi64EEEEEELi256ENS_6half_tEfNS_4arch4Sm90ELb0ELb1ELb0ELb1ELb0ELb0ELb0ELb1ELb0ELb1ELb0ELb0EEENS1_21CollectiveEpilogueFwdINS6_IJSA_NS7_ILi256EEESB_EEES9_SE_SG_Li256ELb1ELb1ELb0ELb0EEENS1_36VarlenDynamicPersistentTileSchedulerILi128ELi96ELi256ELi128ELb0ELb1ELb1ELb1ELb0ELb1EEEEEEEEEvNT_6ParamsE)
        /*00f8*/ 	.word	0x000000a8


	//----- nvinfo : EIATTR_FRAME_SIZE
	.align		4
.L_61:
        /*00fc*/ 	.byte	0x04, 0x11
        /*00fe*/ 	.short	(.L_63 - .L_62)
	.align		4
.L_62:
        /*0100*/ 	.word	index@(_ZN7cutlass13device_kernelIN5flash11enable_sm90INS1_16FlashAttnFwdSm90INS1_25CollectiveMainloopFwdSm90ILi2EN4cute5tupleIJNS5_1CILi1EEES8_S8_EEENS6_IJNS7_ILi128EEENS7_ILi96EEENS7_ILi64EEEEEELi256ENS_6half_tEfNS_4arch4Sm90ELb0ELb1ELb0ELb1ELb0ELb0ELb0ELb1ELb0ELb1ELb0ELb0EEENS1_21CollectiveEpilogueFwdINS6_IJSA_NS7_ILi256EEESB_EEES9_SE_SG_Li256ELb1ELb1ELb0ELb0EEENS1_36VarlenDynamicPersistentTileSchedulerILi128ELi96ELi256ELi128ELb0ELb1ELb1ELb1ELb0ELb1EEEEEEEEEvNT_6ParamsE)
        /*0104*/ 	.word	0x00000048


	//----- nvinfo : EIATTR_REGCOUNT
	.align		4
.L_63:
        /*0108*/ 	.byte	0x04, 0x2f
        /*010a*/ 	.short	(.L_65 - .L_64)
	.align		4
.L_64:
        /*010c*/ 	.word	index@(_ZN7cutlass13device_kernelIN5flash11enable_sm90INS1_16FlashAttnFwdSm90INS1_25CollectiveMainloopFwdSm90ILi2EN4cute5tupleIJNS5_1CILi1EEES8_S8_EEENS6_IJNS7_ILi128EEENS7_ILi96EEENS7_ILi64EEEEEELi256ENS_6half_tEfNS_4arch4Sm90ELb0ELb1ELb0ELb0ELb0ELb0ELb1ELb1ELb0ELb1ELb0ELb0EEENS1_21CollectiveEpilogueFwdINS6_IJSA_NS7_ILi256EEESB_EEES9_SE_SG_Li256ELb0ELb1ELb0ELb0EEENS1_30DynamicPersistentTileSchedulerILi256ELi128ELb0ELb1ELb1EEEEEEEEEvNT_6ParamsE)
        /*0110*/ 	.word	0x000000a8


	//----- nvinfo : EIATTR_FRAME_SIZE
	.align		4
.L_65:
        /*0114*/ 	.byte	0x04, 0x11
        /*0116*/ 	.short	(.L_67 - .L_66)
	.align		4
.L_66:
        /*0118*/ 	.word	index@($_ZN7cutlass13device_kernelIN5flash11enable_sm90INS1_16FlashAttnFwdSm90INS1_25CollectiveMainloopFwdSm90ILi2EN4cute5tupleIJNS5_1CILi1EEES8_S8_EEENS6_IJNS7_ILi128EEENS7_ILi96EEENS7_ILi64EEEEEELi256ENS_6half_tEfNS_4arch4Sm90ELb0ELb1ELb0ELb0ELb0ELb0ELb1ELb1ELb0ELb1ELb0ELb0EEENS1_21CollectiveEpilogueFwdINS6_IJSA_NS7_ILi256EEESB_EEES9_SE_SG_Li256ELb0ELb1ELb0ELb0EEENS1_30DynamicPersistentTileSchedulerILi256ELi128ELb0ELb1ELb1EEEEEEEEEvNT_6ParamsE$_ZZN5flash25CollectiveMainloopFwdSm90ILi2EN4cute5tupleIJNS1_1CILi1EEES4_S4_EEENS2_IJNS3_ILi128EEENS3_ILi96EEENS3_ILi64EEEEEELi256EN7cutlass6half_tEfNSA_4arch4Sm90ELb0ELb1ELb0ELb0ELb0ELb0ELb1ELb1ELb0ELb1ELb0ELb0EE3mmaINS_16FlashAttnFwdSm90ISE_NS_21CollectiveEpilogueFwdINS2_IJS6_NS3_ILi256EEES7_EEES5_SB_SD_Li256ELb0ELb1ELb0ELb0EEENS_30DynamicPersistentTileSchedulerILi256ELi128ELb0ELb1ELb1EEEE13SharedStorageENS1_6TensorINS1_11ArrayEngineIfLm128EEENS1_6LayoutINS2_IJNS2_IJNS3_ILi2EEEST_NS3_ILi32EEEEEES4_S4_EEENS2_IJNS2_IJS4_ST_NS3_ILi4EEEEEENS3_ILi0EEESZ_EEEEEEENS_7SoftmaxILi2ELi0EEEEEbRKNSE_6ParamsENSA_25PipelineTmaAsyncNoClusterILi2ENSA_16PipelineTmaAsyncILi2EEEEES1B_RNSA_13PipelineStateILj2EEERT0_RT1_iRiRKNS_16SeqlenInfoQKNewKILb0ELb0EEENS2_IJiiiiEEERT_ENKUliT_T0_T1_E_clIZSF_ISO_S12_S14_EbS17_S1B_S1B_S1E_S1G_S1I_iS1J_S1N_S1O_S1Q_EUlRS1R_iE1_NS3_ILb0EEENS3_ILb1EEEEEDaiS1R_S1S_S1T_)
        /*011c*/ 	.word	0x000004b0


	//----- nvinfo : EIATTR_FRAME_SIZE
	.align		4
.L_67:
        /*0120*/ 	.byte	0x04, 0x11
        /*0122*/ 	.short	(.L_69 - .L_68)
	.align		4
.L_68:
        /*0124*/ 	.word	index@(_ZN7cutlass13device_kernelIN5flash11enable_sm90INS1_16FlashAttnFwdSm90INS1_25CollectiveMainloopFwdSm90ILi2EN4cute5tupleIJNS5_1CILi1EEES8_S8_EEENS6_IJNS7_ILi128EEENS7_ILi96EEENS7_ILi64EEEEEELi256ENS_6half_tEfNS_4arch4Sm90ELb0ELb1ELb0ELb0ELb0ELb0ELb1ELb1ELb0ELb1ELb0ELb0EEENS1_21CollectiveEpilogueFwdINS6_IJSA_NS7_ILi256EEESB_EEES9_SE_SG_Li256ELb0ELb1ELb0ELb0EEENS1_30DynamicPersistentTileSchedulerILi256ELi128ELb0ELb1ELb1EEEEEEEEEvNT_6ParamsE)
        /*0128*/ 	.word	0x000004b0


	//----- nvinfo : EIATTR_REGCOUNT
	.align		4
.L_69:
        /*012c*/ 	.byte	0x04, 0x2f
        /*012e*/ 	.short	(.L_71 - .L_70)
	.align		4
.L_70:
        /*0130*/ 	.word	index@(_ZN7cutlass13device_kernelIN5flash11enable_sm90INS1_16FlashAttnFwdSm90INS1_25CollectiveMainloopFwdSm90ILi2EN4cute5tupleIJNS5_1CILi1EEES8_S8_EEENS6_IJNS7_ILi128EEENS7_ILi96EEENS7_ILi64EEEEEELi256ENS_6half_tEfNS_4arch4Sm90ELb0ELb1ELb0ELb0ELb0ELb0ELb0ELb1ELb0ELb1ELb0ELb0EEENS1_21CollectiveEpilogueFwdINS6_IJSA_NS7_ILi256EEESB_EEES9_SE_SG_Li256ELb0ELb1ELb0ELb0EEENS1_30DynamicPersistentTileSchedulerILi256ELi128ELb0ELb1ELb1EEEEEEEEEvNT_6ParamsE)
        /*0134*/ 	.word	0x000000a8


	//----- nvinfo : EIATTR_FRAME_SIZE
	.align		4
.L_71:
        /*0138*/ 	.byte	0x04, 0x11
        /*013a*/ 	.short	(.L_73 - .L_72)
	.align		4
.L_72:
        /*013c*/ 	.word	index@(_ZN7cutlass13device_kernelIN5flash11enable_sm90INS1_16FlashAttnFwdSm90INS1_25CollectiveMainloopFwdSm90ILi2EN4cute5tupleIJNS5_1CILi1EEES8_S8_EEENS6_IJNS7_ILi128EEENS7_ILi96EEENS7_ILi64EEEEEELi256ENS_6half_tEfNS_4arch4Sm90ELb0ELb1ELb0ELb0ELb0ELb0ELb0ELb1ELb0ELb1ELb0ELb0EEENS1_21CollectiveEpilogueFwdINS6_IJSA_NS7_ILi256EEESB_EEES9_SE_SG_Li256ELb0ELb1ELb0ELb0EEENS1_30DynamicPersistentTileSchedulerILi256ELi128ELb0ELb1ELb1EEEEEEEEEvNT_6ParamsE)
        /*0140*/ 	.word	0x00000020


	//----- nvinfo : EIATTR_REGCOUNT
	.align		4
.L_73:
        /*0144*/ 	.byte	0x04, 0x2f
        /*0146*/ 	.short	(.L_75 - .L_74)
	.align		4
.L_74:
        /*0148*/ 	.word	index@(_ZN7cutlass13device_kernelIN5flash11enable_sm90INS1_16FlashAttnFwdSm90INS1_25CollectiveMainloopFwdSm90ILi2EN4cute5tupleIJNS5_1CILi1EEES8_S8_EEENS6_IJNS7_ILi128EEENS7_ILi96EEENS7_ILi64EEEEEELi256ENS_6half_tEfNS_4arch4Sm90ELb0ELb0ELb0ELb1ELb0ELb1ELb1ELb1ELb0ELb1ELb0ELb0EEENS1_21CollectiveEpilogueFwdINS6_IJSA_NS7_ILi256EEESB_EEES9_SE_SG_Li256ELb1ELb1ELb0ELb0EEENS1_36VarlenDynamicPersistentTileSchedulerILi128ELi96ELi256ELi128ELb0ELb1ELb1ELb0ELb1ELb1EEEEEEEEEvNT_6ParamsE)
        /*014c*/ 	.word	0x000000a8


	//----- nvinfo : EIATTR_FRAME_SIZE
	.align		4
.L_75:
        /*0150*/ 	.byte	0x04, 0x11
        /*0152*/ 	.short	(.L_77 - .L_76)
	.align		4
.L_76:
        /*0154*/ 	.word	index@(_ZN7cutlass13device_kernelIN5flash11enable_sm90INS1_16FlashAttnFwdSm90INS1_25CollectiveMainloopFwdSm90ILi2EN4cute5tupleIJNS5_1CILi1EEES8_S8_EEENS6_IJNS7_ILi128EEENS7_ILi96EEENS7_ILi64EEEEEELi256ENS_6half_tEfNS_4arch4Sm90ELb0ELb0ELb0ELb1ELb0ELb1ELb1ELb1ELb0ELb1ELb0ELb0EEENS1_21CollectiveEpilogueFwdINS6_IJSA_NS7_ILi256EEESB_EEES9_SE_SG_Li256ELb1ELb1ELb0ELb0EEENS1_36VarlenDynamicPersistentTileSchedulerILi128ELi96ELi256ELi128ELb0ELb1ELb1ELb0ELb1ELb1EEEEEEEEEvNT_6ParamsE)
        /*0158*/ 	.word	0x00000090


	//----- nvinfo : EIATTR_REGCOUNT
	.align		4
.L_77:
        /*015c*/ 	.byte	0x04, 0x2f
        /*015e*/ 	.short	(.L_79 - .L_78)
	.align		4
.L_78:
        /*0160*/ 	.word	index@(_ZN7cutlass13device_kernelIN5flash11enable_sm90INS1_16FlashAttnFwdSm90INS1_25CollectiveMainloopFwdSm90ILi2EN4cute5tupleIJNS5_1CILi1EEES8_S8_EEENS6_IJNS7_ILi128EEENS7_ILi96EEENS7_ILi64EEEEEELi256ENS_6half_tEfNS_4arch4Sm90ELb0ELb0ELb0ELb1ELb0ELb0ELb1ELb1ELb0ELb1ELb0ELb0EEENS1_21CollectiveEpilogueFwdINS6_IJSA_NS7_ILi256EEESB_EEES9_SE_SG_Li256ELb1ELb1ELb0ELb0EEENS1_36VarlenDynamicPersistentTileSchedulerILi128ELi96ELi256ELi128ELb0ELb1ELb1ELb0ELb1ELb1EEEEEEEEEvNT_6ParamsE)
        /*0164*/ 	.word	0x000000a8


	//----- nvinfo : EIATTR_FRAME_SIZE
	.align		4
.L_79:
        /*0168*/ 	.byte	0x04, 0x11
        /*016a*/ 	.short	(.L_81 - .L_80)
	.align		4
.L_80:
        /*016c*/ 	.word	index@(_ZN7cutlass13device_kernelIN5flash11enable_sm90INS1_16FlashAttnFwdSm90INS1_25CollectiveMainloopFwdSm90ILi2EN4cute5tupleIJNS5_1CILi1EEES8_S8_EEENS6_IJNS7_ILi128EEENS7_ILi96EEENS7_ILi64EEEEEELi256ENS_6half_tEfNS_4arch4Sm90ELb0ELb0ELb0ELb1ELb0ELb0ELb1ELb1ELb0ELb1ELb0ELb0EEENS1_21CollectiveEpilogueFwdINS6_IJSA_NS7_ILi256EEESB_EEES9_SE_SG_Li256ELb1ELb1ELb0ELb0EEENS1_36VarlenDynamicPersistentTileSchedulerILi128ELi96ELi256ELi128ELb0ELb1ELb1ELb0ELb1ELb1EEEEEEEEEvNT_6ParamsE)
        /*0170*/ 	.word	0x00000078


	//----- nvinfo : EIATTR_REGCOUNT
	.align		4
.L_81:
        /*0174*/ 	.byte	0x04, 0x2f
        /*0176*/ 	.short	(.L_83 - .L_82)
	.align		4
.L_82:
        /*0178*/ 	.word	index@(_ZN7cutlass13device_kernelIN5flash11enable_sm90INS1_16FlashAttnFwdSm90INS1_25CollectiveMainloopFwdSm90ILi2EN4cute5tupleIJNS5_1CILi1EEES8_S8_EEENS6_IJNS7_ILi128EEENS7_ILi96EEENS7_ILi64EEEEEELi256ENS_6half_tEfNS_4arch4Sm90ELb0ELb0ELb0ELb1ELb0ELb1ELb0ELb1ELb0ELb1ELb0ELb0EEENS1_21CollectiveEpilogueFwdINS6_IJSA_NS7_ILi256EEESB_EEES9_SE_SG_Li256ELb1ELb1ELb0ELb0EEENS1_36VarlenDynamicPersistentTileSchedulerILi128ELi96ELi256ELi128ELb0ELb1ELb1ELb0ELb1ELb1EEEEEEEEEvNT_6ParamsE)
        /*017c*/ 	.word	0x000000a8


	//----- nvinfo : EIATTR_FRAME_SIZE
	.align		4
.L_83:
        /*0180*/ 	.byte	0x04, 0x11
        /*0182*/ 	.short	(.L_85 - .L_84)
	.align		4
.L_84:
        /*0184*/ 	.word	index@(_ZN7cutlass13device_kernelIN5flash11enable_sm90INS1_16FlashAttnFwdSm90INS1_25CollectiveMainloopFwdSm90ILi2EN4cute5tupleIJNS5_1CILi1EEES8_S8_EEENS6_IJNS7_ILi128EEENS7_ILi96EEENS7_ILi64EEEEEELi256ENS_6half_tEfNS_4arch4Sm90ELb0ELb0ELb0ELb1ELb0ELb1ELb0ELb1ELb0ELb1ELb0ELb0EEENS1_21CollectiveEpilogueFwdINS6_IJSA_NS7_ILi256EEESB_EEES9_SE_SG_Li256ELb1ELb1ELb0ELb0EEENS1_36VarlenDynamicPersistentTileSchedulerILi128ELi96ELi256ELi128ELb0ELb1ELb1ELb0ELb1ELb1EEEEEEEEEvNT_6ParamsE)
        /*0188*/ 	.word	0x00000068


	//----- nvinfo : EIATTR_REGCOUNT
	.align		4
.L_85:
        /*018c*/ 	.byte	0x04, 0x2f
        /*018e*/ 	.short	(.L_87 - .L_86)
	.align		4
.L_86:
        /*0190*/ 	.word	index@(_ZN7cutlass13device_kernelIN5flash11enable_sm90INS1_16FlashAttnFwdSm90INS1_25CollectiveMainloopFwdSm90ILi2EN4cute5tupleIJNS5_1CILi1EEES8_S8_EEENS6_IJNS7_ILi128EEENS7_ILi96EEENS7_ILi64EEEEEELi256ENS_6half_tEfNS_4arch4Sm90ELb0ELb0ELb0ELb1ELb0ELb0ELb0ELb1ELb0ELb1ELb0ELb0EEENS1_21CollectiveEpilogueFwdINS6_IJSA_NS7_ILi256EEESB_EEES9_SE_SG_Li256ELb1ELb1ELb0ELb0EEENS1_36VarlenDynamicPersistentTileSchedulerILi128ELi96ELi256ELi128ELb0ELb1ELb1ELb0ELb1ELb1EEEEEEEEEvNT_6ParamsE)
        /*0194*/ 	.word	0x000000a8


	//----- nvinfo : EIATTR_FRAME_SIZE
	.align		4
.L_87:
        /*0198*/ 	.byte	0x04, 0x11
        /*019a*/ 	.short	(.L_89 - .L_88)
	.align		4
.L_88:
        /*019c*/ 	.word	index@(_ZN7cutlass13device_kernelIN5flash11enable_sm90INS1_16FlashAttnFwdSm90INS1_25CollectiveMainloopFwdSm90ILi2EN4cute5tupleIJNS5_1CILi1EEES8_S8_EEENS6_IJNS7_ILi128EEENS7_ILi96EEENS7_ILi64EEEEEELi256ENS_6half_tEfNS_4arch4Sm90ELb0ELb0ELb0ELb1ELb0ELb0ELb0ELb1ELb0ELb1ELb0ELb0EEENS1_21CollectiveEpilogueFwdINS6_IJSA_NS7_ILi256EEESB_EEES9_SE_SG_Li256ELb1ELb1ELb0ELb0EEENS1_36VarlenDynamicPersistentTileSchedulerILi128ELi96ELi256ELi128ELb0ELb1ELb1ELb0ELb1ELb1EEEEEEEEEvNT_6ParamsE)
        /*01a0*/ 	.word	0x00000060


	//----- nvinfo : EIATTR_REGCOUNT
	.align		4
.L_89:
        /*01a4*/ 	.byte	0x04, 0x2f
        /*01a6*/ 	.short	(.L_91 - .L_90)
	.align		4
.L_90:
        /*01a8*/ 	.word	index@(_ZN7cutlass13device_kernelIN5flash11enable_sm90INS1_16FlashAttnFwdSm90INS1_25CollectiveMainloopFwdSm90ILi2EN4cute5tupleIJNS5_1CILi1EEES8_S8_EEENS6_IJNS7_ILi128EEENS7_ILi96EEENS7_ILi64EEEEEELi256ENS_6half_tEfNS_4arch4Sm90ELb0ELb0ELb0ELb0ELb0ELb0ELb1ELb1ELb0ELb1ELb0ELb0EEENS1_21CollectiveEpilogueFwdINS6_IJSA_NS7_ILi256EEESB_EEES9_SE_SG_Li256ELb0ELb1ELb0ELb0EEENS1_29StaticPersistentTileSchedulerILb0EEEEEEEEEvNT_6ParamsE)
        /*01ac*/ 	.word	0x000000a8


	//----- nvinfo : EIATTR_FRAME_SIZE
	.align		4
.L_91:
        /*01b0*/ 	.byte	0x04, 0x11
        /*01b2*/ 	.short	(.L_93 - .L_92)
	.align		4
.L_92:
        /*01b4*/ 	.word	index@(_ZN7cutlass13device_kernelIN5flash11enable_sm90INS1_16FlashAttnFwdSm90INS1_25CollectiveMainloopFwdSm90ILi2EN4cute5tupleIJNS5_1CILi1EEES8_S8_EEENS6_IJNS7_ILi128EEENS7_ILi96EEENS7_ILi64EEEEEELi256ENS_6half_tEfNS_4arch4Sm90ELb0ELb0ELb0ELb0ELb0ELb0ELb1ELb1ELb0ELb1ELb0ELb0EEENS1_21CollectiveEpilogueFwdINS6_IJSA_NS7_ILi256EEESB_EEES9_SE_SG_Li256ELb0ELb1ELb0ELb0EEENS1_29StaticPersistentTileSchedulerILb0EEEEEEEEEvNT_6ParamsE)
        /*01b8*/ 	.word	0x00000068


	//----- nvinfo : EIATTR_REGCOUNT
	.align		4
.L_93:
        /*01bc*/ 	.byte	0x04, 0x2f
        /*01be*/ 	.short	(.L_95 - .L_94)
	.align		4
.L_94:
        /*01c0*/ 	.word	index@(_ZN7cutlass13device_kernelIN5flash11enable_sm90INS1_16FlashAttnFwdSm90INS1_25CollectiveMainloopFwdSm90ILi2EN4cute5tupleIJNS5_1CILi1EEES8_S8_EEENS6_IJNS7_ILi128EEENS7_ILi96EEENS7_ILi64EEEEEELi256ENS_6half_tEfNS_4arch4Sm90ELb0ELb0ELb0ELb0ELb0ELb0ELb0ELb1ELb0ELb1ELb0ELb0EEENS1_21CollectiveEpilogueFwdINS6_IJSA_NS7_ILi256EEESB_EEES9_SE_SG_Li256ELb0ELb1ELb0ELb0EEENS1_29StaticPersistentTileSchedulerILb0EEEEEEEEEvNT_6ParamsE)
        /*01c4*/ 	.word	0x000000a8


	//----- nvinfo : EIATTR_FRAME_SIZE
	.align		4
.L_95:
        /*01c8*/ 	.byte	0x04, 0x11
        /*01ca*/ 	.short	(.L_97 - .L_96)
	.align		4
.L_96:
        /*01cc*/ 	.word	index@(_ZN7cutlass13device_kernelIN5flash11enable_sm90INS1_16FlashAttnFwdSm90INS1_25CollectiveMainloopFwdSm90ILi2EN4cute5tupleIJNS5_1CILi1EEES8_S8_EEENS6_IJNS7_ILi128EEENS7_ILi96EEENS7_ILi64EEEEEELi256ENS_6half_tEfNS_4arch4Sm90ELb0ELb0ELb0ELb0ELb0ELb0ELb0ELb1ELb0ELb1ELb0ELb0EEENS1_21CollectiveEpilogueFwdINS6_IJSA_NS7_ILi256EEESB_EEES9_SE_SG_Li256ELb0ELb1ELb0ELb0EEENS1_29StaticPersistentTileSchedulerILb0EEEEEEEEEvNT_6ParamsE)
        /*01d0*/ 	.word	0x00000038


	//----- nvinfo : EIATTR_MIN_STACK_SIZE
	.align		4
.L_97:
        /*01d4*/ 	.byte	0x04, 0x12
        /*01d6*/ 	.short	(.L_99 - .L_98)
	.align		4
.L_98:
        /*01d8*/ 	.word	index@(_ZN7cutlass13device_kernelIN5flash11enable_sm90INS1_16FlashAttnFwdSm90INS1_25CollectiveMainloopFwdSm90ILi2EN4cute5tupleIJNS5_1CILi1EEES8_S8_EEENS6_IJNS7_ILi128EEENS7_ILi96EEENS7_ILi64EEEEEELi256ENS_6half_tEfNS_4arch4Sm90ELb0ELb0ELb0ELb0ELb0ELb0ELb0ELb1ELb0ELb1ELb0ELb0EEENS1_21CollectiveEpilogueFwdINS6_IJSA_NS7_ILi256EEESB_EEES9_SE_SG_Li256ELb0ELb1ELb0ELb0EEENS1_29StaticPersistentTileSchedulerILb0EEEEEEEEEvNT_6ParamsE)
        /*01dc*/ 	.word	0x00000038


	//----- nvinfo : EIATTR_MIN_STACK_SIZE
	.align		4
.L_99:
        /*01e0*/ 	.byte	0x04, 0x12
        /*01e2*/ 	.short	(.L_101 - .L_100)
	.align		4
.L_100:
        /*01e4*/ 	.word	index@(_ZN7cutlass13device_kernelIN5flash11enable_sm90INS1_16FlashAttnFwdSm90INS1_25CollectiveMainloopFwdSm90ILi2EN4cute5tupleIJNS5_1CILi1EEES8_S8_EEENS6_IJNS7_ILi128EEENS7_ILi96EEENS7_ILi64EEEEEELi256ENS_6half_tEfNS_4arch4Sm90ELb0ELb0ELb0ELb0ELb0ELb0ELb1ELb1ELb0ELb1ELb0ELb0EEENS1_21CollectiveEpilogueFwdINS6_IJSA_NS7_ILi256EEESB_EEES9_SE_SG_Li256ELb0ELb1ELb0ELb0EEENS1_29StaticPersistentTileSchedulerILb0EEEEEEEEEvNT_6ParamsE)
        /*01e8*/ 	.word	0x00000068


	//----- nvinfo : EIATTR_MIN_STACK_SIZE
	.align		4
.L_101:
        /*01ec*/ 	.byte	0x04, 0x12
        /*01ee*/ 	.short	(.L_103 - .L_102)
	.align		4
.L_102:
        /*01f0*/ 	.word	index@(_ZN7cutlass13device_kernelIN5flash11enable_sm90INS1_16FlashAttnFwdSm90INS1_25CollectiveMainloopFwdSm90ILi2EN4cute5tupleIJNS5_1CILi1EEES8_S8_EEENS6_IJNS7_ILi128EEENS7_ILi96EEENS7_ILi64EEEEEELi256ENS_6half_tEfNS_4arch4Sm90ELb0ELb0ELb0ELb1ELb0ELb0ELb0ELb1ELb0ELb1ELb0ELb0EEENS1_21CollectiveEpilogueFwdINS6_IJSA_NS7_ILi256EEESB_EEES9_SE_SG_Li256ELb1ELb1ELb0ELb0EEENS1_36VarlenDynamicPersistentTileSchedulerILi128ELi96ELi256ELi128ELb0ELb1ELb1ELb0ELb1ELb1EEEEEEEEEvNT_6ParamsE)
        /*01f4*/ 	.word	0x00000060


	//----- nvinfo : EIATTR_MIN_STACK_SIZE
	.align		4
.L_103:
        /*01f8*/ 	.byte	0x04, 0x12
        /*01fa*/ 	.short	(.L_105 - .L_104)
	.align		4
.L_104:
        /*01fc*/ 	.word	index@(_ZN7cutlass13device_kernelIN5flash11enable_sm90INS1_16FlashAttnFwdSm90INS1_25CollectiveMainloopFwdSm90ILi2EN4cute5tupleIJNS5_1CILi1EEES8_S8_EEENS6_IJNS7_ILi128EEENS7_ILi96EEENS7_ILi64EEEEEELi256ENS_6half_tEfNS_4arch4Sm90ELb0ELb0ELb0ELb1ELb0ELb1ELb0ELb1ELb0ELb1ELb0ELb0EEENS1_21CollectiveEpilogueFwdINS6_IJSA_NS7_ILi256EEESB_EEES9_SE_SG_Li256ELb1ELb1ELb0ELb0EEENS1_36VarlenDynamicPersistentTileSchedulerILi128ELi96ELi256ELi128ELb0ELb1ELb1ELb0ELb1ELb1EEEEEEEEEvNT_6ParamsE)
        /*0200*/ 	.word	0x00000068


	//----- nvinfo : EIATTR_MIN_STACK_SIZE
	.align		4
.L_105:
        /*0204*/ 	.byte	0x04, 0x12
        /*0206*/ 	.short	(.L_107 - .L_106)
	.align		4
.L_106:
        /*0208*/ 	.word	index@(_ZN7cutlass13device_kernelIN5flash11enable_sm90INS1_16FlashAttnFwdSm90INS1_25CollectiveMainloopFwdSm90ILi2EN4cute5tupleIJNS5_1CILi1EEES8_S8_EEENS6_IJNS7_ILi128EEENS7_ILi96EEENS7_ILi64EEEEEELi256ENS_6half_tEfNS_4arch4Sm90ELb0ELb0ELb0ELb1ELb0ELb0ELb1ELb1ELb0ELb1ELb0ELb0EEENS1_21CollectiveEpilogueFwdINS6_IJSA_NS7_ILi256EEESB_EEES9_SE_SG_Li256ELb1ELb1ELb0ELb0EEENS1_36VarlenDynamicPersistentTileSchedulerILi128ELi96ELi256ELi128ELb0ELb1ELb1ELb0ELb1ELb1EEEEEEEEEvNT_6ParamsE)
        /*020c*/ 	.word	0x00000078


	//----- nvinfo : EIATTR_MIN_STACK_SIZE
	.align		4
.L_107:
        /*0210*/ 	.byte	0x04, 0x12
        /*0212*/ 	.short	(.L_109 - .L_108)
	.align		4
.L_108:
        /*0214*/ 	.word	index@(_ZN7cutlass13device_kernelIN5flash11enable_sm90INS1_16FlashAttnFwdSm90INS1_25CollectiveMainloopFwdSm90ILi2EN4cute5tupleIJNS5_1CILi1EEES8_S8_EEENS6_IJNS7_ILi128EEENS7_ILi96EEENS7_ILi64EEEEEELi256ENS_6half_tEfNS_4arch4Sm90ELb0ELb0ELb0ELb1ELb0ELb1ELb1ELb1ELb0ELb1ELb0ELb0EEENS1_21CollectiveEpilogueFwdINS6_IJSA_NS7_ILi256EEESB_EEES9_SE_SG_Li256ELb1ELb1ELb0ELb0EEENS1_36VarlenDynamicPersistentTileSchedulerILi128ELi96ELi256ELi128ELb0ELb1ELb1ELb0ELb1ELb1EEEEEEEEEvNT_6ParamsE)
        /*0218*/ 	.word	0x00000090


	//----- nvinfo : EIATTR_MIN_STACK_SIZE
	.align		4
.L_109:
        /*021c*/ 	.byte	0x04, 0x12
        /*021e*/ 	.short	(.L_111 - .L_110)
	.align		4
.L_110:
        /*0220*/ 	.word	index@(_ZN7cutlass13device_kernelIN5flash11enable_sm90INS1_16FlashAttnFwdSm90INS1_25CollectiveMainloopFwdSm90ILi2EN4cute5tupleIJNS5_1CILi1EEES8_S8_EEENS6_IJNS7_ILi128EEENS7_ILi96EEENS7_ILi64EEEEEELi256ENS_6half_tEfNS_4arch4Sm90ELb0ELb1ELb0ELb0ELb0ELb0ELb0ELb1ELb0ELb1ELb0ELb0EEENS1_21CollectiveEpilogueFwdINS6_IJSA_NS7_ILi256EEESB_EEES9_SE_SG_Li256ELb0ELb1ELb0ELb0EEENS1_30DynamicPersistentTileSchedulerILi256ELi128ELb0ELb1ELb1EEEEEEEEEvNT_6ParamsE)
        /*0224*/ 	.word	0x00000020


	//----- nvinfo : EIATTR_MIN_STACK_SIZE
	.align		4
.L_111:
        /*0228*/ 	.byte	0x04, 0x12
        /*022a*/ 	.short	(.L_113 - .L_112)
	.align		4
.L_112:
        /*022c*/ 	.word	index@(_ZN7cutlass13device_kernelIN5flash11enable_sm90INS1_16FlashAttnFwdSm90INS1_25CollectiveMainloopFwdSm90ILi2EN4cute5tupleIJNS5_1CILi1EEES8_S8_EEENS6_IJNS7_ILi128EEENS7_ILi96EEENS7_ILi64EEEEEELi256ENS_6half_tEfNS_4arch4Sm90ELb0ELb1ELb0ELb0ELb0ELb0ELb1ELb1ELb0ELb1ELb0ELb0EEENS1_21CollectiveEpilogueFwdINS6_IJSA_NS7_ILi256EEESB_EEES9_SE_SG_Li256ELb0ELb1ELb0ELb0EEENS1_30DynamicPersistentTileSchedulerILi256ELi128ELb0ELb1ELb1EEEEEEEEEvNT_6ParamsE)
        /*0230*/ 	.word	0x000004b0


	//----- nvinfo : EIATTR_MIN_STACK_SIZE
	.align		4
.L_113:
        /*0234*/ 	.byte	0x04, 0x12
        /*0236*/ 	.short	(.L_115 - .L_114)
	.align		4
.L_114:
        /*0238*/ 	.word	index@(_ZN7cutlass13device_kernelIN5flash11enable_sm90INS1_16FlashAttnFwdSm90INS1_25CollectiveMainloopFwdSm90ILi2EN4cute5tupleIJNS5_1CILi1EEES8_S8_EEENS6_IJNS7_ILi128EEENS7_ILi96EEENS7_ILi64EEEEEELi256ENS_6half_tEfNS_4arch4Sm90ELb0ELb1ELb0ELb1ELb0ELb0ELb0ELb1ELb0ELb1ELb0ELb0EEENS1_21CollectiveEpilogueFwdINS6_IJSA_NS7_ILi256EEESB_EEES9_SE_SG_Li256ELb1ELb1ELb0ELb0EEENS1_36VarlenDynamicPersistentTileSchedulerILi128ELi96ELi256ELi128ELb0ELb1ELb1ELb1ELb0ELb1EEEEEEEEEvNT_6ParamsE)
        /*023c*/ 	.word	0x00000048


	//----- nvinfo : EIATTR_MIN_STACK_SIZE
	.align		4
.L_115:
        /*0240*/ 	.byte	0x04, 0x12
        /*0242*/ 	.short	(.L_117 - .L_116)
	.align		4
.L_116:
        /*0244*/ 	.word	index@(_ZN7cutlass13device_kernelIN5flash11enable_sm90INS1_16FlashAttnFwdSm90INS1_25CollectiveMainloopFwdSm90ILi2EN4cute5tupleIJNS5_1CILi1EEES8_S8_EEENS6_IJNS7_ILi128EEENS7_ILi96EEENS7_ILi64EEEEEELi256ENS_6half_tEfNS_4arch4Sm90ELb0ELb1ELb0ELb1ELb0ELb1ELb0ELb1ELb0ELb1ELb0ELb0EEENS1_21CollectiveEpilogueFwdINS6_IJSA_NS7_ILi256EEESB_EEES9_SE_SG_Li256ELb1ELb1ELb0ELb0EEENS1_36VarlenDynamicPersistentTileSchedulerILi128ELi96ELi256ELi128ELb0ELb1ELb1ELb1ELb0ELb1EEEEEEEEEvNT_6ParamsE)
        /*0248*/ 	.word	0x00000058


	//----- nvinfo : EIATTR_MIN_STACK_SIZE
	.align		4
.L_117:
        /*024c*/ 	.byte	0x04, 0x12
        /*024e*/ 	.short	(.L_119 - .L_118)
	.align		4
.L_118:
        /*0250*/ 	.word	index@(_ZN7cutlass13device_kernelIN5flash11enable_sm90INS1_16FlashAttnFwdSm90INS1_25CollectiveMainloopFwdSm90ILi2EN4cute5tupleIJNS5_1CILi1EEES8_S8_EEENS6_IJNS7_ILi128EEENS7_ILi96EEENS7_ILi64EEEEEELi256ENS_6half_tEfNS_4arch4Sm90ELb0ELb1ELb0ELb1ELb0ELb0ELb1ELb1ELb0ELb1ELb0ELb0EEENS1_21CollectiveEpilogueFwdINS6_IJSA_NS7_ILi256EEESB_EEES9_SE_SG_Li256ELb1ELb1ELb0ELb0EEENS1_36VarlenDynamicPersistentTileSchedulerILi128ELi96ELi256ELi128ELb0ELb1ELb1ELb1ELb0ELb1EEEEEEEEEvNT_6ParamsE)
        /*0254*/ 	.word	0x000004d0


	//----- nvinfo : EIATTR_MIN_STACK_SIZE
	.align		4
.L_119:
        /*0258*/ 	.byte	0x04, 0x12
        /*025a*/ 	.short	(.L_121 - .L_120)
	.align		4
.L_120:
        /*025c*/ 	.word	index@(_ZN7cutlass13device_kernelIN5flash11enable_sm90INS1_16FlashAttnFwdSm90INS1_25CollectiveMainloopFwdSm90ILi2EN4cute5tupleIJNS5_1CILi1EEES8_S8_EEENS6_IJNS7_ILi128EEENS7_ILi96EEENS7_ILi64EEEEEELi256ENS_6half_tEfNS_4arch4Sm90ELb0ELb1ELb0ELb1ELb0ELb1ELb1ELb1ELb0ELb1ELb0ELb0EEENS1_21CollectiveEpilogueFwdINS6_IJSA_NS7_ILi256EEESB_EEES9_SE_SG_Li256ELb1ELb1ELb0ELb0EEENS1_36VarlenDynamicPersistentTileSchedulerILi128ELi96ELi256ELi128ELb0ELb1ELb1ELb1ELb0ELb1EEEEEEEEEvNT_6ParamsE)
        /*0260*/ 	.word	0x000004e0


	//----- nvinfo : EIATTR_MIN_STACK_SIZE
	.align		4
.L_121:
        /*0264*/ 	.byte	0x04, 0x12
        /*0266*/ 	.short	(.L_123 - .L_122)
	.align		4
.L_122:
        /*0268*/ 	.word	index@(_ZN7cutlass13device_kernelIN5flash11enable_sm90INS1_16FlashAttnFwdSm90INS1_25CollectiveMainloopFwdSm90ILi2EN4cute5tupleIJNS5_1CILi1EEES8_S8_EEENS6_IJNS7_ILi128EEENS7_ILi96EEENS7_ILi64EEEEEELi256ENS_6half_tEfNS_4arch4Sm90ELb1ELb0ELb0ELb0ELb0ELb0ELb0ELb1ELb0ELb1ELb0ELb0EEENS1_21CollectiveEpilogueFwdINS6_IJSA_NS7_ILi256EEESB_EEES9_SE_SG_Li256ELb0ELb1ELb0ELb0EEENS1_30DynamicPersistentTileSchedulerILi256ELi128ELb0ELb1ELb1EEEEEEEEEvNT_6ParamsE)
        /*026c*/ 	.word	0x00000028


	//----- nvinfo : EIATTR_MIN_STACK_SIZE
	.align		4
.L_123:
        /*0270*/ 	.byte	0x04, 0x12
        /*0272*/ 	.short	(.L_125 - .L_124)
	.align		4
.L_124:
        /*0274*/ 	.word	index@(_ZN7cutlass13device_kernelIN5flash11enable_sm90INS1_16FlashAttnFwdSm90INS1_25CollectiveMainloopFwdSm90ILi2EN4cute5tupleIJNS5_1CILi1EEES8_S8_EEENS6_IJNS7_ILi128EEENS7_ILi96EEENS7_ILi64EEEEEELi256ENS_6half_tEfNS_4arch4Sm90ELb1ELb0ELb0ELb0ELb0ELb0ELb1ELb1ELb0ELb1ELb0ELb0EEENS1_21CollectiveEpilogueFwdINS6_IJSA_NS7_ILi256EEESB_EEES9_SE_SG_Li256ELb0ELb1ELb0ELb0EEENS1_30DynamicPersistentTileSchedulerILi256ELi128ELb0ELb1ELb1EEEEEEEEEvNT_6ParamsE)
        /*0278*/ 	.word	0x00000050


	//----- nvinfo : EIATTR_MIN_STACK_SIZE
	.align		4
.L_125:
        /*027c*/ 	.byte	0x04, 0x12
        /*027e*/ 	.short	(.L_127 - .L_126)
	.align		4
.L_126:
        /*0280*/ 	.word	index@(_ZN7cutlass13device_kernelIN5flash11enable_sm90INS1_16FlashAttnFwdSm90INS1_25CollectiveMainloopFwdSm90ILi2EN4cute5tupleIJNS5_1CILi1EEES8_S8_EEENS6_IJNS7_ILi128EEENS7_ILi96EEENS7_ILi64EEEEEELi256ENS_6half_tEfNS_4arch4Sm90ELb1ELb0ELb0ELb1ELb0ELb0ELb0ELb1ELb0ELb1ELb0ELb0EEENS1_21CollectiveEpilogueFwdINS6_IJSA_NS7_ILi256EEESB_EEES9_SE_SG_Li256ELb1ELb1ELb0ELb0EEENS1_36VarlenDynamicPersistentTileSchedulerILi128ELi96ELi256ELi128ELb0ELb1ELb1ELb1ELb1ELb1EEEEEEEEEvNT_6ParamsE)
        /*0284*/ 	.word	0x00000058


	//----- nvinfo : EIATTR_MIN_STACK_SIZE
	.align		4
.L_127:
        /*0288*/ 	.byte	0x04, 0x12
        /*028a*/ 	.short	(.L_129 - .L_128)
	.align		4
.L_128:
        /*028c*/ 	.word	index@(_ZN7cutlass13device_kernelIN5flash11enable_sm90INS1_16FlashAttnFwdSm90INS1_25CollectiveMainloopFwdSm90ILi2EN4cute5tupleIJNS5_1CILi1EEES8_S8_EEENS6_IJNS7_ILi128EEENS7_ILi96EEENS7_ILi64EEEEEELi256ENS_6half_tEfNS_4arch4Sm90ELb1ELb0ELb0ELb1ELb0ELb1ELb0ELb1ELb0ELb1ELb0ELb0EEENS1_21CollectiveEpilogueFwdINS6_IJSA_NS7_ILi256EEESB_EEES9_SE_SG_Li256ELb1ELb1ELb0ELb0EEENS1_36VarlenDynamicPersistentTileSchedulerILi128ELi96ELi256ELi128ELb0ELb1ELb1ELb1ELb1ELb1EEEEEEEEEvNT_6ParamsE)
        /*0290*/ 	.word	0x00000060


	//----- nvinfo : EIATTR_MIN_STACK_SIZE
	.align		4
.L_129:
        /*0294*/ 	.byte	0x04, 0x12
        /*0296*/ 	.short	(.L_131 - .L_130)
	.align		4
.L_130:
        /*0298*/ 	.word	index@(_ZN7cutlass13device_kernelIN5flash11enable_sm90INS1_16FlashAttnFwdSm90INS1_25CollectiveMainloopFwdSm90ILi2EN4cute5tupleIJNS5_1CILi1EEES8_S8_EEENS6_IJNS7_ILi128EEENS7_ILi96EEENS7_ILi64EEEEEELi256ENS_6half_tEfNS_4arch4Sm90ELb1ELb0ELb0ELb1ELb0ELb0ELb1ELb1ELb0ELb1ELb0ELb0EEENS1_21CollectiveEpilogueFwdINS6_IJSA_NS7_ILi256EEESB_EEES9_SE_SG_Li256ELb1ELb1ELb0ELb0EEENS1_36VarlenDynamicPersistentTileSchedulerILi128ELi96ELi256ELi128ELb0ELb1ELb1ELb1ELb1ELb1EEEEEEEEEvNT_6ParamsE)
        /*029c*/ 	.word	0x00000070


	//----- nvinfo : EIATTR_MIN_STACK_SIZE
	.align		4
.L_131:
        /*02a0*/ 	.byte	0x04, 0x12
        /*02a2*/ 	.short	(.L_133 - .L_132)
	.align		4
.L_132:
        /*02a4*/ 	.word	index@(_ZN7cutlass13device_kernelIN5flash11enable_sm90INS1_16FlashAttnFwdSm90INS1_25CollectiveMainloopFwdSm90ILi2EN4cute5tupleIJNS5_1CILi1EEES8_S8_EEENS6_IJNS7_ILi128EEENS7_ILi96EEENS7_ILi64EEEEEELi256ENS_6half_tEfNS_4arch4Sm90ELb1ELb0ELb0ELb1ELb0ELb1ELb1ELb1ELb0ELb1ELb0ELb0EEENS1_21CollectiveEpilogueFwdINS6_IJSA_NS7_ILi256EEESB_EEES9_SE_SG_Li256ELb1ELb1ELb0ELb0EEENS1_36VarlenDynamicPersistentTileSchedulerILi128ELi96ELi256ELi128ELb0ELb1ELb1ELb1ELb1ELb1EEEEEEEEEvNT_6ParamsE)
        /*02a8*/ 	.word	0x000000b0
.L_133:


//--------------------- .nv.compat                --------------------------
	.section	.nv.compat,"",@"SHT_CUDA_COMPAT_INFO"
	.align	4
        /*0000*/ 	.byte	0x02, 0x09, 0x01, 0x00, 0x02, 0x02, 0x04, 0x00, 0x02, 0x05, 0x05, 0x00, 0x03, 0x07, 0x01, 0x01
        /*0010*/ 	.byte	0x02, 0x03, 0x01, 0x00, 0x02, 0x06, 0x01, 0x00, 0x04, 0x0b, 0x08, 0x00, 0x00, 0x00, 0x00, 0x00
        /*0020*/ 	.byte	0x00, 0x00, 0x00, 0x00


//--------------------- .nv.info._ZN7cutlass13device_kernelIN5flash11enable_sm90INS1_16FlashAttnFwdSm90INS1_25CollectiveMainloopFwdSm90ILi2EN4cute5tupleIJNS5_1CILi1EEES8_S8_EEENS6_IJNS7_ILi128EEENS7_ILi96EEENS7_ILi64EEEEEELi256ENS_6half_tEfNS_4arch4Sm90ELb0ELb0ELb0ELb0ELb0ELb0ELb0ELb1ELb0ELb1ELb0ELb0EEENS1_21CollectiveEpilogueFwdINS6_IJSA_NS7_ILi256EEESB_EEES9_SE_SG_Li256ELb0ELb1ELb0ELb0EEENS1_29StaticPersistentTileSchedulerILb0EEEEEEEEEvNT_6ParamsE --------------------------
	.section	.nv.info._ZN7cutlass13device_kernelIN5flash11enable_sm90INS1_16FlashAttnFwdSm90INS1_25CollectiveMainloopFwdSm90ILi2EN4cute5tupleIJNS5_1CILi1EEES8_S8_EEENS6_IJNS7_ILi128EEENS7_ILi96EEENS7_ILi64EEEEEELi256ENS_6half_tEfNS_4arch4Sm90ELb0ELb0ELb0ELb0ELb0ELb0ELb0ELb1ELb0ELb1ELb0ELb0EEENS1_21CollectiveEpilogueFwdINS6_IJSA_NS7_ILi256EEESB_EEES9_SE_SG_Li256ELb0ELb1ELb0ELb0EEENS1_29StaticPersistentTileSchedulerILb0EEEEEEEEEvNT_6ParamsE,"",@"SHT_CUDA_INFO"
	.sectionflags	@""
	.align	4


	//----- nvinfo : EIATTR_CUDA_API_VERSION
	.align		4
        /*0000*/ 	.byte	0x04, 0x37
        /*0002*/ 	.short	(.L_135 - .L_134)
.L_134:
        /*0004*/ 	.word	0x00000082


	//----- nvinfo : EIATTR_KPARAM_INFO
	.align		4
.L_135:
        /*0008*/ 	.byte	0x04, 0x17
        /*000a*/ 	.short	(.L_137 - .L_136)
.L_136:
        /*000c*/ 	.word	0x00000000
        /*0010*/ 	.short	0x0000
        /*0012*/ 	.short	0x0070
        /*0014*/ 	.byte	0x00, 0xf0, 0x01, 0x28


	//----- nvinfo : EIATTR_SPARSE_MMA_MASK
	.align		4
.L_137:
        /*0018*/ 	.byte	0x03, 0x50
        /*001a*/ 	.short	0x0000


	//----- nvinfo : EIATTR_MAXREG_COUNT
	.align		4
        /*001c*/ 	.byte	0x03, 0x1b
        /*001e*/ 	.short	0x00a8


	//----- nvinfo : EIATTR_NUM_BARRIERS
	.align		4
        /*0020*/ 	.byte	0x02, 0x4c
        /*0022*/ 	.byte	0x10
	.zero		1


	//----- nvinfo : EIATTR_EXTERNS
	.align		4
        /*0024*/ 	.byte	0x04, 0x0f
        /*0026*/ 	.short	(.L_139 - .L_138)


	//   ....[0]....
	.align		4
.L_138:
        /*0028*/ 	.word	index@(__assertfail)


	//----- nvinfo : EIATTR_ANNOTATIONS
	.align		4
.L_139:
        /*002c*/ 	.byte	0x04, 0x55
        /*002e*/ 	.short	(.L_141 - .L_140)


	//   ....[0]....
.L_140:
        /*0030*/ 	.word	0x00000001
        /*0034*/ 	.byte	0xc0, 0x71, 0x00, 0x00, 0x01, 0x00, 0x00, 0x00, 0x00, 0x73, 0x00, 0x00, 0x01, 0x00, 0x00, 0x00
        /* <DEDUP_REMOVED lines=25> */
        /*01d4*/ 	.byte	0x50, 0xb0, 0x00, 0x00


	//----- nvinfo : EIATTR_MERCURY_ISA_VERSION
	.align		4
.L_141:
        /*01d8*/ 	.byte	0x03, 0x5f
        /*01da*/ 	.short	0x0101


	//----- nvinfo : EIATTR_INT_WARP_WIDE_INSTR_OFFSETS
	.align		4
        /*01dc*/ 	.byte	0x04, 0x31
        /*01de*/ 	.short	(.L_143 - .L_142)


	//   ....[0]....
.L_142:
        /*01e0*/ 	.word	0x00000130


	//   ....[1]....
        /*01e4*/ 	.word	0x00000170


	//   ....[2]....
        /*01e8*/ 	.word	0x000001e0


	//----- nvinfo : EIATTR_COOP_GROUP_MASK_REGIDS
	.align		4
.L_143:
        /*01ec*/ 	.byte	0x04, 0x29
        /*01ee*/ 	.short	(.L_145 - .L_144)


	//   ....[0]....
.L_144:
        /*01f0*/ 	.word	0xffffffff


	//   ....[1]....
        /*01f4*/ 	.word	0xffffffff


	//   ....[2]....
        /*01f8*/ 	.word	0xffffffff


	//   ....[3]....
        /*01fc*/ 	.word	0xffffffff


	//   ....[4]....
        /*0200*/ 	.word	0xffffffff


	//   ....[5]....
        /*0204*/ 	.word	0xffffffff


	//   ....[6]....
        /*0208*/ 	.word	0xffffffff


	//   ....[7]....
        /*020c*/ 	.word	0xffffffff


	//   ....[8]....
        /*0210*/ 	.word	0xffffffff


	//   ....[9]....
        /*0214*/ 	.word	0xffffffff


	//   ....[10]....
        /*0218*/ 	.word	0xffffffff


	//   ....[11]....
        /*021c*/ 	.word	0xffffffff


	//   ....[12]....
        /*0220*/ 	.word	0xffffffff


	//   ....[13]....
        /*0224*/ 	.word	0xffffffff


	//   ....[14]....
        /*0228*/ 	.word	0xffffffff


	//   ....[15]....
        /*022c*/ 	.word	0xffffffff


	//   ....[16]....
        /*0230*/ 	.word	0xffffffff


	//   ....[17]....
        /*0234*/ 	.word	0xffffffff


	//   ....[18]....
        /*0238*/ 	.word	0xffffffff


	//   ....[19]....
        /*023c*/ 	.word	0xffffffff


	//   ....[20]....
        /*0240*/ 	.word	0xffffffff


	//   ....[21]....
        /*0244*/ 	.word	0xffffffff


	//   ....[22]....
        /*0248*/ 	.word	0xffffffff


	//   ....[23]....
        /*024c*/ 	.word	0xffffffff


	//   ....[24]....
        /*0250*/ 	.word	0xffffffff


	//   ....[25]....
        /*0254*/ 	.word	0xffffffff


	//   ....[26]....
        /*0258*/ 	.word	0xffffffff


	//   ....[27]....
        /*025c*/ 	.word	0xffffffff


	//   ....[28]....
        /*0260*/ 	.word	0xffffffff


	//   ....[29]....
        /*0264*/ 	.word	0xffffffff


	//   ....[30]....
        /*0268*/ 	.word	0xffffffff


	//   ....[31]....
        /*026c*/ 	.word	0xffffffff


	//   ....[32]....
        /*0270*/ 	.word	0xffffffff


	//   ....[33]....
        /*0274*/ 	.word	0xffffffff


	//   ....[34]....
        /*0278*/ 	.word	0xffffffff


	//   ....[35]....
        /*027c*/ 	.word	0xffffffff


	//   ....[36]....
        /*0280*/ 	.word	0xffffffff


	//   ....[37]....
        /*0284*/ 	.word	0xffffffff


	//   ....[38]....
        /*0288*/ 	.word	0xffffffff


	//   ....[39]....
        /*028c*/ 	.word	0xffffffff


	//   ....[40]....
        /*0290*/ 	.word	0xffffffff


	//   ....[41]....
        /*0294*/ 	.word	0xffffffff


	//   ....[42]....
        /*0298*/ 	.word	0xffffffff


	//   ....[43]....
        /*029c*/ 	.word	0xffffffff


	//   ....[44]....
        /*02a0*/ 	.word	0xffffffff


	//   ....[45]....
        /*02a4*/ 	.word	0xffffffff


	//   ....[46]....
        /*02a8*/ 	.word	0xffffffff


	//   ....[47]....
        /*02ac*/ 	.word	0xffffffff


	//   ....[48]....
        /*02b0*/ 	.word	0xffffffff


	//   ....[49]....
        /*02b4*/ 	.word	0xffffffff


	//   ....[50]....
        /*02b8*/ 	.word	0x0500000f


	//   ....[51]....
        /*02bc*/ 	.word	0x0500000f


	//   ....[52]....
        /*02c0*/ 	.word	0x0500000f


	//   ....[53]....
        /*02c4*/ 	.word	0x0500000f


	//   ....[54]....
        /*02c8*/ 	.word	0x0500000f


	//   ....[55]....
        /*02cc*/ 	.word	0x0500000f


	//   ....[56]....
        /*02d0*/ 	.word	0x0500000f


	//   ....[57]....
        /*02d4*/ 	.word	0x0500000f


	//   ....[58]....
        /*02d8*/ 	.word	0x0500000f


	//   ....[59]....
        /*02dc*/ 	.word	0x0500000f


	//   ....[60]....
        /*02e0*/ 	.word	0x0500000f


	//   ....[61]....
        /*02e4*/ 	.word	0x0500000f


	//   ....[62]....
        /*02e8*/ 	.word	0x0500000f


	//   ....[63]....
        /*02ec*/ 	.word	0x0500000f


	//   ....[64]....
        /*02f0*/ 	.word	0x0500000f


	//   ....[65]....
        /*02f4*/ 	.word	0x0500000f


	//   ....[66]....
        /*02f8*/ 	.word	0x0500000f


	//   ....[67]....
        /*02fc*/ 	.word	0x0500000f


	//----- nvinfo : EIATTR_COOP_GROUP_INSTR_OFFSETS
	.align		4
.L_145:
        /*0300*/ 	.byte	0x04, 0x28
        /*0302*/ 	.short	(.L_147 - .L_146)


	//   ....[0]....
.L_146:
        /*0304*/ 	.word	0x00000070


	//   ....[1]....
        /*0308*/ 	.word	0x00000140


	//   ....[2]....
        /*030c*/ 	.word	0x00000190


	//   ....[3]....
        /*0310*/ 	.word	0x000003c0


	//   ....[4]....
        /*0314*/ 	.word	0x00000520


	//   ....[5]....
        /*0318*/ 	.word	0x00000640


	//   ....[6]....
        /*031c*/ 	.word	0x000007a0


	//   ....[7]....
        /*0320*/ 	.word	0x00000db0


	//   ....[8]....
        /*0324*/ 	.word	0x00001ad0


	//   ....[9]....
        /*0328*/ 	.word	0x00001b20


	//   ....[10]....
        /*032c*/ 	.word	0x00001f80


	//   ....[11]....
        /*0330*/ 	.word	0x00002000


	//   ....[12]....
        /*0334*/ 	.word	0x00003090


	//   ....[13]....
        /*0338*/ 	.word	0x000030c0


	//   ....[14]....
        /*033c*/ 	.word	0x000034c0


	//   ....[15]....
        /*0340*/ 	.word	0x00003690


	//   ....[16]....
        /*0344*/ 	.word	0x00004960


	//   ....[17]....
        /*0348*/ 	.word	0x00004990


	//   ....[18]....
        /*034c*/ 	.word	0x00004a10


	//   ....[19]....
        /*0350*/ 	.word	0x00004a30


	//   ....[20]....
        /*0354*/ 	.word	0x00006490


	//   ....[21]....
        /*0358*/ 	.word	0x000064c0


	//   ....[22]....
        /*035c*/ 	.word	0x00006650


	//   ....[23]....
        /*0360*/ 	.word	0x00006660


	//   ....[24]....
        /*0364*/ 	.word	0x00006b80


	//   ....[25]....
        /*0368*/ 	.word	0x00006ba0


	//   ....[26]....
        /*036c*/ 	.word	0x00006ce0


	//   ....[27]....
        /*0370*/ 	.word	0x00006d00


	//   ....[28]....
        /*0374*/ 	.word	0x00006e30


	//   ....[29]....
        /*0378*/ 	.word	0x00006e50


	//   ....[30]....
        /*037c*/ 	.word	0x00006f90


	//   ....[31]....
        /*0380*/ 	.word	0x00006fd0


	//   ....[32]....
        /*0384*/ 	.word	0x00007a00


	//   ....[33]....
        /*0388*/ 	.word	0x00008370


	//   ....[34]....
        /*038c*/ 	.word	0x00008380


	//   ....[35]....
        /*0390*/ 	.word	0x000083c0


	//   ....[36]....
        /*0394*/ 	.word	0x00008400


	//   ....[37]....
        /*0398*/ 	.word	0x00008500


	//   ....[38]....
        /*039c*/ 	.word	0x00008510


	//   ....[39]....
        /*03a0*/ 	.word	0x000085a0


	//   ....[40]....
        /*03a4*/ 	.word	0x000085b0


	//   ....[41]....
        /*03a8*/ 	.word	0x00008640


	//   ....[42]....
        /*03ac*/ 	.word	0x00008650


	//   ....[43]....
        /*03b0*/ 	.word	0x000086e0


	//   ....[44]....
        /*03b4*/ 	.word	0x000086f0


	//   ....[45]....
        /*03b8*/ 	.word	0x00008770


	//   ....[46]....
        /*03bc*/ 	.word	0x00008780


	//   ....[47]....
        /*03c0*/ 	.word	0x00008790


	//   ....[48]....
        /*03c4*/ 	.word	0x000087a0


	//   ....[49]....
        /*03c8*/ 	.word	0x0000af80


	//   ....[50]....
        /*03cc*/ 	.word	0x0000b480


	//   ....[51]....
        /*03d0*/ 	.word	0x0000b5f0


	//   ....[52]....
        /*03d4*/ 	.word	0x0000b650


	//   ....[53]....
        /*03d8*/ 	.word	0x0000b720


	//   ....[54]....
        /*03dc*/ 	.word	0x0000b7c0


	//   ....[55]....
        /*03e0*/ 	.word	0x0000b860


	//   ....[56]....
        /*03e4*/ 	.word	0x0000b970


	//   ....[57]....
        /*03e8*/ 	.word	0x0000b9d0


	//   ....[58]....
        /*03ec*/ 	.word	0x0000bad0


	//   ....[59]....
        /*03f0*/ 	.word	0x0000bb30


	//   ....[60]....
        /*03f4*/ 	.word	0x0000bc30


	//   ....[61]....
        /*03f8*/ 	.word	0x0000bc90


	//   ....[62]....
        /*03fc*/ 	.word	0x0000bd90


	//   ....[63]....
        /*0400*/ 	.word	0x0000bdf0


	//   ....[64]....
        /*0404*/ 	.word	0x0000bee0


	//   ....[65]....
        /*0408*/ 	.word	0x0000bf40


	//   ....[66]....
        /*040c*/ 	.word	0x0000bfe0


	//   ....[67]....
        /*0410*/ 	.word	0x0000c3d0


	//----- nvinfo : EIATTR_REG_RECONFIG
	.align		4
.L_147:
        /*0414*/ 	.byte	0x01, 0x54
	.zero		2


	//----- nvinfo : EIATTR_SYSCALL_OFFSETS
	.align		4
        /*0418*/ 	.byte	0x04, 0x46
        /*041a*/ 	.short	(.L_149 - .L_148)


	//   ....[0]....
.L_148:
        /*041c*/ 	.word	0x00001110


	//   ....[1]....
        /*0420*/ 	.word	0x00007660


	//   ....[2]....
        /*0424*/ 	.word	0x000077a0


	//   ....[3]....
        /*0428*/ 	.word	0x00007890


	//   ....[4]....
        /*042c*/ 	.word	0x00007f90


	//----- nvinfo : EIATTR_MBARRIER_INSTR_OFFSETS
	.align		4
.L_149:
        /*0430*/ 	.byte	0x04, 0x39
        /*0432*/ 	.short	(.L_151 - .L_150)


	//   ....[0]....
.L_150:
        /*0434*/ 	.word	0x00000270
        /*0438*/ 	.word	0x000000ff
        /*043c*/ 	.word	0x00022800
        /*0440*/ 	.short	0x0100
        /*0442*/ 	.byte	0x08
	.zero		1


	//   ....[1]....
        /*0444*/ 	.word	0x00000280
        /*0448*/ 	.word	0x000000ff
        /*044c*/ 	.word	0x00022820
        /*0450*/ 	.short	0x0100
        /*0452*/ 	.byte	0x08
	.zero		1


	//   ....[2]....
        /*0454*/ 	.word	0x00000370
        /*0458*/ 	.word	0x000000ff
        /*045c*/ 	.word	0x00022830
        /*0460*/ 	.short	0x0100
        /*0462*/ 	.byte	0x08
	.zero		1


	//   ....[3]....
        /*0464*/ 	.word	0x00000380
        /*0468*/ 	.word	0x000000ff
        /*046c*/ 	.word	0x00022840
        /*0470*/ 	.short	0x0100
        /*0472*/ 	.byte	0x08
	.zero		1


	//   ....[4]....
        /*0474*/ 	.word	0x00000390
        /*0478*/ 	.word	0x000000ff
        /*047c*/ 	.word	0x00022838
        /*0480*/ 	.short	0x0100
        /*0482*/ 	.byte	0x08
	.zero		1


	//   ....[5]....
        /*0484*/ 	.word	0x000003a0
        /*0488*/ 	.word	0x000000ff
        /*048c*/ 	.word	0x00022848
        /*0490*/ 	.short	0x0100
        /*0492*/ 	.byte	0x08
	.zero		1


	//   ....[6]....
        /*0494*/ 	.word	0x000004d0
        /*0498*/ 	.word	0x000000ff
        /*049c*/ 	.word	0x00022850
        /*04a0*/ 	.short	0x0100
        /*04a2*/ 	.byte	0x08
	.zero		1


	//   ....[7]....
        /*04a4*/ 	.word	0x000004e0
        /*04a8*/ 	.word	0x000000ff
        /*04ac*/ 	.word	0x00022860
        /*04b0*/ 	.short	0x0100
        /*04b2*/ 	.byte	0x08
	.zero		1


	//   ....[8]....
        /*04b4*/ 	.word	0x000004f0
        /*04b8*/ 	.word	0x000000ff
        /*04bc*/ 	.word	0x00022858
        /*04c0*/ 	.short	0x0100
        /*04c2*/ 	.byte	0x08
	.zero		1


	//   ....[9]....
        /*04c4*/ 	.word	0x00000500
        /*04c8*/ 	.word	0x000000ff
        /*04cc*/ 	.word	0x00022868
        /*04d0*/ 	.short	0x0100
        /*04d2*/ 	.byte	0x08
	.zero		1


	//   ....[10]....
        /*04d4*/ 	.word	0x000005f0
        /*04d8*/ 	.word	0x000000ff
        /*04dc*/ 	.word	0x00022870
        /*04e0*/ 	.short	0x0100
        /*04e2*/ 	.byte	0x06
	.zero		1


	//   ....[11]....
        /*04e4*/ 	.word	0x00000600
        /*04e8*/ 	.word	0x000000ff
        /*04ec*/ 	.word	0x00022880
        /*04f0*/ 	.short	0x0100
        /*04f2*/ 	.byte	0x06
	.zero		1


	//   ....[12]....
        /*04f4*/ 	.word	0x00000610
        /*04f8*/ 	.word	0x000000ff
        /*04fc*/ 	.word	0x00022878
        /*0500*/ 	.short	0x0100
        /*0502*/ 	.byte	0x06
	.zero		1


	//   ....[13]....
        /*0504*/ 	.word	0x00000620
        /*0508*/ 	.word	0x000000ff
        /*050c*/ 	.word	0x00022888
        /*0510*/ 	.short	0x0100
        /*0512*/ 	.byte	0x06
	.zero		1


	//   ....[14]....
        /*0514*/ 	.word	0x00000750
        /*0518*/ 	.word	0x000000ff
        /*051c*/ 	.word	0x00022890
        /*0520*/ 	.short	0x0100
        /*0522*/ 	.byte	0x08
	.zero		1


	//   ....[15]....
        /*0524*/ 	.word	0x00000760
        /*0528*/ 	.word	0x000000ff
        /*052c*/ 	.word	0x000228a0
        /*0530*/ 	.short	0x0100
        /*0532*/ 	.byte	0x08
	.zero		1


	//   ....[16]....
        /*0534*/ 	.word	0x00000770
        /*0538*/ 	.word	0x000000ff
        /*053c*/ 	.word	0x00022898
        /*0540*/ 	.short	0x0100
        /*0542*/ 	.byte	0x08
	.zero		1


	//   ....[17]....
        /*0544*/ 	.word	0x00000780
        /*0548*/ 	.word	0x000000ff
        /*054c*/ 	.word	0x000228a8
        /*0550*/ 	.short	0x0100
        /*0552*/ 	.byte	0x08
	.zero		1


	//   ....[18]....
        /*0554*/ 	.word	0x000008b0
        /*0558*/ 	.word	0x000000ff
        /*055c*/ 	.word	0x000228b0
        /*0560*/ 	.short	0x0100
        /*0562*/ 	.byte	0x08
	.zero		1


	//   ....[19]....
        /*0564*/ 	.word	0x000008c0
        /*0568*/ 	.word	0x000000ff
        /*056c*/ 	.word	0x000228c0
        /*0570*/ 	.short	0x0100
        /*0572*/ 	.byte	0x08
	.zero		1


	//   ....[20]....
        /*0574*/ 	.word	0x000008d0
        /*0578*/ 	.word	0x000000ff
        /*057c*/ 	.word	0x000228b8
        /*0580*/ 	.short	0x0100
        /*0582*/ 	.byte	0x08
	.zero		1


	//   ....[21]....
        /*0584*/ 	.word	0x000008e0
        /*0588*/ 	.word	0x000000ff
        /*058c*/ 	.word	0x000228c8
        /*0590*/ 	.short	0x0100
        /*0592*/ 	.byte	0x08
	.zero		1


	//   ....[22]....
        /*0594*/ 	.word	0x00001160
        /*0598*/ 	.word	0x000000ff
        /*059c*/ 	.word	0x00022800
        /*05a0*/ 	.short	0x010a
        /*05a2*/ 	.byte	0x2d
	.zero		1


	//   ....[23]....
        /*05a4*/ 	.word	0x00001230
        /*05a8*/ 	.word	0x000000ff
        /*05ac*/ 	.word	0x00022830
        /*05b0*/ 	.short	0x010a
        /*05b2*/ 	.byte	0x15
	.zero		1


	//   ....[24]....
        /*05b4*/ 	.word	0x00001270
        /*05b8*/ 	.word	0x000000ff
        /*05bc*/ 	.word	0x00022830
        /*05c0*/ 	.short	0x010a
        /*05c2*/ 	.byte	0x15
	.zero		1


	//   ....[25]....
        /*05c4*/ 	.word	0x00002440
        /*05c8*/ 	.word	0x00000004
        /*05cc*/ 	.word	0x00000000
        /*05d0*/ 	.short	0x0101
        /*05d2*/ 	.byte	0x3f
	.zero		1


	//   ....[26]....
        /*05d4*/ 	.word	0x00002870
        /*05d8*/ 	.word	0x000000ff
        /*05dc*/ 	.word	0x00022850
        /*05e0*/ 	.short	0x010a
        /*05e2*/ 	.byte	0x15
	.zero		1


	//   ....[27]....
        /*05e4*/ 	.word	0x000028b0
        /*05e8*/ 	.word	0x000000ff
        /*05ec*/ 	.word	0x00022850
        /*05f0*/ 	.short	0x010a
        /*05f2*/ 	.byte	0x15
	.zero		1


	//   ....[28]....
        /*05f4*/ 	.word	0x00002ba0
        /*05f8*/ 	.word	0x00000008
        /*05fc*/ 	.word	0x00000000
        /*0600*/ 	.short	0x0101
        /*0602*/ 	.byte	0x3f
	.zero		1


	//   ....[29]....
        /*0604*/ 	.word	0x00002d20
        /*0608*/ 	.word	0x000000ff
        /*060c*/ 	.word	0x00022830
        /*0610*/ 	.short	0x010a
        /*0612*/ 	.byte	0x17
	.zero		1


	//   ....[30]....
        /*0614*/ 	.word	0x00002d70
        /*0618*/ 	.word	0x000000ff
        /*061c*/ 	.word	0x00022830
        /*0620*/ 	.short	0x010a
        /*0622*/ 	.byte	0x17
	.zero		1


	//   ....[31]....
        /*0624*/ 	.word	0x00003a20
        /*0628*/ 	.word	0x0000009a
        /*062c*/ 	.word	0x00000000
        /*0630*/ 	.short	0x0101
        /*0632*/ 	.byte	0x3f
	.zero		1


	//   ....[32]....
        /*0634*/ 	.word	0x00004610
        /*0638*/ 	.word	0x000000ff
        /*063c*/ 	.word	0x00022850
        /*0640*/ 	.short	0x010a
        /*0642*/ 	.byte	0x17
	.zero		1


	//   ....[33]....
        /*0644*/ 	.word	0x00004660
        /*0648*/ 	.word	0x000000ff
        /*064c*/ 	.word	0x00022850
        /*0650*/ 	.short	0x010a
        /*0652*/ 	.byte	0x17
	.zero		1


	//   ....[34]....
        /*0654*/ 	.word	0x00004940
        /*0658*/ 	.word	0x000000b7
        /*065c*/ 	.word	0x00000000
        /*0660*/ 	.short	0x0101
        /*0662*/ 	.byte	0x3f
	.zero		1


	//   ....[35]....
        /*0664*/ 	.word	0x00006b60
        /*0668*/ 	.word	0x000000ce
        /*066c*/ 	.word	0x00000000
        /*0670*/ 	.short	0x0101
        /*0672*/ 	.byte	0x3f
	.zero		1


	//   ....[36]....
        /*0674*/ 	.word	0x00007c30
        /*0678*/ 	.word	0x00000000
        /*067c*/ 	.word	0x00022840
        /*0680*/ 	.short	0x010a
        /*0682*/ 	.byte	0x3f
	.zero		1


	//   ....[37]....
        /*0684*/ 	.word	0x000088a0
        /*0688*/ 	.word	0x000000ff
        /*068c*/ 	.word	0x00022800
        /*0690*/ 	.short	0x0107
        /*0692*/ 	.byte	0x24
	.zero		1


	//   ....[38]....
        /*0694*/ 	.word	0x00008900
        /*0698*/ 	.word	0x000000ff
        /*069c*/ 	.word	0x00022800
        /*06a0*/ 	.short	0x0101
        /*06a2*/ 	.byte	0x24
	.zero		1


	//   ....[39]....
        /*06a4*/ 	.word	0x00008920
        /*06a8*/ 	.word	0x000000ff
        /*06ac*/ 	.word	0x00022820
        /*06b0*/ 	.short	0x010a
        /*06b2*/ 	.byte	0x24
	.zero		1


	//   ....[40]....
        /*06b4*/ 	.word	0x00008a00
        /*06b8*/ 	.word	0x00000002
        /*06bc*/ 	.word	0x00022860
        /*06c0*/ 	.short	0x010a
        /*06c2*/ 	.byte	0x3f
	.zero		1


	//   ....[41]....
        /*06c4*/ 	.word	0x00009220
        /*06c8*/ 	.word	0x00000003
        /*06cc*/ 	.word	0x00022840
        /*06d0*/ 	.short	0x010a
        /*06d2*/ 	.byte	0x3f
	.zero		1


	//   ....[42]....
        /*06d4*/ 	.word	0x00009470
        /*06d8*/ 	.word	0x00000003
        /*06dc*/ 	.word	0x00022860
        /*06e0*/ 	.short	0x010a
        /*06e2*/ 	.byte	0x3f
	.zero		1


	//   ....[43]....
        /*06e4*/ 	.word	0x00009c80
        /*06e8*/ 	.word	0x00000004
        /*06ec*/ 	.word	0x00022840
        /*06f0*/ 	.short	0x010a
        /*06f2*/ 	.byte	0x3f
	.zero		1


	//   ....[44]....
        /*06f4*/ 	.word	0x00009eb0
        /*06f8*/ 	.word	0x00000004
        /*06fc*/ 	.word	0x00022860
        /*0700*/ 	.short	0x010a
        /*0702*/ 	.byte	0x3f
	.zero		1


	//   ....[45]....
        /*0704*/ 	.word	0x0000a610
        /*0708*/ 	.word	0x00000004
        /*070c*/ 	.word	0x00022840
        /*0710*/ 	.short	0x010a
        /*0712*/ 	.byte	0x3f
	.zero		1


	//   ....[46]....
        /*0714*/ 	.word	0x0000a860
        /*0718*/ 	.word	0x00000004
        /*071c*/ 	.word	0x00022860
        /*0720*/ 	.short	0x010a
        /*0722*/ 	.byte	0x3f
	.zero		1


	//   ....[47]....
        /*0724*/ 	.word	0x0000af00
        /*0728*/ 	.word	0x00000000
        /*072c*/ 	.word	0x00022820
        /*0730*/ 	.short	0x010a
        /*0732*/ 	.byte	0x3f
	.zero		1


	//   ....[48]....
        /*0734*/ 	.word	0x0000b0d0
        /*0738*/ 	.word	0x00000006
        /*073c*/ 	.word	0x00000000
        /*0740*/ 	.short	0x010a
        /*0742*/ 	.byte	0x3f
	.zero		1


	//   ....[49]....
        /*0744*/ 	.word	0x0000b120
        /*0748*/ 	.word	0x00000003
        /*074c*/ 	.word	0x00000000
        /*0750*/ 	.short	0x010a
        /*0752*/ 	.byte	0x3f
	.zero		1


	//   ....[50]....
        /*0754*/ 	.word	0x0000b180
        /*0758*/ 	.word	0x00000012
        /*075c*/ 	.word	0x00000000
        /*0760*/ 	.short	0x010a
        /*0762*/ 	.byte	0x3f
	.zero		1


	//   ....[51]....
        /*0764*/ 	.word	0x0000b1b0
        /*0768*/ 	.word	0x00000003
        /*076c*/ 	.word	0x00000000
        /*0770*/ 	.short	0x010a
        /*0772*/ 	.byte	0x3f
	.zero		1


	//   ....[52]....
        /*0774*/ 	.word	0x0000b220
        /*0778*/ 	.word	0x00000003
        /*077c*/ 	.word	0x00022800
        /*0780*/ 	.short	0x010a
        /*0782*/ 	.byte	0x3f
	.zero		1


	//   ....[53]....
        /*0784*/ 	.word	0x0000b280
        /*0788*/ 	.word	0x00000000
        /*078c*/ 	.word	0x00022830
        /*0790*/ 	.short	0x010a
        /*0792*/ 	.byte	0x3f
	.zero		1


	//   ....[54]....
        /*0794*/ 	.word	0x0000b2d0
        /*0798*/ 	.word	0x00000008
        /*079c*/ 	.word	0x00022850
        /*07a0*/ 	.short	0x010a
        /*07a2*/ 	.byte	0x3f
	.zero		1


	//   ....[55]....
        /*07a4*/ 	.word	0x0000b340
        /*07a8*/ 	.word	0x00000000
        /*07ac*/ 	.word	0x00022830
        /*07b0*/ 	.short	0x010a
        /*07b2*/ 	.byte	0x3f
	.zero		1


	//   ....[56]....
        /*07b4*/ 	.word	0x0000b3a0
        /*07b8*/ 	.word	0x000000b7
        /*07bc*/ 	.word	0x00022850
        /*07c0*/ 	.short	0x010a
        /*07c2*/ 	.byte	0x3f
	.zero		1


	//   ....[57]....
        /*07c4*/ 	.word	0x0000b540
        /*07c8*/ 	.word	0x00000000
        /*07cc*/ 	.word	0x00022840
        /*07d0*/ 	.short	0x010a
        /*07d2*/ 	.byte	0x3f
	.zero		1


	//   ....[58]....
        /*07d4*/ 	.word	0x0000c070
        /*07d8*/ 	.word	0x00000003
        /*07dc*/ 	.word	0x00022820
        /*07e0*/ 	.short	0x010a
        /*07e2*/ 	.byte	0x3f
	.zero		1


	//   ....[59]....
        /*07e4*/ 	.word	0x0000c0c0
        /*07e8*/ 	.word	0x00000002
        /*07ec*/ 	.word	0x00022860
        /*07f0*/ 	.short	0x010a
        /*07f2*/ 	.byte	0x3f
	.zero		1


	//   ....[60]....
        /*07f4*/ 	.word	0x0000c110
        /*07f8*/ 	.word	0x00000003
        /*07fc*/ 	.word	0x00022840
        /*0800*/ 	.short	0x010a
        /*0802*/ 	.byte	0x3f
	.zero		1


	//   ....[61]....
        /*0804*/ 	.word	0x0000c160
        /*0808*/ 	.word	0x00000003
        /*080c*/ 	.word	0x00022860
        /*0810*/ 	.short	0x010a
        /*0812*/ 	.byte	0x3f
	.zero		1


	//   ....[62]....
        /*0814*/ 	.word	0x0000c1b0
        /*0818*/ 	.word	0x00000004
        /*081c*/ 	.word	0x00022840
        /*0820*/ 	.short	0x010a
        /*0822*/ 	.byte	0x3f
	.zero		1


	//   ....[63]....
        /*0824*/ 	.word	0x0000c200
        /*0828*/ 	.word	0x00000004
        /*082c*/ 	.word	0x00022860
        /*0830*/ 	.short	0x010a
        /*0832*/ 	.byte	0x3f
	.zero		1


	//   ....[64]....
        /*0834*/ 	.word	0x0000c250
        /*0838*/ 	.word	0x00000004
        /*083c*/ 	.word	0x00022840
        /*0840*/ 	.short	0x010a
        /*0842*/ 	.byte	0x3f
	.zero		1


	//   ....[65]....
        /*0844*/ 	.word	0x0000c2a0
        /*0848*/ 	.word	0x00000004
        /*084c*/ 	.word	0x00022860
        /*0850*/ 	.short	0x010a
        /*0852*/ 	.byte	0x3f
	.zero		1


	//   ....[66]....
        /*0854*/ 	.word	0x0000c2f0
        /*0858*/ 	.word	0x00000000
        /*085c*/ 	.word	0x00022820
        /*0860*/ 	.short	0x010a
        /*0862*/ 	.byte	0x3f
	.zero		1


	//   ....[67]....
        /*0864*/ 	.word	0x0000c490
        /*0868*/ 	.word	0x00000006
        /*086c*/ 	.word	0x00000000
        /*0870*/ 	.short	0x010a
        /*0872*/ 	.byte	0x3f
	.zero		1


	//   ....[68]....
        /*0874*/ 	.word	0x0000c4e0
        /*0878*/ 	.word	0x00000003
        /*087c*/ 	.word	0x00000000
        /*0880*/ 	.short	0x010a
        /*0882*/ 	.byte	0x3f
	.zero		1


	//   ....[69]....
        /*0884*/ 	.word	0x0000c530
        /*0888*/ 	.word	0x00000012
        /*088c*/ 	.word	0x00000000
        /*0890*/ 	.short	0x010a
        /*0892*/ 	.byte	0x3f
	.zero		1


	//----- nvinfo : EIATTR_NUM_MBARRIERS
	.align		4
.L_151:
        /*0894*/ 	.byte	0x03, 0x38
        /*0896*/ 	.short	0x0016


	//----- nvinfo : EIATTR_EXIT_INSTR_OFFSETS
	.align		4
        /*0898*/ 	.byte	0x04, 0x1c
        /*089a*/ 	.short	(.L_153 - .L_152)


	//   ....[0]....
.L_152:
        /*089c*/ 	.word	0x00000a20


	//   ....[1]....
        /*08a0*/ 	.word	0x00007130


	//   ....[2]....
        /*08a4*/ 	.word	0x0000b200


	//----- nvinfo : EIATTR_MAX_THREADS
	.align		4
.L_153:
        /*08a8*/ 	.byte	0x04, 0x05
        /*08aa*/ 	.short	(.L_155 - .L_154)
.L_154:
        /*08ac*/ 	.word	0x00000180
        /*08b0*/ 	.word	0x00000001
        /*08b4*/ 	.word	0x00000001


	//----- nvinfo : EIATTR_CRS_STACK_SIZE
	.align		4
.L_155:
        /*08b8*/ 	.byte	0x04, 0x1e
        /*08ba*/ 	.short	(.L_157 - .L_156)
.L_156:
        /*08bc*/ 	.word	0x00000000


	//----- nvinfo : EIATTR_CBANK_PARAM_SIZE
	.align		4
.L_157:
        /*08c0*/ 	.byte	0x03, 0x19
        /*08c2*/ 	.short	0x0a70


	//----- nvinfo : EIATTR_PARAM_CBANK
	.align		4
        /*08c4*/ 	.byte	0x04, 0x0a
        /*08c6*/ 	.short	(.L_159 - .L_158)
	.align		4
.L_158:
        /*08c8*/ 	.word	index@(.nv.constant0._ZN7cutlass13device_kernelIN5flash11enable_sm90INS1_16FlashAttnFwdSm90INS1_25CollectiveMainloopFwdSm90ILi2EN4cute5tupleIJNS5_1CILi1EEES8_S8_EEENS6_IJNS7_ILi128EEENS7_ILi96EEENS7_ILi64EEEEEELi256ENS_6half_tEfNS_4arch4Sm90ELb0ELb0ELb0ELb0ELb0ELb0ELb0ELb1ELb0ELb1ELb0ELb0EEENS1_21CollectiveEpilogueFwdINS6_IJSA_NS7_ILi256EEESB_EEES9_SE_SG_Li256ELb0ELb1ELb0ELb0EEENS1_29StaticPersistentTileSchedulerILb0EEEEEEEEEvNT_6ParamsE)
        /*08cc*/ 	.short	0x0210
        /*08ce*/ 	.short	0x0a70


	//----- nvinfo : EIATTR_SW_WAR
	.align		4
.L_159:
        /*08d0*/ 	.byte	0x04, 0x36
        /*08d2*/ 	.short	(.L_161 - .L_160)
.L_160:
        /*08d4*/ 	.word	0x00000008
.L_161:


//--------------------- .nv.info._ZN7cutlass13device_kernelIN5flash11enable_sm90INS1_16FlashAttnFwdSm90INS1_25CollectiveMainloopFwdSm90ILi2EN4cute5tupleIJNS5_1CILi1EEES8_S8_EEENS6_IJNS7_ILi128EEENS7_ILi96EEENS7_ILi64EEEEEELi256ENS_6half_tEfNS_4arch4Sm90ELb0ELb0ELb0ELb0ELb0ELb0ELb1ELb1ELb0ELb1ELb0ELb0EEENS1_21CollectiveEpilogueFwdINS6_IJSA_NS7_ILi256EEESB_EEES9_SE_SG_Li256ELb0ELb1ELb0ELb0EEENS1_29StaticPersistentTileSchedulerILb0EEEEEEEEEvNT_6ParamsE --------------------------
	.section	.nv.info._ZN7cutlass13device_kernelIN5flash11enable_sm90INS1_16FlashAttnFwdSm90INS1_25CollectiveMainloopFwdSm90ILi2EN4cute5tupleIJNS5_1CILi1EEES8_S8_EEENS6_IJNS7_ILi128EEENS7_ILi96EEENS7_ILi64EEEEEELi256ENS_6half_tEfNS_4arch4Sm90ELb0ELb0ELb0ELb0ELb0ELb0ELb1ELb1ELb0ELb1ELb0ELb0EEENS1_21CollectiveEpilogueFwdINS6_IJSA_NS7_ILi256EEESB_EEES9_SE_SG_Li256ELb0ELb1ELb0ELb0EEENS1_29StaticPersistentTileSchedulerILb0EEEEEEEEEvNT_6ParamsE,"",@"SHT_CUDA_INFO"
	.sectionflags	@""
	.align	4


	//----- nvinfo : EIATTR_CUDA_API_VERSION
	.align		4
        /*0000*/ 	.byte	0x04, 0x37
        /*0002*/ 	.short	(.L_163 - .L_162)
.L_162:
        /*0004*/ 	.word	0x00000082


	//----- nvinfo : EIATTR_KPARAM_INFO
	.align		4
.L_163:
        /*0008*/ 	.byte	0x04, 0x17
        /*000a*/ 	.short	(.L_165 - .L_164)
.L_164:
        /*000c*/ 	.word	0x00000000
        /*0010*/ 	.short	0x0000
        /*0012*/ 	.short	0x0070
        /*0014*/ 	.byte	0x00, 0xf0, 0x01, 0x2c


	//----- nvinfo : EIATTR_SPARSE_MMA_MASK
	.align		4
.L_165:
        /*0018*/ 	.byte	0x03, 0x50
        /*001a*/ 	.short	0x0000


	//----- nvinfo : EIATTR_MAXREG_COUNT
	.align		4
        /*001c*/ 	.byte	0x03, 0x1b
        /*001e*/ 	.short	0x00a8


	//----- nvinfo : EIATTR_NUM_BARRIERS
	.align		4
        /*0020*/ 	.byte	0x02, 0x4c
        /*0022*/ 	.byte	0x10
	.zero		1


	//----- nvinfo : EIATTR_EXTERNS
	.align		4
        /*0024*/ 	.byte	0x04, 0x0f
        /*0026*/ 	.short	(.L_167 - .L_166)


	//   ....[0]....
	.align		4
.L_166:
        /*0028*/ 	.word	index@(__assertfail)


	//----- nvinfo : EIATTR_ANNOTATIONS
	.align		4
.L_167:
        /*002c*/ 	.byte	0x04, 0x55
        /*002e*/ 	.short	(.L_169 - .L_168)


	//   ....[0]....
.L_168:
        /* <DEDUP_REMOVED lines=50> */


	//----- nvinfo : EIATTR_MERCURY_ISA_VERSION
	.align		4
.L_169:
        /*0338*/ 	.byte	0x03, 0x5f
        /*033a*/ 	.short	0x0101


	//----- nvinfo : EIATTR_INT_WARP_WIDE_INSTR_OFFSETS
	.align		4
        /*033c*/ 	.byte	0x04, 0x31
        /*033e*/ 	.short	(.L_171 - .L_170)


	//   ....[0]....
.L_170:
        /*0340*/ 	.word	0x00000130


	//   ....[1]....
        /*0344*/ 	.word	0x00000170


	//   ....[2]....
        /*0348*/ 	.word	0x000001e0


	//   ....[3]....
        /*034c*/ 	.word	0x000001f0


	//----- nvinfo : EIATTR_COOP_GROUP_MASK_REGIDS
	.align		4
.L_171:
        /*0350*/ 	.byte	0x04, 0x29
        /*0352*/ 	.short	(.L_173 - .L_172)


	//   ....[0]....
.L_172:
        /*0354*/ 	.word	0xffffffff


	//   ....[1]....
        /*0358*/ 	.word	0xffffffff


	//   ....[2]....
        /*035c*/ 	.word	0xffffffff


	//   ....[3]....
        /*0360*/ 	.word	0xffffffff


	//   ....[4]....
        /*0364*/ 	.word	0xffffffff


	//   ....[5]....
        /*0368*/ 	.word	0xffffffff


	//   ....[6]....
        /*036c*/ 	.word	0xffffffff


	//   ....[7]....
        /*0370*/ 	.word	0xffffffff


	//   ....[8]....
        /*0374*/ 	.word	0xffffffff


	//   ....[9]....
        /*0378*/ 	.word	0xffffffff


	//   ....[10]....
        /*037c*/ 	.word	0xffffffff


	//   ....[11]....
        /*0380*/ 	.word	0xffffffff


	//   ....[12]....
        /*0384*/ 	.word	0xffffffff


	//   ....[13]....
        /*0388*/ 	.word	0xffffffff


	//   ....[14]....
        /*038c*/ 	.word	0xffffffff


	//   ....[15]....
        /*0390*/ 	.word	0xffffffff


	//   ....[16]....
        /*0394*/ 	.word	0xffffffff


	//   ....[17]....
        /*0398*/ 	.word	0xffffffff


	//   ....[18]....
        /*039c*/ 	.word	0xffffffff


	//   ....[19]....
        /*03a0*/ 	.word	0xffffffff


	//   ....[20]....
        /*03a4*/ 	.word	0xffffffff


	//   ....[21]....
        /*03a8*/ 	.word	0xffffffff


	//   ....[22]....
        /*03ac*/ 	.word	0xffffffff


	//   ....[23]....
        /*03b0*/ 	.word	0xffffffff


	//   ....[24]....
        /*03b4*/ 	.word	0xffffffff


	//   ....[25]....
        /*03b8*/ 	.word	0xffffffff


	//   ....[26]....
        /*03bc*/ 	.word	0xffffffff


	//   ....[27]....
        /*03c0*/ 	.word	0xffffffff


	//   ....[28]....
        /*03c4*/ 	.word	0xffffffff


	//   ....[29]....
        /*03c8*/ 	.word	0xffffffff


	//   ....[30]....
        /*03cc*/ 	.word	0xffffffff


	//   ....[31]....
        /*03d0*/ 	.word	0xffffffff


	//   ....[32]....
        /*03d4*/ 	.word	0xffffffff


	//   ....[33]....
        /*03d8*/ 	.word	0xffffffff


	//   ....[34]....
        /*03dc*/ 	.word	0xffffffff


	//   ....[35]....
        /*03e0*/ 	.word	0xffffffff


	//   ....[36]....
        /*03e4*/ 	.word	0xffffffff


	//   ....[37]....
        /*03e8*/ 	.word	0xffffffff


	//   ....[38]....
        /*03ec*/ 	.word	0xffffffff


	//   ....[39]....
        /*03f0*/ 	.word	0xffffffff


	//   ....[40]....
        /*03f4*/ 	.word	0xffffffff


	//   ....[41]....
        /*03f8*/ 	.word	0xffffffff


	//   ....[42]....
        /*03fc*/ 	.word	0xffffffff


	//   ....[43]....
        /*0400*/ 	.word	0xffffffff


	//   ....[44]....
        /*0404*/ 	.word	0xffffffff


	//   ....[45]....
        /*0408*/ 	.word	0xffffffff


	//   ....[46]....
        /*040c*/ 	.word	0xffffffff


	//   ....[47]....
        /*0410*/ 	.word	0xffffffff


	//   ....[48]....
        /*0414*/ 	.word	0xffffffff


	//   ....[49]....
        /*0418*/ 	.word	0xffffffff


	//   ....[50]....
        /*041c*/ 	.word	0xffffffff


	//   ....[51]....
        /*0420*/ 	.word	0xffffffff


	//   ....[52]....
        /*0424*/ 	.word	0xffffffff


	//   ....[53]....
        /*0428*/ 	.word	0xffffffff


	//   ....[54]....
        /*042c*/ 	.word	0xffffffff


	//   ....[55]....
        /*0430*/ 	.word	0xffffffff


	//   ....[56]....
        /*0434*/ 	.word	0xffffffff


	//   ....[57]....
        /*0438*/ 	.word	0xffffffff


	//   ....[58]....
        /*043c*/ 	.word	0xffffffff


	//   ....[59]....
        /*0440*/ 	.word	0xffffffff


	//   ....[60]....
        /*0444*/ 	.word	0xffffffff


	//   ....[61]....
        /*0448*/ 	.word	0xffffffff


	//   ....[62]....
        /*044c*/ 	.word	0xffffffff


	//   ....[63]....
        /*0450*/ 	.word	0xffffffff


	//   ....[64]....
        /*0454*/ 	.word	0xffffffff


	//   ....[65]....
        /*0458*/ 	.word	0xffffffff


	//   ....[66]....
        /*045c*/ 	.word	0x0500000f


	//   ....[67]....
        /*0460*/ 	.word	0x0500000f


	//   ....[68]....
        /*0464*/ 	.word	0x0500000f


	//   ....[69]....
        /*0468*/ 	.word	0x0500000f


	//   ....[70]....
        /*046c*/ 	.word	0x0500000f


	//   ....[71]....
        /*0470*/ 	.word	0x0500000f


	//   ....[72]....
        /*0474*/ 	.word	0x0500000f


	//   ....[73]....
        /*0478*/ 	.word	0x0500000f


	//   ....[74]....
        /*047c*/ 	.word	0x0500000f


	//   ....[75]....
        /*0480*/ 	.word	0x0500000f


	//   ....[76]....
        /*0484*/ 	.word	0x0500000f


	//   ....[77]....
        /*0488*/ 	.word	0x0500000f


	//   ....[78]....
        /*048c*/ 	.word	0x0500000f


	//   ....[79]....
        /*0490*/ 	.word	0x0500000f


	//   ....[80]....
        /*0494*/ 	.word	0x0500000f


	//   ....[81]....
        /*0498*/ 	.word	0x0500000f


	//   ....[82]....
        /*049c*/ 	.word	0x0500000f


	//   ....[83]....
        /*04a0*/ 	.word	0x0500000f


	//   ....[84]....
        /*04a4*/ 	.word	0x0500000f


	//   ....[85]....
        /*04a8*/ 	.word	0x0500000f


	//   ....[86]....
        /*04ac*/ 	.word	0x0500000f


	//   ....[87]....
        /*04b0*/ 	.word	0x0500000f


	//   ....[88]....
        /*04b4*/ 	.word	0x0500000f


	//   ....[89]....
        /*04b8*/ 	.word	0x0500000f


	//   ....[90]....
        /*04bc*/ 	.word	0x0500000f


	//   ....[91]....
        /*04c0*/ 	.word	0x0500000f


	//   ....[92]....
        /*04c4*/ 	.word	0x0500000f


	//   ....[93]....
        /*04c8*/ 	.word	0x0500000f


	//   ....[94]....
        /*04cc*/ 	.word	0x0500000f


	//   ....[95]....
        /*04d0*/ 	.word	0x0500000f


	//   ....[96]....
        /*04d4*/ 	.word	0x0500000f


	//   ....[97]....
        /*04d8*/ 	.word	0x0500000f


	//   ....[98]....
        /*04dc*/ 	.word	0x0500000f


	//   ....[99]....
        /*04e0*/ 	.word	0x0500000f


	//----- nvinfo : EIATTR_COOP_GROUP_INSTR_OFFSETS
	.align		4
.L_173:
        /*04e4*/ 	.byte	0x04, 0x28
        /*04e6*/ 	.short	(.L_175 - .L_174)


	//   ....[0]....
.L_174:
        /*04e8*/ 	.word	0x00000070


	//   ....[1]....
        /*04ec*/ 	.word	0x00000140


	//   ....[2]....
        /*04f0*/ 	.word	0x00000190


	//   ....[3]....
        /*04f4*/ 	.word	0x000003e0


	//   ....[4]....
        /*04f8*/ 	.word	0x00000540


	//   ....[5]....
        /*04fc*/ 	.word	0x00000660


	//   ....[6]....
        /*0500*/ 	.word	0x000007c0


	//   ....[7]....
        /*0504*/ 	.word	0x00000dd0


	//   ....[8]....
        /*0508*/ 	.word	0x00002520


	//   ....[9]....
        /*050c*/ 	.word	0x00002550


	//   ....[10]....
        /*0510*/ 	.word	0x00002570


	//   ....[11]....
        /*0514*/ 	.word	0x00002590


	//   ....[12]....
        /*0518*/ 	.word	0x00004110


	//   ....[13]....
        /*051c*/ 	.word	0x00004170


	//   ....[14]....
        /*0520*/ 	.word	0x00004190


	//   ....[15]....
        /*0524*/ 	.word	0x000041b0


	//   ....[16]....
        /*0528*/ 	.word	0x00005740


	//   ....[17]....
        /*052c*/ 	.word	0x00005770


	//   ....[18]....
        /*0530*/ 	.word	0x00005880


	//   ....[19]....
        /*0534*/ 	.word	0x000058b0


	//   ....[20]....
        /*0538*/ 	.word	0x00007270


	//   ....[21]....
        /*053c*/ 	.word	0x000072a0


	//   ....[22]....
        /*0540*/ 	.word	0x00007430


	//   ....[23]....
        /*0544*/ 	.word	0x00007440


	//   ....[24]....
        /*0548*/ 	.word	0x00007960


	//   ....[25]....
        /*054c*/ 	.word	0x00007980


	//   ....[26]....
        /*0550*/ 	.word	0x00007ac0


	//   ....[27]....
        /*0554*/ 	.word	0x00007ae0


	//   ....[28]....
        /*0558*/ 	.word	0x00007c10


	//   ....[29]....
        /*055c*/ 	.word	0x00007c30


	//   ....[30]....
        /*0560*/ 	.word	0x00007d70


	//   ....[31]....
        /*0564*/ 	.word	0x00007db0


	//   ....[32]....
        /*0568*/ 	.word	0x00008870


	//   ....[33]....
        /*056c*/ 	.word	0x00009260


	//   ....[34]....
        /*0570*/ 	.word	0x00009270


	//   ....[35]....
        /*0574*/ 	.word	0x000092b0


	//   ....[36]....
        /*0578*/ 	.word	0x000092e0


	//   ....[37]....
        /*057c*/ 	.word	0x000093f0


	//   ....[38]....
        /*0580*/ 	.word	0x00009460


	//   ....[39]....
        /*0584*/ 	.word	0x00009490


	//   ....[40]....
        /*0588*/ 	.word	0x00009510


	//   ....[41]....
        /*058c*/ 	.word	0x00009540


	//   ....[42]....
        /*0590*/ 	.word	0x000095c0


	//   ....[43]....
        /*0594*/ 	.word	0x000095f0


	//   ....[44]....
        /*0598*/ 	.word	0x00009670


	//   ....[45]....
        /*059c*/ 	.word	0x000096a0


	//   ....[46]....
        /*05a0*/ 	.word	0x00009700


	//   ....[47]....
        /*05a4*/ 	.word	0x00009710


	//   ....[48]....
        /*05a8*/ 	.word	0x00009780


	//   ....[49]....
        /*05ac*/ 	.word	0x00009df0


	//   ....[50]....
        /*05b0*/ 	.word	0x00009e00


	//   ....[51]....
        /*05b4*/ 	.word	0x00009e40


	//   ....[52]....
        /*05b8*/ 	.word	0x00009ef0


	//   ....[53]....
        /*05bc*/ 	.word	0x00009f80


	//   ....[54]....
        /*05c0*/ 	.word	0x00009f90


	//   ....[55]....
        /*05c4*/ 	.word	0x0000a020


	//   ....[56]....
        /*05c8*/ 	.word	0x0000a030


	//   ....[57]....
        /*05cc*/ 	.word	0x0000a060


	//   ....[58]....
        /*05d0*/ 	.word	0x0000a0c0


	//   ....[59]....
        /*05d4*/ 	.word	0x0000a0f0


	//   ....[60]....
        /*05d8*/ 	.word	0x0000a140


	//   ....[61]....
        /*05dc*/ 	.word	0x0000a180


	//   ....[62]....
        /*05e0*/ 	.word	0x0000a1d0


	//   ....[63]....
        /*05e4*/ 	.word	0x0000a210


	//   ....[64]....
        /*05e8*/ 	.word	0x0000a260


	//   ....[65]....
        /*05ec*/ 	.word	0x0000ca10


	//   ....[66]....
        /*05f0*/ 	.word	0x0000cf70


	//   ....[67]....
        /*05f4*/ 	.word	0x0000d0f0


	//   ....[68]....
        /*05f8*/ 	.word	0x0000d150


	//   ....[69]....
        /*05fc*/ 	.word	0x0000d210


	//   ....[70]....
        /*0600*/ 	.word	0x0000d2c0


	//   ....[71]....
        /*0604*/ 	.word	0x0000d3a0


	//   ....[72]....
        /*0608*/ 	.word	0x0000d440


	//   ....[73]....
        /*060c*/ 	.word	0x0000d540


	//   ....[74]....
        /*0610*/ 	.word	0x0000d640


	//   ....[75]....
        /*0614*/ 	.word	0x0000d6b0


	//   ....[76]....
        /*0618*/ 	.word	0x0000d750


	//   ....[77]....
        /*061c*/ 	.word	0x0000d820


	//   ....[78]....
        /*0620*/ 	.word	0x0000d8c0


	//   ....[79]....
        /*0624*/ 	.word	0x0000d990


	//   ....[80]....
        /*0628*/ 	.word	0x0000da30


	//   ....[81]....
        /*062c*/ 	.word	0x0000dae0


	//   ....[82]....
        /*0630*/ 	.word	0x0000dbd0


	//   ....[83]....
        /*0634*/ 	.word	0x0000dc70


	//   ....[84]....
        /*0638*/ 	.word	0x0000dd30


	//   ....[85]....
        /*063c*/ 	.word	0x0000df90


	//   ....[86]....
        /*0640*/ 	.word	0x0000e080


	//   ....[87]....
        /*0644*/ 	.word	0x0000e140


	//   ....[88]....
        /*0648*/ 	.word	0x0000e200


	//   ....[89]....
        /*064c*/ 	.word	0x0000e2c0


	//   ....[90]....
        /*0650*/ 	.word	0x0000e380


	//   ....[91]....
        /*0654*/ 	.word	0x0000e440


	//   ....[92]....
        /*0658*/ 	.word	0x0000e500


	//   ....[93]....
        /*065c*/ 	.word	0x0000e610


	//   ....[94]....
        /*0660*/ 	.word	0x0000e660


	//   ....[95]....
        /*0664*/ 	.word	0x0000e720


	//   ....[96]....
        /*0668*/ 	.word	0x0000e7d0


	//   ....[97]....
        /*066c*/ 	.word	0x0000e890


	//   ....[98]....
        /*0670*/ 	.word	0x0000e940


	//   ....[99]....
        /*0674*/ 	.word	0x0000ecf0


	//----- nvinfo : EIATTR_REG_RECONFIG
	.align		4
.L_175:
        /*0678*/ 	.byte	0x01, 0x54
	.zero		2


	//----- nvinfo : EIATTR_SYSCALL_OFFSETS
	.align		4
        /*067c*/ 	.byte	0x04, 0x46
        /*067e*/ 	.short	(.L_177 - .L_176)


	//   ....[0]....
.L_176:
        /*0680*/ 	.word	0x00001140


	//   ....[1]....
        /*0684*/ 	.word	0x00008490


	//   ....[2]....
        /*0688*/ 	.word	0x000085d0


	//   ....[3]....
        /*068c*/ 	.word	0x000086c0


	//   ....[4]....
        /*0690*/ 	.word	0x00008e50


	//   ....[5]....
        /*0694*/ 	.word	0x00009a50


	//----- nvinfo : EIATTR_MBARRIER_INSTR_OFFSETS
	.align		4
.L_177:
        /*0698*/ 	.byte	0x04, 0x39
        /*069a*/ 	.short	(.L_179 - .L_178)


	//   ....[0]....
.L_178:
        /*069c*/ 	.word	0x00000280
        /*06a0*/ 	.word	0x000000ff
        /*06a4*/ 	.word	0x00032400
        /*06a8*/ 	.short	0x0100
        /*06aa*/ 	.byte	0x08
	.zero		1


	//   ....[1]....
        /*06ac*/ 	.word	0x00000290
        /*06b0*/ 	.word	0x000000ff
        /*06b4*/ 	.word	0x00032410
        /*06b8*/ 	.short	0x0100
        /*06ba*/ 	.byte	0x08
	.zero		1


	//   ....[2]....
        /*06bc*/ 	.word	0x000002a0
        /*06c0*/ 	.word	0x000000ff
        /*06c4*/ 	.word	0x00032420
        /*06c8*/ 	.short	0x0100
        /*06ca*/ 	.byte	0x08
	.zero		1


	//   ....[3]....
        /*06cc*/ 	.word	0x00000390
        /*06d0*/ 	.word	0x000000ff
        /*06d4*/ 	.word	0x00032430
        /*06d8*/ 	.short	0x0100
        /*06da*/ 	.byte	0x08
	.zero		1


	//   ....[4]....
        /*06dc*/ 	.word	0x000003a0
        /*06e0*/ 	.word	0x000000ff
        /*06e4*/ 	.word	0x00032440
        /*06e8*/ 	.short	0x0100
        /*06ea*/ 	.byte	0x08
	.zero		1


	//   ....[5]....
        /*06ec*/ 	.word	0x000003b0
        /*06f0*/ 	.word	0x000000ff
        /*06f4*/ 	.word	0x00032438
        /*06f8*/ 	.short	0x0100
        /*06fa*/ 	.byte	0x08
	.zero		1


	//   ....[6]....
        /*06fc*/ 	.word	0x000003c0
        /*0700*/ 	.word	0x000000ff
        /*0704*/ 	.word	0x00032448
        /*0708*/ 	.short	0x0100
        /*070a*/ 	.byte	0x08
	.zero		1


	//   ....[7]....
        /*070c*/ 	.word	0x000004f0
        /*0710*/ 	.word	0x000000ff
        /*0714*/ 	.word	0x00032450
        /*0718*/ 	.short	0x0100
        /*071a*/ 	.byte	0x08
	.zero		1


	//   ....[8]....
        /*071c*/ 	.word	0x00000500
        /*0720*/ 	.word	0x000000ff
        /*0724*/ 	.word	0x00032460
        /*0728*/ 	.short	0x0100
        /*072a*/ 	.byte	0x08
	.zero		1


	//   ....[9]....
        /*072c*/ 	.word	0x00000510
        /*0730*/ 	.word	0x000000ff
        /*0734*/ 	.word	0x00032458
        /*0738*/ 	.short	0x0100
        /*073a*/ 	.byte	0x08
	.zero		1


	//   ....[10]....
        /*073c*/ 	.word	0x00000520
        /*0740*/ 	.word	0x000000ff
        /*0744*/ 	.word	0x00032468
        /*0748*/ 	.short	0x0100
        /*074a*/ 	.byte	0x08
	.zero		1


	//   ....[11]....
        /*074c*/ 	.word	0x00000610
        /*0750*/ 	.word	0x000000ff
        /*0754*/ 	.word	0x00032470
        /*0758*/ 	.short	0x0100
        /*075a*/ 	.byte	0x06
	.zero		1


	//   ....[12]....
        /*075c*/ 	.word	0x00000620
        /*0760*/ 	.word	0x000000ff
        /*0764*/ 	.word	0x00032480
        /*0768*/ 	.short	0x0100
        /*076a*/ 	.byte	0x06
	.zero		1


	//   ....[13]....
        /*076c*/ 	.word	0x00000630
        /*0770*/ 	.word	0x000000ff
        /*0774*/ 	.word	0x00032478
        /*0778*/ 	.short	0x0100
        /*077a*/ 	.byte	0x06
	.zero		1


	//   ....[14]....
        /*077c*/ 	.word	0x00000640
        /*0780*/ 	.word	0x000000ff
        /*0784*/ 	.word	0x00032488
        /*0788*/ 	.short	0x0100
        /*078a*/ 	.byte	0x06
	.zero		1


	//   ....[15]....
        /*078c*/ 	.word	0x00000770
        /*0790*/ 	.word	0x000000ff
        /*0794*/ 	.word	0x00032490
        /*0798*/ 	.short	0x0100
        /*079a*/ 	.byte	0x08
	.zero		1


	//   ....[16]....
        /*079c*/ 	.word	0x00000780
        /*07a0*/ 	.word	0x000000ff
        /*07a4*/ 	.word	0x000324a0
        /*07a8*/ 	.short	0x0100
        /*07aa*/ 	.byte	0x08
	.zero		1


	//   ....[17]....
        /*07ac*/ 	.word	0x00000790
        /*07b0*/ 	.word	0x000000ff
        /*07b4*/ 	.word	0x00032498
        /*07b8*/ 	.short	0x0100
        /*07ba*/ 	.byte	0x08
	.zero		1


	//   ....[18]....
        /*07bc*/ 	.word	0x000007a0
        /*07c0*/ 	.word	0x000000ff
        /*07c4*/ 	.word	0x000324a8
        /*07c8*/ 	.short	0x0100
        /*07ca*/ 	.byte	0x08
	.zero		1


	//   ....[19]....
        /*07cc*/ 	.word	0x000008d0
        /*07d0*/ 	.word	0x000000ff
        /*07d4*/ 	.word	0x000324b0
        /*07d8*/ 	.short	0x0100
        /*07da*/ 	.byte	0x08
	.zero		1


	//   ....[20]....
        /*07dc*/ 	.word	0x000008e0
        /*07e0*/ 	.word	0x000000ff
        /*07e4*/ 	.word	0x000324c0
        /*07e8*/ 	.short	0x0100
        /*07ea*/ 	.byte	0x08
	.zero		1


	//   ....[21]....
        /*07ec*/ 	.word	0x000008f0
        /*07f0*/ 	.word	0x000000ff
        /*07f4*/ 	.word	0x000324b8
        /*07f8*/ 	.short	0x0100
        /*07fa*/ 	.byte	0x08
	.zero		1


	//   ....[22]....
        /*07fc*/ 	.word	0x00000900
        /*0800*/ 	.word	0x000000ff
        /*0804*/ 	.word	0x000324c8
        /*0808*/ 	.short	0x0100
        /*080a*/ 	.byte	0x08
	.zero		1


	//   ....[23]....
        /*080c*/ 	.word	0x00001190
        /*0810*/ 	.word	0x000000ff
        /*0814*/ 	.word	0x00032400
        /*0818*/ 	.short	0x010a
        /*081a*/ 	.byte	0x32
	.zero		1


	//   ....[24]....
        /*081c*/ 	.word	0x00001260
        /*0820*/ 	.word	0x000000ff
        /*0824*/ 	.word	0x00032430
        /*0828*/ 	.short	0x010a
        /*082a*/ 	.byte	0x1a
	.zero		1


	//   ....[25]....
        /*082c*/ 	.word	0x000012a0
        /*0830*/ 	.word	0x000000ff
        /*0834*/ 	.word	0x00032430
        /*0838*/ 	.short	0x010a
        /*083a*/ 	.byte	0x1a
	.zero		1


	//   ....[26]....
        /*083c*/ 	.word	0x00001500
        /*0840*/ 	.word	0x000000ff
        /*0844*/ 	.word	0x00032410
        /*0848*/ 	.short	0x010a
        /*084a*/ 	.byte	0x32
	.zero		1


	//   ....[27]....
        /*084c*/ 	.word	0x00001540
        /*0850*/ 	.word	0x000000ff
        /*0854*/ 	.word	0x00032450
        /*0858*/ 	.short	0x010a
        /*085a*/ 	.byte	0x1a
	.zero		1


	//   ....[28]....
        /*085c*/ 	.word	0x00001580
        /*0860*/ 	.word	0x000000ff
        /*0864*/ 	.word	0x00032450
        /*0868*/ 	.short	0x010a
        /*086a*/ 	.byte	0x1a
	.zero		1


	//   ....[29]....
        /*086c*/ 	.word	0x00002920
        /*0870*/ 	.word	0x00000018
        /*0874*/ 	.word	0x00000000
        /*0878*/ 	.short	0x0101
        /*087a*/ 	.byte	0x3f
	.zero		1


	//   ....[30]....
        /*087c*/ 	.word	0x000032f0
        /*0880*/ 	.word	0x000000b8
        /*0884*/ 	.word	0x00000000
        /*0888*/ 	.short	0x0101
        /*088a*/ 	.byte	0x3f
	.zero		1


	//   ....[31]....
        /*088c*/ 	.word	0x00003450
        /*0890*/ 	.word	0x000000ff
        /*0894*/ 	.word	0x00032430
        /*0898*/ 	.short	0x010a
        /*089a*/ 	.byte	0x1c
	.zero		1


	//   ....[32]....
        /*089c*/ 	.word	0x00003490
        /*08a0*/ 	.word	0x000000ff
        /*08a4*/ 	.word	0x00032430
        /*08a8*/ 	.short	0x010a
        /*08aa*/ 	.byte	0x1c
	.zero		1


	//   ....[33]....
        /*08ac*/ 	.word	0x00003610
        /*08b0*/ 	.word	0x000000ff
        /*08b4*/ 	.word	0x00032450
        /*08b8*/ 	.short	0x010a
        /*08ba*/ 	.byte	0x1c
	.zero		1


	//   ....[34]....
        /*08bc*/ 	.word	0x00003650
        /*08c0*/ 	.word	0x000000ff
        /*08c4*/ 	.word	0x00032450
        /*08c8*/ 	.short	0x010a
        /*08ca*/ 	.byte	0x1c
	.zero		1


	//   ....[35]....
        /*08cc*/ 	.word	0x00004360
        /*08d0*/ 	.word	0x00000098
        /*08d4*/ 	.word	0x00000000
        /*08d8*/ 	.short	0x0101
        /*08da*/ 	.byte	0x3f
	.zero		1


	//   ....[36]....
        /*08dc*/ 	.word	0x00005720
        /*08e0*/ 	.word	0x00000014
        /*08e4*/ 	.word	0x00000000
        /*08e8*/ 	.short	0x0101
        /*08ea*/ 	.byte	0x3f
	.zero		1


	//   ....[37]....
        /*08ec*/ 	.word	0x00007940
        /*08f0*/ 	.word	0x000000ce
        /*08f4*/ 	.word	0x00000000
        /*08f8*/ 	.short	0x0101
        /*08fa*/ 	.byte	0x3f
	.zero		1


	//   ....[38]....
        /*08fc*/ 	.word	0x00008aa0
        /*0900*/ 	.word	0x00000000
        /*0904*/ 	.word	0x00032440
        /*0908*/ 	.short	0x010a
        /*090a*/ 	.byte	0x3f
	.zero		1


	//   ....[39]....
        /*090c*/ 	.word	0x00009860
        /*0910*/ 	.word	0x000000ff
        /*0914*/ 	.word	0x00032400
        /*0918*/ 	.short	0x0107
        /*091a*/ 	.byte	0x25
	.zero		1


	//   ....[40]....
        /*091c*/ 	.word	0x000098d0
        /*0920*/ 	.word	0x000000ff
        /*0924*/ 	.word	0x00032400
        /*0928*/ 	.short	0x0101
        /*092a*/ 	.byte	0x25
	.zero		1


	//   ....[41]....
        /*092c*/ 	.word	0x0000a370
        /*0930*/ 	.word	0x000000ff
        /*0934*/ 	.word	0x00032410
        /*0938*/ 	.short	0x0107
        /*093a*/ 	.byte	0x25
	.zero		1


	//   ....[42]....
        /*093c*/ 	.word	0x0000a3d0
        /*0940*/ 	.word	0x000000ff
        /*0944*/ 	.word	0x00032410
        /*0948*/ 	.short	0x0101
        /*094a*/ 	.byte	0x25
	.zero		1


	//   ....[43]....
        /*094c*/ 	.word	0x0000a3f0
        /*0950*/ 	.word	0x000000ff
        /*0954*/ 	.word	0x00032420
        /*0958*/ 	.short	0x010a
        /*095a*/ 	.byte	0x25
	.zero		1


	//   ....[44]....
        /*095c*/ 	.word	0x0000a4c0
        /*0960*/ 	.word	0x00000002
        /*0964*/ 	.word	0x00032460
        /*0968*/ 	.short	0x010a
        /*096a*/ 	.byte	0x3f
	.zero		1


	//   ....[45]....
        /*096c*/ 	.word	0x0000acd0
        /*0970*/ 	.word	0x00000003
        /*0974*/ 	.word	0x00032440
        /*0978*/ 	.short	0x010a
        /*097a*/ 	.byte	0x3f
	.zero		1


	//   ....[46]....
        /*097c*/ 	.word	0x0000af20
        /*0980*/ 	.word	0x00000003
        /*0984*/ 	.word	0x00032460
        /*0988*/ 	.short	0x010a
        /*098a*/ 	.byte	0x3f
	.zero		1


	//   ....[47]....
        /*098c*/ 	.word	0x0000b720
        /*0990*/ 	.word	0x00000004
        /*0994*/ 	.word	0x00032440
        /*0998*/ 	.short	0x010a
        /*099a*/ 	.byte	0x3f
	.zero		1


	//   ....[48]....
        /*099c*/ 	.word	0x0000b950
        /*09a0*/ 	.word	0x00000004
        /*09a4*/ 	.word	0x00032460
        /*09a8*/ 	.short	0x010a
        /*09aa*/ 	.byte	0x3f
	.zero		1


	//   ....[49]....
        /*09ac*/ 	.word	0x0000c0a0
        /*09b0*/ 	.word	0x00000004
        /*09b4*/ 	.word	0x00032440
        /*09b8*/ 	.short	0x010a
        /*09ba*/ 	.byte	0x3f
	.zero		1


	//   ....[50]....
        /*09bc*/ 	.word	0x0000c2f0
        /*09c0*/ 	.word	0x00000004
        /*09c4*/ 	.word	0x00032460
        /*09c8*/ 	.short	0x010a
        /*09ca*/ 	.byte	0x3f
	.zero		1


	//   ....[51]....
        /*09cc*/ 	.word	0x0000c990
        /*09d0*/ 	.word	0x00000000
        /*09d4*/ 	.word	0x00032420
        /*09d8*/ 	.short	0x010a
        /*09da*/ 	.byte	0x3f
	.zero		1


	//   ....[52]....
        /*09dc*/ 	.word	0x0000cb80
        /*09e0*/ 	.word	0x00000006
        /*09e4*/ 	.word	0x00000000
        /*09e8*/ 	.short	0x010a
        /*09ea*/ 	.byte	0x3f
	.zero		1


	//   ....[53]....
        /*09ec*/ 	.word	0x0000cbb0
        /*09f0*/ 	.word	0x00000007
        /*09f4*/ 	.word	0x00000000
        /*09f8*/ 	.short	0x010a
        /*09fa*/ 	.byte	0x3f
	.zero		1


	//   ....[54]....
        /*09fc*/ 	.word	0x0000cc10
        /*0a00*/ 	.word	0x00000004
        /*0a04*/ 	.word	0x00000000
        /*0a08*/ 	.short	0x010a
        /*0a0a*/ 	.byte	0x3f
	.zero		1


	//   ....[55]....
        /*0a0c*/ 	.word	0x0000cc40
        /*0a10*/ 	.word	0x00000003
        /*0a14*/ 	.word	0x00000000
        /*0a18*/ 	.short	0x010a
        /*0a1a*/ 	.byte	0x3f
	.zero		1


	//   ....[56]....
        /*0a1c*/ 	.word	0x0000ccb0
        /*0a20*/ 	.word	0x00000003
        /*0a24*/ 	.word	0x00032400
        /*0a28*/ 	.short	0x010a
        /*0a2a*/ 	.byte	0x3f
	.zero		1


	//   ....[57]....
        /*0a2c*/ 	.word	0x0000cd10
        /*0a30*/ 	.word	0x00000004
        /*0a34*/ 	.word	0x00032430
        /*0a38*/ 	.short	0x010a
        /*0a3a*/ 	.byte	0x3f
	.zero		1


	//   ....[58]....
        /*0a3c*/ 	.word	0x0000cd70
        /*0a40*/ 	.word	0x00000005
        /*0a44*/ 	.word	0x00032410
        /*0a48*/ 	.short	0x010a
        /*0a4a*/ 	.byte	0x3f
	.zero		1


	//   ....[59]....
        /*0a4c*/ 	.word	0x0000cdd0
        /*0a50*/ 	.word	0x00000000
        /*0a54*/ 	.word	0x00032450
        /*0a58*/ 	.short	0x010a
        /*0a5a*/ 	.byte	0x3f
	.zero		1


	//   ....[60]....
        /*0a5c*/ 	.word	0x0000ce30
        /*0a60*/ 	.word	0x00000003
        /*0a64*/ 	.word	0x00032430
        /*0a68*/ 	.short	0x010a
        /*0a6a*/ 	.byte	0x3f
	.zero		1


	//   ....[61]....
        /*0a6c*/ 	.word	0x0000ce90
        /*0a70*/ 	.word	0x00000003
        /*0a74*/ 	.word	0x00032450
        /*0a78*/ 	.short	0x010a
        /*0a7a*/ 	.byte	0x3f
	.zero		1


	//   ....[62]....
        /*0a7c*/ 	.word	0x0000d030
        /*0a80*/ 	.word	0x00000000
        /*0a84*/ 	.word	0x00032440
        /*0a88*/ 	.short	0x010a
        /*0a8a*/ 	.byte	0x3f
	.zero		1


	//   ....[63]....
        /*0a8c*/ 	.word	0x0000e990
        /*0a90*/ 	.word	0x00000003
        /*0a94*/ 	.word	0x00032420
        /*0a98*/ 	.short	0x010a
        /*0a9a*/ 	.byte	0x3f
	.zero		1


	//   ....[64]....
        /*0a9c*/ 	.word	0x0000e9e0
        /*0aa0*/ 	.word	0x00000002
        /*0aa4*/ 	.word	0x00032460
        /*0aa8*/ 	.short	0x010a
        /*0aaa*/ 	.byte	0x3f
	.zero		1


	//   ....[65]....
        /*0aac*/ 	.word	0x0000ea30
        /*0ab0*/ 	.word	0x00000003
        /*0ab4*/ 	.word	0x00032440
        /*0ab8*/ 	.short	0x010a
        /*0aba*/ 	.byte	0x3f
	.zero		1


	//   ....[66]....
        /*0abc*/ 	.word	0x0000ea80
        /*0ac0*/ 	.word	0x00000003
        /*0ac4*/ 	.word	0x00032460
        /*0ac8*/ 	.short	0x010a
        /*0aca*/ 	.byte	0x3f
	.zero		1


	//   ....[67]....
        /*0acc*/ 	.word	0x0000ead0
        /*0ad0*/ 	.word	0x00000004
        /*0ad4*/ 	.word	0x00032440
        /*0ad8*/ 	.short	0x010a
        /*0ada*/ 	.byte	0x3f
	.zero		1


	//   ....[68]....
        /*0adc*/ 	.word	0x0000eb20
        /*0ae0*/ 	.word	0x00000004
        /*0ae4*/ 	.word	0x00032460
        /*0ae8*/ 	.short	0x010a
        /*0aea*/ 	.byte	0x3f
	.zero		1


	//   ....[69]....
        /*0aec*/ 	.word	0x0000eb70
        /*0af0*/ 	.word	0x00000004
        /*0af4*/ 	.word	0x00032440
        /*0af8*/ 	.short	0x010a
        /*0afa*/ 	.byte	0x3f
	.zero		1


	//   ....[70]....
        /*0afc*/ 	.word	0x0000ebc0
        /*0b00*/ 	.word	0x00000004
        /*0b04*/ 	.word	0x00032460
        /*0b08*/ 	.short	0x010a
        /*0b0a*/ 	.byte	0x3f
	.zero		1


	//   ....[71]....
        /*0b0c*/ 	.word	0x0000ec10
        /*0b10*/ 	.word	0x00000000
        /*0b14*/ 	.word	0x00032420
        /*0b18*/ 	.short	0x010a
        /*0b1a*/ 	.byte	0x3f
	.zero		1


	//   ....[72]....
        /*0b1c*/ 	.word	0x0000edb0
        /*0b20*/ 	.word	0x00000006
        /*0b24*/ 	.word	0x00000000
        /*0b28*/ 	.short	0x010a
        /*0b2a*/ 	.byte	0x3f
	.zero		1


	//   ....[73]....
        /*0b2c*/ 	.word	0x0000ee00
        /*0b30*/ 	.word	0x00000007
        /*0b34*/ 	.word	0x00000000
        /*0b38*/ 	.short	0x010a
        /*0b3a*/ 	.byte	0x3f
	.zero		1


	//   ....[74]....
        /*0b3c*/ 	.word	0x0000ee50
        /*0b40*/ 	.word	0x00000004
        /*0b44*/ 	.word	0x00000000
        /*0b48*/ 	.short	0x010a
        /*0b4a*/ 	.byte	0x3f
	.zero		1


	//----- nvinfo : EIATTR_NUM_MBARRIERS
	.align		4
.L_179:
        /*0b4c*/ 	.byte	0x03, 0x38
        /*0b4e*/ 	.short	0x0017


	//----- nvinfo : EIATTR_EXIT_INSTR_OFFSETS
	.align		4
        /*0b50*/ 	.byte	0x04, 0x1c
        /*0b52*/ 	.short	(.L_181 - .L_180)


	//   ....[0]....
.L_180:
        /*0b54*/ 	.word	0x00000a40


	//   ....[1]....
        /*0b58*/ 	.word	0x00007f10


	//   ....[2]....
        /*0b5c*/ 	.word	0x0000cc90


	//----- nvinfo : EIATTR_MAX_THREADS
	.align		4
.L_181:
        /*0b60*/ 	.byte	0x04, 0x05
        /*0b62*/ 	.short	(.L_183 - .L_182)
.L_182:
        /*0b64*/ 	.word	0x00000180
        /*0b68*/ 	.word	0x00000001
        /*0b6c*/ 	.word	0x00000001


	//----- nvinfo : EIATTR_CRS_STACK_SIZE
	.align		4
.L_183:
        /*0b70*/ 	.byte	0x04, 0x1e
        /*0b72*/ 	.short	(.L_185 - .L_184)
.L_184:
        /*0b74*/ 	.word	0x00000000


	//----- nvinfo : EIATTR_CBANK_PARAM_SIZE
	.align		4
.L_185:
        /*0b78*/ 	.byte	0x03, 0x19
        /*0b7a*/ 	.short	0x0b70


	//----- nvinfo : EIATTR_PARAM_CBANK
	.align		4
        /*0b7c*/ 	.byte	0x04, 0x0a
        /*0b7e*/ 	.short	(.L_187 - .L_186)
	.align		4
.L_186:
        /*0b80*/ 	.word	index@(.nv.constant0._ZN7cutlass13device_kernelIN5flash11enable_sm90INS1_16FlashAttnFwdSm90INS1_25CollectiveMainloopFwdSm90ILi2EN4cute5tupleIJNS5_1CILi1EEES8_S8_EEENS6_IJNS7_ILi128EEENS7_ILi96EEENS7_ILi64EEEEEELi256ENS_6half_tEfNS_4arch4Sm90ELb0ELb0ELb0ELb0ELb0ELb0ELb1ELb1ELb0ELb1ELb0ELb0EEENS1_21CollectiveEpilogueFwdINS6_IJSA_NS7_ILi256EEESB_EEES9_SE_SG_Li256ELb0ELb1ELb0ELb0EEENS1_29StaticPersistentTileSchedulerILb0EEEEEEEEEvNT_6ParamsE)
        /*0b84*/ 	.short	0x0210
        /*0b86*/ 	.short	0x0b70


	//----- nvinfo : EIATTR_SW_WAR
	.align		4
.L_187:
        /*0b88*/ 	.byte	0x04, 0x36
        /*0b8a*/ 	.short	(.L_189 - .L_188)
.L_188:
        /*0b8c*/ 	.word	0x00000008
.L_189:


//--------------------- .nv.info._ZN7cutlass13device_kernelIN5flash11enable_sm90INS1_16FlashAttnFwdSm90INS1_25CollectiveMainloopFwdSm90ILi2EN4cute5tupleIJNS5_1CILi1EEES8_S8_EEENS6_IJNS7_ILi128EEENS7_ILi96EEENS7_ILi64EEEEEELi256ENS_6half_tEfNS_4arch4Sm90ELb0ELb0ELb0ELb1ELb0ELb0ELb0ELb1ELb0ELb1ELb0ELb0EEENS1_21CollectiveEpilogueFwdINS6_IJSA_NS7_ILi256EEESB_EEES9_SE_SG_Li256ELb1ELb1ELb0ELb0EEENS1_36VarlenDynamicPersistentTileSchedulerILi128ELi96ELi256ELi128ELb0ELb1ELb1ELb0ELb1ELb1EEEEEEEEEvNT_6ParamsE --------------------------
	.section	.nv.info._ZN7cutlass13device_kernelIN5flash11enable_sm90INS1_16FlashAttnFwdSm90INS1_25CollectiveMainloopFwdSm90ILi2EN4cute5tupleIJNS5_1CILi1EEES8_S8_EEENS6_IJNS7_ILi128EEENS7_ILi96EEENS7_ILi64EEEEEELi256ENS_6half_tEfNS_4arch4Sm90ELb0ELb0ELb0ELb1ELb0ELb0ELb0ELb1ELb0ELb1ELb0ELb0EEENS1_21CollectiveEpilogueFwdINS6_IJSA_NS7_ILi256EEESB_EEES9_SE_SG_Li256ELb1ELb1ELb0ELb0EEENS1_36VarlenDynamicPersistentTileSchedulerILi128ELi96ELi256ELi128ELb0ELb1ELb1ELb0ELb1ELb1EEEEEEEEEvNT_6ParamsE,"",@"SHT_CUDA_INFO"
	.sectionflags	@""
	.align	4


	//----- nvinfo : EIATTR_CUDA_API_VERSION
	.align		4
        /*0000*/ 	.byte	0x04, 0x37
        /*0002*/ 	.short	(.L_191 - .L_190)
.L_190:
        /*0004*/ 	.word	0x00000082


	//----- nvinfo : EIATTR_KPARAM_INFO
	.align		4
.L_191:
        /*0008*/ 	.byte	0x04, 0x17
        /*000a*/ 	.short	(.L_193 - .L_192)
.L_192:
        /*000c*/ 	.word	0x00000000
        /*0010*/ 	.short	0x0000
        /*0012*/ 	.short	0x0070
        /*0014*/ 	.byte	0x00, 0xf0, 0x01, 0x2a


	//----- nvinfo : EIATTR_SPARSE_MMA_MASK
	.align		4
.L_193:
        /*0018*/ 	.byte	0x03, 0x50
        /*001a*/ 	.short	0x0000


	//----- nvinfo : EIATTR_MAXREG_COUNT
	.align		4
        /*001c*/ 	.byte	0x03, 0x1b
        /*001e*/ 	.short	0x00a8


	//----- nvinfo : EIATTR_NUM_BARRIERS
	.align		4
        /*0020*/ 	.byte	0x02, 0x4c
        /*0022*/ 	.byte	0x10
	.zero		1


	//----- nvinfo : EIATTR_EXTERNS
	.align		4
        /*0024*/ 	.byte	0x04, 0x0f
        /*0026*/ 	.short	(.L_195 - .L_194)


	//   ....[0]....
	.align		4
.L_194:
        /*0028*/ 	.word	index@(__assertfail)


	//----- nvinfo : EIATTR_ANNOTATIONS
	.align		4
.L_195:
        /*002c*/ 	.byte	0x04, 0x55
        /*002e*/ 	.short	(.L_197 - .L_196)


	//   ....[0]....
.L_196:
        /* <DEDUP_REMOVED lines=72> */
        /*04a4*/ 	.byte	0xf0, 0xea, 0x00, 0x00, 0x01, 0x00, 0x00, 0x00, 0x30, 0xf5, 0x00, 0x00


	//----- nvinfo : EIATTR_MERCURY_ISA_VERSION
	.align		4
.L_197:
        /*04b0*/ 	.byte	0x03, 0x5f
        /*04b2*/ 	.short	0x0101


	//----- nvinfo : EIATTR_UNUSED_LOAD_BYTE_OFFSET
	.align		4
        /*04b4*/ 	.byte	0x04, 0x44
        /*04b6*/ 	.short	(.L_199 - .L_198)


	//   ....[0]....
.L_198:
        /*04b8*/ 	.word	0x00000a40
        /*04bc*/ 	.word	0x0000fff0


	//   ....[1]....
        /*04c0*/ 	.word	0x00005af0
        /*04c4*/ 	.word	0x0000fff0


	//----- nvinfo : EIATTR_INT_WARP_WIDE_INSTR_OFFSETS
	.align		4
.L_199:
        /*04c8*/ 	.byte	0x04, 0x31
        /*04ca*/ 	.short	(.L_201 - .L_200)


	//   ....[0]....
.L_200:
        /*04cc*/ 	.word	0x00000130


	//   ....[1]....
        /*04d0*/ 	.word	0x00000170


	//   ....[2]....
        /*04d4*/ 	.word	0x000001e0


	//   ....[3]....
        /*04d8*/ 	.word	0x00009910


	//   ....[4]....
        /*04dc*/ 	.word	0x000099a0


	//   ....[5]....
        /*04e0*/ 	.word	0x0000d8c0


	//   ....[6]....
        /*04e4*/ 	.word	0x0000d950


	//----- nvinfo : EIATTR_COOP_GROUP_MASK_REGIDS
	.align		4
.L_201:
        /*04e8*/ 	.byte	0x04, 0x29
        /*04ea*/ 	.short	(.L_203 - .L_202)


	//   ....[0]....
.L_202:
        /*04ec*/ 	.word	0xffffffff


	//   ....[1]....
        /*04f0*/ 	.word	0xffffffff


	//   ....[2]....
        /*04f4*/ 	.word	0xffffffff


	//   ....[3]....
        /*04f8*/ 	.word	0xffffffff


	//   ....[4]....
        /*04fc*/ 	.word	0xffffffff


	//   ....[5]....
        /*0500*/ 	.word	0xffffffff


	//   ....[6]....
        /*0504*/ 	.word	0xffffffff


	//   ....[7]....
        /*0508*/ 	.word	0xffffffff


	//   ....[8]....
        /*050c*/ 	.word	0xffffffff


	//   ....[9]....
        /*0510*/ 	.word	0xffffffff


	//   ....[10]....
        /*0514*/ 	.word	0xffffffff


	//   ....[11]....
        /*0518*/ 	.word	0xffffffff


	//   ....[12]....
        /*051c*/ 	.word	0xffffffff


	//   ....[13]....
        /*0520*/ 	.word	0xffffffff


	//   ....[14]....
        /*0524*/ 	.word	0xffffffff


	//   ....[15]....
        /*0528*/ 	.word	0xffffffff


	//   ....[16]....
        /*052c*/ 	.word	0xffffffff


	//   ....[17]....
        /*0530*/ 	.word	0xffffffff


	//   ....[18]....
        /*0534*/ 	.word	0xffffffff


	//   ....[19]....
        /*0538*/ 	.word	0xffffffff


	//   ....[20]....
        /*053c*/ 	.word	0xffffffff


	//   ....[21]....
        /*0540*/ 	.word	0xffffffff


	//   ....[22]....
        /*0544*/ 	.word	0xffffffff


	//   ....[23]....
        /*0548*/ 	.word	0xffffffff


	//   ....[24]....
        /*054c*/ 	.word	0xffffffff


	//   ....[25]....
        /*0550*/ 	.word	0xffffffff


	//   ....[26]....
        /*0554*/ 	.word	0xffffffff


	//   ....[27]....
        /*0558*/ 	.word	0xffffffff


	//   ....[28]....
        /*055c*/ 	.word	0xffffffff


	//   ....[29]....
        /*0560*/ 	.word	0xffffffff


	//   ....[30]....
        /*0564*/ 	.word	0xffffffff


	//   ....[31]....
        /*0568*/ 	.word	0xffffffff


	//   ....[32]....
        /*056c*/ 	.word	0xffffffff


	//   ....[33]....
        /*0570*/ 	.word	0xffffffff


	//   ....[34]....
        /*0574*/ 	.word	0xffffffff


	//   ....[35]....
        /*0578*/ 	.word	0xffffffff


	//   ....[36]....
        /*057c*/ 	.word	0xffffffff


	//   ....[37]....
        /*0580*/ 	.word	0xffffffff


	//   ....[38]....
        /*0584*/ 	.word	0xffffffff


	//   ....[39]....
        /*0588*/ 	.word	0xffffffff


	//   ....[40]....
        /*058c*/ 	.word	0xffffffff


	//   ....[41]....
        /*0590*/ 	.word	0xffffffff


	//   ....[42]....
        /*0594*/ 	.word	0xffffffff


	//   ....[43]....
        /*0598*/ 	.word	0xffffffff


	//   ....[44]....
        /*059c*/ 	.word	0xffffffff


	//   ....[45]....
        /*05a0*/ 	.word	0xffffffff


	//   ....[46]....
        /*05a4*/ 	.word	0xffffffff


	//   ....[47]....
        /*05a8*/ 	.word	0xffffffff


	//   ....[48]....
        /*05ac*/ 	.word	0xffffffff


	//   ....[49]....
        /*05b0*/ 	.word	0xffffffff


	//   ....[50]....
        /*05b4*/ 	.word	0xffffffff


	//   ....[51]....
        /*05b8*/ 	.word	0xffffffff


	//   ....[52]....
        /*05bc*/ 	.word	0xffffffff


	//   ....[53]....
        /*05c0*/ 	.word	0xffffffff


	//   ....[54]....
        /*05c4*/ 	.word	0xffffffff


	//   ....[55]....
        /*05c8*/ 	.word	0xffffffff


	//   ....[56]....
        /*05cc*/ 	.word	0xffffffff


	//   ....[57]....
        /*05d0*/ 	.word	0xffffffff


	//   ....[58]....
        /*05d4*/ 	.word	0xffffffff


	//   ....[59]....
        /*05d8*/ 	.word	0xffffffff


	//   ....[60]....
        /*05dc*/ 	.word	0xffffffff


	//   ....[61]....
        /*05e0*/ 	.word	0xffffffff


	//   ....[62]....
        /*05e4*/ 	.word	0xffffffff


	//   ....[63]....
        /*05e8*/ 	.word	0xffffffff


	//   ....[64]....
        /*05ec*/ 	.word	0xffffffff


	//   ....[65]....
        /*05f0*/ 	.word	0xffffffff


	//   ....[66]....
        /*05f4*/ 	.word	0xffffffff


	//   ....[67]....
        /*05f8*/ 	.word	0xffffffff


	//   ....[68]....
        /*05fc*/ 	.word	0xffffffff


	//   ....[69]....
        /*0600*/ 	.word	0xffffffff


	//   ....[70]....
        /*0604*/ 	.word	0xffffffff


	//   ....[71]....
        /*0608*/ 	.word	0xffffffff


	//   ....[72]....
        /*060c*/ 	.word	0xffffffff


	//   ....[73]....
        /*0610*/ 	.word	0xffffffff


	//   ....[74]....
        /*0614*/ 	.word	0xffffffff


	//   ....[75]....
        /*0618*/ 	.word	0xffffffff


	//   ....[76]....
        /*061c*/ 	.word	0xffffffff


	//   ....[77]....
        /*0620*/ 	.word	0xffffffff


	//   ....[78]....
        /*0624*/ 	.word	0xffffffff


	//   ....[79]....
        /*0628*/ 	.word	0xffffffff


	//   ....[80]....
        /*062c*/ 	.word	0xffffffff


	//   ....[81]....
        /*0630*/ 	.word	0xffffffff


	//   ....[82]....
        /*0634*/ 	.word	0xffffffff


	//   ....[83]....
        /*0638*/ 	.word	0xffffffff


	//   ....[84]....
        /*063c*/ 	.word	0xffffffff


	//   ....[85]....
        /*0640*/ 	.word	0xffffffff


	//   ....[86]....
        /*0644*/ 	.word	0xffffffff


	//   ....[87]....
        /*0648*/ 	.word	0xffffffff


	//   ....[88]....
        /*064c*/ 	.word	0xffffffff


	//   ....[89]....
        /*0650*/ 	.word	0xffffffff


	//   ....[90]....
        /*0654*/ 	.word	0xffffffff


	//   ....[91]....
        /*0658*/ 	.word	0x0500000f


	//   ....[92]....
        /*065c*/ 	.word	0x0500000f


	//   ....[93]....
        /*0660*/ 	.word	0x0500000f


	//   ....[94]....
        /*0664*/ 	.word	0x0500000f


	//   ....[95]....
        /*0668*/ 	.word	0x0500000f


	//   ....[96]....
        /*066c*/ 	.word	0x0500000f


	//   ....[97]....
        /*0670*/ 	.word	0x0500000f


	//   ....[98]....
        /*0674*/ 	.word	0x0500000f


	//   ....[99]....
        /*0678*/ 	.word	0x0500000f


	//   ....[100]....
        /*067c*/ 	.word	0x0500000f


	//   ....[101]....
        /*0680*/ 	.word	0x0500000f


	//   ....[102]....
        /*0684*/ 	.word	0x0500000f


	//   ....[103]....
        /*0688*/ 	.word	0x0500000f


	//   ....[104]....
        /*068c*/ 	.word	0x0500000f


	//   ....[105]....
        /*0690*/ 	.word	0x0500000f


	//   ....[106]....
        /*0694*/ 	.word	0x0500000f


	//   ....[107]....
        /*0698*/ 	.word	0x0500000f


	//   ....[108]....
        /*069c*/ 	.word	0x0500000f


	//   ....[109]....
        /*06a0*/ 	.word	0x0500000f


	//   ....[110]....
        /*06a4*/ 	.word	0x0500000f


	//   ....[111]....
        /*06a8*/ 	.word	0x0500000f


	//   ....[112]....
        /*06ac*/ 	.word	0x0500000f


	//   ....[113]....
        /*06b0*/ 	.word	0x0500000f


	//   ....[114]....
        /*06b4*/ 	.word	0x0500000f


	//   ....[115]....
        /*06b8*/ 	.word	0x0500000f


	//   ....[116]....
        /*06bc*/ 	.word	0x0500000f


	//   ....[117]....
        /*06c0*/ 	.word	0x0500000f


	//   ....[118]....
        /*06c4*/ 	.word	0x0500000f


	//   ....[119]....
        /*06c8*/ 	.word	0x0500000f


	//   ....[120]....
        /*06cc*/ 	.word	0x0500000f


	//   ....[121]....
        /*06d0*/ 	.word	0x0500000f


	//   ....[122]....
        /*06d4*/ 	.word	0x0500000f


	//   ....[123]....
        /*06d8*/ 	.word	0x0500000f


	//   ....[124]....
        /*06dc*/ 	.word	0x0500000f


	//   ....[125]....
        /*06e0*/ 	.word	0x0500000f


	//----- nvinfo : EIATTR_COOP_GROUP_INSTR_OFFSETS
	.align		4
.L_203:
        /*06e4*/ 	.byte	0x04, 0x28
        /*06e6*/ 	.short	(.L_205 - .L_204)


	//   ....[0]....
.L_204:
        /*06e8*/ 	.word	0x00000070


	//   ....[1]....
        /*06ec*/ 	.word	0x00000140


	//   ....[2]....
        /*06f0*/ 	.word	0x00000190


	//   ....[3]....
        /*06f4*/ 	.word	0x000003c0


	//   ....[4]....
        /*06f8*/ 	.word	0x00000520


	//   ....[5]....
        /*06fc*/ 	.word	0x00000640


	//   ....[6]....
        /*0700*/ 	.word	0x000007a0


	//   ....[7]....
        /*0704*/ 	.word	0x00001640


	//   ....[8]....
        /*0708*/ 	.word	0x00002240


	//   ....[9]....
        /*070c*/ 	.word	0x00002290


	//   ....[10]....
        /*0710*/ 	.word	0x000026e0


	//   ....[11]....
        /*0714*/ 	.word	0x00002760


	//   ....[12]....
        /*0718*/ 	.word	0x000037c0


	//   ....[13]....
        /*071c*/ 	.word	0x000037f0


	//   ....[14]....
        /*0720*/ 	.word	0x00003c50


	//   ....[15]....
        /*0724*/ 	.word	0x00003e20


	//   ....[16]....
        /*0728*/ 	.word	0x00005070


	//   ....[17]....
        /*072c*/ 	.word	0x000050b0


	//   ....[18]....
        /*0730*/ 	.word	0x00005150


	//   ....[19]....
        /*0734*/ 	.word	0x000051a0


	//   ....[20]....
        /*0738*/ 	.word	0x00006bd0


	//   ....[21]....
        /*073c*/ 	.word	0x00006c10


	//   ....[22]....
        /*0740*/ 	.word	0x00006cf0


	//   ....[23]....
        /*0744*/ 	.word	0x00006d20


	//   ....[24]....
        /*0748*/ 	.word	0x00007520


	//   ....[25]....
        /*074c*/ 	.word	0x00007550


	//   ....[26]....
        /*0750*/ 	.word	0x00007690


	//   ....[27]....
        /*0754*/ 	.word	0x000076b0


	//   ....[28]....
        /*0758*/ 	.word	0x000077f0


	//   ....[29]....
        /*075c*/ 	.word	0x00007810


	//   ....[30]....
        /*0760*/ 	.word	0x00007960


	//   ....[31]....
        /*0764*/ 	.word	0x00007980


	//   ....[32]....
        /*0768*/ 	.word	0x000082d0


	//   ....[33]....
        /*076c*/ 	.word	0x00008300


	//   ....[34]....
        /*0770*/ 	.word	0x00008450


	//   ....[35]....
        /*0774*/ 	.word	0x00008470


	//   ....[36]....
        /*0778*/ 	.word	0x000085b0


	//   ....[37]....
        /*077c*/ 	.word	0x000085d0


	//   ....[38]....
        /*0780*/ 	.word	0x00008720


	//   ....[39]....
        /*0784*/ 	.word	0x00008740


	//   ....[40]....
        /*0788*/ 	.word	0x000088f0


	//   ....[41]....
        /*078c*/ 	.word	0x00008ad0


	//   ....[42]....
        /*0790*/ 	.word	0x00008b00


	//   ....[43]....
        /*0794*/ 	.word	0x00008b30


	//   ....[44]....
        /*0798*/ 	.word	0x00008b60


	//   ....[45]....
        /*079c*/ 	.word	0x00008b90


	//   ....[46]....
        /*07a0*/ 	.word	0x00008bc0


	//   ....[47]....
        /*07a4*/ 	.word	0x00008d30


	//   ....[48]....
        /*07a8*/ 	.word	0x00008d60


	//   ....[49]....
        /*07ac*/ 	.word	0x00008d90


	//   ....[50]....
        /*07b0*/ 	.word	0x00008dc0


	//   ....[51]....
        /*07b4*/ 	.word	0x00008df0


	//   ....[52]....
        /*07b8*/ 	.word	0x00008e20


	//   ....[53]....
        /*07bc*/ 	.word	0x00008ec0


	//   ....[54]....
        /*07c0*/ 	.word	0x00008ef0


	//   ....[55]....
        /*07c4*/ 	.word	0x00008f80


	//   ....[56]....
        /*07c8*/ 	.word	0x00009f20


	//   ....[57]....
        /*07cc*/ 	.word	0x0000aa90


	//   ....[58]....
        /*07d0*/ 	.word	0x0000aab0


	//   ....[59]....
        /*07d4*/ 	.word	0x0000ab40


	//   ....[60]....
        /*07d8*/ 	.word	0x0000ab50


	//   ....[61]....
        /*07dc*/ 	.word	0x0000abd0


	//   ....[62]....
        /*07e0*/ 	.word	0x0000abe0


	//   ....[63]....
        /*07e4*/ 	.word	0x0000ac60


	//   ....[64]....
        /*07e8*/ 	.word	0x0000ac70


	//   ....[65]....
        /*07ec*/ 	.word	0x0000acf0


	//   ....[66]....
        /*07f0*/ 	.word	0x0000ad00


	//   ....[67]....
        /*07f4*/ 	.word	0x0000ad80


	//   ....[68]....
        /*07f8*/ 	.word	0x0000ad90


	//   ....[69]....
        /*07fc*/ 	.word	0x0000ae10


	//   ....[70]....
        /*0800*/ 	.word	0x0000ae20


	//   ....[71]....
        /*0804*/ 	.word	0x0000ae30


	//   ....[72]....
        /*0808*/ 	.word	0x0000ae80


	//   ....[73]....
        /*080c*/ 	.word	0x0000db50


	//   ....[74]....
        /*0810*/ 	.word	0x0000db80


	//   ....[75]....
        /*0814*/ 	.word	0x0000dbc0


	//   ....[76]....
        /*0818*/ 	.word	0x0000dbf0


	//   ....[77]....
        /*081c*/ 	.word	0x0000dc20


	//   ....[78]....
        /*0820*/ 	.word	0x0000dc50


	//   ....[79]....
        /*0824*/ 	.word	0x0000dc80


	//   ....[80]....
        /*0828*/ 	.word	0x0000dcb0


	//   ....[81]....
        /*082c*/ 	.word	0x0000de30


	//   ....[82]....
        /*0830*/ 	.word	0x0000de60


	//   ....[83]....
        /*0834*/ 	.word	0x0000de90


	//   ....[84]....
        /*0838*/ 	.word	0x0000dec0


	//   ....[85]....
        /*083c*/ 	.word	0x0000def0


	//   ....[86]....
        /*0840*/ 	.word	0x0000df20


	//   ....[87]....
        /*0844*/ 	.word	0x0000dfe0


	//   ....[88]....
        /*0848*/ 	.word	0x0000e000


	//   ....[89]....
        /*084c*/ 	.word	0x0000e070


	//   ....[90]....
        /*0850*/ 	.word	0x0000e500


	//   ....[91]....
        /*0854*/ 	.word	0x0000e9e0


	//   ....[92]....
        /*0858*/ 	.word	0x0000eb90


	//   ....[93]....
        /*085c*/ 	.word	0x0000ebe0


	//   ....[94]....
        /*0860*/ 	.word	0x0000ec40


	//   ....[95]....
        /*0864*/ 	.word	0x0000ed30


	//   ....[96]....
        /*0868*/ 	.word	0x0000ed90


	//   ....[97]....
        /*086c*/ 	.word	0x0000ee80


	//   ....[98]....
        /*0870*/ 	.word	0x0000eee0


	//   ....[99]....
        /*0874*/ 	.word	0x0000efd0


	//   ....[100]....
        /*0878*/ 	.word	0x0000f030


	//   ....[101]....
        /*087c*/ 	.word	0x0000f120


	//   ....[102]....
        /*0880*/ 	.word	0x0000f180


	//   ....[103]....
        /*0884*/ 	.word	0x0000f270


	//   ....[104]....
        /*0888*/ 	.word	0x0000f2d0


	//   ....[105]....
        /*088c*/ 	.word	0x0000f3a0


	//   ....[106]....
        /*0890*/ 	.word	0x0000f420


	//   ....[107]....
        /*0894*/ 	.word	0x0000f4f0


	//   ....[108]....
        /*0898*/ 	.word	0x0000f820


	//   ....[109]....
        /*089c*/ 	.word	0x0000f8c0


	//   ....[110]....
        /*08a0*/ 	.word	0x0000f9e0


	//   ....[111]....
        /*08a4*/ 	.word	0x0000fa50


	//   ....[112]....
        /*08a8*/ 	.word	0x0000fac0


	//   ....[113]....
        /*08ac*/ 	.word	0x0000fb30


	//   ....[114]....
        /*08b0*/ 	.word	0x0000fba0


	//   ....[115]....
        /*08b4*/ 	.word	0x0000fc20


	//   ....[116]....
        /*08b8*/ 	.word	0x0000fcb0


	//   ....[117]....
        /*08bc*/ 	.word	0x0000fd50


	//   ....[118]....
        /*08c0*/ 	.word	0x0000fdc0


	//   ....[119]....
        /*08c4*/ 	.word	0x0000fe30


	//   ....[120]....
        /*08c8*/ 	.word	0x0000fea0


	//   ....[121]....
        /*08cc*/ 	.word	0x0000ff20


	//   ....[122]....
        /*08d0*/ 	.word	0x0000ff90


	//   ....[123]....
        /*08d4*/ 	.word	0x00010030


	//   ....[124]....
        /*08d8*/ 	.word	0x000100c0


	//   ....[125]....
        /*08dc*/ 	.word	0x000101e0


	//----- nvinfo : EIATTR_REG_RECONFIG
	.align		4
.L_205:
        /*08e0*/ 	.byte	0x01, 0x54
	.zero		2


	//----- nvinfo : EIATTR_SYSCALL_OFFSETS
	.align		4
        /*08e4*/ 	.byte	0x04, 0x46
        /*08e6*/ 	.short	(.L_207 - .L_206)


	//   ....[0]....
.L_206:
        /*08e8*/ 	.word	0x00001820


	//   ....[1]....
        /*08ec*/ 	.word	0x00009b10


	//   ....[2]....
        /*08f0*/ 	.word	0x00009c70


	//   ....[3]....
        /*08f4*/ 	.word	0x00009d70


	//   ....[4]....
        /*08f8*/ 	.word	0x0000a6a0


	//----- nvinfo : EIATTR_MBARRIER_INSTR_OFFSETS
	.align		4
.L_207:
        /*08fc*/ 	.byte	0x04, 0x39
        /*08fe*/ 	.short	(.L_209 - .L_208)


	//   ....[0]....
.L_208:
        /*0900*/ 	.word	0x00000270
        /*0904*/ 	.word	0x000000ff
        /*0908*/ 	.word	0x00022800
        /*090c*/ 	.short	0x0100
        /*090e*/ 	.byte	0x08
	.zero		1


	//   ....[1]....
        /*0910*/ 	.word	0x00000280
        /*0914*/ 	.word	0x000000ff
        /*0918*/ 	.word	0x00022820
        /*091c*/ 	.short	0x0100
        /*091e*/ 	.byte	0x08
	.zero		1


	//   ....[2]....
        /*0920*/ 	.word	0x00000370
        /*0924*/ 	.word	0x000000ff
        /*0928*/ 	.word	0x00022830
        /*092c*/ 	.short	0x0100
        /*092e*/ 	.byte	0x08
	.zero		1


	//   ....[3]....
        /*0930*/ 	.word	0x00000380
        /*0934*/ 	.word	0x000000ff
        /*0938*/ 	.word	0x00022840
        /*093c*/ 	.short	0x0100
        /*093e*/ 	.byte	0x08
	.zero		1


	//   ....[4]....
        /*0940*/ 	.word	0x00000390
        /*0944*/ 	.word	0x000000ff
        /*0948*/ 	.word	0x00022838
        /*094c*/ 	.short	0x0100
        /*094e*/ 	.byte	0x08
	.zero		1


	//   ....[5]....
        /*0950*/ 	.word	0x000003a0
        /*0954*/ 	.word	0x000000ff
        /*0958*/ 	.word	0x00022848
        /*095c*/ 	.short	0x0100
        /*095e*/ 	.byte	0x08
	.zero		1


	//   ....[6]....
        /*0960*/ 	.word	0x000004d0
        /*0964*/ 	.word	0x000000ff
        /*0968*/ 	.word	0x00022850
        /*096c*/ 	.short	0x0100
        /*096e*/ 	.byte	0x08
	.zero		1


	//   ....[7]....
        /*0970*/ 	.word	0x000004e0
        /*0974*/ 	.word	0x000000ff
        /*0978*/ 	.word	0x00022860
        /*097c*/ 	.short	0x0100
        /*097e*/ 	.byte	0x08
	.zero		1


	//   ....[8]....
        /*0980*/ 	.word	0x000004f0
        /*0984*/ 	.word	0x000000ff
        /*0988*/ 	.word	0x00022858
        /*098c*/ 	.short	0x0100
        /*098e*/ 	.byte	0x08
	.zero		1


	//   ....[9]....
        /*0990*/ 	.word	0x00000500
        /*0994*/ 	.word	0x000000ff
        /*0998*/ 	.word	0x00022868
        /*099c*/ 	.short	0x0100
        /*099e*/ 	.byte	0x08
	.zero		1


	//   ....[10]....
        /*09a0*/ 	.word	0x000005f0
        /*09a4*/ 	.word	0x000000ff
        /*09a8*/ 	.word	0x00022870
        /*09ac*/ 	.short	0x0100
        /*09ae*/ 	.byte	0x06
	.zero		1


	//   ....[11]....
        /*09b0*/ 	.word	0x00000600
        /*09b4*/ 	.word	0x000000ff
        /*09b8*/ 	.word	0x00022880
        /*09bc*/ 	.short	0x0100
        /*09be*/ 	.byte	0x06
	.zero		1


	//   ....[12]....
        /*09c0*/ 	.word	0x00000610
        /*09c4*/ 	.word	0x000000ff
        /*09c8*/ 	.word	0x00022878
        /*09cc*/ 	.short	0x0100
        /*09ce*/ 	.byte	0x06
	.zero		1


	//   ....[13]....
        /*09d0*/ 	.word	0x00000620
        /*09d4*/ 	.word	0x000000ff
        /*09d8*/ 	.word	0x00022888
        /*09dc*/ 	.short	0x0100
        /*09de*/ 	.byte	0x06
	.zero		1


	//   ....[14]....
        /*09e0*/ 	.word	0x00000750
        /*09e4*/ 	.word	0x000000ff
        /*09e8*/ 	.word	0x00022890
        /*09ec*/ 	.short	0x0100
        /*09ee*/ 	.byte	0x08
	.zero		1


	//   ....[15]....
        /*09f0*/ 	.word	0x00000760
        /*09f4*/ 	.word	0x000000ff
        /*09f8*/ 	.word	0x000228a0
        /*09fc*/ 	.short	0x0100
        /*09fe*/ 	.byte	0x08
	.zero		1


	//   ....[16]....
        /*0a00*/ 	.word	0x00000770
        /*0a04*/ 	.word	0x000000ff
        /*0a08*/ 	.word	0x00022898
        /*0a0c*/ 	.short	0x0100
        /*0a0e*/ 	.byte	0x08
	.zero		1


	//   ....[17]....
        /*0a10*/ 	.word	0x00000780
        /*0a14*/ 	.word	0x000000ff
        /*0a18*/ 	.word	0x000228a8
        /*0a1c*/ 	.short	0x0100
        /*0a1e*/ 	.byte	0x08
	.zero		1


	//   ....[18]....
        /*0a20*/ 	.word	0x000008b0
        /*0a24*/ 	.word	0x000000ff
        /*0a28*/ 	.word	0x000228b0
        /*0a2c*/ 	.short	0x0100
        /*0a2e*/ 	.byte	0x08
	.zero		1


	//   ....[19]....
        /*0a30*/ 	.word	0x000008c0
        /*0a34*/ 	.word	0x000000ff
        /*0a38*/ 	.word	0x000228c0
        /*0a3c*/ 	.short	0x0100
        /*0a3e*/ 	.byte	0x08
	.zero		1


	//   ....[20]....
        /*0a40*/ 	.word	0x000008d0
        /*0a44*/ 	.word	0x000000ff
        /*0a48*/ 	.word	0x000228b8
        /*0a4c*/ 	.short	0x0100
        /*0a4e*/ 	.byte	0x08
	.zero		1


	//   ....[21]....
        /*0a50*/ 	.word	0x000008e0
        /*0a54*/ 	.word	0x000000ff
        /*0a58*/ 	.word	0x000228c8
        /*0a5c*/ 	.short	0x0100
        /*0a5e*/ 	.byte	0x08
	.zero		1


	//   ....[22]....
        /*0a60*/ 	.word	0x000018d0
        /*0a64*/ 	.word	0x00000007
        /*0a68*/ 	.word	0x00022800
        /*0a6c*/ 	.short	0x010a
        /*0a6e*/ 	.byte	0x3f
	.zero		1


	//   ....[23]....
        /*0a70*/ 	.word	0x000019a0
        /*0a74*/ 	.word	0x00000005
        /*0a78*/ 	.word	0x00022830
        /*0a7c*/ 	.short	0x010a
        /*0a7e*/ 	.byte	0x3f
	.zero		1


	//   ....[24]....
        /*0a80*/ 	.word	0x000019e0
        /*0a84*/ 	.word	0x00000005
        /*0a88*/ 	.word	0x00022830
        /*0a8c*/ 	.short	0x010a
        /*0a8e*/ 	.byte	0x3f
	.zero		1


	//   ....[25]....
        /*0a90*/ 	.word	0x00002b90
        /*0a94*/ 	.word	0x00000004
        /*0a98*/ 	.word	0x00000000
        /*0a9c*/ 	.short	0x0101
        /*0a9e*/ 	.byte	0x3f
	.zero		1


	//   ....[26]....
        /*0aa0*/ 	.word	0x00002fc0
        /*0aa4*/ 	.word	0x00000005
        /*0aa8*/ 	.word	0x00022850
        /*0aac*/ 	.short	0x010a
        /*0aae*/ 	.byte	0x3f
	.zero		1


	//   ....[27]....
        /*0ab0*/ 	.word	0x00003000
        /*0ab4*/ 	.word	0x00000005
        /*0ab8*/ 	.word	0x00022850
        /*0abc*/ 	.short	0x010a
        /*0abe*/ 	.byte	0x3f
	.zero		1


	//   ....[28]....
        /*0ac0*/ 	.word	0x00003300
        /*0ac4*/ 	.word	0x00000005
        /*0ac8*/ 	.word	0x00000000
        /*0acc*/ 	.short	0x0101
        /*0ace*/ 	.byte	0x3f
	.zero		1


	//   ....[29]....
        /*0ad0*/ 	.word	0x00003460
        /*0ad4*/ 	.word	0x000000ff
        /*0ad8*/ 	.word	0x00022830
        /*0adc*/ 	.short	0x010a
        /*0ade*/ 	.byte	0x17
	.zero		1


	//   ....[30]....
        /*0ae0*/ 	.word	0x000034a0
        /*0ae4*/ 	.word	0x000000ff
        /*0ae8*/ 	.word	0x00022830
        /*0aec*/ 	.short	0x010a
        /*0aee*/ 	.byte	0x17
	.zero		1


	//   ....[31]....
        /*0af0*/ 	.word	0x00004380
        /*0af4*/ 	.word	0x0000009a
        /*0af8*/ 	.word	0x00000000
        /*0afc*/ 	.short	0x0101
        /*0afe*/ 	.byte	0x3f
	.zero		1


	//   ....[32]....
        /*0b00*/ 	.word	0x00004d30
        /*0b04*/ 	.word	0x000000ff
        /*0b08*/ 	.word	0x00022850
        /*0b0c*/ 	.short	0x010a
        /*0b0e*/ 	.byte	0x17
	.zero		1


	//   ....[33]....
        /*0b10*/ 	.word	0x00004d70
        /*0b14*/ 	.word	0x000000ff
        /*0b18*/ 	.word	0x00022850
        /*0b1c*/ 	.short	0x010a
        /*0b1e*/ 	.byte	0x17
	.zero		1


	//   ....[34]....
        /*0b20*/ 	.word	0x00005050
        /*0b24*/ 	.word	0x000000ba
        /*0b28*/ 	.word	0x00000000
        /*0b2c*/ 	.short	0x0101
        /*0b2e*/ 	.byte	0x3f
	.zero		1


	//   ....[35]....
        /*0b30*/ 	.word	0x00007540
        /*0b34*/ 	.word	0x00000000
        /*0b38*/ 	.word	0x00000000
        /*0b3c*/ 	.short	0x0101
        /*0b3e*/ 	.byte	0x3f
	.zero		1


	//   ....[36]....
        /*0b40*/ 	.word	0x0000a1a0
        /*0b44*/ 	.word	0x00000000
        /*0b48*/ 	.word	0x00022840
        /*0b4c*/ 	.short	0x010a
        /*0b4e*/ 	.byte	0x3f
	.zero		1


	//   ....[37]....
        /*0b50*/ 	.word	0x0000af40
        /*0b54*/ 	.word	0x00000008
        /*0b58*/ 	.word	0x00022800
        /*0b5c*/ 	.short	0x0107
        /*0b5e*/ 	.byte	0x3f
	.zero		1


	//   ....[38]....
        /*0b60*/ 	.word	0x0000b040
        /*0b64*/ 	.word	0x00000002
        /*0b68*/ 	.word	0x00022800
        /*0b6c*/ 	.short	0x0101
        /*0b6e*/ 	.byte	0x3f
	.zero		1


	//   ....[39]....
        /*0b70*/ 	.word	0x0000b060
        /*0b74*/ 	.word	0x00000002
        /*0b78*/ 	.word	0x00022820
        /*0b7c*/ 	.short	0x010a
        /*0b7e*/ 	.byte	0x3f
	.zero		1


	//   ....[40]....
        /*0b80*/ 	.word	0x0000b170
        /*0b84*/ 	.word	0x00000002
        /*0b88*/ 	.word	0x00022860
        /*0b8c*/ 	.short	0x010a
        /*0b8e*/ 	.byte	0x3f
	.zero		1


	//   ....[41]....
        /*0b90*/ 	.word	0x0000ba80
        /*0b94*/ 	.word	0x00000003
        /*0b98*/ 	.word	0x00022840
        /*0b9c*/ 	.short	0x010a
        /*0b9e*/ 	.byte	0x3f
	.zero		1


	//   ....[42]....
        /*0ba0*/ 	.word	0x0000bce0
        /*0ba4*/ 	.word	0x00000003
        /*0ba8*/ 	.word	0x00022860
        /*0bac*/ 	.short	0x010a
        /*0bae*/ 	.byte	0x3f
	.zero		1


	//   ....[43]....
        /*0bb0*/ 	.word	0x0000c580
        /*0bb4*/ 	.word	0x00000002
        /*0bb8*/ 	.word	0x00022840
        /*0bbc*/ 	.short	0x010a
        /*0bbe*/ 	.byte	0x3f
	.zero		1


	//   ....[44]....
        /*0bc0*/ 	.word	0x0000c7d0
        /*0bc4*/ 	.word	0x00000002
        /*0bc8*/ 	.word	0x00022860
        /*0bcc*/ 	.short	0x010a
        /*0bce*/ 	.byte	0x3f
	.zero		1


	//   ....[45]....
        /*0bd0*/ 	.word	0x0000cfe0
        /*0bd4*/ 	.word	0x00000002
        /*0bd8*/ 	.word	0x00022840
        /*0bdc*/ 	.short	0x010a
        /*0bde*/ 	.byte	0x3f
	.zero		1


	//   ....[46]....
        /*0be0*/ 	.word	0x0000d240
        /*0be4*/ 	.word	0x00000002
        /*0be8*/ 	.word	0x00022860
        /*0bec*/ 	.short	0x010a
        /*0bee*/ 	.byte	0x3f
	.zero		1


	//   ....[47]....
        /*0bf0*/ 	.word	0x0000e480
        /*0bf4*/ 	.word	0x00000000
        /*0bf8*/ 	.word	0x00022820
        /*0bfc*/ 	.short	0x010a
        /*0bfe*/ 	.byte	0x3f
	.zero		1


	//   ....[48]....
        /*0c00*/ 	.word	0x0000e640
        /*0c04*/ 	.word	0x00000006
        /*0c08*/ 	.word	0x00000000
        /*0c0c*/ 	.short	0x010a
        /*0c0e*/ 	.byte	0x3f
	.zero		1


	//   ....[49]....
        /*0c10*/ 	.word	0x0000e6b0
        /*0c14*/ 	.word	0x00000007
        /*0c18*/ 	.word	0x00000000
        /*0c1c*/ 	.short	0x010a
        /*0c1e*/ 	.byte	0x3f
	.zero		1


	//   ....[50]....
        /*0c20*/ 	.word	0x0000e720
        /*0c24*/ 	.word	0x00000004
        /*0c28*/ 	.word	0x00000000
        /*0c2c*/ 	.short	0x010a
        /*0c2e*/ 	.byte	0x3f
	.zero		1


	//   ....[51]....
        /*0c30*/ 	.word	0x0000e750
        /*0c34*/ 	.word	0x00000003
        /*0c38*/ 	.word	0x00000000
        /*0c3c*/ 	.short	0x010a
        /*0c3e*/ 	.byte	0x3f
	.zero		1


	//   ....[52]....
        /*0c40*/ 	.word	0x0000e7b0
        /*0c44*/ 	.word	0x00000007
        /*0c48*/ 	.word	0x00022800
        /*0c4c*/ 	.short	0x010a
        /*0c4e*/ 	.byte	0x3f
	.zero		1


	//   ....[53]....
        /*0c50*/ 	.word	0x0000e800
        /*0c54*/ 	.word	0x00000005
        /*0c58*/ 	.word	0x00022830
        /*0c5c*/ 	.short	0x010a
        /*0c5e*/ 	.byte	0x3f
	.zero		1


	//   ....[54]....
        /*0c60*/ 	.word	0x0000e850
        /*0c64*/ 	.word	0x00000005
        /*0c68*/ 	.word	0x00022850
        /*0c6c*/ 	.short	0x010a
        /*0c6e*/ 	.byte	0x3f
	.zero		1


	//   ....[55]....
        /*0c70*/ 	.word	0x0000e8b0
        /*0c74*/ 	.word	0x00000000
        /*0c78*/ 	.word	0x00022830
        /*0c7c*/ 	.short	0x010a
        /*0c7e*/ 	.byte	0x3f
	.zero		1


	//   ....[56]....
        /*0c80*/ 	.word	0x0000e900
        /*0c84*/ 	.word	0x000000ba
        /*0c88*/ 	.word	0x00022850
        /*0c8c*/ 	.short	0x010a
        /*0c8e*/ 	.byte	0x3f
	.zero		1


	//   ....[57]....
        /*0c90*/ 	.word	0x0000eaa0
        /*0c94*/ 	.word	0x00000000
        /*0c98*/ 	.word	0x00022840
        /*0c9c*/ 	.short	0x010a
        /*0c9e*/ 	.byte	0x3f
	.zero		1


	//   ....[58]....
        /*0ca0*/ 	.word	0x0000f540
        /*0ca4*/ 	.word	0x00000002
        /*0ca8*/ 	.word	0x00022820
        /*0cac*/ 	.short	0x010a
        /*0cae*/ 	.byte	0x3f
	.zero		1


	//   ....[59]....
        /*0cb0*/ 	.word	0x0000f590
        /*0cb4*/ 	.word	0x00000002
        /*0cb8*/ 	.word	0x00022860
        /*0cbc*/ 	.short	0x010a
        /*0cbe*/ 	.byte	0x3f
	.zero		1


	//   ....[60]....
        /*0cc0*/ 	.word	0x0000f5e0
        /*0cc4*/ 	.word	0x00000003
        /*0cc8*/ 	.word	0x00022840
        /*0ccc*/ 	.short	0x010a
        /*0cce*/ 	.byte	0x3f
	.zero		1


	//   ....[61]....
        /*0cd0*/ 	.word	0x0000f630
        /*0cd4*/ 	.word	0x00000003
        /*0cd8*/ 	.word	0x00022860
        /*0cdc*/ 	.short	0x010a
        /*0cde*/ 	.byte	0x3f
	.zero		1


	//   ....[62]....
        /*0ce0*/ 	.word	0x0000f680
        /*0ce4*/ 	.word	0x00000002
        /*0ce8*/ 	.word	0x00022840
        /*0cec*/ 	.short	0x010a
        /*0cee*/ 	.byte	0x3f
	.zero		1


	//   ....[63]....
        /*0cf0*/ 	.word	0x0000f6d0
        /*0cf4*/ 	.word	0x00000002
        /*0cf8*/ 	.word	0x00022860
        /*0cfc*/ 	.short	0x010a
        /*0cfe*/ 	.byte	0x3f
	.zero		1


	//   ....[64]....
        /*0d00*/ 	.word	0x0000f720
        /*0d04*/ 	.word	0x00000002
        /*0d08*/ 	.word	0x00022840
        /*0d0c*/ 	.short	0x010a
        /*0d0e*/ 	.byte	0x3f
	.zero		1


	//   ....[65]....
        /*0d10*/ 	.word	0x0000f770
        /*0d14*/ 	.word	0x00000002
        /*0d18*/ 	.word	0x00022860
        /*0d1c*/ 	.short	0x010a
        /*0d1e*/ 	.byte	0x3f
	.zero		1


	//   ....[66]....
        /*0d20*/ 	.word	0x00010100
        /*0d24*/ 	.word	0x00000000
        /*0d28*/ 	.word	0x00022820
        /*0d2c*/ 	.short	0x010a
        /*0d2e*/ 	.byte	0x3f
	.zero		1


	//   ....[67]....
        /*0d30*/ 	.word	0x000102a0
        /*0d34*/ 	.word	0x00000006
        /*0d38*/ 	.word	0x00000000
        /*0d3c*/ 	.short	0x010a
        /*0d3e*/ 	.byte	0x3f
	.zero		1


	//   ....[68]....
        /*0d40*/ 	.word	0x000102f0
        /*0d44*/ 	.word	0x00000007
        /*0d48*/ 	.word	0x00000000
        /*0d4c*/ 	.short	0x010a
        /*0d4e*/ 	.byte	0x3f
	.zero		1


	//   ....[69]....
        /*0d50*/ 	.word	0x00010340
        /*0d54*/ 	.word	0x00000004
        /*0d58*/ 	.word	0x00000000
        /*0d5c*/ 	.short	0x010a
        /*0d5e*/ 	.byte	0x3f
	.zero		1


	//----- nvinfo : EIATTR_NUM_MBARRIERS
	.align		4
.L_209:
        /*0d60*/ 	.byte	0x03, 0x38
        /*0d62*/ 	.short	0x0016


	//----- nvinfo : EIATTR_EXIT_INSTR_OFFSETS
	.align		4
        /*0d64*/ 	.byte	0x04, 0x1c
        /*0d66*/ 	.short	(.L_211 - .L_210)


	//   ....[0]....
.L_210:
        /*0d68*/ 	.word	0x00000a80


	//   ....[1]....
        /*0d6c*/ 	.word	0x000088b0


	//   ....[2]....
        /*0d70*/ 	.word	0x0000e7a0


	//----- nvinfo : EIATTR_MAX_THREADS
	.align		4
.L_211:
        /*0d74*/ 	.byte	0x04, 0x05
        /*0d76*/ 	.short	(.L_213 - .L_212)
.L_212:
        /*0d78*/ 	.word	0x00000180
        /*0d7c*/ 	.word	0x00000001
        /*0d80*/ 	.word	0x00000001


	//----- nvinfo : EIATTR_CRS_STACK_SIZE
	.align		4
.L_213:
        /*0d84*/ 	.byte	0x04, 0x1e
        /*0d86*/ 	.short	(.L_215 - .L_214)
.L_214:
        /*0d88*/ 	.word	0x00000000


	//----- nvinfo : EIATTR_CBANK_PARAM_SIZE
	.align		4
.L_215:
        /*0d8c*/ 	.byte	0x03, 0x19
        /*0d8e*/ 	.short	0x0af0


	//----- nvinfo : EIATTR_PARAM_CBANK
	.align		4
        /*0d90*/ 	.byte	0x04, 0x0a
        /*0d92*/ 	.short	(.L_217 - .L_216)
	.align		4
.L_216:
        /*0d94*/ 	.word	index@(.nv.constant0._ZN7cutlass13device_kernelIN5flash11enable_sm90INS1_16FlashAttnFwdSm90INS1_25CollectiveMainloopFwdSm90ILi2EN4cute5tupleIJNS5_1CILi1EEES8_S8_EEENS6_IJNS7_ILi128EEENS7_ILi96EEENS7_ILi64EEEEEELi256ENS_6half_tEfNS_4arch4Sm90ELb0ELb0ELb0ELb1ELb0ELb0ELb0ELb1ELb0ELb1ELb0ELb0EEENS1_21CollectiveEpilogueFwdINS6_IJSA_NS7_ILi256EEESB_EEES9_SE_SG_Li256ELb1ELb1ELb0ELb0EEENS1_36VarlenDynamicPersistentTileSchedulerILi128ELi96ELi256ELi128ELb0ELb1ELb1ELb0ELb1ELb1EEEEEEEEEvNT_6ParamsE)
        /*0d98*/ 	.short	0x0210
        /*0d9a*/ 	.short	0x0af0


	//----- nvinfo : EIATTR_SW_WAR
	.align		4
.L_217:
        /*0d9c*/ 	.byte	0x04, 0x36
        /*0d9e*/ 	.short	(.L_219 - .L_218)
.L_218:
        /*0da0*/ 	.word	0x00000008
.L_219:


//--------------------- .nv.info._ZN7cutlass13device_kernelIN5flash11enable_sm90INS1_16FlashAttnFwdSm90INS1_25CollectiveMainloopFwdSm90ILi2EN4cute5tupleIJNS5_1CILi1EEES8_S8_EEENS6_IJNS7_ILi128EEENS7_ILi96EEENS7_ILi64EEEEEELi256ENS_6half_tEfNS_4arch4Sm90ELb0ELb0ELb0ELb1ELb0ELb1ELb0ELb1ELb0ELb1ELb0ELb0EEENS1_21CollectiveEpilogueFwdINS6_IJSA_NS7_ILi256EEESB_EEES9_SE_SG_Li256ELb1ELb1ELb0ELb0EEENS1_36VarlenDynamicPersistentTileSchedulerILi128ELi96ELi256ELi128ELb0ELb1ELb1ELb0ELb1ELb1EEEEEEEEEvNT_6ParamsE --------------------------
	.section	.nv.info._ZN7cutlass13device_kernelIN5flash11enable_sm90INS1_16FlashAttnFwdSm90INS1_25CollectiveMainloopFwdSm90ILi2EN4cute5tupleIJNS5_1CILi1EEES8_S8_EEENS6_IJNS7_ILi128EEENS7_ILi96EEENS7_ILi64EEEEEELi256ENS_6half_tEfNS_4arch4Sm90ELb0ELb0ELb0ELb1ELb0ELb1ELb0ELb1ELb0ELb1ELb0ELb0EEENS1_21CollectiveEpilogueFwdINS6_IJSA_NS7_ILi256EEESB_EEES9_SE_SG_Li256ELb1ELb1ELb0ELb0EEENS1_36VarlenDynamicPersistentTileSchedulerILi128ELi96ELi256ELi128ELb0ELb1ELb1ELb0ELb1ELb1EEEEEEEEEvNT_6ParamsE,"",@"SHT_CUDA_INFO"
	.sectionflags	@""
	.align	4


	//----- nvinfo : EIATTR_CUDA_API_VERSION
	.align		4
        /*0000*/ 	.byte	0x04, 0x37
        /*0002*/ 	.short	(.L_221 - .L_220)
.L_220:
        /*0004*/ 	.word	0x00000082


	//----- nvinfo : EIATTR_KPARAM_INFO
	.align		4
.L_221:
        /*0008*/ 	.byte	0x04, 0x17
        /*000a*/ 	.short	(.L_223 - .L_222)
.L_222:
        /*000c*/ 	.word	0x00000000
        /*0010*/ 	.short	0x0000
        /*0012*/ 	.short	0x0070
        /*0014*/ 	.byte	0x00, 0xf0, 0x01, 0x2a


	//----- nvinfo : EIATTR_SPARSE_MMA_MASK
	.align		4
.L_223:
        /*0018*/ 	.byte	0x03, 0x50
        /*001a*/ 	.short	0x0000


	//----- nvinfo : EIATTR_MAXREG_COUNT
	.align		4
        /*001c*/ 	.byte	0x03, 0x1b
        /*001e*/ 	.short	0x00a8


	//----- nvinfo : EIATTR_NUM_BARRIERS
	.align		4
        /*0020*/ 	.byte	0x02, 0x4c
        /*0022*/ 	.byte	0x10
	.zero		1


	//----- nvinfo : EIATTR_EXTERNS
	.align		4
        /*0024*/ 	.byte	0x04, 0x0f
        /*0026*/ 	.short	(.L_225 - .L_224)


	//   ....[0]....
	.align		4
.L_224:
        /*0028*/ 	.word	index@(__assertfail)


	//----- nvinfo : EIATTR_ANNOTATIONS
	.align		4
.L_225:
        /*002c*/ 	.byte	0x04, 0x55
        /*002e*/ 	.short	(.L_227 - .L_226)


	//   ....[0]....
.L_226:
        /* <DEDUP_REMOVED lines=91> */


	//----- nvinfo : EIATTR_MERCURY_ISA_VERSION
	.align		4
.L_227:
        /*05d0*/ 	.byte	0x03, 0x5f
        /*05d2*/ 	.short	0x0101


	//----- nvinfo : EIATTR_UNUSED_LOAD_BYTE_OFFSET
	.align		4
        /*05d4*/ 	.byte	0x04, 0x44
        /*05d6*/ 	.short	(.L_229 - .L_228)


	//   ....[0]....
.L_228:
        /*05d8*/ 	.word	0x00000ac0
        /*05dc*/ 	.word	0x0000fff0


	//   ....[1]....
        /*05e0*/ 	.word	0x0000c490
        /*05e4*/ 	.word	0x0000fff0


	//----- nvinfo : EIATTR_INT_WARP_WIDE_INSTR_OFFSETS
	.align		4
.L_229:
        /*05e8*/ 	.byte	0x04, 0x31
        /*05ea*/ 	.short	(.L_231 - .L_230)


	//   ....[0]....
.L_230:
        /*05ec*/ 	.word	0x00000180


	//   ....[1]....
        /*05f0*/ 	.word	0x00000220


	//   ....[2]....
        /*05f4*/ 	.word	0x00000290


	//   ....[3]....
        /*05f8*/ 	.word	0x00011850


	//   ....[4]....
        /*05fc*/ 	.word	0x000118e0


	//   ....[5]....
        /*0600*/ 	.word	0x00015880


	//   ....[6]....
        /*0604*/ 	.word	0x00015910


	//----- nvinfo : EIATTR_COOP_GROUP_MASK_REGIDS
	.align		4
.L_231:
        /*0608*/ 	.byte	0x04, 0x29
        /*060a*/ 	.short	(.L_233 - .L_232)


	//   ....[0]....
.L_232:
        /*060c*/ 	.word	0xffffffff


	//   ....[1]....
        /*0610*/ 	.word	0xffffffff


	//   ....[2]....
        /*0614*/ 	.word	0xffffffff


	//   ....[3]....
        /*0618*/ 	.word	0xffffffff


	//   ....[4]....
        /*061c*/ 	.word	0xffffffff


	//   ....[5]....
        /*0620*/ 	.word	0xffffffff


	//   ....[6]....
        /*0624*/ 	.word	0xffffffff


	//   ....[7]....
        /*0628*/ 	.word	0xffffffff


	//   ....[8]....
        /*062c*/ 	.word	0xffffffff


	//   ....[9]....
        /*0630*/ 	.word	0xffffffff


	//   ....[10]....
        /*0634*/ 	.word	0xffffffff


	//   ....[11]....
        /*0638*/ 	.word	0xffffffff


	//   ....[12]....
        /*063c*/ 	.word	0xffffffff


	//   ....[13]....
        /*0640*/ 	.word	0xffffffff


	//   ....[14]....
        /*0644*/ 	.word	0xffffffff


	//   ....[15]....
        /*0648*/ 	.word	0xffffffff


	//   ....[16]....
        /*064c*/ 	.word	0xffffffff


	//   ....[17]....
        /*0650*/ 	.word	0xffffffff


	//   ....[18]....
        /*0654*/ 	.word	0xffffffff


	//   ....[19]....
        /*0658*/ 	.word	0xffffffff


	//   ....[20]....
        /*065c*/ 	.word	0xffffffff


	//   ....[21]....
        /*0660*/ 	.word	0xffffffff


	//   ....[22]....
        /*0664*/ 	.word	0xffffffff


	//   ....[23]....
        /*0668*/ 	.word	0xffffffff


	//   ....[24]....
        /*066c*/ 	.word	0xffffffff


	//   ....[25]....
        /*0670*/ 	.word	0xffffffff


	//   ....[26]....
        /*0674*/ 	.word	0xffffffff


	//   ....[27]....
        /*0678*/ 	.word	0xffffffff


	//   ....[28]....
        /*067c*/ 	.word	0xffffffff


	//   ....[29]....
        /*0680*/ 	.word	0xffffffff


	//   ....[30]....
        /*0684*/ 	.word	0xffffffff


	//   ....[31]....
        /*0688*/ 	.word	0xffffffff


	//   ....[32]....
        /*068c*/ 	.word	0xffffffff


	//   ....[33]....
        /*0690*/ 	.word	0xffffffff


	//   ....[34]....
        /*0694*/ 	.word	0xffffffff


	//   ....[35]....
        /*0698*/ 	.word	0xffffffff


	//   ....[36]....
        /*069c*/ 	.word	0xffffffff


	//   ....[37]....
        /*06a0*/ 	.word	0xffffffff


	//   ....[38]....
        /*06a4*/ 	.word	0xffffffff


	//   ....[39]....
        /*06a8*/ 	.word	0xffffffff


	//   ....[40]....
        /*06ac*/ 	.word	0xffffffff


	//   ....[41]....
        /*06b0*/ 	.word	0xffffffff


	//   ....[42]....
        /*06b4*/ 	.word	0xffffffff


	//   ....[43]....
        /*06b8*/ 	.word	0xffffffff


	//   ....[44]....
        /*06bc*/ 	.word	0xffffffff


	//   ....[45]....
        /*06c0*/ 	.word	0xffffffff


	//   ....[46]....
        /*06c4*/ 	.word	0xffffffff


	//   ....[47]....
        /*06c8*/ 	.word	0xffffffff


	//   ....[48]....
        /*06cc*/ 	.word	0xffffffff


	//   ....[49]....
        /*06d0*/ 	.word	0xffffffff


	//   ....[50]....
        /*06d4*/ 	.word	0xffffffff


	//   ....[51]....
        /*06d8*/ 	.word	0xffffffff


	//   ....[52]....
        /*06dc*/ 	.word	0xffffffff


	//   ....[53]....
        /*06e0*/ 	.word	0xffffffff


	//   ....[54]....
        /*06e4*/ 	.word	0xffffffff


	//   ....[55]....
        /*06e8*/ 	.word	0xffffffff


	//   ....[56]....
        /*06ec*/ 	.word	0xffffffff


	//   ....[57]....
        /*06f0*/ 	.word	0xffffffff


	//   ....[58]....
        /*06f4*/ 	.word	0xffffffff


	//   ....[59]....
        /*06f8*/ 	.word	0xffffffff


	//   ....[60]....
        /*06fc*/ 	.word	0xffffffff


	//   ....[61]....
        /*0700*/ 	.word	0xffffffff


	//   ....[62]....
        /*0704*/ 	.word	0xffffffff


	//   ....[63]....
        /*0708*/ 	.word	0xffffffff


	//   ....[64]....
        /*070c*/ 	.word	0xffffffff


	//   ....[65]....
        /*0710*/ 	.word	0xffffffff


	//   ....[66]....
        /*0714*/ 	.word	0xffffffff


	//   ....[67]....
        /*0718*/ 	.word	0xffffffff


	//   ....[68]....
        /*071c*/ 	.word	0xffffffff


	//   ....[69]....
        /*0720*/ 	.word	0xffffffff


	//   ....[70]....
        /*0724*/ 	.word	0xffffffff


	//   ....[71]....
        /*0728*/ 	.word	0xffffffff


	//   ....[72]....
        /*072c*/ 	.word	0xffffffff


	//   ....[73]....
        /*0730*/ 	.word	0xffffffff


	//   ....[74]....
        /*0734*/ 	.word	0xffffffff


	//   ....[75]....
        /*0738*/ 	.word	0xffffffff


	//   ....[76]....
        /*073c*/ 	.word	0xffffffff


	//   ....[77]....
        /*0740*/ 	.word	0xffffffff


	//   ....[78]....
        /*0744*/ 	.word	0xffffffff


	//   ....[79]....
        /*0748*/ 	.word	0xffffffff


	//   ....[80]....
        /*074c*/ 	.word	0xffffffff


	//   ....[81]....
        /*0750*/ 	.word	0xffffffff


	//   ....[82]....
        /*0754*/ 	.word	0xffffffff


	//   ....[83]....
        /*0758*/ 	.word	0xffffffff


	//   ....[84]....
        /*075c*/ 	.word	0xffffffff


	//   ....[85]....
        /*0760*/ 	.word	0xffffffff


	//   ....[86]....
        /*0764*/ 	.word	0xffffffff


	//   ....[87]....
        /*0768*/ 	.word	0xffffffff


	//   ....[88]....
        /*076c*/ 	.word	0xffffffff


	//   ....[89]....
        /*0770*/ 	.word	0xffffffff


	//   ....[90]....
        /*0774*/ 	.word	0xffffffff


	//   ....[91]....
        /*0778*/ 	.word	0xffffffff


	//   ....[92]....
        /*077c*/ 	.word	0xffffffff


	//   ....[93]....
        /*0780*/ 	.word	0xffffffff


	//   ....[94]....
        /*0784*/ 	.word	0xffffffff


	//   ....[95]....
        /*0788*/ 	.word	0xffffffff


	//   ....[96]....
        /*078c*/ 	.word	0xffffffff


	//   ....[97]....
        /*0790*/ 	.word	0xffffffff


	//   ....[98]....
        /*0794*/ 	.word	0xffffffff


	//   ....[99]....
        /*0798*/ 	.word	0xffffffff


	//   ....[100]....
        /*079c*/ 	.word	0x0500000f


	//   ....[101]....
        /*07a0*/ 	.word	0x0500000f


	//   ....[102]....
        /*07a4*/ 	.word	0x0500000f


	//   ....[103]....
        /*07a8*/ 	.word	0x0500000f


	//   ....[104]....
        /*07ac*/ 	.word	0x0500000f


	//   ....[105]....
        /*07b0*/ 	.word	0x0500000f


	//   ....[106]....
        /*07b4*/ 	.word	0x0500000f


	//   ....[107]....
        /*07b8*/ 	.word	0x0500000f


	//   ....[108]....
        /*07bc*/ 	.word	0x0500000f


	//   ....[109]....
        /*07c0*/ 	.word	0x0500000f


	//   ....[110]....
        /*07c4*/ 	.word	0x0500000f


	//   ....[111]....
        /*07c8*/ 	.word	0x0500000f


	//   ....[112]....
        /*07cc*/ 	.word	0x0500000f


	//   ....[113]....
        /*07d0*/ 	.word	0x0500000f


	//   ....[114]....
        /*07d4*/ 	.word	0x0500000f


	//   ....[115]....
        /*07d8*/ 	.word	0x0500000f


	//   ....[116]....
        /*07dc*/ 	.word	0x0500000f


	//   ....[117]....
        /*07e0*/ 	.word	0x0500000f


	//   ....[118]....
        /*07e4*/ 	.word	0x0500000f


	//   ....[119]....
        /*07e8*/ 	.word	0x0500000f


	//   ....[120]....
        /*07ec*/ 	.word	0x0500000f


	//   ....[121]....
        /*07f0*/ 	.word	0x0500000f


	//   ....[122]....
        /*07f4*/ 	.word	0x0500000f


	//   ....[123]....
        /*07f8*/ 	.word	0x0500000f


	//   ....[124]....
        /*07fc*/ 	.word	0x0500000f


	//   ....[125]....
        /*0800*/ 	.word	0x0500000f


	//   ....[126]....
        /*0804*/ 	.word	0x0500000f


	//   ....[127]....
        /*0808*/ 	.word	0x0500000f


	//   ....[128]....
        /*080c*/ 	.word	0x0500000f


	//   ....[129]....
        /*0810*/ 	.word	0x0500000f


	//   ....[130]....
        /*0814*/ 	.word	0x0500000f


	//   ....[131]....
        /*0818*/ 	.word	0x0500000f


	//   ....[132]....
        /*081c*/ 	.word	0x0500000f


	//   ....[133]....
        /*0820*/ 	.word	0x0500000f


	//   ....[134]....
        /*0824*/ 	.word	0x0500000f


	//   ....[135]....
        /*0828*/ 	.word	0x0500000f


	//   ....[136]....
        /*082c*/ 	.word	0x0500000f


	//   ....[137]....
        /*0830*/ 	.word	0x0500000f


	//   ....[138]....
        /*0834*/ 	.word	0x0500000f


	//   ....[139]....
        /*0838*/ 	.word	0x0500000f


	//   ....[140]....
        /*083c*/ 	.word	0x0500000f


	//   ....[141]....
        /*0840*/ 	.word	0x0500000f


	//   ....[142]....
        /*0844*/ 	.word	0x0500000f


	//   ....[143]....
        /*0848*/ 	.word	0x0500000f


	//   ....[144]....
        /*084c*/ 	.word	0x0500000f


	//   ....[145]....
        /*0850*/ 	.word	0x0500000f


	//   ....[146]....
        /*0854*/ 	.word	0x0500000f


	//   ....[147]....
        /*0858*/ 	.word	0x0500000f


	//   ....[148]....
        /*085c*/ 	.word	0x0500000f


	//   ....[149]....
        /*0860*/ 	.word	0x0500000f


	//   ....[150]....
        /*0864*/ 	.word	0x0500000f


	//   ....[151]....
        /*0868*/ 	.word	0x0500000f


	//   ....[152]....
        /*086c*/ 	.word	0x0500000f


	//----- nvinfo : EIATTR_COOP_GROUP_INSTR_OFFSETS
	.align		4
.L_233:
        /*0870*/ 	.byte	0x04, 0x28
        /*0872*/ 	.short	(.L_235 - .L_234)


	//   ....[0]....
.L_234:
        /*0874*/ 	.word	0x00000060


	//   ....[1]....
        /*0878*/ 	.word	0x00000190


	//   ....[2]....
        /*087c*/ 	.word	0x00000240


	//   ....[3]....
        /*0880*/ 	.word	0x00000400


	//   ....[4]....
        /*0884*/ 	.word	0x00000560


	//   ....[5]....
        /*0888*/ 	.word	0x00000680


	//   ....[6]....
        /*088c*/ 	.word	0x000007e0


	//   ....[7]....
        /*0890*/ 	.word	0x00005a80


	//   ....[8]....
        /*0894*/ 	.word	0x00006020


	//   ....[9]....
        /*0898*/ 	.word	0x00006030


	//   ....[10]....
        /*089c*/ 	.word	0x00006040


	//   ....[11]....
        /*08a0*/ 	.word	0x00006050


	//   ....[12]....
        /*08a4*/ 	.word	0x00007000


	//   ....[13]....
        /*08a8*/ 	.word	0x00007010


	//   ....[14]....
        /*08ac*/ 	.word	0x00007020


	//   ....[15]....
        /*08b0*/ 	.word	0x00007030


	//   ....[16]....
        /*08b4*/ 	.word	0x000089a0


	//   ....[17]....
        /*08b8*/ 	.word	0x000089d0


	//   ....[18]....
        /*08bc*/ 	.word	0x00008df0


	//   ....[19]....
        /*08c0*/ 	.word	0x00008e50


	//   ....[20]....
        /*08c4*/ 	.word	0x0000a050


	//   ....[21]....
        /*08c8*/ 	.word	0x0000a070


	//   ....[22]....
        /*08cc*/ 	.word	0x0000a8b0


	//   ....[23]....
        /*08d0*/ 	.word	0x0000a940


	//   ....[24]....
        /*08d4*/ 	.word	0x0000ba10


	//   ....[25]....
        /*08d8*/ 	.word	0x0000ba70


	//   ....[26]....
        /*08dc*/ 	.word	0x0000bac0


	//   ....[27]....
        /*08e0*/ 	.word	0x0000baf0


	//   ....[28]....
        /*08e4*/ 	.word	0x0000d480


	//   ....[29]....
        /*08e8*/ 	.word	0x0000d4e0


	//   ....[30]....
        /*08ec*/ 	.word	0x0000d520


	//   ....[31]....
        /*08f0*/ 	.word	0x0000d550


	//   ....[32]....
        /*08f4*/ 	.word	0x0000dda0


	//   ....[33]....
        /*08f8*/ 	.word	0x0000dde0


	//   ....[34]....
        /*08fc*/ 	.word	0x0000df50


	//   ....[35]....
        /*0900*/ 	.word	0x0000df70


	//   ....[36]....
        /*0904*/ 	.word	0x0000e0b0


	//   ....[37]....
        /*0908*/ 	.word	0x0000e0d0


	//   ....[38]....
        /*090c*/ 	.word	0x0000e220


	//   ....[39]....
        /*0910*/ 	.word	0x0000e240


	//   ....[40]....
        /*0914*/ 	.word	0x0000eaa0


	//   ....[41]....
        /*0918*/ 	.word	0x0000eab0


	//   ....[42]....
        /*091c*/ 	.word	0x0000ec90


	//   ....[43]....
        /*0920*/ 	.word	0x0000eca0


	//   ....[44]....
        /*0924*/ 	.word	0x0000ee70


	//   ....[45]....
        /*0928*/ 	.word	0x0000ee80


	//   ....[46]....
        /*092c*/ 	.word	0x0000f050


	//   ....[47]....
        /*0930*/ 	.word	0x0000f060


	//   ....[48]....
        /*0934*/ 	.word	0x0000f280


	//   ....[49]....
        /*0938*/ 	.word	0x0000f470


	//   ....[50]....
        /*093c*/ 	.word	0x0000f4a0


	//   ....[51]....
        /*0940*/ 	.word	0x0000f4d0


	//   ....[52]....
        /*0944*/ 	.word	0x0000f500


	//   ....[53]....
        /*0948*/ 	.word	0x0000f530


	//   ....[54]....
        /*094c*/ 	.word	0x0000f560


	//   ....[55]....
        /*0950*/ 	.word	0x0000f6d0


	//   ....[56]....
        /*0954*/ 	.word	0x0000f700


	//   ....[57]....
        /*0958*/ 	.word	0x0000f730


	//   ....[58]....
        /*095c*/ 	.word	0x0000f760


	//   ....[59]....
        /*0960*/ 	.word	0x0000f790


	//   ....[60]....
        /*0964*/ 	.word	0x0000f7c0


	//   ....[61]....
        /*0968*/ 	.word	0x0000f860


	//   ....[62]....
        /*096c*/ 	.word	0x0000f890


	//   ....[63]....
        /*0970*/ 	.word	0x0000f920


	//   ....[64]....
        /*0974*/ 	.word	0x00010470


	//   ....[65]....
        /*0978*/ 	.word	0x00011e60


	//   ....[66]....
        /*097c*/ 	.word	0x00012a20


	//   ....[67]....
        /*0980*/ 	.word	0x00012a30


	//   ....[68]....
        /*0984*/ 	.word	0x00012ad0


	//   ....[69]....
        /*0988*/ 	.word	0x00012ae0


	//   ....[70]....
        /*098c*/ 	.word	0x00012b60


	//   ....[71]....
        /*0990*/ 	.word	0x00012b70


	//   ....[72]....
        /*0994*/ 	.word	0x00012bf0


	//   ....[73]....
        /*0998*/ 	.word	0x00012c00


	//   ....[74]....
        /*099c*/ 	.word	0x00012c80


	//   ....[75]....
        /*09a0*/ 	.word	0x00012c90


	//   ....[76]....
        /*09a4*/ 	.word	0x00012d10


	//   ....[77]....
        /*09a8*/ 	.word	0x00012d20


	//   ....[78]....
        /*09ac*/ 	.word	0x00012da0


	//   ....[79]....
        /*09b0*/ 	.word	0x00012db0


	//   ....[80]....
        /*09b4*/ 	.word	0x00012e00


	//   ....[81]....
        /*09b8*/ 	.word	0x00012e20


	//   ....[82]....
        /*09bc*/ 	.word	0x00015b10


	//   ....[83]....
        /*09c0*/ 	.word	0x00015b70


	//   ....[84]....
        /*09c4*/ 	.word	0x00015ba0


	//   ....[85]....
        /*09c8*/ 	.word	0x00015bd0


	//   ....[86]....
        /*09cc*/ 	.word	0x00015c00


	//   ....[87]....
        /*09d0*/ 	.word	0x00015c30


	//   ....[88]....
        /*09d4*/ 	.word	0x00015c60


	//   ....[89]....
        /*09d8*/ 	.word	0x00015c70


	//   ....[90]....
        /*09dc*/ 	.word	0x00015df0


	//   ....[91]....
        /*09e0*/ 	.word	0x00015e20


	//   ....[92]....
        /*09e4*/ 	.word	0x00015e50


	//   ....[93]....
        /*09e8*/ 	.word	0x00015e80


	//   ....[94]....
        /*09ec*/ 	.word	0x00015eb0


	//   ....[95]....
        /*09f0*/ 	.word	0x00015ee0


	//   ....[96]....
        /*09f4*/ 	.word	0x00015fa0


	//   ....[97]....
        /*09f8*/ 	.word	0x00015fc0


	//   ....[98]....
        /*09fc*/ 	.word	0x00016030


	//   ....[99]....
        /*0a00*/ 	.word	0x000164c0


	//   ....[100]....
        /*0a04*/ 	.word	0x00016900


	//   ....[101]....
        /*0a08*/ 	.word	0x000169a0


	//   ....[102]....
        /*0a0c*/ 	.word	0x00016a30


	//   ....[103]....
        /*0a10*/ 	.word	0x00016a80


	//   ....[104]....
        /*0a14*/ 	.word	0x00016ad0


	//   ....[105]....
        /*0a18*/ 	.word	0x00016bb0


	//   ....[106]....
        /*0a1c*/ 	.word	0x00016c40


	//   ....[107]....
        /*0a20*/ 	.word	0x00016c90


	//   ....[108]....
        /*0a24*/ 	.word	0x00016ce0


	//   ....[109]....
        /*0a28*/ 	.word	0x00016ef0


	//   ....[110]....
        /*0a2c*/ 	.word	0x00016f40


	//   ....[111]....
        /*0a30*/ 	.word	0x00016fd0


	//   ....[112]....
        /*0a34*/ 	.word	0x00017060


	//   ....[113]....
        /*0a38*/ 	.word	0x000170f0


	//   ....[114]....
        /*0a3c*/ 	.word	0x00017180


	//   ....[115]....
        /*0a40*/ 	.word	0x00017210


	//   ....[116]....
        /*0a44*/ 	.word	0x000172a0


	//   ....[117]....
        /*0a48*/ 	.word	0x00017360


	//   ....[118]....
        /*0a4c*/ 	.word	0x00017650


	//   ....[119]....
        /*0a50*/ 	.word	0x00017830


	//   ....[120]....
        /*0a54*/ 	.word	0x00017880


	//   ....[121]....
        /*0a58*/ 	.word	0x000178e0


	//   ....[122]....
        /*0a5c*/ 	.word	0x000179d0


	//   ....[123]....
        /*0a60*/ 	.word	0x00017a30


	//   ....[124]....
        /*0a64*/ 	.word	0x00017b20


	//   ....[125]....
        /*0a68*/ 	.word	0x00017b80


	//   ....[126]....
        /*0a6c*/ 	.word	0x00017c70


	//   ....[127]....
        /*0a70*/ 	.word	0x00017cd0


	//   ....[128]....
        /*0a74*/ 	.word	0x00017dc0


	//   ....[129]....
        /*0a78*/ 	.word	0x00017e20


	//   ....[130]....
        /*0a7c*/ 	.word	0x00017f10


	//   ....[131]....
        /*0a80*/ 	.word	0x00017f70


	//   ....[132]....
        /*0a84*/ 	.word	0x00018050


	//   ....[133]....
        /*0a88*/ 	.word	0x000180b0


	//   ....[134]....
        /*0a8c*/ 	.word	0x00018180


	//   ....[135]....
        /*0a90*/ 	.word	0x000184b0


	//   ....[136]....
        /*0a94*/ 	.word	0x00018550


	//   ....[137]....
        /*0a98*/ 	.word	0x00018670


	//   ....[138]....
        /*0a9c*/ 	.word	0x000186f0


	//   ....[139]....
        /*0aa0*/ 	.word	0x00018770


	//   ....[140]....
        /*0aa4*/ 	.word	0x000187f0


	//   ....[141]....
        /*0aa8*/ 	.word	0x00018870


	//   ....[142]....
        /*0aac*/ 	.word	0x00018900


	//   ....[143]....
        /*0ab0*/ 	.word	0x000189a0


	//   ....[144]....
        /*0ab4*/ 	.word	0x00018a40


	//   ....[145]....
        /*0ab8*/ 	.word	0x00018ac0


	//   ....[146]....
        /*0abc*/ 	.word	0x00018b40


	//   ....[147]....
        /*0ac0*/ 	.word	0x00018bc0


	//   ....[148]....
        /*0ac4*/ 	.word	0x00018c50


	//   ....[149]....
        /*0ac8*/ 	.word	0x00018cd0


	//   ....[150]....
        /*0acc*/ 	.word	0x00018d70


	//   ....[151]....
        /*0ad0*/ 	.word	0x00018e00


	//   ....[152]....
        /*0ad4*/ 	.word	0x00018f30


	//----- nvinfo : EIATTR_REG_RECONFIG
	.align		4
.L_235:
        /*0ad8*/ 	.byte	0x01, 0x54
	.zero		2


	//----- nvinfo : EIATTR_SYSCALL_OFFSETS
	.align		4
        /*0adc*/ 	.byte	0x04, 0x46
        /*0ade*/ 	.short	(.L_237 - .L_236)


	//   ....[0]....
.L_236:
        /*0ae0*/ 	.word	0x000017c0


	//   ....[1]....
        /*0ae4*/ 	.word	0x00001910


	//   ....[2]....
        /*0ae8*/ 	.word	0x00005c20


	//   ....[3]....
        /*0aec*/ 	.word	0x00005f90


	//   ....[4]....
        /*0af0*/ 	.word	0x00011a50


	//   ....[5]....
        /*0af4*/ 	.word	0x00011bb0


	//   ....[6]....
        /*0af8*/ 	.word	0x00011cb0


	//   ....[7]....
        /*0afc*/ 	.word	0x00012620


	//----- nvinfo : EIATTR_MBARRIER_INSTR_OFFSETS
	.align		4
.L_237:
        /*0b00*/ 	.byte	0x04, 0x39
        /*0b02*/ 	.short	(.L_239 - .L_238)


	//   ....[0]....
.L_238:
        /*0b04*/ 	.word	0x000002b0
        /*0b08*/ 	.word	0x000000ff
        /*0b0c*/ 	.word	0x00022800
        /*0b10*/ 	.short	0x0100
        /*0b12*/ 	.byte	0x08
	.zero		1


	//   ....[1]....
        /*0b14*/ 	.word	0x000002c0
        /*0b18*/ 	.word	0x000000ff
        /*0b1c*/ 	.word	0x00022820
        /*0b20*/ 	.short	0x0100
        /*0b22*/ 	.byte	0x08
	.zero		1


	//   ....[2]....
        /*0b24*/ 	.word	0x000003b0
        /*0b28*/ 	.word	0x000000ff
        /*0b2c*/ 	.word	0x00022830
        /*0b30*/ 	.short	0x0100
        /*0b32*/ 	.byte	0x08
	.zero		1


	//   ....[3]....
        /*0b34*/ 	.word	0x000003c0
        /*0b38*/ 	.word	0x000000ff
        /*0b3c*/ 	.word	0x00022840
        /*0b40*/ 	.short	0x0100
        /*0b42*/ 	.byte	0x08
	.zero		1


	//   ....[4]....
        /*0b44*/ 	.word	0x000003d0
        /*0b48*/ 	.word	0x000000ff
        /*0b4c*/ 	.word	0x00022838
        /*0b50*/ 	.short	0x0100
        /*0b52*/ 	.byte	0x08
	.zero		1


	//   ....[5]....
        /*0b54*/ 	.word	0x000003e0
        /*0b58*/ 	.word	0x000000ff
        /*0b5c*/ 	.word	0x00022848
        /*0b60*/ 	.short	0x0100
        /*0b62*/ 	.byte	0x08
	.zero		1


	//   ....[6]....
        /*0b64*/ 	.word	0x00000510
        /*0b68*/ 	.word	0x000000ff
        /*0b6c*/ 	.word	0x00022850
        /*0b70*/ 	.short	0x0100
        /*0b72*/ 	.byte	0x08
	.zero		1


	//   ....[7]....
        /*0b74*/ 	.word	0x00000520
        /*0b78*/ 	.word	0x000000ff
        /*0b7c*/ 	.word	0x00022860
        /*0b80*/ 	.short	0x0100
        /*0b82*/ 	.byte	0x08
	.zero		1


	//   ....[8]....
        /*0b84*/ 	.word	0x00000530
        /*0b88*/ 	.word	0x000000ff
        /*0b8c*/ 	.word	0x00022858
        /*0b90*/ 	.short	0x0100
        /*0b92*/ 	.byte	0x08
	.zero		1


	//   ....[9]....
        /*0b94*/ 	.word	0x00000540
        /*0b98*/ 	.word	0x000000ff
        /*0b9c*/ 	.word	0x00022868
        /*0ba0*/ 	.short	0x0100
        /*0ba2*/ 	.byte	0x08
	.zero		1


	//   ....[10]....
        /*0ba4*/ 	.word	0x00000630
        /*0ba8*/ 	.word	0x000000ff
        /*0bac*/ 	.word	0x00022870
        /*0bb0*/ 	.short	0x0100
        /*0bb2*/ 	.byte	0x06
	.zero		1


	//   ....[11]....
        /*0bb4*/ 	.word	0x00000640
        /*0bb8*/ 	.word	0x000000ff
        /*0bbc*/ 	.word	0x00022880
        /*0bc0*/ 	.short	0x0100
        /*0bc2*/ 	.byte	0x06
	.zero		1


	//   ....[12]....
        /*0bc4*/ 	.word	0x00000650
        /*0bc8*/ 	.word	0x000000ff
        /*0bcc*/ 	.word	0x00022878
        /*0bd0*/ 	.short	0x0100
        /*0bd2*/ 	.byte	0x06
	.zero		1


	//   ....[13]....
        /*0bd4*/ 	.word	0x00000660
        /*0bd8*/ 	.word	0x000000ff
        /*0bdc*/ 	.word	0x00022888
        /*0be0*/ 	.short	0x0100
        /*0be2*/ 	.byte	0x06
	.zero		1


	//   ....[14]....
        /*0be4*/ 	.word	0x00000790
        /*0be8*/ 	.word	0x000000ff
        /*0bec*/ 	.word	0x00022890
        /*0bf0*/ 	.short	0x0100
        /*0bf2*/ 	.byte	0x08
	.zero		1


	//   ....[15]....
        /*0bf4*/ 	.word	0x000007a0
        /*0bf8*/ 	.word	0x000000ff
        /*0bfc*/ 	.word	0x000228a0
        /*0c00*/ 	.short	0x0100
        /*0c02*/ 	.byte	0x08
	.zero		1


	//   ....[16]....
        /*0c04*/ 	.word	0x000007b0
        /*0c08*/ 	.word	0x000000ff
        /*0c0c*/ 	.word	0x00022898
        /*0c10*/ 	.short	0x0100
        /*0c12*/ 	.byte	0x08
	.zero		1


	//   ....[17]....
        /*0c14*/ 	.word	0x000007c0
        /*0c18*/ 	.word	0x000000ff
        /*0c1c*/ 	.word	0x000228a8
        /*0c20*/ 	.short	0x0100
        /*0c22*/ 	.byte	0x08
	.zero		1


	//   ....[18]....
        /*0c24*/ 	.word	0x000008f0
        /*0c28*/ 	.word	0x000000ff
        /*0c2c*/ 	.word	0x000228b0
        /*0c30*/ 	.short	0x0100
        /*0c32*/ 	.byte	0x08
	.zero		1


	//   ....[19]....
        /*0c34*/ 	.word	0x00000900
        /*0c38*/ 	.word	0x000000ff
        /*0c3c*/ 	.word	0x000228c0
        /*0c40*/ 	.short	0x0100
        /*0c42*/ 	.byte	0x08
	.zero		1


	//   ....[20]....
        /*0c44*/ 	.word	0x00000910
        /*0c48*/ 	.word	0x000000ff
        /*0c4c*/ 	.word	0x000228b8
        /*0c50*/ 	.short	0x0100
        /*0c52*/ 	.byte	0x08
	.zero		1


	//   ....[21]....
        /*0c54*/ 	.word	0x00000920
        /*0c58*/ 	.word	0x000000ff
        /*0c5c*/ 	.word	0x000228c8
        /*0c60*/ 	.short	0x0100
        /*0c62*/ 	.byte	0x08
	.zero		1


	//   ....[22]....
        /*0c64*/ 	.word	0x00002b30
        /*0c68*/ 	.word	0x00000061
        /*0c6c*/ 	.word	0x00022890
        /*0c70*/ 	.short	0x010a
        /*0c72*/ 	.byte	0x3f
	.zero		1


	//   ....[23]....
        /*0c74*/ 	.word	0x00003c80
        /*0c78*/ 	.word	0x00000061
        /*0c7c*/ 	.word	0x00022890
        /*0c80*/ 	.short	0x010a
        /*0c82*/ 	.byte	0x3f
	.zero		1


	//   ....[24]....
        /*0c84*/ 	.word	0x00004ca0
        /*0c88*/ 	.word	0x00000061
        /*0c8c*/ 	.word	0x00022890
        /*0c90*/ 	.short	0x010a
        /*0c92*/ 	.byte	0x3f
	.zero		1


	//   ....[25]....
        /*0c94*/ 	.word	0x00004eb0
        /*0c98*/ 	.word	0x0000001c
        /*0c9c*/ 	.word	0x00000000
        /*0ca0*/ 	.short	0x0101
        /*0ca2*/ 	.byte	0x3f
	.zero		1


	//   ....[26]....
        /*0ca4*/ 	.word	0x00004ef0
        /*0ca8*/ 	.word	0x00000061
        /*0cac*/ 	.word	0x000228b0
        /*0cb0*/ 	.short	0x010a
        /*0cb2*/ 	.byte	0x3f
	.zero		1


	//   ....[27]....
        /*0cb4*/ 	.word	0x00005540
        /*0cb8*/ 	.word	0x00000061
        /*0cbc*/ 	.word	0x00000000
        /*0cc0*/ 	.short	0x0101
        /*0cc2*/ 	.byte	0x3f
	.zero		1


	//   ....[28]....
        /*0cc4*/ 	.word	0x00005cb0
        /*0cc8*/ 	.word	0x00000012
        /*0ccc*/ 	.word	0x00022800
        /*0cd0*/ 	.short	0x010a
        /*0cd2*/ 	.byte	0x3f
	.zero		1


	//   ....[29]....
        /*0cd4*/ 	.word	0x00005d00
        /*0cd8*/ 	.word	0x00000012
        /*0cdc*/ 	.word	0x00022800
        /*0ce0*/ 	.short	0x010a
        /*0ce2*/ 	.byte	0x3f
	.zero		1


	//   ....[30]....
        /*0ce4*/ 	.word	0x00006310
        /*0ce8*/ 	.word	0x00000012
        /*0cec*/ 	.word	0x00022800
        /*0cf0*/ 	.short	0x010a
        /*0cf2*/ 	.byte	0x3f
	.zero		1


	//   ....[31]....
        /*0cf4*/ 	.word	0x000071f0
        /*0cf8*/ 	.word	0x00000012
        /*0cfc*/ 	.word	0x00022800
        /*0d00*/ 	.short	0x010a
        /*0d02*/ 	.byte	0x3f
	.zero		1


	//   ....[32]....
        /*0d04*/ 	.word	0x00007ff0
        /*0d08*/ 	.word	0x00000014
        /*0d0c*/ 	.word	0x00022830
        /*0d10*/ 	.short	0x010a
        /*0d12*/ 	.byte	0x3f
	.zero		1


	//   ....[33]....
        /*0d14*/ 	.word	0x00008090
        /*0d18*/ 	.word	0x00000014
        /*0d1c*/ 	.word	0x00022830
        /*0d20*/ 	.short	0x010a
        /*0d22*/ 	.byte	0x3f
	.zero		1


	//   ....[34]....
        /*0d24*/ 	.word	0x000092c0
        /*0d28*/ 	.word	0x0000000e
        /*0d2c*/ 	.word	0x00000000
        /*0d30*/ 	.short	0x0101
        /*0d32*/ 	.byte	0x3f
	.zero		1


	//   ....[35]....
        /*0d34*/ 	.word	0x00009710
        /*0d38*/ 	.word	0x00000014
        /*0d3c*/ 	.word	0x00022850
        /*0d40*/ 	.short	0x010a
        /*0d42*/ 	.byte	0x3f
	.zero		1


	//   ....[36]....
        /*0d44*/ 	.word	0x00009760
        /*0d48*/ 	.word	0x00000014
        /*0d4c*/ 	.word	0x00022850
        /*0d50*/ 	.short	0x010a
        /*0d52*/ 	.byte	0x3f
	.zero		1


	//   ....[37]....
        /*0d54*/ 	.word	0x00009b10
        /*0d58*/ 	.word	0x00000014
        /*0d5c*/ 	.word	0x00000000
        /*0d60*/ 	.short	0x0101
        /*0d62*/ 	.byte	0x3f
	.zero		1


	//   ....[38]....
        /*0d64*/ 	.word	0x00009c20
        /*0d68*/ 	.word	0x00000015
        /*0d6c*/ 	.word	0x00022830
        /*0d70*/ 	.short	0x010a
        /*0d72*/ 	.byte	0x3f
	.zero		1


	//   ....[39]....
        /*0d74*/ 	.word	0x00009c80
        /*0d78*/ 	.word	0x00000015
        /*0d7c*/ 	.word	0x00022830
        /*0d80*/ 	.short	0x010a
        /*0d82*/ 	.byte	0x3f
	.zero		1


	//   ....[40]....
        /*0d84*/ 	.word	0x0000ad80
        /*0d88*/ 	.word	0x0000009a
        /*0d8c*/ 	.word	0x00000000
        /*0d90*/ 	.short	0x0101
        /*0d92*/ 	.byte	0x3f
	.zero		1


	//   ....[41]....
        /*0d94*/ 	.word	0x0000b5f0
        /*0d98*/ 	.word	0x00000015
        /*0d9c*/ 	.word	0x00022850
        /*0da0*/ 	.short	0x010a
        /*0da2*/ 	.byte	0x3f
	.zero		1


	//   ....[42]....
        /*0da4*/ 	.word	0x0000b640
        /*0da8*/ 	.word	0x00000015
        /*0dac*/ 	.word	0x00022850
        /*0db0*/ 	.short	0x010a
        /*0db2*/ 	.byte	0x3f
	.zero		1


	//   ....[43]....
        /*0db4*/ 	.word	0x0000b9e0
        /*0db8*/ 	.word	0x00000015
        /*0dbc*/ 	.word	0x00000000
        /*0dc0*/ 	.short	0x0101
        /*0dc2*/ 	.byte	0x3f
	.zero		1


	//   ....[44]....
        /*0dc4*/ 	.word	0x0000dd90
        /*0dc8*/ 	.word	0x00000000
        /*0dcc*/ 	.word	0x00000000
        /*0dd0*/ 	.short	0x0101
        /*0dd2*/ 	.byte	0x3f
	.zero		1


	//   ....[45]....
        /*0dd4*/ 	.word	0x00010560
        /*0dd8*/ 	.word	0x00000006
        /*0ddc*/ 	.word	0x00022820
        /*0de0*/ 	.short	0x010a
        /*0de2*/ 	.byte	0x3f
	.zero		1


	//   ....[46]....
        /*0de4*/ 	.word	0x00010650
        /*0de8*/ 	.word	0x00000004
        /*0dec*/ 	.word	0x000228a0
        /*0df0*/ 	.short	0x010a
        /*0df2*/ 	.byte	0x3f
	.zero		1


	//   ....[47]....
        /*0df4*/ 	.word	0x000108a0
        /*0df8*/ 	.word	0x00000004
        /*0dfc*/ 	.word	0x000228c0
        /*0e00*/ 	.short	0x010a
        /*0e02*/ 	.byte	0x3f
	.zero		1


	//   ....[48]....
        /*0e04*/ 	.word	0x00010f60
        /*0e08*/ 	.word	0x00000005
        /*0e0c*/ 	.word	0x000228a0
        /*0e10*/ 	.short	0x010a
        /*0e12*/ 	.byte	0x3f
	.zero		1


	//   ....[49]....
        /*0e14*/ 	.word	0x000111a0
        /*0e18*/ 	.word	0x00000005
        /*0e1c*/ 	.word	0x000228c0
        /*0e20*/ 	.short	0x010a
        /*0e22*/ 	.byte	0x3f
	.zero		1


	//   ....[50]....
        /*0e24*/ 	.word	0x00012100
        /*0e28*/ 	.word	0x00000000
        /*0e2c*/ 	.word	0x00022840
        /*0e30*/ 	.short	0x010a
        /*0e32*/ 	.byte	0x3f
	.zero		1


	//   ....[51]....
        /*0e34*/ 	.word	0x00012f00
        /*0e38*/ 	.word	0x00000009
        /*0e3c*/ 	.word	0x00022800
        /*0e40*/ 	.short	0x0107
        /*0e42*/ 	.byte	0x3f
	.zero		1


	//   ....[52]....
        /*0e44*/ 	.word	0x00013000
        /*0e48*/ 	.word	0x00000002
        /*0e4c*/ 	.word	0x00022800
        /*0e50*/ 	.short	0x0101
        /*0e52*/ 	.byte	0x3f
	.zero		1


	//   ....[53]....
        /*0e54*/ 	.word	0x00013020
        /*0e58*/ 	.word	0x00000002
        /*0e5c*/ 	.word	0x00022820
        /*0e60*/ 	.short	0x010a
        /*0e62*/ 	.byte	0x3f
	.zero		1


	//   ....[54]....
        /*0e64*/ 	.word	0x00013130
        /*0e68*/ 	.word	0x00000002
        /*0e6c*/ 	.word	0x00022860
        /*0e70*/ 	.short	0x010a
        /*0e72*/ 	.byte	0x3f
	.zero		1


	//   ....[55]....
        /*0e74*/ 	.word	0x00013a40
        /*0e78*/ 	.word	0x00000002
        /*0e7c*/ 	.word	0x00022840
        /*0e80*/ 	.short	0x010a
        /*0e82*/ 	.byte	0x3f
	.zero		1


	//   ....[56]....
        /*0e84*/ 	.word	0x00013ca0
        /*0e88*/ 	.word	0x00000002
        /*0e8c*/ 	.word	0x00022860
        /*0e90*/ 	.short	0x010a
        /*0e92*/ 	.byte	0x3f
	.zero		1


	//   ....[57]....
        /*0e94*/ 	.word	0x00014540
        /*0e98*/ 	.word	0x00000003
        /*0e9c*/ 	.word	0x00022840
        /*0ea0*/ 	.short	0x010a
        /*0ea2*/ 	.byte	0x3f
	.zero		1


	//   ....[58]....
        /*0ea4*/ 	.word	0x00014790
        /*0ea8*/ 	.word	0x00000003
        /*0eac*/ 	.word	0x00022860
        /*0eb0*/ 	.short	0x010a
        /*0eb2*/ 	.byte	0x3f
	.zero		1


	//   ....[59]....
        /*0eb4*/ 	.word	0x00014fa0
        /*0eb8*/ 	.word	0x00000003
        /*0ebc*/ 	.word	0x00022840
        /*0ec0*/ 	.short	0x010a
        /*0ec2*/ 	.byte	0x3f
	.zero		1


	//   ....[60]....
        /*0ec4*/ 	.word	0x00015200
        /*0ec8*/ 	.word	0x00000003
        /*0ecc*/ 	.word	0x00022860
        /*0ed0*/ 	.short	0x010a
        /*0ed2*/ 	.byte	0x3f
	.zero		1


	//   ....[61]....
        /*0ed4*/ 	.word	0x00016440
        /*0ed8*/ 	.word	0x00000000
        /*0edc*/ 	.word	0x00022820
        /*0ee0*/ 	.short	0x010a
        /*0ee2*/ 	.byte	0x3f
	.zero		1


	//   ....[62]....
        /*0ee4*/ 	.word	0x000165f0
        /*0ee8*/ 	.word	0x00000006
        /*0eec*/ 	.word	0x00000000
        /*0ef0*/ 	.short	0x010a
        /*0ef2*/ 	.byte	0x3f
	.zero		1


	//   ....[63]....
        /*0ef4*/ 	.word	0x00016660
        /*0ef8*/ 	.word	0x00000007
        /*0efc*/ 	.word	0x00000000
        /*0f00*/ 	.short	0x010a
        /*0f02*/ 	.byte	0x3f
	.zero		1


	//   ....[64]....
        /*0f04*/ 	.word	0x000166d0
        /*0f08*/ 	.word	0x00000004
        /*0f0c*/ 	.word	0x00000000
        /*0f10*/ 	.short	0x010a
        /*0f12*/ 	.byte	0x3f
	.zero		1


	//   ....[65]....
        /*0f14*/ 	.word	0x00016700
        /*0f18*/ 	.word	0x00000003
        /*0f1c*/ 	.word	0x00000000
        /*0f20*/ 	.short	0x010a
        /*0f22*/ 	.byte	0x3f
	.zero		1


	//   ....[66]....
        /*0f24*/ 	.word	0x00016760
        /*0f28*/ 	.word	0x00000061
        /*0f2c*/ 	.word	0x00022890
        /*0f30*/ 	.short	0x010a
        /*0f32*/ 	.byte	0x3f
	.zero		1


	//   ....[67]....
        /*0f34*/ 	.word	0x000167b0
        /*0f38*/ 	.word	0x00000061
        /*0f3c*/ 	.word	0x00022890
        /*0f40*/ 	.short	0x010a
        /*0f42*/ 	.byte	0x3f
	.zero		1


	//   ....[68]....
        /*0f44*/ 	.word	0x00016800
        /*0f48*/ 	.word	0x00000061
        /*0f4c*/ 	.word	0x00022890
        /*0f50*/ 	.short	0x010a
        /*0f52*/ 	.byte	0x3f
	.zero		1


	//   ....[69]....
        /*0f54*/ 	.word	0x00016850
        /*0f58*/ 	.word	0x00000061
        /*0f5c*/ 	.word	0x000228b0
        /*0f60*/ 	.short	0x010a
        /*0f62*/ 	.byte	0x3f
	.zero		1


	//   ....[70]....
        /*0f64*/ 	.word	0x00016b00
        /*0f68*/ 	.word	0x00000012
        /*0f6c*/ 	.word	0x00022800
        /*0f70*/ 	.short	0x010a
        /*0f72*/ 	.byte	0x3f
	.zero		1


	//   ....[71]....
        /*0f74*/ 	.word	0x00016d10
        /*0f78*/ 	.word	0x00000012
        /*0f7c*/ 	.word	0x00022800
        /*0f80*/ 	.short	0x010a
        /*0f82*/ 	.byte	0x3f
	.zero		1


	//   ....[72]....
        /*0f84*/ 	.word	0x00016d60
        /*0f88*/ 	.word	0x00000014
        /*0f8c*/ 	.word	0x00022830
        /*0f90*/ 	.short	0x010a
        /*0f92*/ 	.byte	0x3f
	.zero		1


	//   ....[73]....
        /*0f94*/ 	.word	0x00016db0
        /*0f98*/ 	.word	0x00000014
        /*0f9c*/ 	.word	0x00022850
        /*0fa0*/ 	.short	0x010a
        /*0fa2*/ 	.byte	0x3f
	.zero		1


	//   ....[74]....
        /*0fa4*/ 	.word	0x00016e00
        /*0fa8*/ 	.word	0x00000015
        /*0fac*/ 	.word	0x00022830
        /*0fb0*/ 	.short	0x010a
        /*0fb2*/ 	.byte	0x3f
	.zero		1


	//   ....[75]....
        /*0fb4*/ 	.word	0x00016e50
        /*0fb8*/ 	.word	0x00000015
        /*0fbc*/ 	.word	0x00022850
        /*0fc0*/ 	.short	0x010a
        /*0fc2*/ 	.byte	0x3f
	.zero		1


	//   ....[76]....
        /*0fc4*/ 	.word	0x00017430
        /*0fc8*/ 	.word	0x00000005
        /*0fcc*/ 	.word	0x00022820
        /*0fd0*/ 	.short	0x010a
        /*0fd2*/ 	.byte	0x3f
	.zero		1


	//   ....[77]....
        /*0fd4*/ 	.word	0x00017480
        /*0fd8*/ 	.word	0x00000004
        /*0fdc*/ 	.word	0x000228a0
        /*0fe0*/ 	.short	0x010a
        /*0fe2*/ 	.byte	0x3f
	.zero		1


	//   ....[78]....
        /*0fe4*/ 	.word	0x000174d0
        /*0fe8*/ 	.word	0x00000004
        /*0fec*/ 	.word	0x000228c0
        /*0ff0*/ 	.short	0x010a
        /*0ff2*/ 	.byte	0x3f
	.zero		1


	//   ....[79]....
        /*0ff4*/ 	.word	0x00017520
        /*0ff8*/ 	.word	0x00000005
        /*0ffc*/ 	.word	0x000228a0
        /*1000*/ 	.short	0x010a
        /*1002*/ 	.byte	0x3f
	.zero		1


	//   ....[80]....
        /*1004*/ 	.word	0x00017570
        /*1008*/ 	.word	0x00000005
        /*100c*/ 	.word	0x000228c0
        /*1010*/ 	.short	0x010a
        /*1012*/ 	.byte	0x3f
	.zero		1


	//   ....[81]....
        /*1014*/ 	.word	0x00017710
        /*1018*/ 	.word	0x00000000
        /*101c*/ 	.word	0x00022840
        /*1020*/ 	.short	0x010a
        /*1022*/ 	.byte	0x3f
	.zero		1


	//   ....[82]....
        /*1024*/ 	.word	0x000181d0
        /*1028*/ 	.word	0x00000002
        /*102c*/ 	.word	0x00022820
        /*1030*/ 	.short	0x010a
        /*1032*/ 	.byte	0x3f
	.zero		1


	//   ....[83]....
        /*1034*/ 	.word	0x00018220
        /*1038*/ 	.word	0x00000002
        /*103c*/ 	.word	0x00022860
        /*1040*/ 	.short	0x010a
        /*1042*/ 	.byte	0x3f
	.zero		1


	//   ....[84]....
        /*1044*/ 	.word	0x00018270
        /*1048*/ 	.word	0x00000002
        /*104c*/ 	.word	0x00022840
        /*1050*/ 	.short	0x010a
        /*1052*/ 	.byte	0x3f
	.zero		1


	//   ....[85]....
        /*1054*/ 	.word	0x000182c0
        /*1058*/ 	.word	0x00000002
        /*105c*/ 	.word	0x00022860
        /*1060*/ 	.short	0x010a
        /*1062*/ 	.byte	0x3f
	.zero		1


	//   ....[86]....
        /*1064*/ 	.word	0x00018310
        /*1068*/ 	.word	0x00000003
        /*106c*/ 	.word	0x00022840
        /*1070*/ 	.short	0x010a
        /*1072*/ 	.byte	0x3f
	.zero		1


	//   ....[87]....
        /*1074*/ 	.word	0x00018360
        /*1078*/ 	.word	0x00000003
        /*107c*/ 	.word	0x00022860
        /*1080*/ 	.short	0x010a
        /*1082*/ 	.byte	0x3f
	.zero		1


	//   ....[88]....
        /*1084*/ 	.word	0x000183b0
        /*1088*/ 	.word	0x00000003
        /*108c*/ 	.word	0x00022840
        /*1090*/ 	.short	0x010a
        /*1092*/ 	.byte	0x3f
	.zero		1


	//   ....[89]....
        /*1094*/ 	.word	0x00018400
        /*1098*/ 	.word	0x00000003
        /*109c*/ 	.word	0x00022860
        /*10a0*/ 	.short	0x010a
        /*10a2*/ 	.byte	0x3f
	.zero		1


	//   ....[90]....
        /*10a4*/ 	.word	0x00018e50
        /*10a8*/ 	.word	0x00000000
        /*10ac*/ 	.word	0x00022820
        /*10b0*/ 	.short	0x010a
        /*10b2*/ 	.byte	0x3f
	.zero		1


	//   ....[91]....
        /*10b4*/ 	.word	0x00018ff0
        /*10b8*/ 	.word	0x00000006
        /*10bc*/ 	.word	0x00000000
        /*10c0*/ 	.short	0x010a
        /*10c2*/ 	.byte	0x3f
	.zero		1


	//   ....[92]....
        /*10c4*/ 	.word	0x00019040
        /*10c8*/ 	.word	0x00000007
        /*10cc*/ 	.word	0x00000000
        /*10d0*/ 	.short	0x010a
        /*10d2*/ 	.byte	0x3f
	.zero		1


	//   ....[93]....
        /*10d4*/ 	.word	0x00019090
        /*10d8*/ 	.word	0x00000004
        /*10dc*/ 	.word	0x00000000
        /*10e0*/ 	.short	0x010a
        /*10e2*/ 	.byte	0x3f
	.zero		1


	//----- nvinfo : EIATTR_NUM_MBARRIERS
	.align		4
.L_239:
        /*10e4*/ 	.byte	0x03, 0x38
        /*10e6*/ 	.short	0x0016


	//----- nvinfo : EIATTR_EXIT_INSTR_OFFSETS
	.align		4
        /*10e8*/ 	.byte	0x04, 0x1c
        /*10ea*/ 	.short	(.L_241 - .L_240)


	//   ....[0]....
.L_240:
        /*10ec*/ 	.word	0x00016750


	//----- nvinfo : EIATTR_MAX_THREADS
	.align		4
.L_241:
        /*10f0*/ 	.byte	0x04, 0x05
        /*10f2*/ 	.short	(.L_243 - .L_242)
.L_242:
        /*10f4*/ 	.word	0x00000180
        /*10f8*/ 	.word	0x00000001
        /*10fc*/ 	.word	0x00000001


	//----- nvinfo : EIATTR_CRS_STACK_SIZE
	.align		4
.L_243:
        /*1100*/ 	.byte	0x04, 0x1e
        /*1102*/ 	.short	(.L_245 - .L_244)
.L_244:
        /*1104*/ 	.word	0x00000000


	//----- nvinfo : EIATTR_CBANK_PARAM_SIZE
	.align		4
.L_245:
        /*1108*/ 	.byte	0x03, 0x19
        /*110a*/ 	.short	0x0af0


	//----- nvinfo : EIATTR_PARAM_CBANK
	.align		4
        /*110c*/ 	.byte	0x04, 0x0a
        /*110e*/ 	.short	(.L_247 - .L_246)
	.align		4
.L_246:
        /*1110*/ 	.word	index@(.nv.constant0._ZN7cutlass13device_kernelIN5flash11enable_sm90INS1_16FlashAttnFwdSm90INS1_25CollectiveMainloopFwdSm90ILi2EN4cute5tupleIJNS5_1CILi1EEES8_S8_EEENS6_IJNS7_ILi128EEENS7_ILi96EEENS7_ILi64EEEEEELi256ENS_6half_tEfNS_4arch4Sm90ELb0ELb0ELb0ELb1ELb0ELb1ELb0ELb1ELb0ELb1ELb0ELb0EEENS1_21CollectiveEpilogueFwdINS6_IJSA_NS7_ILi256EEESB_EEES9_SE_SG_Li256ELb1ELb1ELb0ELb0EEENS1_36VarlenDynamicPersistentTileSchedulerILi128ELi96ELi256ELi128ELb0ELb1ELb1ELb0ELb1ELb1EEEEEEEEEvNT_6ParamsE)
        /*1114*/ 	.short	0x0210
        /*1116*/ 	.short	0x0af0


	//----- nvinfo : EIATTR_SW_WAR
	.align		4
.L_247:
        /*1118*/ 	.byte	0x04, 0x36
        /*111a*/ 	.short	(.L_249 - .L_248)
.L_248:
        /*111c*/ 	.word	0x00000008
.L_249:


//--------------------- .nv.info._ZN7cutlass13device_kernelIN5flash11enable_sm90INS1_16FlashAttnFwdSm90INS1_25CollectiveMainloopFwdSm90ILi2EN4cute5tupleIJNS5_1CILi1EEES8_S8_EEENS6_IJNS7_ILi128EEENS7_ILi96EEENS7_ILi64EEEEEELi256ENS_6half_tEfNS_4arch4Sm90ELb0ELb0ELb0ELb1ELb0ELb0ELb1ELb1ELb0ELb1ELb0ELb0EEENS1_21CollectiveEpilogueFwdINS6_IJSA_NS7_ILi256EEESB_EEES9_SE_SG_Li256ELb1ELb1ELb0ELb0EEENS1_36VarlenDynamicPersistentTileSchedulerILi128ELi96ELi256ELi128ELb0ELb1ELb1ELb0ELb1ELb1EEEEEEEEEvNT_6ParamsE --------------------------
	.section	.nv.info._ZN7cutlass13device_kernelIN5flash11enable_sm90INS1_16FlashAttnFwdSm90INS1_25CollectiveMainloopFwdSm90ILi2EN4cute5tupleIJNS5_1CILi1EEES8_S8_EEENS6_IJNS7_ILi128EEENS7_ILi96EEENS7_ILi64EEEEEELi256ENS_6half_tEfNS_4arch4Sm90ELb0ELb0ELb0ELb1ELb0ELb0ELb1ELb1ELb0ELb1ELb0ELb0EEENS1_21CollectiveEpilogueFwdINS6_IJSA_NS7_ILi256EEESB_EEES9_SE_SG_Li256ELb1ELb1ELb0ELb0EEENS1_36VarlenDynamicPersistentTileSchedulerILi128ELi96ELi256ELi128ELb0ELb1ELb1ELb0ELb1ELb1EEEEEEEEEvNT_6ParamsE,"",@"SHT_CUDA_INFO"
	.sectionflags	@""
	.align	4


	//----- nvinfo : EIATTR_CUDA_API_VERSION
	.align		4
        /*0000*/ 	.byte	0x04, 0x37
        /*0002*/ 	.short	(.L_251 - .L_250)
.L_250:
        /*0004*/ 	.word	0x00000082


	//----- nvinfo : EIATTR_KPARAM_INFO
	.align		4
.L_251:
        /*0008*/ 	.byte	0x04, 0x17
        /*000a*/ 	.short	(.L_253 - .L_252)
.L_252:
        /*000c*/ 	.word	0x00000000
        /*0010*/ 	.short	0x0000
        /*0012*/ 	.short	0x0070
        /*0014*/ 	.byte	0x00, 0xf0, 0x01, 0x2e


	//----- nvinfo : EIATTR_SPARSE_MMA_MASK
	.align		4
.L_253:
        /*0018*/ 	.byte	0x03, 0x50
        /*001a*/ 	.short	0x0000


	//----- nvinfo : EIATTR_MAXREG_COUNT
	.align		4
        /*001c*/ 	.byte	0x03, 0x1b
        /*001e*/ 	.short	0x00a8


	//----- nvinfo : EIATTR_NUM_BARRIERS
	.align		4
        /*0020*/ 	.byte	0x02, 0x4c
        /*0022*/ 	.byte	0x10
	.zero		1


	//----- nvinfo : EIATTR_EXTERNS
	.align		4
        /*0024*/ 	.byte	0x04, 0x0f
        /*0026*/ 	.short	(.L_255 - .L_254)


	//   ....[0]....
	.align		4
.L_254:
        /*0028*/ 	.word	index@(__assertfail)


	//----- nvinfo : EIATTR_ANNOTATIONS
	.align		4
.L_255:
        /*002c*/ 	.byte	0x04, 0x55
        /*002e*/ 	.short	(.L_257 - .L_256)


	//   ....[0]....
.L_256:
        /* <DEDUP_REMOVED lines=99> */


	//----- nvinfo : EIATTR_MERCURY_ISA_VERSION
	.align		4
.L_257:
        /*0650*/ 	.byte	0x03, 0x5f
        /*0652*/ 	.short	0x0101


	//----- nvinfo : EIATTR_UNUSED_LOAD_BYTE_OFFSET
	.align		4
        /*0654*/ 	.byte	0x04, 0x44
        /*0656*/ 	.short	(.L_259 - .L_258)


	//   ....[0]....
.L_258:
        /*0658*/ 	.word	0x00000a80
        /*065c*/ 	.word	0x0000fff0


	//   ....[1]....
        /*0660*/ 	.word	0x00006a30
        /*0664*/ 	.word	0x0000fff0


	//----- nvinfo : EIATTR_INT_WARP_WIDE_INSTR_OFFSETS
	.align		4
.L_259:
        /*0668*/ 	.byte	0x04, 0x31
        /*066a*/ 	.short	(.L_261 - .L_260)


	//   ....[0]....
.L_260:
        /*066c*/ 	.word	0x00000130


	//   ....[1]....
        /*0670*/ 	.word	0x00000170


	//   ....[2]....
        /*0674*/ 	.word	0x000001e0


	//   ....[3]....
        /*0678*/ 	.word	0x000001f0


	//   ....[4]....
        /*067c*/ 	.word	0x0000a960


	//   ....[5]....
        /*0680*/ 	.word	0x0000a9f0


	//   ....[6]....
        /*0684*/ 	.word	0x0000f600


	//   ....[7]....
        /*0688*/ 	.word	0x0000f690


	//----- nvinfo : EIATTR_COOP_GROUP_MASK_REGIDS
	.align		4
.L_261:
        /*068c*/ 	.byte	0x04, 0x29
        /*068e*/ 	.short	(.L_263 - .L_262)


	//   ....[0]....
.L_262:
        /*0690*/ 	.word	0xffffffff


	//   ....[1]....
        /*0694*/ 	.word	0xffffffff


	//   ....[2]....
        /*0698*/ 	.word	0xffffffff


	//   ....[3]....
        /*069c*/ 	.word	0xffffffff


	//   ....[4]....
        /*06a0*/ 	.word	0xffffffff


	//   ....[5]....
        /*06a4*/ 	.word	0xffffffff


	//   ....[6]....
        /*06a8*/ 	.word	0xffffffff


	//   ....[7]....
        /*06ac*/ 	.word	0xffffffff


	//   ....[8]....
        /*06b0*/ 	.word	0xffffffff


	//   ....[9]....
        /*06b4*/ 	.word	0xffffffff


	//   ....[10]....
        /*06b8*/ 	.word	0xffffffff


	//   ....[11]....
        /*06bc*/ 	.word	0xffffffff


	//   ....[12]....
        /*06c0*/ 	.word	0xffffffff


	//   ....[13]....
        /*06c4*/ 	.word	0xffffffff


	//   ....[14]....
        /*06c8*/ 	.word	0xffffffff


	//   ....[15]....
        /*06cc*/ 	.word	0xffffffff


	//   ....[16]....
        /*06d0*/ 	.word	0xffffffff


	//   ....[17]....
        /*06d4*/ 	.word	0xffffffff


	//   ....[18]....
        /*06d8*/ 	.word	0xffffffff


	//   ....[19]....
        /*06dc*/ 	.word	0xffffffff


	//   ....[20]....
        /*06e0*/ 	.word	0xffffffff


	//   ....[21]....
        /*06e4*/ 	.word	0xffffffff


	//   ....[22]....
        /*06e8*/ 	.word	0xffffffff


	//   ....[23]....
        /*06ec*/ 	.word	0xffffffff


	//   ....[24]....
        /*06f0*/ 	.word	0xffffffff


	//   ....[25]....
        /*06f4*/ 	.word	0xffffffff


	//   ....[26]....
        /*06f8*/ 	.word	0xffffffff


	//   ....[27]....
        /*06fc*/ 	.word	0xffffffff


	//   ....[28]....
        /*0700*/ 	.word	0xffffffff


	//   ....[29]....
        /*0704*/ 	.word	0xffffffff


	//   ....[30]....
        /*0708*/ 	.word	0xffffffff


	//   ....[31]....
        /*070c*/ 	.word	0xffffffff


	//   ....[32]....
        /*0710*/ 	.word	0xffffffff


	//   ....[33]....
        /*0714*/ 	.word	0xffffffff


	//   ....[34]....
        /*0718*/ 	.word	0xffffffff


	//   ....[35]....
        /*071c*/ 	.word	0xffffffff


	//   ....[36]....
        /*0720*/ 	.word	0xffffffff


	//   ....[37]....
        /*0724*/ 	.word	0xffffffff


	//   ....[38]....
        /*0728*/ 	.word	0xffffffff


	//   ....[39]....
        /*072c*/ 	.word	0xffffffff


	//   ....[40]....
        /*0730*/ 	.word	0xffffffff


	//   ....[41]....
        /*0734*/ 	.word	0xffffffff


	//   ....[42]....
        /*0738*/ 	.word	0xffffffff


	//   ....[43]....
        /*073c*/ 	.word	0xffffffff


	//   ....[44]....
        /*0740*/ 	.word	0xffffffff


	//   ....[45]....
        /*0744*/ 	.word	0xffffffff


	//   ....[46]....
        /*0748*/ 	.word	0xffffffff


	//   ....[47]....
        /*074c*/ 	.word	0xffffffff


	//   ....[48]....
        /*0750*/ 	.word	0xffffffff


	//   ....[49]....
        /*0754*/ 	.word	0xffffffff


	//   ....[50]....
        /*0758*/ 	.word	0xffffffff


	//   ....[51]....
        /*075c*/ 	.word	0xffffffff


	//   ....[52]....
        /*0760*/ 	.word	0xffffffff


	//   ....[53]....
        /*0764*/ 	.word	0xffffffff


	//   ....[54]....
        /*0768*/ 	.word	0xffffffff


	//   ....[55]....
        /*076c*/ 	.word	0xffffffff


	//   ....[56]....
        /*0770*/ 	.word	0xffffffff


	//   ....[57]....
        /*0774*/ 	.word	0xffffffff


	//   ....[58]....
        /*0778*/ 	.word	0xffffffff


	//   ....[59]....
        /*077c*/ 	.word	0xffffffff


	//   ....[60]....
        /*0780*/ 	.word	0xffffffff


	//   ....[61]....
        /*0784*/ 	.word	0xffffffff


	//   ....[62]....
        /*0788*/ 	.word	0xffffffff


	//   ....[63]....
        /*078c*/ 	.word	0xffffffff


	//   ....[64]....
        /*0790*/ 	.word	0xffffffff


	//   ....[65]....
        /*0794*/ 	.word	0xffffffff


	//   ....[66]....
        /*0798*/ 	.word	0xffffffff


	//   ....[67]....
        /*079c*/ 	.word	0xffffffff


	//   ....[68]....
        /*07a0*/ 	.word	0xffffffff


	//   ....[69]....
        /*07a4*/ 	.word	0xffffffff


	//   ....[70]....
        /*07a8*/ 	.word	0xffffffff


	//   ....[71]....
        /*07ac*/ 	.word	0xffffffff


	//   ....[72]....
        /*07b0*/ 	.word	0xffffffff


	//   ....[73]....
        /*07b4*/ 	.word	0xffffffff


	//   ....[74]....
        /*07b8*/ 	.word	0xffffffff


	//   ....[75]....
        /*07bc*/ 	.word	0xffffffff


	//   ....[76]....
        /*07c0*/ 	.word	0xffffffff


	//   ....[77]....
        /*07c4*/ 	.word	0xffffffff


	//   ....[78]....
        /*07c8*/ 	.word	0xffffffff


	//   ....[79]....
        /*07cc*/ 	.word	0xffffffff


	//   ....[80]....
        /*07d0*/ 	.word	0xffffffff


	//   ....[81]....
        /*07d4*/ 	.word	0xffffffff


	//   ....[82]....
        /*07d8*/ 	.word	0xffffffff


	//   ....[83]....
        /*07dc*/ 	.word	0xffffffff


	//   ....[84]....
        /*07e0*/ 	.word	0xffffffff


	//   ....[85]....
        /*07e4*/ 	.word	0xffffffff


	//   ....[86]....
        /*07e8*/ 	.word	0xffffffff


	//   ....[87]....
        /*07ec*/ 	.word	0xffffffff


	//   ....[88]....
        /*07f0*/ 	.word	0xffffffff


	//   ....[89]....
        /*07f4*/ 	.word	0xffffffff


	//   ....[90]....
        /*07f8*/ 	.word	0xffffffff


	//   ....[91]....
        /*07fc*/ 	.word	0xffffffff


	//   ....[92]....
        /*0800*/ 	.word	0xffffffff


	//   ....[93]....
        /*0804*/ 	.word	0xffffffff


	//   ....[94]....
        /*0808*/ 	.word	0xffffffff


	//   ....[95]....
        /*080c*/ 	.word	0xffffffff


	//   ....[96]....
        /*0810*/ 	.word	0xffffffff


	//   ....[97]....
        /*0814*/ 	.word	0xffffffff


	//   ....[98]....
        /*0818*/ 	.word	0xffffffff


	//   ....[99]....
        /*081c*/ 	.word	0xffffffff


	//   ....[100]....
        /*0820*/ 	.word	0xffffffff


	//   ....[101]....
        /*0824*/ 	.word	0xffffffff


	//   ....[102]....
        /*0828*/ 	.word	0xffffffff


	//   ....[103]....
        /*082c*/ 	.word	0xffffffff


	//   ....[104]....
        /*0830*/ 	.word	0xffffffff


	//   ....[105]....
        /*0834*/ 	.word	0xffffffff


	//   ....[106]....
        /*0838*/ 	.word	0xffffffff


	//   ....[107]....
        /*083c*/ 	.word	0x0500000f


	//   ....[108]....
        /*0840*/ 	.word	0x0500000f


	//   ....[109]....
        /*0844*/ 	.word	0x0500000f


	//   ....[110]....
        /*0848*/ 	.word	0x0500000f


	//   ....[111]....
        /*084c*/ 	.word	0x0500000f


	//   ....[112]....
        /*0850*/ 	.word	0x0500000f


	//   ....[113]....
        /*0854*/ 	.word	0x0500000f


	//   ....[114]....
        /*0858*/ 	.word	0x0500000f


	//   ....[115]....
        /*085c*/ 	.word	0x0500000f


	//   ....[116]....
        /*0860*/ 	.word	0x0500000f


	//   ....[117]....
        /*0864*/ 	.word	0x0500000f


	//   ....[118]....
        /*0868*/ 	.word	0x0500000f


	//   ....[119]....
        /*086c*/ 	.word	0x0500000f


	//   ....[120]....
        /*0870*/ 	.word	0x0500000f


	//   ....[121]....
        /*0874*/ 	.word	0x0500000f


	//   ....[122]....
        /*0878*/ 	.word	0x0500000f


	//   ....[123]....
        /*087c*/ 	.word	0x0500000f


	//   ....[124]....
        /*0880*/ 	.word	0x0500000f


	//   ....[125]....
        /*0884*/ 	.word	0x0500000f


	//   ....[126]....
        /*0888*/ 	.word	0x0500000f


	//   ....[127]....
        /*088c*/ 	.word	0x0500000f


	//   ....[128]....
        /*0890*/ 	.word	0x0500000f


	//   ....[129]....
        /*0894*/ 	.word	0x0500000f


	//   ....[130]....
        /*0898*/ 	.word	0x0500000f


	//   ....[131]....
        /*089c*/ 	.word	0x0500000f


	//   ....[132]....
        /*08a0*/ 	.word	0x0500000f


	//   ....[133]....
        /*08a4*/ 	.word	0x0500000f


	//   ....[134]....
        /*08a8*/ 	.word	0x0500000f


	//   ....[135]....
        /*08ac*/ 	.word	0x0500000f


	//   ....[136]....
        /*08b0*/ 	.word	0x0500000f


	//   ....[137]....
        /*08b4*/ 	.word	0x0500000f


	//   ....[138]....
        /*08b8*/ 	.word	0x0500000f


	//   ....[139]....
        /*08bc*/ 	.word	0x0500000f


	//   ....[140]....
        /*08c0*/ 	.word	0x0500000f


	//   ....[141]....
        /*08c4*/ 	.word	0x0500000f


	//   ....[142]....
        /*08c8*/ 	.word	0x0500000f


	//   ....[143]....
        /*08cc*/ 	.word	0x0500000f


	//   ....[144]....
        /*08d0*/ 	.word	0x0500000f


	//   ....[145]....
        /*08d4*/ 	.word	0x0500000f


	//   ....[146]....
        /*08d8*/ 	.word	0x0500000f


	//   ....[147]....
        /*08dc*/ 	.word	0x0500000f


	//   ....[148]....
        /*08e0*/ 	.word	0x0500000f


	//   ....[149]....
        /*08e4*/ 	.word	0x0500000f


	//   ....[150]....
        /*08e8*/ 	.word	0x0500000f


	//   ....[151]....
        /*08ec*/ 	.word	0x0500000f


	//   ....[152]....
        /*08f0*/ 	.word	0x0500000f


	//   ....[153]....
        /*08f4*/ 	.word	0x0500000f


	//   ....[154]....
        /*08f8*/ 	.word	0x0500000f


	//   ....[155]....
        /*08fc*/ 	.word	0x0500000f


	//   ....[156]....
        /*0900*/ 	.word	0x0500000f


	//   ....[157]....
        /*0904*/ 	.word	0x0500000f


	//----- nvinfo : EIATTR_COOP_GROUP_INSTR_OFFSETS
	.align		4
.L_263:
        /*0908*/ 	.byte	0x04, 0x28
        /*090a*/ 	.short	(.L_265 - .L_264)


	//   ....[0]....
.L_264:
        /*090c*/ 	.word	0x00000070


	//   ....[1]....
        /*0910*/ 	.word	0x00000140


	//   ....[2]....
        /*0914*/ 	.word	0x00000190


	//   ....[3]....
        /*0918*/ 	.word	0x000003e0


	//   ....[4]....
        /*091c*/ 	.word	0x00000540


	//   ....[5]....
        /*0920*/ 	.word	0x00000660


	//   ....[6]....
        /*0924*/ 	.word	0x000007c0


	//   ....[7]....
        /*0928*/ 	.word	0x000016a0


	//   ....[8]....
        /*092c*/ 	.word	0x00002e70


	//   ....[9]....
        /*0930*/ 	.word	0x00002ee0


	//   ....[10]....
        /*0934*/ 	.word	0x00002f00


	//   ....[11]....
        /*0938*/ 	.word	0x00002f20


	//   ....[12]....
        /*093c*/ 	.word	0x00004900


	//   ....[13]....
        /*0940*/ 	.word	0x00004960


	//   ....[14]....
        /*0944*/ 	.word	0x00004980


	//   ....[15]....
        /*0948*/ 	.word	0x000049a0


	//   ....[16]....
        /*094c*/ 	.word	0x00005f90


	//   ....[17]....
        /*0950*/ 	.word	0x00005fd0


	//   ....[18]....
        /*0954*/ 	.word	0x00006090


	//   ....[19]....
        /*0958*/ 	.word	0x000060e0


	//   ....[20]....
        /*095c*/ 	.word	0x00007ba0


	//   ....[21]....
        /*0960*/ 	.word	0x00007bd0


	//   ....[22]....
        /*0964*/ 	.word	0x00007c80


	//   ....[23]....
        /*0968*/ 	.word	0x00007cb0


	//   ....[24]....
        /*096c*/ 	.word	0x000084b0


	//   ....[25]....
        /*0970*/ 	.word	0x000084e0


	//   ....[26]....
        /*0974*/ 	.word	0x00008620


	//   ....[27]....
        /*0978*/ 	.word	0x00008640


	//   ....[28]....
        /*097c*/ 	.word	0x00008780


	//   ....[29]....
        /*0980*/ 	.word	0x000087a0


	//   ....[30]....
        /*0984*/ 	.word	0x000088f0


	//   ....[31]....
        /*0988*/ 	.word	0x00008910


	//   ....[32]....
        /*098c*/ 	.word	0x000092c0


	//   ....[33]....
        /*0990*/ 	.word	0x000092f0


	//   ....[34]....
        /*0994*/ 	.word	0x00009440


	//   ....[35]....
        /*0998*/ 	.word	0x00009460


	//   ....[36]....
        /*099c*/ 	.word	0x000095a0


	//   ....[37]....
        /*09a0*/ 	.word	0x000095c0


	//   ....[38]....
        /*09a4*/ 	.word	0x00009710


	//   ....[39]....
        /*09a8*/ 	.word	0x00009730


	//   ....[40]....
        /*09ac*/ 	.word	0x000098f0


	//   ....[41]....
        /*09b0*/ 	.word	0x00009ae0


	//   ....[42]....
        /*09b4*/ 	.word	0x00009b10


	//   ....[43]....
        /*09b8*/ 	.word	0x00009b40


	//   ....[44]....
        /*09bc*/ 	.word	0x00009b70


	//   ....[45]....
        /*09c0*/ 	.word	0x00009ba0


	//   ....[46]....
        /*09c4*/ 	.word	0x00009bd0


	//   ....[47]....
        /*09c8*/ 	.word	0x00009d40


	//   ....[48]....
        /*09cc*/ 	.word	0x00009d70


	//   ....[49]....
        /*09d0*/ 	.word	0x00009da0


	//   ....[50]....
        /*09d4*/ 	.word	0x00009dd0


	//   ....[51]....
        /*09d8*/ 	.word	0x00009e00


	//   ....[52]....
        /*09dc*/ 	.word	0x00009e30


	//   ....[53]....
        /*09e0*/ 	.word	0x00009ed0


	//   ....[54]....
        /*09e4*/ 	.word	0x00009f00


	//   ....[55]....
        /*09e8*/ 	.word	0x00009f90


	//   ....[56]....
        /*09ec*/ 	.word	0x0000af70


	//   ....[57]....
        /*09f0*/ 	.word	0x0000bb00


	//   ....[58]....
        /*09f4*/ 	.word	0x0000bb20


	//   ....[59]....
        /*09f8*/ 	.word	0x0000bb50


	//   ....[60]....
        /*09fc*/ 	.word	0x0000bb70


	//   ....[61]....
        /*0a00*/ 	.word	0x0000bc20


	//   ....[62]....
        /*0a04*/ 	.word	0x0000bcb0


	//   ....[63]....
        /*0a08*/ 	.word	0x0000bce0


	//   ....[64]....
        /*0a0c*/ 	.word	0x0000bd60


	//   ....[65]....
        /*0a10*/ 	.word	0x0000bd90


	//   ....[66]....
        /*0a14*/ 	.word	0x0000be10


	//   ....[67]....
        /*0a18*/ 	.word	0x0000be40


	//   ....[68]....
        /*0a1c*/ 	.word	0x0000bec0


	//   ....[69]....
        /*0a20*/ 	.word	0x0000bef0


	//   ....[70]....
        /*0a24*/ 	.word	0x0000bf50


	//   ....[71]....
        /*0a28*/ 	.word	0x0000bf60


	//   ....[72]....
        /*0a2c*/ 	.word	0x0000bfd0


	//   ....[73]....
        /*0a30*/ 	.word	0x0000c6d0


	//   ....[74]....
        /*0a34*/ 	.word	0x0000c730


	//   ....[75]....
        /*0a38*/ 	.word	0x0000c7e0


	//   ....[76]....
        /*0a3c*/ 	.word	0x0000c7f0


	//   ....[77]....
        /*0a40*/ 	.word	0x0000c880


	//   ....[78]....
        /*0a44*/ 	.word	0x0000c890


	//   ....[79]....
        /*0a48*/ 	.word	0x0000c920


	//   ....[80]....
        /*0a4c*/ 	.word	0x0000c930


	//   ....[81]....
        /*0a50*/ 	.word	0x0000c9a0


	//   ....[82]....
        /*0a54*/ 	.word	0x0000c9b0


	//   ....[83]....
        /*0a58*/ 	.word	0x0000ca30


	//   ....[84]....
        /*0a5c*/ 	.word	0x0000ca40


	//   ....[85]....
        /*0a60*/ 	.word	0x0000cac0


	//   ....[86]....
        /*0a64*/ 	.word	0x0000cad0


	//   ....[87]....
        /*0a68*/ 	.word	0x0000cb50


	//   ....[88]....
        /*0a6c*/ 	.word	0x0000cb60


	//   ....[89]....
        /*0a70*/ 	.word	0x0000f890


	//   ....[90]....
        /*0a74*/ 	.word	0x0000f8c0


	//   ....[91]....
        /*0a78*/ 	.word	0x0000f900


	//   ....[92]....
        /*0a7c*/ 	.word	0x0000f930


	//   ....[93]....
        /*0a80*/ 	.word	0x0000f960


	//   ....[94]....
        /*0a84*/ 	.word	0x0000f990


	//   ....[95]....
        /*0a88*/ 	.word	0x0000f9c0


	//   ....[96]....
        /*0a8c*/ 	.word	0x0000f9f0


	//   ....[97]....
        /*0a90*/ 	.word	0x0000fb70


	//   ....[98]....
        /*0a94*/ 	.word	0x0000fba0


	//   ....[99]....
        /*0a98*/ 	.word	0x0000fbd0


	//   ....[100]....
        /*0a9c*/ 	.word	0x0000fc00


	//   ....[101]....
        /*0aa0*/ 	.word	0x0000fc30


	//   ....[102]....
        /*0aa4*/ 	.word	0x0000fc60


	//   ....[103]....
        /*0aa8*/ 	.word	0x0000fd20


	//   ....[104]....
        /*0aac*/ 	.word	0x0000fd40


	//   ....[105]....
        /*0ab0*/ 	.word	0x0000fdb0


	//   ....[106]....
        /*0ab4*/ 	.word	0x00010240


	//   ....[107]....
        /*0ab8*/ 	.word	0x000107a0


	//   ....[108]....
        /*0abc*/ 	.word	0x00010920


	//   ....[109]....
        /*0ac0*/ 	.word	0x00010990


	//   ....[110]....
        /*0ac4*/ 	.word	0x000109f0


	//   ....[111]....
        /*0ac8*/ 	.word	0x00010a50


	//   ....[112]....
        /*0acc*/ 	.word	0x00010b20


	//   ....[113]....
        /*0ad0*/ 	.word	0x00010be0


	//   ....[114]....
        /*0ad4*/ 	.word	0x00010cf0


	//   ....[115]....
        /*0ad8*/ 	.word	0x00010d90


	//   ....[116]....
        /*0adc*/ 	.word	0x00010e60


	//   ....[117]....
        /*0ae0*/ 	.word	0x00010f00


	//   ....[118]....
        /*0ae4*/ 	.word	0x00010fd0


	//   ....[119]....
        /*0ae8*/ 	.word	0x00011070


	//   ....[120]....
        /*0aec*/ 	.word	0x00011140


	//   ....[121]....
        /*0af0*/ 	.word	0x000111e0


	//   ....[122]....
        /*0af4*/ 	.word	0x00011290


	//   ....[123]....
        /*0af8*/ 	.word	0x00011370


	//   ....[124]....
        /*0afc*/ 	.word	0x000115c0


	//   ....[125]....
        /*0b00*/ 	.word	0x00011690


	//   ....[126]....
        /*0b04*/ 	.word	0x00011770


	//   ....[127]....
        /*0b08*/ 	.word	0x000117e0


	//   ....[128]....
        /*0b0c*/ 	.word	0x000118f0


	//   ....[129]....
        /*0b10*/ 	.word	0x000119b0


	//   ....[130]....
        /*0b14*/ 	.word	0x00011a70


	//   ....[131]....
        /*0b18*/ 	.word	0x00011b30


	//   ....[132]....
        /*0b1c*/ 	.word	0x00011bf0


	//   ....[133]....
        /*0b20*/ 	.word	0x00011cb0


	//   ....[134]....
        /*0b24*/ 	.word	0x00011d70


	//   ....[135]....
        /*0b28*/ 	.word	0x00011e20


	//   ....[136]....
        /*0b2c*/ 	.word	0x00011f20


	//   ....[137]....
        /*0b30*/ 	.word	0x00011f70


	//   ....[138]....
        /*0b34*/ 	.word	0x00011fd0


	//   ....[139]....
        /*0b38*/ 	.word	0x000120b0


	//   ....[140]....
        /*0b3c*/ 	.word	0x000123e0


	//   ....[141]....
        /*0b40*/ 	.word	0x00012480


	//   ....[142]....
        /*0b44*/ 	.word	0x000125a0


	//   ....[143]....
        /*0b48*/ 	.word	0x00012620


	//   ....[144]....
        /*0b4c*/ 	.word	0x000126a0


	//   ....[145]....
        /*0b50*/ 	.word	0x00012720


	//   ....[146]....
        /*0b54*/ 	.word	0x000127a0


	//   ....[147]....
        /*0b58*/ 	.word	0x00012830


	//   ....[148]....
        /*0b5c*/ 	.word	0x000128d0


	//   ....[149]....
        /*0b60*/ 	.word	0x00012980


	//   ....[150]....
        /*0b64*/ 	.word	0x00012a00


	//   ....[151]....
        /*0b68*/ 	.word	0x00012a80


	//   ....[152]....
        /*0b6c*/ 	.word	0x00012b00


	//   ....[153]....
        /*0b70*/ 	.word	0x00012b90


	//   ....[154]....
        /*0b74*/ 	.word	0x00012c10


	//   ....[155]....
        /*0b78*/ 	.word	0x00012cb0


	//   ....[156]....
        /*0b7c*/ 	.word	0x00012d40


	//   ....[157]....
        /*0b80*/ 	.word	0x00012e70


	//----- nvinfo : EIATTR_REG_RECONFIG
	.align		4
.L_265:
        /*0b84*/ 	.byte	0x01, 0x54
	.zero		2


	//----- nvinfo : EIATTR_SYSCALL_OFFSETS
	.align		4
        /*0b88*/ 	.byte	0x04, 0x46
        /*0b8a*/ 	.short	(.L_267 - .L_266)


	//   ....[0]....
.L_266:
        /*0b8c*/ 	.word	0x00001810


	//   ....[1]....
        /*0b90*/ 	.word	0x0000ab60


	//   ....[2]....
        /*0b94*/ 	.word	0x0000acc0


	//   ....[3]....
        /*0b98*/ 	.word	0x0000adc0


	//   ....[4]....
        /*0b9c*/ 	.word	0x0000b6d0


	//   ....[5]....
        /*0ba0*/ 	.word	0x0000c2f0


	//----- nvinfo : EIATTR_MBARRIER_INSTR_OFFSETS
	.align		4
.L_267:
        /*0ba4*/ 	.byte	0x04, 0x39
        /*0ba6*/ 	.short	(.L_269 - .L_268)


	//   ....[0]....
.L_268:
        /*0ba8*/ 	.word	0x00000280
        /*0bac*/ 	.word	0x000000ff
        /*0bb0*/ 	.word	0x00032400
        /*0bb4*/ 	.short	0x0100
        /*0bb6*/ 	.byte	0x08
	.zero		1


	//   ....[1]....
        /*0bb8*/ 	.word	0x00000290
        /*0bbc*/ 	.word	0x000000ff
        /*0bc0*/ 	.word	0x00032410
        /*0bc4*/ 	.short	0x0100
        /*0bc6*/ 	.byte	0x08
	.zero		1


	//   ....[2]....
        /*0bc8*/ 	.word	0x000002a0
        /*0bcc*/ 	.word	0x000000ff
        /*0bd0*/ 	.word	0x00032420
        /*0bd4*/ 	.short	0x0100
        /*0bd6*/ 	.byte	0x08
	.zero		1


	//   ....[3]....
        /*0bd8*/ 	.word	0x00000390
        /*0bdc*/ 	.word	0x000000ff
        /*0be0*/ 	.word	0x00032430
        /*0be4*/ 	.short	0x0100
        /*0be6*/ 	.byte	0x08
	.zero		1


	//   ....[4]....
        /*0be8*/ 	.word	0x000003a0
        /*0bec*/ 	.word	0x000000ff
        /*0bf0*/ 	.word	0x00032440
        /*0bf4*/ 	.short	0x0100
        /*0bf6*/ 	.byte	0x08
	.zero		1


	//   ....[5]....
        /*0bf8*/ 	.word	0x000003b0
        /*0bfc*/ 	.word	0x000000ff
        /*0c00*/ 	.word	0x00032438
        /*0c04*/ 	.short	0x0100
        /*0c06*/ 	.byte	0x08
	.zero		1


	//   ....[6]....
        /*0c08*/ 	.word	0x000003c0
        /*0c0c*/ 	.word	0x000000ff
        /*0c10*/ 	.word	0x00032448
        /*0c14*/ 	.short	0x0100
        /*0c16*/ 	.byte	0x08
	.zero		1


	//   ....[7]....
        /*0c18*/ 	.word	0x000004f0
        /*0c1c*/ 	.word	0x000000ff
        /*0c20*/ 	.word	0x00032450
        /*0c24*/ 	.short	0x0100
        /*0c26*/ 	.byte	0x08
	.zero		1


	//   ....[8]....
        /*0c28*/ 	.word	0x00000500
        /*0c2c*/ 	.word	0x000000ff
        /*0c30*/ 	.word	0x00032460
        /*0c34*/ 	.short	0x0100
        /*0c36*/ 	.byte	0x08
	.zero		1


	//   ....[9]....
        /*0c38*/ 	.word	0x00000510
        /*0c3c*/ 	.word	0x000000ff
        /*0c40*/ 	.word	0x00032458
        /*0c44*/ 	.short	0x0100
        /*0c46*/ 	.byte	0x08
	.zero		1


	//   ....[10]....
        /*0c48*/ 	.word	0x00000520
        /*0c4c*/ 	.word	0x000000ff
        /*0c50*/ 	.word	0x00032468
        /*0c54*/ 	.short	0x0100
        /*0c56*/ 	.byte	0x08
	.zero		1


	//   ....[11]....
        /*0c58*/ 	.word	0x00000610
        /*0c5c*/ 	.word	0x000000ff
        /*0c60*/ 	.word	0x00032470
        /*0c64*/ 	.short	0x0100
        /*0c66*/ 	.byte	0x06
	.zero		1


	//   ....[12]....
        /*0c68*/ 	.word	0x00000620
        /*0c6c*/ 	.word	0x000000ff
        /*0c70*/ 	.word	0x00032480
        /*0c74*/ 	.short	0x0100
        /*0c76*/ 	.byte	0x06
	.zero		1


	//   ....[13]....
        /*0c78*/ 	.word	0x00000630
        /*0c7c*/ 	.word	0x000000ff
        /*0c80*/ 	.word	0x00032478
        /*0c84*/ 	.short	0x0100
        /*0c86*/ 	.byte	0x06
	.zero		1


	//   ....[14]....
        /*0c88*/ 	.word	0x00000640
        /*0c8c*/ 	.word	0x000000ff
        /*0c90*/ 	.word	0x00032488
        /*0c94*/ 	.short	0x0100
        /*0c96*/ 	.byte	0x06
	.zero		1


	//   ....[15]....
        /*0c98*/ 	.word	0x00000770
        /*0c9c*/ 	.word	0x000000ff
        /*0ca0*/ 	.word	0x00032490
        /*0ca4*/ 	.short	0x0100
        /*0ca6*/ 	.byte	0x08
	.zero		1


	//   ....[16]....
        /*0ca8*/ 	.word	0x00000780
        /*0cac*/ 	.word	0x000000ff
        /*0cb0*/ 	.word	0x000324a0
        /*0cb4*/ 	.short	0x0100
        /*0cb6*/ 	.byte	0x08
	.zero		1


	//   ....[17]....
        /*0cb8*/ 	.word	0x00000790
        /*0cbc*/ 	.word	0x000000ff
        /*0cc0*/ 	.word	0x00032498
        /*0cc4*/ 	.short	0x0100
        /*0cc6*/ 	.byte	0x08
	.zero		1


	//   ....[18]....
        /*0cc8*/ 	.word	0x000007a0
        /*0ccc*/ 	.word	0x000000ff
        /*0cd0*/ 	.word	0x000324a8
        /*0cd4*/ 	.short	0x0100
        /*0cd6*/ 	.byte	0x08
	.zero		1


	//   ....[19]....
        /*0cd8*/ 	.word	0x000008d0
        /*0cdc*/ 	.word	0x000000ff
        /*0ce0*/ 	.word	0x000324b0
        /*0ce4*/ 	.short	0x0100
        /*0ce6*/ 	.byte	0x08
	.zero		1


	//   ....[20]....
        /*0ce8*/ 	.word	0x000008e0
        /*0cec*/ 	.word	0x000000ff
        /*0cf0*/ 	.word	0x000324c0
        /*0cf4*/ 	.short	0x0100
        /*0cf6*/ 	.byte	0x08
	.zero		1


	//   ....[21]....
        /*0cf8*/ 	.word	0x000008f0
        /*0cfc*/ 	.word	0x000000ff
        /*0d00*/ 	.word	0x000324b8
        /*0d04*/ 	.short	0x0100
        /*0d06*/ 	.byte	0x08
	.zero		1


	//   ....[22]....
        /*0d08*/ 	.word	0x00000900
        /*0d0c*/ 	.word	0x000000ff
        /*0d10*/ 	.word	0x000324c8
        /*0d14*/ 	.short	0x0100
        /*0d16*/ 	.byte	0x08
	.zero		1


	//   ....[23]....
        /*0d18*/ 	.word	0x000018d0
        /*0d1c*/ 	.word	0x00000005
        /*0d20*/ 	.word	0x00032400
        /*0d24*/ 	.short	0x010a
        /*0d26*/ 	.byte	0x3f
	.zero		1


	//   ....[24]....
        /*0d28*/ 	.word	0x000019b0
        /*0d2c*/ 	.word	0x00000003
        /*0d30*/ 	.word	0x00032430
        /*0d34*/ 	.short	0x010a
        /*0d36*/ 	.byte	0x3f
	.zero		1


	//   ....[25]....
        /*0d38*/ 	.word	0x00001a00
        /*0d3c*/ 	.word	0x00000003
        /*0d40*/ 	.word	0x00032430
        /*0d44*/ 	.short	0x010a
        /*0d46*/ 	.byte	0x3f
	.zero		1


	//   ....[26]....
        /*0d48*/ 	.word	0x00001d70
        /*0d4c*/ 	.word	0x00000005
        /*0d50*/ 	.word	0x00032410
        /*0d54*/ 	.short	0x010a
        /*0d56*/ 	.byte	0x3f
	.zero		1


	//   ....[27]....
        /*0d58*/ 	.word	0x00001db0
        /*0d5c*/ 	.word	0x00000003
        /*0d60*/ 	.word	0x00032450
        /*0d64*/ 	.short	0x010a
        /*0d66*/ 	.byte	0x3f
	.zero		1


	//   ....[28]....
        /*0d68*/ 	.word	0x00001df0
        /*0d6c*/ 	.word	0x00000003
        /*0d70*/ 	.word	0x00032450
        /*0d74*/ 	.short	0x010a
        /*0d76*/ 	.byte	0x3f
	.zero		1


	//   ....[29]....
        /*0d78*/ 	.word	0x00003180
        /*0d7c*/ 	.word	0x00000018
        /*0d80*/ 	.word	0x00000000
        /*0d84*/ 	.short	0x0101
        /*0d86*/ 	.byte	0x3f
	.zero		1


	//   ....[30]....
        /*0d88*/ 	.word	0x00003c60
        /*0d8c*/ 	.word	0x00000003
        /*0d90*/ 	.word	0x00000000
        /*0d94*/ 	.short	0x0101
        /*0d96*/ 	.byte	0x3f
	.zero		1


	//   ....[31]....
        /*0d98*/ 	.word	0x00003db0
        /*0d9c*/ 	.word	0x000000ff
        /*0da0*/ 	.word	0x00032430
        /*0da4*/ 	.short	0x010a
        /*0da6*/ 	.byte	0x04
	.zero		1


	//   ....[32]....
        /*0da8*/ 	.word	0x00003df0
        /*0dac*/ 	.word	0x000000ff
        /*0db0*/ 	.word	0x00032430
        /*0db4*/ 	.short	0x010a
        /*0db6*/ 	.byte	0x04
	.zero		1


	//   ....[33]....
        /*0db8*/ 	.word	0x00004000
        /*0dbc*/ 	.word	0x000000ff
        /*0dc0*/ 	.word	0x00032450
        /*0dc4*/ 	.short	0x010a
        /*0dc6*/ 	.byte	0x04
	.zero		1


	//   ....[34]....
        /*0dc8*/ 	.word	0x00004040
        /*0dcc*/ 	.word	0x000000ff
        /*0dd0*/ 	.word	0x00032450
        /*0dd4*/ 	.short	0x010a
        /*0dd6*/ 	.byte	0x04
	.zero		1


	//   ....[35]....
        /*0dd8*/ 	.word	0x00004bf0
        /*0ddc*/ 	.word	0x00000098
        /*0de0*/ 	.word	0x00000000
        /*0de4*/ 	.short	0x0101
        /*0de6*/ 	.byte	0x3f
	.zero		1


	//   ....[36]....
        /*0de8*/ 	.word	0x00005e00
        /*0dec*/ 	.word	0x000000d6
        /*0df0*/ 	.word	0x00000000
        /*0df4*/ 	.short	0x0101
        /*0df6*/ 	.byte	0x3f
	.zero		1


	//   ....[37]....
        /*0df8*/ 	.word	0x000084d0
        /*0dfc*/ 	.word	0x00000000
        /*0e00*/ 	.word	0x00000000
        /*0e04*/ 	.short	0x0101
        /*0e06*/ 	.byte	0x3f
	.zero		1


	//   ....[38]....
        /*0e08*/ 	.word	0x0000b210
        /*0e0c*/ 	.word	0x00000000
        /*0e10*/ 	.word	0x00032440
        /*0e14*/ 	.short	0x010a
        /*0e16*/ 	.byte	0x3f
	.zero		1


	//   ....[39]....
        /*0e18*/ 	.word	0x0000c090
        /*0e1c*/ 	.word	0x00000008
        /*0e20*/ 	.word	0x00032400
        /*0e24*/ 	.short	0x0107
        /*0e26*/ 	.byte	0x3f
	.zero		1


	//   ....[40]....
        /*0e28*/ 	.word	0x0000c130
        /*0e2c*/ 	.word	0x00000002
        /*0e30*/ 	.word	0x00032400
        /*0e34*/ 	.short	0x0101
        /*0e36*/ 	.byte	0x3f
	.zero		1


	//   ....[41]....
        /*0e38*/ 	.word	0x0000cc80
        /*0e3c*/ 	.word	0x00000007
        /*0e40*/ 	.word	0x00032410
        /*0e44*/ 	.short	0x0107
        /*0e46*/ 	.byte	0x3f
	.zero		1


	//   ....[42]....
        /*0e48*/ 	.word	0x0000cd80
        /*0e4c*/ 	.word	0x00000002
        /*0e50*/ 	.word	0x00032410
        /*0e54*/ 	.short	0x0101
        /*0e56*/ 	.byte	0x3f
	.zero		1


	//   ....[43]....
        /*0e58*/ 	.word	0x0000cda0
        /*0e5c*/ 	.word	0x00000002
        /*0e60*/ 	.word	0x00032420
        /*0e64*/ 	.short	0x010a
        /*0e66*/ 	.byte	0x3f
	.zero		1


	//   ....[44]....
        /*0e68*/ 	.word	0x0000ceb0
        /*0e6c*/ 	.word	0x00000002
        /*0e70*/ 	.word	0x00032460
        /*0e74*/ 	.short	0x010a
        /*0e76*/ 	.byte	0x3f
	.zero		1


	//   ....[45]....
        /*0e78*/ 	.word	0x0000d7c0
        /*0e7c*/ 	.word	0x00000003
        /*0e80*/ 	.word	0x00032440
        /*0e84*/ 	.short	0x010a
        /*0e86*/ 	.byte	0x3f
	.zero		1


	//   ....[46]....
        /*0e88*/ 	.word	0x0000da20
        /*0e8c*/ 	.word	0x00000003
        /*0e90*/ 	.word	0x00032460
        /*0e94*/ 	.short	0x010a
        /*0e96*/ 	.byte	0x3f
	.zero		1


	//   ....[47]....
        /*0e98*/ 	.word	0x0000e2c0
        /*0e9c*/ 	.word	0x00000004
        /*0ea0*/ 	.word	0x00032440
        /*0ea4*/ 	.short	0x010a
        /*0ea6*/ 	.byte	0x3f
	.zero		1


	//   ....[48]....
        /*0ea8*/ 	.word	0x0000e510
        /*0eac*/ 	.word	0x00000004
        /*0eb0*/ 	.word	0x00032460
        /*0eb4*/ 	.short	0x010a
        /*0eb6*/ 	.byte	0x3f
	.zero		1


	//   ....[49]....
        /*0eb8*/ 	.word	0x0000ed20
        /*0ebc*/ 	.word	0x00000004
        /*0ec0*/ 	.word	0x00032440
        /*0ec4*/ 	.short	0x010a
        /*0ec6*/ 	.byte	0x3f
	.zero		1


	//   ....[50]....
        /*0ec8*/ 	.word	0x0000ef80
        /*0ecc*/ 	.word	0x00000004
        /*0ed0*/ 	.word	0x00032460
        /*0ed4*/ 	.short	0x010a
        /*0ed6*/ 	.byte	0x3f
	.zero		1


	//   ....[51]....
        /*0ed8*/ 	.word	0x000101c0
        /*0edc*/ 	.word	0x00000000
        /*0ee0*/ 	.word	0x00032420
        /*0ee4*/ 	.short	0x010a
        /*0ee6*/ 	.byte	0x3f
	.zero		1


	//   ....[52]....
        /*0ee8*/ 	.word	0x000103a0
        /*0eec*/ 	.word	0x00000006
        /*0ef0*/ 	.word	0x00000000
        /*0ef4*/ 	.short	0x010a
        /*0ef6*/ 	.byte	0x3f
	.zero		1


	//   ....[53]....
        /*0ef8*/ 	.word	0x00010410
        /*0efc*/ 	.word	0x00000007
        /*0f00*/ 	.word	0x00000000
        /*0f04*/ 	.short	0x010a
        /*0f06*/ 	.byte	0x3f
	.zero		1


	//   ....[54]....
        /*0f08*/ 	.word	0x00010480
        /*0f0c*/ 	.word	0x00000004
        /*0f10*/ 	.word	0x00000000
        /*0f14*/ 	.short	0x010a
        /*0f16*/ 	.byte	0x3f
	.zero		1


	//   ....[55]....
        /*0f18*/ 	.word	0x000104b0
        /*0f1c*/ 	.word	0x00000003
        /*0f20*/ 	.word	0x00000000
        /*0f24*/ 	.short	0x010a
        /*0f26*/ 	.byte	0x3f
	.zero		1


	//   ....[56]....
        /*0f28*/ 	.word	0x00010510
        /*0f2c*/ 	.word	0x00000005
        /*0f30*/ 	.word	0x00032400
        /*0f34*/ 	.short	0x010a
        /*0f36*/ 	.byte	0x3f
	.zero		1


	//   ....[57]....
        /*0f38*/ 	.word	0x00010560
        /*0f3c*/ 	.word	0x00000003
        /*0f40*/ 	.word	0x00032430
        /*0f44*/ 	.short	0x010a
        /*0f46*/ 	.byte	0x3f
	.zero		1


	//   ....[58]....
        /*0f48*/ 	.word	0x000105b0
        /*0f4c*/ 	.word	0x00000005
        /*0f50*/ 	.word	0x00032410
        /*0f54*/ 	.short	0x010a
        /*0f56*/ 	.byte	0x3f
	.zero		1


	//   ....[59]....
        /*0f58*/ 	.word	0x00010600
        /*0f5c*/ 	.word	0x00000003
        /*0f60*/ 	.word	0x00032450
        /*0f64*/ 	.short	0x010a
        /*0f66*/ 	.byte	0x3f
	.zero		1


	//   ....[60]....
        /*0f68*/ 	.word	0x00010660
        /*0f6c*/ 	.word	0x00000099
        /*0f70*/ 	.word	0x00032430
        /*0f74*/ 	.short	0x010a
        /*0f76*/ 	.byte	0x3f
	.zero		1


	//   ....[61]....
        /*0f78*/ 	.word	0x000106c0
        /*0f7c*/ 	.word	0x000000d1
        /*0f80*/ 	.word	0x00032450
        /*0f84*/ 	.short	0x010a
        /*0f86*/ 	.byte	0x3f
	.zero		1


	//   ....[62]....
        /*0f88*/ 	.word	0x00010860
        /*0f8c*/ 	.word	0x00000000
        /*0f90*/ 	.word	0x00032440
        /*0f94*/ 	.short	0x010a
        /*0f96*/ 	.byte	0x3f
	.zero		1


	//   ....[63]....
        /*0f98*/ 	.word	0x00012100
        /*0f9c*/ 	.word	0x00000002
        /*0fa0*/ 	.word	0x00032420
        /*0fa4*/ 	.short	0x010a
        /*0fa6*/ 	.byte	0x3f
	.zero		1


	//   ....[64]....
        /*0fa8*/ 	.word	0x00012150
        /*0fac*/ 	.word	0x00000002
        /*0fb0*/ 	.word	0x00032460
        /*0fb4*/ 	.short	0x010a
        /*0fb6*/ 	.byte	0x3f
	.zero		1


	//   ....[65]....
        /*0fb8*/ 	.word	0x000121a0
        /*0fbc*/ 	.word	0x00000003
        /*0fc0*/ 	.word	0x00032440
        /*0fc4*/ 	.short	0x010a
        /*0fc6*/ 	.byte	0x3f
	.zero		1


	//   ....[66]....
        /*0fc8*/ 	.word	0x000121f0
        /*0fcc*/ 	.word	0x00000003
        /*0fd0*/ 	.word	0x00032460
        /*0fd4*/ 	.short	0x010a
        /*0fd6*/ 	.byte	0x3f
	.zero		1


	//   ....[67]....
        /*0fd8*/ 	.word	0x00012240
        /*0fdc*/ 	.word	0x00000004
        /*0fe0*/ 	.word	0x00032440
        /*0fe4*/ 	.short	0x010a
        /*0fe6*/ 	.byte	0x3f
	.zero		1


	//   ....[68]....
        /*0fe8*/ 	.word	0x00012290
        /*0fec*/ 	.word	0x00000004
        /*0ff0*/ 	.word	0x00032460
        /*0ff4*/ 	.short	0x010a
        /*0ff6*/ 	.byte	0x3f
	.zero		1


	//   ....[69]....
        /*0ff8*/ 	.word	0x000122e0
        /*0ffc*/ 	.word	0x00000004
        /*1000*/ 	.word	0x00032440
        /*1004*/ 	.short	0x010a
        /*1006*/ 	.byte	0x3f
	.zero		1


	//   ....[70]....
        /*1008*/ 	.word	0x00012330
        /*100c*/ 	.word	0x00000004
        /*1010*/ 	.word	0x00032460
        /*1014*/ 	.short	0x010a
        /*1016*/ 	.byte	0x3f
	.zero		1


	//   ....[71]....
        /*1018*/ 	.word	0x00012d90
        /*101c*/ 	.word	0x00000000
        /*1020*/ 	.word	0x00032420
        /*1024*/ 	.short	0x010a
        /*1026*/ 	.byte	0x3f
	.zero		1


	//   ....[72]....
        /*1028*/ 	.word	0x00012f30
        /*102c*/ 	.word	0x00000006
        /*1030*/ 	.word	0x00000000
        /*1034*/ 	.short	0x010a
        /*1036*/ 	.byte	0x3f
	.zero		1


	//   ....[73]....
        /*1038*/ 	.word	0x00012f80
        /*103c*/ 	.word	0x00000007
        /*1040*/ 	.word	0x00000000
        /*1044*/ 	.short	0x010a
        /*1046*/ 	.byte	0x3f
	.zero		1


	//   ....[74]....
        /*1048*/ 	.word	0x00012fd0
        /*104c*/ 	.word	0x00000004
        /*1050*/ 	.word	0x00000000
        /*1054*/ 	.short	0x010a
        /*1056*/ 	.byte	0x3f
	.zero		1


	//----- nvinfo : EIATTR_NUM_MBARRIERS
	.align		4
.L_269:
        /*1058*/ 	.byte	0x03, 0x38
        /*105a*/ 	.short	0x0017


	//----- nvinfo : EIATTR_EXIT_INSTR_OFFSETS
	.align		4
        /*105c*/ 	.byte	0x04, 0x1c
        /*105e*/ 	.short	(.L_271 - .L_270)


	//   ....[0]....
.L_270:
        /*1060*/ 	.word	0x00000ac0


	//   ....[1]....
        /*1064*/ 	.word	0x000098a0


	//   ....[2]....
        /*1068*/ 	.word	0x00010500


	//----- nvinfo : EIATTR_MAX_THREADS
	.align		4
.L_271:
        /*106c*/ 	.byte	0x04, 0x05
        /*106e*/ 	.short	(.L_273 - .L_272)
.L_272:
        /*1070*/ 	.word	0x00000180
        /*1074*/ 	.word	0x00000001
        /*1078*/ 	.word	0x00000001


	//----- nvinfo : EIATTR_CRS_STACK_SIZE
	.align		4
.L_273:
        /*107c*/ 	.byte	0x04, 0x1e
        /*107e*/ 	.short	(.L_275 - .L_274)
.L_274:
        /*1080*/ 	.word	0x00000000


	//----- nvinfo : EIATTR_CBANK_PARAM_SIZE
	.align		4
.L_275:
        /*1084*/ 	.byte	0x03, 0x19
        /*1086*/ 	.short	0x0bf0


	//----- nvinfo : EIATTR_PARAM_CBANK
	.align		4
        /*1088*/ 	.byte	0x04, 0x0a
        /*108a*/ 	.short	(.L_277 - .L_276)
	.align		4
.L_276:
        /*108c*/ 	.word	index@(.nv.constant0._ZN7cutlass13device_kernelIN5flash11enable_sm90INS1_16FlashAttnFwdSm90INS1_25CollectiveMainloopFwdSm90ILi2EN4cute5tupleIJNS5_1CILi1EEES8_S8_EEENS6_IJNS7_ILi128EEENS7_ILi96EEENS7_ILi64EEEEEELi256ENS_6half_tEfNS_4arch4Sm90ELb0ELb0ELb0ELb1ELb0ELb0ELb1ELb1ELb0ELb1ELb0ELb0EEENS1_21CollectiveEpilogueFwdINS6_IJSA_NS7_ILi256EEESB_EEES9_SE_SG_Li256ELb1ELb1ELb0ELb0EEENS1_36VarlenDynamicPersistentTileSchedulerILi128ELi96ELi256ELi128ELb0ELb1ELb1ELb0ELb1ELb1EEEEEEEEEvNT_6ParamsE)
        /*1090*/ 	.short	0x0210
        /*1092*/ 	.short	0x0bf0


	//----- nvinfo : EIATTR_SW_WAR
	.align		4
.L_277:
        /*1094*/ 	.byte	0x04, 0x36
        /*1096*/ 	.short	(.L_279 - .L_278)
.L_278:
        /*1098*/ 	.word	0x00000008
.L_279:


//--------------------- .nv.info._ZN7cutlass13device_kernelIN5flash11enable_sm90INS1_16FlashAttnFwdSm90INS1_25CollectiveMainloopFwdSm90ILi2EN4cute5tupleIJNS5_1CILi1EEES8_S8_EEENS6_IJNS7_ILi128EEENS7_ILi96EEENS7_ILi64EEEEEELi256ENS_6half_tEfNS_4arch4Sm90ELb0ELb0ELb0ELb1ELb0ELb1ELb1ELb1ELb0ELb1ELb0ELb0EEENS1_21CollectiveEpilogueFwdINS6_IJSA_NS7_ILi256EEESB_EEES9_SE_SG_Li256ELb1ELb1ELb0ELb0EEENS1_36VarlenDynamicPersistentTileSchedulerILi128ELi96ELi256ELi128ELb0ELb1ELb1ELb0ELb1ELb1EEEEEEEEEvNT_6ParamsE --------------------------
	.section	.nv.info._ZN7cutlass13device_kernelIN5flash11enable_sm90INS1_16FlashAttnFwdSm90INS1_25CollectiveMainloopFwdSm90ILi2EN4cute5tupleIJNS5_1CILi1EEES8_S8_EEENS6_IJNS7_ILi128EEENS7_ILi96EEENS7_ILi64EEEEEELi256ENS_6half_tEfNS_4arch4Sm90ELb0ELb0ELb0ELb1ELb0ELb1ELb1ELb1ELb0ELb1ELb0ELb0EEENS1_21CollectiveEpilogueFwdINS6_IJSA_NS7_ILi256EEESB_EEES9_SE_SG_Li256ELb1ELb1ELb0ELb0EEENS1_36VarlenDynamicPersistentTileSchedulerILi128ELi96ELi256ELi128ELb0ELb1ELb1ELb0ELb1ELb1EEEEEEEEEvNT_6ParamsE,"",@"SHT_CUDA_INFO"
	.sectionflags	@""
	.align	4


	//----- nvinfo : EIATTR_CUDA_API_VERSION
	.align		4
        /*0000*/ 	.byte	0x04, 0x37
        /*0002*/ 	.short	(.L_281 - .L_280)
.L_280:
        /*0004*/ 	.word	0x00000082


	//----- nvinfo : EIATTR_KPARAM_INFO
	.align		4
.L_281:
        /*0008*/ 	.byte	0x04, 0x17
        /*000a*/ 	.short	(.L_283 - .L_282)
.L_282:
        /*000c*/ 	.word	0x00000000
        /*0010*/ 	.short	0x0000
        /*0012*/ 	.short	0x0070
        /*0014*/ 	.byte	0x00, 0xf0, 0x01, 0x2e


	//----- nvinfo : EIATTR_SPARSE_MMA_MASK
	.align		4
.L_283:
        /*0018*/ 	.byte	0x03, 0x50
        /*001a*/ 	.short	0x0000


	//----- nvinfo : EIATTR_MAXREG_COUNT
	.align		4
        /*001c*/ 	.byte	0x03, 0x1b
        /*001e*/ 	.short	0x00a8


	//----- nvinfo : EIATTR_NUM_BARRIERS
	.align		4
        /*0020*/ 	.byte	0x02, 0x4c
        /*0022*/ 	.byte	0x10
	.zero		1


	//----- nvinfo : EIATTR_EXTERNS
	.align		4
        /*0024*/ 	.byte	0x04, 0x0f
        /*0026*/ 	.short	(.L_285 - .L_284)


	//   ....[0]....
	.align		4
.L_284:
        /*0028*/ 	.word	index@(__assertfail)


	//----- nvinfo : EIATTR_ANNOTATIONS
	.align		4
.L_285:
        /*002c*/ 	.byte	0x04, 0x55
        /*002e*/ 	.short	(.L_287 - .L_286)


	//   ....[0]....
.L_286:
        /* <DEDUP_REMOVED lines=130> */


	//----- nvinfo : EIATTR_MERCURY_ISA_VERSION
	.align		4
.L_287:
        /*0840*/ 	.byte	0x03, 0x5f
        /*0842*/ 	.short	0x0101


	//----- nvinfo : EIATTR_UNUSED_LOAD_BYTE_OFFSET
	.align		4
        /*0844*/ 	.byte	0x04, 0x44
        /*0846*/ 	.short	(.L_289 - .L_288)


	//   ....[0]....
.L_288:
        /*0848*/ 	.word	0x00000ae0
        /*084c*/ 	.word	0x0000fff0


	//   ....[1]....
        /*0850*/ 	.word	0x0000da40
        /*0854*/ 	.word	0x0000fff0


	//----- nvinfo : EIATTR_INT_WARP_WIDE_INSTR_OFFSETS
	.align		4
.L_289:
        /*0858*/ 	.byte	0x04, 0x31
        /*085a*/ 	.short	(.L_291 - .L_290)


	//   ....[0]....
.L_290:
        /*085c*/ 	.word	0x00000180


	//   ....[1]....
        /*0860*/ 	.word	0x000001c0


	//   ....[2]....
        /*0864*/ 	.word	0x00000230


	//   ....[3]....
        /*0868*/ 	.word	0x000002a0


	//   ....[4]....
        /*086c*/ 	.word	0x00012e70


	//   ....[5]....
        /*0870*/ 	.word	0x00012ed0


	//   ....[6]....
        /*0874*/ 	.word	0x00017c20


	//   ....[7]....
        /*0878*/ 	.word	0x00017c80


	//----- nvinfo : EIATTR_COOP_GROUP_MASK_REGIDS
	.align		4
.L_291:
        /*087c*/ 	.byte	0x04, 0x29
        /*087e*/ 	.short	(.L_293 - .L_292)


	//   ....[0]....
.L_292:
        /*0880*/ 	.word	0xffffffff


	//   ....[1]....
        /*0884*/ 	.word	0xffffffff


	//   ....[2]....
        /*0888*/ 	.word	0xffffffff


	//   ....[3]....
        /*088c*/ 	.word	0xffffffff


	//   ....[4]....
        /*0890*/ 	.word	0xffffffff


	//   ....[5]....
        /*0894*/ 	.word	0xffffffff


	//   ....[6]....
        /*0898*/ 	.word	0xffffffff


	//   ....[7]....
        /*089c*/ 	.word	0xffffffff


	//   ....[8]....
        /*08a0*/ 	.word	0xffffffff


	//   ....[9]....
        /*08a4*/ 	.word	0xffffffff


	//   ....[10]....
        /*08a8*/ 	.word	0xffffffff


	//   ....[11]....
        /*08ac*/ 	.word	0xffffffff


	//   ....[12]....
        /*08b0*/ 	.word	0xffffffff


	//   ....[13]....
        /*08b4*/ 	.word	0xffffffff


	//   ....[14]....
        /*08b8*/ 	.word	0xffffffff


	//   ....[15]....
        /*08bc*/ 	.word	0xffffffff


	//   ....[16]....
        /*08c0*/ 	.word	0xffffffff


	//   ....[17]....
        /*08c4*/ 	.word	0xffffffff


	//   ....[18]....
        /*08c8*/ 	.word	0xffffffff


	//   ....[19]....
        /*08cc*/ 	.word	0xffffffff


	//   ....[20]....
        /*08d0*/ 	.word	0xffffffff


	//   ....[21]....
        /*08d4*/ 	.word	0xffffffff


	//   ....[22]....
        /*08d8*/ 	.word	0xffffffff


	//   ....[23]....
        /*08dc*/ 	.word	0xffffffff


	//   ....[24]....
        /*08e0*/ 	.word	0xffffffff


	//   ....[25]....
        /*08e4*/ 	.word	0xffffffff


	//   ....[26]....
        /*08e8*/ 	.word	0xffffffff


	//   ....[27]....
        /*08ec*/ 	.word	0xffffffff


	//   ....[28]....
        /*08f0*/ 	.word	0xffffffff


	//   ....[29]....
        /*08f4*/ 	.word	0xffffffff


	//   ....[30]....
        /*08f8*/ 	.word	0xffffffff


	//   ....[31]....
        /*08fc*/ 	.word	0xffffffff


	//   ....[32]....
        /*0900*/ 	.word	0xffffffff


	//   ....[33]....
        /*0904*/ 	.word	0xffffffff


	//   ....[34]....
        /*0908*/ 	.word	0xffffffff


	//   ....[35]....
        /*090c*/ 	.word	0xffffffff


	//   ....[36]....
        /*0910*/ 	.word	0xffffffff


	//   ....[37]....
        /*0914*/ 	.word	0xffffffff


	//   ....[38]....
        /*0918*/ 	.word	0xffffffff


	//   ....[39]....
        /*091c*/ 	.word	0xffffffff


	//   ....[40]....
        /*0920*/ 	.word	0xffffffff


	//   ....[41]....
        /*0924*/ 	.word	0xffffffff


	//   ....[42]....
        /*0928*/ 	.word	0xffffffff


	//   ....[43]....
        /*092c*/ 	.word	0xffffffff


	//   ....[44]....
        /*0930*/ 	.word	0xffffffff


	//   ....[45]....
        /*0934*/ 	.word	0xffffffff


	//   ....[46]....
        /*0938*/ 	.word	0xffffffff


	//   ....[47]....
        /*093c*/ 	.word	0xffffffff


	//   ....[48]....
        /*0940*/ 	.word	0xffffffff


	//   ....[49]....
        /*0944*/ 	.word	0xffffffff


	//   ....[50]....
        /*0948*/ 	.word	0xffffffff


	//   ....[51]....
        /*094c*/ 	.word	0xffffffff


	//   ....[52]....
        /*0950*/ 	.word	0xffffffff


	//   ....[53]....
        /*0954*/ 	.word	0xffffffff


	//   ....[54]....
        /*0958*/ 	.word	0xffffffff


	//   ....[55]....
        /*095c*/ 	.word	0xffffffff


	//   ....[56]....
        /*0960*/ 	.word	0xffffffff


	//   ....[57]....
        /*0964*/ 	.word	0xffffffff


	//   ....[58]....
        /*0968*/ 	.word	0xffffffff


	//   ....[59]....
        /*096c*/ 	.word	0xffffffff


	//   ....[60]....
        /*0970*/ 	.word	0xffffffff


	//   ....[61]....
        /*0974*/ 	.word	0xffffffff


	//   ....[62]....
        /*0978*/ 	.word	0xffffffff


	//   ....[63]....
        /*097c*/ 	.word	0xffffffff


	//   ....[64]....
        /*0980*/ 	.word	0xffffffff


	//   ....[65]....
        /*0984*/ 	.word	0xffffffff


	//   ....[66]....
        /*0988*/ 	.word	0xffffffff


	//   ....[67]....
        /*098c*/ 	.word	0xffffffff


	//   ....[68]....
        /*0990*/ 	.word	0xffffffff


	//   ....[69]....
        /*0994*/ 	.word	0xffffffff


	//   ....[70]....
        /*0998*/ 	.word	0xffffffff


	//   ....[71]....
        /*099c*/ 	.word	0xffffffff


	//   ....[72]....
        /*09a0*/ 	.word	0xffffffff


	//   ....[73]....
        /*09a4*/ 	.word	0xffffffff


	//   ....[74]....
        /*09a8*/ 	.word	0xffffffff


	//   ....[75]....
        /*09ac*/ 	.word	0xffffffff


	//   ....[76]....
        /*09b0*/ 	.word	0xffffffff


	//   ....[77]....
        /*09b4*/ 	.word	0xffffffff


	//   ....[78]....
        /*09b8*/ 	.word	0xffffffff


	//   ....[79]....
        /*09bc*/ 	.word	0xffffffff


	//   ....[80]....
        /*09c0*/ 	.word	0xffffffff


	//   ....[81]....
        /*09c4*/ 	.word	0xffffffff


	//   ....[82]....
        /*09c8*/ 	.word	0xffffffff


	//   ....[83]....
        /*09cc*/ 	.word	0xffffffff


	//   ....[84]....
        /*09d0*/ 	.word	0xffffffff


	//   ....[85]....
        /*09d4*/ 	.word	0xffffffff


	//   ....[86]....
        /*09d8*/ 	.word	0xffffffff


	//   ....[87]....
        /*09dc*/ 	.word	0xffffffff


	//   ....[88]....
        /*09e0*/ 	.word	0xffffffff


	//   ....[89]....
        /*09e4*/ 	.word	0xffffffff


	//   ....[90]....
        /*09e8*/ 	.word	0xffffffff


	//   ....[91]....
        /*09ec*/ 	.word	0xffffffff


	//   ....[92]....
        /*09f0*/ 	.word	0xffffffff


	//   ....[93]....
        /*09f4*/ 	.word	0xffffffff


	//   ....[94]....
        /*09f8*/ 	.word	0xffffffff


	//   ....[95]....
        /*09fc*/ 	.word	0xffffffff


	//   ....[96]....
        /*0a00*/ 	.word	0xffffffff


	//   ....[97]....
        /*0a04*/ 	.word	0xffffffff


	//   ....[98]....
        /*0a08*/ 	.word	0xffffffff


	//   ....[99]....
        /*0a0c*/ 	.word	0xffffffff


	//   ....[100]....
        /*0a10*/ 	.word	0xffffffff


	//   ....[101]....
        /*0a14*/ 	.word	0xffffffff


	//   ....[102]....
        /*0a18*/ 	.word	0xffffffff


	//   ....[103]....
        /*0a1c*/ 	.word	0xffffffff


	//   ....[104]....
        /*0a20*/ 	.word	0xffffffff


	//   ....[105]....
        /*0a24*/ 	.word	0xffffffff


	//   ....[106]....
        /*0a28*/ 	.word	0xffffffff


	//   ....[107]....
        /*0a2c*/ 	.word	0xffffffff


	//   ....[108]....
        /*0a30*/ 	.word	0xffffffff


	//   ....[109]....
        /*0a34*/ 	.word	0xffffffff


	//   ....[110]....
        /*0a38*/ 	.word	0xffffffff


	//   ....[111]....
        /*0a3c*/ 	.word	0xffffffff


	//   ....[112]....
        /*0a40*/ 	.word	0xffffffff


	//   ....[113]....
        /*0a44*/ 	.word	0xffffffff


	//   ....[114]....
        /*0a48*/ 	.word	0xffffffff


	//   ....[115]....
        /*0a4c*/ 	.word	0xffffffff


	//   ....[116]....
        /*0a50*/ 	.word	0x0500000f


	//   ....[117]....
        /*0a54*/ 	.word	0x0500000f


	//   ....[118]....
        /*0a58*/ 	.word	0x0500000f


	//   ....[119]....
        /*0a5c*/ 	.word	0x0500000f


	//   ....[120]....
        /*0a60*/ 	.word	0x0500000f


	//   ....[121]....
        /*0a64*/ 	.word	0x0500000f


	//   ....[122]....
        /*0a68*/ 	.word	0x0500000f


	//   ....[123]....
        /*0a6c*/ 	.word	0x0500000f


	//   ....[124]....
        /*0a70*/ 	.word	0x0500000f


	//   ....[125]....
        /*0a74*/ 	.word	0x0500000f


	//   ....[126]....
        /*0a78*/ 	.word	0x0500000f


	//   ....[127]....
        /*0a7c*/ 	.word	0x0500000f


	//   ....[128]....
        /*0a80*/ 	.word	0x0500000f


	//   ....[129]....
        /*0a84*/ 	.word	0x0500000f


	//   ....[130]....
        /*0a88*/ 	.word	0x0500000f


	//   ....[131]....
        /*0a8c*/ 	.word	0x0500000f


	//   ....[132]....
        /*0a90*/ 	.word	0x0500000f


	//   ....[133]....
        /*0a94*/ 	.word	0x0500000f


	//   ....[134]....
        /*0a98*/ 	.word	0x0500000f


	//   ....[135]....
        /*0a9c*/ 	.word	0x0500000f


	//   ....[136]....
        /*0aa0*/ 	.word	0x0500000f


	//   ....[137]....
        /*0aa4*/ 	.word	0x0500000f


	//   ....[138]....
        /*0aa8*/ 	.word	0x0500000f


	//   ....[139]....
        /*0aac*/ 	.word	0x0500000f


	//   ....[140]....
        /*0ab0*/ 	.word	0x0500000f


	//   ....[141]....
        /*0ab4*/ 	.word	0x0500000f


	//   ....[142]....
        /*0ab8*/ 	.word	0x0500000f


	//   ....[143]....
        /*0abc*/ 	.word	0x0500000f


	//   ....[144]....
        /*0ac0*/ 	.word	0x0500000f


	//   ....[145]....
        /*0ac4*/ 	.word	0x0500000f


	//   ....[146]....
        /*0ac8*/ 	.word	0x0500000f


	//   ....[147]....
        /*0acc*/ 	.word	0x0500000f


	//   ....[148]....
        /*0ad0*/ 	.word	0x0500000f


	//   ....[149]....
        /*0ad4*/ 	.word	0x0500000f


	//   ....[150]....
        /*0ad8*/ 	.word	0x0500000f


	//   ....[151]....
        /*0adc*/ 	.word	0x0500000f


	//   ....[152]....
        /*0ae0*/ 	.word	0x0500000f


	//   ....[153]....
        /*0ae4*/ 	.word	0x0500000f


	//   ....[154]....
        /*0ae8*/ 	.word	0x0500000f


	//   ....[155]....
        /*0aec*/ 	.word	0x0500000f


	//   ....[156]....
        /*0af0*/ 	.word	0x0500000f


	//   ....[157]....
        /*0af4*/ 	.word	0x0500000f


	//   ....[158]....
        /*0af8*/ 	.word	0x0500000f


	//   ....[159]....
        /*0afc*/ 	.word	0x0500000f


	//   ....[160]....
        /*0b00*/ 	.word	0x0500000f


	//   ....[161]....
        /*0b04*/ 	.word	0x0500000f


	//   ....[162]....
        /*0b08*/ 	.word	0x0500000f


	//   ....[163]....
        /*0b0c*/ 	.word	0x0500000f


	//   ....[164]....
        /*0b10*/ 	.word	0x0500000f


	//   ....[165]....
        /*0b14*/ 	.word	0x0500000f


	//   ....[166]....
        /*0b18*/ 	.word	0x0500000f


	//   ....[167]....
        /*0b1c*/ 	.word	0x0500000f


	//   ....[168]....
        /*0b20*/ 	.word	0x0500000f


	//   ....[169]....
        /*0b24*/ 	.word	0x0500000f


	//   ....[170]....
        /*0b28*/ 	.word	0x0500000f


	//   ....[171]....
        /*0b2c*/ 	.word	0x0500000f


	//   ....[172]....
        /*0b30*/ 	.word	0x0500000f


	//   ....[173]....
        /*0b34*/ 	.word	0x0500000f


	//   ....[174]....
        /*0b38*/ 	.word	0x0500000f


	//   ....[175]....
        /*0b3c*/ 	.word	0x0500000f


	//   ....[176]....
        /*0b40*/ 	.word	0x0500000f


	//   ....[177]....
        /*0b44*/ 	.word	0x0500000f


	//   ....[178]....
        /*0b48*/ 	.word	0x0500000f


	//   ....[179]....
        /*0b4c*/ 	.word	0x0500000f


	//   ....[180]....
        /*0b50*/ 	.word	0x0500000f


	//   ....[181]....
        /*0b54*/ 	.word	0x0500000f


	//   ....[182]....
        /*0b58*/ 	.word	0x0500000f


	//   ....[183]....
        /*0b5c*/ 	.word	0x0500000f


	//   ....[184]....
        /*0b60*/ 	.word	0x0500000f


	//----- nvinfo : EIATTR_COOP_GROUP_INSTR_OFFSETS
	.align		4
.L_293:
        /*0b64*/ 	.byte	0x04, 0x28
        /*0b66*/ 	.short	(.L_295 - .L_294)


	//   ....[0]....
.L_294:
        /*0b68*/ 	.word	0x00000060


	//   ....[1]....
        /*0b6c*/ 	.word	0x00000190


	//   ....[2]....
        /*0b70*/ 	.word	0x00000250


	//   ....[3]....
        /*0b74*/ 	.word	0x00000420


	//   ....[4]....
        /*0b78*/ 	.word	0x00000580


	//   ....[5]....
        /*0b7c*/ 	.word	0x000006a0


	//   ....[6]....
        /*0b80*/ 	.word	0x00000800


	//   ....[7]....
        /*0b84*/ 	.word	0x00005a80


	//   ....[8]....
        /*0b88*/ 	.word	0x00005ff0


	//   ....[9]....
        /*0b8c*/ 	.word	0x00006000


	//   ....[10]....
        /*0b90*/ 	.word	0x00006010


	//   ....[11]....
        /*0b94*/ 	.word	0x00006020


	//   ....[12]....
        /*0b98*/ 	.word	0x00006fd0


	//   ....[13]....
        /*0b9c*/ 	.word	0x00006fe0


	//   ....[14]....
        /*0ba0*/ 	.word	0x00006ff0


	//   ....[15]....
        /*0ba4*/ 	.word	0x00007000


	//   ....[16]....
        /*0ba8*/ 	.word	0x000098c0


	//   ....[17]....
        /*0bac*/ 	.word	0x00009950


	//   ....[18]....
        /*0bb0*/ 	.word	0x00009970


	//   ....[19]....
        /*0bb4*/ 	.word	0x00009990


	//   ....[20]....
        /*0bb8*/ 	.word	0x0000b710


	//   ....[21]....
        /*0bbc*/ 	.word	0x0000b730


	//   ....[22]....
        /*0bc0*/ 	.word	0x0000b9e0


	//   ....[23]....
        /*0bc4*/ 	.word	0x0000ba00


	//   ....[24]....
        /*0bc8*/ 	.word	0x0000cfc0


	//   ....[25]....
        /*0bcc*/ 	.word	0x0000d020


	//   ....[26]....
        /*0bd0*/ 	.word	0x0000d060


	//   ....[27]....
        /*0bd4*/ 	.word	0x0000d0a0


	//   ....[28]....
        /*0bd8*/ 	.word	0x0000e9f0


	//   ....[29]....
        /*0bdc*/ 	.word	0x0000ea30


	//   ....[30]....
        /*0be0*/ 	.word	0x0000ea70


	//   ....[31]....
        /*0be4*/ 	.word	0x0000eab0


	//   ....[32]....
        /*0be8*/ 	.word	0x0000f380


	//   ....[33]....
        /*0bec*/ 	.word	0x0000f3c0


	//   ....[34]....
        /*0bf0*/ 	.word	0x0000f540


	//   ....[35]....
        /*0bf4*/ 	.word	0x0000f560


	//   ....[36]....
        /*0bf8*/ 	.word	0x0000f6a0


	//   ....[37]....
        /*0bfc*/ 	.word	0x0000f6c0


	//   ....[38]....
        /*0c00*/ 	.word	0x0000f800


	//   ....[39]....
        /*0c04*/ 	.word	0x0000f810


	//   ....[40]....
        /*0c08*/ 	.word	0x00010070


	//   ....[41]....
        /*0c0c*/ 	.word	0x00010080


	//   ....[42]....
        /*0c10*/ 	.word	0x00010260


	//   ....[43]....
        /*0c14*/ 	.word	0x00010270


	//   ....[44]....
        /*0c18*/ 	.word	0x00010440


	//   ....[45]....
        /*0c1c*/ 	.word	0x00010450


	//   ....[46]....
        /*0c20*/ 	.word	0x00010620


	//   ....[47]....
        /*0c24*/ 	.word	0x00010630


	//   ....[48]....
        /*0c28*/ 	.word	0x00010850


	//   ....[49]....
        /*0c2c*/ 	.word	0x00010a40


	//   ....[50]....
        /*0c30*/ 	.word	0x00010a70


	//   ....[51]....
        /*0c34*/ 	.word	0x00010aa0


	//   ....[52]....
        /*0c38*/ 	.word	0x00010ad0


	//   ....[53]....
        /*0c3c*/ 	.word	0x00010b00


	//   ....[54]....
        /*0c40*/ 	.word	0x00010b30


	//   ....[55]....
        /*0c44*/ 	.word	0x00010ca0


	//   ....[56]....
        /*0c48*/ 	.word	0x00010cd0


	//   ....[57]....
        /*0c4c*/ 	.word	0x00010d00


	//   ....[58]....
        /*0c50*/ 	.word	0x00010d30


	//   ....[59]....
        /*0c54*/ 	.word	0x00010d60


	//   ....[60]....
        /*0c58*/ 	.word	0x00010d90


	//   ....[61]....
        /*0c5c*/ 	.word	0x00010e30


	//   ....[62]....
        /*0c60*/ 	.word	0x00010e60


	//   ....[63]....
        /*0c64*/ 	.word	0x00010ef0


	//   ....[64]....
        /*0c68*/ 	.word	0x00011a90


	//   ....[65]....
        /*0c6c*/ 	.word	0x00013480


	//   ....[66]....
        /*0c70*/ 	.word	0x00014010


	//   ....[67]....
        /*0c74*/ 	.word	0x00014030


	//   ....[68]....
        /*0c78*/ 	.word	0x00014060


	//   ....[69]....
        /*0c7c*/ 	.word	0x00014080


	//   ....[70]....
        /*0c80*/ 	.word	0x00014130


	//   ....[71]....
        /*0c84*/ 	.word	0x000141c0


	//   ....[72]....
        /*0c88*/ 	.word	0x000141f0


	//   ....[73]....
        /*0c8c*/ 	.word	0x00014270


	//   ....[74]....
        /*0c90*/ 	.word	0x000142a0


	//   ....[75]....
        /*0c94*/ 	.word	0x00014320


	//   ....[76]....
        /*0c98*/ 	.word	0x00014350


	//   ....[77]....
        /*0c9c*/ 	.word	0x000143d0


	//   ....[78]....
        /*0ca0*/ 	.word	0x00014400


	//   ....[79]....
        /*0ca4*/ 	.word	0x00014460


	//   ....[80]....
        /*0ca8*/ 	.word	0x00014470


	//   ....[81]....
        /*0cac*/ 	.word	0x000144e0


	//   ....[82]....
        /*0cb0*/ 	.word	0x00014c00


	//   ....[83]....
        /*0cb4*/ 	.word	0x00014c20


	//   ....[84]....
        /*0cb8*/ 	.word	0x00014c40


	//   ....[85]....
        /*0cbc*/ 	.word	0x00014cf0


	//   ....[86]....
        /*0cc0*/ 	.word	0x00014db0


	//   ....[87]....
        /*0cc4*/ 	.word	0x00014dc0


	//   ....[88]....
        /*0cc8*/ 	.word	0x00014e80


	//   ....[89]....
        /*0ccc*/ 	.word	0x00014e90


	//   ....[90]....
        /*0cd0*/ 	.word	0x00014f30


	//   ....[91]....
        /*0cd4*/ 	.word	0x00014f40


	//   ....[92]....
        /*0cd8*/ 	.word	0x00014ff0


	//   ....[93]....
        /*0cdc*/ 	.word	0x00015000


	//   ....[94]....
        /*0ce0*/ 	.word	0x000150b0


	//   ....[95]....
        /*0ce4*/ 	.word	0x000150c0


	//   ....[96]....
        /*0ce8*/ 	.word	0x00015130


	//   ....[97]....
        /*0cec*/ 	.word	0x00015180


	//   ....[98]....
        /*0cf0*/ 	.word	0x00017eb0


	//   ....[99]....
        /*0cf4*/ 	.word	0x00017ee0


	//   ....[100]....
        /*0cf8*/ 	.word	0x00017f20


	//   ....[101]....
        /*0cfc*/ 	.word	0x00017f50


	//   ....[102]....
        /*0d00*/ 	.word	0x00017f80


	//   ....[103]....
        /*0d04*/ 	.word	0x00017fb0


	//   ....[104]....
        /*0d08*/ 	.word	0x00017fe0


	//   ....[105]....
        /*0d0c*/ 	.word	0x00018010


	//   ....[106]....
        /*0d10*/ 	.word	0x00018190


	//   ....[107]....
        /*0d14*/ 	.word	0x000181c0


	//   ....[108]....
        /*0d18*/ 	.word	0x000181f0


	//   ....[109]....
        /*0d1c*/ 	.word	0x00018220


	//   ....[110]....
        /*0d20*/ 	.word	0x00018250


	//   ....[111]....
        /*0d24*/ 	.word	0x00018280


	//   ....[112]....
        /*0d28*/ 	.word	0x00018340


	//   ....[113]....
        /*0d2c*/ 	.word	0x00018360


	//   ....[114]....
        /*0d30*/ 	.word	0x000183d0


	//   ....[115]....
        /*0d34*/ 	.word	0x00018860


	//   ....[116]....
        /*0d38*/ 	.word	0x00018ca0


	//   ....[117]....
        /*0d3c*/ 	.word	0x00018d40


	//   ....[118]....
        /*0d40*/ 	.word	0x00018dd0


	//   ....[119]....
        /*0d44*/ 	.word	0x00018e20


	//   ....[120]....
        /*0d48*/ 	.word	0x00018e70


	//   ....[121]....
        /*0d4c*/ 	.word	0x00018f50


	//   ....[122]....
        /*0d50*/ 	.word	0x00018fe0


	//   ....[123]....
        /*0d54*/ 	.word	0x00019030


	//   ....[124]....
        /*0d58*/ 	.word	0x00019080


	//   ....[125]....
        /*0d5c*/ 	.word	0x000192e0


	//   ....[126]....
        /*0d60*/ 	.word	0x00019330


	//   ....[127]....
        /*0d64*/ 	.word	0x000193c0


	//   ....[128]....
        /*0d68*/ 	.word	0x00019450


	//   ....[129]....
        /*0d6c*/ 	.word	0x000194e0


	//   ....[130]....
        /*0d70*/ 	.word	0x00019570


	//   ....[131]....
        /*0d74*/ 	.word	0x00019600


	//   ....[132]....
        /*0d78*/ 	.word	0x00019690


	//   ....[133]....
        /*0d7c*/ 	.word	0x00019750


	//   ....[134]....
        /*0d80*/ 	.word	0x00019a40


	//   ....[135]....
        /*0d84*/ 	.word	0x00019bc0


	//   ....[136]....
        /*0d88*/ 	.word	0x00019c30


	//   ....[137]....
        /*0d8c*/ 	.word	0x00019c90


	//   ....[138]....
        /*0d90*/ 	.word	0x00019cf0


	//   ....[139]....
        /*0d94*/ 	.word	0x00019dc0


	//   ....[140]....
        /*0d98*/ 	.word	0x00019e80


	//   ....[141]....
        /*0d9c*/ 	.word	0x00019f90


	//   ....[142]....
        /*0da0*/ 	.word	0x0001a030


	//   ....[143]....
        /*0da4*/ 	.word	0x0001a100


	//   ....[144]....
        /*0da8*/ 	.word	0x0001a1a0


	//   ....[145]....
        /*0dac*/ 	.word	0x0001a270


	//   ....[146]....
        /*0db0*/ 	.word	0x0001a310


	//   ....[147]....
        /*0db4*/ 	.word	0x0001a3e0


	//   ....[148]....
        /*0db8*/ 	.word	0x0001a480


	//   ....[149]....
        /*0dbc*/ 	.word	0x0001a530


	//   ....[150]....
        /*0dc0*/ 	.word	0x0001a610


	//   ....[151]....
        /*0dc4*/ 	.word	0x0001a860


	//   ....[152]....
        /*0dc8*/ 	.word	0x0001a930


	//   ....[153]....
        /*0dcc*/ 	.word	0x0001aa00


	//   ....[154]....
        /*0dd0*/ 	.word	0x0001aa70


	//   ....[155]....
        /*0dd4*/ 	.word	0x0001ab80


	//   ....[156]....
        /*0dd8*/ 	.word	0x0001ac70


	//   ....[157]....
        /*0ddc*/ 	.word	0x0001ad00


	//   ....[158]....
        /*0de0*/ 	.word	0x0001adf0


	//   ....[159]....
        /*0de4*/ 	.word	0x0001ae80


	//   ....[160]....
        /*0de8*/ 	.word	0x0001af70


	//   ....[161]....
        /*0dec*/ 	.word	0x0001b000


	//   ....[162]....
        /*0df0*/ 	.word	0x0001b0e0


	//   ....[163]....
        /*0df4*/ 	.word	0x0001b210


	//   ....[164]....
        /*0df8*/ 	.word	0x0001b260


	//   ....[165]....
        /*0dfc*/ 	.word	0x0001b2c0


	//   ....[166]....
        /*0e00*/ 	.word	0x0001b360


	//   ....[167]....
        /*0e04*/ 	.word	0x0001b700


	//   ....[168]....
        /*0e08*/ 	.word	0x0001b7a0


	//   ....[169]....
        /*0e0c*/ 	.word	0x0001b8c0


	//   ....[170]....
        /*0e10*/ 	.word	0x0001b940


	//   ....[171]....
        /*0e14*/ 	.word	0x0001b9c0


	//   ....[172]....
        /*0e18*/ 	.word	0x0001ba40


	//   ....[173]....
        /*0e1c*/ 	.word	0x0001bac0


	//   ....[174]....
        /*0e20*/ 	.word	0x0001bb50


	//   ....[175]....
        /*0e24*/ 	.word	0x0001bbf0


	//   ....[176]....
        /*0e28*/ 	.word	0x0001bca0


	//   ....[177]....
        /*0e2c*/ 	.word	0x0001bd20


	//   ....[178]....
        /*0e30*/ 	.word	0x0001bda0


	//   ....[179]....
        /*0e34*/ 	.word	0x0001be20


	//   ....[180]....
        /*0e38*/ 	.word	0x0001beb0


	//   ....[181]....
        /*0e3c*/ 	.word	0x0001bf30


	//   ....[182]....
        /*0e40*/ 	.word	0x0001bfd0


	//   ....[183]....
        /*0e44*/ 	.word	0x0001c060


	//   ....[184]....
        /*0e48*/ 	.word	0x0001c190


	//----- nvinfo : EIATTR_REG_RECONFIG
	.align		4
.L_295:
        /*0e4c*/ 	.byte	0x01, 0x54
	.zero		2


	//----- nvinfo : EIATTR_SYSCALL_OFFSETS
	.align		4
        /*0e50*/ 	.byte	0x04, 0x46
        /*0e52*/ 	.short	(.L_297 - .L_296)


	//   ....[0]....
.L_296:
        /*0e54*/ 	.word	0x000017e0


	//   ....[1]....
        /*0e58*/ 	.word	0x00001930


	//   ....[2]....
        /*0e5c*/ 	.word	0x00005bf0


	//   ....[3]....
        /*0e60*/ 	.word	0x00005f60


	//   ....[4]....
        /*0e64*/ 	.word	0x00013070


	//   ....[5]....
        /*0e68*/ 	.word	0x000131d0


	//   ....[6]....
        /*0e6c*/ 	.word	0x000132d0


	//   ....[7]....
        /*0e70*/ 	.word	0x00013be0


	//   ....[8]....
        /*0e74*/ 	.word	0x00014800


	//----- nvinfo : EIATTR_MBARRIER_INSTR_OFFSETS
	.align		4
.L_297:
        /*0e78*/ 	.byte	0x04, 0x39
        /*0e7a*/ 	.short	(.L_299 - .L_298)


	//   ....[0]....
.L_298:
        /*0e7c*/ 	.word	0x000002c0
        /*0e80*/ 	.word	0x000000ff
        /*0e84*/ 	.word	0x00032400
        /*0e88*/ 	.short	0x0100
        /*0e8a*/ 	.byte	0x08
	.zero		1


	//   ....[1]....
        /*0e8c*/ 	.word	0x000002d0
        /*0e90*/ 	.word	0x000000ff
        /*0e94*/ 	.word	0x00032410
        /*0e98*/ 	.short	0x0100
        /*0e9a*/ 	.byte	0x08
	.zero		1


	//   ....[2]....
        /*0e9c*/ 	.word	0x000002e0
        /*0ea0*/ 	.word	0x000000ff
        /*0ea4*/ 	.word	0x00032420
        /*0ea8*/ 	.short	0x0100
        /*0eaa*/ 	.byte	0x08
	.zero		1


	//   ....[3]....
        /*0eac*/ 	.word	0x000003d0
        /*0eb0*/ 	.word	0x000000ff
        /*0eb4*/ 	.word	0x00032430
        /*0eb8*/ 	.short	0x0100
        /*0eba*/ 	.byte	0x08
	.zero		1


	//   ....[4]....
        /*0ebc*/ 	.word	0x000003e0
        /*0ec0*/ 	.word	0x000000ff
        /*0ec4*/ 	.word	0x00032440
        /*0ec8*/ 	.short	0x0100
        /*0eca*/ 	.byte	0x08
	.zero		1


	//   ....[5]....
        /*0ecc*/ 	.word	0x000003f0
        /*0ed0*/ 	.word	0x000000ff
        /*0ed4*/ 	.word	0x00032438
        /*0ed8*/ 	.short	0x0100
        /*0eda*/ 	.byte	0x08
	.zero		1


	//   ....[6]....
        /*0edc*/ 	.word	0x00000400
        /*0ee0*/ 	.word	0x000000ff
        /*0ee4*/ 	.word	0x00032448
        /*0ee8*/ 	.short	0x0100
        /*0eea*/ 	.byte	0x08
	.zero		1


	//   ....[7]....
        /*0eec*/ 	.word	0x00000530
        /*0ef0*/ 	.word	0x000000ff
        /*0ef4*/ 	.word	0x00032450
        /*0ef8*/ 	.short	0x0100
        /*0efa*/ 	.byte	0x08
	.zero		1


	//   ....[8]....
        /*0efc*/ 	.word	0x00000540
        /*0f00*/ 	.word	0x000000ff
        /*0f04*/ 	.word	0x00032460
        /*0f08*/ 	.short	0x0100
        /*0f0a*/ 	.byte	0x08
	.zero		1


	//   ....[9]....
        /*0f0c*/ 	.word	0x00000550
        /*0f10*/ 	.word	0x000000ff
        /*0f14*/ 	.word	0x00032458
        /*0f18*/ 	.short	0x0100
        /*0f1a*/ 	.byte	0x08
	.zero		1


	//   ....[10]....
        /*0f1c*/ 	.word	0x00000560
        /*0f20*/ 	.word	0x000000ff
        /*0f24*/ 	.word	0x00032468
        /*0f28*/ 	.short	0x0100
        /*0f2a*/ 	.byte	0x08
	.zero		1


	//   ....[11]....
        /*0f2c*/ 	.word	0x00000650
        /*0f30*/ 	.word	0x000000ff
        /*0f34*/ 	.word	0x00032470
        /*0f38*/ 	.short	0x0100
        /*0f3a*/ 	.byte	0x06
	.zero		1


	//   ....[12]....
        /*0f3c*/ 	.word	0x00000660
        /*0f40*/ 	.word	0x000000ff
        /*0f44*/ 	.word	0x00032480
        /*0f48*/ 	.short	0x0100
        /*0f4a*/ 	.byte	0x06
	.zero		1


	//   ....[13]....
        /*0f4c*/ 	.word	0x00000670
        /*0f50*/ 	.word	0x000000ff
        /*0f54*/ 	.word	0x00032478
        /*0f58*/ 	.short	0x0100
        /*0f5a*/ 	.byte	0x06
	.zero		1


	//   ....[14]....
        /*0f5c*/ 	.word	0x00000680
        /*0f60*/ 	.word	0x000000ff
        /*0f64*/ 	.word	0x00032488
        /*0f68*/ 	.short	0x0100
        /*0f6a*/ 	.byte	0x06
	.zero		1


	//   ....[15]....
        /*0f6c*/ 	.word	0x000007b0
        /*0f70*/ 	.word	0x000000ff
        /*0f74*/ 	.word	0x00032490
        /*0f78*/ 	.short	0x0100
        /*0f7a*/ 	.byte	0x08
	.zero		1


	//   ....[16]....
        /*0f7c*/ 	.word	0x000007c0
        /*0f80*/ 	.word	0x000000ff
        /*0f84*/ 	.word	0x000324a0
        /*0f88*/ 	.short	0x0100
        /*0f8a*/ 	.byte	0x08
	.zero		1


	//   ....[17]....
        /*0f8c*/ 	.word	0x000007d0
        /*0f90*/ 	.word	0x000000ff
        /*0f94*/ 	.word	0x00032498
        /*0f98*/ 	.short	0x0100
        /*0f9a*/ 	.byte	0x08
	.zero		1


	//   ....[18]....
        /*0f9c*/ 	.word	0x000007e0
        /*0fa0*/ 	.word	0x000000ff
        /*0fa4*/ 	.word	0x000324a8
        /*0fa8*/ 	.short	0x0100
        /*0faa*/ 	.byte	0x08
	.zero		1


	//   ....[19]....
        /*0fac*/ 	.word	0x00000910
        /*0fb0*/ 	.word	0x000000ff
        /*0fb4*/ 	.word	0x000324b0
        /*0fb8*/ 	.short	0x0100
        /*0fba*/ 	.byte	0x08
	.zero		1


	//   ....[20]....
        /*0fbc*/ 	.word	0x00000920
        /*0fc0*/ 	.word	0x000000ff
        /*0fc4*/ 	.word	0x000324c0
        /*0fc8*/ 	.short	0x0100
        /*0fca*/ 	.byte	0x08
	.zero		1


	//   ....[21]....
        /*0fcc*/ 	.word	0x00000930
        /*0fd0*/ 	.word	0x000000ff
        /*0fd4*/ 	.word	0x000324b8
        /*0fd8*/ 	.short	0x0100
        /*0fda*/ 	.byte	0x08
	.zero		1


	//   ....[22]....
        /*0fdc*/ 	.word	0x00000940
        /*0fe0*/ 	.word	0x000000ff
        /*0fe4*/ 	.word	0x000324c8
        /*0fe8*/ 	.short	0x0100
        /*0fea*/ 	.byte	0x08
	.zero		1


	//   ....[23]....
        /*0fec*/ 	.word	0x00002b30
        /*0ff0*/ 	.word	0x0000005e
        /*0ff4*/ 	.word	0x00032490
        /*0ff8*/ 	.short	0x010a
        /*0ffa*/ 	.byte	0x3f
	.zero		1


	//   ....[24]....
        /*0ffc*/ 	.word	0x00003c80
        /*1000*/ 	.word	0x0000005e
        /*1004*/ 	.word	0x00032490
        /*1008*/ 	.short	0x010a
        /*100a*/ 	.byte	0x3f
	.zero		1


	//   ....[25]....
        /*100c*/ 	.word	0x00004c80
        /*1010*/ 	.word	0x0000005e
        /*1014*/ 	.word	0x00032490
        /*1018*/ 	.short	0x010a
        /*101a*/ 	.byte	0x3f
	.zero		1


	//   ....[26]....
        /*101c*/ 	.word	0x00004e90
        /*1020*/ 	.word	0x00000028
        /*1024*/ 	.word	0x00000000
        /*1028*/ 	.short	0x0101
        /*102a*/ 	.byte	0x3f
	.zero		1


	//   ....[27]....
        /*102c*/ 	.word	0x00004ed0
        /*1030*/ 	.word	0x0000005e
        /*1034*/ 	.word	0x000324b0
        /*1038*/ 	.short	0x010a
        /*103a*/ 	.byte	0x3f
	.zero		1


	//   ....[28]....
        /*103c*/ 	.word	0x00005530
        /*1040*/ 	.word	0x0000005e
        /*1044*/ 	.word	0x00000000
        /*1048*/ 	.short	0x0101
        /*104a*/ 	.byte	0x3f
	.zero		1


	//   ....[29]....
        /*104c*/ 	.word	0x00005c80
        /*1050*/ 	.word	0x00000012
        /*1054*/ 	.word	0x00032400
        /*1058*/ 	.short	0x010a
        /*105a*/ 	.byte	0x3f
	.zero		1


	//   ....[30]....
        /*105c*/ 	.word	0x00005cd0
        /*1060*/ 	.word	0x00000012
        /*1064*/ 	.word	0x00032400
        /*1068*/ 	.short	0x010a
        /*106a*/ 	.byte	0x3f
	.zero		1


	//   ....[31]....
        /*106c*/ 	.word	0x000062e0
        /*1070*/ 	.word	0x00000012
        /*1074*/ 	.word	0x00032400
        /*1078*/ 	.short	0x010a
        /*107a*/ 	.byte	0x3f
	.zero		1


	//   ....[32]....
        /*107c*/ 	.word	0x000071c0
        /*1080*/ 	.word	0x00000012
        /*1084*/ 	.word	0x00032400
        /*1088*/ 	.short	0x010a
        /*108a*/ 	.byte	0x3f
	.zero		1


	//   ....[33]....
        /*108c*/ 	.word	0x00007fc0
        /*1090*/ 	.word	0x00000004
        /*1094*/ 	.word	0x00032430
        /*1098*/ 	.short	0x010a
        /*109a*/ 	.byte	0x3f
	.zero		1


	//   ....[34]....
        /*109c*/ 	.word	0x00008030
        /*10a0*/ 	.word	0x00000004
        /*10a4*/ 	.word	0x00032430
        /*10a8*/ 	.short	0x010a
        /*10aa*/ 	.byte	0x3f
	.zero		1


	//   ....[35]....
        /*10ac*/ 	.word	0x00008420
        /*10b0*/ 	.word	0x00000012
        /*10b4*/ 	.word	0x00032410
        /*10b8*/ 	.short	0x010a
        /*10ba*/ 	.byte	0x3f
	.zero		1


	//   ....[36]....
        /*10bc*/ 	.word	0x00008470
        /*10c0*/ 	.word	0x00000004
        /*10c4*/ 	.word	0x00032450
        /*10c8*/ 	.short	0x010a
        /*10ca*/ 	.byte	0x3f
	.zero		1


	//   ....[37]....
        /*10cc*/ 	.word	0x000084f0
        /*10d0*/ 	.word	0x00000004
        /*10d4*/ 	.word	0x00032450
        /*10d8*/ 	.short	0x010a
        /*10da*/ 	.byte	0x3f
	.zero		1


	//   ....[38]....
        /*10dc*/ 	.word	0x00009b90
        /*10e0*/ 	.word	0x00000018
        /*10e4*/ 	.word	0x00000000
        /*10e8*/ 	.short	0x0101
        /*10ea*/ 	.byte	0x3f
	.zero		1


	//   ....[39]....
        /*10ec*/ 	.word	0x0000a7b0
        /*10f0*/ 	.word	0x00000004
        /*10f4*/ 	.word	0x00000000
        /*10f8*/ 	.short	0x0101
        /*10fa*/ 	.byte	0x3f
	.zero		1


	//   ....[40]....
        /*10fc*/ 	.word	0x0000a8c0
        /*1100*/ 	.word	0x00000005
        /*1104*/ 	.word	0x00032430
        /*1108*/ 	.short	0x010a
        /*110a*/ 	.byte	0x3f
	.zero		1


	//   ....[41]....
        /*110c*/ 	.word	0x0000a920
        /*1110*/ 	.word	0x00000005
        /*1114*/ 	.word	0x00032430
        /*1118*/ 	.short	0x010a
        /*111a*/ 	.byte	0x3f
	.zero		1


	//   ....[42]....
        /*111c*/ 	.word	0x0000abd0
        /*1120*/ 	.word	0x00000005
        /*1124*/ 	.word	0x00032450
        /*1128*/ 	.short	0x010a
        /*112a*/ 	.byte	0x3f
	.zero		1


	//   ....[43]....
        /*112c*/ 	.word	0x0000ac20
        /*1130*/ 	.word	0x00000005
        /*1134*/ 	.word	0x00032450
        /*1138*/ 	.short	0x010a
        /*113a*/ 	.byte	0x3f
	.zero		1


	//   ....[44]....
        /*113c*/ 	.word	0x0000c470
        /*1140*/ 	.word	0x00000007
        /*1144*/ 	.word	0x00000000
        /*1148*/ 	.short	0x0101
        /*114a*/ 	.byte	0x3f
	.zero		1


	//   ....[45]....
        /*114c*/ 	.word	0x0000cf90
        /*1150*/ 	.word	0x00000005
        /*1154*/ 	.word	0x00000000
        /*1158*/ 	.short	0x0101
        /*115a*/ 	.byte	0x3f
	.zero		1


	//   ....[46]....
        /*115c*/ 	.word	0x0000f370
        /*1160*/ 	.word	0x00000000
        /*1164*/ 	.word	0x00000000
        /*1168*/ 	.short	0x0101
        /*116a*/ 	.byte	0x3f
	.zero		1


	//   ....[47]....
        /*116c*/ 	.word	0x00011b80
        /*1170*/ 	.word	0x00000005
        /*1174*/ 	.word	0x00032420
        /*1178*/ 	.short	0x010a
        /*117a*/ 	.byte	0x3f
	.zero		1


	//   ....[48]....
        /*117c*/ 	.word	0x00011c70
        /*1180*/ 	.word	0x00000003
        /*1184*/ 	.word	0x000324a0
        /*1188*/ 	.short	0x010a
        /*118a*/ 	.byte	0x3f
	.zero		1


	//   ....[49]....
        /*118c*/ 	.word	0x00011ec0
        /*1190*/ 	.word	0x00000003
        /*1194*/ 	.word	0x000324c0
        /*1198*/ 	.short	0x010a
        /*119a*/ 	.byte	0x3f
	.zero		1


	//   ....[50]....
        /*119c*/ 	.word	0x00012580
        /*11a0*/ 	.word	0x00000004
        /*11a4*/ 	.word	0x000324a0
        /*11a8*/ 	.short	0x010a
        /*11aa*/ 	.byte	0x3f
	.zero		1


	//   ....[51]....
        /*11ac*/ 	.word	0x000127c0
        /*11b0*/ 	.word	0x00000004
        /*11b4*/ 	.word	0x000324c0
        /*11b8*/ 	.short	0x010a
        /*11ba*/ 	.byte	0x3f
	.zero		1


	//   ....[52]....
        /*11bc*/ 	.word	0x00013720
        /*11c0*/ 	.word	0x00000000
        /*11c4*/ 	.word	0x00032440
        /*11c8*/ 	.short	0x010a
        /*11ca*/ 	.byte	0x3f
	.zero		1


	//   ....[53]....
        /*11cc*/ 	.word	0x000145a0
        /*11d0*/ 	.word	0x00000008
        /*11d4*/ 	.word	0x00032400
        /*11d8*/ 	.short	0x0107
        /*11da*/ 	.byte	0x3f
	.zero		1


	//   ....[54]....
        /*11dc*/ 	.word	0x00014640
        /*11e0*/ 	.word	0x00000002
        /*11e4*/ 	.word	0x00032400
        /*11e8*/ 	.short	0x0101
        /*11ea*/ 	.byte	0x3f
	.zero		1


	//   ....[55]....
        /*11ec*/ 	.word	0x000152a0
        /*11f0*/ 	.word	0x00000008
        /*11f4*/ 	.word	0x00032410
        /*11f8*/ 	.short	0x0107
        /*11fa*/ 	.byte	0x3f
	.zero		1


	//   ....[56]....
        /*11fc*/ 	.word	0x000153a0
        /*1200*/ 	.word	0x00000002
        /*1204*/ 	.word	0x00032410
        /*1208*/ 	.short	0x0101
        /*120a*/ 	.byte	0x3f
	.zero		1


	//   ....[57]....
        /*120c*/ 	.word	0x000153c0
        /*1210*/ 	.word	0x00000002
        /*1214*/ 	.word	0x00032420
        /*1218*/ 	.short	0x010a
        /*121a*/ 	.byte	0x3f
	.zero		1


	//   ....[58]....
        /*121c*/ 	.word	0x000154d0
        /*1220*/ 	.word	0x00000002
        /*1224*/ 	.word	0x00032460
        /*1228*/ 	.short	0x010a
        /*122a*/ 	.byte	0x3f
	.zero		1


	//   ....[59]....
        /*122c*/ 	.word	0x00015de0
        /*1230*/ 	.word	0x00000002
        /*1234*/ 	.word	0x00032440
        /*1238*/ 	.short	0x010a
        /*123a*/ 	.byte	0x3f
	.zero		1


	//   ....[60]....
        /*123c*/ 	.word	0x00016040
        /*1240*/ 	.word	0x00000002
        /*1244*/ 	.word	0x00032460
        /*1248*/ 	.short	0x010a
        /*124a*/ 	.byte	0x3f
	.zero		1


	//   ....[61]....
        /*124c*/ 	.word	0x000168e0
        /*1250*/ 	.word	0x00000003
        /*1254*/ 	.word	0x00032440
        /*1258*/ 	.short	0x010a
        /*125a*/ 	.byte	0x3f
	.zero		1


	//   ....[62]....
        /*125c*/ 	.word	0x00016b30
        /*1260*/ 	.word	0x00000003
        /*1264*/ 	.word	0x00032460
        /*1268*/ 	.short	0x010a
        /*126a*/ 	.byte	0x3f
	.zero		1


	//   ....[63]....
        /*126c*/ 	.word	0x00017340
        /*1270*/ 	.word	0x00000003
        /*1274*/ 	.word	0x00032440
        /*1278*/ 	.short	0x010a
        /*127a*/ 	.byte	0x3f
	.zero		1


	//   ....[64]....
        /*127c*/ 	.word	0x000175a0
        /*1280*/ 	.word	0x00000003
        /*1284*/ 	.word	0x00032460
        /*1288*/ 	.short	0x010a
        /*128a*/ 	.byte	0x3f
	.zero		1


	//   ....[65]....
        /*128c*/ 	.word	0x000187e0
        /*1290*/ 	.word	0x00000000
        /*1294*/ 	.word	0x00032420
        /*1298*/ 	.short	0x010a
        /*129a*/ 	.byte	0x3f
	.zero		1


	//   ....[66]....
        /*129c*/ 	.word	0x00018990
        /*12a0*/ 	.word	0x00000006
        /*12a4*/ 	.word	0x00000000
        /*12a8*/ 	.short	0x010a
        /*12aa*/ 	.byte	0x3f
	.zero		1


	//   ....[67]....
        /*12ac*/ 	.word	0x00018a00
        /*12b0*/ 	.word	0x00000007
        /*12b4*/ 	.word	0x00000000
        /*12b8*/ 	.short	0x010a
        /*12ba*/ 	.byte	0x3f
	.zero		1


	//   ....[68]....
        /*12bc*/ 	.word	0x00018a70
        /*12c0*/ 	.word	0x00000004
        /*12c4*/ 	.word	0x00000000
        /*12c8*/ 	.short	0x010a
        /*12ca*/ 	.byte	0x3f
	.zero		1


	//   ....[69]....
        /*12cc*/ 	.word	0x00018aa0
        /*12d0*/ 	.word	0x00000003
        /*12d4*/ 	.word	0x00000000
        /*12d8*/ 	.short	0x010a
        /*12da*/ 	.byte	0x3f
	.zero		1


	//   ....[70]....
        /*12dc*/ 	.word	0x00018b00
        /*12e0*/ 	.word	0x0000005e
        /*12e4*/ 	.word	0x00032490
        /*12e8*/ 	.short	0x010a
        /*12ea*/ 	.byte	0x3f
	.zero		1


	//   ....[71]....
        /*12ec*/ 	.word	0x00018b50
        /*12f0*/ 	.word	0x0000005e
        /*12f4*/ 	.word	0x00032490
        /*12f8*/ 	.short	0x010a
        /*12fa*/ 	.byte	0x3f
	.zero		1


	//   ....[72]....
        /*12fc*/ 	.word	0x00018ba0
        /*1300*/ 	.word	0x0000005e
        /*1304*/ 	.word	0x00032490
        /*1308*/ 	.short	0x010a
        /*130a*/ 	.byte	0x3f
	.zero		1


	//   ....[73]....
        /*130c*/ 	.word	0x00018bf0
        /*1310*/ 	.word	0x0000005e
        /*1314*/ 	.word	0x000324b0
        /*1318*/ 	.short	0x010a
        /*131a*/ 	.byte	0x3f
	.zero		1


	//   ....[74]....
        /*131c*/ 	.word	0x00018ea0
        /*1320*/ 	.word	0x00000012
        /*1324*/ 	.word	0x00032400
        /*1328*/ 	.short	0x010a
        /*132a*/ 	.byte	0x3f
	.zero		1


	//   ....[75]....
        /*132c*/ 	.word	0x000190b0
        /*1330*/ 	.word	0x00000012
        /*1334*/ 	.word	0x00032400
        /*1338*/ 	.short	0x010a
        /*133a*/ 	.byte	0x3f
	.zero		1


	//   ....[76]....
        /*133c*/ 	.word	0x00019100
        /*1340*/ 	.word	0x00000004
        /*1344*/ 	.word	0x00032430
        /*1348*/ 	.short	0x010a
        /*134a*/ 	.byte	0x3f
	.zero		1


	//   ....[77]....
        /*134c*/ 	.word	0x00019150
        /*1350*/ 	.word	0x00000012
        /*1354*/ 	.word	0x00032410
        /*1358*/ 	.short	0x010a
        /*135a*/ 	.byte	0x3f
	.zero		1


	//   ....[78]....
        /*135c*/ 	.word	0x000191a0
        /*1360*/ 	.word	0x00000004
        /*1364*/ 	.word	0x00032450
        /*1368*/ 	.short	0x010a
        /*136a*/ 	.byte	0x3f
	.zero		1


	//   ....[79]....
        /*136c*/ 	.word	0x000191f0
        /*1370*/ 	.word	0x00000005
        /*1374*/ 	.word	0x00032430
        /*1378*/ 	.short	0x010a
        /*137a*/ 	.byte	0x3f
	.zero		1


	//   ....[80]....
        /*137c*/ 	.word	0x00019240
        /*1380*/ 	.word	0x00000005
        /*1384*/ 	.word	0x00032450
        /*1388*/ 	.short	0x010a
        /*138a*/ 	.byte	0x3f
	.zero		1


	//   ....[81]....
        /*138c*/ 	.word	0x00019820
        /*1390*/ 	.word	0x00000004
        /*1394*/ 	.word	0x00032420
        /*1398*/ 	.short	0x010a
        /*139a*/ 	.byte	0x3f
	.zero		1


	//   ....[82]....
        /*139c*/ 	.word	0x00019870
        /*13a0*/ 	.word	0x00000003
        /*13a4*/ 	.word	0x000324a0
        /*13a8*/ 	.short	0x010a
        /*13aa*/ 	.byte	0x3f
	.zero		1


	//   ....[83]....
        /*13ac*/ 	.word	0x000198c0
        /*13b0*/ 	.word	0x00000003
        /*13b4*/ 	.word	0x000324c0
        /*13b8*/ 	.short	0x010a
        /*13ba*/ 	.byte	0x3f
	.zero		1


	//   ....[84]....
        /*13bc*/ 	.word	0x00019910
        /*13c0*/ 	.word	0x00000004
        /*13c4*/ 	.word	0x000324a0
        /*13c8*/ 	.short	0x010a
        /*13ca*/ 	.byte	0x3f
	.zero		1


	//   ....[85]....
        /*13cc*/ 	.word	0x00019960
        /*13d0*/ 	.word	0x00000004
        /*13d4*/ 	.word	0x000324c0
        /*13d8*/ 	.short	0x010a
        /*13da*/ 	.byte	0x3f
	.zero		1


	//   ....[86]....
        /*13dc*/ 	.word	0x00019b00
        /*13e0*/ 	.word	0x00000000
        /*13e4*/ 	.word	0x00032440
        /*13e8*/ 	.short	0x010a
        /*13ea*/ 	.byte	0x3f
	.zero		1


	//   ....[87]....
        /*13ec*/ 	.word	0x0001b420
        /*13f0*/ 	.word	0x00000002
        /*13f4*/ 	.word	0x00032420
        /*13f8*/ 	.short	0x010a
        /*13fa*/ 	.byte	0x3f
	.zero		1


	//   ....[88]....
        /*13fc*/ 	.word	0x0001b470
        /*1400*/ 	.word	0x00000002
        /*1404*/ 	.word	0x00032460
        /*1408*/ 	.short	0x010a
        /*140a*/ 	.byte	0x3f
	.zero		1


	//   ....[89]....
        /*140c*/ 	.word	0x0001b4c0
        /*1410*/ 	.word	0x00000002
        /*1414*/ 	.word	0x00032440
        /*1418*/ 	.short	0x010a
        /*141a*/ 	.byte	0x3f
	.zero		1


	//   ....[90]....
        /*141c*/ 	.word	0x0001b510
        /*1420*/ 	.word	0x00000002
        /*1424*/ 	.word	0x00032460
        /*1428*/ 	.short	0x010a
        /*142a*/ 	.byte	0x3f
	.zero		1


	//   ....[91]....
        /*142c*/ 	.word	0x0001b560
        /*1430*/ 	.word	0x00000003
        /*1434*/ 	.word	0x00032440
        /*1438*/ 	.short	0x010a
        /*143a*/ 	.byte	0x3f
	.zero		1


	//   ....[92]....
        /*143c*/ 	.word	0x0001b5b0
        /*1440*/ 	.word	0x00000003
        /*1444*/ 	.word	0x00032460
        /*1448*/ 	.short	0x010a
        /*144a*/ 	.byte	0x3f
	.zero		1


	//   ....[93]....
        /*144c*/ 	.word	0x0001b600
        /*1450*/ 	.word	0x00000003
        /*1454*/ 	.word	0x00032440
        /*1458*/ 	.short	0x010a
        /*145a*/ 	.byte	0x3f
	.zero		1


	//   ....[94]....
        /*145c*/ 	.word	0x0001b650
        /*1460*/ 	.word	0x00000003
        /*1464*/ 	.word	0x00032460
        /*1468*/ 	.short	0x010a
        /*146a*/ 	.byte	0x3f
	.zero		1


	//   ....[95]....
        /*146c*/ 	.word	0x0001c0b0
        /*1470*/ 	.word	0x00000000
        /*1474*/ 	.word	0x00032420
        /*1478*/ 	.short	0x010a
        /*147a*/ 	.byte	0x3f
	.zero		1


	//   ....[96]....
        /*147c*/ 	.word	0x0001c250
        /*1480*/ 	.word	0x00000006
        /*1484*/ 	.word	0x00000000
        /*1488*/ 	.short	0x010a
        /*148a*/ 	.byte	0x3f
	.zero		1


	//   ....[97]....
        /*148c*/ 	.word	0x0001c2a0
        /*1490*/ 	.word	0x00000007
        /*1494*/ 	.word	0x00000000
        /*1498*/ 	.short	0x010a
        /*149a*/ 	.byte	0x3f
	.zero		1


	//   ....[98]....
        /*149c*/ 	.word	0x0001c2f0
        /*14a0*/ 	.word	0x00000004
        /*14a4*/ 	.word	0x00000000
        /*14a8*/ 	.short	0x010a
        /*14aa*/ 	.byte	0x3f
	.zero		1


	//----- nvinfo : EIATTR_NUM_MBARRIERS
	.align		4
.L_299:
        /*14ac*/ 	.byte	0x03, 0x38
        /*14ae*/ 	.short	0x0017


	//----- nvinfo : EIATTR_EXIT_INSTR_OFFSETS
	.align		4
        /*14b0*/ 	.byte	0x04, 0x1c
        /*14b2*/ 	.short	(.L_301 - .L_300)


	//   ....[0]....
.L_300:
        /*14b4*/ 	.word	0x00018af0


	//----- nvinfo : EIATTR_MAX_THREADS
	.align		4
.L_301:
        /*14b8*/ 	.byte	0x04, 0x05
        /*14ba*/ 	.short	(.L_303 - .L_302)
.L_302:
        /*14bc*/ 	.word	0x00000180
        /*14c0*/ 	.word	0x00000001
        /*14c4*/ 	.word	0x00000001


	//----- nvinfo : EIATTR_CRS_STACK_SIZE
	.align		4
.L_303:
        /*14c8*/ 	.byte	0x04, 0x1e
        /*14ca*/ 	.short	(.L_305 - .L_304)
.L_304:
        /*14cc*/ 	.word	0x00000000


	//----- nvinfo : EIATTR_CBANK_PARAM_SIZE
	.align		4
.L_305:
        /*14d0*/ 	.byte	0x03, 0x19
        /*14d2*/ 	.short	0x0bf0


	//----- nvinfo : EIATTR_PARAM_CBANK
	.align		4
        /*14d4*/ 	.byte	0x04, 0x0a
        /*14d6*/ 	.short	(.L_307 - .L_306)
	.align		4
.L_306:
        /*14d8*/ 	.word	index@(.nv.constant0._ZN7cutlass13device_kernelIN5flash11enable_sm90INS1_16FlashAttnFwdSm90INS1_25CollectiveMainloopFwdSm90ILi2EN4cute5tupleIJNS5_1CILi1EEES8_S8_EEENS6_IJNS7_ILi128EEENS7_ILi96EEENS7_ILi64EEEEEELi256ENS_6half_tEfNS_4arch4Sm90ELb0ELb0ELb0ELb1ELb0ELb1ELb1ELb1ELb0ELb1ELb0ELb0EEENS1_21CollectiveEpilogueFwdINS6_IJSA_NS7_ILi256EEESB_EEES9_SE_SG_Li256ELb1ELb1ELb0ELb0EEENS1_36VarlenDynamicPersistentTileSchedulerILi128ELi96ELi256ELi128ELb0ELb1ELb1ELb0ELb1ELb1EEEEEEEEEvNT_6ParamsE)
        /*14dc*/ 	.short	0x0210
        /*14de*/ 	.short	0x0bf0


	//----- nvinfo : EIATTR_SW_WAR
	.align		4
.L_307:
        /*14e0*/ 	.byte	0x04, 0x36
        /*14e2*/ 	.short	(.L_309 - .L_308)
.L_308:
        /*14e4*/ 	.word	0x00000008
.L_309:


//--------------------- .nv.info._ZN7cutlass13device_kernelIN5flash11enable_sm90INS1_16FlashAttnFwdSm90INS1_25CollectiveMainloopFwdSm90ILi2EN4cute5tupleIJNS5_1CILi1EEES8_S8_EEENS6_IJNS7_ILi128EEENS7_ILi96EEENS7_ILi64EEEEEELi256ENS_6half_tEfNS_4arch4Sm90ELb0ELb1ELb0ELb0ELb0ELb0ELb0ELb1ELb0ELb1ELb0ELb0EEENS1_21CollectiveEpilogueFwdINS6_IJSA_NS7_ILi256EEESB_EEES9_SE_SG_Li256ELb0ELb1ELb0ELb0EEENS1_30DynamicPersistentTileSchedulerILi256ELi128ELb0ELb1ELb1EEEEEEEEEvNT_6ParamsE --------------------------
	.section	.nv.info._ZN7cutlass13device_kernelIN5flash11enable_sm90INS1_16FlashAttnFwdSm90INS1_25CollectiveMainloopFwdSm90ILi2EN4cute5tupleIJNS5_1CILi1EEES8_S8_EEENS6_IJNS7_ILi128EEENS7_ILi96EEENS7_ILi64EEEEEELi256ENS_6half_tEfNS_4arch4Sm90ELb0ELb1ELb0ELb0ELb0ELb0ELb0ELb1ELb0ELb1ELb0ELb0EEENS1_21CollectiveEpilogueFwdINS6_IJSA_NS7_ILi256EEESB_EEES9_SE_SG_Li256ELb0ELb1ELb0ELb0EEENS1_30DynamicPersistentTileSchedulerILi256ELi128ELb0ELb1ELb1EEEEEEEEEvNT_6ParamsE,"",@"SHT_CUDA_INFO"
	.sectionflags	@""
	.align	4


	//----- nvinfo : EIATTR_CUDA_API_VERSION
	.align		4
        /*0000*/ 	.byte	0x04, 0x37
        /*0002*/ 	.short	(.L_311 - .L_310)
.L_310:
        /*0004*/ 	.word	0x00000082


	//----- nvinfo : EIATTR_KPARAM_INFO
	.align		4
.L_311:
        /*0008*/ 	.byte	0x04, 0x17
        /*000a*/ 	.short	(.L_313 - .L_312)
.L_312:
        /*000c*/ 	.word	0x00000000
        /*0010*/ 	.short	0x0000
        /*0012*/ 	.short	0x0070
        /*0014*/ 	.byte	0x00, 0xf0, 0x01, 0x2a


	//----- nvinfo : EIATTR_SPARSE_MMA_MASK
	.align		4
.L_313:
        /*0018*/ 	.byte	0x03, 0x50
        /*001a*/ 	.short	0x0000


	//----- nvinfo : EIATTR_MAXREG_COUNT
	.align		4
        /*001c*/ 	.byte	0x03, 0x1b
        /*001e*/ 	.short	0x00a8


	//----- nvinfo : EIATTR_NUM_BARRIERS
	.align		4
        /*0020*/ 	.byte	0x02, 0x4c
        /*0022*/ 	.byte	0x10
	.zero		1


	//----- nvinfo : EIATTR_EXTERNS
	.align		4
        /*0024*/ 	.byte	0x04, 0x0f
        /*0026*/ 	.short	(.L_315 - .L_314)


	//   ....[0]....
	.align		4
.L_314:
        /*0028*/ 	.word	index@(__assertfail)


	//----- nvinfo : EIATTR_ANNOTATIONS
	.align		4
.L_315:
        /*002c*/ 	.byte	0x04, 0x55
        /*002e*/ 	.short	(.L_317 - .L_316)


	//   ....[0]....
.L_316:
        /* <DEDUP_REMOVED lines=20> */


	//----- nvinfo : EIATTR_MERCURY_ISA_VERSION
	.align		4
.L_317:
        /*0160*/ 	.byte	0x03, 0x5f
        /*0162*/ 	.short	0x0101


	//----- nvinfo : EIATTR_INT_WARP_WIDE_INSTR_OFFSETS
	.align		4
        /*0164*/ 	.byte	0x04, 0x31
        /*0166*/ 	.short	(.L_319 - .L_318)


	//   ....[0]....
.L_318:
        /*0168*/ 	.word	0x00000130


	//   ....[1]....
        /*016c*/ 	.word	0x00000170


	//   ....[2]....
        /*0170*/ 	.word	0x000001e0


	//   ....[3]....
        /*0174*/ 	.word	0x000105d0


	//   ....[4]....
        /*0178*/ 	.word	0x00010660


	//   ....[5]....
        /*017c*/ 	.word	0x00013f80


	//   ....[6]....
        /*0180*/ 	.word	0x00014010


	//----- nvinfo : EIATTR_COOP_GROUP_MASK_REGIDS
	.align		4
.L_319:
        /*0184*/ 	.byte	0x04, 0x29
        /*0186*/ 	.short	(.L_321 - .L_320)


	//   ....[0]....
.L_320:
        /*0188*/ 	.word	0xffffffff


	//   ....[1]....
        /*018c*/ 	.word	0xffffffff


	//   ....[2]....
        /*0190*/ 	.word	0xffffffff


	//   ....[3]....
        /*0194*/ 	.word	0xffffffff


	//   ....[4]....
        /*0198*/ 	.word	0xffffffff


	//   ....[5]....
        /*019c*/ 	.word	0xffffffff


	//   ....[6]....
        /*01a0*/ 	.word	0xffffffff


	//   ....[7]....
        /*01a4*/ 	.word	0xffffffff


	//   ....[8]....
        /*01a8*/ 	.word	0xffffffff


	//   ....[9]....
        /*01ac*/ 	.word	0xffffffff


	//   ....[10]....
        /*01b0*/ 	.word	0xffffffff


	//   ....[11]....
        /*01b4*/ 	.word	0xffffffff


	//   ....[12]....
        /*01b8*/ 	.word	0xffffffff


	//   ....[13]....
        /*01bc*/ 	.word	0xffffffff


	//   ....[14]....
        /*01c0*/ 	.word	0xffffffff


	//   ....[15]....
        /*01c4*/ 	.word	0xffffffff


	//   ....[16]....
        /*01c8*/ 	.word	0xffffffff


	//   ....[17]....
        /*01cc*/ 	.word	0xffffffff


	//   ....[18]....
        /*01d0*/ 	.word	0xffffffff


	//   ....[19]....
        /*01d4*/ 	.word	0xffffffff


	//   ....[20]....
        /*01d8*/ 	.word	0xffffffff


	//   ....[21]....
        /*01dc*/ 	.word	0xffffffff


	//   ....[22]....
        /*01e0*/ 	.word	0xffffffff


	//   ....[23]....
        /*01e4*/ 	.word	0xffffffff


	//   ....[24]....
        /*01e8*/ 	.word	0xffffffff


	//   ....[25]....
        /*01ec*/ 	.word	0xffffffff


	//   ....[26]....
        /*01f0*/ 	.word	0xffffffff


	//   ....[27]....
        /*01f4*/ 	.word	0xffffffff


	//   ....[28]....
        /*01f8*/ 	.word	0xffffffff


	//   ....[29]....
        /*01fc*/ 	.word	0xffffffff


	//   ....[30]....
        /*0200*/ 	.word	0xffffffff


	//   ....[31]....
        /*0204*/ 	.word	0xffffffff


	//   ....[32]....
        /*0208*/ 	.word	0xffffffff


	//   ....[33]....
        /*020c*/ 	.word	0xffffffff


	//   ....[34]....
        /*0210*/ 	.word	0xffffffff


	//   ....[35]....
        /*0214*/ 	.word	0xffffffff


	//   ....[36]....
        /*0218*/ 	.word	0xffffffff


	//   ....[37]....
        /*021c*/ 	.word	0xffffffff


	//   ....[38]....
        /*0220*/ 	.word	0xffffffff


	//   ....[39]....
        /*0224*/ 	.word	0xffffffff


	//   ....[40]....
        /*0228*/ 	.word	0xffffffff


	//   ....[41]....
        /*022c*/ 	.word	0xffffffff


	//   ....[42]....
        /*0230*/ 	.word	0xffffffff


	//   ....[43]....
        /*0234*/ 	.word	0xffffffff


	//   ....[44]....
        /*0238*/ 	.word	0xffffffff


	//   ....[45]....
        /*023c*/ 	.word	0xffffffff


	//   ....[46]....
        /*0240*/ 	.word	0xffffffff


	//   ....[47]....
        /*0244*/ 	.word	0xffffffff


	//   ....[48]....
        /*0248*/ 	.word	0xffffffff


	//   ....[49]....
        /*024c*/ 	.word	0xffffffff


	//   ....[50]....
        /*0250*/ 	.word	0xffffffff


	//   ....[51]....
        /*0254*/ 	.word	0xffffffff


	//   ....[52]....
        /*0258*/ 	.word	0xffffffff


	//   ....[53]....
        /*025c*/ 	.word	0xffffffff


	//   ....[54]....
        /*0260*/ 	.word	0xffffffff


	//   ....[55]....
        /*0264*/ 	.word	0xffffffff


	//   ....[56]....
        /*0268*/ 	.word	0xffffffff


	//   ....[57]....
        /*026c*/ 	.word	0xffffffff


	//   ....[58]....
        /*0270*/ 	.word	0xffffffff


	//   ....[59]....
        /*0274*/ 	.word	0xffffffff


	//   ....[60]....
        /*0278*/ 	.word	0xffffffff


	//   ....[61]....
        /*027c*/ 	.word	0xffffffff


	//   ....[62]....
        /*0280*/ 	.word	0xffffffff


	//   ....[63]....
        /*0284*/ 	.word	0xffffffff


	//   ....[64]....
        /*0288*/ 	.word	0xffffffff


	//   ....[65]....
        /*028c*/ 	.word	0xffffffff


	//   ....[66]....
        /*0290*/ 	.word	0xffffffff


	//   ....[67]....
        /*0294*/ 	.word	0xffffffff


	//   ....[68]....
        /*0298*/ 	.word	0xffffffff


	//   ....[69]....
        /*029c*/ 	.word	0xffffffff


	//   ....[70]....
        /*02a0*/ 	.word	0xffffffff


	//   ....[71]....
        /*02a4*/ 	.word	0xffffffff


	//   ....[72]....
        /*02a8*/ 	.word	0xffffffff


	//   ....[73]....
        /*02ac*/ 	.word	0xffffffff


	//   ....[74]....
        /*02b0*/ 	.word	0x0500000f


	//   ....[75]....
        /*02b4*/ 	.word	0x0500000f


	//   ....[76]....
        /*02b8*/ 	.word	0x0500000f


	//   ....[77]....
        /*02bc*/ 	.word	0x0500000f


	//   ....[78]....
        /*02c0*/ 	.word	0x0500000f


	//   ....[79]....
        /*02c4*/ 	.word	0x0500000f


	//   ....[80]....
        /*02c8*/ 	.word	0x0500000f


	//   ....[81]....
        /*02cc*/ 	.word	0x0500000f


	//   ....[82]....
        /*02d0*/ 	.word	0x0500000f


	//   ....[83]....
        /*02d4*/ 	.word	0x0500000f


	//   ....[84]....
        /*02d8*/ 	.word	0x0500000f


	//   ....[85]....
        /*02dc*/ 	.word	0x0500000f


	//   ....[86]....
        /*02e0*/ 	.word	0x0500000f


	//   ....[87]....
        /*02e4*/ 	.word	0x0500000f


	//   ....[88]....
        /*02e8*/ 	.word	0x0500000f


	//   ....[89]....
        /*02ec*/ 	.word	0x0500000f


	//   ....[90]....
        /*02f0*/ 	.word	0x0500000f


	//   ....[91]....
        /*02f4*/ 	.word	0x0500000f


	//   ....[92]....
        /*02f8*/ 	.word	0x0500000f


	//----- nvinfo : EIATTR_COOP_GROUP_INSTR_OFFSETS
	.align		4
.L_321:
        /*02fc*/ 	.byte	0x04, 0x28
        /*02fe*/ 	.short	(.L_323 - .L_322)


	//   ....[0]....
.L_322:
        /*0300*/ 	.word	0x00000070


	//   ....[1]....
        /*0304*/ 	.word	0x00000140


	//   ....[2]....
        /*0308*/ 	.word	0x00000190


	//   ....[3]....
        /*030c*/ 	.word	0x000003c0


	//   ....[4]....
        /*0310*/ 	.word	0x00000520


	//   ....[5]....
        /*0314*/ 	.word	0x00000640


	//   ....[6]....
        /*0318*/ 	.word	0x000007a0


	//   ....[7]....
        /*031c*/ 	.word	0x00001a30


	//   ....[8]....
        /*0320*/ 	.word	0x000020b0


	//   ....[9]....
        /*0324*/ 	.word	0x00002b00


	//   ....[10]....
        /*0328*/ 	.word	0x00003130


	//   ....[11]....
        /*032c*/ 	.word	0x00003240


	//   ....[12]....
        /*0330*/ 	.word	0x00003820


	//   ....[13]....
        /*0334*/ 	.word	0x000038b0


	//   ....[14]....
        /*0338*/ 	.word	0x00004990


	//   ....[15]....
        /*033c*/ 	.word	0x000054b0


	//   ....[16]....
        /*0340*/ 	.word	0x00005a40


	//   ....[17]....
        /*0344*/ 	.word	0x00005b60


	//   ....[18]....
        /*0348*/ 	.word	0x000061b0


	//   ....[19]....
        /*034c*/ 	.word	0x00006230


	//   ....[20]....
        /*0350*/ 	.word	0x00007df0


	//   ....[21]....
        /*0354*/ 	.word	0x00007e10


	//   ....[22]....
        /*0358*/ 	.word	0x00008340


	//   ....[23]....
        /*035c*/ 	.word	0x00008510


	//   ....[24]....
        /*0360*/ 	.word	0x00009a90


	//   ....[25]....
        /*0364*/ 	.word	0x00009cf0


	//   ....[26]....
        /*0368*/ 	.word	0x0000aac0


	//   ....[27]....
        /*036c*/ 	.word	0x0000abe0


	//   ....[28]....
        /*0370*/ 	.word	0x0000b420


	//   ....[29]....
        /*0374*/ 	.word	0x0000b5f0


	//   ....[30]....
        /*0378*/ 	.word	0x0000c720


	//   ....[31]....
        /*037c*/ 	.word	0x0000c7a0


	//   ....[32]....
        /*0380*/ 	.word	0x0000c810


	//   ....[33]....
        /*0384*/ 	.word	0x0000c840


	//   ....[34]....
        /*0388*/ 	.word	0x0000e1f0


	//   ....[35]....
        /*038c*/ 	.word	0x0000e220


	//   ....[36]....
        /*0390*/ 	.word	0x0000e2c0


	//   ....[37]....
        /*0394*/ 	.word	0x0000e2f0


	//   ....[38]....
        /*0398*/ 	.word	0x0000e950


	//   ....[39]....
        /*039c*/ 	.word	0x0000e990


	//   ....[40]....
        /*03a0*/ 	.word	0x0000ead0


	//   ....[41]....
        /*03a4*/ 	.word	0x0000eaf0


	//   ....[42]....
        /*03a8*/ 	.word	0x0000ec30


	//   ....[43]....
        /*03ac*/ 	.word	0x0000ec50


	//   ....[44]....
        /*03b0*/ 	.word	0x0000eda0


	//   ....[45]....
        /*03b4*/ 	.word	0x0000edc0


	//   ....[46]....
        /*03b8*/ 	.word	0x0000f4e0


	//   ....[47]....
        /*03bc*/ 	.word	0x0000f500


	//   ....[48]....
        /*03c0*/ 	.word	0x0000f640


	//   ....[49]....
        /*03c4*/ 	.word	0x0000f660


	//   ....[50]....
        /*03c8*/ 	.word	0x0000f7a0


	//   ....[51]....
        /*03cc*/ 	.word	0x0000f7c0


	//   ....[52]....
        /*03d0*/ 	.word	0x0000f910


	//   ....[53]....
        /*03d4*/ 	.word	0x0000f930


	//   ....[54]....
        /*03d8*/ 	.word	0x0000fb30


	//   ....[55]....
        /*03dc*/ 	.word	0x00010bd0


	//   ....[56]....
        /*03e0*/ 	.word	0x00011510


	//   ....[57]....
        /*03e4*/ 	.word	0x00011520


	//   ....[58]....
        /*03e8*/ 	.word	0x00011530


	//   ....[59]....
        /*03ec*/ 	.word	0x00011570


	//   ....[60]....
        /*03f0*/ 	.word	0x000115d0


	//   ....[61]....
        /*03f4*/ 	.word	0x00011670


	//   ....[62]....
        /*03f8*/ 	.word	0x00011680


	//   ....[63]....
        /*03fc*/ 	.word	0x000116f0


	//   ....[64]....
        /*0400*/ 	.word	0x00011700


	//   ....[65]....
        /*0404*/ 	.word	0x00011770


	//   ....[66]....
        /*0408*/ 	.word	0x00011780


	//   ....[67]....
        /*040c*/ 	.word	0x000117f0


	//   ....[68]....
        /*0410*/ 	.word	0x00011800


	//   ....[69]....
        /*0414*/ 	.word	0x00011870


	//   ....[70]....
        /*0418*/ 	.word	0x00011880


	//   ....[71]....
        /*041c*/ 	.word	0x00011890


	//   ....[72]....
        /*0420*/ 	.word	0x00014160


	//   ....[73]....
        /*0424*/ 	.word	0x00014350


	//   ....[74]....
        /*0428*/ 	.word	0x00014950


	//   ....[75]....
        /*042c*/ 	.word	0x00014ad0


	//   ....[76]....
        /*0430*/ 	.word	0x00014b30


	//   ....[77]....
        /*0434*/ 	.word	0x00014bc0


	//   ....[78]....
        /*0438*/ 	.word	0x00014cb0


	//   ....[79]....
        /*043c*/ 	.word	0x00014d30


	//   ....[80]....
        /*0440*/ 	.word	0x00014e10


	//   ....[81]....
        /*0444*/ 	.word	0x00014e90


	//   ....[82]....
        /*0448*/ 	.word	0x00014f70


	//   ....[83]....
        /*044c*/ 	.word	0x00014fd0


	//   ....[84]....
        /*0450*/ 	.word	0x000150b0


	//   ....[85]....
        /*0454*/ 	.word	0x00015110


	//   ....[86]....
        /*0458*/ 	.word	0x000151f0


	//   ....[87]....
        /*045c*/ 	.word	0x00015250


	//   ....[88]....
        /*0460*/ 	.word	0x00015320


	//   ....[89]....
        /*0464*/ 	.word	0x00015380


	//   ....[90]....
        /*0468*/ 	.word	0x00015440


	//   ....[91]....
        /*046c*/ 	.word	0x00015750


	//   ....[92]....
        /*0470*/ 	.word	0x00015870


	//----- nvinfo : EIATTR_REG_RECONFIG
	.align		4
.L_323:
        /*0474*/ 	.byte	0x01, 0x54
	.zero		2


	//----- nvinfo : EIATTR_SYSCALL_OFFSETS
	.align		4
        /*0478*/ 	.byte	0x04, 0x46
        /*047a*/ 	.short	(.L_325 - .L_324)


	//   ....[0]....
.L_324:
        /*047c*/ 	.word	0x00001c10


	//   ....[1]....
        /*0480*/ 	.word	0x000107d0


	//   ....[2]....
        /*0484*/ 	.word	0x00010920


	//   ....[3]....
        /*0488*/ 	.word	0x00010a10


	//   ....[4]....
        /*048c*/ 	.word	0x00011150


	//----- nvinfo : EIATTR_MBARRIER_INSTR_OFFSETS
	.align		4
.L_325:
        /*0490*/ 	.byte	0x04, 0x39
        /*0492*/ 	.short	(.L_327 - .L_326)


	//   ....[0]....
.L_326:
        /*0494*/ 	.word	0x00000270
        /*0498*/ 	.word	0x000000ff
        /*049c*/ 	.word	0x00022800
        /*04a0*/ 	.short	0x0100
        /*04a2*/ 	.byte	0x08
	.zero		1


	//   ....[1]....
        /*04a4*/ 	.word	0x00000280
        /*04a8*/ 	.word	0x000000ff
        /*04ac*/ 	.word	0x00022820
        /*04b0*/ 	.short	0x0100
        /*04b2*/ 	.byte	0x08
	.zero		1


	//   ....[2]....
        /*04b4*/ 	.word	0x00000370
        /*04b8*/ 	.word	0x000000ff
        /*04bc*/ 	.word	0x00022830
        /*04c0*/ 	.short	0x0100
        /*04c2*/ 	.byte	0x08
	.zero		1


	//   ....[3]....
        /*04c4*/ 	.word	0x00000380
        /*04c8*/ 	.word	0x000000ff
        /*04cc*/ 	.word	0x00022840
        /*04d0*/ 	.short	0x0100
        /*04d2*/ 	.byte	0x08
	.zero		1


	//   ....[4]....
        /*04d4*/ 	.word	0x00000390
        /*04d8*/ 	.word	0x000000ff
        /*04dc*/ 	.word	0x00022838
        /*04e0*/ 	.short	0x0100
        /*04e2*/ 	.byte	0x08
	.zero		1


	//   ....[5]....
        /*04e4*/ 	.word	0x000003a0
        /*04e8*/ 	.word	0x000000ff
        /*04ec*/ 	.word	0x00022848
        /*04f0*/ 	.short	0x0100
        /*04f2*/ 	.byte	0x08
	.zero		1


	//   ....[6]....
        /*04f4*/ 	.word	0x000004d0
        /*04f8*/ 	.word	0x000000ff
        /*04fc*/ 	.word	0x00022850
        /*0500*/ 	.short	0x0100
        /*0502*/ 	.byte	0x08
	.zero		1


	//   ....[7]....
        /*0504*/ 	.word	0x000004e0
        /*0508*/ 	.word	0x000000ff
        /*050c*/ 	.word	0x00022860
        /*0510*/ 	.short	0x0100
        /*0512*/ 	.byte	0x08
	.zero		1


	//   ....[8]....
        /*0514*/ 	.word	0x000004f0
        /*0518*/ 	.word	0x000000ff
        /*051c*/ 	.word	0x00022858
        /*0520*/ 	.short	0x0100
        /*0522*/ 	.byte	0x08
	.zero		1


	//   ....[9]....
        /*0524*/ 	.word	0x00000500
        /*0528*/ 	.word	0x000000ff
        /*052c*/ 	.word	0x00022868
        /*0530*/ 	.short	0x0100
        /*0532*/ 	.byte	0x08
	.zero		1


	//   ....[10]....
        /*0534*/ 	.word	0x000005f0
        /*0538*/ 	.word	0x000000ff
        /*053c*/ 	.word	0x00022870
        /*0540*/ 	.short	0x0100
        /*0542*/ 	.byte	0x06
	.zero		1


	//   ....[11]....
        /*0544*/ 	.word	0x00000600
        /*0548*/ 	.word	0x000000ff
        /*054c*/ 	.word	0x00022880
        /*0550*/ 	.short	0x0100
        /*0552*/ 	.byte	0x06
	.zero		1


	//   ....[12]....
        /*0554*/ 	.word	0x00000610
        /*0558*/ 	.word	0x000000ff
        /*055c*/ 	.word	0x00022878
        /*0560*/ 	.short	0x0100
        /*0562*/ 	.byte	0x06
	.zero		1


	//   ....[13]....
        /*0564*/ 	.word	0x00000620
        /*0568*/ 	.word	0x000000ff
        /*056c*/ 	.word	0x00022888
        /*0570*/ 	.short	0x0100
        /*0572*/ 	.byte	0x06
	.zero		1


	//   ....[14]....
        /*0574*/ 	.word	0x00000750
        /*0578*/ 	.word	0x000000ff
        /*057c*/ 	.word	0x00022890
        /*0580*/ 	.short	0x0100
        /*0582*/ 	.byte	0x08
	.zero		1


	//   ....[15]....
        /*0584*/ 	.word	0x00000760
        /*0588*/ 	.word	0x000000ff
        /*058c*/ 	.word	0x000228a0
        /*0590*/ 	.short	0x0100
        /*0592*/ 	.byte	0x08
	.zero		1


	//   ....[16]....
        /*0594*/ 	.word	0x00000770
        /*0598*/ 	.word	0x000000ff
        /*059c*/ 	.word	0x00022898
        /*05a0*/ 	.short	0x0100
        /*05a2*/ 	.byte	0x08
	.zero		1


	//   ....[17]....
        /*05a4*/ 	.word	0x00000780
        /*05a8*/ 	.word	0x000000ff
        /*05ac*/ 	.word	0x000228a8
        /*05b0*/ 	.short	0x0100
        /*05b2*/ 	.byte	0x08
	.zero		1


	//   ....[18]....
        /*05b4*/ 	.word	0x000008b0
        /*05b8*/ 	.word	0x000000ff
        /*05bc*/ 	.word	0x000228b0
        /*05c0*/ 	.short	0x0100
        /*05c2*/ 	.byte	0x08
	.zero		1


	//   ....[19]....
        /*05c4*/ 	.word	0x000008c0
        /*05c8*/ 	.word	0x000000ff
        /*05cc*/ 	.word	0x000228c0
        /*05d0*/ 	.short	0x0100
        /*05d2*/ 	.byte	0x08
	.zero		1


	//   ....[20]....
        /*05d4*/ 	.word	0x000008d0
        /*05d8*/ 	.word	0x000000ff
        /*05dc*/ 	.word	0x000228b8
        /*05e0*/ 	.short	0x0100
        /*05e2*/ 	.byte	0x08
	.zero		1


	//   ....[21]....
        /*05e4*/ 	.word	0x000008e0
        /*05e8*/ 	.word	0x000000ff
        /*05ec*/ 	.word	0x000228c8
        /*05f0*/ 	.short	0x0100
        /*05f2*/ 	.byte	0x08
	.zero		1


	//   ....[22]....
        /*05f4*/ 	.word	0x00001cc0
        /*05f8*/ 	.word	0x00000005
        /*05fc*/ 	.word	0x00022800
        /*0600*/ 	.short	0x010a
        /*0602*/ 	.byte	0x3f
	.zero		1


	//   ....[23]....
        /*0604*/ 	.word	0x00001d90
        /*0608*/ 	.word	0x000000ff
        /*060c*/ 	.word	0x00022830
        /*0610*/ 	.short	0x010a
        /*0612*/ 	.byte	0x16
	.zero		1


	//   ....[24]....
        /*0614*/ 	.word	0x00001dd0
        /*0618*/ 	.word	0x000000ff
        /*061c*/ 	.word	0x00022830
        /*0620*/ 	.short	0x010a
        /*0622*/ 	.byte	0x16
	.zero		1


	//   ....[25]....
        /*0624*/ 	.word	0x000021f0
        /*0628*/ 	.word	0x00000000
        /*062c*/ 	.word	0x00000000
        /*0630*/ 	.short	0x0101
        /*0632*/ 	.byte	0x3f
	.zero		1


	//   ....[26]....
        /*0634*/ 	.word	0x000040e0
        /*0638*/ 	.word	0x000000ff
        /*063c*/ 	.word	0x00022850
        /*0640*/ 	.short	0x010a
        /*0642*/ 	.byte	0x16
	.zero		1


	//   ....[27]....
        /*0644*/ 	.word	0x00004120
        /*0648*/ 	.word	0x000000ff
        /*064c*/ 	.word	0x00022850
        /*0650*/ 	.short	0x010a
        /*0652*/ 	.byte	0x16
	.zero		1


	//   ....[28]....
        /*0654*/ 	.word	0x000044b0
        /*0658*/ 	.word	0x00000005
        /*065c*/ 	.word	0x00000000
        /*0660*/ 	.short	0x0101
        /*0662*/ 	.byte	0x3f
	.zero		1


	//   ....[29]....
        /*0664*/ 	.word	0x00004790
        /*0668*/ 	.word	0x000000ff
        /*066c*/ 	.word	0x00022830
        /*0670*/ 	.short	0x010a
        /*0672*/ 	.byte	0x1b
	.zero		1


	//   ....[30]....
        /*0674*/ 	.word	0x000047d0
        /*0678*/ 	.word	0x000000ff
        /*067c*/ 	.word	0x00022830
        /*0680*/ 	.short	0x010a
        /*0682*/ 	.byte	0x1b
	.zero		1


	//   ....[31]....
        /*0684*/ 	.word	0x00004ad0
        /*0688*/ 	.word	0x0000000a
        /*068c*/ 	.word	0x00000000
        /*0690*/ 	.short	0x0101
        /*0692*/ 	.byte	0x3f
	.zero		1


	//   ....[32]....
        /*0694*/ 	.word	0x00007330
        /*0698*/ 	.word	0x000000ff
        /*069c*/ 	.word	0x00022850
        /*06a0*/ 	.short	0x010a
        /*06a2*/ 	.byte	0x1b
	.zero		1


	//   ....[33]....
        /*06a4*/ 	.word	0x00007370
        /*06a8*/ 	.word	0x000000ff
        /*06ac*/ 	.word	0x00022850
        /*06b0*/ 	.short	0x010a
        /*06b2*/ 	.byte	0x1b
	.zero		1


	//   ....[34]....
        /*06b4*/ 	.word	0x00007670
        /*06b8*/ 	.word	0x0000000c
        /*06bc*/ 	.word	0x00000000
        /*06c0*/ 	.short	0x0101
        /*06c2*/ 	.byte	0x3f
	.zero		1


	//   ....[35]....
        /*06c4*/ 	.word	0x00007a80
        /*06c8*/ 	.word	0x000000ff
        /*06cc*/ 	.word	0x00022830
        /*06d0*/ 	.short	0x010a
        /*06d2*/ 	.byte	0x18
	.zero		1


	//   ....[36]....
        /*06d4*/ 	.word	0x00007ac0
        /*06d8*/ 	.word	0x000000ff
        /*06dc*/ 	.word	0x00022830
        /*06e0*/ 	.short	0x010a
        /*06e2*/ 	.byte	0x18
	.zero		1


	//   ....[37]....
        /*06e4*/ 	.word	0x00008840
        /*06e8*/ 	.word	0x0000009a
        /*06ec*/ 	.word	0x00000000
        /*06f0*/ 	.short	0x0101
        /*06f2*/ 	.byte	0x3f
	.zero		1


	//   ....[38]....
        /*06f4*/ 	.word	0x00009360
        /*06f8*/ 	.word	0x000000ff
        /*06fc*/ 	.word	0x00022850
        /*0700*/ 	.short	0x010a
        /*0702*/ 	.byte	0x18
	.zero		1


	//   ....[39]....
        /*0704*/ 	.word	0x000093a0
        /*0708*/ 	.word	0x000000ff
        /*070c*/ 	.word	0x00022850
        /*0710*/ 	.short	0x010a
        /*0712*/ 	.byte	0x18
	.zero		1


	//   ....[40]....
        /*0714*/ 	.word	0x00009690
        /*0718*/ 	.word	0x000000b2
        /*071c*/ 	.word	0x00000000
        /*0720*/ 	.short	0x0101
        /*0722*/ 	.byte	0x3f
	.zero		1


	//   ....[41]....
        /*0724*/ 	.word	0x00009820
        /*0728*/ 	.word	0x000000ff
        /*072c*/ 	.word	0x00022830
        /*0730*/ 	.short	0x010a
        /*0732*/ 	.byte	0x1b
	.zero		1


	//   ....[42]....
        /*0734*/ 	.word	0x00009860
        /*0738*/ 	.word	0x000000ff
        /*073c*/ 	.word	0x00022830
        /*0740*/ 	.short	0x010a
        /*0742*/ 	.byte	0x1b
	.zero		1


	//   ....[43]....
        /*0744*/ 	.word	0x00009b50
        /*0748*/ 	.word	0x00000002
        /*074c*/ 	.word	0x00000000
        /*0750*/ 	.short	0x0101
        /*0752*/ 	.byte	0x3f
	.zero		1


	//   ....[44]....
        /*0754*/ 	.word	0x0000c3b0
        /*0758*/ 	.word	0x000000ff
        /*075c*/ 	.word	0x00022850
        /*0760*/ 	.short	0x010a
        /*0762*/ 	.byte	0x1b
	.zero		1


	//   ....[45]....
        /*0764*/ 	.word	0x0000c3f0
        /*0768*/ 	.word	0x000000ff
        /*076c*/ 	.word	0x00022850
        /*0770*/ 	.short	0x010a
        /*0772*/ 	.byte	0x1b
	.zero		1


	//   ....[46]....
        /*0774*/ 	.word	0x0000c6e0
        /*0778*/ 	.word	0x00000008
        /*077c*/ 	.word	0x00000000
        /*0780*/ 	.short	0x0101
        /*0782*/ 	.byte	0x3f
	.zero		1


	//   ....[47]....
        /*0784*/ 	.word	0x0000e980
        /*0788*/ 	.word	0x000000b0
        /*078c*/ 	.word	0x00000000
        /*0790*/ 	.short	0x0101
        /*0792*/ 	.byte	0x3f
	.zero		1


	//   ....[48]....
        /*0794*/ 	.word	0x00010e30
        /*0798*/ 	.word	0x00000003
        /*079c*/ 	.word	0x00022840
        /*07a0*/ 	.short	0x010a
        /*07a2*/ 	.byte	0x3f
	.zero		1


	//   ....[49]....
        /*07a4*/ 	.word	0x000119a0
        /*07a8*/ 	.word	0x00000012
        /*07ac*/ 	.word	0x00022800
        /*07b0*/ 	.short	0x0107
        /*07b2*/ 	.byte	0x3f
	.zero		1


	//   ....[50]....
        /*07b4*/ 	.word	0x00011a90
        /*07b8*/ 	.word	0x00000012
        /*07bc*/ 	.word	0x00022800
        /*07c0*/ 	.short	0x0101
        /*07c2*/ 	.byte	0x3f
	.zero		1


	//   ....[51]....
        /*07c4*/ 	.word	0x00011ab0
        /*07c8*/ 	.word	0x00000012
        /*07cc*/ 	.word	0x00022820
        /*07d0*/ 	.short	0x010a
        /*07d2*/ 	.byte	0x3f
	.zero		1


	//   ....[52]....
        /*07d4*/ 	.word	0x00011b80
        /*07d8*/ 	.word	0x00000000
        /*07dc*/ 	.word	0x00022860
        /*07e0*/ 	.short	0x010a
        /*07e2*/ 	.byte	0x3f
	.zero		1


	//   ....[53]....
        /*07e4*/ 	.word	0x000123a0
        /*07e8*/ 	.word	0x00000004
        /*07ec*/ 	.word	0x00022840
        /*07f0*/ 	.short	0x010a
        /*07f2*/ 	.byte	0x3f
	.zero		1


	//   ....[54]....
        /*07f4*/ 	.word	0x000125c0
        /*07f8*/ 	.word	0x00000004
        /*07fc*/ 	.word	0x00022860
        /*0800*/ 	.short	0x010a
        /*0802*/ 	.byte	0x3f
	.zero		1


	//   ....[55]....
        /*0804*/ 	.word	0x00012db0
        /*0808*/ 	.word	0x00000004
        /*080c*/ 	.word	0x00022840
        /*0810*/ 	.short	0x010a
        /*0812*/ 	.byte	0x3f
	.zero		1


	//   ....[56]....
        /*0814*/ 	.word	0x00012fd0
        /*0818*/ 	.word	0x00000004
        /*081c*/ 	.word	0x00022860
        /*0820*/ 	.short	0x010a
        /*0822*/ 	.byte	0x3f
	.zero		1


	//   ....[57]....
        /*0824*/ 	.word	0x00013750
        /*0828*/ 	.word	0x00000004
        /*082c*/ 	.word	0x00022840
        /*0830*/ 	.short	0x010a
        /*0832*/ 	.byte	0x3f
	.zero		1


	//   ....[58]....
        /*0834*/ 	.word	0x00013970
        /*0838*/ 	.word	0x00000004
        /*083c*/ 	.word	0x00022860
        /*0840*/ 	.short	0x010a
        /*0842*/ 	.byte	0x3f
	.zero		1


	//   ....[59]....
        /*0844*/ 	.word	0x000142d0
        /*0848*/ 	.word	0x00000000
        /*084c*/ 	.word	0x00022820
        /*0850*/ 	.short	0x010a
        /*0852*/ 	.byte	0x3f
	.zero		1


	//   ....[60]....
        /*0854*/ 	.word	0x000144c0
        /*0858*/ 	.word	0x00000006
        /*085c*/ 	.word	0x00000000
        /*0860*/ 	.short	0x010a
        /*0862*/ 	.byte	0x3f
	.zero		1


	//   ....[61]....
        /*0864*/ 	.word	0x000144f0
        /*0868*/ 	.word	0x00000007
        /*086c*/ 	.word	0x00000000
        /*0870*/ 	.short	0x010a
        /*0872*/ 	.byte	0x3f
	.zero		1


	//   ....[62]....
        /*0874*/ 	.word	0x00014550
        /*0878*/ 	.word	0x00000004
        /*087c*/ 	.word	0x00000000
        /*0880*/ 	.short	0x010a
        /*0882*/ 	.byte	0x3f
	.zero		1


	//   ....[63]....
        /*0884*/ 	.word	0x00014580
        /*0888*/ 	.word	0x00000003
        /*088c*/ 	.word	0x00000000
        /*0890*/ 	.short	0x010a
        /*0892*/ 	.byte	0x3f
	.zero		1


	//   ....[64]....
        /*0894*/ 	.word	0x000145e0
        /*0898*/ 	.word	0x00000005
        /*089c*/ 	.word	0x00022800
        /*08a0*/ 	.short	0x010a
        /*08a2*/ 	.byte	0x3f
	.zero		1


	//   ....[65]....
        /*08a4*/ 	.word	0x00014640
        /*08a8*/ 	.word	0x00000003
        /*08ac*/ 	.word	0x00022830
        /*08b0*/ 	.short	0x010a
        /*08b2*/ 	.byte	0x3f
	.zero		1


	//   ....[66]....
        /*08b4*/ 	.word	0x000146a0
        /*08b8*/ 	.word	0x0000000b
        /*08bc*/ 	.word	0x00022850
        /*08c0*/ 	.short	0x010a
        /*08c2*/ 	.byte	0x3f
	.zero		1


	//   ....[67]....
        /*08c4*/ 	.word	0x00014700
        /*08c8*/ 	.word	0x00000004
        /*08cc*/ 	.word	0x00022830
        /*08d0*/ 	.short	0x010a
        /*08d2*/ 	.byte	0x3f
	.zero		1


	//   ....[68]....
        /*08d4*/ 	.word	0x00014750
        /*08d8*/ 	.word	0x0000000c
        /*08dc*/ 	.word	0x00022850
        /*08e0*/ 	.short	0x010a
        /*08e2*/ 	.byte	0x3f
	.zero		1


	//   ....[69]....
        /*08e4*/ 	.word	0x000147b0
        /*08e8*/ 	.word	0x00000002
        /*08ec*/ 	.word	0x00022830
        /*08f0*/ 	.short	0x010a
        /*08f2*/ 	.byte	0x3f
	.zero		1


	//   ....[70]....
        /*08f4*/ 	.word	0x00014800
        /*08f8*/ 	.word	0x000000b2
        /*08fc*/ 	.word	0x00022850
        /*0900*/ 	.short	0x010a
        /*0902*/ 	.byte	0x3f
	.zero		1


	//   ....[71]....
        /*0904*/ 	.word	0x00014860
        /*0908*/ 	.word	0x00000002
        /*090c*/ 	.word	0x00022830
        /*0910*/ 	.short	0x010a
        /*0912*/ 	.byte	0x3f
	.zero		1


	//   ....[72]....
        /*0914*/ 	.word	0x000148b0
        /*0918*/ 	.word	0x00000008
        /*091c*/ 	.word	0x00022850
        /*0920*/ 	.short	0x010a
        /*0922*/ 	.byte	0x3f
	.zero		1


	//   ....[73]....
        /*0924*/ 	.word	0x00014a00
        /*0928*/ 	.word	0x00000003
        /*092c*/ 	.word	0x00022840
        /*0930*/ 	.short	0x010a
        /*0932*/ 	.byte	0x3f
	.zero		1


	//   ....[74]....
        /*0934*/ 	.word	0x00015470
        /*0938*/ 	.word	0x00000012
        /*093c*/ 	.word	0x00022820
        /*0940*/ 	.short	0x010a
        /*0942*/ 	.byte	0x3f
	.zero		1


	//   ....[75]....
        /*0944*/ 	.word	0x000154c0
        /*0948*/ 	.word	0x00000000
        /*094c*/ 	.word	0x00022860
        /*0950*/ 	.short	0x010a
        /*0952*/ 	.byte	0x3f
	.zero		1


	//   ....[76]....
        /*0954*/ 	.word	0x00015510
        /*0958*/ 	.word	0x00000004
        /*095c*/ 	.word	0x00022840
        /*0960*/ 	.short	0x010a
        /*0962*/ 	.byte	0x3f
	.zero		1


	//   ....[77]....
        /*0964*/ 	.word	0x00015560
        /*0968*/ 	.word	0x00000004
        /*096c*/ 	.word	0x00022860
        /*0970*/ 	.short	0x010a
        /*0972*/ 	.byte	0x3f
	.zero		1


	//   ....[78]....
        /*0974*/ 	.word	0x000155b0
        /*0978*/ 	.word	0x00000004
        /*097c*/ 	.word	0x00022840
        /*0980*/ 	.short	0x010a
        /*0982*/ 	.byte	0x3f
	.zero		1


	//   ....[79]....
        /*0984*/ 	.word	0x00015600
        /*0988*/ 	.word	0x00000004
        /*098c*/ 	.word	0x00022860
        /*0990*/ 	.short	0x010a
        /*0992*/ 	.byte	0x3f
	.zero		1


	//   ....[80]....
        /*0994*/ 	.word	0x00015650
        /*0998*/ 	.word	0x00000004
        /*099c*/ 	.word	0x00022840
        /*09a0*/ 	.short	0x010a
        /*09a2*/ 	.byte	0x3f
	.zero		1


	//   ....[81]....
        /*09a4*/ 	.word	0x000156a0
        /*09a8*/ 	.word	0x00000004
        /*09ac*/ 	.word	0x00022860
        /*09b0*/ 	.short	0x010a
        /*09b2*/ 	.byte	0x3f
	.zero		1


	//   ....[82]....
        /*09b4*/ 	.word	0x00015790
        /*09b8*/ 	.word	0x00000000
        /*09bc*/ 	.word	0x00022820
        /*09c0*/ 	.short	0x010a
        /*09c2*/ 	.byte	0x3f
	.zero		1


	//   ....[83]....
        /*09c4*/ 	.word	0x00015930
        /*09c8*/ 	.word	0x00000006
        /*09cc*/ 	.word	0x00000000
        /*09d0*/ 	.short	0x010a
        /*09d2*/ 	.byte	0x3f
	.zero		1


	//   ....[84]....
        /*09d4*/ 	.word	0x00015980
        /*09d8*/ 	.word	0x00000007
        /*09dc*/ 	.word	0x00000000
        /*09e0*/ 	.short	0x010a
        /*09e2*/ 	.byte	0x3f
	.zero		1


	//   ....[85]....
        /*09e4*/ 	.word	0x000159d0
        /*09e8*/ 	.word	0x00000004
        /*09ec*/ 	.word	0x00000000
        /*09f0*/ 	.short	0x010a
        /*09f2*/ 	.byte	0x3f
	.zero		1


	//----- nvinfo : EIATTR_NUM_MBARRIERS
	.align		4
.L_327:
        /*09f4*/ 	.byte	0x03, 0x38
        /*09f6*/ 	.short	0x0016


	//----- nvinfo : EIATTR_EXIT_INSTR_OFFSETS
	.align		4
        /*09f8*/ 	.byte	0x04, 0x1c
        /*09fa*/ 	.short	(.L_329 - .L_328)


	//   ....[0]....
.L_328:
        /*09fc*/ 	.word	0x00000a40


	//   ....[1]....
        /*0a00*/ 	.word	0x0000fab0


	//   ....[2]....
        /*0a04*/ 	.word	0x000145d0


	//----- nvinfo : EIATTR_MAX_THREADS
	.align		4
.L_329:
        /*0a08*/ 	.byte	0x04, 0x05
        /*0a0a*/ 	.short	(.L_331 - .L_330)
.L_330:
        /*0a0c*/ 	.word	0x00000180
        /*0a10*/ 	.word	0x00000001
        /*0a14*/ 	.word	0x00000001


	//----- nvinfo : EIATTR_CRS_STACK_SIZE
	.align		4
.L_331:
        /*0a18*/ 	.byte	0x04, 0x1e
        /*0a1a*/ 	.short	(.L_333 - .L_332)
.L_332:
        /*0a1c*/ 	.word	0x00000000


	//----- nvinfo : EIATTR_CBANK_PARAM_SIZE
	.align		4
.L_333:
        /*0a20*/ 	.byte	0x03, 0x19
        /*0a22*/ 	.short	0x0af0


	//----- nvinfo : EIATTR_PARAM_CBANK
	.align		4
        /*0a24*/ 	.byte	0x04, 0x0a
        /*0a26*/ 	.short	(.L_335 - .L_334)
	.align		4
.L_334:
        /*0a28*/ 	.word	index@(.nv.constant0._ZN7cutlass13device_kernelIN5flash11enable_sm90INS1_16FlashAttnFwdSm90INS1_25CollectiveMainloopFwdSm90ILi2EN4cute5tupleIJNS5_1CILi1EEES8_S8_EEENS6_IJNS7_ILi128EEENS7_ILi96EEENS7_ILi64EEEEEELi256ENS_6half_tEfNS_4arch4Sm90ELb0ELb1ELb0ELb0ELb0ELb0ELb0ELb1ELb0ELb1ELb0ELb0EEENS1_21CollectiveEpilogueFwdINS6_IJSA_NS7_ILi256EEESB_EEES9_SE_SG_Li256ELb0ELb1ELb0ELb0EEENS1_30DynamicPersistentTileSchedulerILi256ELi128ELb0ELb1ELb1EEEEEEEEEvNT_6ParamsE)
        /*0a2c*/ 	.short	0x0210
        /*0a2e*/ 	.short	0x0af0


	//----- nvinfo : EIATTR_SW_WAR
	.align		4
.L_335:
        /*0a30*/ 	.byte	0x04, 0x36
        /*0a32*/ 	.short	(.L_337 - .L_336)
.L_336:
        /*0a34*/ 	.word	0x00000008
.L_337:


//--------------------- .nv.info._ZN7cutlass13device_kernelIN5flash11enable_sm90INS1_16FlashAttnFwdSm90INS1_25CollectiveMainloopFwdSm90ILi2EN4cute5tupleIJNS5_1CILi1EEES8_S8_EEENS6_IJNS7_ILi128EEENS7_ILi96EEENS7_ILi64EEEEEELi256ENS_6half_tEfNS_4arch4Sm90ELb0ELb1ELb0ELb0ELb0ELb0ELb1ELb1ELb0ELb1ELb0ELb0EEENS1_21CollectiveEpilogueFwdINS6_IJSA_NS7_ILi256EEESB_EEES9_SE_SG_Li256ELb0ELb1ELb0ELb0EEENS1_30DynamicPersistentTileSchedulerILi256ELi128ELb0ELb1ELb1EEEEEEEEEvNT_6ParamsE --------------------------
	.section	.nv.info._ZN7cutlass13device_kernelIN5flash11enable_sm90INS1_16FlashAttnFwdSm90INS1_25CollectiveMainloopFwdSm90ILi2EN4cute5tupleIJNS5_1CILi1EEES8_S8_EEENS6_IJNS7_ILi128EEENS7_ILi96EEENS7_ILi64EEEEEELi256ENS_6half_tEfNS_4arch4Sm90ELb0ELb1ELb0ELb0ELb0ELb0ELb1ELb1ELb0ELb1ELb0ELb0EEENS1_21CollectiveEpilogueFwdINS6_IJSA_NS7_ILi256EEESB_EEES9_SE_SG_Li256ELb0ELb1ELb0ELb0EEENS1_30DynamicPersistentTileSchedulerILi256ELi128ELb0ELb1ELb1EEEEEEEEEvNT_6ParamsE,"",@"SHT_CUDA_INFO"
	.sectionflags	@""
	.align	4


	//----- nvinfo : EIATTR_CUDA_API_VERSION
	.align		4
        /*0000*/ 	.byte	0x04, 0x37
        /*0002*/ 	.short	(.L_339 - .L_338)
.L_338:
        /*0004*/ 	.word	0x00000082


	//----- nvinfo : EIATTR_KPARAM_INFO
	.align		4
.L_339:
        /*0008*/ 	.byte	0x04, 0x17
        /*000a*/ 	.short	(.L_341 - .L_340)
.L_340:
        /*000c*/ 	.word	0x00000000
        /*0010*/ 	.short	0x0000
        /*0012*/ 	.short	0x0070
        /*0014*/ 	.byte	0x00, 0xf0, 0x01, 0x2e


	//----- nvinfo : EIATTR_SPARSE_MMA_MASK
	.align		4
.L_341:
        /*0018*/ 	.byte	0x03, 0x50
        /*001a*/ 	.short	0x0000


	//----- nvinfo : EIATTR_MAXREG_COUNT
	.align		4
        /*001c*/ 	.byte	0x03, 0x1b
        /*001e*/ 	.short	0x00a8


	//----- nvinfo : EIATTR_NUM_BARRIERS
	.align		4
        /*0020*/ 	.byte	0x02, 0x4c
        /*0022*/ 	.byte	0x10
	.zero		1


	//----- nvinfo : EIATTR_EXTERNS
	.align		4
        /*0024*/ 	.byte	0x04, 0x0f
        /*0026*/ 	.short	(.L_343 - .L_342)


	//   ....[0]....
	.align		4
.L_342:
        /*0028*/ 	.word	index@(__assertfail)


	//----- nvinfo : EIATTR_ANNOTATIONS
	.align		4
.L_343:
        /*002c*/ 	.byte	0x04, 0x55
        /*002e*/ 	.short	(.L_345 - .L_344)


	//   ....[0]....
.L_344:
        /* <DEDUP_REMOVED lines=48> */


	//----- nvinfo : EIATTR_MERCURY_ISA_VERSION
	.align		4
.L_345:
        /*0320*/ 	.byte	0x03, 0x5f
        /*0322*/ 	.short	0x0101


	//----- nvinfo : EIATTR_INT_WARP_WIDE_INSTR_OFFSETS
	.align		4
        /*0324*/ 	.byte	0x04, 0x31
        /*0326*/ 	.short	(.L_347 - .L_346)


	//   ....[0]....
.L_346:
        /*0328*/ 	.word	0x00000170


	//   ....[1]....
        /*032c*/ 	.word	0x000001b0


	//   ....[2]....
        /*0330*/ 	.word	0x00000220


	//   ....[3]....
        /*0334*/ 	.word	0x00000230


	//   ....[4]....
        /*0338*/ 	.word	0x00022170


	//   ....[5]....
        /*033c*/ 	.word	0x00022200


	//   ....[6]....
        /*0340*/ 	.word	0x00026800


	//   ....[7]....
        /*0344*/ 	.word	0x00026890


	//----- nvinfo : EIATTR_COOP_GROUP_MASK_REGIDS
	.align		4
.L_347:
        /*0348*/ 	.byte	0x04, 0x29
        /*034a*/ 	.short	(.L_349 - .L_348)


	//   ....[0]....
.L_348:
        /*034c*/ 	.word	0xffffffff


	//   ....[1]....
        /*0350*/ 	.word	0xffffffff


	//   ....[2]....
        /*0354*/ 	.word	0xffffffff


	//   ....[3]....
        /*0358*/ 	.word	0xffffffff


	//   ....[4]....
        /*035c*/ 	.word	0xffffffff


	//   ....[5]....
        /*0360*/ 	.word	0xffffffff


	//   ....[6]....
        /*0364*/ 	.word	0xffffffff


	//   ....[7]....
        /*0368*/ 	.word	0xffffffff


	//   ....[8]....
        /*036c*/ 	.word	0xffffffff


	//   ....[9]....
        /*0370*/ 	.word	0xffffffff


	//   ....[10]....
        /*0374*/ 	.word	0xffffffff


	//   ....[11]....
        /*0378*/ 	.word	0xffffffff


	//   ....[12]....
        /*037c*/ 	.word	0xffffffff


	//   ....[13]....
        /*0380*/ 	.word	0xffffffff


	//   ....[14]....
        /*0384*/ 	.word	0xffffffff


	//   ....[15]....
        /*0388*/ 	.word	0xffffffff


	//   ....[16]....
        /*038c*/ 	.word	0xffffffff


	//   ....[17]....
        /*0390*/ 	.word	0xffffffff


	//   ....[18]....
        /*0394*/ 	.word	0xffffffff


	//   ....[19]....
        /*0398*/ 	.word	0xffffffff


	//   ....[20]....
        /*039c*/ 	.word	0xffffffff


	//   ....[21]....
        /*03a0*/ 	.word	0xffffffff


	//   ....[22]....
        /*03a4*/ 	.word	0xffffffff


	//   ....[23]....
        /*03a8*/ 	.word	0xffffffff


	//   ....[24]....
        /*03ac*/ 	.word	0xffffffff


	//   ....[25]....
        /*03b0*/ 	.word	0xffffffff


	//   ....[26]....
        /*03b4*/ 	.word	0xffffffff


	//   ....[27]....
        /*03b8*/ 	.word	0xffffffff


	//   ....[28]....
        /*03bc*/ 	.word	0xffffffff


	//   ....[29]....
        /*03c0*/ 	.word	0xffffffff


	//   ....[30]....
        /*03c4*/ 	.word	0xffffffff


	//   ....[31]....
        /*03c8*/ 	.word	0xffffffff


	//   ....[32]....
        /*03cc*/ 	.word	0xffffffff


	//   ....[33]....
        /*03d0*/ 	.word	0xffffffff


	//   ....[34]....
        /*03d4*/ 	.word	0xffffffff


	//   ....[35]....
        /*03d8*/ 	.word	0xffffffff


	//   ....[36]....
        /*03dc*/ 	.word	0xffffffff


	//   ....[37]....
        /*03e0*/ 	.word	0xffffffff


	//   ....[38]....
        /*03e4*/ 	.word	0xffffffff


	//   ....[39]....
        /*03e8*/ 	.word	0xffffffff


	//   ....[40]....
        /*03ec*/ 	.word	0xffffffff


	//   ....[41]....
        /*03f0*/ 	.word	0xffffffff


	//   ....[42]....
        /*03f4*/ 	.word	0xffffffff


	//   ....[43]....
        /*03f8*/ 	.word	0xffffffff


	//   ....[44]....
        /*03fc*/ 	.word	0xffffffff


	//   ....[45]....
        /*0400*/ 	.word	0xffffffff


	//   ....[46]....
        /*0404*/ 	.word	0xffffffff


	//   ....[47]....
        /*0408*/ 	.word	0xffffffff


	//   ....[48]....
        /*040c*/ 	.word	0xffffffff


	//   ....[49]....
        /*0410*/ 	.word	0xffffffff


	//   ....[50]....
        /*0414*/ 	.word	0xffffffff


	//   ....[51]....
        /*0418*/ 	.word	0xffffffff


	//   ....[52]....
        /*041c*/ 	.word	0xffffffff


	//   ....[53]....
        /*0420*/ 	.word	0xffffffff


	//   ....[54]....
        /*0424*/ 	.word	0xffffffff


	//   ....[55]....
        /*0428*/ 	.word	0xffffffff


	//   ....[56]....
        /*042c*/ 	.word	0xffffffff


	//   ....[57]....
        /*0430*/ 	.word	0xffffffff


	//   ....[58]....
        /*0434*/ 	.word	0xffffffff


	//   ....[59]....
        /*0438*/ 	.word	0xffffffff


	//   ....[60]....
        /*043c*/ 	.word	0xffffffff


	//   ....[61]....
        /*0440*/ 	.word	0xffffffff


	//   ....[62]....
        /*0444*/ 	.word	0xffffffff


	//   ....[63]....
        /*0448*/ 	.word	0xffffffff


	//   ....[64]....
        /*044c*/ 	.word	0xffffffff


	//   ....[65]....
        /*0450*/ 	.word	0xffffffff


	//   ....[66]....
        /*0454*/ 	.word	0xffffffff


	//   ....[67]....
        /*0458*/ 	.word	0xffffffff


	//   ....[68]....
        /*045c*/ 	.word	0xffffffff


	//   ....[69]....
        /*0460*/ 	.word	0xffffffff


	//   ....[70]....
        /*0464*/ 	.word	0xffffffff


	//   ....[71]....
        /*0468*/ 	.word	0xffffffff


	//   ....[72]....
        /*046c*/ 	.word	0xffffffff


	//   ....[73]....
        /*0470*/ 	.word	0xffffffff


	//   ....[74]....
        /*0474*/ 	.word	0xffffffff


	//   ....[75]....
        /*0478*/ 	.word	0xffffffff


	//   ....[76]....
        /*047c*/ 	.word	0xffffffff


	//   ....[77]....
        /*0480*/ 	.word	0xffffffff


	//   ....[78]....
        /*0484*/ 	.word	0xffffffff


	//   ....[79]....
        /*0488*/ 	.word	0xffffffff


	//   ....[80]....
        /*048c*/ 	.word	0xffffffff


	//   ....[81]....
        /*0490*/ 	.word	0xffffffff


	//   ....[82]....
        /*0494*/ 	.word	0xffffffff


	//   ....[83]....
        /*0498*/ 	.word	0xffffffff


	//   ....[84]....
        /*049c*/ 	.word	0x0500000f


	//   ....[85]....
        /*04a0*/ 	.word	0x0500000f


	//   ....[86]....
        /*04a4*/ 	.word	0x0500000f


	//   ....[87]....
        /*04a8*/ 	.word	0x0500000f


	//   ....[88]....
        /*04ac*/ 	.word	0x0500000f


	//   ....[89]....
        /*04b0*/ 	.word	0x0500000f


	//   ....[90]....
        /*04b4*/ 	.word	0x0500000f


	//   ....[91]....
        /*04b8*/ 	.word	0x0500000f


	//   ....[92]....
        /*04bc*/ 	.word	0x0500000f


	//   ....[93]....
        /*04c0*/ 	.word	0x0500000f


	//   ....[94]....
        /*04c4*/ 	.word	0x0500000f


	//   ....[95]....
        /*04c8*/ 	.word	0x0500000f


	//   ....[96]....
        /*04cc*/ 	.word	0x0500000f


	//   ....[97]....
        /*04d0*/ 	.word	0x0500000f


	//   ....[98]....
        /*04d4*/ 	.word	0x0500000f


	//   ....[99]....
        /*04d8*/ 	.word	0x0500000f


	//   ....[100]....
        /*04dc*/ 	.word	0x0500000f


	//   ....[101]....
        /*04e0*/ 	.word	0x0500000f


	//   ....[102]....
        /*04e4*/ 	.word	0x0500000f


	//   ....[103]....
        /*04e8*/ 	.word	0x0500000f


	//   ....[104]....
        /*04ec*/ 	.word	0x0500000f


	//   ....[105]....
        /*04f0*/ 	.word	0x0500000f


	//   ....[106]....
        /*04f4*/ 	.word	0x0500000f


	//   ....[107]....
        /*04f8*/ 	.word	0x0500000f


	//   ....[108]....
        /*04fc*/ 	.word	0x0500000f


	//   ....[109]....
        /*0500*/ 	.word	0x0500000f


	//   ....[110]....
        /*0504*/ 	.word	0x0500000f


	//   ....[111]....
        /*0508*/ 	.word	0x0500000f


	//   ....[112]....
        /*050c*/ 	.word	0x0500000f


	//   ....[113]....
        /*0510*/ 	.word	0x0500000f


	//   ....[114]....
        /*0514*/ 	.word	0x0500000f


	//   ....[115]....
        /*0518*/ 	.word	0x0500000f


	//   ....[116]....
        /*051c*/ 	.word	0x0500000f


	//   ....[117]....
        /*0520*/ 	.word	0x0500000f


	//   ....[118]....
        /*0524*/ 	.word	0x0500000f


	//   ....[119]....
        /*0528*/ 	.word	0xffffffff


	//   ....[120]....
        /*052c*/ 	.word	0xffffffff


	//   ....[121]....
        /*0530*/ 	.word	0xffffffff


	//   ....[122]....
        /*0534*/ 	.word	0xffffffff


	//   ....[123]....
        /*0538*/ 	.word	0xffffffff


	//   ....[124]....
        /*053c*/ 	.word	0xffffffff


	//----- nvinfo : EIATTR_COOP_GROUP_INSTR_OFFSETS
	.align		4
.L_349:
        /*0540*/ 	.byte	0x04, 0x28
        /*0542*/ 	.short	(.L_351 - .L_350)


	//   ....[0]....
.L_350:
        /*0544*/ 	.word	0x000000b0


	//   ....[1]....
        /*0548*/ 	.word	0x00000180


	//   ....[2]....
        /*054c*/ 	.word	0x000001d0


	//   ....[3]....
        /*0550*/ 	.word	0x00000420


	//   ....[4]....
        /*0554*/ 	.word	0x00000580


	//   ....[5]....
        /*0558*/ 	.word	0x000006a0


	//   ....[6]....
        /*055c*/ 	.word	0x00000800


	//   ....[7]....
        /*0560*/ 	.word	0x00002010


	//   ....[8]....
        /*0564*/ 	.word	0x000041e0


	//   ....[9]....
        /*0568*/ 	.word	0x00004450


	//   ....[10]....
        /*056c*/ 	.word	0x00005ab0


	//   ....[11]....
        /*0570*/ 	.word	0x00005b30


	//   ....[12]....
        /*0574*/ 	.word	0x00005ec0


	//   ....[13]....
        /*0578*/ 	.word	0x00005ee0


	//   ....[14]....
        /*057c*/ 	.word	0x0000ad60


	//   ....[15]....
        /*0580*/ 	.word	0x0000adf0


	//   ....[16]....
        /*0584*/ 	.word	0x0000aeb0


	//   ....[17]....
        /*0588*/ 	.word	0x0000af00


	//   ....[18]....
        /*058c*/ 	.word	0x000145b0


	//   ....[19]....
        /*0590*/ 	.word	0x000147d0


	//   ....[20]....
        /*0594*/ 	.word	0x00015800


	//   ....[21]....
        /*0598*/ 	.word	0x000158d0


	//   ....[22]....
        /*059c*/ 	.word	0x00015a50


	//   ....[23]....
        /*05a0*/ 	.word	0x00015ac0


	//   ....[24]....
        /*05a4*/ 	.word	0x0001de30


	//   ....[25]....
        /*05a8*/ 	.word	0x0001de50


	//   ....[26]....
        /*05ac*/ 	.word	0x0001deb0


	//   ....[27]....
        /*05b0*/ 	.word	0x0001def0


	//   ....[28]....
        /*05b4*/ 	.word	0x0001fb00


	//   ....[29]....
        /*05b8*/ 	.word	0x0001fb10


	//   ....[30]....
        /*05bc*/ 	.word	0x0001fc20


	//   ....[31]....
        /*05c0*/ 	.word	0x0001fc50


	//   ....[32]....
        /*05c4*/ 	.word	0x000204c0


	//   ....[33]....
        /*05c8*/ 	.word	0x000204d0


	//   ....[34]....
        /*05cc*/ 	.word	0x00020620


	//   ....[35]....
        /*05d0*/ 	.word	0x00020640


	//   ....[36]....
        /*05d4*/ 	.word	0x00020780


	//   ....[37]....
        /*05d8*/ 	.word	0x000207a0


	//   ....[38]....
        /*05dc*/ 	.word	0x000208f0


	//   ....[39]....
        /*05e0*/ 	.word	0x00020910


	//   ....[40]....
        /*05e4*/ 	.word	0x00021020


	//   ....[41]....
        /*05e8*/ 	.word	0x00021040


	//   ....[42]....
        /*05ec*/ 	.word	0x00021180


	//   ....[43]....
        /*05f0*/ 	.word	0x000211a0


	//   ....[44]....
        /*05f4*/ 	.word	0x000212e0


	//   ....[45]....
        /*05f8*/ 	.word	0x00021300


	//   ....[46]....
        /*05fc*/ 	.word	0x00021450


	//   ....[47]....
        /*0600*/ 	.word	0x00021470


	//   ....[48]....
        /*0604*/ 	.word	0x00021670


	//   ....[49]....
        /*0608*/ 	.word	0x00022780


	//   ....[50]....
        /*060c*/ 	.word	0x000230f0


	//   ....[51]....
        /*0610*/ 	.word	0x00023120


	//   ....[52]....
        /*0614*/ 	.word	0x00023150


	//   ....[53]....
        /*0618*/ 	.word	0x00023170


	//   ....[54]....
        /*061c*/ 	.word	0x00023240


	//   ....[55]....
        /*0620*/ 	.word	0x000232a0


	//   ....[56]....
        /*0624*/ 	.word	0x000232b0


	//   ....[57]....
        /*0628*/ 	.word	0x00023350


	//   ....[58]....
        /*062c*/ 	.word	0x00023380


	//   ....[59]....
        /*0630*/ 	.word	0x00023400


	//   ....[60]....
        /*0634*/ 	.word	0x00023430


	//   ....[61]....
        /*0638*/ 	.word	0x000234b0


	//   ....[62]....
        /*063c*/ 	.word	0x000234e0


	//   ....[63]....
        /*0640*/ 	.word	0x00023500


	//   ....[64]....
        /*0644*/ 	.word	0x00023550


	//   ....[65]....
        /*0648*/ 	.word	0x00023560


	//   ....[66]....
        /*064c*/ 	.word	0x00023c90


	//   ....[67]....
        /*0650*/ 	.word	0x00023cb0


	//   ....[68]....
        /*0654*/ 	.word	0x00023cf0


	//   ....[69]....
        /*0658*/ 	.word	0x00023d90


	//   ....[70]....
        /*065c*/ 	.word	0x00023e20


	//   ....[71]....
        /*0660*/ 	.word	0x00023e30


	//   ....[72]....
        /*0664*/ 	.word	0x00023ec0


	//   ....[73]....
        /*0668*/ 	.word	0x00023ed0


	//   ....[74]....
        /*066c*/ 	.word	0x00023f40


	//   ....[75]....
        /*0670*/ 	.word	0x00023f50


	//   ....[76]....
        /*0674*/ 	.word	0x00023fd0


	//   ....[77]....
        /*0678*/ 	.word	0x00023fe0


	//   ....[78]....
        /*067c*/ 	.word	0x00024060


	//   ....[79]....
        /*0680*/ 	.word	0x00024070


	//   ....[80]....
        /*0684*/ 	.word	0x000240f0


	//   ....[81]....
        /*0688*/ 	.word	0x00024100


	//   ....[82]....
        /*068c*/ 	.word	0x000269f0


	//   ....[83]....
        /*0690*/ 	.word	0x00026be0


	//   ....[84]....
        /*0694*/ 	.word	0x00027160


	//   ....[85]....
        /*0698*/ 	.word	0x000272c0


	//   ....[86]....
        /*069c*/ 	.word	0x00027320


	//   ....[87]....
        /*06a0*/ 	.word	0x000273b0


	//   ....[88]....
        /*06a4*/ 	.word	0x00027450


	//   ....[89]....
        /*06a8*/ 	.word	0x00027520


	//   ....[90]....
        /*06ac*/ 	.word	0x00027620


	//   ....[91]....
        /*06b0*/ 	.word	0x00027680


	//   ....[92]....
        /*06b4*/ 	.word	0x00027720


	//   ....[93]....
        /*06b8*/ 	.word	0x000277f0


	//   ....[94]....
        /*06bc*/ 	.word	0x00027890


	//   ....[95]....
        /*06c0*/ 	.word	0x00027960


	//   ....[96]....
        /*06c4*/ 	.word	0x00027a00


	//   ....[97]....
        /*06c8*/ 	.word	0x00027ad0


	//   ....[98]....
        /*06cc*/ 	.word	0x00027b70


	//   ....[99]....
        /*06d0*/ 	.word	0x00027c20


	//   ....[100]....
        /*06d4*/ 	.word	0x00027cc0


	//   ....[101]....
        /*06d8*/ 	.word	0x00027da0


	//   ....[102]....
        /*06dc*/ 	.word	0x00027e60


	//   ....[103]....
        /*06e0*/ 	.word	0x00028090


	//   ....[104]....
        /*06e4*/ 	.word	0x00028110


	//   ....[105]....
        /*06e8*/ 	.word	0x00028250


	//   ....[106]....
        /*06ec*/ 	.word	0x00028300


	//   ....[107]....
        /*06f0*/ 	.word	0x000283d0


	//   ....[108]....
        /*06f4*/ 	.word	0x00028480


	//   ....[109]....
        /*06f8*/ 	.word	0x00028550


	//   ....[110]....
        /*06fc*/ 	.word	0x00028600


	//   ....[111]....
        /*0700*/ 	.word	0x00028700


	//   ....[112]....
        /*0704*/ 	.word	0x00028750


	//   ....[113]....
        /*0708*/ 	.word	0x00028830


	//   ....[114]....
        /*070c*/ 	.word	0x000288e0


	//   ....[115]....
        /*0710*/ 	.word	0x000289b0


	//   ....[116]....
        /*0714*/ 	.word	0x00028a60


	//   ....[117]....
        /*0718*/ 	.word	0x00028d80


	//   ....[118]....
        /*071c*/ 	.word	0x00028ea0


	//   ....[119]....
        /*0720*/ 	.word	0x0002b3d0


	//   ....[120]....
        /*0724*/ 	.word	0x0002b670


	//   ....[121]....
        /*0728*/ 	.word	0x0002c940


	//   ....[122]....
        /*072c*/ 	.word	0x0002c980


	//   ....[123]....
        /*0730*/ 	.word	0x0002c9f0


	//   ....[124]....
        /*0734*/ 	.word	0x0002ca10


	//----- nvinfo : EIATTR_REG_RECONFIG
	.align		4
.L_351:
        /*0738*/ 	.byte	0x01, 0x54
	.zero		2


	//----- nvinfo : EIATTR_SYSCALL_OFFSETS
	.align		4
        /*073c*/ 	.byte	0x04, 0x46
        /*073e*/ 	.short	(.L_353 - .L_352)


	//   ....[0]....
.L_352:
        /*0740*/ 	.word	0x00002580


	//   ....[1]....
        /*0744*/ 	.word	0x00022370


	//   ....[2]....
        /*0748*/ 	.word	0x000224c0


	//   ....[3]....
        /*074c*/ 	.word	0x000225b0


	//   ....[4]....
        /*0750*/ 	.word	0x00022d50


	//   ....[5]....
        /*0754*/ 	.word	0x000238b0


	//----- nvinfo : EIATTR_MBARRIER_INSTR_OFFSETS
	.align		4
.L_353:
        /*0758*/ 	.byte	0x04, 0x39
        /*075a*/ 	.short	(.L_355 - .L_354)


	//   ....[0]....
.L_354:
        /*075c*/ 	.word	0x000002c0
        /*0760*/ 	.word	0x000000ff
        /*0764*/ 	.word	0x00032400
        /*0768*/ 	.short	0x0100
        /*076a*/ 	.byte	0x08
	.zero		1


	//   ....[1]....
        /*076c*/ 	.word	0x000002d0
        /*0770*/ 	.word	0x000000ff
        /*0774*/ 	.word	0x00032410
        /*0778*/ 	.short	0x0100
        /*077a*/ 	.byte	0x08
	.zero		1


	//   ....[2]....
        /*077c*/ 	.word	0x000002e0
        /*0780*/ 	.word	0x000000ff
        /*0784*/ 	.word	0x00032420
        /*0788*/ 	.short	0x0100
        /*078a*/ 	.byte	0x08
	.zero		1


	//   ....[3]....
        /*078c*/ 	.word	0x000003d0
        /*0790*/ 	.word	0x000000ff
        /*0794*/ 	.word	0x00032430
        /*0798*/ 	.short	0x0100
        /*079a*/ 	.byte	0x08
	.zero		1


	//   ....[4]....
        /*079c*/ 	.word	0x000003e0
        /*07a0*/ 	.word	0x000000ff
        /*07a4*/ 	.word	0x00032440
        /*07a8*/ 	.short	0x0100
        /*07aa*/ 	.byte	0x08
	.zero		1


	//   ....[5]....
        /*07ac*/ 	.word	0x000003f0
        /*07b0*/ 	.word	0x000000ff
        /*07b4*/ 	.word	0x00032438
        /*07b8*/ 	.short	0x0100
        /*07ba*/ 	.byte	0x08
	.zero		1


	//   ....[6]....
        /*07bc*/ 	.word	0x00000400
        /*07c0*/ 	.word	0x000000ff
        /*07c4*/ 	.word	0x00032448
        /*07c8*/ 	.short	0x0100
        /*07ca*/ 	.byte	0x08
	.zero		1


	//   ....[7]....
        /*07cc*/ 	.word	0x00000530
        /*07d0*/ 	.word	0x000000ff
        /*07d4*/ 	.word	0x00032450
        /*07d8*/ 	.short	0x0100
        /*07da*/ 	.byte	0x08
	.zero		1


	//   ....[8]....
        /*07dc*/ 	.word	0x00000540
        /*07e0*/ 	.word	0x000000ff
        /*07e4*/ 	.word	0x00032460
        /*07e8*/ 	.short	0x0100
        /*07ea*/ 	.byte	0x08
	.zero		1


	//   ....[9]....
        /*07ec*/ 	.word	0x00000550
        /*07f0*/ 	.word	0x000000ff
        /*07f4*/ 	.word	0x00032458
        /*07f8*/ 	.short	0x0100
        /*07fa*/ 	.byte	0x08
	.zero		1


	//   ....[10]....
        /*07fc*/ 	.word	0x00000560
        /*0800*/ 	.word	0x000000ff
        /*0804*/ 	.word	0x00032468
        /*0808*/ 	.short	0x0100
        /*080a*/ 	.byte	0x08
	.zero		1


	//   ....[11]....
        /*080c*/ 	.word	0x00000650
        /*0810*/ 	.word	0x000000ff
        /*0814*/ 	.word	0x00032470
        /*0818*/ 	.short	0x0100
        /*081a*/ 	.byte	0x06
	.zero		1


	//   ....[12]....
        /*081c*/ 	.word	0x00000660
        /*0820*/ 	.word	0x000000ff
        /*0824*/ 	.word	0x00032480
        /*0828*/ 	.short	0x0100
        /*082a*/ 	.byte	0x06
	.zero		1


	//   ....[13]....
        /*082c*/ 	.word	0x00000670
        /*0830*/ 	.word	0x000000ff
        /*0834*/ 	.word	0x00032478
        /*0838*/ 	.short	0x0100
        /*083a*/ 	.byte	0x06
	.zero		1


	//   ....[14]....
        /*083c*/ 	.word	0x00000680
        /*0840*/ 	.word	0x000000ff
        /*0844*/ 	.word	0x00032488
        /*0848*/ 	.short	0x0100
        /*084a*/ 	.byte	0x06
	.zero		1


	//   ....[15]....
        /*084c*/ 	.word	0x000007b0
        /*0850*/ 	.word	0x000000ff
        /*0854*/ 	.word	0x00032490
        /*0858*/ 	.short	0x0100
        /*085a*/ 	.byte	0x08
	.zero		1


	//   ....[16]....
        /*085c*/ 	.word	0x000007c0
        /*0860*/ 	.word	0x000000ff
        /*0864*/ 	.word	0x000324a0
        /*0868*/ 	.short	0x0100
        /*086a*/ 	.byte	0x08
	.zero		1


	//   ....[17]....
        /*086c*/ 	.word	0x000007d0
        /*0870*/ 	.word	0x000000ff
        /*0874*/ 	.word	0x00032498
        /*0878*/ 	.short	0x0100
        /*087a*/ 	.byte	0x08
	.zero		1


	//   ....[18]....
        /*087c*/ 	.word	0x000007e0
        /*0880*/ 	.word	0x000000ff
        /*0884*/ 	.word	0x000324a8
        /*0888*/ 	.short	0x0100
        /*088a*/ 	.byte	0x08
	.zero		1


	//   ....[19]....
        /*088c*/ 	.word	0x00000910
        /*0890*/ 	.word	0x000000ff
        /*0894*/ 	.word	0x000324b0
        /*0898*/ 	.short	0x0100
        /*089a*/ 	.byte	0x08
	.zero		1


	//   ....[20]....
        /*089c*/ 	.word	0x00000920
        /*08a0*/ 	.word	0x000000ff
        /*08a4*/ 	.word	0x000324c0
        /*08a8*/ 	.short	0x0100
        /*08aa*/ 	.byte	0x08
	.zero		1


	//   ....[21]....
        /*08ac*/ 	.word	0x00000930
        /*08b0*/ 	.word	0x000000ff
        /*08b4*/ 	.word	0x000324b8
        /*08b8*/ 	.short	0x0100
        /*08ba*/ 	.byte	0x08
	.zero		1


	//   ....[22]....
        /*08bc*/ 	.word	0x00000940
        /*08c0*/ 	.word	0x000000ff
        /*08c4*/ 	.word	0x000324c8
        /*08c8*/ 	.short	0x0100
        /*08ca*/ 	.byte	0x08
	.zero		1


	//   ....[23]....
        /*08cc*/ 	.word	0x000027d0
        /*08d0*/ 	.word	0x000000ff
        /*08d4*/ 	.word	0x00032400
        /*08d8*/ 	.short	0x010a
        /*08da*/ 	.byte	0x2c
	.zero		1


	//   ....[24]....
        /*08dc*/ 	.word	0x00002c30
        /*08e0*/ 	.word	0x0000000c
        /*08e4*/ 	.word	0x00000000
        /*08e8*/ 	.short	0x010a
        /*08ea*/ 	.byte	0x3f
	.zero		1


	//   ....[25]....
        /*08ec*/ 	.word	0x00002c90
        /*08f0*/ 	.word	0x0000000c
        /*08f4*/ 	.word	0x00000000
        /*08f8*/ 	.short	0x010a
        /*08fa*/ 	.byte	0x3f
	.zero		1


	//   ....[26]....
        /*08fc*/ 	.word	0x00003040
        /*0900*/ 	.word	0x000000ff
        /*0904*/ 	.word	0x00032410
        /*0908*/ 	.short	0x010a
        /*090a*/ 	.byte	0x2c
	.zero		1


	//   ....[27]....
        /*090c*/ 	.word	0x00003140
        /*0910*/ 	.word	0x00000008
        /*0914*/ 	.word	0x00000000
        /*0918*/ 	.short	0x010a
        /*091a*/ 	.byte	0x3f
	.zero		1


	//   ....[28]....
        /*091c*/ 	.word	0x000031a0
        /*0920*/ 	.word	0x00000008
        /*0924*/ 	.word	0x00000000
        /*0928*/ 	.short	0x010a
        /*092a*/ 	.byte	0x3f
	.zero		1


	//   ....[29]....
        /*092c*/ 	.word	0x00003e90
        /*0930*/ 	.word	0x00000008
        /*0934*/ 	.word	0x00000000
        /*0938*/ 	.short	0x0101
        /*093a*/ 	.byte	0x3f
	.zero		1


	//   ....[30]....
        /*093c*/ 	.word	0x00009120
        /*0940*/ 	.word	0x0000000d
        /*0944*/ 	.word	0x00000000
        /*0948*/ 	.short	0x0101
        /*094a*/ 	.byte	0x3f
	.zero		1


	//   ....[31]....
        /*094c*/ 	.word	0x00009850
        /*0950*/ 	.word	0x00000003
        /*0954*/ 	.word	0x00000000
        /*0958*/ 	.short	0x010a
        /*095a*/ 	.byte	0x3f
	.zero		1


	//   ....[32]....
        /*095c*/ 	.word	0x00009950
        /*0960*/ 	.word	0x00000000
        /*0964*/ 	.word	0x00000000
        /*0968*/ 	.short	0x010a
        /*096a*/ 	.byte	0x3f
	.zero		1


	//   ....[33]....
        /*096c*/ 	.word	0x00009d80
        /*0970*/ 	.word	0x00000003
        /*0974*/ 	.word	0x00000000
        /*0978*/ 	.short	0x010a
        /*097a*/ 	.byte	0x3f
	.zero		1


	//   ....[34]....
        /*097c*/ 	.word	0x00009e30
        /*0980*/ 	.word	0x00000004
        /*0984*/ 	.word	0x00000000
        /*0988*/ 	.short	0x010a
        /*098a*/ 	.byte	0x3f
	.zero		1


	//   ....[35]....
        /*098c*/ 	.word	0x0000aaf0
        /*0990*/ 	.word	0x00000003
        /*0994*/ 	.word	0x00000000
        /*0998*/ 	.short	0x0101
        /*099a*/ 	.byte	0x3f
	.zero		1


	//   ....[36]....
        /*099c*/ 	.word	0x00012dd0
        /*09a0*/ 	.word	0x00000000
        /*09a4*/ 	.word	0x00000000
        /*09a8*/ 	.short	0x0101
        /*09aa*/ 	.byte	0x3f
	.zero		1


	//   ....[37]....
        /*09ac*/ 	.word	0x00012fd0
        /*09b0*/ 	.word	0x00000005
        /*09b4*/ 	.word	0x00000000
        /*09b8*/ 	.short	0x010a
        /*09ba*/ 	.byte	0x3f
	.zero		1


	//   ....[38]....
        /*09bc*/ 	.word	0x000130d0
        /*09c0*/ 	.word	0x00000000
        /*09c4*/ 	.word	0x00000000
        /*09c8*/ 	.short	0x010a
        /*09ca*/ 	.byte	0x3f
	.zero		1


	//   ....[39]....
        /*09cc*/ 	.word	0x00013500
        /*09d0*/ 	.word	0x00000005
        /*09d4*/ 	.word	0x00000000
        /*09d8*/ 	.short	0x010a
        /*09da*/ 	.byte	0x3f
	.zero		1


	//   ....[40]....
        /*09dc*/ 	.word	0x000135b0
        /*09e0*/ 	.word	0x00000004
        /*09e4*/ 	.word	0x00000000
        /*09e8*/ 	.short	0x010a
        /*09ea*/ 	.byte	0x3f
	.zero		1


	//   ....[41]....
        /*09ec*/ 	.word	0x00014270
        /*09f0*/ 	.word	0x00000004
        /*09f4*/ 	.word	0x00000000
        /*09f8*/ 	.short	0x0101
        /*09fa*/ 	.byte	0x3f
	.zero		1


	//   ....[42]....
        /*09fc*/ 	.word	0x0001d9c0
        /*0a00*/ 	.word	0x00000000
        /*0a04*/ 	.word	0x00000000
        /*0a08*/ 	.short	0x0101
        /*0a0a*/ 	.byte	0x3f
	.zero		1


	//   ....[43]....
        /*0a0c*/ 	.word	0x000204e0
        /*0a10*/ 	.word	0x000000ff
        /*0a14*/ 	.word	0x00000000
        /*0a18*/ 	.short	0x0101
        /*0a1a*/ 	.byte	0x05
	.zero		1


	//   ....[44]....
        /*0a1c*/ 	.word	0x000229c0
        /*0a20*/ 	.word	0x00000000
        /*0a24*/ 	.word	0x00032440
        /*0a28*/ 	.short	0x010a
        /*0a2a*/ 	.byte	0x3f
	.zero		1


	//   ....[45]....
        /*0a2c*/ 	.word	0x00023680
        /*0a30*/ 	.word	0x00000011
        /*0a34*/ 	.word	0x00032400
        /*0a38*/ 	.short	0x0107
        /*0a3a*/ 	.byte	0x3f
	.zero		1


	//   ....[46]....
        /*0a3c*/ 	.word	0x00023720
        /*0a40*/ 	.word	0x00000011
        /*0a44*/ 	.word	0x00032400
        /*0a48*/ 	.short	0x0101
        /*0a4a*/ 	.byte	0x3f
	.zero		1


	//   ....[47]....
        /*0a4c*/ 	.word	0x00024200
        /*0a50*/ 	.word	0x00000011
        /*0a54*/ 	.word	0x00032410
        /*0a58*/ 	.short	0x0107
        /*0a5a*/ 	.byte	0x3f
	.zero		1


	//   ....[48]....
        /*0a5c*/ 	.word	0x00024300
        /*0a60*/ 	.word	0x00000011
        /*0a64*/ 	.word	0x00032410
        /*0a68*/ 	.short	0x0101
        /*0a6a*/ 	.byte	0x3f
	.zero		1


	//   ....[49]....
        /*0a6c*/ 	.word	0x00024320
        /*0a70*/ 	.word	0x00000011
        /*0a74*/ 	.word	0x00032420
        /*0a78*/ 	.short	0x010a
        /*0a7a*/ 	.byte	0x3f
	.zero		1


	//   ....[50]....
        /*0a7c*/ 	.word	0x00024400
        /*0a80*/ 	.word	0x00000002
        /*0a84*/ 	.word	0x00032460
        /*0a88*/ 	.short	0x010a
        /*0a8a*/ 	.byte	0x3f
	.zero		1


	//   ....[51]....
        /*0a8c*/ 	.word	0x00024c20
        /*0a90*/ 	.word	0x00000003
        /*0a94*/ 	.word	0x00032440
        /*0a98*/ 	.short	0x010a
        /*0a9a*/ 	.byte	0x3f
	.zero		1


	//   ....[52]....
        /*0a9c*/ 	.word	0x00024e40
        /*0aa0*/ 	.word	0x00000003
        /*0aa4*/ 	.word	0x00032460
        /*0aa8*/ 	.short	0x010a
        /*0aaa*/ 	.byte	0x3f
	.zero		1


	//   ....[53]....
        /*0aac*/ 	.word	0x00025630
        /*0ab0*/ 	.word	0x00000004
        /*0ab4*/ 	.word	0x00032440
        /*0ab8*/ 	.short	0x010a
        /*0aba*/ 	.byte	0x3f
	.zero		1


	//   ....[54]....
        /*0abc*/ 	.word	0x00025850
        /*0ac0*/ 	.word	0x00000004
        /*0ac4*/ 	.word	0x00032460
        /*0ac8*/ 	.short	0x010a
        /*0aca*/ 	.byte	0x3f
	.zero		1


	//   ....[55]....
        /*0acc*/ 	.word	0x00025fd0
        /*0ad0*/ 	.word	0x00000004
        /*0ad4*/ 	.word	0x00032440
        /*0ad8*/ 	.short	0x010a
        /*0ada*/ 	.byte	0x3f
	.zero		1


	//   ....[56]....
        /*0adc*/ 	.word	0x000261f0
        /*0ae0*/ 	.word	0x00000004
        /*0ae4*/ 	.word	0x00032460
        /*0ae8*/ 	.short	0x010a
        /*0aea*/ 	.byte	0x3f
	.zero		1


	//   ....[57]....
        /*0aec*/ 	.word	0x00026b60
        /*0af0*/ 	.word	0x00000000
        /*0af4*/ 	.word	0x00032420
        /*0af8*/ 	.short	0x010a
        /*0afa*/ 	.byte	0x3f
	.zero		1


	//   ....[58]....
        /*0afc*/ 	.word	0x00026d30
        /*0b00*/ 	.word	0x00000006
        /*0b04*/ 	.word	0x00000000
        /*0b08*/ 	.short	0x010a
        /*0b0a*/ 	.byte	0x3f
	.zero		1


	//   ....[59]....
        /*0b0c*/ 	.word	0x00026d80
        /*0b10*/ 	.word	0x00000003
        /*0b14*/ 	.word	0x00000000
        /*0b18*/ 	.short	0x010a
        /*0b1a*/ 	.byte	0x3f
	.zero		1


	//   ....[60]....
        /*0b1c*/ 	.word	0x00026de0
        /*0b20*/ 	.word	0x00000012
        /*0b24*/ 	.word	0x00000000
        /*0b28*/ 	.short	0x010a
        /*0b2a*/ 	.byte	0x3f
	.zero		1


	//   ....[61]....
        /*0b2c*/ 	.word	0x00026e10
        /*0b30*/ 	.word	0x00000003
        /*0b34*/ 	.word	0x00000000
        /*0b38*/ 	.short	0x010a
        /*0b3a*/ 	.byte	0x3f
	.zero		1


	//   ....[62]....
        /*0b3c*/ 	.word	0x00026e80
        /*0b40*/ 	.word	0x00000009
        /*0b44*/ 	.word	0x00032400
        /*0b48*/ 	.short	0x010a
        /*0b4a*/ 	.byte	0x3f
	.zero		1


	//   ....[63]....
        /*0b4c*/ 	.word	0x00026ed0
        /*0b50*/ 	.word	0x0000000c
        /*0b54*/ 	.word	0x00000000
        /*0b58*/ 	.short	0x010a
        /*0b5a*/ 	.byte	0x3f
	.zero		1


	//   ....[64]....
        /*0b5c*/ 	.word	0x00026f30
        /*0b60*/ 	.word	0x00000009
        /*0b64*/ 	.word	0x00032410
        /*0b68*/ 	.short	0x010a
        /*0b6a*/ 	.byte	0x3f
	.zero		1


	//   ....[65]....
        /*0b6c*/ 	.word	0x00026f80
        /*0b70*/ 	.word	0x00000008
        /*0b74*/ 	.word	0x00000000
        /*0b78*/ 	.short	0x010a
        /*0b7a*/ 	.byte	0x3f
	.zero		1


	//   ....[66]....
        /*0b7c*/ 	.word	0x00026fd0
        /*0b80*/ 	.word	0x00000000
        /*0b84*/ 	.word	0x00000000
        /*0b88*/ 	.short	0x010a
        /*0b8a*/ 	.byte	0x3f
	.zero		1


	//   ....[67]....
        /*0b8c*/ 	.word	0x00027020
        /*0b90*/ 	.word	0x00000004
        /*0b94*/ 	.word	0x00000000
        /*0b98*/ 	.short	0x010a
        /*0b9a*/ 	.byte	0x3f
	.zero		1


	//   ....[68]....
        /*0b9c*/ 	.word	0x00027070
        /*0ba0*/ 	.word	0x00000000
        /*0ba4*/ 	.word	0x00000000
        /*0ba8*/ 	.short	0x010a
        /*0baa*/ 	.byte	0x3f
	.zero		1


	//   ....[69]....
        /*0bac*/ 	.word	0x000270c0
        /*0bb0*/ 	.word	0x00000004
        /*0bb4*/ 	.word	0x00000000
        /*0bb8*/ 	.short	0x010a
        /*0bba*/ 	.byte	0x3f
	.zero		1


	//   ....[70]....
        /*0bbc*/ 	.word	0x00027210
        /*0bc0*/ 	.word	0x00000000
        /*0bc4*/ 	.word	0x00032440
        /*0bc8*/ 	.short	0x010a
        /*0bca*/ 	.byte	0x3f
	.zero		1


	//   ....[71]....
        /*0bcc*/ 	.word	0x00028aa0
        /*0bd0*/ 	.word	0x00000011
        /*0bd4*/ 	.word	0x00032420
        /*0bd8*/ 	.short	0x010a
        /*0bda*/ 	.byte	0x3f
	.zero		1


	//   ....[72]....
        /*0bdc*/ 	.word	0x00028af0
        /*0be0*/ 	.word	0x00000002
        /*0be4*/ 	.word	0x00032460
        /*0be8*/ 	.short	0x010a
        /*0bea*/ 	.byte	0x3f
	.zero		1


	//   ....[73]....
        /*0bec*/ 	.word	0x00028b40
        /*0bf0*/ 	.word	0x00000003
        /*0bf4*/ 	.word	0x00032440
        /*0bf8*/ 	.short	0x010a
        /*0bfa*/ 	.byte	0x3f
	.zero		1


	//   ....[74]....
        /*0bfc*/ 	.word	0x00028b90
        /*0c00*/ 	.word	0x00000003
        /*0c04*/ 	.word	0x00032460
        /*0c08*/ 	.short	0x010a
        /*0c0a*/ 	.byte	0x3f
	.zero		1


	//   ....[75]....
        /*0c0c*/ 	.word	0x00028be0
        /*0c10*/ 	.word	0x00000004
        /*0c14*/ 	.word	0x00032440
        /*0c18*/ 	.short	0x010a
        /*0c1a*/ 	.byte	0x3f
	.zero		1


	//   ....[76]....
        /*0c1c*/ 	.word	0x00028c30
        /*0c20*/ 	.word	0x00000004
        /*0c24*/ 	.word	0x00032460
        /*0c28*/ 	.short	0x010a
        /*0c2a*/ 	.byte	0x3f
	.zero		1


	//   ....[77]....
        /*0c2c*/ 	.word	0x00028c80
        /*0c30*/ 	.word	0x00000004
        /*0c34*/ 	.word	0x00032440
        /*0c38*/ 	.short	0x010a
        /*0c3a*/ 	.byte	0x3f
	.zero		1


	//   ....[78]....
        /*0c3c*/ 	.word	0x00028cd0
        /*0c40*/ 	.word	0x00000004
        /*0c44*/ 	.word	0x00032460
        /*0c48*/ 	.short	0x010a
        /*0c4a*/ 	.byte	0x3f
	.zero		1


	//   ....[79]....
        /*0c4c*/ 	.word	0x00028dc0
        /*0c50*/ 	.word	0x00000000
        /*0c54*/ 	.word	0x00032420
        /*0c58*/ 	.short	0x010a
        /*0c5a*/ 	.byte	0x3f
	.zero		1


	//   ....[80]....
        /*0c5c*/ 	.word	0x00028f60
        /*0c60*/ 	.word	0x00000006
        /*0c64*/ 	.word	0x00000000
        /*0c68*/ 	.short	0x010a
        /*0c6a*/ 	.byte	0x3f
	.zero		1


	//   ....[81]....
        /*0c6c*/ 	.word	0x00028fb0
        /*0c70*/ 	.word	0x00000003
        /*0c74*/ 	.word	0x00000000
        /*0c78*/ 	.short	0x010a
        /*0c7a*/ 	.byte	0x3f
	.zero		1


	//   ....[82]....
        /*0c7c*/ 	.word	0x00029000
        /*0c80*/ 	.word	0x00000012
        /*0c84*/ 	.word	0x00000000
        /*0c88*/ 	.short	0x010a
        /*0c8a*/ 	.byte	0x3f
	.zero		1


	//   ....[83]....
        /*0c8c*/ 	.word	0x000293b0
        /*0c90*/ 	.word	0x0000000c
        /*0c94*/ 	.word	0x00000000
        /*0c98*/ 	.short	0x010a
        /*0c9a*/ 	.byte	0x3f
	.zero		1


	//   ....[84]....
        /*0c9c*/ 	.word	0x000294f0
        /*0ca0*/ 	.word	0x00000002
        /*0ca4*/ 	.word	0x00000000
        /*0ca8*/ 	.short	0x010a
        /*0caa*/ 	.byte	0x3f
	.zero		1


	//   ....[85]....
        /*0cac*/ 	.word	0x00029b50
        /*0cb0*/ 	.word	0x0000000b
        /*0cb4*/ 	.word	0x00000000
        /*0cb8*/ 	.short	0x010a
        /*0cba*/ 	.byte	0x3f
	.zero		1


	//   ....[86]....
        /*0cbc*/ 	.word	0x00029c90
        /*0cc0*/ 	.word	0x00000008
        /*0cc4*/ 	.word	0x00000000
        /*0cc8*/ 	.short	0x010a
        /*0cca*/ 	.byte	0x3f
	.zero		1


	//   ....[87]....
        /*0ccc*/ 	.word	0x0002af00
        /*0cd0*/ 	.word	0x00000002
        /*0cd4*/ 	.word	0x00000000
        /*0cd8*/ 	.short	0x0101
        /*0cda*/ 	.byte	0x3f
	.zero		1


	//   ....[88]....
        /*0cdc*/ 	.word	0x00044650
        /*0ce0*/ 	.word	0x00000004
        /*0ce4*/ 	.word	0x00000000
        /*0ce8*/ 	.short	0x0101
        /*0cea*/ 	.byte	0x3f
	.zero		1


	//   ....[89]....
        /*0cec*/ 	.word	0x00044690
        /*0cf0*/ 	.word	0x00000002
        /*0cf4*/ 	.word	0x00000000
        /*0cf8*/ 	.short	0x010a
        /*0cfa*/ 	.byte	0x3f
	.zero		1


	//   ....[90]....
        /*0cfc*/ 	.word	0x000446e0
        /*0d00*/ 	.word	0x00000008
        /*0d04*/ 	.word	0x00000000
        /*0d08*/ 	.short	0x010a
        /*0d0a*/ 	.byte	0x3f
	.zero		1


	//----- nvinfo : EIATTR_NUM_MBARRIERS
	.align		4
.L_355:
        /*0d0c*/ 	.byte	0x03, 0x38
        /*0d0e*/ 	.short	0x0017


	//----- nvinfo : EIATTR_EXIT_INSTR_OFFSETS
	.align		4
        /*0d10*/ 	.byte	0x04, 0x1c
        /*0d12*/ 	.short	(.L_357 - .L_356)


	//   ....[0]....
.L_356:
        /*0d14*/ 	.word	0x00000b50


	//   ....[1]....
        /*0d18*/ 	.word	0x000215f0


	//   ....[2]....
        /*0d1c*/ 	.word	0x00026e60


	//----- nvinfo : EIATTR_MAX_THREADS
	.align		4
.L_357:
        /*0d20*/ 	.byte	0x04, 0x05
        /*0d22*/ 	.short	(.L_359 - .L_358)
.L_358:
        /*0d24*/ 	.word	0x00000180
        /*0d28*/ 	.word	0x00000001
        /*0d2c*/ 	.word	0x00000001


	//----- nvinfo : EIATTR_CRS_STACK_SIZE
	.align		4
.L_359:
        /*0d30*/ 	.byte	0x04, 0x1e
        /*0d32*/ 	.short	(.L_361 - .L_360)
.L_360:
        /*0d34*/ 	.word	0x00000000


	//----- nvinfo : EIATTR_CBANK_PARAM_SIZE
	.align		4
.L_361:
        /*0d38*/ 	.byte	0x03, 0x19
        /*0d3a*/ 	.short	0x0bf0


	//----- nvinfo : EIATTR_PARAM_CBANK
	.align		4
        /*0d3c*/ 	.byte	0x04, 0x0a
        /*0d3e*/ 	.short	(.L_363 - .L_362)
	.align		4
.L_362:
        /*0d40*/ 	.word	index@(.nv.constant0._ZN7cutlass13device_kernelIN5flash11enable_sm90INS1_16FlashAttnFwdSm90INS1_25CollectiveMainloopFwdSm90ILi2EN4cute5tupleIJNS5_1CILi1EEES8_S8_EEENS6_IJNS7_ILi128EEENS7_ILi96EEENS7_ILi64EEEEEELi256ENS_6half_tEfNS_4arch4Sm90ELb0ELb1ELb0ELb0ELb0ELb0ELb1ELb1ELb0ELb1ELb0ELb0EEENS1_21CollectiveEpilogueFwdINS6_IJSA_NS7_ILi256EEESB_EEES9_SE_SG_Li256ELb0ELb1ELb0ELb0EEENS1_30DynamicPersistentTileSchedulerILi256ELi128ELb0ELb1ELb1EEEEEEEEEvNT_6ParamsE)
        /*0d44*/ 	.short	0x0210
        /*0d46*/ 	.short	0x0bf0


	//----- nvinfo : EIATTR_SW_WAR
	.align		4
.L_363:
        /*0d48*/ 	.byte	0x04, 0x36
        /*0d4a*/ 	.short	(.L_365 - .L_364)
.L_364:
        /*0d4c*/ 	.word	0x00000008
.L_365:


//--------------------- .nv.info._ZN7cutlass13device_kernelIN5flash11enable_sm90INS1_16FlashAttnFwdSm90INS1_25CollectiveMainloopFwdSm90ILi2EN4cute5tupleIJNS5_1CILi1EEES8_S8_EEENS6_IJNS7_ILi128EEENS7_ILi96EEENS7_ILi64EEEEEELi256ENS_6half_tEfNS_4arch4Sm90ELb0ELb1ELb0ELb1ELb0ELb0ELb0ELb1ELb0ELb1ELb0ELb0EEENS1_21CollectiveEpilogueFwdINS6_IJSA_NS7_ILi256EEESB_EEES9_SE_SG_Li256ELb1ELb1ELb0ELb0EEENS1_36VarlenDynamicPersistentTileSchedulerILi128ELi96ELi256ELi128ELb0ELb1ELb1ELb1ELb0ELb1EEEEEEEEEvNT_6ParamsE --------------------------
	.section	.nv.info._ZN7cutlass13device_kernelIN5flash11enable_sm90INS1_16FlashAttnFwdSm90INS1_25CollectiveMainloopFwdSm90ILi2EN4cute5tupleIJNS5_1CILi1EEES8_S8_EEENS6_IJNS7_ILi128EEENS7_ILi96EEENS7_ILi64EEEEEELi256ENS_6half_tEfNS_4arch4Sm90ELb0ELb1ELb0ELb1ELb0ELb0ELb0ELb1ELb0ELb1ELb0ELb0EEENS1_21CollectiveEpilogueFwdINS6_IJSA_NS7_ILi256EEESB_EEES9_SE_SG_Li256ELb1ELb1ELb0ELb0EEENS1_36VarlenDynamicPersistentTileSchedulerILi128ELi96ELi256ELi128ELb0ELb1ELb1ELb1ELb0ELb1EEEEEEEEEvNT_6ParamsE,"",@"SHT_CUDA_INFO"
	.sectionflags	@""
	.align	4


	//----- nvinfo : EIATTR_CUDA_API_VERSION
	.align		4
        /*0000*/ 	.byte	0x04, 0x37
        /*0002*/ 	.short	(.L_367 - .L_366)
.L_366:
        /*0004*/ 	.word	0x00000082


	//----- nvinfo : EIATTR_KPARAM_INFO
	.align		4
.L_367:
        /*0008*/ 	.byte	0x04, 0x17
        /*000a*/ 	.short	(.L_369 - .L_368)
.L_368:
        /*000c*/ 	.word	0x00000000
        /*0010*/ 	.short	0x0000
        /*0012*/ 	.short	0x0070
        /*0014*/ 	.byte	0x00, 0xf0, 0x01, 0x2a


	//----- nvinfo : EIATTR_SPARSE_MMA_MASK
	.align		4
.L_369:
        /*0018*/ 	.byte	0x03, 0x50
        /*001a*/ 	.short	0x0000


	//----- nvinfo : EIATTR_MAXREG_COUNT
	.align		4
        /*001c*/ 	.byte	0x03, 0x1b
        /*001e*/ 	.short	0x00a8


	//----- nvinfo : EIATTR_NUM_BARRIERS
	.align		4
        /*0020*/ 	.byte	0x02, 0x4c
        /*0022*/ 	.byte	0x10
	.zero		1


	//----- nvinfo : EIATTR_EXTERNS
	.align		4
        /*0024*/ 	.byte	0x04, 0x0f
        /*0026*/ 	.short	(.L_371 - .L_370)


	//   ....[0]....
	.align		4
.L_370:
        /*0028*/ 	.word	index@(__assertfail)


	//----- nvinfo : EIATTR_ANNOTATIONS
	.align		4
.L_371:
        /*002c*/ 	.byte	0x04, 0x55
        /*002e*/ 	.short	(.L_373 - .L_372)


	//   ....[0]....
.L_372:
        /* <DEDUP_REMOVED lines=57> */


	//----- nvinfo : EIATTR_MERCURY_ISA_VERSION
	.align		4
.L_373:
        /*03b0*/ 	.byte	0x03, 0x5f
        /*03b2*/ 	.short	0x0101


	//----- nvinfo : EIATTR_UNUSED_LOAD_BYTE_OFFSET
	.align		4
        /*03b4*/ 	.byte	0x04, 0x44
        /*03b6*/ 	.short	(.L_375 - .L_374)


	//   ....[0]....
.L_374:
        /*03b8*/ 	.word	0x00000a40
        /*03bc*/ 	.word	0x0000fff0


	//   ....[1]....
        /*03c0*/ 	.word	0x0000d180
        /*03c4*/ 	.word	0x0000fff0


	//----- nvinfo : EIATTR_INT_WARP_WIDE_INSTR_OFFSETS
	.align		4
.L_375:
        /*03c8*/ 	.byte	0x04, 0x31
        /*03ca*/ 	.short	(.L_377 - .L_376)


	//   ....[0]....
.L_376:
        /*03cc*/ 	.word	0x00000130


	//   ....[1]....
        /*03d0*/ 	.word	0x00000170


	//   ....[2]....
        /*03d4*/ 	.word	0x000001e0


	//   ....[3]....
        /*03d8*/ 	.word	0x00011510


	//   ....[4]....
        /*03dc*/ 	.word	0x000115a0


	//   ....[5]....
        /*03e0*/ 	.word	0x00015310


	//   ....[6]....
        /*03e4*/ 	.word	0x000153a0


	//----- nvinfo : EIATTR_COOP_GROUP_MASK_REGIDS
	.align		4
.L_377:
        /*03e8*/ 	.byte	0x04, 0x29
        /*03ea*/ 	.short	(.L_379 - .L_378)


	//   ....[0]....
.L_378:
        /*03ec*/ 	.word	0xffffffff


	//   ....[1]....
        /*03f0*/ 	.word	0xffffffff


	//   ....[2]....
        /*03f4*/ 	.word	0xffffffff


	//   ....[3]....
        /*03f8*/ 	.word	0xffffffff


	//   ....[4]....
        /*03fc*/ 	.word	0xffffffff


	//   ....[5]....
        /*0400*/ 	.word	0xffffffff


	//   ....[6]....
        /*0404*/ 	.word	0xffffffff


	//   ....[7]....
        /*0408*/ 	.word	0xffffffff


	//   ....[8]....
        /*040c*/ 	.word	0xffffffff


	//   ....[9]....
        /*0410*/ 	.word	0xffffffff


	//   ....[10]....
        /*0414*/ 	.word	0xffffffff


	//   ....[11]....
        /*0418*/ 	.word	0xffffffff


	//   ....[12]....
        /*041c*/ 	.word	0xffffffff


	//   ....[13]....
        /*0420*/ 	.word	0xffffffff


	//   ....[14]....
        /*0424*/ 	.word	0xffffffff


	//   ....[15]....
        /*0428*/ 	.word	0xffffffff


	//   ....[16]....
        /*042c*/ 	.word	0xffffffff


	//   ....[17]....
        /*0430*/ 	.word	0xffffffff


	//   ....[18]....
        /*0434*/ 	.word	0xffffffff


	//   ....[19]....
        /*0438*/ 	.word	0xffffffff


	//   ....[20]....
        /*043c*/ 	.word	0xffffffff


	//   ....[21]....
        /*0440*/ 	.word	0xffffffff


	//   ....[22]....
        /*0444*/ 	.word	0xffffffff


	//   ....[23]....
        /*0448*/ 	.word	0xffffffff


	//   ....[24]....
        /*044c*/ 	.word	0xffffffff


	//   ....[25]....
        /*0450*/ 	.word	0xffffffff


	//   ....[26]....
        /*0454*/ 	.word	0xffffffff


	//   ....[27]....
        /*0458*/ 	.word	0xffffffff


	//   ....[28]....
        /*045c*/ 	.word	0xffffffff


	//   ....[29]....
        /*0460*/ 	.word	0xffffffff


	//   ....[30]....
        /*0464*/ 	.word	0xffffffff


	//   ....[31]....
        /*0468*/ 	.word	0xffffffff


	//   ....[32]....
        /*046c*/ 	.word	0xffffffff


	//   ....[33]....
        /*0470*/ 	.word	0xffffffff


	//   ....[34]....
        /*0474*/ 	.word	0xffffffff


	//   ....[35]....
        /*0478*/ 	.word	0xffffffff


	//   ....[36]....
        /*047c*/ 	.word	0xffffffff


	//   ....[37]....
        /*0480*/ 	.word	0xffffffff


	//   ....[38]....
        /*0484*/ 	.word	0xffffffff


	//   ....[39]....
        /*0488*/ 	.word	0xffffffff


	//   ....[40]....
        /*048c*/ 	.word	0xffffffff


	//   ....[41]....
        /*0490*/ 	.word	0xffffffff


	//   ....[42]....
        /*0494*/ 	.word	0xffffffff


	//   ....[43]....
        /*0498*/ 	.word	0xffffffff


	//   ....[44]....
        /*049c*/ 	.word	0xffffffff


	//   ....[45]....
        /*04a0*/ 	.word	0xffffffff


	//   ....[46]....
        /*04a4*/ 	.word	0xffffffff


	//   ....[47]....
        /*04a8*/ 	.word	0xffffffff


	//   ....[48]....
        /*04ac*/ 	.word	0xffffffff


	//   ....[49]....
        /*04b0*/ 	.word	0xffffffff


	//   ....[50]....
        /*04b4*/ 	.word	0xffffffff


	//   ....[51]....
        /*04b8*/ 	.word	0xffffffff


	//   ....[52]....
        /*04bc*/ 	.word	0xffffffff


	//   ....[53]....
        /*04c0*/ 	.word	0xffffffff


	//   ....[54]....
        /*04c4*/ 	.word	0xffffffff


	//   ....[55]....
        /*04c8*/ 	.word	0xffffffff


	//   ....[56]....
        /*04cc*/ 	.word	0xffffffff


	//   ....[57]....
        /*04d0*/ 	.word	0xffffffff


	//   ....[58]....
        /*04d4*/ 	.word	0xffffffff


	//   ....[59]....
        /*04d8*/ 	.word	0xffffffff


	//   ....[60]....
        /*04dc*/ 	.word	0xffffffff


	//   ....[61]....
        /*04e0*/ 	.word	0xffffffff


	//   ....[62]....
        /*04e4*/ 	.word	0xffffffff


	//   ....[63]....
        /*04e8*/ 	.word	0xffffffff


	//   ....[64]....
        /*04ec*/ 	.word	0xffffffff


	//   ....[65]....
        /*04f0*/ 	.word	0xffffffff


	//   ....[66]....
        /*04f4*/ 	.word	0xffffffff


	//   ....[67]....
        /*04f8*/ 	.word	0xffffffff


	//   ....[68]....
        /*04fc*/ 	.word	0xffffffff


	//   ....[69]....
        /*0500*/ 	.word	0xffffffff


	//   ....[70]....
        /*0504*/ 	.word	0xffffffff


	//   ....[71]....
        /*0508*/ 	.word	0xffffffff


	//   ....[72]....
        /*050c*/ 	.word	0xffffffff


	//   ....[73]....
        /*0510*/ 	.word	0xffffffff


	//   ....[74]....
        /*0514*/ 	.word	0xffffffff


	//   ....[75]....
        /*0518*/ 	.word	0xffffffff


	//   ....[76]....
        /*051c*/ 	.word	0xffffffff


	//   ....[77]....
        /*0520*/ 	.word	0xffffffff


	//   ....[78]....
        /*0524*/ 	.word	0xffffffff


	//   ....[79]....
        /*0528*/ 	.word	0xffffffff


	//   ....[80]....
        /*052c*/ 	.word	0xffffffff


	//   ....[81]....
        /*0530*/ 	.word	0xffffffff


	//   ....[82]....
        /*0534*/ 	.word	0xffffffff


	//   ....[83]....
        /*0538*/ 	.word	0xffffffff


	//   ....[84]....
        /*053c*/ 	.word	0xffffffff


	//   ....[85]....
        /*0540*/ 	.word	0xffffffff


	//   ....[86]....
        /*0544*/ 	.word	0xffffffff


	//   ....[87]....
        /*0548*/ 	.word	0xffffffff


	//   ....[88]....
        /*054c*/ 	.word	0xffffffff


	//   ....[89]....
        /*0550*/ 	.word	0xffffffff


	//   ....[90]....
        /*0554*/ 	.word	0xffffffff


	//   ....[91]....
        /*0558*/ 	.word	0xffffffff


	//   ....[92]....
        /*055c*/ 	.word	0xffffffff


	//   ....[93]....
        /*0560*/ 	.word	0xffffffff


	//   ....[94]....
        /*0564*/ 	.word	0xffffffff


	//   ....[95]....
        /*0568*/ 	.word	0xffffffff


	//   ....[96]....
        /*056c*/ 	.word	0xffffffff


	//   ....[97]....
        /*0570*/ 	.word	0xffffffff


	//   ....[98]....
        /*0574*/ 	.word	0xffffffff


	//   ....[99]....
        /*0578*/ 	.word	0xffffffff


	//   ....[100]....
        /*057c*/ 	.word	0xffffffff


	//   ....[101]....
        /*0580*/ 	.word	0xffffffff


	//   ....[102]....
        /*0584*/ 	.word	0xffffffff


	//   ....[103]....
        /*0588*/ 	.word	0xffffffff


	//   ....[104]....
        /*058c*/ 	.word	0xffffffff


	//   ....[105]....
        /*0590*/ 	.word	0x0500000f


	//   ....[106]....
        /*0594*/ 	.word	0x0500000f


	//   ....[107]....
        /*0598*/ 	.word	0x0500000f


	//   ....[108]....
        /*059c*/ 	.word	0x0500000f


	//   ....[109]....
        /*05a0*/ 	.word	0x0500000f


	//   ....[110]....
        /*05a4*/ 	.word	0x0500000f


	//   ....[111]....
        /*05a8*/ 	.word	0x0500000f


	//   ....[112]....
        /*05ac*/ 	.word	0x0500000f


	//   ....[113]....
        /*05b0*/ 	.word	0x0500000f


	//   ....[114]....
        /*05b4*/ 	.word	0x0500000f


	//   ....[115]....
        /*05b8*/ 	.word	0x0500000f


	//   ....[116]....
        /*05bc*/ 	.word	0x0500000f


	//   ....[117]....
        /*05c0*/ 	.word	0x0500000f


	//   ....[118]....
        /*05c4*/ 	.word	0x0500000f


	//   ....[119]....
        /*05c8*/ 	.word	0x0500000f


	//   ....[120]....
        /*05cc*/ 	.word	0x0500000f


	//   ....[121]....
        /*05d0*/ 	.word	0x0500000f


	//   ....[122]....
        /*05d4*/ 	.word	0x0500000f


	//   ....[123]....
        /*05d8*/ 	.word	0x0500000f


	//   ....[124]....
        /*05dc*/ 	.word	0x0500000f


	//   ....[125]....
        /*05e0*/ 	.word	0x0500000f


	//   ....[126]....
        /*05e4*/ 	.word	0x0500000f


	//   ....[127]....
        /*05e8*/ 	.word	0x0500000f


	//   ....[128]....
        /*05ec*/ 	.word	0x0500000f


	//   ....[129]....
        /*05f0*/ 	.word	0x0500000f


	//   ....[130]....
        /*05f4*/ 	.word	0x0500000f


	//   ....[131]....
        /*05f8*/ 	.word	0x0500000f


	//   ....[132]....
        /*05fc*/ 	.word	0x0500000f


	//   ....[133]....
        /*0600*/ 	.word	0x0500000f


	//   ....[134]....
        /*0604*/ 	.word	0x0500000f


	//   ....[135]....
        /*0608*/ 	.word	0x0500000f


	//   ....[136]....
        /*060c*/ 	.word	0x0500000f


	//   ....[137]....
        /*0610*/ 	.word	0x0500000f


	//   ....[138]....
        /*0614*/ 	.word	0x0500000f


	//   ....[139]....
        /*0618*/ 	.word	0x0500000f


	//----- nvinfo : EIATTR_COOP_GROUP_INSTR_OFFSETS
	.align		4
.L_379:
        /*061c*/ 	.byte	0x04, 0x28
        /*061e*/ 	.short	(.L_381 - .L_380)


	//   ....[0]....
.L_380:
        /*0620*/ 	.word	0x00000070


	//   ....[1]....
        /*0624*/ 	.word	0x00000140


	//   ....[2]....
        /*0628*/ 	.word	0x00000190


	//   ....[3]....
        /*062c*/ 	.word	0x000003c0


	//   ....[4]....
        /*0630*/ 	.word	0x00000520


	//   ....[5]....
        /*0634*/ 	.word	0x00000640


	//   ....[6]....
        /*0638*/ 	.word	0x000007a0


	//   ....[7]....
        /*063c*/ 	.word	0x00001b50


	//   ....[8]....
        /*0640*/ 	.word	0x00002180


	//   ....[9]....
        /*0644*/ 	.word	0x00002c20


	//   ....[10]....
        /*0648*/ 	.word	0x000031e0


	//   ....[11]....
        /*064c*/ 	.word	0x000032e0


	//   ....[12]....
        /*0650*/ 	.word	0x00003890


	//   ....[13]....
        /*0654*/ 	.word	0x00003950


	//   ....[14]....
        /*0658*/ 	.word	0x00004a80


	//   ....[15]....
        /*065c*/ 	.word	0x00004d90


	//   ....[16]....
        /*0660*/ 	.word	0x00005b60


	//   ....[17]....
        /*0664*/ 	.word	0x00005c80


	//   ....[18]....
        /*0668*/ 	.word	0x000062e0


	//   ....[19]....
        /*066c*/ 	.word	0x00006350


	//   ....[20]....
        /*0670*/ 	.word	0x00007f10


	//   ....[21]....
        /*0674*/ 	.word	0x00007f30


	//   ....[22]....
        /*0678*/ 	.word	0x00008460


	//   ....[23]....
        /*067c*/ 	.word	0x00008630


	//   ....[24]....
        /*0680*/ 	.word	0x00009ba0


	//   ....[25]....
        /*0684*/ 	.word	0x00009e00


	//   ....[26]....
        /*0688*/ 	.word	0x0000aaa0


	//   ....[27]....
        /*068c*/ 	.word	0x0000abc0


	//   ....[28]....
        /*0690*/ 	.word	0x0000b400


	//   ....[29]....
        /*0694*/ 	.word	0x0000b5d0


	//   ....[30]....
        /*0698*/ 	.word	0x0000c700


	//   ....[31]....
        /*069c*/ 	.word	0x0000c780


	//   ....[32]....
        /*06a0*/ 	.word	0x0000c7e0


	//   ....[33]....
        /*06a4*/ 	.word	0x0000c810


	//   ....[34]....
        /*06a8*/ 	.word	0x0000e210


	//   ....[35]....
        /*06ac*/ 	.word	0x0000e250


	//   ....[36]....
        /*06b0*/ 	.word	0x0000e290


	//   ....[37]....
        /*06b4*/ 	.word	0x0000e2c0


	//   ....[38]....
        /*06b8*/ 	.word	0x0000eb60


	//   ....[39]....
        /*06bc*/ 	.word	0x0000eba0


	//   ....[40]....
        /*06c0*/ 	.word	0x0000ece0


	//   ....[41]....
        /*06c4*/ 	.word	0x0000ed00


	//   ....[42]....
        /*06c8*/ 	.word	0x0000ee40


	//   ....[43]....
        /*06cc*/ 	.word	0x0000ee60


	//   ....[44]....
        /*06d0*/ 	.word	0x0000efb0


	//   ....[45]....
        /*06d4*/ 	.word	0x0000efd0


	//   ....[46]....
        /*06d8*/ 	.word	0x0000f920


	//   ....[47]....
        /*06dc*/ 	.word	0x0000f940


	//   ....[48]....
        /*06e0*/ 	.word	0x0000fa80


	//   ....[49]....
        /*06e4*/ 	.word	0x0000faa0


	//   ....[50]....
        /*06e8*/ 	.word	0x0000fbe0


	//   ....[51]....
        /*06ec*/ 	.word	0x0000fc00


	//   ....[52]....
        /*06f0*/ 	.word	0x0000fd50


	//   ....[53]....
        /*06f4*/ 	.word	0x0000fd70


	//   ....[54]....
        /*06f8*/ 	.word	0x0000ff50


	//   ....[55]....
        /*06fc*/ 	.word	0x00010130


	//   ....[56]....
        /*0700*/ 	.word	0x00010160


	//   ....[57]....
        /*0704*/ 	.word	0x00010190


	//   ....[58]....
        /*0708*/ 	.word	0x000101c0


	//   ....[59]....
        /*070c*/ 	.word	0x000101f0


	//   ....[60]....
        /*0710*/ 	.word	0x00010220


	//   ....[61]....
        /*0714*/ 	.word	0x00010390


	//   ....[62]....
        /*0718*/ 	.word	0x000103c0


	//   ....[63]....
        /*071c*/ 	.word	0x000103f0


	//   ....[64]....
        /*0720*/ 	.word	0x00010420


	//   ....[65]....
        /*0724*/ 	.word	0x00010450


	//   ....[66]....
        /*0728*/ 	.word	0x00010480


	//   ....[67]....
        /*072c*/ 	.word	0x00010520


	//   ....[68]....
        /*0730*/ 	.word	0x00010580


	//   ....[69]....
        /*0734*/ 	.word	0x00010610


	//   ....[70]....
        /*0738*/ 	.word	0x00011ad0


	//   ....[71]....
        /*073c*/ 	.word	0x000125f0


	//   ....[72]....
        /*0740*/ 	.word	0x00012610


	//   ....[73]....
        /*0744*/ 	.word	0x000126c0


	//   ....[74]....
        /*0748*/ 	.word	0x000126d0


	//   ....[75]....
        /*074c*/ 	.word	0x00012750


	//   ....[76]....
        /*0750*/ 	.word	0x00012760


	//   ....[77]....
        /*0754*/ 	.word	0x000127e0


	//   ....[78]....
        /*0758*/ 	.word	0x000127f0


	//   ....[79]....
        /*075c*/ 	.word	0x00012870


	//   ....[80]....
        /*0760*/ 	.word	0x00012880


	//   ....[81]....
        /*0764*/ 	.word	0x00012900


	//   ....[82]....
        /*0768*/ 	.word	0x00012910


	//   ....[83]....
        /*076c*/ 	.word	0x00012990


	//   ....[84]....
        /*0770*/ 	.word	0x000129a0


	//   ....[85]....
        /*0774*/ 	.word	0x000129b0


	//   ....[86]....
        /*0778*/ 	.word	0x00012a00


	//   ....[87]....
        /*077c*/ 	.word	0x000155a0


	//   ....[88]....
        /*0780*/ 	.word	0x00015600


	//   ....[89]....
        /*0784*/ 	.word	0x00015630


	//   ....[90]....
        /*0788*/ 	.word	0x00015640


	//   ....[91]....
        /*078c*/ 	.word	0x00015670


	//   ....[92]....
        /*0790*/ 	.word	0x000156a0


	//   ....[93]....
        /*0794*/ 	.word	0x000156d0


	//   ....[94]....
        /*0798*/ 	.word	0x00015700


	//   ....[95]....
        /*079c*/ 	.word	0x00015880


	//   ....[96]....
        /*07a0*/ 	.word	0x000158b0


	//   ....[97]....
        /*07a4*/ 	.word	0x000158e0


	//   ....[98]....
        /*07a8*/ 	.word	0x00015910


	//   ....[99]....
        /*07ac*/ 	.word	0x00015940


	//   ....[100]....
        /*07b0*/ 	.word	0x00015970


	//   ....[101]....
        /*07b4*/ 	.word	0x00015a30


	//   ....[102]....
        /*07b8*/ 	.word	0x00015a50


	//   ....[103]....
        /*07bc*/ 	.word	0x00015ac0


	//   ....[104]....
        /*07c0*/ 	.word	0x00016180


	//   ....[105]....
        /*07c4*/ 	.word	0x000167c0


	//   ....[106]....
        /*07c8*/ 	.word	0x00016980


	//   ....[107]....
        /*07cc*/ 	.word	0x000169d0


	//   ....[108]....
        /*07d0*/ 	.word	0x00016a30


	//   ....[109]....
        /*07d4*/ 	.word	0x00016b20


	//   ....[110]....
        /*07d8*/ 	.word	0x00016b80


	//   ....[111]....
        /*07dc*/ 	.word	0x00016c70


	//   ....[112]....
        /*07e0*/ 	.word	0x00016cd0


	//   ....[113]....
        /*07e4*/ 	.word	0x00016dc0


	//   ....[114]....
        /*07e8*/ 	.word	0x00016e20


	//   ....[115]....
        /*07ec*/ 	.word	0x00016f10


	//   ....[116]....
        /*07f0*/ 	.word	0x00016f70


	//   ....[117]....
        /*07f4*/ 	.word	0x00017060


	//   ....[118]....
        /*07f8*/ 	.word	0x000170c0


	//   ....[119]....
        /*07fc*/ 	.word	0x00017190


	//   ....[120]....
        /*0800*/ 	.word	0x00017210


	//   ....[121]....
        /*0804*/ 	.word	0x000172e0


	//   ....[122]....
        /*0808*/ 	.word	0x00017610


	//   ....[123]....
        /*080c*/ 	.word	0x000176b0


	//   ....[124]....
        /*0810*/ 	.word	0x000177d0


	//   ....[125]....
        /*0814*/ 	.word	0x00017840


	//   ....[126]....
        /*0818*/ 	.word	0x000178b0


	//   ....[127]....
        /*081c*/ 	.word	0x00017920


	//   ....[128]....
        /*0820*/ 	.word	0x00017990


	//   ....[129]....
        /*0824*/ 	.word	0x00017a10


	//   ....[130]....
        /*0828*/ 	.word	0x00017aa0


	//   ....[131]....
        /*082c*/ 	.word	0x00017b30


	//   ....[132]....
        /*0830*/ 	.word	0x00017ba0


	//   ....[133]....
        /*0834*/ 	.word	0x00017c10


	//   ....[134]....
        /*0838*/ 	.word	0x00017c80


	//   ....[135]....
        /*083c*/ 	.word	0x00017d00


	//   ....[136]....
        /*0840*/ 	.word	0x00017d70


	//   ....[137]....
        /*0844*/ 	.word	0x00017e10


	//   ....[138]....
        /*0848*/ 	.word	0x00017ea0


	//   ....[139]....
        /*084c*/ 	.word	0x00017fd0


	//----- nvinfo : EIATTR_REG_RECONFIG
	.align		4
.L_381:
        /*0850*/ 	.byte	0x01, 0x54
	.zero		2


	//----- nvinfo : EIATTR_SYSCALL_OFFSETS
	.align		4
        /*0854*/ 	.byte	0x04, 0x46
        /*0856*/ 	.short	(.L_383 - .L_382)


	//   ....[0]....
.L_382:
        /*0858*/ 	.word	0x00001d30


	//   ....[1]....
        /*085c*/ 	.word	0x00011710


	//   ....[2]....
        /*0860*/ 	.word	0x00011860


	//   ....[3]....
        /*0864*/ 	.word	0x00011950


	//   ....[4]....
        /*0868*/ 	.word	0x000121c0


	//----- nvinfo : EIATTR_MBARRIER_INSTR_OFFSETS
	.align		4
.L_383:
        /*086c*/ 	.byte	0x04, 0x39
        /*086e*/ 	.short	(.L_385 - .L_384)


	//   ....[0]....
.L_384:
        /*0870*/ 	.word	0x00000270
        /*0874*/ 	.word	0x000000ff
        /*0878*/ 	.word	0x00022800
        /*087c*/ 	.short	0x0100
        /*087e*/ 	.byte	0x08
	.zero		1


	//   ....[1]....
        /*0880*/ 	.word	0x00000280
        /*0884*/ 	.word	0x000000ff
        /*0888*/ 	.word	0x00022820
        /*088c*/ 	.short	0x0100
        /*088e*/ 	.byte	0x08
	.zero		1


	//   ....[2]....
        /*0890*/ 	.word	0x00000370
        /*0894*/ 	.word	0x000000ff
        /*0898*/ 	.word	0x00022830
        /*089c*/ 	.short	0x0100
        /*089e*/ 	.byte	0x08
	.zero		1


	//   ....[3]....
        /*08a0*/ 	.word	0x00000380
        /*08a4*/ 	.word	0x000000ff
        /*08a8*/ 	.word	0x00022840
        /*08ac*/ 	.short	0x0100
        /*08ae*/ 	.byte	0x08
	.zero		1


	//   ....[4]....
        /*08b0*/ 	.word	0x00000390
        /*08b4*/ 	.word	0x000000ff
        /*08b8*/ 	.word	0x00022838
        /*08bc*/ 	.short	0x0100
        /*08be*/ 	.byte	0x08
	.zero		1


	//   ....[5]....
        /*08c0*/ 	.word	0x000003a0
        /*08c4*/ 	.word	0x000000ff
        /*08c8*/ 	.word	0x00022848
        /*08cc*/ 	.short	0x0100
        /*08ce*/ 	.byte	0x08
	.zero		1


	//   ....[6]....
        /*08d0*/ 	.word	0x000004d0
        /*08d4*/ 	.word	0x000000ff
        /*08d8*/ 	.word	0x00022850
        /*08dc*/ 	.short	0x0100
        /*08de*/ 	.byte	0x08
	.zero		1


	//   ....[7]....
        /*08e0*/ 	.word	0x000004e0
        /*08e4*/ 	.word	0x000000ff
        /*08e8*/ 	.word	0x00022860
        /*08ec*/ 	.short	0x0100
        /*08ee*/ 	.byte	0x08
	.zero		1


	//   ....[8]....
        /*08f0*/ 	.word	0x000004f0
        /*08f4*/ 	.word	0x000000ff
        /*08f8*/ 	.word	0x00022858
        /*08fc*/ 	.short	0x0100
        /*08fe*/ 	.byte	0x08
	.zero		1


	//   ....[9]....
        /*0900*/ 	.word	0x00000500
        /*0904*/ 	.word	0x000000ff
        /*0908*/ 	.word	0x00022868
        /*090c*/ 	.short	0x0100
        /*090e*/ 	.byte	0x08
	.zero		1


	//   ....[10]....
        /*0910*/ 	.word	0x000005f0
        /*0914*/ 	.word	0x000000ff
        /*0918*/ 	.word	0x00022870
        /*091c*/ 	.short	0x0100
        /*091e*/ 	.byte	0x06
	.zero		1


	//   ....[11]....
        /*0920*/ 	.word	0x00000600
        /*0924*/ 	.word	0x000000ff
        /*0928*/ 	.word	0x00022880
        /*092c*/ 	.short	0x0100
        /*092e*/ 	.byte	0x06
	.zero		1


	//   ....[12]....
        /*0930*/ 	.word	0x00000610
        /*0934*/ 	.word	0x000000ff
        /*0938*/ 	.word	0x00022878
        /*093c*/ 	.short	0x0100
        /*093e*/ 	.byte	0x06
	.zero		1


	//   ....[13]....
        /*0940*/ 	.word	0x00000620
        /*0944*/ 	.word	0x000000ff
        /*0948*/ 	.word	0x00022888
        /*094c*/ 	.short	0x0100
        /*094e*/ 	.byte	0x06
	.zero		1


	//   ....[14]....
        /*0950*/ 	.word	0x00000750
        /*0954*/ 	.word	0x000000ff
        /*0958*/ 	.word	0x00022890
        /*095c*/ 	.short	0x0100
        /*095e*/ 	.byte	0x08
	.zero		1


	//   ....[15]....
        /*0960*/ 	.word	0x00000760
        /*0964*/ 	.word	0x000000ff
        /*0968*/ 	.word	0x000228a0
        /*096c*/ 	.short	0x0100
        /*096e*/ 	.byte	0x08
	.zero		1


	//   ....[16]....
        /*0970*/ 	.word	0x00000770
        /*0974*/ 	.word	0x000000ff
        /*0978*/ 	.word	0x00022898
        /*097c*/ 	.short	0x0100
        /*097e*/ 	.byte	0x08
	.zero		1


	//   ....[17]....
        /*0980*/ 	.word	0x00000780
        /*0984*/ 	.word	0x000000ff
        /*0988*/ 	.word	0x000228a8
        /*098c*/ 	.short	0x0100
        /*098e*/ 	.byte	0x08
	.zero		1


	//   ....[18]....
        /*0990*/ 	.word	0x000008b0
        /*0994*/ 	.word	0x000000ff
        /*0998*/ 	.word	0x000228b0
        /*099c*/ 	.short	0x0100
        /*099e*/ 	.byte	0x08
	.zero		1


	//   ....[19]....
        /*09a0*/ 	.word	0x000008c0
        /*09a4*/ 	.word	0x000000ff
        /*09a8*/ 	.word	0x000228c0
        /*09ac*/ 	.short	0x0100
        /*09ae*/ 	.byte	0x08
	.zero		1


	//   ....[20]....
        /*09b0*/ 	.word	0x000008d0
        /*09b4*/ 	.word	0x000000ff
        /*09b8*/ 	.word	0x000228b8
        /*09bc*/ 	.short	0x0100
        /*09be*/ 	.byte	0x08
	.zero		1


	//   ....[21]....
        /*09c0*/ 	.word	0x000008e0
        /*09c4*/ 	.word	0x000000ff
        /*09c8*/ 	.word	0x000228c8
        /*09cc*/ 	.short	0x0100
        /*09ce*/ 	.byte	0x08
	.zero		1


	//   ....[22]....
        /*09d0*/ 	.word	0x00001de0
        /*09d4*/ 	.word	0x00000008
        /*09d8*/ 	.word	0x00022800
        /*09dc*/ 	.short	0x010a
        /*09de*/ 	.byte	0x3f
	.zero		1


	//   ....[23]....
        /*09e0*/ 	.word	0x00001eb0
        /*09e4*/ 	.word	0x00000005
        /*09e8*/ 	.word	0x00022830
        /*09ec*/ 	.short	0x010a
        /*09ee*/ 	.byte	0x3f
	.zero		1


	//   ....[24]....
        /*09f0*/ 	.word	0x00001ef0
        /*09f4*/ 	.word	0x00000005
        /*09f8*/ 	.word	0x00022830
        /*09fc*/ 	.short	0x010a
        /*09fe*/ 	.byte	0x3f
	.zero		1


	//   ....[25]....
        /*0a00*/ 	.word	0x00002380
        /*0a04*/ 	.word	0x00000000
        /*0a08*/ 	.word	0x00000000
        /*0a0c*/ 	.short	0x0101
        /*0a0e*/ 	.byte	0x3f
	.zero		1


	//   ....[26]....
        /*0a10*/ 	.word	0x00004200
        /*0a14*/ 	.word	0x00000005
        /*0a18*/ 	.word	0x00022850
        /*0a1c*/ 	.short	0x010a
        /*0a1e*/ 	.byte	0x3f
	.zero		1


	//   ....[27]....
        /*0a20*/ 	.word	0x00004240
        /*0a24*/ 	.word	0x00000005
        /*0a28*/ 	.word	0x00022850
        /*0a2c*/ 	.short	0x010a
        /*0a2e*/ 	.byte	0x3f
	.zero		1


	//   ....[28]....
        /*0a30*/ 	.word	0x000045c0
        /*0a34*/ 	.word	0x00000005
        /*0a38*/ 	.word	0x00000000
        /*0a3c*/ 	.short	0x0101
        /*0a3e*/ 	.byte	0x3f
	.zero		1


	//   ....[29]....
        /*0a40*/ 	.word	0x000048a0
        /*0a44*/ 	.word	0x000000ff
        /*0a48*/ 	.word	0x00022830
        /*0a4c*/ 	.short	0x010a
        /*0a4e*/ 	.byte	0x1b
	.zero		1


	//   ....[30]....
        /*0a50*/ 	.word	0x000048e0
        /*0a54*/ 	.word	0x000000ff
        /*0a58*/ 	.word	0x00022830
        /*0a5c*/ 	.short	0x010a
        /*0a5e*/ 	.byte	0x1b
	.zero		1


	//   ....[31]....
        /*0a60*/ 	.word	0x00004bd0
        /*0a64*/ 	.word	0x00000008
        /*0a68*/ 	.word	0x00000000
        /*0a6c*/ 	.short	0x0101
        /*0a6e*/ 	.byte	0x3f
	.zero		1


	//   ....[32]....
        /*0a70*/ 	.word	0x00007450
        /*0a74*/ 	.word	0x000000ff
        /*0a78*/ 	.word	0x00022850
        /*0a7c*/ 	.short	0x010a
        /*0a7e*/ 	.byte	0x1b
	.zero		1


	//   ....[33]....
        /*0a80*/ 	.word	0x00007490
        /*0a84*/ 	.word	0x000000ff
        /*0a88*/ 	.word	0x00022850
        /*0a8c*/ 	.short	0x010a
        /*0a8e*/ 	.byte	0x1b
	.zero		1


	//   ....[34]....
        /*0a90*/ 	.word	0x00007790
        /*0a94*/ 	.word	0x0000000b
        /*0a98*/ 	.word	0x00000000
        /*0a9c*/ 	.short	0x0101
        /*0a9e*/ 	.byte	0x3f
	.zero		1


	//   ....[35]....
        /*0aa0*/ 	.word	0x00007ba0
        /*0aa4*/ 	.word	0x000000ff
        /*0aa8*/ 	.word	0x00022830
        /*0aac*/ 	.short	0x010a
        /*0aae*/ 	.byte	0x18
	.zero		1


	//   ....[36]....
        /*0ab0*/ 	.word	0x00007be0
        /*0ab4*/ 	.word	0x000000ff
        /*0ab8*/ 	.word	0x00022830
        /*0abc*/ 	.short	0x010a
        /*0abe*/ 	.byte	0x18
	.zero		1


	//   ....[37]....
        /*0ac0*/ 	.word	0x00008960
        /*0ac4*/ 	.word	0x0000009a
        /*0ac8*/ 	.word	0x00000000
        /*0acc*/ 	.short	0x0101
        /*0ace*/ 	.byte	0x3f
	.zero		1


	//   ....[38]....
        /*0ad0*/ 	.word	0x00009480
        /*0ad4*/ 	.word	0x000000ff
        /*0ad8*/ 	.word	0x00022850
        /*0adc*/ 	.short	0x010a
        /*0ade*/ 	.byte	0x18
	.zero		1


	//   ....[39]....
        /*0ae0*/ 	.word	0x000094c0
        /*0ae4*/ 	.word	0x000000ff
        /*0ae8*/ 	.word	0x00022850
        /*0aec*/ 	.short	0x010a
        /*0aee*/ 	.byte	0x18
	.zero		1


	//   ....[40]....
        /*0af0*/ 	.word	0x000097b0
        /*0af4*/ 	.word	0x000000b2
        /*0af8*/ 	.word	0x00000000
        /*0afc*/ 	.short	0x0101
        /*0afe*/ 	.byte	0x3f
	.zero		1


	//   ....[41]....
        /*0b00*/ 	.word	0x00009930
        /*0b04*/ 	.word	0x000000ff
        /*0b08*/ 	.word	0x00022830
        /*0b0c*/ 	.short	0x010a
        /*0b0e*/ 	.byte	0x1a
	.zero		1


	//   ....[42]....
        /*0b10*/ 	.word	0x00009970
        /*0b14*/ 	.word	0x000000ff
        /*0b18*/ 	.word	0x00022830
        /*0b1c*/ 	.short	0x010a
        /*0b1e*/ 	.byte	0x1a
	.zero		1


	//   ....[43]....
        /*0b20*/ 	.word	0x00009c60
        /*0b24*/ 	.word	0x00000002
        /*0b28*/ 	.word	0x00000000
        /*0b2c*/ 	.short	0x0101
        /*0b2e*/ 	.byte	0x3f
	.zero		1


	//   ....[44]....
        /*0b30*/ 	.word	0x0000c390
        /*0b34*/ 	.word	0x000000ff
        /*0b38*/ 	.word	0x00022850
        /*0b3c*/ 	.short	0x010a
        /*0b3e*/ 	.byte	0x1a
	.zero		1


	//   ....[45]....
        /*0b40*/ 	.word	0x0000c3d0
        /*0b44*/ 	.word	0x000000ff
        /*0b48*/ 	.word	0x00022850
        /*0b4c*/ 	.short	0x010a
        /*0b4e*/ 	.byte	0x1a
	.zero		1


	//   ....[46]....
        /*0b50*/ 	.word	0x0000c6c0
        /*0b54*/ 	.word	0x00000008
        /*0b58*/ 	.word	0x00000000
        /*0b5c*/ 	.short	0x0101
        /*0b5e*/ 	.byte	0x3f
	.zero		1


	//   ....[47]....
        /*0b60*/ 	.word	0x0000eb90
        /*0b64*/ 	.word	0x00000002
        /*0b68*/ 	.word	0x00000000
        /*0b6c*/ 	.short	0x0101
        /*0b6e*/ 	.byte	0x3f
	.zero		1


	//   ....[48]....
        /*0b70*/ 	.word	0x00011d60
        /*0b74*/ 	.word	0x00000000
        /*0b78*/ 	.word	0x00022840
        /*0b7c*/ 	.short	0x010a
        /*0b7e*/ 	.byte	0x3f
	.zero		1


	//   ....[49]....
        /*0b80*/ 	.word	0x00012ac0
        /*0b84*/ 	.word	0x00000008
        /*0b88*/ 	.word	0x00022800
        /*0b8c*/ 	.short	0x0107
        /*0b8e*/ 	.byte	0x3f
	.zero		1


	//   ....[50]....
        /*0b90*/ 	.word	0x00012bc0
        /*0b94*/ 	.word	0x00000002
        /*0b98*/ 	.word	0x00022800
        /*0b9c*/ 	.short	0x0101
        /*0b9e*/ 	.byte	0x3f
	.zero		1


	//   ....[51]....
        /*0ba0*/ 	.word	0x00012be0
        /*0ba4*/ 	.word	0x00000002
        /*0ba8*/ 	.word	0x00022820
        /*0bac*/ 	.short	0x010a
        /*0bae*/ 	.byte	0x3f
	.zero		1


	//   ....[52]....
        /*0bb0*/ 	.word	0x00012cf0
        /*0bb4*/ 	.word	0x00000002
        /*0bb8*/ 	.word	0x00022860
        /*0bbc*/ 	.short	0x010a
        /*0bbe*/ 	.byte	0x3f
	.zero		1


	//   ....[53]....
        /*0bc0*/ 	.word	0x000135b0
        /*0bc4*/ 	.word	0x00000003
        /*0bc8*/ 	.word	0x00022840
        /*0bcc*/ 	.short	0x010a
        /*0bce*/ 	.byte	0x3f
	.zero		1


	//   ....[54]....
        /*0bd0*/ 	.word	0x00013800
        /*0bd4*/ 	.word	0x00000003
        /*0bd8*/ 	.word	0x00022860
        /*0bdc*/ 	.short	0x010a
        /*0bde*/ 	.byte	0x3f
	.zero		1


	//   ....[55]....
        /*0be0*/ 	.word	0x00014060
        /*0be4*/ 	.word	0x00000002
        /*0be8*/ 	.word	0x00022840
        /*0bec*/ 	.short	0x010a
        /*0bee*/ 	.byte	0x3f
	.zero		1


	//   ....[56]....
        /*0bf0*/ 	.word	0x000142a0
        /*0bf4*/ 	.word	0x00000002
        /*0bf8*/ 	.word	0x00022860
        /*0bfc*/ 	.short	0x010a
        /*0bfe*/ 	.byte	0x3f
	.zero		1


	//   ....[57]....
        /*0c00*/ 	.word	0x00014a70
        /*0c04*/ 	.word	0x00000003
        /*0c08*/ 	.word	0x00022840
        /*0c0c*/ 	.short	0x010a
        /*0c0e*/ 	.byte	0x3f
	.zero		1


	//   ....[58]....
        /*0c10*/ 	.word	0x00014cc0
        /*0c14*/ 	.word	0x00000003
        /*0c18*/ 	.word	0x00022860
        /*0c1c*/ 	.short	0x010a
        /*0c1e*/ 	.byte	0x3f
	.zero		1


	//   ....[59]....
        /*0c20*/ 	.word	0x00016100
        /*0c24*/ 	.word	0x00000000
        /*0c28*/ 	.word	0x00022820
        /*0c2c*/ 	.short	0x010a
        /*0c2e*/ 	.byte	0x3f
	.zero		1


	//   ....[60]....
        /*0c30*/ 	.word	0x000162c0
        /*0c34*/ 	.word	0x00000006
        /*0c38*/ 	.word	0x00000000
        /*0c3c*/ 	.short	0x010a
        /*0c3e*/ 	.byte	0x3f
	.zero		1


	//   ....[61]....
        /*0c40*/ 	.word	0x00016330
        /*0c44*/ 	.word	0x00000007
        /*0c48*/ 	.word	0x00000000
        /*0c4c*/ 	.short	0x010a
        /*0c4e*/ 	.byte	0x3f
	.zero		1


	//   ....[62]....
        /*0c50*/ 	.word	0x000163a0
        /*0c54*/ 	.word	0x00000004
        /*0c58*/ 	.word	0x00000000
        /*0c5c*/ 	.short	0x010a
        /*0c5e*/ 	.byte	0x3f
	.zero		1


	//   ....[63]....
        /*0c60*/ 	.word	0x000163d0
        /*0c64*/ 	.word	0x00000003
        /*0c68*/ 	.word	0x00000000
        /*0c6c*/ 	.short	0x010a
        /*0c6e*/ 	.byte	0x3f
	.zero		1


	//   ....[64]....
        /*0c70*/ 	.word	0x00016430
        /*0c74*/ 	.word	0x00000008
        /*0c78*/ 	.word	0x00022800
        /*0c7c*/ 	.short	0x010a
        /*0c7e*/ 	.byte	0x3f
	.zero		1


	//   ....[65]....
        /*0c80*/ 	.word	0x00016480
        /*0c84*/ 	.word	0x00000005
        /*0c88*/ 	.word	0x00022830
        /*0c8c*/ 	.short	0x010a
        /*0c8e*/ 	.byte	0x3f
	.zero		1


	//   ....[66]....
        /*0c90*/ 	.word	0x000164d0
        /*0c94*/ 	.word	0x00000005
        /*0c98*/ 	.word	0x00022850
        /*0c9c*/ 	.short	0x010a
        /*0c9e*/ 	.byte	0x3f
	.zero		1


	//   ....[67]....
        /*0ca0*/ 	.word	0x00016530
        /*0ca4*/ 	.word	0x00000009
        /*0ca8*/ 	.word	0x00022830
        /*0cac*/ 	.short	0x010a
        /*0cae*/ 	.byte	0x3f
	.zero		1


	//   ....[68]....
        /*0cb0*/ 	.word	0x00016580
        /*0cb4*/ 	.word	0x0000000b
        /*0cb8*/ 	.word	0x00022850
        /*0cbc*/ 	.short	0x010a
        /*0cbe*/ 	.byte	0x3f
	.zero		1


	//   ....[69]....
        /*0cc0*/ 	.word	0x000165e0
        /*0cc4*/ 	.word	0x00000002
        /*0cc8*/ 	.word	0x00022830
        /*0ccc*/ 	.short	0x010a
        /*0cce*/ 	.byte	0x3f
	.zero		1


	//   ....[70]....
        /*0cd0*/ 	.word	0x00016630
        /*0cd4*/ 	.word	0x000000b2
        /*0cd8*/ 	.word	0x00022850
        /*0cdc*/ 	.short	0x010a
        /*0cde*/ 	.byte	0x3f
	.zero		1


	//   ....[71]....
        /*0ce0*/ 	.word	0x00016690
        /*0ce4*/ 	.word	0x00000002
        /*0ce8*/ 	.word	0x00022830
        /*0cec*/ 	.short	0x010a
        /*0cee*/ 	.byte	0x3f
	.zero		1


	//   ....[72]....
        /*0cf0*/ 	.word	0x000166e0
        /*0cf4*/ 	.word	0x00000008
        /*0cf8*/ 	.word	0x00022850
        /*0cfc*/ 	.short	0x010a
        /*0cfe*/ 	.byte	0x3f
	.zero		1


	//   ....[73]....
        /*0d00*/ 	.word	0x00016880
        /*0d04*/ 	.word	0x00000000
        /*0d08*/ 	.word	0x00022840
        /*0d0c*/ 	.short	0x010a
        /*0d0e*/ 	.byte	0x3f
	.zero		1


	//   ....[74]....
        /*0d10*/ 	.word	0x00017330
        /*0d14*/ 	.word	0x00000002
        /*0d18*/ 	.word	0x00022820
        /*0d1c*/ 	.short	0x010a
        /*0d1e*/ 	.byte	0x3f
	.zero		1


	//   ....[75]....
        /*0d20*/ 	.word	0x00017380
        /*0d24*/ 	.word	0x00000002
        /*0d28*/ 	.word	0x00022860
        /*0d2c*/ 	.short	0x010a
        /*0d2e*/ 	.byte	0x3f
	.zero		1


	//   ....[76]....
        /*0d30*/ 	.word	0x000173d0
        /*0d34*/ 	.word	0x00000003
        /*0d38*/ 	.word	0x00022840
        /*0d3c*/ 	.short	0x010a
        /*0d3e*/ 	.byte	0x3f
	.zero		1


	//   ....[77]....
        /*0d40*/ 	.word	0x00017420
        /*0d44*/ 	.word	0x00000003
        /*0d48*/ 	.word	0x00022860
        /*0d4c*/ 	.short	0x010a
        /*0d4e*/ 	.byte	0x3f
	.zero		1


	//   ....[78]....
        /*0d50*/ 	.word	0x00017470
        /*0d54*/ 	.word	0x00000002
        /*0d58*/ 	.word	0x00022840
        /*0d5c*/ 	.short	0x010a
        /*0d5e*/ 	.byte	0x3f
	.zero		1


	//   ....[79]....
        /*0d60*/ 	.word	0x000174c0
        /*0d64*/ 	.word	0x00000002
        /*0d68*/ 	.word	0x00022860
        /*0d6c*/ 	.short	0x010a
        /*0d6e*/ 	.byte	0x3f
	.zero		1


	//   ....[80]....
        /*0d70*/ 	.word	0x00017510
        /*0d74*/ 	.word	0x00000003
        /*0d78*/ 	.word	0x00022840
        /*0d7c*/ 	.short	0x010a
        /*0d7e*/ 	.byte	0x3f
	.zero		1


	//   ....[81]....
        /*0d80*/ 	.word	0x00017560
        /*0d84*/ 	.word	0x00000003
        /*0d88*/ 	.word	0x00022860
        /*0d8c*/ 	.short	0x010a
        /*0d8e*/ 	.byte	0x3f
	.zero		1


	//   ....[82]....
        /*0d90*/ 	.word	0x00017ef0
        /*0d94*/ 	.word	0x00000000
        /*0d98*/ 	.word	0x00022820
        /*0d9c*/ 	.short	0x010a
        /*0d9e*/ 	.byte	0x3f
	.zero		1


	//   ....[83]....
        /*0da0*/ 	.word	0x00018090
        /*0da4*/ 	.word	0x00000006
        /*0da8*/ 	.word	0x00000000
        /*0dac*/ 	.short	0x010a
        /*0dae*/ 	.byte	0x3f
	.zero		1


	//   ....[84]....
        /*0db0*/ 	.word	0x000180e0
        /*0db4*/ 	.word	0x00000007
        /*0db8*/ 	.word	0x00000000
        /*0dbc*/ 	.short	0x010a
        /*0dbe*/ 	.byte	0x3f
	.zero		1


	//   ....[85]....
        /*0dc0*/ 	.word	0x00018130
        /*0dc4*/ 	.word	0x00000004
        /*0dc8*/ 	.word	0x00000000
        /*0dcc*/ 	.short	0x010a
        /*0dce*/ 	.byte	0x3f
	.zero		1


	//----- nvinfo : EIATTR_NUM_MBARRIERS
	.align		4
.L_385:
        /*0dd0*/ 	.byte	0x03, 0x38
        /*0dd2*/ 	.short	0x0016


	//----- nvinfo : EIATTR_EXIT_INSTR_OFFSETS
	.align		4
        /*0dd4*/ 	.byte	0x04, 0x1c
        /*0dd6*/ 	.short	(.L_387 - .L_386)


	//   ....[0]....
.L_386:
        /*0dd8*/ 	.word	0x00000a80


	//   ....[1]....
        /*0ddc*/ 	.word	0x0000fef0


	//   ....[2]....
        /*0de0*/ 	.word	0x00016420


	//----- nvinfo : EIATTR_MAX_THREADS
	.align		4
.L_387:
        /*0de4*/ 	.byte	0x04, 0x05
        /*0de6*/ 	.short	(.L_389 - .L_388)
.L_388:
        /*0de8*/ 	.word	0x00000180
        /*0dec*/ 	.word	0x00000001
        /*0df0*/ 	.word	0x00000001


	//----- nvinfo : EIATTR_CRS_STACK_SIZE
	.align		4
.L_389:
        /*0df4*/ 	.byte	0x04, 0x1e
        /*0df6*/ 	.short	(.L_391 - .L_390)
.L_390:
        /*0df8*/ 	.word	0x00000000


	//----- nvinfo : EIATTR_CBANK_PARAM_SIZE
	.align		4
.L_391:
        /*0dfc*/ 	.byte	0x03, 0x19
        /*0dfe*/ 	.short	0x0af0


	//----- nvinfo : EIATTR_PARAM_CBANK
	.align		4
        /*0e00*/ 	.byte	0x04, 0x0a
        /*0e02*/ 	.short	(.L_393 - .L_392)
	.align		4
.L_392:
        /*0e04*/ 	.word	index@(.nv.constant0._ZN7cutlass13device_kernelIN5flash11enable_sm90INS1_16FlashAttnFwdSm90INS1_25CollectiveMainloopFwdSm90ILi2EN4cute5tupleIJNS5_1CILi1EEES8_S8_EEENS6_IJNS7_ILi128EEENS7_ILi96EEENS7_ILi64EEEEEELi256ENS_6half_tEfNS_4arch4Sm90ELb0ELb1ELb0ELb1ELb0ELb0ELb0ELb1ELb0ELb1ELb0ELb0EEENS1_21CollectiveEpilogueFwdINS6_IJSA_NS7_ILi256EEESB_EEES9_SE_SG_Li256ELb1ELb1ELb0ELb0EEENS1_36VarlenDynamicPersistentTileSchedulerILi128ELi96ELi256ELi128ELb0ELb1ELb1ELb1ELb0ELb1EEEEEEEEEvNT_6ParamsE)
        /*0e08*/ 	.short	0x0210
        /*0e0a*/ 	.short	0x0af0


	//----- nvinfo : EIATTR_SW_WAR
	.align		4
.L_393:
        /*0e0c*/ 	.byte	0x04, 0x36
        /*0e0e*/ 	.short	(.L_395 - .L_394)
.L_394:
        /*0e10*/ 	.word	0x00000008
.L_395:


//--------------------- .nv.info._ZN7cutlass13device_kernelIN5flash11enable_sm90INS1_16FlashAttnFwdSm90INS1_25CollectiveMainloopFwdSm90ILi2EN4cute5tupleIJNS5_1CILi1EEES8_S8_EEENS6_IJNS7_ILi128EEENS7_ILi96EEENS7_ILi64EEEEEELi256ENS_6half_tEfNS_4arch4Sm90ELb0ELb1ELb0ELb1ELb0ELb1ELb0ELb1ELb0ELb1ELb0ELb0EEENS1_21CollectiveEpilogueFwdINS6_IJSA_NS7_ILi256EEESB_EEES9_SE_SG_Li256ELb1ELb1ELb0ELb0EEENS1_36VarlenDynamicPersistentTileSchedulerILi128ELi96ELi256ELi128ELb0ELb1ELb1ELb1ELb0ELb1EEEEEEEEEvNT_6ParamsE --------------------------
	.section	.nv.info._ZN7cutlass13device_kernelIN5flash11enable_sm90INS1_16FlashAttnFwdSm90INS1_25CollectiveMainloopFwdSm90ILi2EN4cute5tupleIJNS5_1CILi1EEES8_S8_EEENS6_IJNS7_ILi128EEENS7_ILi96EEENS7_ILi64EEEEEELi256ENS_6half_tEfNS_4arch4Sm90ELb0ELb1ELb0ELb1ELb0ELb1ELb0ELb1ELb0ELb1ELb0ELb0EEENS1_21CollectiveEpilogueFwdINS6_IJSA_NS7_ILi256EEESB_EEES9_SE_SG_Li256ELb1ELb1ELb0ELb0EEENS1_36VarlenDynamicPersistentTileSchedulerILi128ELi96ELi256ELi128ELb0ELb1ELb1ELb1ELb0ELb1EEEEEEEEEvNT_6ParamsE,"",@"SHT_CUDA_INFO"
	.sectionflags	@""
	.align	4


	//----- nvinfo : EIATTR_CUDA_API_VERSION
	.align		4
        /*0000*/ 	.byte	0x04, 0x37
        /*0002*/ 	.short	(.L_397 - .L_396)
.L_396:
        /*0004*/ 	.word	0x00000082


	//----- nvinfo : EIATTR_KPARAM_INFO
	.align		4
.L_397:
        /*0008*/ 	.byte	0x04, 0x17
        /*000a*/ 	.short	(.L_399 - .L_398)
.L_398:
        /*000c*/ 	.word	0x00000000
        /*0010*/ 	.short	0x0000
        /*0012*/ 	.short	0x0070
        /*0014*/ 	.byte	0x00, 0xf0, 0x01, 0x2a


	//----- nvinfo : EIATTR_SPARSE_MMA_MASK
	.align		4
.L_399:
        /*0018*/ 	.byte	0x03, 0x50
        /*001a*/ 	.short	0x0000


	//----- nvinfo : EIATTR_MAXREG_COUNT
	.align		4
        /*001c*/ 	.byte	0x03, 0x1b
        /*001e*/ 	.short	0x00a8


	//----- nvinfo : EIATTR_NUM_BARRIERS
	.align		4
        /*0020*/ 	.byte	0x02, 0x4c
        /*0022*/ 	.byte	0x10
	.zero		1


	//----- nvinfo : EIATTR_EXTERNS
	.align		4
        /*0024*/ 	.byte	0x04, 0x0f
        /*0026*/ 	.short	(.L_401 - .L_400)


	//   ....[0]....
	.align		4
.L_400:
        /*0028*/ 	.word	index@(__assertfail)


	//----- nvinfo : EIATTR_ANNOTATIONS
	.align		4
.L_401:
        /*002c*/ 	.byte	0x04, 0x55
        /*002e*/ 	.short	(.L_403 - .L_402)


	//   ....[0]....
.L_402:
        /* <DEDUP_REMOVED lines=79> */


	//----- nvinfo : EIATTR_MERCURY_ISA_VERSION
	.align		4
.L_403:
        /*0510*/ 	.byte	0x03, 0x5f
        /*0512*/ 	.short	0x0101


	//----- nvinfo : EIATTR_UNUSED_LOAD_BYTE_OFFSET
	.align		4
        /*0514*/ 	.byte	0x04, 0x44
        /*0516*/ 	.short	(.L_405 - .L_404)


	//   ....[0]....
.L_404:
        /*0518*/ 	.word	0x00000ac0
        /*051c*/ 	.word	0x0000fff0


	//   ....[1]....
        /*0520*/ 	.word	0x00014c90
        /*0524*/ 	.word	0x0000fff0


	//----- nvinfo : EIATTR_INT_WARP_WIDE_INSTR_OFFSETS
	.align		4
.L_405:
        /*0528*/ 	.byte	0x04, 0x31
        /*052a*/ 	.short	(.L_407 - .L_406)


	//   ....[0]....
.L_406:
        /*052c*/ 	.word	0x00000180


	//   ....[1]....
        /*0530*/ 	.word	0x00000220


	//   ....[2]....
        /*0534*/ 	.word	0x00000290


	//   ....[3]....
        /*0538*/ 	.word	0x0001aaa0


	//   ....[4]....
        /*053c*/ 	.word	0x0001ab30


	//   ....[5]....
        /*0540*/ 	.word	0x0001e8a0


	//   ....[6]....
        /*0544*/ 	.word	0x0001e930


	//----- nvinfo : EIATTR_COOP_GROUP_MASK_REGIDS
	.align		4
.L_407:
        /*0548*/ 	.byte	0x04, 0x29
        /*054a*/ 	.short	(.L_409 - .L_408)


	//   ....[0]....
.L_408:
        /*054c*/ 	.word	0xffffffff


	//   ....[1]....
        /*0550*/ 	.word	0xffffffff


	//   ....[2]....
        /*0554*/ 	.word	0xffffffff


	//   ....[3]....
        /*0558*/ 	.word	0xffffffff


	//   ....[4]....
        /*055c*/ 	.word	0xffffffff


	//   ....[5]....
        /*0560*/ 	.word	0xffffffff


	//   ....[6]....
        /*0564*/ 	.word	0xffffffff


	//   ....[7]....
        /*0568*/ 	.word	0xffffffff


	//   ....[8]....
        /*056c*/ 	.word	0xffffffff


	//   ....[9]....
        /*0570*/ 	.word	0xffffffff


	//   ....[10]....
        /*0574*/ 	.word	0xffffffff


	//   ....[11]....
        /*0578*/ 	.word	0xffffffff


	//   ....[12]....
        /*057c*/ 	.word	0xffffffff


	//   ....[13]....
        /*0580*/ 	.word	0xffffffff


	//   ....[14]....
        /*0584*/ 	.word	0xffffffff


	//   ....[15]....
        /*0588*/ 	.word	0xffffffff


	//   ....[16]....
        /*058c*/ 	.word	0xffffffff


	//   ....[17]....
        /*0590*/ 	.word	0xffffffff


	//   ....[18]....
        /*0594*/ 	.word	0xffffffff


	//   ....[19]....
        /*0598*/ 	.word	0xffffffff


	//   ....[20]....
        /*059c*/ 	.word	0xffffffff


	//   ....[21]....
        /*05a0*/ 	.word	0xffffffff


	//   ....[22]....
        /*05a4*/ 	.word	0xffffffff


	//   ....[23]....
        /*05a8*/ 	.word	0xffffffff


	//   ....[24]....
        /*05ac*/ 	.word	0xffffffff


	//   ....[25]....
        /*05b0*/ 	.word	0xffffffff


	//   ....[26]....
        /*05b4*/ 	.word	0xffffffff


	//   ....[27]....
        /*05b8*/ 	.word	0xffffffff


	//   ....[28]....
        /*05bc*/ 	.word	0xffffffff


	//   ....[29]....
        /*05c0*/ 	.word	0xffffffff


	//   ....[30]....
        /*05c4*/ 	.word	0xffffffff


	//   ....[31]....
        /*05c8*/ 	.word	0xffffffff


	//   ....[32]....
        /*05cc*/ 	.word	0xffffffff


	//   ....[33]....
        /*05d0*/ 	.word	0xffffffff


	//   ....[34]....
        /*05d4*/ 	.word	0xffffffff


	//   ....[35]....
        /*05d8*/ 	.word	0xffffffff


	//   ....[36]....
        /*05dc*/ 	.word	0xffffffff


	//   ....[37]....
        /*05e0*/ 	.word	0xffffffff


	//   ....[38]....
        /*05e4*/ 	.word	0xffffffff


	//   ....[39]....
        /*05e8*/ 	.word	0xffffffff


	//   ....[40]....
        /*05ec*/ 	.word	0xffffffff


	//   ....[41]....
        /*05f0*/ 	.word	0xffffffff


	//   ....[42]....
        /*05f4*/ 	.word	0xffffffff


	//   ....[43]....
        /*05f8*/ 	.word	0xffffffff


	//   ....[44]....
        /*05fc*/ 	.word	0xffffffff


	//   ....[45]....
        /*0600*/ 	.word	0xffffffff


	//   ....[46]....
        /*0604*/ 	.word	0xffffffff


	//   ....[47]....
        /*0608*/ 	.word	0xffffffff


	//   ....[48]....
        /*060c*/ 	.word	0xffffffff


	//   ....[49]....
        /*0610*/ 	.word	0xffffffff


	//   ....[50]....
        /*0614*/ 	.word	0xffffffff


	//   ....[51]....
        /*0618*/ 	.word	0xffffffff


	//   ....[52]....
        /*061c*/ 	.word	0xffffffff


	//   ....[53]....
        /*0620*/ 	.word	0xffffffff


	//   ....[54]....
        /*0624*/ 	.word	0xffffffff


	//   ....[55]....
        /*0628*/ 	.word	0xffffffff


	//   ....[56]....
        /*062c*/ 	.word	0xffffffff


	//   ....[57]....
        /*0630*/ 	.word	0xffffffff


	//   ....[58]....
        /*0634*/ 	.word	0xffffffff


	//   ....[59]....
        /*0638*/ 	.word	0xffffffff


	//   ....[60]....
        /*063c*/ 	.word	0xffffffff


	//   ....[61]....
        /*0640*/ 	.word	0xffffffff


	//   ....[62]....
        /*0644*/ 	.word	0xffffffff


	//   ....[63]....
        /*0648*/ 	.word	0xffffffff


	//   ....[64]....
        /*064c*/ 	.word	0xffffffff


	//   ....[65]....
        /*0650*/ 	.word	0xffffffff


	//   ....[66]....
        /*0654*/ 	.word	0xffffffff


	//   ....[67]....
        /*0658*/ 	.word	0xffffffff


	//   ....[68]....
        /*065c*/ 	.word	0xffffffff


	//   ....[69]....
        /*0660*/ 	.word	0xffffffff


	//   ....[70]....
        /*0664*/ 	.word	0xffffffff


	//   ....[71]....
        /*0668*/ 	.word	0xffffffff


	//   ....[72]....
        /*066c*/ 	.word	0xffffffff


	//   ....[73]....
        /*0670*/ 	.word	0xffffffff


	//   ....[74]....
        /*0674*/ 	.word	0xffffffff


	//   ....[75]....
        /*0678*/ 	.word	0xffffffff


	//   ....[76]....
        /*067c*/ 	.word	0xffffffff


	//   ....[77]....
        /*0680*/ 	.word	0xffffffff


	//   ....[78]....
        /*0684*/ 	.word	0xffffffff


	//   ....[79]....
        /*0688*/ 	.word	0xffffffff


	//   ....[80]....
        /*068c*/ 	.word	0xffffffff


	//   ....[81]....
        /*0690*/ 	.word	0xffffffff


	//   ....[82]....
        /*0694*/ 	.word	0xffffffff


	//   ....[83]....
        /*0698*/ 	.word	0xffffffff


	//   ....[84]....
        /*069c*/ 	.word	0xffffffff


	//   ....[85]....
        /*06a0*/ 	.word	0xffffffff


	//   ....[86]....
        /*06a4*/ 	.word	0xffffffff


	//   ....[87]....
        /*06a8*/ 	.word	0xffffffff


	//   ....[88]....
        /*06ac*/ 	.word	0xffffffff


	//   ....[89]....
        /*06b0*/ 	.word	0xffffffff


	//   ....[90]....
        /*06b4*/ 	.word	0xffffffff


	//   ....[91]....
        /*06b8*/ 	.word	0xffffffff


	//   ....[92]....
        /*06bc*/ 	.word	0xffffffff


	//   ....[93]....
        /*06c0*/ 	.word	0xffffffff


	//   ....[94]....
        /*06c4*/ 	.word	0xffffffff


	//   ....[95]....
        /*06c8*/ 	.word	0xffffffff


	//   ....[96]....
        /*06cc*/ 	.word	0xffffffff


	//   ....[97]....
        /*06d0*/ 	.word	0xffffffff


	//   ....[98]....
        /*06d4*/ 	.word	0xffffffff


	//   ....[99]....
        /*06d8*/ 	.word	0xffffffff


	//   ....[100]....
        /*06dc*/ 	.word	0xffffffff


	//   ....[101]....
        /*06e0*/ 	.word	0xffffffff


	//   ....[102]....
        /*06e4*/ 	.word	0xffffffff


	//   ....[103]....
        /*06e8*/ 	.word	0xffffffff


	//   ....[104]....
        /*06ec*/ 	.word	0xffffffff


	//   ....[105]....
        /*06f0*/ 	.word	0xffffffff


	//   ....[106]....
        /*06f4*/ 	.word	0xffffffff


	//   ....[107]....
        /*06f8*/ 	.word	0xffffffff


	//   ....[108]....
        /*06fc*/ 	.word	0xffffffff


	//   ....[109]....
        /*0700*/ 	.word	0xffffffff


	//   ....[110]....
        /*0704*/ 	.word	0xffffffff


	//   ....[111]....
        /*0708*/ 	.word	0xffffffff


	//   ....[112]....
        /*070c*/ 	.word	0xffffffff


	//   ....[113]....
        /*0710*/ 	.word	0xffffffff


	//   ....[114]....
        /*0714*/ 	.word	0xffffffff


	//   ....[115]....
        /*0718*/ 	.word	0xffffffff


	//   ....[116]....
        /*071c*/ 	.word	0xffffffff


	//   ....[117]....
        /*0720*/ 	.word	0xffffffff


	//   ....[118]....
        /*0724*/ 	.word	0xffffffff


	//   ....[119]....
        /*0728*/ 	.word	0xffffffff


	//   ....[120]....
        /*072c*/ 	.word	0xffffffff


	//   ....[121]....
        /*0730*/ 	.word	0xffffffff


	//   ....[122]....
        /*0734*/ 	.word	0x0500000f


	//   ....[123]....
        /*0738*/ 	.word	0x0500000f


	//   ....[124]....
        /*073c*/ 	.word	0x0500000f


	//   ....[125]....
        /*0740*/ 	.word	0x0500000f


	//   ....[126]....
        /*0744*/ 	.word	0x0500000f


	//   ....[127]....
        /*0748*/ 	.word	0x0500000f


	//   ....[128]....
        /*074c*/ 	.word	0x0500000f


	//   ....[129]....
        /*0750*/ 	.word	0x0500000f


	//   ....[130]....
        /*0754*/ 	.word	0x0500000f


	//   ....[131]....
        /*0758*/ 	.word	0x0500000f


	//   ....[132]....
        /*075c*/ 	.word	0x0500000f


	//   ....[133]....
        /*0760*/ 	.word	0x0500000f


	//   ....[134]....
        /*0764*/ 	.word	0x0500000f


	//   ....[135]....
        /*0768*/ 	.word	0x0500000f


	//   ....[136]....
        /*076c*/ 	.word	0x0500000f


	//   ....[137]....
        /*0770*/ 	.word	0x0500000f


	//   ....[138]....
        /*0774*/ 	.word	0x0500000f


	//   ....[139]....
        /*0778*/ 	.word	0x0500000f


	//   ....[140]....
        /*077c*/ 	.word	0x0500000f


	//   ....[141]....
        /*0780*/ 	.word	0x0500000f


	//   ....[142]....
        /*0784*/ 	.word	0x0500000f


	//   ....[143]....
        /*0788*/ 	.word	0x0500000f


	//   ....[144]....
        /*078c*/ 	.word	0x0500000f


	//   ....[145]....
        /*0790*/ 	.word	0x0500000f


	//   ....[146]....
        /*0794*/ 	.word	0x0500000f


	//   ....[147]....
        /*0798*/ 	.word	0x0500000f


	//   ....[148]....
        /*079c*/ 	.word	0x0500000f


	//   ....[149]....
        /*07a0*/ 	.word	0x0500000f


	//   ....[150]....
        /*07a4*/ 	.word	0x0500000f


	//   ....[151]....
        /*07a8*/ 	.word	0x0500000f


	//   ....[152]....
        /*07ac*/ 	.word	0x0500000f


	//   ....[153]....
        /*07b0*/ 	.word	0x0500000f


	//   ....[154]....
        /*07b4*/ 	.word	0x0500000f


	//   ....[155]....
        /*07b8*/ 	.word	0x0500000f


	//   ....[156]....
        /*07bc*/ 	.word	0x0500000f


	//   ....[157]....
        /*07c0*/ 	.word	0x0500000f


	//   ....[158]....
        /*07c4*/ 	.word	0x0500000f


	//   ....[159]....
        /*07c8*/ 	.word	0x0500000f


	//   ....[160]....
        /*07cc*/ 	.word	0x0500000f


	//   ....[161]....
        /*07d0*/ 	.word	0x0500000f


	//   ....[162]....
        /*07d4*/ 	.word	0x0500000f


	//   ....[163]....
        /*07d8*/ 	.word	0x0500000f


	//   ....[164]....
        /*07dc*/ 	.word	0x0500000f


	//   ....[165]....
        /*07e0*/ 	.word	0x0500000f


	//   ....[166]....
        /*07e4*/ 	.word	0x0500000f


	//   ....[167]....
        /*07e8*/ 	.word	0x0500000f


	//   ....[168]....
        /*07ec*/ 	.word	0x0500000f


	//   ....[169]....
        /*07f0*/ 	.word	0x0500000f


	//   ....[170]....
        /*07f4*/ 	.word	0x0500000f


	//   ....[171]....
        /*07f8*/ 	.word	0x0500000f


	//   ....[172]....
        /*07fc*/ 	.word	0x0500000f


	//   ....[173]....
        /*0800*/ 	.word	0x0500000f


	//   ....[174]....
        /*0804*/ 	.word	0x0500000f


	//   ....[175]....
        /*0808*/ 	.word	0x0500000f


	//   ....[176]....
        /*080c*/ 	.word	0x0500000f


	//   ....[177]....
        /*0810*/ 	.word	0x0500000f


	//   ....[178]....
        /*0814*/ 	.word	0x0500000f


	//   ....[179]....
        /*0818*/ 	.word	0x0500000f


	//   ....[180]....
        /*081c*/ 	.word	0x0500000f


	//   ....[181]....
        /*0820*/ 	.word	0x0500000f


	//   ....[182]....
        /*0824*/ 	.word	0x0500000f


	//----- nvinfo : EIATTR_COOP_GROUP_INSTR_OFFSETS
	.align		4
.L_409:
        /*0828*/ 	.byte	0x04, 0x28
        /*082a*/ 	.short	(.L_411 - .L_410)


	//   ....[0]....
.L_410:
        /*082c*/ 	.word	0x00000060


	//   ....[1]....
        /*0830*/ 	.word	0x00000190


	//   ....[2]....
        /*0834*/ 	.word	0x00000240


	//   ....[3]....
        /*0838*/ 	.word	0x00000400


	//   ....[4]....
        /*083c*/ 	.word	0x00000560


	//   ....[5]....
        /*0840*/ 	.word	0x00000680


	//   ....[6]....
        /*0844*/ 	.word	0x000007e0


	//   ....[7]....
        /*0848*/ 	.word	0x000062d0


	//   ....[8]....
        /*084c*/ 	.word	0x000069f0


	//   ....[9]....
        /*0850*/ 	.word	0x00006a00


	//   ....[10]....
        /*0854*/ 	.word	0x00006a10


	//   ....[11]....
        /*0858*/ 	.word	0x00006a20


	//   ....[12]....
        /*085c*/ 	.word	0x00006d10


	//   ....[13]....
        /*0860*/ 	.word	0x00006d20


	//   ....[14]....
        /*0864*/ 	.word	0x00006d30


	//   ....[15]....
        /*0868*/ 	.word	0x00006d40


	//   ....[16]....
        /*086c*/ 	.word	0x00007f30


	//   ....[17]....
        /*0870*/ 	.word	0x00007f50


	//   ....[18]....
        /*0874*/ 	.word	0x00007f60


	//   ....[19]....
        /*0878*/ 	.word	0x00007f70


	//   ....[20]....
        /*087c*/ 	.word	0x00008050


	//   ....[21]....
        /*0880*/ 	.word	0x00008060


	//   ....[22]....
        /*0884*/ 	.word	0x00008100


	//   ....[23]....
        /*0888*/ 	.word	0x00008130


	//   ....[24]....
        /*088c*/ 	.word	0x00009640


	//   ....[25]....
        /*0890*/ 	.word	0x0000a040


	//   ....[26]....
        /*0894*/ 	.word	0x0000a650


	//   ....[27]....
        /*0898*/ 	.word	0x0000a760


	//   ....[28]....
        /*089c*/ 	.word	0x0000ac20


	//   ....[29]....
        /*08a0*/ 	.word	0x0000ad10


	//   ....[30]....
        /*08a4*/ 	.word	0x0000c0c0


	//   ....[31]....
        /*08a8*/ 	.word	0x0000cb80


	//   ....[32]....
        /*08ac*/ 	.word	0x0000d120


	//   ....[33]....
        /*08b0*/ 	.word	0x0000d280


	//   ....[34]....
        /*08b4*/ 	.word	0x0000dc10


	//   ....[35]....
        /*08b8*/ 	.word	0x0000dde0


	//   ....[36]....
        /*08bc*/ 	.word	0x0000f6a0


	//   ....[37]....
        /*08c0*/ 	.word	0x0000f6c0


	//   ....[38]....
        /*08c4*/ 	.word	0x00010020


	//   ....[39]....
        /*08c8*/ 	.word	0x000100c0


	//   ....[40]....
        /*08cc*/ 	.word	0x00011350


	//   ....[41]....
        /*08d0*/ 	.word	0x00011f20


	//   ....[42]....
        /*08d4*/ 	.word	0x000124c0


	//   ....[43]....
        /*08d8*/ 	.word	0x000125e0


	//   ....[44]....
        /*08dc*/ 	.word	0x00013170


	//   ....[45]....
        /*08e0*/ 	.word	0x00013280


	//   ....[46]....
        /*08e4*/ 	.word	0x00014210


	//   ....[47]....
        /*08e8*/ 	.word	0x00014270


	//   ....[48]....
        /*08ec*/ 	.word	0x000142d0


	//   ....[49]....
        /*08f0*/ 	.word	0x00014320


	//   ....[50]....
        /*08f4*/ 	.word	0x00015c90


	//   ....[51]....
        /*08f8*/ 	.word	0x00015cd0


	//   ....[52]....
        /*08fc*/ 	.word	0x00015d00


	//   ....[53]....
        /*0900*/ 	.word	0x00015d30


	//   ....[54]....
        /*0904*/ 	.word	0x000166b0


	//   ....[55]....
        /*0908*/ 	.word	0x000166d0


	//   ....[56]....
        /*090c*/ 	.word	0x00016820


	//   ....[57]....
        /*0910*/ 	.word	0x00016840


	//   ....[58]....
        /*0914*/ 	.word	0x00016980


	//   ....[59]....
        /*0918*/ 	.word	0x000169a0


	//   ....[60]....
        /*091c*/ 	.word	0x00016ae0


	//   ....[61]....
        /*0920*/ 	.word	0x00016af0


	//   ....[62]....
        /*0924*/ 	.word	0x00017350


	//   ....[63]....
        /*0928*/ 	.word	0x00017360


	//   ....[64]....
        /*092c*/ 	.word	0x00017540


	//   ....[65]....
        /*0930*/ 	.word	0x00017550


	//   ....[66]....
        /*0934*/ 	.word	0x00017720


	//   ....[67]....
        /*0938*/ 	.word	0x00017730


	//   ....[68]....
        /*093c*/ 	.word	0x00017900


	//   ....[69]....
        /*0940*/ 	.word	0x00017910


	//   ....[70]....
        /*0944*/ 	.word	0x00017b40


	//   ....[71]....
        /*0948*/ 	.word	0x00017d10


	//   ....[72]....
        /*094c*/ 	.word	0x00017d40


	//   ....[73]....
        /*0950*/ 	.word	0x00017d70


	//   ....[74]....
        /*0954*/ 	.word	0x00017da0


	//   ....[75]....
        /*0958*/ 	.word	0x00017dd0


	//   ....[76]....
        /*095c*/ 	.word	0x00017e00


	//   ....[77]....
        /*0960*/ 	.word	0x00017f70


	//   ....[78]....
        /*0964*/ 	.word	0x00017fa0


	//   ....[79]....
        /*0968*/ 	.word	0x00017fd0


	//   ....[80]....
        /*096c*/ 	.word	0x00018000


	//   ....[81]....
        /*0970*/ 	.word	0x00018030


	//   ....[82]....
        /*0974*/ 	.word	0x00018060


	//   ....[83]....
        /*0978*/ 	.word	0x00018100


	//   ....[84]....
        /*097c*/ 	.word	0x00018160


	//   ....[85]....
        /*0980*/ 	.word	0x000181f0


	//   ....[86]....
        /*0984*/ 	.word	0x000192a0


	//   ....[87]....
        /*0988*/ 	.word	0x0001b060


	//   ....[88]....
        /*098c*/ 	.word	0x0001bb90


	//   ....[89]....
        /*0990*/ 	.word	0x0001bbb0


	//   ....[90]....
        /*0994*/ 	.word	0x0001bc60


	//   ....[91]....
        /*0998*/ 	.word	0x0001bc70


	//   ....[92]....
        /*099c*/ 	.word	0x0001bcf0


	//   ....[93]....
        /*09a0*/ 	.word	0x0001bd00


	//   ....[94]....
        /*09a4*/ 	.word	0x0001bd80


	//   ....[95]....
        /*09a8*/ 	.word	0x0001bd90


	//   ....[96]....
        /*09ac*/ 	.word	0x0001be10


	//   ....[97]....
        /*09b0*/ 	.word	0x0001be20


	//   ....[98]....
        /*09b4*/ 	.word	0x0001bea0


	//   ....[99]....
        /*09b8*/ 	.word	0x0001beb0


	//   ....[100]....
        /*09bc*/ 	.word	0x0001bf30


	//   ....[101]....
        /*09c0*/ 	.word	0x0001bf40


	//   ....[102]....
        /*09c4*/ 	.word	0x0001bf90


	//   ....[103]....
        /*09c8*/ 	.word	0x0001bfb0


	//   ....[104]....
        /*09cc*/ 	.word	0x0001eb30


	//   ....[105]....
        /*09d0*/ 	.word	0x0001eb90


	//   ....[106]....
        /*09d4*/ 	.word	0x0001ebc0


	//   ....[107]....
        /*09d8*/ 	.word	0x0001ebf0


	//   ....[108]....
        /*09dc*/ 	.word	0x0001ec20


	//   ....[109]....
        /*09e0*/ 	.word	0x0001ec50


	//   ....[110]....
        /*09e4*/ 	.word	0x0001ec80


	//   ....[111]....
        /*09e8*/ 	.word	0x0001ec90


	//   ....[112]....
        /*09ec*/ 	.word	0x0001ee10


	//   ....[113]....
        /*09f0*/ 	.word	0x0001ee40


	//   ....[114]....
        /*09f4*/ 	.word	0x0001ee70


	//   ....[115]....
        /*09f8*/ 	.word	0x0001eea0


	//   ....[116]....
        /*09fc*/ 	.word	0x0001eed0


	//   ....[117]....
        /*0a00*/ 	.word	0x0001ef00


	//   ....[118]....
        /*0a04*/ 	.word	0x0001efc0


	//   ....[119]....
        /*0a08*/ 	.word	0x0001efe0


	//   ....[120]....
        /*0a0c*/ 	.word	0x0001f050


	//   ....[121]....
        /*0a10*/ 	.word	0x0001f720


	//   ....[122]....
        /*0a14*/ 	.word	0x0001fbb0


	//   ....[123]....
        /*0a18*/ 	.word	0x0001fc50


	//   ....[124]....
        /*0a1c*/ 	.word	0x0001fce0


	//   ....[125]....
        /*0a20*/ 	.word	0x0001fd30


	//   ....[126]....
        /*0a24*/ 	.word	0x0001fd80


	//   ....[127]....
        /*0a28*/ 	.word	0x0001fe10


	//   ....[128]....
        /*0a2c*/ 	.word	0x0001fea0


	//   ....[129]....
        /*0a30*/ 	.word	0x0001fef0


	//   ....[130]....
        /*0a34*/ 	.word	0x0001ff40


	//   ....[131]....
        /*0a38*/ 	.word	0x00020030


	//   ....[132]....
        /*0a3c*/ 	.word	0x000200e0


	//   ....[133]....
        /*0a40*/ 	.word	0x00020160


	//   ....[134]....
        /*0a44*/ 	.word	0x000201e0


	//   ....[135]....
        /*0a48*/ 	.word	0x00020280


	//   ....[136]....
        /*0a4c*/ 	.word	0x00020340


	//   ....[137]....
        /*0a50*/ 	.word	0x00020390


	//   ....[138]....
        /*0a54*/ 	.word	0x000204a0


	//   ....[139]....
        /*0a58*/ 	.word	0x00020850


	//   ....[140]....
        /*0a5c*/ 	.word	0x000208a0


	//   ....[141]....
        /*0a60*/ 	.word	0x00020930


	//   ....[142]....
        /*0a64*/ 	.word	0x000209c0


	//   ....[143]....
        /*0a68*/ 	.word	0x00020a50


	//   ....[144]....
        /*0a6c*/ 	.word	0x00020ae0


	//   ....[145]....
        /*0a70*/ 	.word	0x00020b70


	//   ....[146]....
        /*0a74*/ 	.word	0x00020c00


	//   ....[147]....
        /*0a78*/ 	.word	0x00020cc0


	//   ....[148]....
        /*0a7c*/ 	.word	0x00020fb0


	//   ....[149]....
        /*0a80*/ 	.word	0x00021170


	//   ....[150]....
        /*0a84*/ 	.word	0x000211c0


	//   ....[151]....
        /*0a88*/ 	.word	0x00021220


	//   ....[152]....
        /*0a8c*/ 	.word	0x00021310


	//   ....[153]....
        /*0a90*/ 	.word	0x00021370


	//   ....[154]....
        /*0a94*/ 	.word	0x00021460


	//   ....[155]....
        /*0a98*/ 	.word	0x000214c0


	//   ....[156]....
        /*0a9c*/ 	.word	0x000215b0


	//   ....[157]....
        /*0aa0*/ 	.word	0x00021610


	//   ....[158]....
        /*0aa4*/ 	.word	0x00021700


	//   ....[159]....
        /*0aa8*/ 	.word	0x00021760


	//   ....[160]....
        /*0aac*/ 	.word	0x00021850


	//   ....[161]....
        /*0ab0*/ 	.word	0x000218b0


	//   ....[162]....
        /*0ab4*/ 	.word	0x00021980


	//   ....[163]....
        /*0ab8*/ 	.word	0x00021a00


	//   ....[164]....
        /*0abc*/ 	.word	0x00021ad0


	//   ....[165]....
        /*0ac0*/ 	.word	0x00021e00


	//   ....[166]....
        /*0ac4*/ 	.word	0x00021ea0


	//   ....[167]....
        /*0ac8*/ 	.word	0x00021fc0


	//   ....[168]....
        /*0acc*/ 	.word	0x00022030


	//   ....[169]....
        /*0ad0*/ 	.word	0x000220b0


	//   ....[170]....
        /*0ad4*/ 	.word	0x00022130


	//   ....[171]....
        /*0ad8*/ 	.word	0x000221b0


	//   ....[172]....
        /*0adc*/ 	.word	0x00022240


	//   ....[173]....
        /*0ae0*/ 	.word	0x000222e0


	//   ....[174]....
        /*0ae4*/ 	.word	0x00022380


	//   ....[175]....
        /*0ae8*/ 	.word	0x000223f0


	//   ....[176]....
        /*0aec*/ 	.word	0x00022460


	//   ....[177]....
        /*0af0*/ 	.word	0x000224d0


	//   ....[178]....
        /*0af4*/ 	.word	0x00022550


	//   ....[179]....
        /*0af8*/ 	.word	0x000225d0


	//   ....[180]....
        /*0afc*/ 	.word	0x00022670


	//   ....[181]....
        /*0b00*/ 	.word	0x00022700


	//   ....[182]....
        /*0b04*/ 	.word	0x00022830


	//----- nvinfo : EIATTR_REG_RECONFIG
	.align		4
.L_411:
        /*0b08*/ 	.byte	0x01, 0x54
	.zero		2


	//----- nvinfo : EIATTR_SYSCALL_OFFSETS
	.align		4
        /*0b0c*/ 	.byte	0x04, 0x46
        /*0b0e*/ 	.short	(.L_413 - .L_412)


	//   ....[0]....
.L_412:
        /*0b10*/ 	.word	0x00001b90


	//   ....[1]....
        /*0b14*/ 	.word	0x00001ce0


	//   ....[2]....
        /*0b18*/ 	.word	0x00006470


	//   ....[3]....
        /*0b1c*/ 	.word	0x00006780


	//   ....[4]....
        /*0b20*/ 	.word	0x0001aca0


	//   ....[5]....
        /*0b24*/ 	.word	0x0001adf0


	//   ....[6]....
        /*0b28*/ 	.word	0x0001aee0


	//   ....[7]....
        /*0b2c*/ 	.word	0x0001b750


	//----- nvinfo : EIATTR_MBARRIER_INSTR_OFFSETS
	.align		4
.L_413:
        /*0b30*/ 	.byte	0x04, 0x39
        /*0b32*/ 	.short	(.L_415 - .L_414)


	//   ....[0]....
.L_414:
        /*0b34*/ 	.word	0x000002b0
        /*0b38*/ 	.word	0x000000ff
        /*0b3c*/ 	.word	0x00022800
        /*0b40*/ 	.short	0x0100
        /*0b42*/ 	.byte	0x08
	.zero		1


	//   ....[1]....
        /*0b44*/ 	.word	0x000002c0
        /*0b48*/ 	.word	0x000000ff
        /*0b4c*/ 	.word	0x00022820
        /*0b50*/ 	.short	0x0100
        /*0b52*/ 	.byte	0x08
	.zero		1


	//   ....[2]....
        /*0b54*/ 	.word	0x000003b0
        /*0b58*/ 	.word	0x000000ff
        /*0b5c*/ 	.word	0x00022830
        /*0b60*/ 	.short	0x0100
        /*0b62*/ 	.byte	0x08
	.zero		1


	//   ....[3]....
        /*0b64*/ 	.word	0x000003c0
        /*0b68*/ 	.word	0x000000ff
        /*0b6c*/ 	.word	0x00022840
        /*0b70*/ 	.short	0x0100
        /*0b72*/ 	.byte	0x08
	.zero		1


	//   ....[4]....
        /*0b74*/ 	.word	0x000003d0
        /*0b78*/ 	.word	0x000000ff
        /*0b7c*/ 	.word	0x00022838
        /*0b80*/ 	.short	0x0100
        /*0b82*/ 	.byte	0x08
	.zero		1


	//   ....[5]....
        /*0b84*/ 	.word	0x000003e0
        /*0b88*/ 	.word	0x000000ff
        /*0b8c*/ 	.word	0x00022848
        /*0b90*/ 	.short	0x0100
        /*0b92*/ 	.byte	0x08
	.zero		1


	//   ....[6]....
        /*0b94*/ 	.word	0x00000510
        /*0b98*/ 	.word	0x000000ff
        /*0b9c*/ 	.word	0x00022850
        /*0ba0*/ 	.short	0x0100
        /*0ba2*/ 	.byte	0x08
	.zero		1


	//   ....[7]....
        /*0ba4*/ 	.word	0x00000520
        /*0ba8*/ 	.word	0x000000ff
        /*0bac*/ 	.word	0x00022860
        /*0bb0*/ 	.short	0x0100
        /*0bb2*/ 	.byte	0x08
	.zero		1


	//   ....[8]....
        /*0bb4*/ 	.word	0x00000530
        /*0bb8*/ 	.word	0x000000ff
        /*0bbc*/ 	.word	0x00022858
        /*0bc0*/ 	.short	0x0100
        /*0bc2*/ 	.byte	0x08
	.zero		1


	//   ....[9]....
        /*0bc4*/ 	.word	0x00000540
        /*0bc8*/ 	.word	0x000000ff
        /*0bcc*/ 	.word	0x00022868
        /*0bd0*/ 	.short	0x0100
        /*0bd2*/ 	.byte	0x08
	.zero		1


	//   ....[10]....
        /*0bd4*/ 	.word	0x00000630
        /*0bd8*/ 	.word	0x000000ff
        /*0bdc*/ 	.word	0x00022870
        /*0be0*/ 	.short	0x0100
        /*0be2*/ 	.byte	0x06
	.zero		1


	//   ....[11]....
        /*0be4*/ 	.word	0x00000640
        /*0be8*/ 	.word	0x000000ff
        /*0bec*/ 	.word	0x00022880
        /*0bf0*/ 	.short	0x0100
        /*0bf2*/ 	.byte	0x06
	.zero		1


	//   ....[12]....
        /*0bf4*/ 	.word	0x00000650
        /*0bf8*/ 	.word	0x000000ff
        /*0bfc*/ 	.word	0x00022878
        /*0c00*/ 	.short	0x0100
        /*0c02*/ 	.byte	0x06
	.zero		1


	//   ....[13]....
        /*0c04*/ 	.word	0x00000660
        /*0c08*/ 	.word	0x000000ff
        /*0c0c*/ 	.word	0x00022888
        /*0c10*/ 	.short	0x0100
        /*0c12*/ 	.byte	0x06
	.zero		1


	//   ....[14]....
        /*0c14*/ 	.word	0x00000790
        /*0c18*/ 	.word	0x000000ff
        /*0c1c*/ 	.word	0x00022890
        /*0c20*/ 	.short	0x0100
        /*0c22*/ 	.byte	0x08
	.zero		1


	//   ....[15]....
        /*0c24*/ 	.word	0x000007a0
        /*0c28*/ 	.word	0x000000ff
        /*0c2c*/ 	.word	0x000228a0
        /*0c30*/ 	.short	0x0100
        /*0c32*/ 	.byte	0x08
	.zero		1


	//   ....[16]....
        /*0c34*/ 	.word	0x000007b0
        /*0c38*/ 	.word	0x000000ff
        /*0c3c*/ 	.word	0x00022898
        /*0c40*/ 	.short	0x0100
        /*0c42*/ 	.byte	0x08
	.zero		1


	//   ....[17]....
        /*0c44*/ 	.word	0x000007c0
        /*0c48*/ 	.word	0x000000ff
        /*0c4c*/ 	.word	0x000228a8
        /*0c50*/ 	.short	0x0100
        /*0c52*/ 	.byte	0x08
	.zero		1


	//   ....[18]....
        /*0c54*/ 	.word	0x000008f0
        /*0c58*/ 	.word	0x000000ff
        /*0c5c*/ 	.word	0x000228b0
        /*0c60*/ 	.short	0x0100
        /*0c62*/ 	.byte	0x08
	.zero		1


	//   ....[19]....
        /*0c64*/ 	.word	0x00000900
        /*0c68*/ 	.word	0x000000ff
        /*0c6c*/ 	.word	0x000228c0
        /*0c70*/ 	.short	0x0100
        /*0c72*/ 	.byte	0x08
	.zero		1


	//   ....[20]....
        /*0c74*/ 	.word	0x00000910
        /*0c78*/ 	.word	0x000000ff
        /*0c7c*/ 	.word	0x000228b8
        /*0c80*/ 	.short	0x0100
        /*0c82*/ 	.byte	0x08
	.zero		1


	//   ....[21]....
        /*0c84*/ 	.word	0x00000920
        /*0c88*/ 	.word	0x000000ff
        /*0c8c*/ 	.word	0x000228c8
        /*0c90*/ 	.short	0x0100
        /*0c92*/ 	.byte	0x08
	.zero		1


	//   ....[22]....
        /*0c94*/ 	.word	0x00002f30
        /*0c98*/ 	.word	0x00000062
        /*0c9c*/ 	.word	0x00022890
        /*0ca0*/ 	.short	0x010a
        /*0ca2*/ 	.byte	0x3f
	.zero		1


	//   ....[23]....
        /*0ca4*/ 	.word	0x00004080
        /*0ca8*/ 	.word	0x00000062
        /*0cac*/ 	.word	0x00022890
        /*0cb0*/ 	.short	0x010a
        /*0cb2*/ 	.byte	0x3f
	.zero		1


	//   ....[24]....
        /*0cb4*/ 	.word	0x00005090
        /*0cb8*/ 	.word	0x00000062
        /*0cbc*/ 	.word	0x00022890
        /*0cc0*/ 	.short	0x010a
        /*0cc2*/ 	.byte	0x3f
	.zero		1


	//   ....[25]....
        /*0cc4*/ 	.word	0x000052a0
        /*0cc8*/ 	.word	0x00000020
        /*0ccc*/ 	.word	0x00000000
        /*0cd0*/ 	.short	0x0101
        /*0cd2*/ 	.byte	0x3f
	.zero		1


	//   ....[26]....
        /*0cd4*/ 	.word	0x000052e0
        /*0cd8*/ 	.word	0x00000062
        /*0cdc*/ 	.word	0x000228b0
        /*0ce0*/ 	.short	0x010a
        /*0ce2*/ 	.byte	0x3f
	.zero		1


	//   ....[27]....
        /*0ce4*/ 	.word	0x00005930
        /*0ce8*/ 	.word	0x00000062
        /*0cec*/ 	.word	0x00000000
        /*0cf0*/ 	.short	0x0101
        /*0cf2*/ 	.byte	0x3f
	.zero		1


	//   ....[28]....
        /*0cf4*/ 	.word	0x00006500
        /*0cf8*/ 	.word	0x00000010
        /*0cfc*/ 	.word	0x00022800
        /*0d00*/ 	.short	0x010a
        /*0d02*/ 	.byte	0x3f
	.zero		1


	//   ....[29]....
        /*0d04*/ 	.word	0x00006550
        /*0d08*/ 	.word	0x00000010
        /*0d0c*/ 	.word	0x00022800
        /*0d10*/ 	.short	0x010a
        /*0d12*/ 	.byte	0x3f
	.zero		1


	//   ....[30]....
        /*0d14*/ 	.word	0x00006f80
        /*0d18*/ 	.word	0x00000010
        /*0d1c*/ 	.word	0x00022800
        /*0d20*/ 	.short	0x010a
        /*0d22*/ 	.byte	0x3f
	.zero		1


	//   ....[31]....
        /*0d24*/ 	.word	0x00008380
        /*0d28*/ 	.word	0x00000010
        /*0d2c*/ 	.word	0x00022800
        /*0d30*/ 	.short	0x010a
        /*0d32*/ 	.byte	0x3f
	.zero		1


	//   ....[32]....
        /*0d34*/ 	.word	0x000091b0
        /*0d38*/ 	.word	0x00000006
        /*0d3c*/ 	.word	0x00022830
        /*0d40*/ 	.short	0x010a
        /*0d42*/ 	.byte	0x3f
	.zero		1


	//   ....[33]....
        /*0d44*/ 	.word	0x00009250
        /*0d48*/ 	.word	0x00000006
        /*0d4c*/ 	.word	0x00022830
        /*0d50*/ 	.short	0x010a
        /*0d52*/ 	.byte	0x3f
	.zero		1


	//   ....[34]....
        /*0d54*/ 	.word	0x00009780
        /*0d58*/ 	.word	0x00000000
        /*0d5c*/ 	.word	0x00000000
        /*0d60*/ 	.short	0x0101
        /*0d62*/ 	.byte	0x3f
	.zero		1


	//   ....[35]....
        /*0d64*/ 	.word	0x0000b5f0
        /*0d68*/ 	.word	0x00000006
        /*0d6c*/ 	.word	0x00022850
        /*0d70*/ 	.short	0x010a
        /*0d72*/ 	.byte	0x3f
	.zero		1


	//   ....[36]....
        /*0d74*/ 	.word	0x0000b640
        /*0d78*/ 	.word	0x00000006
        /*0d7c*/ 	.word	0x00022850
        /*0d80*/ 	.short	0x010a
        /*0d82*/ 	.byte	0x3f
	.zero		1


	//   ....[37]....
        /*0d84*/ 	.word	0x0000ba10
        /*0d88*/ 	.word	0x00000006
        /*0d8c*/ 	.word	0x00000000
        /*0d90*/ 	.short	0x0101
        /*0d92*/ 	.byte	0x3f
	.zero		1


	//   ....[38]....
        /*0d94*/ 	.word	0x0000bd40
        /*0d98*/ 	.word	0x000000c9
        /*0d9c*/ 	.word	0x00022830
        /*0da0*/ 	.short	0x010a
        /*0da2*/ 	.byte	0x3f
	.zero		1


	//   ....[39]....
        /*0da4*/ 	.word	0x0000bda0
        /*0da8*/ 	.word	0x000000c9
        /*0dac*/ 	.word	0x00022830
        /*0db0*/ 	.short	0x010a
        /*0db2*/ 	.byte	0x3f
	.zero		1


	//   ....[40]....
        /*0db4*/ 	.word	0x0000c110
        /*0db8*/ 	.word	0x0000000a
        /*0dbc*/ 	.word	0x00000000
        /*0dc0*/ 	.short	0x0101
        /*0dc2*/ 	.byte	0x3f
	.zero		1


	//   ....[41]....
        /*0dc4*/ 	.word	0x0000ea30
        /*0dc8*/ 	.word	0x000000c9
        /*0dcc*/ 	.word	0x00022850
        /*0dd0*/ 	.short	0x010a
        /*0dd2*/ 	.byte	0x3f
	.zero		1


	//   ....[42]....
        /*0dd4*/ 	.word	0x0000ea80
        /*0dd8*/ 	.word	0x000000c9
        /*0ddc*/ 	.word	0x00022850
        /*0de0*/ 	.short	0x010a
        /*0de2*/ 	.byte	0x3f
	.zero		1


	//   ....[43]....
        /*0de4*/ 	.word	0x0000ee40
        /*0de8*/ 	.word	0x000000c9
        /*0dec*/ 	.word	0x00000000
        /*0df0*/ 	.short	0x0101
        /*0df2*/ 	.byte	0x3f
	.zero		1


	//   ....[44]....
        /*0df4*/ 	.word	0x0000f240
        /*0df8*/ 	.word	0x00000006
        /*0dfc*/ 	.word	0x00022830
        /*0e00*/ 	.short	0x010a
        /*0e02*/ 	.byte	0x3f
	.zero		1


	//   ....[45]....
        /*0e04*/ 	.word	0x0000f2a0
        /*0e08*/ 	.word	0x00000006
        /*0e0c*/ 	.word	0x00022830
        /*0e10*/ 	.short	0x010a
        /*0e12*/ 	.byte	0x3f
	.zero		1


	//   ....[46]....
        /*0e14*/ 	.word	0x00010a20
        /*0e18*/ 	.word	0x0000009a
        /*0e1c*/ 	.word	0x00000000
        /*0e20*/ 	.short	0x0101
        /*0e22*/ 	.byte	0x3f
	.zero		1


	//   ....[47]....
        /*0e24*/ 	.word	0x00010c10
        /*0e28*/ 	.word	0x00000006
        /*0e2c*/ 	.word	0x00022850
        /*0e30*/ 	.short	0x010a
        /*0e32*/ 	.byte	0x3f
	.zero		1


	//   ....[48]....
        /*0e34*/ 	.word	0x00010c60
        /*0e38*/ 	.word	0x00000006
        /*0e3c*/ 	.word	0x00022850
        /*0e40*/ 	.short	0x010a
        /*0e42*/ 	.byte	0x3f
	.zero		1


	//   ....[49]....
        /*0e44*/ 	.word	0x00011000
        /*0e48*/ 	.word	0x00000006
        /*0e4c*/ 	.word	0x00000000
        /*0e50*/ 	.short	0x0101
        /*0e52*/ 	.byte	0x3f
	.zero		1


	//   ....[50]....
        /*0e54*/ 	.word	0x00011110
        /*0e58*/ 	.word	0x000000c9
        /*0e5c*/ 	.word	0x00022830
        /*0e60*/ 	.short	0x010a
        /*0e62*/ 	.byte	0x3f
	.zero		1


	//   ....[51]....
        /*0e64*/ 	.word	0x00011170
        /*0e68*/ 	.word	0x000000c9
        /*0e6c*/ 	.word	0x00022830
        /*0e70*/ 	.short	0x010a
        /*0e72*/ 	.byte	0x3f
	.zero		1


	//   ....[52]....
        /*0e74*/ 	.word	0x000114b0
        /*0e78*/ 	.word	0x00000000
        /*0e7c*/ 	.word	0x00000000
        /*0e80*/ 	.short	0x0101
        /*0e82*/ 	.byte	0x3f
	.zero		1


	//   ....[53]....
        /*0e84*/ 	.word	0x00013dd0
        /*0e88*/ 	.word	0x000000c9
        /*0e8c*/ 	.word	0x00022850
        /*0e90*/ 	.short	0x010a
        /*0e92*/ 	.byte	0x3f
	.zero		1


	//   ....[54]....
        /*0e94*/ 	.word	0x00013e20
        /*0e98*/ 	.word	0x000000c9
        /*0e9c*/ 	.word	0x00022850
        /*0ea0*/ 	.short	0x010a
        /*0ea2*/ 	.byte	0x3f
	.zero		1


	//   ....[55]....
        /*0ea4*/ 	.word	0x000141e0
        /*0ea8*/ 	.word	0x000000c9
        /*0eac*/ 	.word	0x00000000
        /*0eb0*/ 	.short	0x0101
        /*0eb2*/ 	.byte	0x3f
	.zero		1


	//   ....[56]....
        /*0eb4*/ 	.word	0x000166c0
        /*0eb8*/ 	.word	0x00000000
        /*0ebc*/ 	.word	0x00000000
        /*0ec0*/ 	.short	0x0101
        /*0ec2*/ 	.byte	0x3f
	.zero		1


	//   ....[57]....
        /*0ec4*/ 	.word	0x00019390
        /*0ec8*/ 	.word	0x00000007
        /*0ecc*/ 	.word	0x00022820
        /*0ed0*/ 	.short	0x010a
        /*0ed2*/ 	.byte	0x3f
	.zero		1


	//   ....[58]....
        /*0ed4*/ 	.word	0x00019470
        /*0ed8*/ 	.word	0x00000006
        /*0edc*/ 	.word	0x000228a0
        /*0ee0*/ 	.short	0x010a
        /*0ee2*/ 	.byte	0x3f
	.zero		1


	//   ....[59]....
        /*0ee4*/ 	.word	0x000196c0
        /*0ee8*/ 	.word	0x00000006
        /*0eec*/ 	.word	0x000228c0
        /*0ef0*/ 	.short	0x010a
        /*0ef2*/ 	.byte	0x3f
	.zero		1


	//   ....[60]....
        /*0ef4*/ 	.word	0x00019d80
        /*0ef8*/ 	.word	0x00000005
        /*0efc*/ 	.word	0x000228a0
        /*0f00*/ 	.short	0x010a
        /*0f02*/ 	.byte	0x3f
	.zero		1


	//   ....[61]....
        /*0f04*/ 	.word	0x00019fc0
        /*0f08*/ 	.word	0x00000005
        /*0f0c*/ 	.word	0x000228c0
        /*0f10*/ 	.short	0x010a
        /*0f12*/ 	.byte	0x3f
	.zero		1


	//   ....[62]....
        /*0f14*/ 	.word	0x0001b2f0
        /*0f18*/ 	.word	0x00000000
        /*0f1c*/ 	.word	0x00022840
        /*0f20*/ 	.short	0x010a
        /*0f22*/ 	.byte	0x3f
	.zero		1


	//   ....[63]....
        /*0f24*/ 	.word	0x0001c060
        /*0f28*/ 	.word	0x00000008
        /*0f2c*/ 	.word	0x00022800
        /*0f30*/ 	.short	0x0107
        /*0f32*/ 	.byte	0x3f
	.zero		1


	//   ....[64]....
        /*0f34*/ 	.word	0x0001c160
        /*0f38*/ 	.word	0x00000002
        /*0f3c*/ 	.word	0x00022800
        /*0f40*/ 	.short	0x0101
        /*0f42*/ 	.byte	0x3f
	.zero		1


	//   ....[65]....
        /*0f44*/ 	.word	0x0001c180
        /*0f48*/ 	.word	0x00000002
        /*0f4c*/ 	.word	0x00022820
        /*0f50*/ 	.short	0x010a
        /*0f52*/ 	.byte	0x3f
	.zero		1


	//   ....[66]....
        /*0f54*/ 	.word	0x0001c280
        /*0f58*/ 	.word	0x00000002
        /*0f5c*/ 	.word	0x00022860
        /*0f60*/ 	.short	0x010a
        /*0f62*/ 	.byte	0x3f
	.zero		1


	//   ....[67]....
        /*0f64*/ 	.word	0x0001cb40
        /*0f68*/ 	.word	0x00000002
        /*0f6c*/ 	.word	0x00022840
        /*0f70*/ 	.short	0x010a
        /*0f72*/ 	.byte	0x3f
	.zero		1


	//   ....[68]....
        /*0f74*/ 	.word	0x0001cd90
        /*0f78*/ 	.word	0x00000002
        /*0f7c*/ 	.word	0x00022860
        /*0f80*/ 	.short	0x010a
        /*0f82*/ 	.byte	0x3f
	.zero		1


	//   ....[69]....
        /*0f84*/ 	.word	0x0001d5f0
        /*0f88*/ 	.word	0x00000003
        /*0f8c*/ 	.word	0x00022840
        /*0f90*/ 	.short	0x010a
        /*0f92*/ 	.byte	0x3f
	.zero		1


	//   ....[70]....
        /*0f94*/ 	.word	0x0001d830
        /*0f98*/ 	.word	0x00000003
        /*0f9c*/ 	.word	0x00022860
        /*0fa0*/ 	.short	0x010a
        /*0fa2*/ 	.byte	0x3f
	.zero		1


	//   ....[71]....
        /*0fa4*/ 	.word	0x0001e000
        /*0fa8*/ 	.word	0x00000003
        /*0fac*/ 	.word	0x00022840
        /*0fb0*/ 	.short	0x010a
        /*0fb2*/ 	.byte	0x3f
	.zero		1


	//   ....[72]....
        /*0fb4*/ 	.word	0x0001e250
        /*0fb8*/ 	.word	0x00000003
        /*0fbc*/ 	.word	0x00022860
        /*0fc0*/ 	.short	0x010a
        /*0fc2*/ 	.byte	0x3f
	.zero		1


	//   ....[73]....
        /*0fc4*/ 	.word	0x0001f6a0
        /*0fc8*/ 	.word	0x00000000
        /*0fcc*/ 	.word	0x00022820
        /*0fd0*/ 	.short	0x010a
        /*0fd2*/ 	.byte	0x3f
	.zero		1


	//   ....[74]....
        /*0fd4*/ 	.word	0x0001f850
        /*0fd8*/ 	.word	0x00000006
        /*0fdc*/ 	.word	0x00000000
        /*0fe0*/ 	.short	0x010a
        /*0fe2*/ 	.byte	0x3f
	.zero		1


	//   ....[75]....
        /*0fe4*/ 	.word	0x0001f8c0
        /*0fe8*/ 	.word	0x00000007
        /*0fec*/ 	.word	0x00000000
        /*0ff0*/ 	.short	0x010a
        /*0ff2*/ 	.byte	0x3f
	.zero		1


	//   ....[76]....
        /*0ff4*/ 	.word	0x0001f930
        /*0ff8*/ 	.word	0x00000004
        /*0ffc*/ 	.word	0x00000000
        /*1000*/ 	.short	0x010a
        /*1002*/ 	.byte	0x3f
	.zero		1


	//   ....[77]....
        /*1004*/ 	.word	0x0001f960
        /*1008*/ 	.word	0x00000003
        /*100c*/ 	.word	0x00000000
        /*1010*/ 	.short	0x010a
        /*1012*/ 	.byte	0x3f
	.zero		1


	//   ....[78]....
        /*1014*/ 	.word	0x0001f9c0
        /*1018*/ 	.word	0x00000062
        /*101c*/ 	.word	0x00022890
        /*1020*/ 	.short	0x010a
        /*1022*/ 	.byte	0x3f
	.zero		1


	//   ....[79]....
        /*1024*/ 	.word	0x0001fa10
        /*1028*/ 	.word	0x00000062
        /*102c*/ 	.word	0x00022890
        /*1030*/ 	.short	0x010a
        /*1032*/ 	.byte	0x3f
	.zero		1


	//   ....[80]....
        /*1034*/ 	.word	0x0001fa60
        /*1038*/ 	.word	0x00000062
        /*103c*/ 	.word	0x00022890
        /*1040*/ 	.short	0x010a
        /*1042*/ 	.byte	0x3f
	.zero		1


	//   ....[81]....
        /*1044*/ 	.word	0x0001fab0
        /*1048*/ 	.word	0x00000062
        /*104c*/ 	.word	0x000228b0
        /*1050*/ 	.short	0x010a
        /*1052*/ 	.byte	0x3f
	.zero		1


	//   ....[82]....
        /*1054*/ 	.word	0x0001ff70
        /*1058*/ 	.word	0x00000010
        /*105c*/ 	.word	0x00022800
        /*1060*/ 	.short	0x010a
        /*1062*/ 	.byte	0x3f
	.zero		1


	//   ....[83]....
        /*1064*/ 	.word	0x00020530
        /*1068*/ 	.word	0x00000010
        /*106c*/ 	.word	0x00022800
        /*1070*/ 	.short	0x010a
        /*1072*/ 	.byte	0x3f
	.zero		1


	//   ....[84]....
        /*1074*/ 	.word	0x00020580
        /*1078*/ 	.word	0x00000006
        /*107c*/ 	.word	0x00022830
        /*1080*/ 	.short	0x010a
        /*1082*/ 	.byte	0x3f
	.zero		1


	//   ....[85]....
        /*1084*/ 	.word	0x000205d0
        /*1088*/ 	.word	0x00000006
        /*108c*/ 	.word	0x00022850
        /*1090*/ 	.short	0x010a
        /*1092*/ 	.byte	0x3f
	.zero		1


	//   ....[86]....
        /*1094*/ 	.word	0x00020620
        /*1098*/ 	.word	0x000000c9
        /*109c*/ 	.word	0x00022830
        /*10a0*/ 	.short	0x010a
        /*10a2*/ 	.byte	0x3f
	.zero		1


	//   ....[87]....
        /*10a4*/ 	.word	0x00020670
        /*10a8*/ 	.word	0x000000c9
        /*10ac*/ 	.word	0x00022850
        /*10b0*/ 	.short	0x010a
        /*10b2*/ 	.byte	0x3f
	.zero		1


	//   ....[88]....
        /*10b4*/ 	.word	0x000206c0
        /*10b8*/ 	.word	0x00000006
        /*10bc*/ 	.word	0x00022830
        /*10c0*/ 	.short	0x010a
        /*10c2*/ 	.byte	0x3f
	.zero		1


	//   ....[89]....
        /*10c4*/ 	.word	0x00020710
        /*10c8*/ 	.word	0x00000006
        /*10cc*/ 	.word	0x00022850
        /*10d0*/ 	.short	0x010a
        /*10d2*/ 	.byte	0x3f
	.zero		1


	//   ....[90]....
        /*10d4*/ 	.word	0x00020760
        /*10d8*/ 	.word	0x000000c9
        /*10dc*/ 	.word	0x00022830
        /*10e0*/ 	.short	0x010a
        /*10e2*/ 	.byte	0x3f
	.zero		1


	//   ....[91]....
        /*10e4*/ 	.word	0x000207b0
        /*10e8*/ 	.word	0x000000c9
        /*10ec*/ 	.word	0x00022850
        /*10f0*/ 	.short	0x010a
        /*10f2*/ 	.byte	0x3f
	.zero		1


	//   ....[92]....
        /*10f4*/ 	.word	0x00020d90
        /*10f8*/ 	.word	0x00000006
        /*10fc*/ 	.word	0x00022820
        /*1100*/ 	.short	0x010a
        /*1102*/ 	.byte	0x3f
	.zero		1


	//   ....[93]....
        /*1104*/ 	.word	0x00020de0
        /*1108*/ 	.word	0x00000006
        /*110c*/ 	.word	0x000228a0
        /*1110*/ 	.short	0x010a
        /*1112*/ 	.byte	0x3f
	.zero		1


	//   ....[94]....
        /*1114*/ 	.word	0x00020e30
        /*1118*/ 	.word	0x00000006
        /*111c*/ 	.word	0x000228c0
        /*1120*/ 	.short	0x010a
        /*1122*/ 	.byte	0x3f
	.zero		1


	//   ....[95]....
        /*1124*/ 	.word	0x00020e80
        /*1128*/ 	.word	0x00000005
        /*112c*/ 	.word	0x000228a0
        /*1130*/ 	.short	0x010a
        /*1132*/ 	.byte	0x3f
	.zero		1


	//   ....[96]....
        /*1134*/ 	.word	0x00020ed0
        /*1138*/ 	.word	0x00000005
        /*113c*/ 	.word	0x000228c0
        /*1140*/ 	.short	0x010a
        /*1142*/ 	.byte	0x3f
	.zero		1


	//   ....[97]....
        /*1144*/ 	.word	0x00021070
        /*1148*/ 	.word	0x00000000
        /*114c*/ 	.word	0x00022840
        /*1150*/ 	.short	0x010a
        /*1152*/ 	.byte	0x3f
	.zero		1


	//   ....[98]....
        /*1154*/ 	.word	0x00021b20
        /*1158*/ 	.word	0x00000002
        /*115c*/ 	.word	0x00022820
        /*1160*/ 	.short	0x010a
        /*1162*/ 	.byte	0x3f
	.zero		1


	//   ....[99]....
        /*1164*/ 	.word	0x00021b70
        /*1168*/ 	.word	0x00000002
        /*116c*/ 	.word	0x00022860
        /*1170*/ 	.short	0x010a
        /*1172*/ 	.byte	0x3f
	.zero		1


	//   ....[100]....
        /*1174*/ 	.word	0x00021bc0
        /*1178*/ 	.word	0x00000002
        /*117c*/ 	.word	0x00022840
        /*1180*/ 	.short	0x010a
        /*1182*/ 	.byte	0x3f
	.zero		1


	//   ....[101]....
        /*1184*/ 	.word	0x00021c10
        /*1188*/ 	.word	0x00000002
        /*118c*/ 	.word	0x00022860
        /*1190*/ 	.short	0x010a
        /*1192*/ 	.byte	0x3f
	.zero		1


	//   ....[102]....
        /*1194*/ 	.word	0x00021c60
        /*1198*/ 	.word	0x00000003
        /*119c*/ 	.word	0x00022840
        /*11a0*/ 	.short	0x010a
        /*11a2*/ 	.byte	0x3f
	.zero		1


	//   ....[103]....
        /*11a4*/ 	.word	0x00021cb0
        /*11a8*/ 	.word	0x00000003
        /*11ac*/ 	.word	0x00022860
        /*11b0*/ 	.short	0x010a
        /*11b2*/ 	.byte	0x3f
	.zero		1


	//   ....[104]....
        /*11b4*/ 	.word	0x00021d00
        /*11b8*/ 	.word	0x00000003
        /*11bc*/ 	.word	0x00022840
        /*11c0*/ 	.short	0x010a
        /*11c2*/ 	.byte	0x3f
	.zero		1


	//   ....[105]....
        /*11c4*/ 	.word	0x00021d50
        /*11c8*/ 	.word	0x00000003
        /*11cc*/ 	.word	0x00022860
        /*11d0*/ 	.short	0x010a
        /*11d2*/ 	.byte	0x3f
	.zero		1


	//   ....[106]....
        /*11d4*/ 	.word	0x00022750
        /*11d8*/ 	.word	0x00000000
        /*11dc*/ 	.word	0x00022820
        /*11e0*/ 	.short	0x010a
        /*11e2*/ 	.byte	0x3f
	.zero		1


	//   ....[107]....
        /*11e4*/ 	.word	0x000228f0
        /*11e8*/ 	.word	0x00000006
        /*11ec*/ 	.word	0x00000000
        /*11f0*/ 	.short	0x010a
        /*11f2*/ 	.byte	0x3f
	.zero		1


	//   ....[108]....
        /*11f4*/ 	.word	0x00022940
        /*11f8*/ 	.word	0x00000007
        /*11fc*/ 	.word	0x00000000
        /*1200*/ 	.short	0x010a
        /*1202*/ 	.byte	0x3f
	.zero		1


	//   ....[109]....
        /*1204*/ 	.word	0x00022990
        /*1208*/ 	.word	0x00000004
        /*120c*/ 	.word	0x00000000
        /*1210*/ 	.short	0x010a
        /*1212*/ 	.byte	0x3f
	.zero		1


	//----- nvinfo : EIATTR_NUM_MBARRIERS
	.align		4
.L_415:
        /*1214*/ 	.byte	0x03, 0x38
        /*1216*/ 	.short	0x0016


	//----- nvinfo : EIATTR_EXIT_INSTR_OFFSETS
	.align		4
        /*1218*/ 	.byte	0x04, 0x1c
        /*121a*/ 	.short	(.L_417 - .L_416)


	//   ....[0]....
.L_416:
        /*121c*/ 	.word	0x0001f9b0


	//----- nvinfo : EIATTR_MAX_THREADS
	.align		4
.L_417:
        /*1220*/ 	.byte	0x04, 0x05
        /*1222*/ 	.short	(.L_419 - .L_418)
.L_418:
        /*1224*/ 	.word	0x00000180
        /*1228*/ 	.word	0x00000001
        /*122c*/ 	.word	0x00000001


	//----- nvinfo : EIATTR_CRS_STACK_SIZE
	.align		4
.L_419:
        /*1230*/ 	.byte	0x04, 0x1e
        /*1232*/ 	.short	(.L_421 - .L_420)
.L_420:
        /*1234*/ 	.word	0x00000000


	//----- nvinfo : EIATTR_CBANK_PARAM_SIZE
	.align		4
.L_421:
        /*1238*/ 	.byte	0x03, 0x19
        /*123a*/ 	.short	0x0af0


	//----- nvinfo : EIATTR_PARAM_CBANK
	.align		4
        /*123c*/ 	.byte	0x04, 0x0a
        /*123e*/ 	.short	(.L_423 - .L_422)
	.align		4
.L_422:
        /*1240*/ 	.word	index@(.nv.constant0._ZN7cutlass13device_kernelIN5flash11enable_sm90INS1_16FlashAttnFwdSm90INS1_25CollectiveMainloopFwdSm90ILi2EN4cute5tupleIJNS5_1CILi1EEES8_S8_EEENS6_IJNS7_ILi128EEENS7_ILi96EEENS7_ILi64EEEEEELi256ENS_6half_tEfNS_4arch4Sm90ELb0ELb1ELb0ELb1ELb0ELb1ELb0ELb1ELb0ELb1ELb0ELb0EEENS1_21CollectiveEpilogueFwdINS6_IJSA_NS7_ILi256EEESB_EEES9_SE_SG_Li256ELb1ELb1ELb0ELb0EEENS1_36VarlenDynamicPersistentTileSchedulerILi128ELi96ELi256ELi128ELb0ELb1ELb1ELb1ELb0ELb1EEEEEEEEEvNT_6ParamsE)
        /*1244*/ 	.short	0x0210
        /*1246*/ 	.short	0x0af0


	//----- nvinfo : EIATTR_SW_WAR
	.align		4
.L_423:
        /*1248*/ 	.byte	0x04, 0x36
        /*124a*/ 	.short	(.L_425 - .L_424)
.L_424:
        /*124c*/ 	.word	0x00000008
.L_425:


//--------------------- .nv.info._ZN7cutlass13device_kernelIN5flash11enable_sm90INS1_16FlashAttnFwdSm90INS1_25CollectiveMainloopFwdSm90ILi2EN4cute5tupleIJNS5_1CILi1EEES8_S8_EEENS6_IJNS7_ILi128EEENS7_ILi96EEENS7_ILi64EEEEEELi256ENS_6half_tEfNS_4arch4Sm90ELb0ELb1ELb0ELb1ELb0ELb0ELb1ELb1ELb0ELb1ELb0ELb0EEENS1_21CollectiveEpilogueFwdINS6_IJSA_NS7_ILi256EEESB_EEES9_SE_SG_Li256ELb1ELb1ELb0ELb0EEENS1_36VarlenDynamicPersistentTileSchedulerILi128ELi96ELi256ELi128ELb0ELb1ELb1ELb1ELb0ELb1EEEEEEEEEvNT_6ParamsE --------------------------
	.section	.nv.info._ZN7cutlass13device_kernelIN5flash11enable_sm90INS1_16FlashAttnFwdSm90INS1_25CollectiveMainloopFwdSm90ILi2EN4cute5tupleIJNS5_1CILi1EEES8_S8_EEENS6_IJNS7_ILi128EEENS7_ILi96EEENS7_ILi64EEEEEELi256ENS_6half_tEfNS_4arch4Sm90ELb0ELb1ELb0ELb1ELb0ELb0ELb1ELb1ELb0ELb1ELb0ELb0EEENS1_21CollectiveEpilogueFwdINS6_IJSA_NS7_ILi256EEESB_EEES9_SE_SG_Li256ELb1ELb1ELb0ELb0EEENS1_36VarlenDynamicPersistentTileSchedulerILi128ELi96ELi256ELi128ELb0ELb1ELb1ELb1ELb0ELb1EEEEEEEEEvNT_6ParamsE,"",@"SHT_CUDA_INFO"
	.sectionflags	@""
	.align	4


	//----- nvinfo : EIATTR_CUDA_API_VERSION
	.align		4
        /*0000*/ 	.byte	0x04, 0x37
        /*0002*/ 	.short	(.L_427 - .L_426)
.L_426:
        /*0004*/ 	.word	0x00000082


	//----- nvinfo : EIATTR_KPARAM_INFO
	.align		4
.L_427:
        /*0008*/ 	.byte	0x04, 0x17
        /*000a*/ 	.short	(.L_429 - .L_428)
.L_428:
        /*000c*/ 	.word	0x00000000
        /*0010*/ 	.short	0x0000
        /*0012*/ 	.short	0x0070
        /*0014*/ 	.byte	0x00, 0xf0, 0x01, 0x2e


	//----- nvinfo : EIATTR_SPARSE_MMA_MASK
	.align		4
.L_429:
        /*0018*/ 	.byte	0x03, 0x50
        /*001a*/ 	.short	0x0000


	//----- nvinfo : EIATTR_MAXREG_COUNT
	.align		4
        /*001c*/ 	.byte	0x03, 0x1b
        /*001e*/ 	.short	0x00a8


	//----- nvinfo : EIATTR_NUM_BARRIERS
	.align		4
        /*0020*/ 	.byte	0x02, 0x4c
        /*0022*/ 	.byte	0x10
	.zero		1


	//----- nvinfo : EIATTR_EXTERNS
	.align		4
        /*0024*/ 	.byte	0x04, 0x0f
        /*0026*/ 	.short	(.L_431 - .L_430)


	//   ....[0]....
	.align		4
.L_430:
        /*0028*/ 	.word	index@(__assertfail)


	//----- nvinfo : EIATTR_ANNOTATIONS
	.align		4
.L_431:
        /*002c*/ 	.byte	0x04, 0x55
        /*002e*/ 	.short	(.L_433 - .L_432)


	//   ....[0]....
.L_432:
        /* <DEDUP_REMOVED lines=87> */


	//----- nvinfo : EIATTR_MERCURY_ISA_VERSION
	.align		4
.L_433:
        /*0590*/ 	.byte	0x03, 0x5f
        /*0592*/ 	.short	0x0101


	//----- nvinfo : EIATTR_UNUSED_LOAD_BYTE_OFFSET
	.align		4
        /*0594*/ 	.byte	0x04, 0x44
        /*0596*/ 	.short	(.L_435 - .L_434)


	//   ....[0]....
.L_434:
        /*0598*/ 	.word	0x00000b60
        /*059c*/ 	.word	0x0000fff0


	//   ....[1]....
        /*05a0*/ 	.word	0x0001f040
        /*05a4*/ 	.word	0x0000fff0


	//----- nvinfo : EIATTR_INT_WARP_WIDE_INSTR_OFFSETS
	.align		4
.L_435:
        /*05a8*/ 	.byte	0x04, 0x31
        /*05aa*/ 	.short	(.L_437 - .L_436)


	//   ....[0]....
.L_436:
        /*05ac*/ 	.word	0x00000170


	//   ....[1]....
        /*05b0*/ 	.word	0x000001b0


	//   ....[2]....
        /*05b4*/ 	.word	0x00000220


	//   ....[3]....
        /*05b8*/ 	.word	0x00000230


	//   ....[4]....
        /*05bc*/ 	.word	0x00023230


	//   ....[5]....
        /*05c0*/ 	.word	0x000232c0


	//   ....[6]....
        /*05c4*/ 	.word	0x00027d50


	//   ....[7]....
        /*05c8*/ 	.word	0x00027de0


	//----- nvinfo : EIATTR_COOP_GROUP_MASK_REGIDS
	.align		4
.L_437:
        /*05cc*/ 	.byte	0x04, 0x29
        /*05ce*/ 	.short	(.L_439 - .L_438)


	//   ....[0]....
.L_438:
        /*05d0*/ 	.word	0xffffffff


	//   ....[1]....
        /*05d4*/ 	.word	0xffffffff


	//   ....[2]....
        /*05d8*/ 	.word	0xffffffff


	//   ....[3]....
        /*05dc*/ 	.word	0xffffffff


	//   ....[4]....
        /*05e0*/ 	.word	0xffffffff


	//   ....[5]....
        /*05e4*/ 	.word	0xffffffff


	//   ....[6]....
        /*05e8*/ 	.word	0xffffffff


	//   ....[7]....
        /*05ec*/ 	.word	0xffffffff


	//   ....[8]....
        /*05f0*/ 	.word	0xffffffff


	//   ....[9]....
        /*05f4*/ 	.word	0xffffffff


	//   ....[10]....
        /*05f8*/ 	.word	0xffffffff


	//   ....[11]....
        /*05fc*/ 	.word	0xffffffff


	//   ....[12]....
        /*0600*/ 	.word	0xffffffff


	//   ....[13]....
        /*0604*/ 	.word	0xffffffff


	//   ....[14]....
        /*0608*/ 	.word	0xffffffff


	//   ....[15]....
        /*060c*/ 	.word	0xffffffff


	//   ....[16]....
        /*0610*/ 	.word	0xffffffff


	//   ....[17]....
        /*0614*/ 	.word	0xffffffff


	//   ....[18]....
        /*0618*/ 	.word	0xffffffff


	//   ....[19]....
        /*061c*/ 	.word	0xffffffff


	//   ....[20]....
        /*0620*/ 	.word	0xffffffff


	//   ....[21]....
        /*0624*/ 	.word	0xffffffff


	//   ....[22]....
        /*0628*/ 	.word	0xffffffff


	//   ....[23]....
        /*062c*/ 	.word	0xffffffff


	//   ....[24]....
        /*0630*/ 	.word	0xffffffff


	//   ....[25]....
        /*0634*/ 	.word	0xffffffff


	//   ....[26]....
        /*0638*/ 	.word	0xffffffff


	//   ....[27]....
        /*063c*/ 	.word	0xffffffff


	//   ....[28]....
        /*0640*/ 	.word	0xffffffff


	//   ....[29]....
        /*0644*/ 	.word	0xffffffff


	//   ....[30]....
        /*0648*/ 	.word	0xffffffff


	//   ....[31]....
        /*064c*/ 	.word	0xffffffff


	//   ....[32]....
        /*0650*/ 	.word	0xffffffff


	//   ....[33]....
        /*0654*/ 	.word	0xffffffff


	//   ....[34]....
        /*0658*/ 	.word	0xffffffff


	//   ....[35]....
        /*065c*/ 	.word	0xffffffff


	//   ....[36]....
        /*0660*/ 	.word	0xffffffff


	//   ....[37]....
        /*0664*/ 	.word	0xffffffff


	//   ....[38]....
        /*0668*/ 	.word	0xffffffff


	//   ....[39]....
        /*066c*/ 	.word	0xffffffff


	//   ....[40]....
        /*0670*/ 	.word	0xffffffff


	//   ....[41]....
        /*0674*/ 	.word	0xffffffff


	//   ....[42]....
        /*0678*/ 	.word	0xffffffff


	//   ....[43]....
        /*067c*/ 	.word	0xffffffff


	//   ....[44]....
        /*0680*/ 	.word	0xffffffff


	//   ....[45]....
        /*0684*/ 	.word	0xffffffff


	//   ....[46]....
        /*0688*/ 	.word	0xffffffff


	//   ....[47]....
        /*068c*/ 	.word	0xffffffff


	//   ....[48]....
        /*0690*/ 	.word	0xffffffff


	//   ....[49]....
        /*0694*/ 	.word	0xffffffff


	//   ....[50]....
        /*0698*/ 	.word	0xffffffff


	//   ....[51]....
        /*069c*/ 	.word	0xffffffff


	//   ....[52]....
        /*06a0*/ 	.word	0xffffffff


	//   ....[53]....
        /*06a4*/ 	.word	0xffffffff


	//   ....[54]....
        /*06a8*/ 	.word	0xffffffff


	//   ....[55]....
        /*06ac*/ 	.word	0xffffffff


	//   ....[56]....
        /*06b0*/ 	.word	0xffffffff


	//   ....[57]....
        /*06b4*/ 	.word	0xffffffff


	//   ....[58]....
        /*06b8*/ 	.word	0xffffffff


	//   ....[59]....
        /*06bc*/ 	.word	0xffffffff


	//   ....[60]....
        /*06c0*/ 	.word	0xffffffff


	//   ....[61]....
        /*06c4*/ 	.word	0xffffffff


	//   ....[62]....
        /*06c8*/ 	.word	0xffffffff


	//   ....[63]....
        /*06cc*/ 	.word	0xffffffff


	//   ....[64]....
        /*06d0*/ 	.word	0xffffffff


	//   ....[65]....
        /*06d4*/ 	.word	0xffffffff


	//   ....[66]....
        /*06d8*/ 	.word	0xffffffff


	//   ....[67]....
        /*06dc*/ 	.word	0xffffffff


	//   ....[68]....
        /*06e0*/ 	.word	0xffffffff


	//   ....[69]....
        /*06e4*/ 	.word	0xffffffff


	//   ....[70]....
        /*06e8*/ 	.word	0xffffffff


	//   ....[71]....
        /*06ec*/ 	.word	0xffffffff


	//   ....[72]....
        /*06f0*/ 	.word	0xffffffff


	//   ....[73]....
        /*06f4*/ 	.word	0xffffffff


	//   ....[74]....
        /*06f8*/ 	.word	0xffffffff


	//   ....[75]....
        /*06fc*/ 	.word	0xffffffff


	//   ....[76]....
        /*0700*/ 	.word	0xffffffff


	//   ....[77]....
        /*0704*/ 	.word	0xffffffff


	//   ....[78]....
        /*0708*/ 	.word	0xffffffff


	//   ....[79]....
        /*070c*/ 	.word	0xffffffff


	//   ....[80]....
        /*0710*/ 	.word	0xffffffff


	//   ....[81]....
        /*0714*/ 	.word	0xffffffff


	//   ....[82]....
        /*0718*/ 	.word	0xffffffff


	//   ....[83]....
        /*071c*/ 	.word	0xffffffff


	//   ....[84]....
        /*0720*/ 	.word	0xffffffff


	//   ....[85]....
        /*0724*/ 	.word	0xffffffff


	//   ....[86]....
        /*0728*/ 	.word	0xffffffff


	//   ....[87]....
        /*072c*/ 	.word	0xffffffff


	//   ....[88]....
        /*0730*/ 	.word	0xffffffff


	//   ....[89]....
        /*0734*/ 	.word	0xffffffff


	//   ....[90]....
        /*0738*/ 	.word	0xffffffff


	//   ....[91]....
        /*073c*/ 	.word	0xffffffff


	//   ....[92]....
        /*0740*/ 	.word	0xffffffff


	//   ....[93]....
        /*0744*/ 	.word	0xffffffff


	//   ....[94]....
        /*0748*/ 	.word	0xffffffff


	//   ....[95]....
        /*074c*/ 	.word	0xffffffff


	//   ....[96]....
        /*0750*/ 	.word	0xffffffff


	//   ....[97]....
        /*0754*/ 	.word	0xffffffff


	//   ....[98]....
        /*0758*/ 	.word	0xffffffff


	//   ....[99]....
        /*075c*/ 	.word	0xffffffff


	//   ....[100]....
        /*0760*/ 	.word	0xffffffff


	//   ....[101]....
        /*0764*/ 	.word	0xffffffff


	//   ....[102]....
        /*0768*/ 	.word	0xffffffff


	//   ....[103]....
        /*076c*/ 	.word	0xffffffff


	//   ....[104]....
        /*0770*/ 	.word	0xffffffff


	//   ....[105]....
        /*0774*/ 	.word	0xffffffff


	//   ....[106]....
        /*0778*/ 	.word	0xffffffff


	//   ....[107]....
        /*077c*/ 	.word	0xffffffff


	//   ....[108]....
        /*0780*/ 	.word	0xffffffff


	//   ....[109]....
        /*0784*/ 	.word	0xffffffff


	//   ....[110]....
        /*0788*/ 	.word	0xffffffff


	//   ....[111]....
        /*078c*/ 	.word	0xffffffff


	//   ....[112]....
        /*0790*/ 	.word	0xffffffff


	//   ....[113]....
        /*0794*/ 	.word	0xffffffff


	//   ....[114]....
        /*0798*/ 	.word	0xffffffff


	//   ....[115]....
        /*079c*/ 	.word	0x0500000f


	//   ....[116]....
        /*07a0*/ 	.word	0x0500000f


	//   ....[117]....
        /*07a4*/ 	.word	0x0500000f


	//   ....[118]....
        /*07a8*/ 	.word	0x0500000f


	//   ....[119]....
        /*07ac*/ 	.word	0x0500000f


	//   ....[120]....
        /*07b0*/ 	.word	0x0500000f


	//   ....[121]....
        /*07b4*/ 	.word	0x0500000f


	//   ....[122]....
        /*07b8*/ 	.word	0x0500000f


	//   ....[123]....
        /*07bc*/ 	.word	0x0500000f


	//   ....[124]....
        /*07c0*/ 	.word	0x0500000f


	//   ....[125]....
        /*07c4*/ 	.word	0x0500000f


	//   ....[126]....
        /*07c8*/ 	.word	0x0500000f


	//   ....[127]....
        /*07cc*/ 	.word	0x0500000f


	//   ....[128]....
        /*07d0*/ 	.word	0x0500000f


	//   ....[129]....
        /*07d4*/ 	.word	0x0500000f


	//   ....[130]....
        /*07d8*/ 	.word	0x0500000f


	//   ....[131]....
        /*07dc*/ 	.word	0x0500000f


	//   ....[132]....
        /*07e0*/ 	.word	0x0500000f


	//   ....[133]....
        /*07e4*/ 	.word	0x0500000f


	//   ....[134]....
        /*07e8*/ 	.word	0x0500000f


	//   ....[135]....
        /*07ec*/ 	.word	0x0500000f


	//   ....[136]....
        /*07f0*/ 	.word	0x0500000f


	//   ....[137]....
        /*07f4*/ 	.word	0x0500000f


	//   ....[138]....
        /*07f8*/ 	.word	0x0500000f


	//   ....[139]....
        /*07fc*/ 	.word	0x0500000f


	//   ....[140]....
        /*0800*/ 	.word	0x0500000f


	//   ....[141]....
        /*0804*/ 	.word	0x0500000f


	//   ....[142]....
        /*0808*/ 	.word	0x0500000f


	//   ....[143]....
        /*080c*/ 	.word	0x0500000f


	//   ....[144]....
        /*0810*/ 	.word	0x0500000f


	//   ....[145]....
        /*0814*/ 	.word	0x0500000f


	//   ....[146]....
        /*0818*/ 	.word	0x0500000f


	//   ....[147]....
        /*081c*/ 	.word	0x0500000f


	//   ....[148]....
        /*0820*/ 	.word	0x0500000f


	//   ....[149]....
        /*0824*/ 	.word	0x0500000f


	//   ....[150]....
        /*0828*/ 	.word	0x0500000f


	//   ....[151]....
        /*082c*/ 	.word	0x0500000f


	//   ....[152]....
        /*0830*/ 	.word	0x0500000f


	//   ....[153]....
        /*0834*/ 	.word	0x0500000f


	//   ....[154]....
        /*0838*/ 	.word	0x0500000f


	//   ....[155]....
        /*083c*/ 	.word	0x0500000f


	//   ....[156]....
        /*0840*/ 	.word	0x0500000f


	//   ....[157]....
        /*0844*/ 	.word	0x0500000f


	//   ....[158]....
        /*0848*/ 	.word	0x0500000f


	//   ....[159]....
        /*084c*/ 	.word	0x0500000f


	//   ....[160]....
        /*0850*/ 	.word	0x0500000f


	//   ....[161]....
        /*0854*/ 	.word	0x0500000f


	//   ....[162]....
        /*0858*/ 	.word	0x0500000f


	//   ....[163]....
        /*085c*/ 	.word	0x0500000f


	//   ....[164]....
        /*0860*/ 	.word	0x0500000f


	//   ....[165]....
        /*0864*/ 	.word	0x0500000f


	//   ....[166]....
        /*0868*/ 	.word	0xffffffff


	//   ....[167]....
        /*086c*/ 	.word	0xffffffff


	//   ....[168]....
        /*0870*/ 	.word	0xffffffff


	//   ....[169]....
        /*0874*/ 	.word	0xffffffff


	//   ....[170]....
        /*0878*/ 	.word	0xffffffff


	//   ....[171]....
        /*087c*/ 	.word	0xffffffff


	//----- nvinfo : EIATTR_COOP_GROUP_INSTR_OFFSETS
	.align		4
.L_439:
        /*0880*/ 	.byte	0x04, 0x28
        /*0882*/ 	.short	(.L_441 - .L_440)


	//   ....[0]....
.L_440:
        /*0884*/ 	.word	0x000000b0


	//   ....[1]....
        /*0888*/ 	.word	0x00000180


	//   ....[2]....
        /*088c*/ 	.word	0x000001d0


	//   ....[3]....
        /*0890*/ 	.word	0x00000420


	//   ....[4]....
        /*0894*/ 	.word	0x00000580


	//   ....[5]....
        /*0898*/ 	.word	0x000006a0


	//   ....[6]....
        /*089c*/ 	.word	0x00000800


	//   ....[7]....
        /*08a0*/ 	.word	0x00002290


	//   ....[8]....
        /*08a4*/ 	.word	0x00004480


	//   ....[9]....
        /*08a8*/ 	.word	0x000046e0


	//   ....[10]....
        /*08ac*/ 	.word	0x00005dc0


	//   ....[11]....
        /*08b0*/ 	.word	0x00005e40


	//   ....[12]....
        /*08b4*/ 	.word	0x00006110


	//   ....[13]....
        /*08b8*/ 	.word	0x00006310


	//   ....[14]....
        /*08bc*/ 	.word	0x0000aff0


	//   ....[15]....
        /*08c0*/ 	.word	0x0000b080


	//   ....[16]....
        /*08c4*/ 	.word	0x0000b140


	//   ....[17]....
        /*08c8*/ 	.word	0x0000b190


	//   ....[18]....
        /*08cc*/ 	.word	0x00014840


	//   ....[19]....
        /*08d0*/ 	.word	0x00014a60


	//   ....[20]....
        /*08d4*/ 	.word	0x00015a90


	//   ....[21]....
        /*08d8*/ 	.word	0x00015b60


	//   ....[22]....
        /*08dc*/ 	.word	0x00015ce0


	//   ....[23]....
        /*08e0*/ 	.word	0x00015d40


	//   ....[24]....
        /*08e4*/ 	.word	0x0001e0c0


	//   ....[25]....
        /*08e8*/ 	.word	0x0001e0e0


	//   ....[26]....
        /*08ec*/ 	.word	0x0001e140


	//   ....[27]....
        /*08f0*/ 	.word	0x0001e180


	//   ....[28]....
        /*08f4*/ 	.word	0x0001fe80


	//   ....[29]....
        /*08f8*/ 	.word	0x0001fea0


	//   ....[30]....
        /*08fc*/ 	.word	0x0001fef0


	//   ....[31]....
        /*0900*/ 	.word	0x0001ff10


	//   ....[32]....
        /*0904*/ 	.word	0x00020860


	//   ....[33]....
        /*0908*/ 	.word	0x00020880


	//   ....[34]....
        /*090c*/ 	.word	0x000209d0


	//   ....[35]....
        /*0910*/ 	.word	0x000209f0


	//   ....[36]....
        /*0914*/ 	.word	0x00020b30


	//   ....[37]....
        /*0918*/ 	.word	0x00020b50


	//   ....[38]....
        /*091c*/ 	.word	0x00020ca0


	//   ....[39]....
        /*0920*/ 	.word	0x00020cc0


	//   ....[40]....
        /*0924*/ 	.word	0x00021600


	//   ....[41]....
        /*0928*/ 	.word	0x00021620


	//   ....[42]....
        /*092c*/ 	.word	0x00021760


	//   ....[43]....
        /*0930*/ 	.word	0x00021780


	//   ....[44]....
        /*0934*/ 	.word	0x000218c0


	//   ....[45]....
        /*0938*/ 	.word	0x000218e0


	//   ....[46]....
        /*093c*/ 	.word	0x00021a30


	//   ....[47]....
        /*0940*/ 	.word	0x00021a50


	//   ....[48]....
        /*0944*/ 	.word	0x00021c30


	//   ....[49]....
        /*0948*/ 	.word	0x00021e10


	//   ....[50]....
        /*094c*/ 	.word	0x00021e40


	//   ....[51]....
        /*0950*/ 	.word	0x00021e70


	//   ....[52]....
        /*0954*/ 	.word	0x00021ea0


	//   ....[53]....
        /*0958*/ 	.word	0x00021ed0


	//   ....[54]....
        /*095c*/ 	.word	0x00021f00


	//   ....[55]....
        /*0960*/ 	.word	0x00022070


	//   ....[56]....
        /*0964*/ 	.word	0x000220a0


	//   ....[57]....
        /*0968*/ 	.word	0x000220d0


	//   ....[58]....
        /*096c*/ 	.word	0x00022100


	//   ....[59]....
        /*0970*/ 	.word	0x00022130


	//   ....[60]....
        /*0974*/ 	.word	0x00022160


	//   ....[61]....
        /*0978*/ 	.word	0x00022200


	//   ....[62]....
        /*097c*/ 	.word	0x00022260


	//   ....[63]....
        /*0980*/ 	.word	0x000222f0


	//   ....[64]....
        /*0984*/ 	.word	0x000237f0


	//   ....[65]....
        /*0988*/ 	.word	0x00024350


	//   ....[66]....
        /*098c*/ 	.word	0x00024370


	//   ....[67]....
        /*0990*/ 	.word	0x00024390


	//   ....[68]....
        /*0994*/ 	.word	0x000243c0


	//   ....[69]....
        /*0998*/ 	.word	0x00024490


	//   ....[70]....
        /*099c*/ 	.word	0x00024520


	//   ....[71]....
        /*09a0*/ 	.word	0x00024550


	//   ....[72]....
        /*09a4*/ 	.word	0x000245d0


	//   ....[73]....
        /*09a8*/ 	.word	0x00024600


	//   ....[74]....
        /*09ac*/ 	.word	0x00024680


	//   ....[75]....
        /*09b0*/ 	.word	0x000246b0


	//   ....[76]....
        /*09b4*/ 	.word	0x00024730


	//   ....[77]....
        /*09b8*/ 	.word	0x00024760


	//   ....[78]....
        /*09bc*/ 	.word	0x00024780


	//   ....[79]....
        /*09c0*/ 	.word	0x000247d0


	//   ....[80]....
        /*09c4*/ 	.word	0x000247e0


	//   ....[81]....
        /*09c8*/ 	.word	0x00024f70


	//   ....[82]....
        /*09cc*/ 	.word	0x00024fb0


	//   ....[83]....
        /*09d0*/ 	.word	0x00024fd0


	//   ....[84]....
        /*09d4*/ 	.word	0x00025070


	//   ....[85]....
        /*09d8*/ 	.word	0x00025100


	//   ....[86]....
        /*09dc*/ 	.word	0x00025110


	//   ....[87]....
        /*09e0*/ 	.word	0x000251a0


	//   ....[88]....
        /*09e4*/ 	.word	0x000251b0


	//   ....[89]....
        /*09e8*/ 	.word	0x00025220


	//   ....[90]....
        /*09ec*/ 	.word	0x00025230


	//   ....[91]....
        /*09f0*/ 	.word	0x000252b0


	//   ....[92]....
        /*09f4*/ 	.word	0x000252c0


	//   ....[93]....
        /*09f8*/ 	.word	0x00025340


	//   ....[94]....
        /*09fc*/ 	.word	0x00025350


	//   ....[95]....
        /*0a00*/ 	.word	0x00025360


	//   ....[96]....
        /*0a04*/ 	.word	0x000253a0


	//   ....[97]....
        /*0a08*/ 	.word	0x00027fe0


	//   ....[98]....
        /*0a0c*/ 	.word	0x00028040


	//   ....[99]....
        /*0a10*/ 	.word	0x00028070


	//   ....[100]....
        /*0a14*/ 	.word	0x00028080


	//   ....[101]....
        /*0a18*/ 	.word	0x000280b0


	//   ....[102]....
        /*0a1c*/ 	.word	0x000280e0


	//   ....[103]....
        /*0a20*/ 	.word	0x00028110


	//   ....[104]....
        /*0a24*/ 	.word	0x00028140


	//   ....[105]....
        /*0a28*/ 	.word	0x000282c0


	//   ....[106]....
        /*0a2c*/ 	.word	0x000282f0


	//   ....[107]....
        /*0a30*/ 	.word	0x00028320


	//   ....[108]....
        /*0a34*/ 	.word	0x00028350


	//   ....[109]....
        /*0a38*/ 	.word	0x00028380


	//   ....[110]....
        /*0a3c*/ 	.word	0x000283b0


	//   ....[111]....
        /*0a40*/ 	.word	0x00028470


	//   ....[112]....
        /*0a44*/ 	.word	0x00028490


	//   ....[113]....
        /*0a48*/ 	.word	0x00028500


	//   ....[114]....
        /*0a4c*/ 	.word	0x00028bd0


	//   ....[115]....
        /*0a50*/ 	.word	0x000291b0


	//   ....[116]....
        /*0a54*/ 	.word	0x00029340


	//   ....[117]....
        /*0a58*/ 	.word	0x000293a0


	//   ....[118]....
        /*0a5c*/ 	.word	0x00029400


	//   ....[119]....
        /*0a60*/ 	.word	0x00029460


	//   ....[120]....
        /*0a64*/ 	.word	0x00029500


	//   ....[121]....
        /*0a68*/ 	.word	0x000295f0


	//   ....[122]....
        /*0a6c*/ 	.word	0x00029720


	//   ....[123]....
        /*0a70*/ 	.word	0x000297c0


	//   ....[124]....
        /*0a74*/ 	.word	0x00029890


	//   ....[125]....
        /*0a78*/ 	.word	0x00029930


	//   ....[126]....
        /*0a7c*/ 	.word	0x00029a00


	//   ....[127]....
        /*0a80*/ 	.word	0x00029aa0


	//   ....[128]....
        /*0a84*/ 	.word	0x00029b70


	//   ....[129]....
        /*0a88*/ 	.word	0x00029c10


	//   ....[130]....
        /*0a8c*/ 	.word	0x00029cc0


	//   ....[131]....
        /*0a90*/ 	.word	0x00029d60


	//   ....[132]....
        /*0a94*/ 	.word	0x0002a000


	//   ....[133]....
        /*0a98*/ 	.word	0x0002a0b0


	//   ....[134]....
        /*0a9c*/ 	.word	0x0002a1b0


	//   ....[135]....
        /*0aa0*/ 	.word	0x0002a2a0


	//   ....[136]....
        /*0aa4*/ 	.word	0x0002a360


	//   ....[137]....
        /*0aa8*/ 	.word	0x0002a420


	//   ....[138]....
        /*0aac*/ 	.word	0x0002a4e0


	//   ....[139]....
        /*0ab0*/ 	.word	0x0002a5a0


	//   ....[140]....
        /*0ab4*/ 	.word	0x0002a660


	//   ....[141]....
        /*0ab8*/ 	.word	0x0002a720


	//   ....[142]....
        /*0abc*/ 	.word	0x0002a7e0


	//   ....[143]....
        /*0ac0*/ 	.word	0x0002a890


	//   ....[144]....
        /*0ac4*/ 	.word	0x0002a990


	//   ....[145]....
        /*0ac8*/ 	.word	0x0002a9e0


	//   ....[146]....
        /*0acc*/ 	.word	0x0002aa40


	//   ....[147]....
        /*0ad0*/ 	.word	0x0002ab20


	//   ....[148]....
        /*0ad4*/ 	.word	0x0002ae50


	//   ....[149]....
        /*0ad8*/ 	.word	0x0002aef0


	//   ....[150]....
        /*0adc*/ 	.word	0x0002b010


	//   ....[151]....
        /*0ae0*/ 	.word	0x0002b080


	//   ....[152]....
        /*0ae4*/ 	.word	0x0002b100


	//   ....[153]....
        /*0ae8*/ 	.word	0x0002b180


	//   ....[154]....
        /*0aec*/ 	.word	0x0002b200


	//   ....[155]....
        /*0af0*/ 	.word	0x0002b290


	//   ....[156]....
        /*0af4*/ 	.word	0x0002b330


	//   ....[157]....
        /*0af8*/ 	.word	0x0002b3d0


	//   ....[158]....
        /*0afc*/ 	.word	0x0002b440


	//   ....[159]....
        /*0b00*/ 	.word	0x0002b4b0


	//   ....[160]....
        /*0b04*/ 	.word	0x0002b520


	//   ....[161]....
        /*0b08*/ 	.word	0x0002b5a0


	//   ....[162]....
        /*0b0c*/ 	.word	0x0002b620


	//   ....[163]....
        /*0b10*/ 	.word	0x0002b6c0


	//   ....[164]....
        /*0b14*/ 	.word	0x0002b750


	//   ....[165]....
        /*0b18*/ 	.word	0x0002b880


	//   ....[166]....
        /*0b1c*/ 	.word	0x0002ddb0


	//   ....[167]....
        /*0b20*/ 	.word	0x0002e050


	//   ....[168]....
        /*0b24*/ 	.word	0x0002f320


	//   ....[169]....
        /*0b28*/ 	.word	0x0002f360


	//   ....[170]....
        /*0b2c*/ 	.word	0x0002f3d0


	//   ....[171]....
        /*0b30*/ 	.word	0x0002f3f0


	//----- nvinfo : EIATTR_REG_RECONFIG
	.align		4
.L_441:
        /*0b34*/ 	.byte	0x01, 0x54
	.zero		2


	//----- nvinfo : EIATTR_SYSCALL_OFFSETS
	.align		4
        /*0b38*/ 	.byte	0x04, 0x46
        /*0b3a*/ 	.short	(.L_443 - .L_442)


	//   ....[0]....
.L_442:
        /*0b3c*/ 	.word	0x00002800


	//   ....[1]....
        /*0b40*/ 	.word	0x00023430


	//   ....[2]....
        /*0b44*/ 	.word	0x00023580


	//   ....[3]....
        /*0b48*/ 	.word	0x00023670


	//   ....[4]....
        /*0b4c*/ 	.word	0x00023f20


	//   ....[5]....
        /*0b50*/ 	.word	0x00024b70


	//----- nvinfo : EIATTR_MBARRIER_INSTR_OFFSETS
	.align		4
.L_443:
        /*0b54*/ 	.byte	0x04, 0x39
        /*0b56*/ 	.short	(.L_445 - .L_444)


	//   ....[0]....
.L_444:
        /*0b58*/ 	.word	0x000002c0
        /*0b5c*/ 	.word	0x000000ff
        /*0b60*/ 	.word	0x00032400
        /*0b64*/ 	.short	0x0100
        /*0b66*/ 	.byte	0x08
	.zero		1


	//   ....[1]....
        /*0b68*/ 	.word	0x000002d0
        /*0b6c*/ 	.word	0x000000ff
        /*0b70*/ 	.word	0x00032410
        /*0b74*/ 	.short	0x0100
        /*0b76*/ 	.byte	0x08
	.zero		1


	//   ....[2]....
        /*0b78*/ 	.word	0x000002e0
        /*0b7c*/ 	.word	0x000000ff
        /*0b80*/ 	.word	0x00032420
        /*0b84*/ 	.short	0x0100
        /*0b86*/ 	.byte	0x08
	.zero		1


	//   ....[3]....
        /*0b88*/ 	.word	0x000003d0
        /*0b8c*/ 	.word	0x000000ff
        /*0b90*/ 	.word	0x00032430
        /*0b94*/ 	.short	0x0100
        /*0b96*/ 	.byte	0x08
	.zero		1


	//   ....[4]....
        /*0b98*/ 	.word	0x000003e0
        /*0b9c*/ 	.word	0x000000ff
        /*0ba0*/ 	.word	0x00032440
        /*0ba4*/ 	.short	0x0100
        /*0ba6*/ 	.byte	0x08
	.zero		1


	//   ....[5]....
        /*0ba8*/ 	.word	0x000003f0
        /*0bac*/ 	.word	0x000000ff
        /*0bb0*/ 	.word	0x00032438
        /*0bb4*/ 	.short	0x0100
        /*0bb6*/ 	.byte	0x08
	.zero		1


	//   ....[6]....
        /*0bb8*/ 	.word	0x00000400
        /*0bbc*/ 	.word	0x000000ff
        /*0bc0*/ 	.word	0x00032448
        /*0bc4*/ 	.short	0x0100
        /*0bc6*/ 	.byte	0x08
	.zero		1


	//   ....[7]....
        /*0bc8*/ 	.word	0x00000530
        /*0bcc*/ 	.word	0x000000ff
        /*0bd0*/ 	.word	0x00032450
        /*0bd4*/ 	.short	0x0100
        /*0bd6*/ 	.byte	0x08
	.zero		1


	//   ....[8]....
        /*0bd8*/ 	.word	0x00000540
        /*0bdc*/ 	.word	0x000000ff
        /*0be0*/ 	.word	0x00032460
        /*0be4*/ 	.short	0x0100
        /*0be6*/ 	.byte	0x08
	.zero		1


	//   ....[9]....
        /*0be8*/ 	.word	0x00000550
        /*0bec*/ 	.word	0x000000ff
        /*0bf0*/ 	.word	0x00032458
        /*0bf4*/ 	.short	0x0100
        /*0bf6*/ 	.byte	0x08
	.zero		1


	//   ....[10]....
        /*0bf8*/ 	.word	0x00000560
        /*0bfc*/ 	.word	0x000000ff
        /*0c00*/ 	.word	0x00032468
        /*0c04*/ 	.short	0x0100
        /*0c06*/ 	.byte	0x08
	.zero		1


	//   ....[11]....
        /*0c08*/ 	.word	0x00000650
        /*0c0c*/ 	.word	0x000000ff
        /*0c10*/ 	.word	0x00032470
        /*0c14*/ 	.short	0x0100
        /*0c16*/ 	.byte	0x06
	.zero		1


	//   ....[12]....
        /*0c18*/ 	.word	0x00000660
        /*0c1c*/ 	.word	0x000000ff
        /*0c20*/ 	.word	0x00032480
        /*0c24*/ 	.short	0x0100
        /*0c26*/ 	.byte	0x06
	.zero		1


	//   ....[13]....
        /*0c28*/ 	.word	0x00000670
        /*0c2c*/ 	.word	0x000000ff
        /*0c30*/ 	.word	0x00032478
        /*0c34*/ 	.short	0x0100
        /*0c36*/ 	.byte	0x06
	.zero		1


	//   ....[14]....
        /*0c38*/ 	.word	0x00000680
        /*0c3c*/ 	.word	0x000000ff
        /*0c40*/ 	.word	0x00032488
        /*0c44*/ 	.short	0x0100
        /*0c46*/ 	.byte	0x06
	.zero		1


	//   ....[15]....
        /*0c48*/ 	.word	0x000007b0
        /*0c4c*/ 	.word	0x000000ff
        /*0c50*/ 	.word	0x00032490
        /*0c54*/ 	.short	0x0100
        /*0c56*/ 	.byte	0x08
	.zero		1


	//   ....[16]....
        /*0c58*/ 	.word	0x000007c0
        /*0c5c*/ 	.word	0x000000ff
        /*0c60*/ 	.word	0x000324a0
        /*0c64*/ 	.short	0x0100
        /*0c66*/ 	.byte	0x08
	.zero		1


	//   ....[17]....
        /*0c68*/ 	.word	0x000007d0
        /*0c6c*/ 	.word	0x000000ff
        /*0c70*/ 	.word	0x00032498
        /*0c74*/ 	.short	0x0100
        /*0c76*/ 	.byte	0x08
	.zero		1


	//   ....[18]....
        /*0c78*/ 	.word	0x000007e0
        /*0c7c*/ 	.word	0x000000ff
        /*0c80*/ 	.word	0x000324a8
        /*0c84*/ 	.short	0x0100
        /*0c86*/ 	.byte	0x08
	.zero		1


	//   ....[19]....
        /*0c88*/ 	.word	0x00000910
        /*0c8c*/ 	.word	0x000000ff
        /*0c90*/ 	.word	0x000324b0
        /*0c94*/ 	.short	0x0100
        /*0c96*/ 	.byte	0x08
	.zero		1


	//   ....[20]....
        /*0c98*/ 	.word	0x00000920
        /*0c9c*/ 	.word	0x000000ff
        /*0ca0*/ 	.word	0x000324c0
        /*0ca4*/ 	.short	0x0100
        /*0ca6*/ 	.byte	0x08
	.zero		1


	//   ....[21]....
        /*0ca8*/ 	.word	0x00000930
        /*0cac*/ 	.word	0x000000ff
        /*0cb0*/ 	.word	0x000324b8
        /*0cb4*/ 	.short	0x0100
        /*0cb6*/ 	.byte	0x08
	.zero		1


	//   ....[22]....
        /*0cb8*/ 	.word	0x00000940
        /*0cbc*/ 	.word	0x000000ff
        /*0cc0*/ 	.word	0x000324c8
        /*0cc4*/ 	.short	0x0100
        /*0cc6*/ 	.byte	0x08
	.zero		1


	//   ....[23]....
        /*0cc8*/ 	.word	0x00002a50
        /*0ccc*/ 	.word	0x000000ff
        /*0cd0*/ 	.word	0x00032400
        /*0cd4*/ 	.short	0x010a
        /*0cd6*/ 	.byte	0x2e
	.zero		1


	//   ....[24]....
        /*0cd8*/ 	.word	0x00002ec0
        /*0cdc*/ 	.word	0x00000018
        /*0ce0*/ 	.word	0x00000000
        /*0ce4*/ 	.short	0x010a
        /*0ce6*/ 	.byte	0x3f
	.zero		1


	//   ....[25]....
        /*0ce8*/ 	.word	0x00002f20
        /*0cec*/ 	.word	0x00000018
        /*0cf0*/ 	.word	0x00000000
        /*0cf4*/ 	.short	0x010a
        /*0cf6*/ 	.byte	0x3f
	.zero		1


	//   ....[26]....
        /*0cf8*/ 	.word	0x000032d0
        /*0cfc*/ 	.word	0x000000ff
        /*0d00*/ 	.word	0x00032410
        /*0d04*/ 	.short	0x010a
        /*0d06*/ 	.byte	0x2e
	.zero		1


	//   ....[27]....
        /*0d08*/ 	.word	0x000033d0
        /*0d0c*/ 	.word	0x00000008
        /*0d10*/ 	.word	0x00000000
        /*0d14*/ 	.short	0x010a
        /*0d16*/ 	.byte	0x3f
	.zero		1


	//   ....[28]....
        /*0d18*/ 	.word	0x00003430
        /*0d1c*/ 	.word	0x00000008
        /*0d20*/ 	.word	0x00000000
        /*0d24*/ 	.short	0x010a
        /*0d26*/ 	.byte	0x3f
	.zero		1


	//   ....[29]....
        /*0d28*/ 	.word	0x00004120
        /*0d2c*/ 	.word	0x00000008
        /*0d30*/ 	.word	0x00000000
        /*0d34*/ 	.short	0x0101
        /*0d36*/ 	.byte	0x3f
	.zero		1


	//   ....[30]....
        /*0d38*/ 	.word	0x000093b0
        /*0d3c*/ 	.word	0x00000013
        /*0d40*/ 	.word	0x00000000
        /*0d44*/ 	.short	0x0101
        /*0d46*/ 	.byte	0x3f
	.zero		1


	//   ....[31]....
        /*0d48*/ 	.word	0x00009ae0
        /*0d4c*/ 	.word	0x00000003
        /*0d50*/ 	.word	0x00000000
        /*0d54*/ 	.short	0x010a
        /*0d56*/ 	.byte	0x3f
	.zero		1


	//   ....[32]....
        /*0d58*/ 	.word	0x00009be0
        /*0d5c*/ 	.word	0x00000000
        /*0d60*/ 	.word	0x00000000
        /*0d64*/ 	.short	0x010a
        /*0d66*/ 	.byte	0x3f
	.zero		1


	//   ....[33]....
        /*0d68*/ 	.word	0x0000a010
        /*0d6c*/ 	.word	0x00000003
        /*0d70*/ 	.word	0x00000000
        /*0d74*/ 	.short	0x010a
        /*0d76*/ 	.byte	0x3f
	.zero		1


	//   ....[34]....
        /*0d78*/ 	.word	0x0000a0c0
        /*0d7c*/ 	.word	0x00000004
        /*0d80*/ 	.word	0x00000000
        /*0d84*/ 	.short	0x010a
        /*0d86*/ 	.byte	0x3f
	.zero		1


	//   ....[35]....
        /*0d88*/ 	.word	0x0000ad80
        /*0d8c*/ 	.word	0x00000003
        /*0d90*/ 	.word	0x00000000
        /*0d94*/ 	.short	0x0101
        /*0d96*/ 	.byte	0x3f
	.zero		1


	//   ....[36]....
        /*0d98*/ 	.word	0x00013060
        /*0d9c*/ 	.word	0x00000000
        /*0da0*/ 	.word	0x00000000
        /*0da4*/ 	.short	0x0101
        /*0da6*/ 	.byte	0x3f
	.zero		1


	//   ....[37]....
        /*0da8*/ 	.word	0x00013260
        /*0dac*/ 	.word	0x00000005
        /*0db0*/ 	.word	0x00000000
        /*0db4*/ 	.short	0x010a
        /*0db6*/ 	.byte	0x3f
	.zero		1


	//   ....[38]....
        /*0db8*/ 	.word	0x00013360
        /*0dbc*/ 	.word	0x00000000
        /*0dc0*/ 	.word	0x00000000
        /*0dc4*/ 	.short	0x010a
        /*0dc6*/ 	.byte	0x3f
	.zero		1


	//   ....[39]....
        /*0dc8*/ 	.word	0x00013790
        /*0dcc*/ 	.word	0x00000005
        /*0dd0*/ 	.word	0x00000000
        /*0dd4*/ 	.short	0x010a
        /*0dd6*/ 	.byte	0x3f
	.zero		1


	//   ....[40]....
        /*0dd8*/ 	.word	0x00013840
        /*0ddc*/ 	.word	0x00000004
        /*0de0*/ 	.word	0x00000000
        /*0de4*/ 	.short	0x010a
        /*0de6*/ 	.byte	0x3f
	.zero		1


	//   ....[41]....
        /*0de8*/ 	.word	0x00014500
        /*0dec*/ 	.word	0x00000004
        /*0df0*/ 	.word	0x00000000
        /*0df4*/ 	.short	0x0101
        /*0df6*/ 	.byte	0x3f
	.zero		1


	//   ....[42]....
        /*0df8*/ 	.word	0x0001dc50
        /*0dfc*/ 	.word	0x00000000
        /*0e00*/ 	.word	0x00000000
        /*0e04*/ 	.short	0x0101
        /*0e06*/ 	.byte	0x3f
	.zero		1


	//   ....[43]....
        /*0e08*/ 	.word	0x00020890
        /*0e0c*/ 	.word	0x000000ff
        /*0e10*/ 	.word	0x00000000
        /*0e14*/ 	.short	0x0101
        /*0e16*/ 	.byte	0x04
	.zero		1


	//   ....[44]....
        /*0e18*/ 	.word	0x00023a80
        /*0e1c*/ 	.word	0x00000000
        /*0e20*/ 	.word	0x00032440
        /*0e24*/ 	.short	0x010a
        /*0e26*/ 	.byte	0x3f
	.zero		1


	//   ....[45]....
        /*0e28*/ 	.word	0x00024910
        /*0e2c*/ 	.word	0x00000008
        /*0e30*/ 	.word	0x00032400
        /*0e34*/ 	.short	0x0107
        /*0e36*/ 	.byte	0x3f
	.zero		1


	//   ....[46]....
        /*0e38*/ 	.word	0x000249b0
        /*0e3c*/ 	.word	0x00000002
        /*0e40*/ 	.word	0x00032400
        /*0e44*/ 	.short	0x0101
        /*0e46*/ 	.byte	0x3f
	.zero		1


	//   ....[47]....
        /*0e48*/ 	.word	0x00025500
        /*0e4c*/ 	.word	0x00000008
        /*0e50*/ 	.word	0x00032410
        /*0e54*/ 	.short	0x0107
        /*0e56*/ 	.byte	0x3f
	.zero		1


	//   ....[48]....
        /*0e58*/ 	.word	0x00025600
        /*0e5c*/ 	.word	0x00000002
        /*0e60*/ 	.word	0x00032410
        /*0e64*/ 	.short	0x0101
        /*0e66*/ 	.byte	0x3f
	.zero		1


	//   ....[49]....
        /*0e68*/ 	.word	0x00025620
        /*0e6c*/ 	.word	0x00000002
        /*0e70*/ 	.word	0x00032420
        /*0e74*/ 	.short	0x010a
        /*0e76*/ 	.byte	0x3f
	.zero		1


	//   ....[50]....
        /*0e78*/ 	.word	0x00025730
        /*0e7c*/ 	.word	0x00000002
        /*0e80*/ 	.word	0x00032460
        /*0e84*/ 	.short	0x010a
        /*0e86*/ 	.byte	0x3f
	.zero		1


	//   ....[51]....
        /*0e88*/ 	.word	0x00025ff0
        /*0e8c*/ 	.word	0x00000003
        /*0e90*/ 	.word	0x00032440
        /*0e94*/ 	.short	0x010a
        /*0e96*/ 	.byte	0x3f
	.zero		1


	//   ....[52]....
        /*0e98*/ 	.word	0x00026240
        /*0e9c*/ 	.word	0x00000003
        /*0ea0*/ 	.word	0x00032460
        /*0ea4*/ 	.short	0x010a
        /*0ea6*/ 	.byte	0x3f
	.zero		1


	//   ....[53]....
        /*0ea8*/ 	.word	0x00026aa0
        /*0eac*/ 	.word	0x00000002
        /*0eb0*/ 	.word	0x00032440
        /*0eb4*/ 	.short	0x010a
        /*0eb6*/ 	.byte	0x3f
	.zero		1


	//   ....[54]....
        /*0eb8*/ 	.word	0x00026ce0
        /*0ebc*/ 	.word	0x00000002
        /*0ec0*/ 	.word	0x00032460
        /*0ec4*/ 	.short	0x010a
        /*0ec6*/ 	.byte	0x3f
	.zero		1


	//   ....[55]....
        /*0ec8*/ 	.word	0x000274b0
        /*0ecc*/ 	.word	0x00000003
        /*0ed0*/ 	.word	0x00032440
        /*0ed4*/ 	.short	0x010a
        /*0ed6*/ 	.byte	0x3f
	.zero		1


	//   ....[56]....
        /*0ed8*/ 	.word	0x00027700
        /*0edc*/ 	.word	0x00000003
        /*0ee0*/ 	.word	0x00032460
        /*0ee4*/ 	.short	0x010a
        /*0ee6*/ 	.byte	0x3f
	.zero		1


	//   ....[57]....
        /*0ee8*/ 	.word	0x00028b50
        /*0eec*/ 	.word	0x00000000
        /*0ef0*/ 	.word	0x00032420
        /*0ef4*/ 	.short	0x010a
        /*0ef6*/ 	.byte	0x3f
	.zero		1


	//   ....[58]....
        /*0ef8*/ 	.word	0x00028d10
        /*0efc*/ 	.word	0x00000006
        /*0f00*/ 	.word	0x00000000
        /*0f04*/ 	.short	0x010a
        /*0f06*/ 	.byte	0x3f
	.zero		1


	//   ....[59]....
        /*0f08*/ 	.word	0x00028d80
        /*0f0c*/ 	.word	0x00000007
        /*0f10*/ 	.word	0x00000000
        /*0f14*/ 	.short	0x010a
        /*0f16*/ 	.byte	0x3f
	.zero		1


	//   ....[60]....
        /*0f18*/ 	.word	0x00028df0
        /*0f1c*/ 	.word	0x00000004
        /*0f20*/ 	.word	0x00000000
        /*0f24*/ 	.short	0x010a
        /*0f26*/ 	.byte	0x3f
	.zero		1


	//   ....[61]....
        /*0f28*/ 	.word	0x00028e20
        /*0f2c*/ 	.word	0x00000003
        /*0f30*/ 	.word	0x00000000
        /*0f34*/ 	.short	0x010a
        /*0f36*/ 	.byte	0x3f
	.zero		1


	//   ....[62]....
        /*0f38*/ 	.word	0x00028e90
        /*0f3c*/ 	.word	0x00000009
        /*0f40*/ 	.word	0x00032400
        /*0f44*/ 	.short	0x010a
        /*0f46*/ 	.byte	0x3f
	.zero		1


	//   ....[63]....
        /*0f48*/ 	.word	0x00028ee0
        /*0f4c*/ 	.word	0x00000018
        /*0f50*/ 	.word	0x00000000
        /*0f54*/ 	.short	0x010a
        /*0f56*/ 	.byte	0x3f
	.zero		1


	//   ....[64]....
        /*0f58*/ 	.word	0x00028f40
        /*0f5c*/ 	.word	0x00000009
        /*0f60*/ 	.word	0x00032410
        /*0f64*/ 	.short	0x010a
        /*0f66*/ 	.byte	0x3f
	.zero		1


	//   ....[65]....
        /*0f68*/ 	.word	0x00028f90
        /*0f6c*/ 	.word	0x00000008
        /*0f70*/ 	.word	0x00000000
        /*0f74*/ 	.short	0x010a
        /*0f76*/ 	.byte	0x3f
	.zero		1


	//   ....[66]....
        /*0f78*/ 	.word	0x00028fe0
        /*0f7c*/ 	.word	0x00000000
        /*0f80*/ 	.word	0x00000000
        /*0f84*/ 	.short	0x010a
        /*0f86*/ 	.byte	0x3f
	.zero		1


	//   ....[67]....
        /*0f88*/ 	.word	0x00029030
        /*0f8c*/ 	.word	0x00000004
        /*0f90*/ 	.word	0x00000000
        /*0f94*/ 	.short	0x010a
        /*0f96*/ 	.byte	0x3f
	.zero		1


	//   ....[68]....
        /*0f98*/ 	.word	0x00029080
        /*0f9c*/ 	.word	0x00000000
        /*0fa0*/ 	.word	0x00000000
        /*0fa4*/ 	.short	0x010a
        /*0fa6*/ 	.byte	0x3f
	.zero		1


	//   ....[69]....
        /*0fa8*/ 	.word	0x000290d0
        /*0fac*/ 	.word	0x00000004
        /*0fb0*/ 	.word	0x00000000
        /*0fb4*/ 	.short	0x010a
        /*0fb6*/ 	.byte	0x3f
	.zero		1


	//   ....[70]....
        /*0fb8*/ 	.word	0x00029270
        /*0fbc*/ 	.word	0x00000000
        /*0fc0*/ 	.word	0x00032440
        /*0fc4*/ 	.short	0x010a
        /*0fc6*/ 	.byte	0x3f
	.zero		1


	//   ....[71]....
        /*0fc8*/ 	.word	0x0002ab70
        /*0fcc*/ 	.word	0x00000002
        /*0fd0*/ 	.word	0x00032420
        /*0fd4*/ 	.short	0x010a
        /*0fd6*/ 	.byte	0x3f
	.zero		1


	//   ....[72]....
        /*0fd8*/ 	.word	0x0002abc0
        /*0fdc*/ 	.word	0x00000002
        /*0fe0*/ 	.word	0x00032460
        /*0fe4*/ 	.short	0x010a
        /*0fe6*/ 	.byte	0x3f
	.zero		1


	//   ....[73]....
        /*0fe8*/ 	.word	0x0002ac10
        /*0fec*/ 	.word	0x00000003
        /*0ff0*/ 	.word	0x00032440
        /*0ff4*/ 	.short	0x010a
        /*0ff6*/ 	.byte	0x3f
	.zero		1


	//   ....[74]....
        /*0ff8*/ 	.word	0x0002ac60
        /*0ffc*/ 	.word	0x00000003
        /*1000*/ 	.word	0x00032460
        /*1004*/ 	.short	0x010a
        /*1006*/ 	.byte	0x3f
	.zero		1


	//   ....[75]....
        /*1008*/ 	.word	0x0002acb0
        /*100c*/ 	.word	0x00000002
        /*1010*/ 	.word	0x00032440
        /*1014*/ 	.short	0x010a
        /*1016*/ 	.byte	0x3f
	.zero		1


	//   ....[76]....
        /*1018*/ 	.word	0x0002ad00
        /*101c*/ 	.word	0x00000002
        /*1020*/ 	.word	0x00032460
        /*1024*/ 	.short	0x010a
        /*1026*/ 	.byte	0x3f
	.zero		1


	//   ....[77]....
        /*1028*/ 	.word	0x0002ad50
        /*102c*/ 	.word	0x00000003
        /*1030*/ 	.word	0x00032440
        /*1034*/ 	.short	0x010a
        /*1036*/ 	.byte	0x3f
	.zero		1


	//   ....[78]....
        /*1038*/ 	.word	0x0002ada0
        /*103c*/ 	.word	0x00000003
        /*1040*/ 	.word	0x00032460
        /*1044*/ 	.short	0x010a
        /*1046*/ 	.byte	0x3f
	.zero		1


	//   ....[79]....
        /*1048*/ 	.word	0x0002b7a0
        /*104c*/ 	.word	0x00000000
        /*1050*/ 	.word	0x00032420
        /*1054*/ 	.short	0x010a
        /*1056*/ 	.byte	0x3f
	.zero		1


	//   ....[80]....
        /*1058*/ 	.word	0x0002b940
        /*105c*/ 	.word	0x00000006
        /*1060*/ 	.word	0x00000000
        /*1064*/ 	.short	0x010a
        /*1066*/ 	.byte	0x3f
	.zero		1


	//   ....[81]....
        /*1068*/ 	.word	0x0002b990
        /*106c*/ 	.word	0x00000007
        /*1070*/ 	.word	0x00000000
        /*1074*/ 	.short	0x010a
        /*1076*/ 	.byte	0x3f
	.zero		1


	//   ....[82]....
        /*1078*/ 	.word	0x0002b9e0
        /*107c*/ 	.word	0x00000004
        /*1080*/ 	.word	0x00000000
        /*1084*/ 	.short	0x010a
        /*1086*/ 	.byte	0x3f
	.zero		1


	//   ....[83]....
        /*1088*/ 	.word	0x0002bd90
        /*108c*/ 	.word	0x0000000c
        /*1090*/ 	.word	0x00000000
        /*1094*/ 	.short	0x010a
        /*1096*/ 	.byte	0x3f
	.zero		1


	//   ....[84]....
        /*1098*/ 	.word	0x0002bed0
        /*109c*/ 	.word	0x00000002
        /*10a0*/ 	.word	0x00000000
        /*10a4*/ 	.short	0x010a
        /*10a6*/ 	.byte	0x3f
	.zero		1


	//   ....[85]....
        /*10a8*/ 	.word	0x0002c530
        /*10ac*/ 	.word	0x0000000b
        /*10b0*/ 	.word	0x00000000
        /*10b4*/ 	.short	0x010a
        /*10b6*/ 	.byte	0x3f
	.zero		1


	//   ....[86]....
        /*10b8*/ 	.word	0x0002c670
        /*10bc*/ 	.word	0x00000008
        /*10c0*/ 	.word	0x00000000
        /*10c4*/ 	.short	0x010a
        /*10c6*/ 	.byte	0x3f
	.zero		1


	//   ....[87]....
        /*10c8*/ 	.word	0x0002d8e0
        /*10cc*/ 	.word	0x00000002
        /*10d0*/ 	.word	0x00000000
        /*10d4*/ 	.short	0x0101
        /*10d6*/ 	.byte	0x3f
	.zero		1


	//   ....[88]....
        /*10d8*/ 	.word	0x00047030
        /*10dc*/ 	.word	0x00000004
        /*10e0*/ 	.word	0x00000000
        /*10e4*/ 	.short	0x0101
        /*10e6*/ 	.byte	0x3f
	.zero		1


	//   ....[89]....
        /*10e8*/ 	.word	0x00047060
        /*10ec*/ 	.word	0x00000002
        /*10f0*/ 	.word	0x00000000
        /*10f4*/ 	.short	0x010a
        /*10f6*/ 	.byte	0x3f
	.zero		1


	//   ....[90]....
        /*10f8*/ 	.word	0x000470b0
        /*10fc*/ 	.word	0x00000008
        /*1100*/ 	.word	0x00000000
        /*1104*/ 	.short	0x010a
        /*1106*/ 	.byte	0x3f
	.zero		1


	//----- nvinfo : EIATTR_NUM_MBARRIERS
	.align		4
.L_445:
        /*1108*/ 	.byte	0x03, 0x38
        /*110a*/ 	.short	0x0017


	//----- nvinfo : EIATTR_EXIT_INSTR_OFFSETS
	.align		4
        /*110c*/ 	.byte	0x04, 0x1c
        /*110e*/ 	.short	(.L_447 - .L_446)


	//   ....[0]....
.L_446:
        /*1110*/ 	.word	0x00000b90


	//   ....[1]....
        /*1114*/ 	.word	0x00021bd0


	//   ....[2]....
        /*1118*/ 	.word	0x00028e70


	//----- nvinfo : EIATTR_MAX_THREADS
	.align		4
.L_447:
        /*111c*/ 	.byte	0x04, 0x05
        /*111e*/ 	.short	(.L_449 - .L_448)
.L_448:
        /*1120*/ 	.word	0x00000180
        /*1124*/ 	.word	0x00000001
        /*1128*/ 	.word	0x00000001


	//----- nvinfo : EIATTR_CRS_STACK_SIZE
	.align		4
.L_449:
        /*112c*/ 	.byte	0x04, 0x1e
        /*112e*/ 	.short	(.L_451 - .L_450)
.L_450:
        /*1130*/ 	.word	0x00000000


	//----- nvinfo : EIATTR_CBANK_PARAM_SIZE
	.align		4
.L_451:
        /*1134*/ 	.byte	0x03, 0x19
        /*1136*/ 	.short	0x0bf0


	//----- nvinfo : EIATTR_PARAM_CBANK
	.align		4
        /*1138*/ 	.byte	0x04, 0x0a
        /*113a*/ 	.short	(.L_453 - .L_452)
	.align		4
.L_452:
        /*113c*/ 	.word	index@(.nv.constant0._ZN7cutlass13device_kernelIN5flash11enable_sm90INS1_16FlashAttnFwdSm90INS1_25CollectiveMainloopFwdSm90ILi2EN4cute5tupleIJNS5_1CILi1EEES8_S8_EEENS6_IJNS7_ILi128EEENS7_ILi96EEENS7_ILi64EEEEEELi256ENS_6half_tEfNS_4arch4Sm90ELb0ELb1ELb0ELb1ELb0ELb0ELb1ELb1ELb0ELb1ELb0ELb0EEENS1_21CollectiveEpilogueFwdINS6_IJSA_NS7_ILi256EEESB_EEES9_SE_SG_Li256ELb1ELb1ELb0ELb0EEENS1_36VarlenDynamicPersistentTileSchedulerILi128ELi96ELi256ELi128ELb0ELb1ELb1ELb1ELb0ELb1EEEEEEEEEvNT_6ParamsE)
        /*1140*/ 	.short	0x0210
        /*1142*/ 	.short	0x0bf0


	//----- nvinfo : EIATTR_SW_WAR
	.align		4
.L_453:
        /*1144*/ 	.byte	0x04, 0x36
        /*1146*/ 	.short	(.L_455 - .L_454)
.L_454:
        /*1148*/ 	.word	0x00000008
.L_455:


//--------------------- .nv.info._ZN7cutlass13device_kernelIN5flash11enable_sm90INS1_16FlashAttnFwdSm90INS1_25CollectiveMainloopFwdSm90ILi2EN4cute5tupleIJNS5_1CILi1EEES8_S8_EEENS6_IJNS7_ILi128EEENS7_ILi96EEENS7_ILi64EEEEEELi256ENS_6half_tEfNS_4arch4Sm90ELb0ELb1ELb0ELb1ELb0ELb1ELb1ELb1ELb0ELb1ELb0ELb0EEENS1_21CollectiveEpilogueFwdINS6_IJSA_NS7_ILi256EEESB_EEES9_SE_SG_Li256ELb1ELb1ELb0ELb0EEENS1_36VarlenDynamicPersistentTileSchedulerILi128ELi96ELi256ELi128ELb0ELb1ELb1ELb1ELb0ELb1EEEEEEEEEvNT_6ParamsE --------------------------
	.section	.nv.info._ZN7cutlass13device_kernelIN5flash11enable_sm90INS1_16FlashAttnFwdSm90INS1_25CollectiveMainloopFwdSm90ILi2EN4cute5tupleIJNS5_1CILi1EEES8_S8_EEENS6_IJNS7_ILi128EEENS7_ILi96EEENS7_ILi64EEEEEELi256ENS_6half_tEfNS_4arch4Sm90ELb0ELb1ELb0ELb1ELb0ELb1ELb1ELb1ELb0ELb1ELb0ELb0EEENS1_21CollectiveEpilogueFwdINS6_IJSA_NS7_ILi256EEESB_EEES9_SE_SG_Li256ELb1ELb1ELb0ELb0EEENS1_36VarlenDynamicPersistentTileSchedulerILi128ELi96ELi256ELi128ELb0ELb1ELb1ELb1ELb0ELb1EEEEEEEEEvNT_6ParamsE,"",@"SHT_CUDA_INFO"
	.sectionflags	@""
	.align	4


	//----- nvinfo : EIATTR_CUDA_API_VERSION
	.align		4
        /*0000*/ 	.byte	0x04, 0x37
        /*0002*/ 	.short	(.L_457 - .L_456)
.L_456:
        /*0004*/ 	.word	0x00000082


	//----- nvinfo : EIATTR_KPARAM_INFO
	.align		4
.L_457:
        /*0008*/ 	.byte	0x04, 0x17
        /*000a*/ 	.short	(.L_459 - .L_458)
.L_458:
        /*000c*/ 	.word	0x00000000
        /*0010*/ 	.short	0x0000
        /*0012*/ 	.short	0x0070
        /*0014*/ 	.byte	0x00, 0xf0, 0x01, 0x2e


	//----- nvinfo : EIATTR_SPARSE_MMA_MASK
	.align		4
.L_459:
        /*0018*/ 	.byte	0x03, 0x50
        /*001a*/ 	.short	0x0000


	//----- nvinfo : EIATTR_MAXREG_COUNT
	.align		4
        /*001c*/ 	.byte	0x03, 0x1b
        /*001e*/ 	.short	0x00a8


	//----- nvinfo : EIATTR_NUM_BARRIERS
	.align		4
        /*0020*/ 	.byte	0x02, 0x4c
        /*0022*/ 	.byte	0x10
	.zero		1


	//----- nvinfo : EIATTR_EXTERNS
	.align		4
        /*0024*/ 	.byte	0x04, 0x0f
        /*0026*/ 	.short	(.L_461 - .L_460)


	//   ....[0]....
	.align		4
.L_460:
        /*0028*/ 	.word	index@(__assertfail)


	//----- nvinfo : EIATTR_ANNOTATIONS
	.align		4
.L_461:
        /*002c*/ 	.byte	0x04, 0x55
        /*002e*/ 	.short	(.L_463 - .L_462)


	//   ....[0]....
.L_462:
        /* <DEDUP_REMOVED lines=100> */


	//----- nvinfo : EIATTR_MERCURY_ISA_VERSION
	.align		4
.L_463:
        /*0660*/ 	.byte	0x03, 0x5f
        /*0662*/ 	.short	0x0101


	//----- nvinfo : EIATTR_UNUSED_LOAD_BYTE_OFFSET
	.align		4
        /*0664*/ 	.byte	0x04, 0x44
        /*0666*/ 	.short	(.L_465 - .L_464)


	//   ....[0]....
.L_464:
        /*0668*/ 	.word	0x00000be0
        /*066c*/ 	.word	0x0000fff0


	//   ....[1]....
        /*0670*/ 	.word	0x0002a7d0
        /*0674*/ 	.word	0x0000fff0


	//----- nvinfo : EIATTR_INT_WARP_WIDE_INSTR_OFFSETS
	.align		4
.L_465:
        /*0678*/ 	.byte	0x04, 0x31
        /*067a*/ 	.short	(.L_467 - .L_466)


	//   ....[0]....
.L_466:
        /*067c*/ 	.word	0x000001e0


	//   ....[1]....
        /*0680*/ 	.word	0x00000220


	//   ....[2]....
        /*0684*/ 	.word	0x00000290


	//   ....[3]....
        /*0688*/ 	.word	0x000002a0


	//   ....[4]....
        /*068c*/ 	.word	0x00030650


	//   ....[5]....
        /*0690*/ 	.word	0x000306e0


	//   ....[6]....
        /*0694*/ 	.word	0x000352a0


	//   ....[7]....
        /*0698*/ 	.word	0x00035330


	//----- nvinfo : EIATTR_COOP_GROUP_MASK_REGIDS
	.align		4
.L_467:
        /*069c*/ 	.byte	0x04, 0x29
        /*069e*/ 	.short	(.L_469 - .L_468)


	//   ....[0]....
.L_468:
        /*06a0*/ 	.word	0xffffffff


	//   ....[1]....
        /*06a4*/ 	.word	0xffffffff


	//   ....[2]....
        /*06a8*/ 	.word	0xffffffff


	//   ....[3]....
        /*06ac*/ 	.word	0xffffffff


	//   ....[4]....
        /*06b0*/ 	.word	0xffffffff


	//   ....[5]....
        /*06b4*/ 	.word	0xffffffff


	//   ....[6]....
        /*06b8*/ 	.word	0xffffffff


	//   ....[7]....
        /*06bc*/ 	.word	0xffffffff


	//   ....[8]....
        /*06c0*/ 	.word	0xffffffff


	//   ....[9]....
        /*06c4*/ 	.word	0xffffffff


	//   ....[10]....
        /*06c8*/ 	.word	0xffffffff


	//   ....[11]....
        /*06cc*/ 	.word	0xffffffff


	//   ....[12]....
        /*06d0*/ 	.word	0xffffffff


	//   ....[13]....
        /*06d4*/ 	.word	0xffffffff


	//   ....[14]....
        /*06d8*/ 	.word	0xffffffff


	//   ....[15]....
        /*06dc*/ 	.word	0xffffffff


	//   ....[16]....
        /*06e0*/ 	.word	0xffffffff


	//   ....[17]....
        /*06e4*/ 	.word	0xffffffff


	//   ....[18]....
        /*06e8*/ 	.word	0xffffffff


	//   ....[19]....
        /*06ec*/ 	.word	0xffffffff


	//   ....[20]....
        /*06f0*/ 	.word	0xffffffff


	//   ....[21]....
        /*06f4*/ 	.word	0xffffffff


	//   ....[22]....
        /*06f8*/ 	.word	0xffffffff


	//   ....[23]....
        /*06fc*/ 	.word	0xffffffff


	//   ....[24]....
        /*0700*/ 	.word	0xffffffff


	//   ....[25]....
        /*0704*/ 	.word	0xffffffff


	//   ....[26]....
        /*0708*/ 	.word	0xffffffff


	//   ....[27]....
        /*070c*/ 	.word	0xffffffff


	//   ....[28]....
        /*0710*/ 	.word	0xffffffff


	//   ....[29]....
        /*0714*/ 	.word	0xffffffff


	//   ....[30]....
        /*0718*/ 	.word	0xffffffff


	//   ....[31]....
        /*071c*/ 	.word	0xffffffff


	//   ....[32]....
        /*0720*/ 	.word	0xffffffff


	//   ....[33]....
        /*0724*/ 	.word	0xffffffff


	//   ....[34]....
        /*0728*/ 	.word	0xffffffff


	//   ....[35]....
        /*072c*/ 	.word	0xffffffff


	//   ....[36]....
        /*0730*/ 	.word	0xffffffff


	//   ....[37]....
        /*0734*/ 	.word	0xffffffff


	//   ....[38]....
        /*0738*/ 	.word	0xffffffff


	//   ....[39]....
        /*073c*/ 	.word	0xffffffff


	//   ....[40]....
        /*0740*/ 	.word	0xffffffff


	//   ....[41]....
        /*0744*/ 	.word	0xffffffff


	//   ....[42]....
        /*0748*/ 	.word	0xffffffff


	//   ....[43]....
        /*074c*/ 	.word	0xffffffff


	//   ....[44]....
        /*0750*/ 	.word	0xffffffff


	//   ....[45]....
        /*0754*/ 	.word	0xffffffff


	//   ....[46]....
        /*0758*/ 	.word	0xffffffff


	//   ....[47]....
        /*075c*/ 	.word	0xffffffff


	//   ....[48]....
        /*0760*/ 	.word	0xffffffff


	//   ....[49]....
        /*0764*/ 	.word	0xffffffff


	//   ....[50]....
        /*0768*/ 	.word	0xffffffff


	//   ....[51]....
        /*076c*/ 	.word	0xffffffff


	//   ....[52]....
        /*0770*/ 	.word	0xffffffff


	//   ....[53]....
        /*0774*/ 	.word	0xffffffff


	//   ....[54]....
        /*0778*/ 	.word	0xffffffff


	//   ....[55]....
        /*077c*/ 	.word	0xffffffff


	//   ....[56]....
        /*0780*/ 	.word	0xffffffff


	//   ....[57]....
        /*0784*/ 	.word	0xffffffff


	//   ....[58]....
        /*0788*/ 	.word	0xffffffff


	//   ....[59]....
        /*078c*/ 	.word	0xffffffff


	//   ....[60]....
        /*0790*/ 	.word	0xffffffff


	//   ....[61]....
        /*0794*/ 	.word	0xffffffff


	//   ....[62]....
        /*0798*/ 	.word	0xffffffff


	//   ....[63]....
        /*079c*/ 	.word	0xffffffff


	//   ....[64]....
        /*07a0*/ 	.word	0xffffffff


	//   ....[65]....
        /*07a4*/ 	.word	0xffffffff


	//   ....[66]....
        /*07a8*/ 	.word	0xffffffff


	//   ....[67]....
        /*07ac*/ 	.word	0xffffffff


	//   ....[68]....
        /*07b0*/ 	.word	0xffffffff


	//   ....[69]....
        /*07b4*/ 	.word	0xffffffff


	//   ....[70]....
        /*07b8*/ 	.word	0xffffffff


	//   ....[71]....
        /*07bc*/ 	.word	0xffffffff


	//   ....[72]....
        /*07c0*/ 	.word	0xffffffff


	//   ....[73]....
        /*07c4*/ 	.word	0xffffffff


	//   ....[74]....
        /*07c8*/ 	.word	0xffffffff


	//   ....[75]....
        /*07cc*/ 	.word	0xffffffff


	//   ....[76]....
        /*07d0*/ 	.word	0xffffffff


	//   ....[77]....
        /*07d4*/ 	.word	0xffffffff


	//   ....[78]....
        /*07d8*/ 	.word	0xffffffff


	//   ....[79]....
        /*07dc*/ 	.word	0xffffffff


	//   ....[80]....
        /*07e0*/ 	.word	0xffffffff


	//   ....[81]....
        /*07e4*/ 	.word	0xffffffff


	//   ....[82]....
        /*07e8*/ 	.word	0xffffffff


	//   ....[83]....
        /*07ec*/ 	.word	0xffffffff


	//   ....[84]....
        /*07f0*/ 	.word	0xffffffff


	//   ....[85]....
        /*07f4*/ 	.word	0xffffffff


	//   ....[86]....
        /*07f8*/ 	.word	0xffffffff


	//   ....[87]....
        /*07fc*/ 	.word	0xffffffff


	//   ....[88]....
        /*0800*/ 	.word	0xffffffff


	//   ....[89]....
        /*0804*/ 	.word	0xffffffff


	//   ....[90]....
        /*0808*/ 	.word	0xffffffff


	//   ....[91]....
        /*080c*/ 	.word	0xffffffff


	//   ....[92]....
        /*0810*/ 	.word	0xffffffff


	//   ....[93]....
        /*0814*/ 	.word	0xffffffff


	//   ....[94]....
        /*0818*/ 	.word	0xffffffff


	//   ....[95]....
        /*081c*/ 	.word	0xffffffff


	//   ....[96]....
        /*0820*/ 	.word	0xffffffff


	//   ....[97]....
        /*0824*/ 	.word	0xffffffff


	//   ....[98]....
        /*0828*/ 	.word	0xffffffff


	//   ....[99]....
        /*082c*/ 	.word	0xffffffff


	//   ....[100]....
        /*0830*/ 	.word	0xffffffff


	//   ....[101]....
        /*0834*/ 	.word	0xffffffff


	//   ....[102]....
        /*0838*/ 	.word	0xffffffff


	//   ....[103]....
        /*083c*/ 	.word	0xffffffff


	//   ....[104]....
        /*0840*/ 	.word	0xffffffff


	//   ....[105]....
        /*0844*/ 	.word	0xffffffff


	//   ....[106]....
        /*0848*/ 	.word	0xffffffff


	//   ....[107]....
        /*084c*/ 	.word	0xffffffff


	//   ....[108]....
        /*0850*/ 	.word	0xffffffff


	//   ....[109]....
        /*0854*/ 	.word	0xffffffff


	//   ....[110]....
        /*0858*/ 	.word	0xffffffff


	//   ....[111]....
        /*085c*/ 	.word	0xffffffff


	//   ....[112]....
        /*0860*/ 	.word	0xffffffff


	//   ....[113]....
        /*0864*/ 	.word	0xffffffff


	//   ....[114]....
        /*0868*/ 	.word	0xffffffff


	//   ....[115]....
        /*086c*/ 	.word	0xffffffff


	//   ....[116]....
        /*0870*/ 	.word	0xffffffff


	//   ....[117]....
        /*0874*/ 	.word	0xffffffff


	//   ....[118]....
        /*0878*/ 	.word	0xffffffff


	//   ....[119]....
        /*087c*/ 	.word	0xffffffff


	//   ....[120]....
        /*0880*/ 	.word	0xffffffff


	//   ....[121]....
        /*0884*/ 	.word	0xffffffff


	//   ....[122]....
        /*0888*/ 	.word	0xffffffff


	//   ....[123]....
        /*088c*/ 	.word	0xffffffff


	//   ....[124]....
        /*0890*/ 	.word	0xffffffff


	//   ....[125]....
        /*0894*/ 	.word	0xffffffff


	//   ....[126]....
        /*0898*/ 	.word	0xffffffff


	//   ....[127]....
        /*089c*/ 	.word	0xffffffff


	//   ....[128]....
        /*08a0*/ 	.word	0xffffffff


	//   ....[129]....
        /*08a4*/ 	.word	0xffffffff


	//   ....[130]....
        /*08a8*/ 	.word	0xffffffff


	//   ....[131]....
        /*08ac*/ 	.word	0xffffffff


	//   ....[132]....
        /*08b0*/ 	.word	0x0500000f


	//   ....[133]....
        /*08b4*/ 	.word	0x0500000f


	//   ....[134]....
        /*08b8*/ 	.word	0x0500000f


	//   ....[135]....
        /*08bc*/ 	.word	0x0500000f


	//   ....[136]....
        /*08c0*/ 	.word	0x0500000f


	//   ....[137]....
        /*08c4*/ 	.word	0x0500000f


	//   ....[138]....
        /*08c8*/ 	.word	0x0500000f


	//   ....[139]....
        /*08cc*/ 	.word	0x0500000f


	//   ....[140]....
        /*08d0*/ 	.word	0x0500000f


	//   ....[141]....
        /*08d4*/ 	.word	0x0500000f


	//   ....[142]....
        /*08d8*/ 	.word	0x0500000f


	//   ....[143]....
        /*08dc*/ 	.word	0x0500000f


	//   ....[144]....
        /*08e0*/ 	.word	0x0500000f


	//   ....[145]....
        /*08e4*/ 	.word	0x0500000f


	//   ....[146]....
        /*08e8*/ 	.word	0x0500000f


	//   ....[147]....
        /*08ec*/ 	.word	0x0500000f


	//   ....[148]....
        /*08f0*/ 	.word	0x0500000f


	//   ....[149]....
        /*08f4*/ 	.word	0x0500000f


	//   ....[150]....
        /*08f8*/ 	.word	0x0500000f


	//   ....[151]....
        /*08fc*/ 	.word	0x0500000f


	//   ....[152]....
        /*0900*/ 	.word	0x0500000f


	//   ....[153]....
        /*0904*/ 	.word	0x0500000f


	//   ....[154]....
        /*0908*/ 	.word	0x0500000f


	//   ....[155]....
        /*090c*/ 	.word	0x0500000f


	//   ....[156]....
        /*0910*/ 	.word	0x0500000f


	//   ....[157]....
        /*0914*/ 	.word	0x0500000f


	//   ....[158]....
        /*0918*/ 	.word	0x0500000f


	//   ....[159]....
        /*091c*/ 	.word	0x0500000f


	//   ....[160]....
        /*0920*/ 	.word	0x0500000f


	//   ....[161]....
        /*0924*/ 	.word	0x0500000f


	//   ....[162]....
        /*0928*/ 	.word	0x0500000f


	//   ....[163]....
        /*092c*/ 	.word	0x0500000f


	//   ....[164]....
        /*0930*/ 	.word	0x0500000f


	//   ....[165]....
        /*0934*/ 	.word	0x0500000f


	//   ....[166]....
        /*0938*/ 	.word	0x0500000f


	//   ....[167]....
        /*093c*/ 	.word	0x0500000f


	//   ....[168]....
        /*0940*/ 	.word	0x0500000f


	//   ....[169]....
        /*0944*/ 	.word	0x0500000f


	//   ....[170]....
        /*0948*/ 	.word	0x0500000f


	//   ....[171]....
        /*094c*/ 	.word	0x0500000f


	//   ....[172]....
        /*0950*/ 	.word	0x0500000f


	//   ....[173]....
        /*0954*/ 	.word	0x0500000f


	//   ....[174]....
        /*0958*/ 	.word	0x0500000f


	//   ....[175]....
        /*095c*/ 	.word	0x0500000f


	//   ....[176]....
        /*0960*/ 	.word	0x0500000f


	//   ....[177]....
        /*0964*/ 	.word	0x0500000f


	//   ....[178]....
        /*0968*/ 	.word	0x0500000f


	//   ....[179]....
        /*096c*/ 	.word	0x0500000f


	//   ....[180]....
        /*0970*/ 	.word	0x0500000f


	//   ....[181]....
        /*0974*/ 	.word	0x0500000f


	//   ....[182]....
        /*0978*/ 	.word	0x0500000f


	//   ....[183]....
        /*097c*/ 	.word	0x0500000f


	//   ....[184]....
        /*0980*/ 	.word	0x0500000f


	//   ....[185]....
        /*0984*/ 	.word	0x0500000f


	//   ....[186]....
        /*0988*/ 	.word	0x0500000f


	//   ....[187]....
        /*098c*/ 	.word	0x0500000f


	//   ....[188]....
        /*0990*/ 	.word	0x0500000f


	//   ....[189]....
        /*0994*/ 	.word	0x0500000f


	//   ....[190]....
        /*0998*/ 	.word	0x0500000f


	//   ....[191]....
        /*099c*/ 	.word	0x0500000f


	//   ....[192]....
        /*09a0*/ 	.word	0x0500000f


	//   ....[193]....
        /*09a4*/ 	.word	0x0500000f


	//   ....[194]....
        /*09a8*/ 	.word	0x0500000f


	//   ....[195]....
        /*09ac*/ 	.word	0x0500000f


	//   ....[196]....
        /*09b0*/ 	.word	0x0500000f


	//   ....[197]....
        /*09b4*/ 	.word	0x0500000f


	//   ....[198]....
        /*09b8*/ 	.word	0x0500000f


	//   ....[199]....
        /*09bc*/ 	.word	0x0500000f


	//   ....[200]....
        /*09c0*/ 	.word	0x0500000f


	//   ....[201]....
        /*09c4*/ 	.word	0x0500000f


	//   ....[202]....
        /*09c8*/ 	.word	0x0500000f


	//   ....[203]....
        /*09cc*/ 	.word	0x0500000f


	//   ....[204]....
        /*09d0*/ 	.word	0x0500000f


	//   ....[205]....
        /*09d4*/ 	.word	0x0500000f


	//   ....[206]....
        /*09d8*/ 	.word	0x0500000f


	//   ....[207]....
        /*09dc*/ 	.word	0x0500000f


	//   ....[208]....
        /*09e0*/ 	.word	0x0500000f


	//   ....[209]....
        /*09e4*/ 	.word	0xffffffff


	//   ....[210]....
        /*09e8*/ 	.word	0xffffffff


	//   ....[211]....
        /*09ec*/ 	.word	0xffffffff


	//   ....[212]....
        /*09f0*/ 	.word	0xffffffff


	//   ....[213]....
        /*09f4*/ 	.word	0xffffffff


	//   ....[214]....
        /*09f8*/ 	.word	0xffffffff


	//----- nvinfo : EIATTR_COOP_GROUP_INSTR_OFFSETS
	.align		4
.L_469:
        /*09fc*/ 	.byte	0x04, 0x28
        /*09fe*/ 	.short	(.L_471 - .L_470)


	//   ....[0]....
.L_470:
        /*0a00*/ 	.word	0x000000c0


	//   ....[1]....
        /*0a04*/ 	.word	0x000001f0


	//   ....[2]....
        /*0a08*/ 	.word	0x00000240


	//   ....[3]....
        /*0a0c*/ 	.word	0x00000490


	//   ....[4]....
        /*0a10*/ 	.word	0x000005f0


	//   ....[5]....
        /*0a14*/ 	.word	0x00000710


	//   ....[6]....
        /*0a18*/ 	.word	0x00000870


	//   ....[7]....
        /*0a1c*/ 	.word	0x00006730


	//   ....[8]....
        /*0a20*/ 	.word	0x000073c0


	//   ....[9]....
        /*0a24*/ 	.word	0x000073d0


	//   ....[10]....
        /*0a28*/ 	.word	0x000073e0


	//   ....[11]....
        /*0a2c*/ 	.word	0x000073f0


	//   ....[12]....
        /*0a30*/ 	.word	0x000076e0


	//   ....[13]....
        /*0a34*/ 	.word	0x000076f0


	//   ....[14]....
        /*0a38*/ 	.word	0x00007700


	//   ....[15]....
        /*0a3c*/ 	.word	0x00007710


	//   ....[16]....
        /*0a40*/ 	.word	0x00008890


	//   ....[17]....
        /*0a44*/ 	.word	0x000088b0


	//   ....[18]....
        /*0a48*/ 	.word	0x000088c0


	//   ....[19]....
        /*0a4c*/ 	.word	0x000088d0


	//   ....[20]....
        /*0a50*/ 	.word	0x000089c0


	//   ....[21]....
        /*0a54*/ 	.word	0x000089e0


	//   ....[22]....
        /*0a58*/ 	.word	0x000089f0


	//   ....[23]....
        /*0a5c*/ 	.word	0x00008a00


	//   ....[24]....
        /*0a60*/ 	.word	0x0000b7a0


	//   ....[25]....
        /*0a64*/ 	.word	0x0000b9b0


	//   ....[26]....
        /*0a68*/ 	.word	0x0000c9a0


	//   ....[27]....
        /*0a6c*/ 	.word	0x0000ca40


	//   ....[28]....
        /*0a70*/ 	.word	0x0000cbb0


	//   ....[29]....
        /*0a74*/ 	.word	0x0000cc20


	//   ....[30]....
        /*0a78*/ 	.word	0x000165f0


	//   ....[31]....
        /*0a7c*/ 	.word	0x00016680


	//   ....[32]....
        /*0a80*/ 	.word	0x00016700


	//   ....[33]....
        /*0a84*/ 	.word	0x00016750


	//   ....[34]....
        /*0a88*/ 	.word	0x0001fe20


	//   ....[35]....
        /*0a8c*/ 	.word	0x00020030


	//   ....[36]....
        /*0a90*/ 	.word	0x00021020


	//   ....[37]....
        /*0a94*/ 	.word	0x000210c0


	//   ....[38]....
        /*0a98*/ 	.word	0x00021230


	//   ....[39]....
        /*0a9c*/ 	.word	0x00021250


	//   ....[40]....
        /*0aa0*/ 	.word	0x00029830


	//   ....[41]....
        /*0aa4*/ 	.word	0x00029850


	//   ....[42]....
        /*0aa8*/ 	.word	0x000298b0


	//   ....[43]....
        /*0aac*/ 	.word	0x000298f0


	//   ....[44]....
        /*0ab0*/ 	.word	0x0002b940


	//   ....[45]....
        /*0ab4*/ 	.word	0x0002b970


	//   ....[46]....
        /*0ab8*/ 	.word	0x0002b9c0


	//   ....[47]....
        /*0abc*/ 	.word	0x0002b9e0


	//   ....[48]....
        /*0ac0*/ 	.word	0x0002c2c0


	//   ....[49]....
        /*0ac4*/ 	.word	0x0002c320


	//   ....[50]....
        /*0ac8*/ 	.word	0x0002c460


	//   ....[51]....
        /*0acc*/ 	.word	0x0002c480


	//   ....[52]....
        /*0ad0*/ 	.word	0x0002c5c0


	//   ....[53]....
        /*0ad4*/ 	.word	0x0002c5e0


	//   ....[54]....
        /*0ad8*/ 	.word	0x0002c730


	//   ....[55]....
        /*0adc*/ 	.word	0x0002c750


	//   ....[56]....
        /*0ae0*/ 	.word	0x0002cf80


	//   ....[57]....
        /*0ae4*/ 	.word	0x0002cf90


	//   ....[58]....
        /*0ae8*/ 	.word	0x0002d130


	//   ....[59]....
        /*0aec*/ 	.word	0x0002d140


	//   ....[60]....
        /*0af0*/ 	.word	0x0002d2d0


	//   ....[61]....
        /*0af4*/ 	.word	0x0002d2e0


	//   ....[62]....
        /*0af8*/ 	.word	0x0002d470


	//   ....[63]....
        /*0afc*/ 	.word	0x0002d480


	//   ....[64]....
        /*0b00*/ 	.word	0x0002d670


	//   ....[65]....
        /*0b04*/ 	.word	0x0002d850


	//   ....[66]....
        /*0b08*/ 	.word	0x0002d880


	//   ....[67]....
        /*0b0c*/ 	.word	0x0002d8b0


	//   ....[68]....
        /*0b10*/ 	.word	0x0002d8e0


	//   ....[69]....
        /*0b14*/ 	.word	0x0002d910


	//   ....[70]....
        /*0b18*/ 	.word	0x0002d940


	//   ....[71]....
        /*0b1c*/ 	.word	0x0002dab0


	//   ....[72]....
        /*0b20*/ 	.word	0x0002dae0


	//   ....[73]....
        /*0b24*/ 	.word	0x0002db10


	//   ....[74]....
        /*0b28*/ 	.word	0x0002db40


	//   ....[75]....
        /*0b2c*/ 	.word	0x0002db70


	//   ....[76]....
        /*0b30*/ 	.word	0x0002dba0


	//   ....[77]....
        /*0b34*/ 	.word	0x0002dc40


	//   ....[78]....
        /*0b38*/ 	.word	0x0002dca0


	//   ....[79]....
        /*0b3c*/ 	.word	0x0002dd30


	//   ....[80]....
        /*0b40*/ 	.word	0x0002ee40


	//   ....[81]....
        /*0b44*/ 	.word	0x00030c10


	//   ....[82]....
        /*0b48*/ 	.word	0x00031770


	//   ....[83]....
        /*0b4c*/ 	.word	0x00031780


	//   ....[84]....
        /*0b50*/ 	.word	0x000317a0


	//   ....[85]....
        /*0b54*/ 	.word	0x000317c0


	//   ....[86]....
        /*0b58*/ 	.word	0x000318b0


	//   ....[87]....
        /*0b5c*/ 	.word	0x00031940


	//   ....[88]....
        /*0b60*/ 	.word	0x00031970


	//   ....[89]....
        /*0b64*/ 	.word	0x000319f0


	//   ....[90]....
        /*0b68*/ 	.word	0x00031a20


	//   ....[91]....
        /*0b6c*/ 	.word	0x00031aa0


	//   ....[92]....
        /*0b70*/ 	.word	0x00031ad0


	//   ....[93]....
        /*0b74*/ 	.word	0x00031b50


	//   ....[94]....
        /*0b78*/ 	.word	0x00031b80


	//   ....[95]....
        /*0b7c*/ 	.word	0x00031be0


	//   ....[96]....
        /*0b80*/ 	.word	0x00031bf0


	//   ....[97]....
        /*0b84*/ 	.word	0x00031c60


	//   ....[98]....
        /*0b88*/ 	.word	0x00032380


	//   ....[99]....
        /*0b8c*/ 	.word	0x000323d0


	//   ....[100]....
        /*0b90*/ 	.word	0x00032490


	//   ....[101]....
        /*0b94*/ 	.word	0x000324a0


	//   ....[102]....
        /*0b98*/ 	.word	0x00032560


	//   ....[103]....
        /*0b9c*/ 	.word	0x00032570


	//   ....[104]....
        /*0ba0*/ 	.word	0x00032630


	//   ....[105]....
        /*0ba4*/ 	.word	0x00032640


	//   ....[106]....
        /*0ba8*/ 	.word	0x000326e0


	//   ....[107]....
        /*0bac*/ 	.word	0x000326f0


	//   ....[108]....
        /*0bb0*/ 	.word	0x000327a0


	//   ....[109]....
        /*0bb4*/ 	.word	0x000327b0


	//   ....[110]....
        /*0bb8*/ 	.word	0x00032860


	//   ....[111]....
        /*0bbc*/ 	.word	0x00032870


	//   ....[112]....
        /*0bc0*/ 	.word	0x00032880


	//   ....[113]....
        /*0bc4*/ 	.word	0x000328f0


	//   ....[114]....
        /*0bc8*/ 	.word	0x00035530


	//   ....[115]....
        /*0bcc*/ 	.word	0x00035590


	//   ....[116]....
        /*0bd0*/ 	.word	0x000355c0


	//   ....[117]....
        /*0bd4*/ 	.word	0x000355d0


	//   ....[118]....
        /*0bd8*/ 	.word	0x00035600


	//   ....[119]....
        /*0bdc*/ 	.word	0x00035630


	//   ....[120]....
        /*0be0*/ 	.word	0x00035660


	//   ....[121]....
        /*0be4*/ 	.word	0x00035690


	//   ....[122]....
        /*0be8*/ 	.word	0x00035810


	//   ....[123]....
        /*0bec*/ 	.word	0x00035840


	//   ....[124]....
        /*0bf0*/ 	.word	0x00035870


	//   ....[125]....
        /*0bf4*/ 	.word	0x000358a0


	//   ....[126]....
        /*0bf8*/ 	.word	0x000358d0


	//   ....[127]....
        /*0bfc*/ 	.word	0x00035900


	//   ....[128]....
        /*0c00*/ 	.word	0x000359c0


	//   ....[129]....
        /*0c04*/ 	.word	0x000359e0


	//   ....[130]....
        /*0c08*/ 	.word	0x00035a50


	//   ....[131]....
        /*0c0c*/ 	.word	0x00036120


	//   ....[132]....
        /*0c10*/ 	.word	0x00036560


	//   ....[133]....
        /*0c14*/ 	.word	0x00036600


	//   ....[134]....
        /*0c18*/ 	.word	0x00036690


	//   ....[135]....
        /*0c1c*/ 	.word	0x000366e0


	//   ....[136]....
        /*0c20*/ 	.word	0x00036730


	//   ....[137]....
        /*0c24*/ 	.word	0x000367c0


	//   ....[138]....
        /*0c28*/ 	.word	0x00036850


	//   ....[139]....
        /*0c2c*/ 	.word	0x000368a0


	//   ....[140]....
        /*0c30*/ 	.word	0x000368f0


	//   ....[141]....
        /*0c34*/ 	.word	0x000369e0


	//   ....[142]....
        /*0c38*/ 	.word	0x00036a90


	//   ....[143]....
        /*0c3c*/ 	.word	0x00036b10


	//   ....[144]....
        /*0c40*/ 	.word	0x00036b90


	//   ....[145]....
        /*0c44*/ 	.word	0x00036c30


	//   ....[146]....
        /*0c48*/ 	.word	0x00036c80


	//   ....[147]....
        /*0c4c*/ 	.word	0x00036cd0


	//   ....[148]....
        /*0c50*/ 	.word	0x00036d40


	//   ....[149]....
        /*0c54*/ 	.word	0x00037180


	//   ....[150]....
        /*0c58*/ 	.word	0x000371d0


	//   ....[151]....
        /*0c5c*/ 	.word	0x00037260


	//   ....[152]....
        /*0c60*/ 	.word	0x000372f0


	//   ....[153]....
        /*0c64*/ 	.word	0x00037380


	//   ....[154]....
        /*0c68*/ 	.word	0x00037410


	//   ....[155]....
        /*0c6c*/ 	.word	0x000374a0


	//   ....[156]....
        /*0c70*/ 	.word	0x00037530


	//   ....[157]....
        /*0c74*/ 	.word	0x000375f0


	//   ....[158]....
        /*0c78*/ 	.word	0x000378e0


	//   ....[159]....
        /*0c7c*/ 	.word	0x00037a70


	//   ....[160]....
        /*0c80*/ 	.word	0x00037ad0


	//   ....[161]....
        /*0c84*/ 	.word	0x00037b30


	//   ....[162]....
        /*0c88*/ 	.word	0x00037b90


	//   ....[163]....
        /*0c8c*/ 	.word	0x00037c30


	//   ....[164]....
        /*0c90*/ 	.word	0x00037d20


	//   ....[165]....
        /*0c94*/ 	.word	0x00037e50


	//   ....[166]....
        /*0c98*/ 	.word	0x00037ef0


	//   ....[167]....
        /*0c9c*/ 	.word	0x00037fc0


	//   ....[168]....
        /*0ca0*/ 	.word	0x00038060


	//   ....[169]....
        /*0ca4*/ 	.word	0x00038130


	//   ....[170]....
        /*0ca8*/ 	.word	0x000381d0


	//   ....[171]....
        /*0cac*/ 	.word	0x000382a0


	//   ....[172]....
        /*0cb0*/ 	.word	0x00038340


	//   ....[173]....
        /*0cb4*/ 	.word	0x000383f0


	//   ....[174]....
        /*0cb8*/ 	.word	0x000384d0


	//   ....[175]....
        /*0cbc*/ 	.word	0x00038730


	//   ....[176]....
        /*0cc0*/ 	.word	0x000387e0


	//   ....[177]....
        /*0cc4*/ 	.word	0x000388e0


	//   ....[178]....
        /*0cc8*/ 	.word	0x000389d0


	//   ....[179]....
        /*0ccc*/ 	.word	0x00038a60


	//   ....[180]....
        /*0cd0*/ 	.word	0x00038b50


	//   ....[181]....
        /*0cd4*/ 	.word	0x00038be0


	//   ....[182]....
        /*0cd8*/ 	.word	0x00038cd0


	//   ....[183]....
        /*0cdc*/ 	.word	0x00038d60


	//   ....[184]....
        /*0ce0*/ 	.word	0x00038e50


	//   ....[185]....
        /*0ce4*/ 	.word	0x00038ee0


	//   ....[186]....
        /*0ce8*/ 	.word	0x00038fc0


	//   ....[187]....
        /*0cec*/ 	.word	0x000390f0


	//   ....[188]....
        /*0cf0*/ 	.word	0x00039140


	//   ....[189]....
        /*0cf4*/ 	.word	0x000391a0


	//   ....[190]....
        /*0cf8*/ 	.word	0x00039240


	//   ....[191]....
        /*0cfc*/ 	.word	0x000395e0


	//   ....[192]....
        /*0d00*/ 	.word	0x00039680


	//   ....[193]....
        /*0d04*/ 	.word	0x000397a0


	//   ....[194]....
        /*0d08*/ 	.word	0x00039820


	//   ....[195]....
        /*0d0c*/ 	.word	0x000398a0


	//   ....[196]....
        /*0d10*/ 	.word	0x00039920


	//   ....[197]....
        /*0d14*/ 	.word	0x000399a0


	//   ....[198]....
        /*0d18*/ 	.word	0x00039a30


	//   ....[199]....
        /*0d1c*/ 	.word	0x00039ad0


	//   ....[200]....
        /*0d20*/ 	.word	0x00039b80


	//   ....[201]....
        /*0d24*/ 	.word	0x00039c00


	//   ....[202]....
        /*0d28*/ 	.word	0x00039c80


	//   ....[203]....
        /*0d2c*/ 	.word	0x00039d00


	//   ....[204]....
        /*0d30*/ 	.word	0x00039d90


	//   ....[205]....
        /*0d34*/ 	.word	0x00039e10


	//   ....[206]....
        /*0d38*/ 	.word	0x00039eb0


	//   ....[207]....
        /*0d3c*/ 	.word	0x00039f40


	//   ....[208]....
        /*0d40*/ 	.word	0x0003a070


	//   ....[209]....
        /*0d44*/ 	.word	0x0003bc00


	//   ....[210]....
        /*0d48*/ 	.word	0x0003bdf0


	//   ....[211]....
        /*0d4c*/ 	.word	0x0003cfb0


	//   ....[212]....
        /*0d50*/ 	.word	0x0003cfe0


	//   ....[213]....
        /*0d54*/ 	.word	0x0003d000


	//   ....[214]....
        /*0d58*/ 	.word	0x0003d010


	//----- nvinfo : EIATTR_REG_RECONFIG
	.align		4
.L_471:
        /*0d5c*/ 	.byte	0x01, 0x54
	.zero		2


	//----- nvinfo : EIATTR_SYSCALL_OFFSETS
	.align		4
        /*0d60*/ 	.byte	0x04, 0x46
        /*0d62*/ 	.short	(.L_473 - .L_472)


	//   ....[0]....
.L_472:
        /*0d64*/ 	.word	0x00001d20


	//   ....[1]....
        /*0d68*/ 	.word	0x00001e70


	//   ....[2]....
        /*0d6c*/ 	.word	0x00006be0


	//   ....[3]....
        /*0d70*/ 	.word	0x00007160


	//   ....[4]....
        /*0d74*/ 	.word	0x00030850


	//   ....[5]....
        /*0d78*/ 	.word	0x000309a0


	//   ....[6]....
        /*0d7c*/ 	.word	0x00030a90


	//   ....[7]....
        /*0d80*/ 	.word	0x00031340


	//   ....[8]....
        /*0d84*/ 	.word	0x00031f90


	//----- nvinfo : EIATTR_MBARRIER_INSTR_OFFSETS
	.align		4
.L_473:
        /*0d88*/ 	.byte	0x04, 0x39
        /*0d8a*/ 	.short	(.L_475 - .L_474)


	//   ....[0]....
.L_474:
        /*0d8c*/ 	.word	0x00000330
        /*0d90*/ 	.word	0x000000ff
        /*0d94*/ 	.word	0x00032400
        /*0d98*/ 	.short	0x0100
        /*0d9a*/ 	.byte	0x08
	.zero		1


	//   ....[1]....
        /*0d9c*/ 	.word	0x00000340
        /*0da0*/ 	.word	0x000000ff
        /*0da4*/ 	.word	0x00032410
        /*0da8*/ 	.short	0x0100
        /*0daa*/ 	.byte	0x08
	.zero		1


	//   ....[2]....
        /*0dac*/ 	.word	0x00000350
        /*0db0*/ 	.word	0x000000ff
        /*0db4*/ 	.word	0x00032420
        /*0db8*/ 	.short	0x0100
        /*0dba*/ 	.byte	0x08
	.zero		1


	//   ....[3]....
        /*0dbc*/ 	.word	0x00000440
        /*0dc0*/ 	.word	0x000000ff
        /*0dc4*/ 	.word	0x00032430
        /*0dc8*/ 	.short	0x0100
        /*0dca*/ 	.byte	0x08
	.zero		1


	//   ....[4]....
        /*0dcc*/ 	.word	0x00000450
        /*0dd0*/ 	.word	0x000000ff
        /*0dd4*/ 	.word	0x00032440
        /*0dd8*/ 	.short	0x0100
        /*0dda*/ 	.byte	0x08
	.zero		1


	//   ....[5]....
        /*0ddc*/ 	.word	0x00000460
        /*0de0*/ 	.word	0x000000ff
        /*0de4*/ 	.word	0x00032438
        /*0de8*/ 	.short	0x0100
        /*0dea*/ 	.byte	0x08
	.zero		1


	//   ....[6]....
        /*0dec*/ 	.word	0x00000470
        /*0df0*/ 	.word	0x000000ff
        /*0df4*/ 	.word	0x00032448
        /*0df8*/ 	.short	0x0100
        /*0dfa*/ 	.byte	0x08
	.zero		1


	//   ....[7]....
        /*0dfc*/ 	.word	0x000005a0
        /*0e00*/ 	.word	0x000000ff
        /*0e04*/ 	.word	0x00032450
        /*0e08*/ 	.short	0x0100
        /*0e0a*/ 	.byte	0x08
	.zero		1


	//   ....[8]....
        /*0e0c*/ 	.word	0x000005b0
        /*0e10*/ 	.word	0x000000ff
        /*0e14*/ 	.word	0x00032460
        /*0e18*/ 	.short	0x0100
        /*0e1a*/ 	.byte	0x08
	.zero		1


	//   ....[9]....
        /*0e1c*/ 	.word	0x000005c0
        /*0e20*/ 	.word	0x000000ff
        /*0e24*/ 	.word	0x00032458
        /*0e28*/ 	.short	0x0100
        /*0e2a*/ 	.byte	0x08
	.zero		1


	//   ....[10]....
        /*0e2c*/ 	.word	0x000005d0
        /*0e30*/ 	.word	0x000000ff
        /*0e34*/ 	.word	0x00032468
        /*0e38*/ 	.short	0x0100
        /*0e3a*/ 	.byte	0x08
	.zero		1


	//   ....[11]....
        /*0e3c*/ 	.word	0x000006c0
        /*0e40*/ 	.word	0x000000ff
        /*0e44*/ 	.word	0x00032470
        /*0e48*/ 	.short	0x0100
        /*0e4a*/ 	.byte	0x06
	.zero		1


	//   ....[12]....
        /*0e4c*/ 	.word	0x000006d0
        /*0e50*/ 	.word	0x000000ff
        /*0e54*/ 	.word	0x00032480
        /*0e58*/ 	.short	0x0100
        /*0e5a*/ 	.byte	0x06
	.zero		1


	//   ....[13]....
        /*0e5c*/ 	.word	0x000006e0
        /*0e60*/ 	.word	0x000000ff
        /*0e64*/ 	.word	0x00032478
        /*0e68*/ 	.short	0x0100
        /*0e6a*/ 	.byte	0x06
	.zero		1


	//   ....[14]....
        /*0e6c*/ 	.word	0x000006f0
        /*0e70*/ 	.word	0x000000ff
        /*0e74*/ 	.word	0x00032488
        /*0e78*/ 	.short	0x0100
        /*0e7a*/ 	.byte	0x06
	.zero		1


	//   ....[15]....
        /*0e7c*/ 	.word	0x00000820
        /*0e80*/ 	.word	0x000000ff
        /*0e84*/ 	.word	0x00032490
        /*0e88*/ 	.short	0x0100
        /*0e8a*/ 	.byte	0x08
	.zero		1


	//   ....[16]....
        /*0e8c*/ 	.word	0x00000830
        /*0e90*/ 	.word	0x000000ff
        /*0e94*/ 	.word	0x000324a0
        /*0e98*/ 	.short	0x0100
        /*0e9a*/ 	.byte	0x08
	.zero		1


	//   ....[17]....
        /*0e9c*/ 	.word	0x00000840
        /*0ea0*/ 	.word	0x000000ff
        /*0ea4*/ 	.word	0x00032498
        /*0ea8*/ 	.short	0x0100
        /*0eaa*/ 	.byte	0x08
	.zero		1


	//   ....[18]....
        /*0eac*/ 	.word	0x00000850
        /*0eb0*/ 	.word	0x000000ff
        /*0eb4*/ 	.word	0x000324a8
        /*0eb8*/ 	.short	0x0100
        /*0eba*/ 	.byte	0x08
	.zero		1


	//   ....[19]....
        /*0ebc*/ 	.word	0x00000980
        /*0ec0*/ 	.word	0x000000ff
        /*0ec4*/ 	.word	0x000324b0
        /*0ec8*/ 	.short	0x0100
        /*0eca*/ 	.byte	0x08
	.zero		1


	//   ....[20]....
        /*0ecc*/ 	.word	0x00000990
        /*0ed0*/ 	.word	0x000000ff
        /*0ed4*/ 	.word	0x000324c0
        /*0ed8*/ 	.short	0x0100
        /*0eda*/ 	.byte	0x08
	.zero		1


	//   ....[21]....
        /*0edc*/ 	.word	0x000009a0
        /*0ee0*/ 	.word	0x000000ff
        /*0ee4*/ 	.word	0x000324b8
        /*0ee8*/ 	.short	0x0100
        /*0eea*/ 	.byte	0x08
	.zero		1


	//   ....[22]....
        /*0eec*/ 	.word	0x000009b0
        /*0ef0*/ 	.word	0x000000ff
        /*0ef4*/ 	.word	0x000324c8
        /*0ef8*/ 	.short	0x0100
        /*0efa*/ 	.byte	0x08
	.zero		1


	//   ....[23]....
        /*0efc*/ 	.word	0x00002fb0
        /*0f00*/ 	.word	0x00000058
        /*0f04*/ 	.word	0x00032490
        /*0f08*/ 	.short	0x010a
        /*0f0a*/ 	.byte	0x3f
	.zero		1


	//   ....[24]....
        /*0f0c*/ 	.word	0x00004290
        /*0f10*/ 	.word	0x00000058
        /*0f14*/ 	.word	0x00032490
        /*0f18*/ 	.short	0x010a
        /*0f1a*/ 	.byte	0x3f
	.zero		1


	//   ....[25]....
        /*0f1c*/ 	.word	0x000052b0
        /*0f20*/ 	.word	0x00000058
        /*0f24*/ 	.word	0x00032490
        /*0f28*/ 	.short	0x010a
        /*0f2a*/ 	.byte	0x3f
	.zero		1


	//   ....[26]....
        /*0f2c*/ 	.word	0x000054c0
        /*0f30*/ 	.word	0x0000000c
        /*0f34*/ 	.word	0x00000000
        /*0f38*/ 	.short	0x0101
        /*0f3a*/ 	.byte	0x3f
	.zero		1


	//   ....[27]....
        /*0f3c*/ 	.word	0x00005500
        /*0f40*/ 	.word	0x00000058
        /*0f44*/ 	.word	0x000324b0
        /*0f48*/ 	.short	0x010a
        /*0f4a*/ 	.byte	0x3f
	.zero		1


	//   ....[28]....
        /*0f4c*/ 	.word	0x00005b50
        /*0f50*/ 	.word	0x00000058
        /*0f54*/ 	.word	0x00000000
        /*0f58*/ 	.short	0x0101
        /*0f5a*/ 	.byte	0x3f
	.zero		1


	//   ....[29]....
        /*0f5c*/ 	.word	0x00006ee0
        /*0f60*/ 	.word	0x00000090
        /*0f64*/ 	.word	0x00032400
        /*0f68*/ 	.short	0x010a
        /*0f6a*/ 	.byte	0x3f
	.zero		1


	//   ....[30]....
        /*0f6c*/ 	.word	0x00006f30
        /*0f70*/ 	.word	0x00000090
        /*0f74*/ 	.word	0x00032400
        /*0f78*/ 	.short	0x010a
        /*0f7a*/ 	.byte	0x3f
	.zero		1


	//   ....[31]....
        /*0f7c*/ 	.word	0x00007930
        /*0f80*/ 	.word	0x00000090
        /*0f84*/ 	.word	0x00032400
        /*0f88*/ 	.short	0x010a
        /*0f8a*/ 	.byte	0x3f
	.zero		1


	//   ....[32]....
        /*0f8c*/ 	.word	0x00008d10
        /*0f90*/ 	.word	0x00000090
        /*0f94*/ 	.word	0x00032400
        /*0f98*/ 	.short	0x010a
        /*0f9a*/ 	.byte	0x3f
	.zero		1


	//   ....[33]....
        /*0f9c*/ 	.word	0x0000a260
        /*0fa0*/ 	.word	0x00000005
        /*0fa4*/ 	.word	0x00000000
        /*0fa8*/ 	.short	0x010a
        /*0faa*/ 	.byte	0x3f
	.zero		1


	//   ....[34]....
        /*0fac*/ 	.word	0x0000a360
        /*0fb0*/ 	.word	0x00000002
        /*0fb4*/ 	.word	0x00000000
        /*0fb8*/ 	.short	0x010a
        /*0fba*/ 	.byte	0x3f
	.zero		1


	//   ....[35]....
        /*0fbc*/ 	.word	0x0000a790
        /*0fc0*/ 	.word	0x00000005
        /*0fc4*/ 	.word	0x00000000
        /*0fc8*/ 	.short	0x010a
        /*0fca*/ 	.byte	0x3f
	.zero		1


	//   ....[36]....
        /*0fcc*/ 	.word	0x0000a840
        /*0fd0*/ 	.word	0x00000004
        /*0fd4*/ 	.word	0x00000000
        /*0fd8*/ 	.short	0x010a
        /*0fda*/ 	.byte	0x3f
	.zero		1


	//   ....[37]....
        /*0fdc*/ 	.word	0x0000b520
        /*0fe0*/ 	.word	0x00000004
        /*0fe4*/ 	.word	0x00000000
        /*0fe8*/ 	.short	0x0101
        /*0fea*/ 	.byte	0x3f
	.zero		1


	//   ....[38]....
        /*0fec*/ 	.word	0x00014bd0
        /*0ff0*/ 	.word	0x00000002
        /*0ff4*/ 	.word	0x00000000
        /*0ff8*/ 	.short	0x0101
        /*0ffa*/ 	.byte	0x3f
	.zero		1


	//   ....[39]....
        /*0ffc*/ 	.word	0x00015080
        /*1000*/ 	.word	0x00000007
        /*1004*/ 	.word	0x00000000
        /*1008*/ 	.short	0x010a
        /*100a*/ 	.byte	0x3f
	.zero		1


	//   ....[40]....
        /*100c*/ 	.word	0x00015180
        /*1010*/ 	.word	0x00000000
        /*1014*/ 	.word	0x00000000
        /*1018*/ 	.short	0x010a
        /*101a*/ 	.byte	0x3f
	.zero		1


	//   ....[41]....
        /*101c*/ 	.word	0x000155b0
        /*1020*/ 	.word	0x00000007
        /*1024*/ 	.word	0x00000000
        /*1028*/ 	.short	0x010a
        /*102a*/ 	.byte	0x3f
	.zero		1


	//   ....[42]....
        /*102c*/ 	.word	0x00015660
        /*1030*/ 	.word	0x00000006
        /*1034*/ 	.word	0x00000000
        /*1038*/ 	.short	0x010a
        /*103a*/ 	.byte	0x3f
	.zero		1


	//   ....[43]....
        /*103c*/ 	.word	0x00016340
        /*1040*/ 	.word	0x00000006
        /*1044*/ 	.word	0x00000000
        /*1048*/ 	.short	0x0101
        /*104a*/ 	.byte	0x3f
	.zero		1


	//   ....[44]....
        /*104c*/ 	.word	0x0001e6c0
        /*1050*/ 	.word	0x00000000
        /*1054*/ 	.word	0x00000000
        /*1058*/ 	.short	0x0101
        /*105a*/ 	.byte	0x3f
	.zero		1


	//   ....[45]....
        /*105c*/ 	.word	0x0001e8d0
        /*1060*/ 	.word	0x00000005
        /*1064*/ 	.word	0x00000000
        /*1068*/ 	.short	0x010a
        /*106a*/ 	.byte	0x3f
	.zero		1


	//   ....[46]....
        /*106c*/ 	.word	0x0001e9d0
        /*1070*/ 	.word	0x00000006
        /*1074*/ 	.word	0x00000000
        /*1078*/ 	.short	0x010a
        /*107a*/ 	.byte	0x3f
	.zero		1


	//   ....[47]....
        /*107c*/ 	.word	0x0001ee00
        /*1080*/ 	.word	0x00000005
        /*1084*/ 	.word	0x00000000
        /*1088*/ 	.short	0x010a
        /*108a*/ 	.byte	0x3f
	.zero		1


	//   ....[48]....
        /*108c*/ 	.word	0x0001eeb0
        /*1090*/ 	.word	0x00000006
        /*1094*/ 	.word	0x00000000
        /*1098*/ 	.short	0x010a
        /*109a*/ 	.byte	0x3f
	.zero		1


	//   ....[49]....
        /*109c*/ 	.word	0x0001fba0
        /*10a0*/ 	.word	0x00000005
        /*10a4*/ 	.word	0x00000000
        /*10a8*/ 	.short	0x0101
        /*10aa*/ 	.byte	0x3f
	.zero		1


	//   ....[50]....
        /*10ac*/ 	.word	0x000293c0
        /*10b0*/ 	.word	0x00000004
        /*10b4*/ 	.word	0x00000000
        /*10b8*/ 	.short	0x0101
        /*10ba*/ 	.byte	0x3f
	.zero		1


	//   ....[51]....
        /*10bc*/ 	.word	0x0002c300
        /*10c0*/ 	.word	0x00000000
        /*10c4*/ 	.word	0x00000000
        /*10c8*/ 	.short	0x0101
        /*10ca*/ 	.byte	0x3f
	.zero		1


	//   ....[52]....
        /*10cc*/ 	.word	0x0002ef30
        /*10d0*/ 	.word	0x00000006
        /*10d4*/ 	.word	0x00032420
        /*10d8*/ 	.short	0x010a
        /*10da*/ 	.byte	0x3f
	.zero		1


	//   ....[53]....
        /*10dc*/ 	.word	0x0002f020
        /*10e0*/ 	.word	0x00000004
        /*10e4*/ 	.word	0x000324a0
        /*10e8*/ 	.short	0x010a
        /*10ea*/ 	.byte	0x3f
	.zero		1


	//   ....[54]....
        /*10ec*/ 	.word	0x0002f270
        /*10f0*/ 	.word	0x00000004
        /*10f4*/ 	.word	0x000324c0
        /*10f8*/ 	.short	0x010a
        /*10fa*/ 	.byte	0x3f
	.zero		1


	//   ....[55]....
        /*10fc*/ 	.word	0x0002f930
        /*1100*/ 	.word	0x00000005
        /*1104*/ 	.word	0x000324a0
        /*1108*/ 	.short	0x010a
        /*110a*/ 	.byte	0x3f
	.zero		1


	//   ....[56]....
        /*110c*/ 	.word	0x0002fb70
        /*1110*/ 	.word	0x00000005
        /*1114*/ 	.word	0x000324c0
        /*1118*/ 	.short	0x010a
        /*111a*/ 	.byte	0x3f
	.zero		1


	//   ....[57]....
        /*111c*/ 	.word	0x00030ea0
        /*1120*/ 	.word	0x00000000
        /*1124*/ 	.word	0x00032440
        /*1128*/ 	.short	0x010a
        /*112a*/ 	.byte	0x3f
	.zero		1


	//   ....[58]....
        /*112c*/ 	.word	0x00031d30
        /*1130*/ 	.word	0x00000008
        /*1134*/ 	.word	0x00032400
        /*1138*/ 	.short	0x0107
        /*113a*/ 	.byte	0x3f
	.zero		1


	//   ....[59]....
        /*113c*/ 	.word	0x00031dd0
        /*1140*/ 	.word	0x00000002
        /*1144*/ 	.word	0x00032400
        /*1148*/ 	.short	0x0101
        /*114a*/ 	.byte	0x3f
	.zero		1


	//   ....[60]....
        /*114c*/ 	.word	0x00032a50
        /*1150*/ 	.word	0x00000008
        /*1154*/ 	.word	0x00032410
        /*1158*/ 	.short	0x0107
        /*115a*/ 	.byte	0x3f
	.zero		1


	//   ....[61]....
        /*115c*/ 	.word	0x00032b50
        /*1160*/ 	.word	0x00000002
        /*1164*/ 	.word	0x00032410
        /*1168*/ 	.short	0x0101
        /*116a*/ 	.byte	0x3f
	.zero		1


	//   ....[62]....
        /*116c*/ 	.word	0x00032b70
        /*1170*/ 	.word	0x00000002
        /*1174*/ 	.word	0x00032420
        /*1178*/ 	.short	0x010a
        /*117a*/ 	.byte	0x3f
	.zero		1


	//   ....[63]....
        /*117c*/ 	.word	0x00032c80
        /*1180*/ 	.word	0x00000002
        /*1184*/ 	.word	0x00032460
        /*1188*/ 	.short	0x010a
        /*118a*/ 	.byte	0x3f
	.zero		1


	//   ....[64]....
        /*118c*/ 	.word	0x00033540
        /*1190*/ 	.word	0x00000002
        /*1194*/ 	.word	0x00032440
        /*1198*/ 	.short	0x010a
        /*119a*/ 	.byte	0x3f
	.zero		1


	//   ....[65]....
        /*119c*/ 	.word	0x00033790
        /*11a0*/ 	.word	0x00000002
        /*11a4*/ 	.word	0x00032460
        /*11a8*/ 	.short	0x010a
        /*11aa*/ 	.byte	0x3f
	.zero		1


	//   ....[66]....
        /*11ac*/ 	.word	0x00033ff0
        /*11b0*/ 	.word	0x00000003
        /*11b4*/ 	.word	0x00032440
        /*11b8*/ 	.short	0x010a
        /*11ba*/ 	.byte	0x3f
	.zero		1


	//   ....[67]....
        /*11bc*/ 	.word	0x00034230
        /*11c0*/ 	.word	0x00000003
        /*11c4*/ 	.word	0x00032460
        /*11c8*/ 	.short	0x010a
        /*11ca*/ 	.byte	0x3f
	.zero		1


	//   ....[68]....
        /*11cc*/ 	.word	0x00034a00
        /*11d0*/ 	.word	0x00000003
        /*11d4*/ 	.word	0x00032440
        /*11d8*/ 	.short	0x010a
        /*11da*/ 	.byte	0x3f
	.zero		1


	//   ....[69]....
        /*11dc*/ 	.word	0x00034c50
        /*11e0*/ 	.word	0x00000003
        /*11e4*/ 	.word	0x00032460
        /*11e8*/ 	.short	0x010a
        /*11ea*/ 	.byte	0x3f
	.zero		1


	//   ....[70]....
        /*11ec*/ 	.word	0x000360a0
        /*11f0*/ 	.word	0x00000000
        /*11f4*/ 	.word	0x00032420
        /*11f8*/ 	.short	0x010a
        /*11fa*/ 	.byte	0x3f
	.zero		1


	//   ....[71]....
        /*11fc*/ 	.word	0x00036250
        /*1200*/ 	.word	0x00000006
        /*1204*/ 	.word	0x00000000
        /*1208*/ 	.short	0x010a
        /*120a*/ 	.byte	0x3f
	.zero		1


	//   ....[72]....
        /*120c*/ 	.word	0x000362c0
        /*1210*/ 	.word	0x00000007
        /*1214*/ 	.word	0x00000000
        /*1218*/ 	.short	0x010a
        /*121a*/ 	.byte	0x3f
	.zero		1


	//   ....[73]....
        /*121c*/ 	.word	0x00036330
        /*1220*/ 	.word	0x00000004
        /*1224*/ 	.word	0x00000000
        /*1228*/ 	.short	0x010a
        /*122a*/ 	.byte	0x3f
	.zero		1


	//   ....[74]....
        /*122c*/ 	.word	0x00036360
        /*1230*/ 	.word	0x00000003
        /*1234*/ 	.word	0x00000000
        /*1238*/ 	.short	0x010a
        /*123a*/ 	.byte	0x3f
	.zero		1


	//   ....[75]....
        /*123c*/ 	.word	0x000363c0
        /*1240*/ 	.word	0x00000058
        /*1244*/ 	.word	0x00032490
        /*1248*/ 	.short	0x010a
        /*124a*/ 	.byte	0x3f
	.zero		1


	//   ....[76]....
        /*124c*/ 	.word	0x00036410
        /*1250*/ 	.word	0x00000058
        /*1254*/ 	.word	0x00032490
        /*1258*/ 	.short	0x010a
        /*125a*/ 	.byte	0x3f
	.zero		1


	//   ....[77]....
        /*125c*/ 	.word	0x00036460
        /*1260*/ 	.word	0x00000058
        /*1264*/ 	.word	0x00032490
        /*1268*/ 	.short	0x010a
        /*126a*/ 	.byte	0x3f
	.zero		1


	//   ....[78]....
        /*126c*/ 	.word	0x000364b0
        /*1270*/ 	.word	0x00000058
        /*1274*/ 	.word	0x000324b0
        /*1278*/ 	.short	0x010a
        /*127a*/ 	.byte	0x3f
	.zero		1


	//   ....[79]....
        /*127c*/ 	.word	0x00036920
        /*1280*/ 	.word	0x00000090
        /*1284*/ 	.word	0x00032400
        /*1288*/ 	.short	0x010a
        /*128a*/ 	.byte	0x3f
	.zero		1


	//   ....[80]....
        /*128c*/ 	.word	0x00036f00
        /*1290*/ 	.word	0x00000090
        /*1294*/ 	.word	0x00032400
        /*1298*/ 	.short	0x010a
        /*129a*/ 	.byte	0x3f
	.zero		1


	//   ....[81]....
        /*129c*/ 	.word	0x00036f50
        /*12a0*/ 	.word	0x00000002
        /*12a4*/ 	.word	0x00000000
        /*12a8*/ 	.short	0x010a
        /*12aa*/ 	.byte	0x3f
	.zero		1


	//   ....[82]....
        /*12ac*/ 	.word	0x00036fa0
        /*12b0*/ 	.word	0x00000004
        /*12b4*/ 	.word	0x00000000
        /*12b8*/ 	.short	0x010a
        /*12ba*/ 	.byte	0x3f
	.zero		1


	//   ....[83]....
        /*12bc*/ 	.word	0x00036ff0
        /*12c0*/ 	.word	0x00000000
        /*12c4*/ 	.word	0x00000000
        /*12c8*/ 	.short	0x010a
        /*12ca*/ 	.byte	0x3f
	.zero		1


	//   ....[84]....
        /*12cc*/ 	.word	0x00037040
        /*12d0*/ 	.word	0x00000006
        /*12d4*/ 	.word	0x00000000
        /*12d8*/ 	.short	0x010a
        /*12da*/ 	.byte	0x3f
	.zero		1


	//   ....[85]....
        /*12dc*/ 	.word	0x00037090
        /*12e0*/ 	.word	0x00000006
        /*12e4*/ 	.word	0x00000000
        /*12e8*/ 	.short	0x010a
        /*12ea*/ 	.byte	0x3f
	.zero		1


	//   ....[86]....
        /*12ec*/ 	.word	0x000370e0
        /*12f0*/ 	.word	0x00000006
        /*12f4*/ 	.word	0x00000000
        /*12f8*/ 	.short	0x010a
        /*12fa*/ 	.byte	0x3f
	.zero		1


	//   ....[87]....
        /*12fc*/ 	.word	0x000376c0
        /*1300*/ 	.word	0x00000005
        /*1304*/ 	.word	0x00032420
        /*1308*/ 	.short	0x010a
        /*130a*/ 	.byte	0x3f
	.zero		1


	//   ....[88]....
        /*130c*/ 	.word	0x00037710
        /*1310*/ 	.word	0x00000004
        /*1314*/ 	.word	0x000324a0
        /*1318*/ 	.short	0x010a
        /*131a*/ 	.byte	0x3f
	.zero		1


	//   ....[89]....
        /*131c*/ 	.word	0x00037760
        /*1320*/ 	.word	0x00000004
        /*1324*/ 	.word	0x000324c0
        /*1328*/ 	.short	0x010a
        /*132a*/ 	.byte	0x3f
	.zero		1


	//   ....[90]....
        /*132c*/ 	.word	0x000377b0
        /*1330*/ 	.word	0x00000005
        /*1334*/ 	.word	0x000324a0
        /*1338*/ 	.short	0x010a
        /*133a*/ 	.byte	0x3f
	.zero		1


	//   ....[91]....
        /*133c*/ 	.word	0x00037800
        /*1340*/ 	.word	0x00000005
        /*1344*/ 	.word	0x000324c0
        /*1348*/ 	.short	0x010a
        /*134a*/ 	.byte	0x3f
	.zero		1


	//   ....[92]....
        /*134c*/ 	.word	0x000379a0
        /*1350*/ 	.word	0x00000000
        /*1354*/ 	.word	0x00032440
        /*1358*/ 	.short	0x010a
        /*135a*/ 	.byte	0x3f
	.zero		1


	//   ....[93]....
        /*135c*/ 	.word	0x00039300
        /*1360*/ 	.word	0x00000002
        /*1364*/ 	.word	0x00032420
        /*1368*/ 	.short	0x010a
        /*136a*/ 	.byte	0x3f
	.zero		1


	//   ....[94]....
        /*136c*/ 	.word	0x00039350
        /*1370*/ 	.word	0x00000002
        /*1374*/ 	.word	0x00032460
        /*1378*/ 	.short	0x010a
        /*137a*/ 	.byte	0x3f
	.zero		1


	//   ....[95]....
        /*137c*/ 	.word	0x000393a0
        /*1380*/ 	.word	0x00000002
        /*1384*/ 	.word	0x00032440
        /*1388*/ 	.short	0x010a
        /*138a*/ 	.byte	0x3f
	.zero		1


	//   ....[96]....
        /*138c*/ 	.word	0x000393f0
        /*1390*/ 	.word	0x00000002
        /*1394*/ 	.word	0x00032460
        /*1398*/ 	.short	0x010a
        /*139a*/ 	.byte	0x3f
	.zero		1


	//   ....[97]....
        /*139c*/ 	.word	0x00039440
        /*13a0*/ 	.word	0x00000003
        /*13a4*/ 	.word	0x00032440
        /*13a8*/ 	.short	0x010a
        /*13aa*/ 	.byte	0x3f
	.zero		1


	//   ....[98]....
        /*13ac*/ 	.word	0x00039490
        /*13b0*/ 	.word	0x00000003
        /*13b4*/ 	.word	0x00032460
        /*13b8*/ 	.short	0x010a
        /*13ba*/ 	.byte	0x3f
	.zero		1


	//   ....[99]....
        /*13bc*/ 	.word	0x000394e0
        /*13c0*/ 	.word	0x00000003
        /*13c4*/ 	.word	0x00032440
        /*13c8*/ 	.short	0x010a
        /*13ca*/ 	.byte	0x3f
	.zero		1


	//   ....[100]....
        /*13cc*/ 	.word	0x00039530
        /*13d0*/ 	.word	0x00000003
        /*13d4*/ 	.word	0x00032460
        /*13d8*/ 	.short	0x010a
        /*13da*/ 	.byte	0x3f
	.zero		1


	//   ....[101]....
        /*13dc*/ 	.word	0x00039f90
        /*13e0*/ 	.word	0x00000000
        /*13e4*/ 	.word	0x00032420
        /*13e8*/ 	.short	0x010a
        /*13ea*/ 	.byte	0x3f
	.zero		1


	//   ....[102]....
        /*13ec*/ 	.word	0x0003a130
        /*13f0*/ 	.word	0x00000006
        /*13f4*/ 	.word	0x00000000
        /*13f8*/ 	.short	0x010a
        /*13fa*/ 	.byte	0x3f
	.zero		1


	//   ....[103]....
        /*13fc*/ 	.word	0x0003a180
        /*1400*/ 	.word	0x00000007
        /*1404*/ 	.word	0x00000000
        /*1408*/ 	.short	0x010a
        /*140a*/ 	.byte	0x3f
	.zero		1


	//   ....[104]....
        /*140c*/ 	.word	0x0003a1d0
        /*1410*/ 	.word	0x00000004
        /*1414*/ 	.word	0x00000000
        /*1418*/ 	.short	0x010a
        /*141a*/ 	.byte	0x3f
	.zero		1


	//   ....[105]....
        /*141c*/ 	.word	0x0003a370
        /*1420*/ 	.word	0x0000000a
        /*1424*/ 	.word	0x00000000
        /*1428*/ 	.short	0x010a
        /*142a*/ 	.byte	0x3f
	.zero		1


	//   ....[106]....
        /*142c*/ 	.word	0x0003a470
        /*1430*/ 	.word	0x00000008
        /*1434*/ 	.word	0x00000000
        /*1438*/ 	.short	0x010a
        /*143a*/ 	.byte	0x3f
	.zero		1


	//   ....[107]....
        /*143c*/ 	.word	0x0003a890
        /*1440*/ 	.word	0x00000004
        /*1444*/ 	.word	0x00032410
        /*1448*/ 	.short	0x010a
        /*144a*/ 	.byte	0x3f
	.zero		1


	//   ....[108]....
        /*144c*/ 	.word	0x0003a9b0
        /*1450*/ 	.word	0x0000000a
        /*1454*/ 	.word	0x00000000
        /*1458*/ 	.short	0x010a
        /*145a*/ 	.byte	0x3f
	.zero		1


	//   ....[109]....
        /*145c*/ 	.word	0x0003aab0
        /*1460*/ 	.word	0x00000008
        /*1464*/ 	.word	0x00000000
        /*1468*/ 	.short	0x010a
        /*146a*/ 	.byte	0x3f
	.zero		1


	//   ....[110]....
        /*146c*/ 	.word	0x0003b840
        /*1470*/ 	.word	0x0000000b
        /*1474*/ 	.word	0x00000000
        /*1478*/ 	.short	0x0101
        /*147a*/ 	.byte	0x3f
	.zero		1


	//   ....[111]....
        /*147c*/ 	.word	0x00045780
        /*1480*/ 	.word	0x00000000
        /*1484*/ 	.word	0x00000000
        /*1488*/ 	.short	0x0101
        /*148a*/ 	.byte	0x3f
	.zero		1


	//   ....[112]....
        /*148c*/ 	.word	0x000457b0
        /*1490*/ 	.word	0x00000008
        /*1494*/ 	.word	0x00000000
        /*1498*/ 	.short	0x010a
        /*149a*/ 	.byte	0x3f
	.zero		1


	//   ....[113]....
        /*149c*/ 	.word	0x00045800
        /*14a0*/ 	.word	0x00000004
        /*14a4*/ 	.word	0x00032410
        /*14a8*/ 	.short	0x010a
        /*14aa*/ 	.byte	0x3f
	.zero		1


	//   ....[114]....
        /*14ac*/ 	.word	0x00045850
        /*14b0*/ 	.word	0x00000008
        /*14b4*/ 	.word	0x00000000
        /*14b8*/ 	.short	0x010a
        /*14ba*/ 	.byte	0x3f
	.zero		1


	//----- nvinfo : EIATTR_NUM_MBARRIERS
	.align		4
.L_475:
        /*14bc*/ 	.byte	0x03, 0x38
        /*14be*/ 	.short	0x0017


	//----- nvinfo : EIATTR_EXIT_INSTR_OFFSETS
	.align		4
        /*14c0*/ 	.byte	0x04, 0x1c
        /*14c2*/ 	.short	(.L_477 - .L_476)


	//   ....[0]....
.L_476:
        /*14c4*/ 	.word	0x000363b0


	//----- nvinfo : EIATTR_MAX_THREADS
	.align		4
.L_477:
        /*14c8*/ 	.byte	0x04, 0x05
        /*14ca*/ 	.short	(.L_479 - .L_478)
.L_478:
        /*14cc*/ 	.word	0x00000180
        /*14d0*/ 	.word	0x00000001
        /*14d4*/ 	.word	0x00000001


	//----- nvinfo : EIATTR_CRS_STACK_SIZE
	.align		4
.L_479:
        /*14d8*/ 	.byte	0x04, 0x1e
        /*14da*/ 	.short	(.L_481 - .L_480)
.L_480:
        /*14dc*/ 	.word	0x00000000


	//----- nvinfo : EIATTR_CBANK_PARAM_SIZE
	.align		4
.L_481:
        /*14e0*/ 	.byte	0x03, 0x19
        /*14e2*/ 	.short	0x0bf0


	//----- nvinfo : EIATTR_PARAM_CBANK
	.align		4
        /*14e4*/ 	.byte	0x04, 0x0a
        /*14e6*/ 	.short	(.L_483 - .L_482)
	.align		4
.L_482:
        /*14e8*/ 	.word	index@(.nv.constant0._ZN7cutlass13device_kernelIN5flash11enable_sm90INS1_16FlashAttnFwdSm90INS1_25CollectiveMainloopFwdSm90ILi2EN4cute5tupleIJNS5_1CILi1EEES8_S8_EEENS6_IJNS7_ILi128EEENS7_ILi96EEENS7_ILi64EEEEEELi256ENS_6half_tEfNS_4arch4Sm90ELb0ELb1ELb0ELb1ELb0ELb1ELb1ELb1ELb0ELb1ELb0ELb0EEENS1_21CollectiveEpilogueFwdINS6_IJSA_NS7_ILi256EEESB_EEES9_SE_SG_Li256ELb1ELb1ELb0ELb0EEENS1_36VarlenDynamicPersistentTileSchedulerILi128ELi96ELi256ELi128ELb0ELb1ELb1ELb1ELb0ELb1EEEEEEEEEvNT_6ParamsE)
        /*14ec*/ 	.short	0x0210
        /*14ee*/ 	.short	0x0bf0


	//----- nvinfo : EIATTR_SW_WAR
	.align		4
.L_483:
        /*14f0*/ 	.byte	0x04, 0x36
        /*14f2*/ 	.short	(.L_485 - .L_484)
.L_484:
        /*14f4*/ 	.word	0x00000008
.L_485:


//--------------------- .nv.info._ZN7cutlass13device_kernelIN5flash11enable_sm90INS1_16FlashAttnFwdSm90INS1_25CollectiveMainloopFwdSm90ILi2EN4cute5tupleIJNS5_1CILi1EEES8_S8_EEENS6_IJNS7_ILi128EEENS7_ILi96EEENS7_ILi64EEEEEELi256ENS_6half_tEfNS_4arch4Sm90ELb1ELb0ELb0ELb0ELb0ELb0ELb0ELb1ELb0ELb1ELb0ELb0EEENS1_21CollectiveEpilogueFwdINS6_IJSA_NS7_ILi256EEESB_EEES9_SE_SG_Li256ELb0ELb1ELb0ELb0EEENS1_30DynamicPersistentTileSchedulerILi256ELi128ELb0ELb1ELb1EEEEEEEEEvNT_6ParamsE --------------------------
	.section	.nv.info._ZN7cutlass13device_kernelIN5flash11enable_sm90INS1_16FlashAttnFwdSm90INS1_25CollectiveMainloopFwdSm90ILi2EN4cute5tupleIJNS5_1CILi1EEES8_S8_EEENS6_IJNS7_ILi128EEENS7_ILi96EEENS7_ILi64EEEEEELi256ENS_6half_tEfNS_4arch4Sm90ELb1ELb0ELb0ELb0ELb0ELb0ELb0ELb1ELb0ELb1ELb0ELb0EEENS1_21CollectiveEpilogueFwdINS6_IJSA_NS7_ILi256EEESB_EEES9_SE_SG_Li256ELb0ELb1ELb0ELb0EEENS1_30DynamicPersistentTileSchedulerILi256ELi128ELb0ELb1ELb1EEEEEEEEEvNT_6ParamsE,"",@"SHT_CUDA_INFO"
	.sectionflags	@""
	.align	4


	//----- nvinfo : EIATTR_CUDA_API_VERSION
	.align		4
        /*0000*/ 	.byte	0x04, 0x37
        /*0002*/ 	.short	(.L_487 - .L_486)
.L_486:
        /*0004*/ 	.word	0x00000082


	//----- nvinfo : EIATTR_KPARAM_INFO
	.align		4
.L_487:
        /*0008*/ 	.byte	0x04, 0x17
        /*000a*/ 	.short	(.L_489 - .L_488)
.L_488:
        /*000c*/ 	.word	0x00000000
        /*0010*/ 	.short	0x0000
        /*0012*/ 	.short	0x0070
        /*0014*/ 	.byte	0x00, 0xf0, 0x01, 0x2a


	//----- nvinfo : EIATTR_SPARSE_MMA_MASK
	.align		4
.L_489:
        /*0018*/ 	.byte	0x03, 0x50
        /*001a*/ 	.short	0x0000


	//----- nvinfo : EIATTR_MAXREG_COUNT
	.align		4
        /*001c*/ 	.byte	0x03, 0x1b
        /*001e*/ 	.short	0x00a8


	//----- nvinfo : EIATTR_NUM_BARRIERS
	.align		4
        /*0020*/ 	.byte	0x02, 0x4c
        /*0022*/ 	.byte	0x10
	.zero		1


	//----- nvinfo : EIATTR_EXTERNS
	.align		4
        /*0024*/ 	.byte	0x04, 0x0f
        /*0026*/ 	.short	(.L_491 - .L_490)


	//   ....[0]....
	.align		4
.L_490:
        /*0028*/ 	.word	index@(__assertfail)


	//----- nvinfo : EIATTR_ANNOTATIONS
	.align		4
.L_491:
        /*002c*/ 	.byte	0x04, 0x55
        /*002e*/ 	.short	(.L_493 - .L_492)


	//   ....[0]....
.L_492:
        /* <DEDUP_REMOVED lines=24> */


	//----- nvinfo : EIATTR_MERCURY_ISA_VERSION
	.align		4
.L_493:
        /*01a0*/ 	.byte	0x03, 0x5f
        /*01a2*/ 	.short	0x0101


	//----- nvinfo : EIATTR_INT_WARP_WIDE_INSTR_OFFSETS
	.align		4
        /*01a4*/ 	.byte	0x04, 0x31
        /*01a6*/ 	.short	(.L_495 - .L_494)


	//   ....[0]....
.L_494:
        /*01a8*/ 	.word	0x00000130


	//   ....[1]....
        /*01ac*/ 	.word	0x00000170


	//   ....[2]....
        /*01b0*/ 	.word	0x000001e0


	//   ....[3]....
        /*01b4*/ 	.word	0x0000b3e0


	//   ....[4]....
        /*01b8*/ 	.word	0x0000b470


	//   ....[5]....
        /*01bc*/ 	.word	0x0000edb0


	//   ....[6]....
        /*01c0*/ 	.word	0x0000ee40


	//----- nvinfo : EIATTR_COOP_GROUP_MASK_REGIDS
	.align		4
.L_495:
        /*01c4*/ 	.byte	0x04, 0x29
        /*01c6*/ 	.short	(.L_497 - .L_496)


	//   ....[0]....
.L_496:
        /*01c8*/ 	.word	0xffffffff


	//   ....[1]....
        /*01cc*/ 	.word	0xffffffff


	//   ....[2]....
        /*01d0*/ 	.word	0xffffffff


	//   ....[3]....
        /*01d4*/ 	.word	0xffffffff


	//   ....[4]....
        /*01d8*/ 	.word	0xffffffff


	//   ....[5]....
        /*01dc*/ 	.word	0xffffffff


	//   ....[6]....
        /*01e0*/ 	.word	0xffffffff


	//   ....[7]....
        /*01e4*/ 	.word	0xffffffff


	//   ....[8]....
        /*01e8*/ 	.word	0xffffffff


	//   ....[9]....
        /*01ec*/ 	.word	0xffffffff


	//   ....[10]....
        /*01f0*/ 	.word	0xffffffff


	//   ....[11]....
        /*01f4*/ 	.word	0xffffffff


	//   ....[12]....
        /*01f8*/ 	.word	0xffffffff


	//   ....[13]....
        /*01fc*/ 	.word	0xffffffff


	//   ....[14]....
        /*0200*/ 	.word	0xffffffff


	//   ....[15]....
        /*0204*/ 	.word	0xffffffff


	//   ....[16]....
        /*0208*/ 	.word	0xffffffff


	//   ....[17]....
        /*020c*/ 	.word	0xffffffff


	//   ....[18]....
        /*0210*/ 	.word	0xffffffff


	//   ....[19]....
        /*0214*/ 	.word	0xffffffff


	//   ....[20]....
        /*0218*/ 	.word	0xffffffff


	//   ....[21]....
        /*021c*/ 	.word	0xffffffff


	//   ....[22]....
        /*0220*/ 	.word	0xffffffff


	//   ....[23]....
        /*0224*/ 	.word	0xffffffff


	//   ....[24]....
        /*0228*/ 	.word	0xffffffff


	//   ....[25]....
        /*022c*/ 	.word	0xffffffff


	//   ....[26]....
        /*0230*/ 	.word	0xffffffff


	//   ....[27]....
        /*0234*/ 	.word	0xffffffff


	//   ....[28]....
        /*0238*/ 	.word	0xffffffff


	//   ....[29]....
        /*023c*/ 	.word	0xffffffff


	//   ....[30]....
        /*0240*/ 	.word	0xffffffff


	//   ....[31]....
        /*0244*/ 	.word	0xffffffff


	//   ....[32]....
        /*0248*/ 	.word	0xffffffff


	//   ....[33]....
        /*024c*/ 	.word	0xffffffff


	//   ....[34]....
        /*0250*/ 	.word	0xffffffff


	//   ....[35]....
        /*0254*/ 	.word	0xffffffff


	//   ....[36]....
        /*0258*/ 	.word	0xffffffff


	//   ....[37]....
        /*025c*/ 	.word	0xffffffff


	//   ....[38]....
        /*0260*/ 	.word	0xffffffff


	//   ....[39]....
        /*0264*/ 	.word	0xffffffff


	//   ....[40]....
        /*0268*/ 	.word	0xffffffff


	//   ....[41]....
        /*026c*/ 	.word	0xffffffff


	//   ....[42]....
        /*0270*/ 	.word	0xffffffff


	//   ....[43]....
        /*0274*/ 	.word	0xffffffff


	//   ....[44]....
        /*0278*/ 	.word	0xffffffff


	//   ....[45]....
        /*027c*/ 	.word	0xffffffff


	//   ....[46]....
        /*0280*/ 	.word	0xffffffff


	//   ....[47]....
        /*0284*/ 	.word	0xffffffff


	//   ....[48]....
        /*0288*/ 	.word	0xffffffff


	//   ....[49]....
        /*028c*/ 	.word	0xffffffff


	//   ....[50]....
        /*0290*/ 	.word	0xffffffff


	//   ....[51]....
        /*0294*/ 	.word	0xffffffff


	//   ....[52]....
        /*0298*/ 	.word	0xffffffff


	//   ....[53]....
        /*029c*/ 	.word	0xffffffff


	//   ....[54]....
        /*02a0*/ 	.word	0xffffffff


	//   ....[55]....
        /*02a4*/ 	.word	0xffffffff


	//   ....[56]....
        /*02a8*/ 	.word	0xffffffff


	//   ....[57]....
        /*02ac*/ 	.word	0xffffffff


	//   ....[58]....
        /*02b0*/ 	.word	0xffffffff


	//   ....[59]....
        /*02b4*/ 	.word	0xffffffff


	//   ....[60]....
        /*02b8*/ 	.word	0xffffffff


	//   ....[61]....
        /*02bc*/ 	.word	0xffffffff


	//   ....[62]....
        /*02c0*/ 	.word	0xffffffff


	//   ....[63]....
        /*02c4*/ 	.word	0xffffffff


	//   ....[64]....
        /*02c8*/ 	.word	0xffffffff


	//   ....[65]....
        /*02cc*/ 	.word	0xffffffff


	//   ....[66]....
        /*02d0*/ 	.word	0xffffffff


	//   ....[67]....
        /*02d4*/ 	.word	0xffffffff


	//   ....[68]....
        /*02d8*/ 	.word	0x0500000f


	//   ....[69]....
        /*02dc*/ 	.word	0x0500000f


	//   ....[70]....
        /*02e0*/ 	.word	0x0500000f


	//   ....[71]....
        /*02e4*/ 	.word	0x0500000f


	//   ....[72]....
        /*02e8*/ 	.word	0x0500000f


	//   ....[73]....
        /*02ec*/ 	.word	0x0500000f


	//   ....[74]....
        /*02f0*/ 	.word	0x0500000f


	//   ....[75]....
        /*02f4*/ 	.word	0x0500000f


	//   ....[76]....
        /*02f8*/ 	.word	0x0500000f


	//   ....[77]....
        /*02fc*/ 	.word	0x0500000f


	//   ....[78]....
        /*0300*/ 	.word	0x0500000f


	//   ....[79]....
        /*0304*/ 	.word	0x0500000f


	//   ....[80]....
        /*0308*/ 	.word	0x0500000f


	//   ....[81]....
        /*030c*/ 	.word	0x0500000f


	//   ....[82]....
        /*0310*/ 	.word	0x0500000f


	//   ....[83]....
        /*0314*/ 	.word	0x0500000f


	//   ....[84]....
        /*0318*/ 	.word	0x0500000f


	//   ....[85]....
        /*031c*/ 	.word	0x0500000f


	//   ....[86]....
        /*0320*/ 	.word	0x0500000f


	//----- nvinfo : EIATTR_COOP_GROUP_INSTR_OFFSETS
	.align		4
.L_497:
        /*0324*/ 	.byte	0x04, 0x28
        /*0326*/ 	.short	(.L_499 - .L_498)


	//   ....[0]....
.L_498:
        /*0328*/ 	.word	0x00000070


	//   ....[1]....
        /*032c*/ 	.word	0x00000140


	//   ....[2]....
        /*0330*/ 	.word	0x00000190


	//   ....[3]....
        /*0334*/ 	.word	0x000003c0


	//   ....[4]....
        /*0338*/ 	.word	0x00000520


	//   ....[5]....
        /*033c*/ 	.word	0x00000640


	//   ....[6]....
        /*0340*/ 	.word	0x000007a0


	//   ....[7]....
        /*0344*/ 	.word	0x000016b0


	//   ....[8]....
        /*0348*/ 	.word	0x00001c90


	//   ....[9]....
        /*034c*/ 	.word	0x00001ca0


	//   ....[10]....
        /*0350*/ 	.word	0x000022a0


	//   ....[11]....
        /*0354*/ 	.word	0x000023a0


	//   ....[12]....
        /*0358*/ 	.word	0x00002990


	//   ....[13]....
        /*035c*/ 	.word	0x000029f0


	//   ....[14]....
        /*0360*/ 	.word	0x00003980


	//   ....[15]....
        /*0364*/ 	.word	0x000039a0


	//   ....[16]....
        /*0368*/ 	.word	0x00003f60


	//   ....[17]....
        /*036c*/ 	.word	0x00004020


	//   ....[18]....
        /*0370*/ 	.word	0x00004600


	//   ....[19]....
        /*0374*/ 	.word	0x00004680


	//   ....[20]....
        /*0378*/ 	.word	0x00005fe0


	//   ....[21]....
        /*037c*/ 	.word	0x00006000


	//   ....[22]....
        /*0380*/ 	.word	0x00006660


	//   ....[23]....
        /*0384*/ 	.word	0x00006830


	//   ....[24]....
        /*0388*/ 	.word	0x000078c0


	//   ....[25]....
        /*038c*/ 	.word	0x00007940


	//   ....[26]....
        /*0390*/ 	.word	0x000079a0


	//   ....[27]....
        /*0394*/ 	.word	0x000079d0


	//   ....[28]....
        /*0398*/ 	.word	0x00009220


	//   ....[29]....
        /*039c*/ 	.word	0x000092b0


	//   ....[30]....
        /*03a0*/ 	.word	0x000092e0


	//   ....[31]....
        /*03a4*/ 	.word	0x00009310


	//   ....[32]....
        /*03a8*/ 	.word	0x00009b00


	//   ....[33]....
        /*03ac*/ 	.word	0x00009b20


	//   ....[34]....
        /*03b0*/ 	.word	0x00009c70


	//   ....[35]....
        /*03b4*/ 	.word	0x00009c90


	//   ....[36]....
        /*03b8*/ 	.word	0x00009dd0


	//   ....[37]....
        /*03bc*/ 	.word	0x00009df0


	//   ....[38]....
        /*03c0*/ 	.word	0x00009f40


	//   ....[39]....
        /*03c4*/ 	.word	0x00009f60


	//   ....[40]....
        /*03c8*/ 	.word	0x0000a660


	//   ....[41]....
        /*03cc*/ 	.word	0x0000a690


	//   ....[42]....
        /*03d0*/ 	.word	0x0000a7e0


	//   ....[43]....
        /*03d4*/ 	.word	0x0000a800


	//   ....[44]....
        /*03d8*/ 	.word	0x0000a940


	//   ....[45]....
        /*03dc*/ 	.word	0x0000a960


	//   ....[46]....
        /*03e0*/ 	.word	0x0000aab0


	//   ....[47]....
        /*03e4*/ 	.word	0x0000aad0


	//   ....[48]....
        /*03e8*/ 	.word	0x0000acb0


	//   ....[49]....
        /*03ec*/ 	.word	0x0000b9d0


	//   ....[50]....
        /*03f0*/ 	.word	0x0000c340


	//   ....[51]....
        /*03f4*/ 	.word	0x0000c380


	//   ....[52]....
        /*03f8*/ 	.word	0x0000c3b0


	//   ....[53]....
        /*03fc*/ 	.word	0x0000c3f0


	//   ....[54]....
        /*0400*/ 	.word	0x0000c490


	//   ....[55]....
        /*0404*/ 	.word	0x0000c4a0


	//   ....[56]....
        /*0408*/ 	.word	0x0000c510


	//   ....[57]....
        /*040c*/ 	.word	0x0000c520


	//   ....[58]....
        /*0410*/ 	.word	0x0000c590


	//   ....[59]....
        /*0414*/ 	.word	0x0000c5a0


	//   ....[60]....
        /*0418*/ 	.word	0x0000c610


	//   ....[61]....
        /*041c*/ 	.word	0x0000c620


	//   ....[62]....
        /*0420*/ 	.word	0x0000c690


	//   ....[63]....
        /*0424*/ 	.word	0x0000c6a0


	//   ....[64]....
        /*0428*/ 	.word	0x0000c6b0


	//   ....[65]....
        /*042c*/ 	.word	0x0000c6f0


	//   ....[66]....
        /*0430*/ 	.word	0x0000efa0


	//   ....[67]....
        /*0434*/ 	.word	0x0000f190


	//   ....[68]....
        /*0438*/ 	.word	0x0000f6c0


	//   ....[69]....
        /*043c*/ 	.word	0x0000f840


	//   ....[70]....
        /*0440*/ 	.word	0x0000f8a0


	//   ....[71]....
        /*0444*/ 	.word	0x0000f930


	//   ....[72]....
        /*0448*/ 	.word	0x0000fa30


	//   ....[73]....
        /*044c*/ 	.word	0x0000fab0


	//   ....[74]....
        /*0450*/ 	.word	0x0000fb80


	//   ....[75]....
        /*0454*/ 	.word	0x0000fc10


	//   ....[76]....
        /*0458*/ 	.word	0x0000fcf0


	//   ....[77]....
        /*045c*/ 	.word	0x0000fd50


	//   ....[78]....
        /*0460*/ 	.word	0x0000fe30


	//   ....[79]....
        /*0464*/ 	.word	0x0000fe90


	//   ....[80]....
        /*0468*/ 	.word	0x0000ff70


	//   ....[81]....
        /*046c*/ 	.word	0x0000ffd0


	//   ....[82]....
        /*0470*/ 	.word	0x000100a0


	//   ....[83]....
        /*0474*/ 	.word	0x00010100


	//   ....[84]....
        /*0478*/ 	.word	0x000101c0


	//   ....[85]....
        /*047c*/ 	.word	0x000104e0


	//   ....[86]....
        /*0480*/ 	.word	0x00010600


	//----- nvinfo : EIATTR_REG_RECONFIG
	.align		4
.L_499:
        /*0484*/ 	.byte	0x01, 0x54
	.zero		2


	//----- nvinfo : EIATTR_SYSCALL_OFFSETS
	.align		4
        /*0488*/ 	.byte	0x04, 0x46
        /*048a*/ 	.short	(.L_501 - .L_500)


	//   ....[0]....
.L_500:
        /*048c*/ 	.word	0x00001890


	//   ....[1]....
        /*0490*/ 	.word	0x0000b5e0


	//   ....[2]....
        /*0494*/ 	.word	0x0000b730


	//   ....[3]....
        /*0498*/ 	.word	0x0000b820


	//   ....[4]....
        /*049c*/ 	.word	0x0000bf50


	//----- nvinfo : EIATTR_MBARRIER_INSTR_OFFSETS
	.align		4
.L_501:
        /*04a0*/ 	.byte	0x04, 0x39
        /*04a2*/ 	.short	(.L_503 - .L_502)


	//   ....[0]....
.L_502:
        /*04a4*/ 	.word	0x00000270
        /*04a8*/ 	.word	0x000000ff
        /*04ac*/ 	.word	0x00022800
        /*04b0*/ 	.short	0x0100
        /*04b2*/ 	.byte	0x08
	.zero		1


	//   ....[1]....
        /*04b4*/ 	.word	0x00000280
        /*04b8*/ 	.word	0x000000ff
        /*04bc*/ 	.word	0x00022820
        /*04c0*/ 	.short	0x0100
        /*04c2*/ 	.byte	0x08
	.zero		1


	//   ....[2]....
        /*04c4*/ 	.word	0x00000370
        /*04c8*/ 	.word	0x000000ff
        /*04cc*/ 	.word	0x00022830
        /*04d0*/ 	.short	0x0100
        /*04d2*/ 	.byte	0x08
	.zero		1


	//   ....[3]....
        /*04d4*/ 	.word	0x00000380
        /*04d8*/ 	.word	0x000000ff
        /*04dc*/ 	.word	0x00022840
        /*04e0*/ 	.short	0x0100
        /*04e2*/ 	.byte	0x08
	.zero		1


	//   ....[4]....
        /*04e4*/ 	.word	0x00000390
        /*04e8*/ 	.word	0x000000ff
        /*04ec*/ 	.word	0x00022838
        /*04f0*/ 	.short	0x0100
        /*04f2*/ 	.byte	0x08
	.zero		1


	//   ....[5]....
        /*04f4*/ 	.word	0x000003a0
        /*04f8*/ 	.word	0x000000ff
        /*04fc*/ 	.word	0x00022848
        /*0500*/ 	.short	0x0100
        /*0502*/ 	.byte	0x08
	.zero		1


	//   ....[6]....
        /*0504*/ 	.word	0x000004d0
        /*0508*/ 	.word	0x000000ff
        /*050c*/ 	.word	0x00022850
        /*0510*/ 	.short	0x0100
        /*0512*/ 	.byte	0x08
	.zero		1


	//   ....[7]....
        /*0514*/ 	.word	0x000004e0
        /*0518*/ 	.word	0x000000ff
        /*051c*/ 	.word	0x00022860
        /*0520*/ 	.short	0x0100
        /*0522*/ 	.byte	0x08
	.zero		1


	//   ....[8]....
        /*0524*/ 	.word	0x000004f0
        /*0528*/ 	.word	0x000000ff
        /*052c*/ 	.word	0x00022858
        /*0530*/ 	.short	0x0100
        /*0532*/ 	.byte	0x08
	.zero		1


	//   ....[9]....
        /*0534*/ 	.word	0x00000500
        /*0538*/ 	.word	0x000000ff
        /*053c*/ 	.word	0x00022868
        /*0540*/ 	.short	0x0100
        /*0542*/ 	.byte	0x08
	.zero		1


	//   ....[10]....
        /*0544*/ 	.word	0x000005f0
        /*0548*/ 	.word	0x000000ff
        /*054c*/ 	.word	0x00022870
        /*0550*/ 	.short	0x0100
        /*0552*/ 	.byte	0x06
	.zero		1


	//   ....[11]....
        /*0554*/ 	.word	0x00000600
        /*0558*/ 	.word	0x000000ff
        /*055c*/ 	.word	0x00022880
        /*0560*/ 	.short	0x0100
        /*0562*/ 	.byte	0x06
	.zero		1


	//   ....[12]....
        /*0564*/ 	.word	0x00000610
        /*0568*/ 	.word	0x000000ff
        /*056c*/ 	.word	0x00022878
        /*0570*/ 	.short	0x0100
        /*0572*/ 	.byte	0x06
	.zero		1


	//   ....[13]....
        /*0574*/ 	.word	0x00000620
        /*0578*/ 	.word	0x000000ff
        /*057c*/ 	.word	0x00022888
        /*0580*/ 	.short	0x0100
        /*0582*/ 	.byte	0x06
	.zero		1


	//   ....[14]....
        /*0584*/ 	.word	0x00000750
        /*0588*/ 	.word	0x000000ff
        /*058c*/ 	.word	0x00022890
        /*0590*/ 	.short	0x0100
        /*0592*/ 	.byte	0x08
	.zero		1


	//   ....[15]....
        /*0594*/ 	.word	0x00000760
        /*0598*/ 	.word	0x000000ff
        /*059c*/ 	.word	0x000228a0
        /*05a0*/ 	.short	0x0100
        /*05a2*/ 	.byte	0x08
	.zero		1


	//   ....[16]....
        /*05a4*/ 	.word	0x00000770
        /*05a8*/ 	.word	0x000000ff
        /*05ac*/ 	.word	0x00022898
        /*05b0*/ 	.short	0x0100
        /*05b2*/ 	.byte	0x08
	.zero		1


	//   ....[17]....
        /*05b4*/ 	.word	0x00000780
        /*05b8*/ 	.word	0x000000ff
        /*05bc*/ 	.word	0x000228a8
        /*05c0*/ 	.short	0x0100
        /*05c2*/ 	.byte	0x08
	.zero		1


	//   ....[18]....
        /*05c4*/ 	.word	0x000008b0
        /*05c8*/ 	.word	0x000000ff
        /*05cc*/ 	.word	0x000228b0
        /*05d0*/ 	.short	0x0100
        /*05d2*/ 	.byte	0x08
	.zero		1


	//   ....[19]....
        /*05d4*/ 	.word	0x000008c0
        /*05d8*/ 	.word	0x000000ff
        /*05dc*/ 	.word	0x000228c0
        /*05e0*/ 	.short	0x0100
        /*05e2*/ 	.byte	0x08
	.zero		1


	//   ....[20]....
        /*05e4*/ 	.word	0x000008d0
        /*05e8*/ 	.word	0x000000ff
        /*05ec*/ 	.word	0x000228b8
        /*05f0*/ 	.short	0x0100
        /*05f2*/ 	.byte	0x08
	.zero		1


	//   ....[21]....
        /*05f4*/ 	.word	0x000008e0
        /*05f8*/ 	.word	0x000000ff
        /*05fc*/ 	.word	0x000228c8
        /*0600*/ 	.short	0x0100
        /*0602*/ 	.byte	0x08
	.zero		1


	//   ....[22]....
        /*0604*/ 	.word	0x00001940
        /*0608*/ 	.word	0x00000007
        /*060c*/ 	.word	0x00022800
        /*0610*/ 	.short	0x010a
        /*0612*/ 	.byte	0x3f
	.zero		1


	//   ....[23]....
        /*0614*/ 	.word	0x00001a10
        /*0618*/ 	.word	0x00000006
        /*061c*/ 	.word	0x00022830
        /*0620*/ 	.short	0x010a
        /*0622*/ 	.byte	0x3f
	.zero		1


	//   ....[24]....
        /*0624*/ 	.word	0x00001a50
        /*0628*/ 	.word	0x00000006
        /*062c*/ 	.word	0x00022830
        /*0630*/ 	.short	0x010a
        /*0632*/ 	.byte	0x3f
	.zero		1


	//   ....[25]....
        /*0634*/ 	.word	0x00002e40
        /*0638*/ 	.word	0x00000004
        /*063c*/ 	.word	0x00000000
        /*0640*/ 	.short	0x0101
        /*0642*/ 	.byte	0x3f
	.zero		1


	//   ....[26]....
        /*0644*/ 	.word	0x000032a0
        /*0648*/ 	.word	0x00000006
        /*064c*/ 	.word	0x00022850
        /*0650*/ 	.short	0x010a
        /*0652*/ 	.byte	0x3f
	.zero		1


	//   ....[27]....
        /*0654*/ 	.word	0x000032e0
        /*0658*/ 	.word	0x00000006
        /*065c*/ 	.word	0x00022850
        /*0660*/ 	.short	0x010a
        /*0662*/ 	.byte	0x3f
	.zero		1


	//   ....[28]....
        /*0664*/ 	.word	0x000036b0
        /*0668*/ 	.word	0x00000006
        /*066c*/ 	.word	0x00000000
        /*0670*/ 	.short	0x0101
        /*0672*/ 	.byte	0x3f
	.zero		1


	//   ....[29]....
        /*0674*/ 	.word	0x000037e0
        /*0678*/ 	.word	0x000000ff
        /*067c*/ 	.word	0x00022830
        /*0680*/ 	.short	0x010a
        /*0682*/ 	.byte	0x1a
	.zero		1


	//   ....[30]....
        /*0684*/ 	.word	0x00003820
        /*0688*/ 	.word	0x000000ff
        /*068c*/ 	.word	0x00022830
        /*0690*/ 	.short	0x010a
        /*0692*/ 	.byte	0x1a
	.zero		1


	//   ....[31]....
        /*0694*/ 	.word	0x00004be0
        /*0698*/ 	.word	0x00000004
        /*069c*/ 	.word	0x00000000
        /*06a0*/ 	.short	0x0101
        /*06a2*/ 	.byte	0x3f
	.zero		1


	//   ....[32]....
        /*06a4*/ 	.word	0x00005800
        /*06a8*/ 	.word	0x000000ff
        /*06ac*/ 	.word	0x00022850
        /*06b0*/ 	.short	0x010a
        /*06b2*/ 	.byte	0x1a
	.zero		1


	//   ....[33]....
        /*06b4*/ 	.word	0x00005840
        /*06b8*/ 	.word	0x000000ff
        /*06bc*/ 	.word	0x00022850
        /*06c0*/ 	.short	0x010a
        /*06c2*/ 	.byte	0x1a
	.zero		1


	//   ....[34]....
        /*06c4*/ 	.word	0x00005b50
        /*06c8*/ 	.word	0x000000b1
        /*06cc*/ 	.word	0x00000000
        /*06d0*/ 	.short	0x0101
        /*06d2*/ 	.byte	0x3f
	.zero		1


	//   ....[35]....
        /*06d4*/ 	.word	0x00005c90
        /*06d8*/ 	.word	0x000000ff
        /*06dc*/ 	.word	0x00022830
        /*06e0*/ 	.short	0x010a
        /*06e2*/ 	.byte	0x18
	.zero		1


	//   ....[36]....
        /*06e4*/ 	.word	0x00005cd0
        /*06e8*/ 	.word	0x000000ff
        /*06ec*/ 	.word	0x00022830
        /*06f0*/ 	.short	0x010a
        /*06f2*/ 	.byte	0x18
	.zero		1


	//   ....[37]....
        /*06f4*/ 	.word	0x00006ab0
        /*06f8*/ 	.word	0x0000009a
        /*06fc*/ 	.word	0x00000000
        /*0700*/ 	.short	0x0101
        /*0702*/ 	.byte	0x3f
	.zero		1


	//   ....[38]....
        /*0704*/ 	.word	0x00007560
        /*0708*/ 	.word	0x000000ff
        /*070c*/ 	.word	0x00022850
        /*0710*/ 	.short	0x010a
        /*0712*/ 	.byte	0x18
	.zero		1


	//   ....[39]....
        /*0714*/ 	.word	0x000075a0
        /*0718*/ 	.word	0x000000ff
        /*071c*/ 	.word	0x00022850
        /*0720*/ 	.short	0x010a
        /*0722*/ 	.byte	0x18
	.zero		1


	//   ....[40]....
        /*0724*/ 	.word	0x000078a0
        /*0728*/ 	.word	0x000000b7
        /*072c*/ 	.word	0x00000000
        /*0730*/ 	.short	0x0101
        /*0732*/ 	.byte	0x3f
	.zero		1


	//   ....[41]....
        /*0734*/ 	.word	0x00009af0
        /*0738*/ 	.word	0x000000cb
        /*073c*/ 	.word	0x00000000
        /*0740*/ 	.short	0x0101
        /*0742*/ 	.byte	0x3f
	.zero		1


	//   ....[42]....
        /*0744*/ 	.word	0x0000bc30
        /*0748*/ 	.word	0x00000003
        /*074c*/ 	.word	0x00022840
        /*0750*/ 	.short	0x010a
        /*0752*/ 	.byte	0x3f
	.zero		1


	//   ....[43]....
        /*0754*/ 	.word	0x0000c7d0
        /*0758*/ 	.word	0x00000011
        /*075c*/ 	.word	0x00022800
        /*0760*/ 	.short	0x0107
        /*0762*/ 	.byte	0x3f
	.zero		1


	//   ....[44]....
        /*0764*/ 	.word	0x0000c8c0
        /*0768*/ 	.word	0x00000011
        /*076c*/ 	.word	0x00022800
        /*0770*/ 	.short	0x0101
        /*0772*/ 	.byte	0x3f
	.zero		1


	//   ....[45]....
        /*0774*/ 	.word	0x0000c8e0
        /*0778*/ 	.word	0x00000011
        /*077c*/ 	.word	0x00022820
        /*0780*/ 	.short	0x010a
        /*0782*/ 	.byte	0x3f
	.zero		1


	//   ....[46]....
        /*0784*/ 	.word	0x0000c9c0
        /*0788*/ 	.word	0x00000002
        /*078c*/ 	.word	0x00022860
        /*0790*/ 	.short	0x010a
        /*0792*/ 	.byte	0x3f
	.zero		1


	//   ....[47]....
        /*0794*/ 	.word	0x0000d1e0
        /*0798*/ 	.word	0x00000003
        /*079c*/ 	.word	0x00022840
        /*07a0*/ 	.short	0x010a
        /*07a2*/ 	.byte	0x3f
	.zero		1


	//   ....[48]....
        /*07a4*/ 	.word	0x0000d400
        /*07a8*/ 	.word	0x00000003
        /*07ac*/ 	.word	0x00022860
        /*07b0*/ 	.short	0x010a
        /*07b2*/ 	.byte	0x3f
	.zero		1


	//   ....[49]....
        /*07b4*/ 	.word	0x0000dbe0
        /*07b8*/ 	.word	0x00000004
        /*07bc*/ 	.word	0x00022840
        /*07c0*/ 	.short	0x010a
        /*07c2*/ 	.byte	0x3f
	.zero		1


	//   ....[50]....
        /*07c4*/ 	.word	0x0000de00
        /*07c8*/ 	.word	0x00000004
        /*07cc*/ 	.word	0x00022860
        /*07d0*/ 	.short	0x010a
        /*07d2*/ 	.byte	0x3f
	.zero		1


	//   ....[51]....
        /*07d4*/ 	.word	0x0000e580
        /*07d8*/ 	.word	0x00000004
        /*07dc*/ 	.word	0x00022840
        /*07e0*/ 	.short	0x010a
        /*07e2*/ 	.byte	0x3f
	.zero		1


	//   ....[52]....
        /*07e4*/ 	.word	0x0000e7a0
        /*07e8*/ 	.word	0x00000004
        /*07ec*/ 	.word	0x00022860
        /*07f0*/ 	.short	0x010a
        /*07f2*/ 	.byte	0x3f
	.zero		1


	//   ....[53]....
        /*07f4*/ 	.word	0x0000f110
        /*07f8*/ 	.word	0x00000000
        /*07fc*/ 	.word	0x00022820
        /*0800*/ 	.short	0x010a
        /*0802*/ 	.byte	0x3f
	.zero		1


	//   ....[54]....
        /*0804*/ 	.word	0x0000f2e0
        /*0808*/ 	.word	0x00000006
        /*080c*/ 	.word	0x00000000
        /*0810*/ 	.short	0x010a
        /*0812*/ 	.byte	0x3f
	.zero		1


	//   ....[55]....
        /*0814*/ 	.word	0x0000f330
        /*0818*/ 	.word	0x00000003
        /*081c*/ 	.word	0x00000000
        /*0820*/ 	.short	0x010a
        /*0822*/ 	.byte	0x3f
	.zero		1


	//   ....[56]....
        /*0824*/ 	.word	0x0000f390
        /*0828*/ 	.word	0x00000012
        /*082c*/ 	.word	0x00000000
        /*0830*/ 	.short	0x010a
        /*0832*/ 	.byte	0x3f
	.zero		1


	//   ....[57]....
        /*0834*/ 	.word	0x0000f3c0
        /*0838*/ 	.word	0x00000003
        /*083c*/ 	.word	0x00000000
        /*0840*/ 	.short	0x010a
        /*0842*/ 	.byte	0x3f
	.zero		1


	//   ....[58]....
        /*0844*/ 	.word	0x0000f420
        /*0848*/ 	.word	0x00000007
        /*084c*/ 	.word	0x00022800
        /*0850*/ 	.short	0x010a
        /*0852*/ 	.byte	0x3f
	.zero		1


	//   ....[59]....
        /*0854*/ 	.word	0x0000f470
        /*0858*/ 	.word	0x00000006
        /*085c*/ 	.word	0x00022830
        /*0860*/ 	.short	0x010a
        /*0862*/ 	.byte	0x3f
	.zero		1


	//   ....[60]....
        /*0864*/ 	.word	0x0000f4c0
        /*0868*/ 	.word	0x00000006
        /*086c*/ 	.word	0x00022850
        /*0870*/ 	.short	0x010a
        /*0872*/ 	.byte	0x3f
	.zero		1


	//   ....[61]....
        /*0874*/ 	.word	0x0000f520
        /*0878*/ 	.word	0x00000003
        /*087c*/ 	.word	0x00022830
        /*0880*/ 	.short	0x010a
        /*0882*/ 	.byte	0x3f
	.zero		1


	//   ....[62]....
        /*0884*/ 	.word	0x0000f570
        /*0888*/ 	.word	0x000000b1
        /*088c*/ 	.word	0x00022850
        /*0890*/ 	.short	0x010a
        /*0892*/ 	.byte	0x3f
	.zero		1


	//   ....[63]....
        /*0894*/ 	.word	0x0000f5d0
        /*0898*/ 	.word	0x00000003
        /*089c*/ 	.word	0x00022830
        /*08a0*/ 	.short	0x010a
        /*08a2*/ 	.byte	0x3f
	.zero		1


	//   ....[64]....
        /*08a4*/ 	.word	0x0000f620
        /*08a8*/ 	.word	0x000000b7
        /*08ac*/ 	.word	0x00022850
        /*08b0*/ 	.short	0x010a
        /*08b2*/ 	.byte	0x3f
	.zero		1


	//   ....[65]....
        /*08b4*/ 	.word	0x0000f770
        /*08b8*/ 	.word	0x00000003
        /*08bc*/ 	.word	0x00022840
        /*08c0*/ 	.short	0x010a
        /*08c2*/ 	.byte	0x3f
	.zero		1


	//   ....[66]....
        /*08c4*/ 	.word	0x00010200
        /*08c8*/ 	.word	0x00000011
        /*08cc*/ 	.word	0x00022820
        /*08d0*/ 	.short	0x010a
        /*08d2*/ 	.byte	0x3f
	.zero		1


	//   ....[67]....
        /*08d4*/ 	.word	0x00010250
        /*08d8*/ 	.word	0x00000002
        /*08dc*/ 	.word	0x00022860
        /*08e0*/ 	.short	0x010a
        /*08e2*/ 	.byte	0x3f
	.zero		1


	//   ....[68]....
        /*08e4*/ 	.word	0x000102a0
        /*08e8*/ 	.word	0x00000003
        /*08ec*/ 	.word	0x00022840
        /*08f0*/ 	.short	0x010a
        /*08f2*/ 	.byte	0x3f
	.zero		1


	//   ....[69]....
        /*08f4*/ 	.word	0x000102f0
        /*08f8*/ 	.word	0x00000003
        /*08fc*/ 	.word	0x00022860
        /*0900*/ 	.short	0x010a
        /*0902*/ 	.byte	0x3f
	.zero		1


	//   ....[70]....
        /*0904*/ 	.word	0x00010340
        /*0908*/ 	.word	0x00000004
        /*090c*/ 	.word	0x00022840
        /*0910*/ 	.short	0x010a
        /*0912*/ 	.byte	0x3f
	.zero		1


	//   ....[71]....
        /*0914*/ 	.word	0x00010390
        /*0918*/ 	.word	0x00000004
        /*091c*/ 	.word	0x00022860
        /*0920*/ 	.short	0x010a
        /*0922*/ 	.byte	0x3f
	.zero		1


	//   ....[72]....
        /*0924*/ 	.word	0x000103e0
        /*0928*/ 	.word	0x00000004
        /*092c*/ 	.word	0x00022840
        /*0930*/ 	.short	0x010a
        /*0932*/ 	.byte	0x3f
	.zero		1


	//   ....[73]....
        /*0934*/ 	.word	0x00010430
        /*0938*/ 	.word	0x00000004
        /*093c*/ 	.word	0x00022860
        /*0940*/ 	.short	0x010a
        /*0942*/ 	.byte	0x3f
	.zero		1


	//   ....[74]....
        /*0944*/ 	.word	0x00010520
        /*0948*/ 	.word	0x00000000
        /*094c*/ 	.word	0x00022820
        /*0950*/ 	.short	0x010a
        /*0952*/ 	.byte	0x3f
	.zero		1


	//   ....[75]....
        /*0954*/ 	.word	0x000106c0
        /*0958*/ 	.word	0x00000006
        /*095c*/ 	.word	0x00000000
        /*0960*/ 	.short	0x010a
        /*0962*/ 	.byte	0x3f
	.zero		1


	//   ....[76]....
        /*0964*/ 	.word	0x00010710
        /*0968*/ 	.word	0x00000003
        /*096c*/ 	.word	0x00000000
        /*0970*/ 	.short	0x010a
        /*0972*/ 	.byte	0x3f
	.zero		1


	//   ....[77]....
        /*0974*/ 	.word	0x00010760
        /*0978*/ 	.word	0x00000012
        /*097c*/ 	.word	0x00000000
        /*0980*/ 	.short	0x010a
        /*0982*/ 	.byte	0x3f
	.zero		1


	//----- nvinfo : EIATTR_NUM_MBARRIERS
	.align		4
.L_503:
        /*0984*/ 	.byte	0x03, 0x38
        /*0986*/ 	.short	0x0016


	//----- nvinfo : EIATTR_EXIT_INSTR_OFFSETS
	.align		4
        /*0988*/ 	.byte	0x04, 0x1c
        /*098a*/ 	.short	(.L_505 - .L_504)


	//   ....[0]....
.L_504:
        /*098c*/ 	.word	0x00000a40


	//   ....[1]....
        /*0990*/ 	.word	0x0000ac50


	//   ....[2]....
        /*0994*/ 	.word	0x0000f410


	//----- nvinfo : EIATTR_MAX_THREADS
	.align		4
.L_505:
        /*0998*/ 	.byte	0x04, 0x05
        /*099a*/ 	.short	(.L_507 - .L_506)
.L_506:
        /*099c*/ 	.word	0x00000180
        /*09a0*/ 	.word	0x00000001
        /*09a4*/ 	.word	0x00000001


	//----- nvinfo : EIATTR_CRS_STACK_SIZE
	.align		4
.L_507:
        /*09a8*/ 	.byte	0x04, 0x1e
        /*09aa*/ 	.short	(.L_509 - .L_508)
.L_508:
        /*09ac*/ 	.word	0x00000000


	//----- nvinfo : EIATTR_CBANK_PARAM_SIZE
	.align		4
.L_509:
        /*09b0*/ 	.byte	0x03, 0x19
        /*09b2*/ 	.short	0x0af0


	//----- nvinfo : EIATTR_PARAM_CBANK
	.align		4
        /*09b4*/ 	.byte	0x04, 0x0a
        /*09b6*/ 	.short	(.L_511 - .L_510)
	.align		4
.L_510:
        /*09b8*/ 	.word	index@(.nv.constant0._ZN7cutlass13device_kernelIN5flash11enable_sm90INS1_16FlashAttnFwdSm90INS1_25CollectiveMainloopFwdSm90ILi2EN4cute5tupleIJNS5_1CILi1EEES8_S8_EEENS6_IJNS7_ILi128EEENS7_ILi96EEENS7_ILi64EEEEEELi256ENS_6half_tEfNS_4arch4Sm90ELb1ELb0ELb0ELb0ELb0ELb0ELb0ELb1ELb0ELb1ELb0ELb0EEENS1_21CollectiveEpilogueFwdINS6_IJSA_NS7_ILi256EEESB_EEES9_SE_SG_Li256ELb0ELb1ELb0ELb0EEENS1_30DynamicPersistentTileSchedulerILi256ELi128ELb0ELb1ELb1EEEEEEEEEvNT_6ParamsE)
        /*09bc*/ 	.short	0x0210
        /*09be*/ 	.short	0x0af0


	//----- nvinfo : EIATTR_SW_WAR
	.align		4
.L_511:
        /*09c0*/ 	.byte	0x04, 0x36
        /*09c2*/ 	.short	(.L_513 - .L_512)
.L_512:
        /*09c4*/ 	.word	0x00000008
.L_513:


//--------------------- .nv.info._ZN7cutlass13device_kernelIN5flash11enable_sm90INS1_16FlashAttnFwdSm90INS1_25CollectiveMainloopFwdSm90ILi2EN4cute5tupleIJNS5_1CILi1EEES8_S8_EEENS6_IJNS7_ILi128EEENS7_ILi96EEENS7_ILi64EEEEEELi256ENS_6half_tEfNS_4arch4Sm90ELb1ELb0ELb0ELb0ELb0ELb0ELb1ELb1ELb0ELb1ELb0ELb0EEENS1_21CollectiveEpilogueFwdINS6_IJSA_NS7_ILi256EEESB_EEES9_SE_SG_Li256ELb0ELb1ELb0ELb0EEENS1_30DynamicPersistentTileSchedulerILi256ELi128ELb0ELb1ELb1EEEEEEEEEvNT_6ParamsE --------------------------
	.section	.nv.info._ZN7cutlass13device_kernelIN5flash11enable_sm90INS1_16FlashAttnFwdSm90INS1_25CollectiveMainloopFwdSm90ILi2EN4cute5tupleIJNS5_1CILi1EEES8_S8_EEENS6_IJNS7_ILi128EEENS7_ILi96EEENS7_ILi64EEEEEELi256ENS_6half_tEfNS_4arch4Sm90ELb1ELb0ELb0ELb0ELb0ELb0ELb1ELb1ELb0ELb1ELb0ELb0EEENS1_21CollectiveEpilogueFwdINS6_IJSA_NS7_ILi256EEESB_EEES9_SE_SG_Li256ELb0ELb1ELb0ELb0EEENS1_30DynamicPersistentTileSchedulerILi256ELi128ELb0ELb1ELb1EEEEEEEEEvNT_6ParamsE,"",@"SHT_CUDA_INFO"
	.sectionflags	@""
	.align	4


	//----- nvinfo : EIATTR_CUDA_API_VERSION
	.align		4
        /*0000*/ 	.byte	0x04, 0x37
        /*0002*/ 	.short	(.L_515 - .L_514)
.L_514:
        /*0004*/ 	.word	0x00000082


	//----- nvinfo : EIATTR_KPARAM_INFO
	.align		4
.L_515:
        /*0008*/ 	.byte	0x04, 0x17
        /*000a*/ 	.short	(.L_517 - .L_516)
.L_516:
        /*000c*/ 	.word	0x00000000
        /*0010*/ 	.short	0x0000
        /*0012*/ 	.short	0x0070
        /*0014*/ 	.byte	0x00, 0xf0, 0x01, 0x2e


	//----- nvinfo : EIATTR_SPARSE_MMA_MASK
	.align		4
.L_517:
        /*0018*/ 	.byte	0x03, 0x50
        /*001a*/ 	.short	0x0000


	//----- nvinfo : EIATTR_MAXREG_COUNT
	.align		4
        /*001c*/ 	.byte	0x03, 0x1b
        /*001e*/ 	.short	0x00a8


	//----- nvinfo : EIATTR_NUM_BARRIERS
	.align		4
        /*0020*/ 	.byte	0x02, 0x4c
        /*0022*/ 	.byte	0x10
	.zero		1


	//----- nvinfo : EIATTR_EXTERNS
	.align		4
        /*0024*/ 	.byte	0x04, 0x0f
        /*0026*/ 	.short	(.L_519 - .L_518)


	//   ....[0]....
	.align		4
.L_518:
        /*0028*/ 	.word	index@(__assertfail)


	//----- nvinfo : EIATTR_ANNOTATIONS
	.align		4
.L_519:
        /*002c*/ 	.byte	0x04, 0x55
        /*002e*/ 	.short	(.L_521 - .L_520)


	//   ....[0]....
.L_520:
        /* <DEDUP_REMOVED lines=42> */


	//----- nvinfo : EIATTR_MERCURY_ISA_VERSION
	.align		4
.L_521:
        /*02b8*/ 	.byte	0x03, 0x5f
        /*02ba*/ 	.short	0x0101


	//----- nvinfo : EIATTR_INT_WARP_WIDE_INSTR_OFFSETS
	.align		4
        /*02bc*/ 	.byte	0x04, 0x31
        /*02be*/ 	.short	(.L_523 - .L_522)


	//   ....[0]....
.L_522:
        /*02c0*/ 	.word	0x00000130


	//   ....[1]....
        /*02c4*/ 	.word	0x00000170


	//   ....[2]....
        /*02c8*/ 	.word	0x000001e0


	//   ....[3]....
        /*02cc*/ 	.word	0x000001f0


	//   ....[4]....
        /*02d0*/ 	.word	0x0000cab0


	//   ....[5]....
        /*02d4*/ 	.word	0x0000cb40


	//   ....[6]....
        /*02d8*/ 	.word	0x000110d0


	//   ....[7]....
        /*02dc*/ 	.word	0x00011160


	//----- nvinfo : EIATTR_COOP_GROUP_MASK_REGIDS
	.align		4
.L_523:
        /*02e0*/ 	.byte	0x04, 0x29
        /*02e2*/ 	.short	(.L_525 - .L_524)


	//   ....[0]....
.L_524:
        /*02e4*/ 	.word	0xffffffff


	//   ....[1]....
        /*02e8*/ 	.word	0xffffffff


	//   ....[2]....
        /*02ec*/ 	.word	0xffffffff


	//   ....[3]....
        /*02f0*/ 	.word	0xffffffff


	//   ....[4]....
        /*02f4*/ 	.word	0xffffffff


	//   ....[5]....
        /*02f8*/ 	.word	0xffffffff


	//   ....[6]....
        /*02fc*/ 	.word	0xffffffff


	//   ....[7]....
        /*0300*/ 	.word	0xffffffff


	//   ....[8]....
        /*0304*/ 	.word	0xffffffff


	//   ....[9]....
        /*0308*/ 	.word	0xffffffff


	//   ....[10]....
        /*030c*/ 	.word	0xffffffff


	//   ....[11]....
        /*0310*/ 	.word	0xffffffff


	//   ....[12]....
        /*0314*/ 	.word	0xffffffff


	//   ....[13]....
        /*0318*/ 	.word	0xffffffff


	//   ....[14]....
        /*031c*/ 	.word	0xffffffff


	//   ....[15]....
        /*0320*/ 	.word	0xffffffff


	//   ....[16]....
        /*0324*/ 	.word	0xffffffff


	//   ....[17]....
        /*0328*/ 	.word	0xffffffff


	//   ....[18]....
        /*032c*/ 	.word	0xffffffff


	//   ....[19]....
        /*0330*/ 	.word	0xffffffff


	//   ....[20]....
        /*0334*/ 	.word	0xffffffff


	//   ....[21]....
        /*0338*/ 	.word	0xffffffff


	//   ....[22]....
        /*033c*/ 	.word	0xffffffff


	//   ....[23]....
        /*0340*/ 	.word	0xffffffff


	//   ....[24]....
        /*0344*/ 	.word	0xffffffff


	//   ....[25]....
        /*0348*/ 	.word	0xffffffff


	//   ....[26]....
        /*034c*/ 	.word	0xffffffff


	//   ....[27]....
        /*0350*/ 	.word	0xffffffff


	//   ....[28]....
        /*0354*/ 	.word	0xffffffff


	//   ....[29]....
        /*0358*/ 	.word	0xffffffff


	//   ....[30]....
        /*035c*/ 	.word	0xffffffff


	//   ....[31]....
        /*0360*/ 	.word	0xffffffff


	//   ....[32]....
        /*0364*/ 	.word	0xffffffff


	//   ....[33]....
        /*0368*/ 	.word	0xffffffff


	//   ....[34]....
        /*036c*/ 	.word	0xffffffff


	//   ....[35]....
        /*0370*/ 	.word	0xffffffff


	//   ....[36]....
        /*0374*/ 	.word	0xffffffff


	//   ....[37]....
        /*0378*/ 	.word	0xffffffff


	//   ....[38]....
        /*037c*/ 	.word	0xffffffff


	//   ....[39]....
        /*0380*/ 	.word	0xffffffff


	//   ....[40]....
        /*0384*/ 	.word	0xffffffff


	//   ....[41]....
        /*0388*/ 	.word	0xffffffff


	//   ....[42]....
        /*038c*/ 	.word	0xffffffff


	//   ....[43]....
        /*0390*/ 	.word	0xffffffff


	//   ....[44]....
        /*0394*/ 	.word	0xffffffff


	//   ....[45]....
        /*0398*/ 	.word	0xffffffff


	//   ....[46]....
        /*039c*/ 	.word	0xffffffff


	//   ....[47]....
        /*03a0*/ 	.word	0xffffffff


	//   ....[48]....
        /*03a4*/ 	.word	0xffffffff


	//   ....[49]....
        /*03a8*/ 	.word	0xffffffff


	//   ....[50]....
        /*03ac*/ 	.word	0xffffffff


	//   ....[51]....
        /*03b0*/ 	.word	0xffffffff


	//   ....[52]....
        /*03b4*/ 	.word	0xffffffff


	//   ....[53]....
        /*03b8*/ 	.word	0xffffffff


	//   ....[54]....
        /*03bc*/ 	.word	0xffffffff


	//   ....[55]....
        /*03c0*/ 	.word	0xffffffff


	//   ....[56]....
        /*03c4*/ 	.word	0xffffffff


	//   ....[57]....
        /*03c8*/ 	.word	0xffffffff


	//   ....[58]....
        /*03cc*/ 	.word	0xffffffff


	//   ....[59]....
        /*03d0*/ 	.word	0xffffffff


	//   ....[60]....
        /*03d4*/ 	.word	0xffffffff


	//   ....[61]....
        /*03d8*/ 	.word	0xffffffff


	//   ....[62]....
        /*03dc*/ 	.word	0xffffffff


	//   ....[63]....
        /*03e0*/ 	.word	0xffffffff


	//   ....[64]....
        /*03e4*/ 	.word	0xffffffff


	//   ....[65]....
        /*03e8*/ 	.word	0xffffffff


	//   ....[66]....
        /*03ec*/ 	.word	0xffffffff


	//   ....[67]....
        /*03f0*/ 	.word	0xffffffff


	//   ....[68]....
        /*03f4*/ 	.word	0xffffffff


	//   ....[69]....
        /*03f8*/ 	.word	0xffffffff


	//   ....[70]....
        /*03fc*/ 	.word	0xffffffff


	//   ....[71]....
        /*0400*/ 	.word	0xffffffff


	//   ....[72]....
        /*0404*/ 	.word	0xffffffff


	//   ....[73]....
        /*0408*/ 	.word	0xffffffff


	//   ....[74]....
        /*040c*/ 	.word	0xffffffff


	//   ....[75]....
        /*0410*/ 	.word	0xffffffff


	//   ....[76]....
        /*0414*/ 	.word	0xffffffff


	//   ....[77]....
        /*0418*/ 	.word	0xffffffff


	//   ....[78]....
        /*041c*/ 	.word	0xffffffff


	//   ....[79]....
        /*0420*/ 	.word	0xffffffff


	//   ....[80]....
        /*0424*/ 	.word	0xffffffff


	//   ....[81]....
        /*0428*/ 	.word	0xffffffff


	//   ....[82]....
        /*042c*/ 	.word	0xffffffff


	//   ....[83]....
        /*0430*/ 	.word	0xffffffff


	//   ....[84]....
        /*0434*/ 	.word	0x0500000f


	//   ....[85]....
        /*0438*/ 	.word	0x0500000f


	//   ....[86]....
        /*043c*/ 	.word	0x0500000f


	//   ....[87]....
        /*0440*/ 	.word	0x0500000f


	//   ....[88]....
        /*0444*/ 	.word	0x0500000f


	//   ....[89]....
        /*0448*/ 	.word	0x0500000f


	//   ....[90]....
        /*044c*/ 	.word	0x0500000f


	//   ....[91]....
        /*0450*/ 	.word	0x0500000f


	//   ....[92]....
        /*0454*/ 	.word	0x0500000f


	//   ....[93]....
        /*0458*/ 	.word	0x0500000f


	//   ....[94]....
        /*045c*/ 	.word	0x0500000f


	//   ....[95]....
        /*0460*/ 	.word	0x0500000f


	//   ....[96]....
        /*0464*/ 	.word	0x0500000f


	//   ....[97]....
        /*0468*/ 	.word	0x0500000f


	//   ....[98]....
        /*046c*/ 	.word	0x0500000f


	//   ....[99]....
        /*0470*/ 	.word	0x0500000f


	//   ....[100]....
        /*0474*/ 	.word	0x0500000f


	//   ....[101]....
        /*0478*/ 	.word	0x0500000f


	//   ....[102]....
        /*047c*/ 	.word	0x0500000f


	//   ....[103]....
        /*0480*/ 	.word	0x0500000f


	//   ....[104]....
        /*0484*/ 	.word	0x0500000f


	//   ....[105]....
        /*0488*/ 	.word	0x0500000f


	//   ....[106]....
        /*048c*/ 	.word	0x0500000f


	//   ....[107]....
        /*0490*/ 	.word	0x0500000f


	//   ....[108]....
        /*0494*/ 	.word	0x0500000f


	//   ....[109]....
        /*0498*/ 	.word	0x0500000f


	//   ....[110]....
        /*049c*/ 	.word	0x0500000f


	//   ....[111]....
        /*04a0*/ 	.word	0x0500000f


	//   ....[112]....
        /*04a4*/ 	.word	0x0500000f


	//   ....[113]....
        /*04a8*/ 	.word	0x0500000f


	//   ....[114]....
        /*04ac*/ 	.word	0x0500000f


	//   ....[115]....
        /*04b0*/ 	.word	0x0500000f


	//   ....[116]....
        /*04b4*/ 	.word	0x0500000f


	//   ....[117]....
        /*04b8*/ 	.word	0x0500000f


	//   ....[118]....
        /*04bc*/ 	.word	0x0500000f


	//----- nvinfo : EIATTR_COOP_GROUP_INSTR_OFFSETS
	.align		4
.L_525:
        /*04c0*/ 	.byte	0x04, 0x28
        /*04c2*/ 	.short	(.L_527 - .L_526)


	//   ....[0]....
.L_526:
        /*04c4*/ 	.word	0x00000070


	//   ....[1]....
        /*04c8*/ 	.word	0x00000140


	//   ....[2]....
        /*04cc*/ 	.word	0x00000190


	//   ....[3]....
        /*04d0*/ 	.word	0x000003e0


	//   ....[4]....
        /*04d4*/ 	.word	0x00000540


	//   ....[5]....
        /*04d8*/ 	.word	0x00000660


	//   ....[6]....
        /*04dc*/ 	.word	0x000007c0


	//   ....[7]....
        /*04e0*/ 	.word	0x00001750


	//   ....[8]....
        /*04e4*/ 	.word	0x00002950


	//   ....[9]....
        /*04e8*/ 	.word	0x00002970


	//   ....[10]....
        /*04ec*/ 	.word	0x000032c0


	//   ....[11]....
        /*04f0*/ 	.word	0x000032e0


	//   ....[12]....
        /*04f4*/ 	.word	0x00003300


	//   ....[13]....
        /*04f8*/ 	.word	0x00003320


	//   ....[14]....
        /*04fc*/ 	.word	0x00004790


	//   ....[15]....
        /*0500*/ 	.word	0x000047c0


	//   ....[16]....
        /*0504*/ 	.word	0x000054e0


	//   ....[17]....
        /*0508*/ 	.word	0x00005500


	//   ....[18]....
        /*050c*/ 	.word	0x00005520


	//   ....[19]....
        /*0510*/ 	.word	0x00005540


	//   ....[20]....
        /*0514*/ 	.word	0x00007820


	//   ....[21]....
        /*0518*/ 	.word	0x00007880


	//   ....[22]....
        /*051c*/ 	.word	0x000078a0


	//   ....[23]....
        /*0520*/ 	.word	0x000078c0


	//   ....[24]....
        /*0524*/ 	.word	0x00008eb0


	//   ....[25]....
        /*0528*/ 	.word	0x00008ef0


	//   ....[26]....
        /*052c*/ 	.word	0x00008fa0


	//   ....[27]....
        /*0530*/ 	.word	0x00009000


	//   ....[28]....
        /*0534*/ 	.word	0x0000aa90


	//   ....[29]....
        /*0538*/ 	.word	0x0000ab10


	//   ....[30]....
        /*053c*/ 	.word	0x0000ab50


	//   ....[31]....
        /*0540*/ 	.word	0x0000ab80


	//   ....[32]....
        /*0544*/ 	.word	0x0000b100


	//   ....[33]....
        /*0548*/ 	.word	0x0000b140


	//   ....[34]....
        /*054c*/ 	.word	0x0000b2a0


	//   ....[35]....
        /*0550*/ 	.word	0x0000b2c0


	//   ....[36]....
        /*0554*/ 	.word	0x0000b400


	//   ....[37]....
        /*0558*/ 	.word	0x0000b420


	//   ....[38]....
        /*055c*/ 	.word	0x0000b570


	//   ....[39]....
        /*0560*/ 	.word	0x0000b590


	//   ....[40]....
        /*0564*/ 	.word	0x0000bcf0


	//   ....[41]....
        /*0568*/ 	.word	0x0000bd20


	//   ....[42]....
        /*056c*/ 	.word	0x0000be70


	//   ....[43]....
        /*0570*/ 	.word	0x0000be90


	//   ....[44]....
        /*0574*/ 	.word	0x0000bfd0


	//   ....[45]....
        /*0578*/ 	.word	0x0000bff0


	//   ....[46]....
        /*057c*/ 	.word	0x0000c140


	//   ....[47]....
        /*0580*/ 	.word	0x0000c160


	//   ....[48]....
        /*0584*/ 	.word	0x0000c360


	//   ....[49]....
        /*0588*/ 	.word	0x0000d0b0


	//   ....[50]....
        /*058c*/ 	.word	0x0000da10


	//   ....[51]....
        /*0590*/ 	.word	0x0000da40


	//   ....[52]....
        /*0594*/ 	.word	0x0000da60


	//   ....[53]....
        /*0598*/ 	.word	0x0000da90


	//   ....[54]....
        /*059c*/ 	.word	0x0000db60


	//   ....[55]....
        /*05a0*/ 	.word	0x0000dbc0


	//   ....[56]....
        /*05a4*/ 	.word	0x0000dbd0


	//   ....[57]....
        /*05a8*/ 	.word	0x0000dc70


	//   ....[58]....
        /*05ac*/ 	.word	0x0000dca0


	//   ....[59]....
        /*05b0*/ 	.word	0x0000dd20


	//   ....[60]....
        /*05b4*/ 	.word	0x0000dd50


	//   ....[61]....
        /*05b8*/ 	.word	0x0000ddd0


	//   ....[62]....
        /*05bc*/ 	.word	0x0000de00


	//   ....[63]....
        /*05c0*/ 	.word	0x0000de20


	//   ....[64]....
        /*05c4*/ 	.word	0x0000de70


	//   ....[65]....
        /*05c8*/ 	.word	0x0000de80


	//   ....[66]....
        /*05cc*/ 	.word	0x0000e5b0


	//   ....[67]....
        /*05d0*/ 	.word	0x0000e5c0


	//   ....[68]....
        /*05d4*/ 	.word	0x0000e600


	//   ....[69]....
        /*05d8*/ 	.word	0x0000e6b0


	//   ....[70]....
        /*05dc*/ 	.word	0x0000e740


	//   ....[71]....
        /*05e0*/ 	.word	0x0000e750


	//   ....[72]....
        /*05e4*/ 	.word	0x0000e7e0


	//   ....[73]....
        /*05e8*/ 	.word	0x0000e7f0


	//   ....[74]....
        /*05ec*/ 	.word	0x0000e860


	//   ....[75]....
        /*05f0*/ 	.word	0x0000e870


	//   ....[76]....
        /*05f4*/ 	.word	0x0000e8f0


	//   ....[77]....
        /*05f8*/ 	.word	0x0000e900


	//   ....[78]....
        /*05fc*/ 	.word	0x0000e980


	//   ....[79]....
        /*0600*/ 	.word	0x0000e990


	//   ....[80]....
        /*0604*/ 	.word	0x0000ea10


	//   ....[81]....
        /*0608*/ 	.word	0x0000ea20


	//   ....[82]....
        /*060c*/ 	.word	0x000112b0


	//   ....[83]....
        /*0610*/ 	.word	0x000114a0


	//   ....[84]....
        /*0614*/ 	.word	0x00011a60


	//   ....[85]....
        /*0618*/ 	.word	0x00011bc0


	//   ....[86]....
        /*061c*/ 	.word	0x00011c30


	//   ....[87]....
        /*0620*/ 	.word	0x00011cc0


	//   ....[88]....
        /*0624*/ 	.word	0x00011d60


	//   ....[89]....
        /*0628*/ 	.word	0x00011e30


	//   ....[90]....
        /*062c*/ 	.word	0x00011f30


	//   ....[91]....
        /*0630*/ 	.word	0x00011f90


	//   ....[92]....
        /*0634*/ 	.word	0x00012030


	//   ....[93]....
        /*0638*/ 	.word	0x00012100


	//   ....[94]....
        /*063c*/ 	.word	0x000121a0


	//   ....[95]....
        /*0640*/ 	.word	0x00012270


	//   ....[96]....
        /*0644*/ 	.word	0x00012310


	//   ....[97]....
        /*0648*/ 	.word	0x000123e0


	//   ....[98]....
        /*064c*/ 	.word	0x00012480


	//   ....[99]....
        /*0650*/ 	.word	0x00012530


	//   ....[100]....
        /*0654*/ 	.word	0x000125d0


	//   ....[101]....
        /*0658*/ 	.word	0x000126b0


	//   ....[102]....
        /*065c*/ 	.word	0x00012770


	//   ....[103]....
        /*0660*/ 	.word	0x000129d0


	//   ....[104]....
        /*0664*/ 	.word	0x00012a40


	//   ....[105]....
        /*0668*/ 	.word	0x00012b50


	//   ....[106]....
        /*066c*/ 	.word	0x00012c10


	//   ....[107]....
        /*0670*/ 	.word	0x00012cd0


	//   ....[108]....
        /*0674*/ 	.word	0x00012d90


	//   ....[109]....
        /*0678*/ 	.word	0x00012e50


	//   ....[110]....
        /*067c*/ 	.word	0x00012f10


	//   ....[111]....
        /*0680*/ 	.word	0x00013020


	//   ....[112]....
        /*0684*/ 	.word	0x00013070


	//   ....[113]....
        /*0688*/ 	.word	0x00013130


	//   ....[114]....
        /*068c*/ 	.word	0x000131e0


	//   ....[115]....
        /*0690*/ 	.word	0x000132a0


	//   ....[116]....
        /*0694*/ 	.word	0x00013350


	//   ....[117]....
        /*0698*/ 	.word	0x00013670


	//   ....[118]....
        /*069c*/ 	.word	0x00013790


	//----- nvinfo : EIATTR_REG_RECONFIG
	.align		4
.L_527:
        /*06a0*/ 	.byte	0x01, 0x54
	.zero		2


	//----- nvinfo : EIATTR_SYSCALL_OFFSETS
	.align		4
        /*06a4*/ 	.byte	0x04, 0x46
        /*06a6*/ 	.short	(.L_529 - .L_528)


	//   ....[0]....
.L_528:
        /*06a8*/ 	.word	0x000019b0


	//   ....[1]....
        /*06ac*/ 	.word	0x0000ccb0


	//   ....[2]....
        /*06b0*/ 	.word	0x0000ce00


	//   ....[3]....
        /*06b4*/ 	.word	0x0000cef0


	//   ....[4]....
        /*06b8*/ 	.word	0x0000d650


	//   ....[5]....
        /*06bc*/ 	.word	0x0000e1d0


	//----- nvinfo : EIATTR_MBARRIER_INSTR_OFFSETS
	.align		4
.L_529:
        /*06c0*/ 	.byte	0x04, 0x39
        /*06c2*/ 	.short	(.L_531 - .L_530)


	//   ....[0]....
.L_530:
        /*06c4*/ 	.word	0x00000280
        /*06c8*/ 	.word	0x000000ff
        /*06cc*/ 	.word	0x00032400
        /*06d0*/ 	.short	0x0100
        /*06d2*/ 	.byte	0x08
	.zero		1


	//   ....[1]....
        /*06d4*/ 	.word	0x00000290
        /*06d8*/ 	.word	0x000000ff
        /*06dc*/ 	.word	0x00032410
        /*06e0*/ 	.short	0x0100
        /*06e2*/ 	.byte	0x08
	.zero		1


	//   ....[2]....
        /*06e4*/ 	.word	0x000002a0
        /*06e8*/ 	.word	0x000000ff
        /*06ec*/ 	.word	0x00032420
        /*06f0*/ 	.short	0x0100
        /*06f2*/ 	.byte	0x08
	.zero		1


	//   ....[3]....
        /*06f4*/ 	.word	0x00000390
        /*06f8*/ 	.word	0x000000ff
        /*06fc*/ 	.word	0x00032430
        /*0700*/ 	.short	0x0100
        /*0702*/ 	.byte	0x08
	.zero		1


	//   ....[4]....
        /*0704*/ 	.word	0x000003a0
        /*0708*/ 	.word	0x000000ff
        /*070c*/ 	.word	0x00032440
        /*0710*/ 	.short	0x0100
        /*0712*/ 	.byte	0x08
	.zero		1


	//   ....[5]....
        /*0714*/ 	.word	0x000003b0
        /*0718*/ 	.word	0x000000ff
        /*071c*/ 	.word	0x00032438
        /*0720*/ 	.short	0x0100
        /*0722*/ 	.byte	0x08
	.zero		1


	//   ....[6]....
        /*0724*/ 	.word	0x000003c0
        /*0728*/ 	.word	0x000000ff
        /*072c*/ 	.word	0x00032448
        /*0730*/ 	.short	0x0100
        /*0732*/ 	.byte	0x08
	.zero		1


	//   ....[7]....
        /*0734*/ 	.word	0x000004f0
        /*0738*/ 	.word	0x000000ff
        /*073c*/ 	.word	0x00032450
        /*0740*/ 	.short	0x0100
        /*0742*/ 	.byte	0x08
	.zero		1


	//   ....[8]....
        /*0744*/ 	.word	0x00000500
        /*0748*/ 	.word	0x000000ff
        /*074c*/ 	.word	0x00032460
        /*0750*/ 	.short	0x0100
        /*0752*/ 	.byte	0x08
	.zero		1


	//   ....[9]....
        /*0754*/ 	.word	0x00000510
        /*0758*/ 	.word	0x000000ff
        /*075c*/ 	.word	0x00032458
        /*0760*/ 	.short	0x0100
        /*0762*/ 	.byte	0x08
	.zero		1


	//   ....[10]....
        /*0764*/ 	.word	0x00000520
        /*0768*/ 	.word	0x000000ff
        /*076c*/ 	.word	0x00032468
        /*0770*/ 	.short	0x0100
        /*0772*/ 	.byte	0x08
	.zero		1


	//   ....[11]....
        /*0774*/ 	.word	0x00000610
        /*0778*/ 	.word	0x000000ff
        /*077c*/ 	.word	0x00032470
        /*0780*/ 	.short	0x0100
        /*0782*/ 	.byte	0x06
	.zero		1


	//   ....[12]....
        /*0784*/ 	.word	0x00000620
        /*0788*/ 	.word	0x000000ff
        /*078c*/ 	.word	0x00032480
        /*0790*/ 	.short	0x0100
        /*0792*/ 	.byte	0x06
	.zero		1


	//   ....[13]....
        /*0794*/ 	.word	0x00000630
        /*0798*/ 	.word	0x000000ff
        /*079c*/ 	.word	0x00032478
        /*07a0*/ 	.short	0x0100
        /*07a2*/ 	.byte	0x06
	.zero		1


	//   ....[14]....
        /*07a4*/ 	.word	0x00000640
        /*07a8*/ 	.word	0x000000ff
        /*07ac*/ 	.word	0x00032488
        /*07b0*/ 	.short	0x0100
        /*07b2*/ 	.byte	0x06
	.zero		1


	//   ....[15]....
        /*07b4*/ 	.word	0x00000770
        /*07b8*/ 	.word	0x000000ff
        /*07bc*/ 	.word	0x00032490
        /*07c0*/ 	.short	0x0100
        /*07c2*/ 	.byte	0x08
	.zero		1


	//   ....[16]....
        /*07c4*/ 	.word	0x00000780
        /*07c8*/ 	.word	0x000000ff
        /*07cc*/ 	.word	0x000324a0
        /*07d0*/ 	.short	0x0100
        /*07d2*/ 	.byte	0x08
	.zero		1


	//   ....[17]....
        /*07d4*/ 	.word	0x00000790
        /*07d8*/ 	.word	0x000000ff
        /*07dc*/ 	.word	0x00032498
        /*07e0*/ 	.short	0x0100
        /*07e2*/ 	.byte	0x08
	.zero		1


	//   ....[18]....
        /*07e4*/ 	.word	0x000007a0
        /*07e8*/ 	.word	0x000000ff
        /*07ec*/ 	.word	0x000324a8
        /*07f0*/ 	.short	0x0100
        /*07f2*/ 	.byte	0x08
	.zero		1


	//   ....[19]....
        /*07f4*/ 	.word	0x000008d0
        /*07f8*/ 	.word	0x000000ff
        /*07fc*/ 	.word	0x000324b0
        /*0800*/ 	.short	0x0100
        /*0802*/ 	.byte	0x08
	.zero		1


	//   ....[20]....
        /*0804*/ 	.word	0x000008e0
        /*0808*/ 	.word	0x000000ff
        /*080c*/ 	.word	0x000324c0
        /*0810*/ 	.short	0x0100
        /*0812*/ 	.byte	0x08
	.zero		1


	//   ....[21]....
        /*0814*/ 	.word	0x000008f0
        /*0818*/ 	.word	0x000000ff
        /*081c*/ 	.word	0x000324b8
        /*0820*/ 	.short	0x0100
        /*0822*/ 	.byte	0x08
	.zero		1


	//   ....[22]....
        /*0824*/ 	.word	0x00000900
        /*0828*/ 	.word	0x000000ff
        /*082c*/ 	.word	0x000324c8
        /*0830*/ 	.short	0x0100
        /*0832*/ 	.byte	0x08
	.zero		1


	//   ....[23]....
        /*0834*/ 	.word	0x00001a70
        /*0838*/ 	.word	0x00000005
        /*083c*/ 	.word	0x00032400
        /*0840*/ 	.short	0x010a
        /*0842*/ 	.byte	0x3f
	.zero		1


	//   ....[24]....
        /*0844*/ 	.word	0x00001b50
        /*0848*/ 	.word	0x00000000
        /*084c*/ 	.word	0x00032430
        /*0850*/ 	.short	0x010a
        /*0852*/ 	.byte	0x3f
	.zero		1


	//   ....[25]....
        /*0854*/ 	.word	0x00001b90
        /*0858*/ 	.word	0x00000000
        /*085c*/ 	.word	0x00032430
        /*0860*/ 	.short	0x010a
        /*0862*/ 	.byte	0x3f
	.zero		1


	//   ....[26]....
        /*0864*/ 	.word	0x00001e90
        /*0868*/ 	.word	0x00000005
        /*086c*/ 	.word	0x00032410
        /*0870*/ 	.short	0x010a
        /*0872*/ 	.byte	0x3f
	.zero		1


	//   ....[27]....
        /*0874*/ 	.word	0x00001ed0
        /*0878*/ 	.word	0x00000000
        /*087c*/ 	.word	0x00032450
        /*0880*/ 	.short	0x010a
        /*0882*/ 	.byte	0x3f
	.zero		1


	//   ....[28]....
        /*0884*/ 	.word	0x00001f10
        /*0888*/ 	.word	0x00000000
        /*088c*/ 	.word	0x00032450
        /*0890*/ 	.short	0x010a
        /*0892*/ 	.byte	0x3f
	.zero		1


	//   ....[29]....
        /*0894*/ 	.word	0x00003530
        /*0898*/ 	.word	0x00000018
        /*089c*/ 	.word	0x00000000
        /*08a0*/ 	.short	0x0101
        /*08a2*/ 	.byte	0x3f
	.zero		1


	//   ....[30]....
        /*08a4*/ 	.word	0x00004050
        /*08a8*/ 	.word	0x00000000
        /*08ac*/ 	.word	0x00000000
        /*08b0*/ 	.short	0x0101
        /*08b2*/ 	.byte	0x3f
	.zero		1


	//   ....[31]....
        /*08b4*/ 	.word	0x00004240
        /*08b8*/ 	.word	0x000000ff
        /*08bc*/ 	.word	0x00032430
        /*08c0*/ 	.short	0x010a
        /*08c2*/ 	.byte	0x04
	.zero		1


	//   ....[32]....
        /*08c4*/ 	.word	0x00004280
        /*08c8*/ 	.word	0x000000ff
        /*08cc*/ 	.word	0x00032430
        /*08d0*/ 	.short	0x010a
        /*08d2*/ 	.byte	0x04
	.zero		1


	//   ....[33]....
        /*08d4*/ 	.word	0x00004490
        /*08d8*/ 	.word	0x000000ff
        /*08dc*/ 	.word	0x00032450
        /*08e0*/ 	.short	0x010a
        /*08e2*/ 	.byte	0x04
	.zero		1


	//   ....[34]....
        /*08e4*/ 	.word	0x000044d0
        /*08e8*/ 	.word	0x000000ff
        /*08ec*/ 	.word	0x00032450
        /*08f0*/ 	.short	0x010a
        /*08f2*/ 	.byte	0x04
	.zero		1


	//   ....[35]....
        /*08f4*/ 	.word	0x000057a0
        /*08f8*/ 	.word	0x00000098
        /*08fc*/ 	.word	0x00000000
        /*0900*/ 	.short	0x0101
        /*0902*/ 	.byte	0x3f
	.zero		1


	//   ....[36]....
        /*0904*/ 	.word	0x00006b80
        /*0908*/ 	.word	0x000000d3
        /*090c*/ 	.word	0x00000000
        /*0910*/ 	.short	0x0101
        /*0912*/ 	.byte	0x3f
	.zero		1


	//   ....[37]....
        /*0914*/ 	.word	0x00006cb0
        /*0918*/ 	.word	0x000000ff
        /*091c*/ 	.word	0x00032430
        /*0920*/ 	.short	0x010a
        /*0922*/ 	.byte	0x04
	.zero		1


	//   ....[38]....
        /*0924*/ 	.word	0x00006cf0
        /*0928*/ 	.word	0x000000ff
        /*092c*/ 	.word	0x00032430
        /*0930*/ 	.short	0x010a
        /*0932*/ 	.byte	0x04
	.zero		1


	//   ....[39]....
        /*0934*/ 	.word	0x00006f00
        /*0938*/ 	.word	0x000000ff
        /*093c*/ 	.word	0x00032450
        /*0940*/ 	.short	0x010a
        /*0942*/ 	.byte	0x04
	.zero		1


	//   ....[40]....
        /*0944*/ 	.word	0x00006f40
        /*0948*/ 	.word	0x000000ff
        /*094c*/ 	.word	0x00032450
        /*0950*/ 	.short	0x010a
        /*0952*/ 	.byte	0x04
	.zero		1


	//   ....[41]....
        /*0954*/ 	.word	0x00007af0
        /*0958*/ 	.word	0x00000098
        /*095c*/ 	.word	0x00000000
        /*0960*/ 	.short	0x0101
        /*0962*/ 	.byte	0x3f
	.zero		1


	//   ....[42]....
        /*0964*/ 	.word	0x00008e80
        /*0968*/ 	.word	0x000000d5
        /*096c*/ 	.word	0x00000000
        /*0970*/ 	.short	0x0101
        /*0972*/ 	.byte	0x3f
	.zero		1


	//   ....[43]....
        /*0974*/ 	.word	0x0000b150
        /*0978*/ 	.word	0x000000c2
        /*097c*/ 	.word	0x00000000
        /*0980*/ 	.short	0x0101
        /*0982*/ 	.byte	0x3f
	.zero		1


	//   ....[44]....
        /*0984*/ 	.word	0x0000d2e0
        /*0988*/ 	.word	0x00000000
        /*098c*/ 	.word	0x00032440
        /*0990*/ 	.short	0x010a
        /*0992*/ 	.byte	0x3f
	.zero		1


	//   ....[45]....
        /*0994*/ 	.word	0x0000dfa0
        /*0998*/ 	.word	0x00000011
        /*099c*/ 	.word	0x00032400
        /*09a0*/ 	.short	0x0107
        /*09a2*/ 	.byte	0x3f
	.zero		1


	//   ....[46]....
        /*09a4*/ 	.word	0x0000e040
        /*09a8*/ 	.word	0x00000011
        /*09ac*/ 	.word	0x00032400
        /*09b0*/ 	.short	0x0101
        /*09b2*/ 	.byte	0x3f
	.zero		1


	//   ....[47]....
        /*09b4*/ 	.word	0x0000eb20
        /*09b8*/ 	.word	0x00000011
        /*09bc*/ 	.word	0x00032410
        /*09c0*/ 	.short	0x0107
        /*09c2*/ 	.byte	0x3f
	.zero		1


	//   ....[48]....
        /*09c4*/ 	.word	0x0000ec20
        /*09c8*/ 	.word	0x00000011
        /*09cc*/ 	.word	0x00032410
        /*09d0*/ 	.short	0x0101
        /*09d2*/ 	.byte	0x3f
	.zero		1


	//   ....[49]....
        /*09d4*/ 	.word	0x0000ec40
        /*09d8*/ 	.word	0x00000011
        /*09dc*/ 	.word	0x00032420
        /*09e0*/ 	.short	0x010a
        /*09e2*/ 	.byte	0x3f
	.zero		1


	//   ....[50]....
        /*09e4*/ 	.word	0x0000ed10
        /*09e8*/ 	.word	0x00000002
        /*09ec*/ 	.word	0x00032460
        /*09f0*/ 	.short	0x010a
        /*09f2*/ 	.byte	0x3f
	.zero		1


	//   ....[51]....
        /*09f4*/ 	.word	0x0000f520
        /*09f8*/ 	.word	0x00000003
        /*09fc*/ 	.word	0x00032440
        /*0a00*/ 	.short	0x010a
        /*0a02*/ 	.byte	0x3f
	.zero		1


	//   ....[52]....
        /*0a04*/ 	.word	0x0000f740
        /*0a08*/ 	.word	0x00000003
        /*0a0c*/ 	.word	0x00032460
        /*0a10*/ 	.short	0x010a
        /*0a12*/ 	.byte	0x3f
	.zero		1


	//   ....[53]....
        /*0a14*/ 	.word	0x0000ff10
        /*0a18*/ 	.word	0x00000004
        /*0a1c*/ 	.word	0x00032440
        /*0a20*/ 	.short	0x010a
        /*0a22*/ 	.byte	0x3f
	.zero		1


	//   ....[54]....
        /*0a24*/ 	.word	0x00010130
        /*0a28*/ 	.word	0x00000004
        /*0a2c*/ 	.word	0x00032460
        /*0a30*/ 	.short	0x010a
        /*0a32*/ 	.byte	0x3f
	.zero		1


	//   ....[55]....
        /*0a34*/ 	.word	0x000108a0
        /*0a38*/ 	.word	0x00000004
        /*0a3c*/ 	.word	0x00032440
        /*0a40*/ 	.short	0x010a
        /*0a42*/ 	.byte	0x3f
	.zero		1


	//   ....[56]....
        /*0a44*/ 	.word	0x00010ac0
        /*0a48*/ 	.word	0x00000004
        /*0a4c*/ 	.word	0x00032460
        /*0a50*/ 	.short	0x010a
        /*0a52*/ 	.byte	0x3f
	.zero		1


	//   ....[57]....
        /*0a54*/ 	.word	0x00011420
        /*0a58*/ 	.word	0x00000000
        /*0a5c*/ 	.word	0x00032420
        /*0a60*/ 	.short	0x010a
        /*0a62*/ 	.byte	0x3f
	.zero		1


	//   ....[58]....
        /*0a64*/ 	.word	0x00011630
        /*0a68*/ 	.word	0x00000006
        /*0a6c*/ 	.word	0x00000000
        /*0a70*/ 	.short	0x010a
        /*0a72*/ 	.byte	0x3f
	.zero		1


	//   ....[59]....
        /*0a74*/ 	.word	0x00011660
        /*0a78*/ 	.word	0x00000007
        /*0a7c*/ 	.word	0x00000000
        /*0a80*/ 	.short	0x010a
        /*0a82*/ 	.byte	0x3f
	.zero		1


	//   ....[60]....
        /*0a84*/ 	.word	0x000116c0
        /*0a88*/ 	.word	0x00000004
        /*0a8c*/ 	.word	0x00000000
        /*0a90*/ 	.short	0x010a
        /*0a92*/ 	.byte	0x3f
	.zero		1


	//   ....[61]....
        /*0a94*/ 	.word	0x000116f0
        /*0a98*/ 	.word	0x00000003
        /*0a9c*/ 	.word	0x00000000
        /*0aa0*/ 	.short	0x010a
        /*0aa2*/ 	.byte	0x3f
	.zero		1


	//   ....[62]....
        /*0aa4*/ 	.word	0x00011750
        /*0aa8*/ 	.word	0x00000005
        /*0aac*/ 	.word	0x00032400
        /*0ab0*/ 	.short	0x010a
        /*0ab2*/ 	.byte	0x3f
	.zero		1


	//   ....[63]....
        /*0ab4*/ 	.word	0x000117a0
        /*0ab8*/ 	.word	0x00000000
        /*0abc*/ 	.word	0x00032430
        /*0ac0*/ 	.short	0x010a
        /*0ac2*/ 	.byte	0x3f
	.zero		1


	//   ....[64]....
        /*0ac4*/ 	.word	0x000117f0
        /*0ac8*/ 	.word	0x00000005
        /*0acc*/ 	.word	0x00032410
        /*0ad0*/ 	.short	0x010a
        /*0ad2*/ 	.byte	0x3f
	.zero		1


	//   ....[65]....
        /*0ad4*/ 	.word	0x00011840
        /*0ad8*/ 	.word	0x00000000
        /*0adc*/ 	.word	0x00032450
        /*0ae0*/ 	.short	0x010a
        /*0ae2*/ 	.byte	0x3f
	.zero		1


	//   ....[66]....
        /*0ae4*/ 	.word	0x000118a0
        /*0ae8*/ 	.word	0x00000014
        /*0aec*/ 	.word	0x00032430
        /*0af0*/ 	.short	0x010a
        /*0af2*/ 	.byte	0x3f
	.zero		1


	//   ....[67]....
        /*0af4*/ 	.word	0x00011900
        /*0af8*/ 	.word	0x00000014
        /*0afc*/ 	.word	0x00032450
        /*0b00*/ 	.short	0x010a
        /*0b02*/ 	.byte	0x3f
	.zero		1


	//   ....[68]....
        /*0b04*/ 	.word	0x00011960
        /*0b08*/ 	.word	0x00000014
        /*0b0c*/ 	.word	0x00032430
        /*0b10*/ 	.short	0x010a
        /*0b12*/ 	.byte	0x3f
	.zero		1


	//   ....[69]....
        /*0b14*/ 	.word	0x000119c0
        /*0b18*/ 	.word	0x00000014
        /*0b1c*/ 	.word	0x00032450
        /*0b20*/ 	.short	0x010a
        /*0b22*/ 	.byte	0x3f
	.zero		1


	//   ....[70]....
        /*0b24*/ 	.word	0x00011b10
        /*0b28*/ 	.word	0x00000000
        /*0b2c*/ 	.word	0x00032440
        /*0b30*/ 	.short	0x010a
        /*0b32*/ 	.byte	0x3f
	.zero		1


	//   ....[71]....
        /*0b34*/ 	.word	0x00013390
        /*0b38*/ 	.word	0x00000011
        /*0b3c*/ 	.word	0x00032420
        /*0b40*/ 	.short	0x010a
        /*0b42*/ 	.byte	0x3f
	.zero		1


	//   ....[72]....
        /*0b44*/ 	.word	0x000133e0
        /*0b48*/ 	.word	0x00000002
        /*0b4c*/ 	.word	0x00032460
        /*0b50*/ 	.short	0x010a
        /*0b52*/ 	.byte	0x3f
	.zero		1


	//   ....[73]....
        /*0b54*/ 	.word	0x00013430
        /*0b58*/ 	.word	0x00000003
        /*0b5c*/ 	.word	0x00032440
        /*0b60*/ 	.short	0x010a
        /*0b62*/ 	.byte	0x3f
	.zero		1


	//   ....[74]....
        /*0b64*/ 	.word	0x00013480
        /*0b68*/ 	.word	0x00000003
        /*0b6c*/ 	.word	0x00032460
        /*0b70*/ 	.short	0x010a
        /*0b72*/ 	.byte	0x3f
	.zero		1


	//   ....[75]....
        /*0b74*/ 	.word	0x000134d0
        /*0b78*/ 	.word	0x00000004
        /*0b7c*/ 	.word	0x00032440
        /*0b80*/ 	.short	0x010a
        /*0b82*/ 	.byte	0x3f
	.zero		1


	//   ....[76]....
        /*0b84*/ 	.word	0x00013520
        /*0b88*/ 	.word	0x00000004
        /*0b8c*/ 	.word	0x00032460
        /*0b90*/ 	.short	0x010a
        /*0b92*/ 	.byte	0x3f
	.zero		1


	//   ....[77]....
        /*0b94*/ 	.word	0x00013570
        /*0b98*/ 	.word	0x00000004
        /*0b9c*/ 	.word	0x00032440
        /*0ba0*/ 	.short	0x010a
        /*0ba2*/ 	.byte	0x3f
	.zero		1


	//   ....[78]....
        /*0ba4*/ 	.word	0x000135c0
        /*0ba8*/ 	.word	0x00000004
        /*0bac*/ 	.word	0x00032460
        /*0bb0*/ 	.short	0x010a
        /*0bb2*/ 	.byte	0x3f
	.zero		1


	//   ....[79]....
        /*0bb4*/ 	.word	0x000136b0
        /*0bb8*/ 	.word	0x00000000
        /*0bbc*/ 	.word	0x00032420
        /*0bc0*/ 	.short	0x010a
        /*0bc2*/ 	.byte	0x3f
	.zero		1


	//   ....[80]....
        /*0bc4*/ 	.word	0x00013850
        /*0bc8*/ 	.word	0x00000006
        /*0bcc*/ 	.word	0x00000000
        /*0bd0*/ 	.short	0x010a
        /*0bd2*/ 	.byte	0x3f
	.zero		1


	//   ....[81]....
        /*0bd4*/ 	.word	0x000138a0
        /*0bd8*/ 	.word	0x00000007
        /*0bdc*/ 	.word	0x00000000
        /*0be0*/ 	.short	0x010a
        /*0be2*/ 	.byte	0x3f
	.zero		1


	//   ....[82]....
        /*0be4*/ 	.word	0x000138f0
        /*0be8*/ 	.word	0x00000004
        /*0bec*/ 	.word	0x00000000
        /*0bf0*/ 	.short	0x010a
        /*0bf2*/ 	.byte	0x3f
	.zero		1


	//----- nvinfo : EIATTR_NUM_MBARRIERS
	.align		4
.L_531:
        /*0bf4*/ 	.byte	0x03, 0x38
        /*0bf6*/ 	.short	0x0017


	//----- nvinfo : EIATTR_EXIT_INSTR_OFFSETS
	.align		4
        /*0bf8*/ 	.byte	0x04, 0x1c
        /*0bfa*/ 	.short	(.L_533 - .L_532)


	//   ....[0]....
.L_532:
        /*0bfc*/ 	.word	0x00000a80


	//   ....[1]....
        /*0c00*/ 	.word	0x0000c2e0


	//   ....[2]....
        /*0c04*/ 	.word	0x00011740


	//----- nvinfo : EIATTR_MAX_THREADS
	.align		4
.L_533:
        /*0c08*/ 	.byte	0x04, 0x05
        /*0c0a*/ 	.short	(.L_535 - .L_534)
.L_534:
        /*0c0c*/ 	.word	0x00000180
        /*0c10*/ 	.word	0x00000001
        /*0c14*/ 	.word	0x00000001


	//----- nvinfo : EIATTR_CRS_STACK_SIZE
	.align		4
.L_535:
        /*0c18*/ 	.byte	0x04, 0x1e
        /*0c1a*/ 	.short	(.L_537 - .L_536)
.L_536:
        /*0c1c*/ 	.word	0x00000000


	//----- nvinfo : EIATTR_CBANK_PARAM_SIZE
	.align		4
.L_537:
        /*0c20*/ 	.byte	0x03, 0x19
        /*0c22*/ 	.short	0x0bf0


	//----- nvinfo : EIATTR_PARAM_CBANK
	.align		4
        /*0c24*/ 	.byte	0x04, 0x0a
        /*0c26*/ 	.short	(.L_539 - .L_538)
	.align		4
.L_538:
        /*0c28*/ 	.word	index@(.nv.constant0._ZN7cutlass13device_kernelIN5flash11enable_sm90INS1_16FlashAttnFwdSm90INS1_25CollectiveMainloopFwdSm90ILi2EN4cute5tupleIJNS5_1CILi1EEES8_S8_EEENS6_IJNS7_ILi128EEENS7_ILi96EEENS7_ILi64EEEEEELi256ENS_6half_tEfNS_4arch4Sm90ELb1ELb0ELb0ELb0ELb0ELb0ELb1ELb1ELb0ELb1ELb0ELb0EEENS1_21CollectiveEpilogueFwdINS6_IJSA_NS7_ILi256EEESB_EEES9_SE_SG_Li256ELb0ELb1ELb0ELb0EEENS1_30DynamicPersistentTileSchedulerILi256ELi128ELb0ELb1ELb1EEEEEEEEEvNT_6ParamsE)
        /*0c2c*/ 	.short	0x0210
        /*0c2e*/ 	.short	0x0bf0


	//----- nvinfo : EIATTR_SW_WAR
	.align		4
.L_539:
        /*0c30*/ 	.byte	0x04, 0x36
        /*0c32*/ 	.short	(.L_541 - .L_540)
.L_540:
        /*0c34*/ 	.word	0x00000008
.L_541:


//--------------------- .nv.info._ZN7cutlass13device_kernelIN5flash11enable_sm90INS1_16FlashAttnFwdSm90INS1_25CollectiveMainloopFwdSm90ILi2EN4cute5tupleIJNS5_1CILi1EEES8_S8_EEENS6_IJNS7_ILi128EEENS7_ILi96EEENS7_ILi64EEEEEELi256ENS_6half_tEfNS_4arch4Sm90ELb1ELb0ELb0ELb1ELb0ELb0ELb0ELb1ELb0ELb1ELb0ELb0EEENS1_21CollectiveEpilogueFwdINS6_IJSA_NS7_ILi256EEESB_EEES9_SE_SG_Li256ELb1ELb1ELb0ELb0EEENS1_36VarlenDynamicPersistentTileSchedulerILi128ELi96ELi256ELi128ELb0ELb1ELb1ELb1ELb1ELb1EEEEEEEEEvNT_6ParamsE --------------------------
	.section	.nv.info._ZN7cutlass13device_kernelIN5flash11enable_sm90INS1_16FlashAttnFwdSm90INS1_25CollectiveMainloopFwdSm90ILi2EN4cute5tupleIJNS5_1CILi1EEES8_S8_EEENS6_IJNS7_ILi128EEENS7_ILi96EEENS7_ILi64EEEEEELi256ENS_6half_tEfNS_4arch4Sm90ELb1ELb0ELb0ELb1ELb0ELb0ELb0ELb1ELb0ELb1ELb0ELb0EEENS1_21CollectiveEpilogueFwdINS6_IJSA_NS7_ILi256EEESB_EEES9_SE_SG_Li256ELb1ELb1ELb0ELb0EEENS1_36VarlenDynamicPersistentTileSchedulerILi128ELi96ELi256ELi128ELb0ELb1ELb1ELb1ELb1ELb1EEEEEEEEEvNT_6ParamsE,"",@"SHT_CUDA_INFO"
	.sectionflags	@""
	.align	4


	//----- nvinfo : EIATTR_CUDA_API_VERSION
	.align		4
        /*0000*/ 	.byte	0x04, 0x37
        /*0002*/ 	.short	(.L_543 - .L_542)
.L_542:
        /*0004*/ 	.word	0x00000082


	//----- nvinfo : EIATTR_KPARAM_INFO
	.align		4
.L_543:
        /*0008*/ 	.byte	0x04, 0x17
        /*000a*/ 	.short	(.L_545 - .L_544)
.L_544:
        /*000c*/ 	.word	0x00000000
        /*0010*/ 	.short	0x0000
        /*0012*/ 	.short	0x0070
        /*0014*/ 	.byte	0x00, 0xf0, 0x01, 0x2a


	//----- nvinfo : EIATTR_SPARSE_MMA_MASK
	.align		4
.L_545:
        /*0018*/ 	.byte	0x03, 0x50
        /*001a*/ 	.short	0x0000


	//----- nvinfo : EIATTR_MAXREG_COUNT
	.align		4
        /*001c*/ 	.byte	0x03, 0x1b
        /*001e*/ 	.short	0x00a8


	//----- nvinfo : EIATTR_NUM_BARRIERS
	.align		4
        /*0020*/ 	.byte	0x02, 0x4c
        /*0022*/ 	.byte	0x10
	.zero		1


	//----- nvinfo : EIATTR_EXTERNS
	.align		4
        /*0024*/ 	.byte	0x04, 0x0f
        /*0026*/ 	.short	(.L_547 - .L_546)


	//   ....[0]....
	.align		4
.L_546:
        /*0028*/ 	.word	index@(__assertfail)


	//----- nvinfo : EIATTR_ANNOTATIONS
	.align		4
.L_547:
        /*002c*/ 	.byte	0x04, 0x55
        /*002e*/ 	.short	(.L_549 - .L_548)


	//   ....[0]....
.L_548:
        /* <DEDUP_REMOVED lines=71> */


	//----- nvinfo : EIATTR_MERCURY_ISA_VERSION
	.align		4
.L_549:
        /*0490*/ 	.byte	0x03, 0x5f
        /*0492*/ 	.short	0x0101


	//----- nvinfo : EIATTR_UNUSED_LOAD_BYTE_OFFSET
	.align		4
        /*0494*/ 	.byte	0x04, 0x44
        /*0496*/ 	.short	(.L_551 - .L_550)


	//   ....[0]....
.L_550:
        /*0498*/ 	.word	0x00000a40
        /*049c*/ 	.word	0x0000fff0


	//   ....[1]....
        /*04a0*/ 	.word	0x000084e0
        /*04a4*/ 	.word	0x0000fff0


	//----- nvinfo : EIATTR_INT_WARP_WIDE_INSTR_OFFSETS
	.align		4
.L_551:
        /*04a8*/ 	.byte	0x04, 0x31
        /*04aa*/ 	.short	(.L_553 - .L_552)


	//   ....[0]....
.L_552:
        /*04ac*/ 	.word	0x00000130


	//   ....[1]....
        /*04b0*/ 	.word	0x00000170


	//   ....[2]....
        /*04b4*/ 	.word	0x000001e0


	//   ....[3]....
        /*04b8*/ 	.word	0x0000c580


	//   ....[4]....
        /*04bc*/ 	.word	0x0000c610


	//   ....[5]....
        /*04c0*/ 	.word	0x00010540


	//   ....[6]....
        /*04c4*/ 	.word	0x000105d0


	//----- nvinfo : EIATTR_COOP_GROUP_MASK_REGIDS
	.align		4
.L_553:
        /*04c8*/ 	.byte	0x04, 0x29
        /*04ca*/ 	.short	(.L_555 - .L_554)


	//   ....[0]....
.L_554:
        /*04cc*/ 	.word	0xffffffff


	//   ....[1]....
        /*04d0*/ 	.word	0xffffffff


	//   ....[2]....
        /*04d4*/ 	.word	0xffffffff


	//   ....[3]....
        /*04d8*/ 	.word	0xffffffff


	//   ....[4]....
        /*04dc*/ 	.word	0xffffffff


	//   ....[5]....
        /*04e0*/ 	.word	0xffffffff


	//   ....[6]....
        /*04e4*/ 	.word	0xffffffff


	//   ....[7]....
        /*04e8*/ 	.word	0xffffffff


	//   ....[8]....
        /*04ec*/ 	.word	0xffffffff


	//   ....[9]....
        /*04f0*/ 	.word	0xffffffff


	//   ....[10]....
        /*04f4*/ 	.word	0xffffffff


	//   ....[11]....
        /*04f8*/ 	.word	0xffffffff


	//   ....[12]....
        /*04fc*/ 	.word	0xffffffff


	//   ....[13]....
        /*0500*/ 	.word	0xffffffff


	//   ....[14]....
        /*0504*/ 	.word	0xffffffff


	//   ....[15]....
        /*0508*/ 	.word	0xffffffff


	//   ....[16]....
        /*050c*/ 	.word	0xffffffff


	//   ....[17]....
        /*0510*/ 	.word	0xffffffff


	//   ....[18]....
        /*0514*/ 	.word	0xffffffff


	//   ....[19]....
        /*0518*/ 	.word	0xffffffff


	//   ....[20]....
        /*051c*/ 	.word	0xffffffff


	//   ....[21]....
        /*0520*/ 	.word	0xffffffff


	//   ....[22]....
        /*0524*/ 	.word	0xffffffff


	//   ....[23]....
        /*0528*/ 	.word	0xffffffff


	//   ....[24]....
        /*052c*/ 	.word	0xffffffff


	//   ....[25]....
        /*0530*/ 	.word	0xffffffff


	//   ....[26]....
        /*0534*/ 	.word	0xffffffff


	//   ....[27]....
        /*0538*/ 	.word	0xffffffff


	//   ....[28]....
        /*053c*/ 	.word	0xffffffff


	//   ....[29]....
        /*0540*/ 	.word	0xffffffff


	//   ....[30]....
        /*0544*/ 	.word	0xffffffff


	//   ....[31]....
        /*0548*/ 	.word	0xffffffff


	//   ....[32]....
        /*054c*/ 	.word	0xffffffff


	//   ....[33]....
        /*0550*/ 	.word	0xffffffff


	//   ....[34]....
        /*0554*/ 	.word	0xffffffff


	//   ....[35]....
        /*0558*/ 	.word	0xffffffff


	//   ....[36]....
        /*055c*/ 	.word	0xffffffff


	//   ....[37]....
        /*0560*/ 	.word	0xffffffff


	//   ....[38]....
        /*0564*/ 	.word	0xffffffff


	//   ....[39]....
        /*0568*/ 	.word	0xffffffff


	//   ....[40]....
        /*056c*/ 	.word	0xffffffff


	//   ....[41]....
        /*0570*/ 	.word	0xffffffff


	//   ....[42]....
        /*0574*/ 	.word	0xffffffff


	//   ....[43]....
        /*0578*/ 	.word	0xffffffff


	//   ....[44]....
        /*057c*/ 	.word	0xffffffff


	//   ....[45]....
        /*0580*/ 	.word	0xffffffff


	//   ....[46]....
        /*0584*/ 	.word	0xffffffff


	//   ....[47]....
        /*0588*/ 	.word	0xffffffff


	//   ....[48]....
        /*058c*/ 	.word	0xffffffff


	//   ....[49]....
        /*0590*/ 	.word	0xffffffff


	//   ....[50]....
        /*0594*/ 	.word	0xffffffff


	//   ....[51]....
        /*0598*/ 	.word	0xffffffff


	//   ....[52]....
        /*059c*/ 	.word	0xffffffff


	//   ....[53]....
        /*05a0*/ 	.word	0xffffffff


	//   ....[54]....
        /*05a4*/ 	.word	0xffffffff


	//   ....[55]....
        /*05a8*/ 	.word	0xffffffff


	//   ....[56]....
        /*05ac*/ 	.word	0xffffffff


	//   ....[57]....
        /*05b0*/ 	.word	0xffffffff


	//   ....[58]....
        /*05b4*/ 	.word	0xffffffff


	//   ....[59]....
        /*05b8*/ 	.word	0xffffffff


	//   ....[60]....
        /*05bc*/ 	.word	0xffffffff


	//   ....[61]....
        /*05c0*/ 	.word	0xffffffff


	//   ....[62]....
        /*05c4*/ 	.word	0xffffffff


	//   ....[63]....
        /*05c8*/ 	.word	0xffffffff


	//   ....[64]....
        /*05cc*/ 	.word	0xffffffff


	//   ....[65]....
        /*05d0*/ 	.word	0xffffffff


	//   ....[66]....
        /*05d4*/ 	.word	0xffffffff


	//   ....[67]....
        /*05d8*/ 	.word	0xffffffff


	//   ....[68]....
        /*05dc*/ 	.word	0xffffffff


	//   ....[69]....
        /*05e0*/ 	.word	0xffffffff


	//   ....[70]....
        /*05e4*/ 	.word	0xffffffff


	//   ....[71]....
        /*05e8*/ 	.word	0xffffffff


	//   ....[72]....
        /*05ec*/ 	.word	0xffffffff


	//   ....[73]....
        /*05f0*/ 	.word	0xffffffff


	//   ....[74]....
        /*05f4*/ 	.word	0xffffffff


	//   ....[75]....
        /*05f8*/ 	.word	0xffffffff


	//   ....[76]....
        /*05fc*/ 	.word	0xffffffff


	//   ....[77]....
        /*0600*/ 	.word	0xffffffff


	//   ....[78]....
        /*0604*/ 	.word	0xffffffff


	//   ....[79]....
        /*0608*/ 	.word	0xffffffff


	//   ....[80]....
        /*060c*/ 	.word	0xffffffff


	//   ....[81]....
        /*0610*/ 	.word	0xffffffff


	//   ....[82]....
        /*0614*/ 	.word	0xffffffff


	//   ....[83]....
        /*0618*/ 	.word	0xffffffff


	//   ....[84]....
        /*061c*/ 	.word	0xffffffff


	//   ....[85]....
        /*0620*/ 	.word	0xffffffff


	//   ....[86]....
        /*0624*/ 	.word	0xffffffff


	//   ....[87]....
        /*0628*/ 	.word	0xffffffff


	//   ....[88]....
        /*062c*/ 	.word	0xffffffff


	//   ....[89]....
        /*0630*/ 	.word	0xffffffff


	//   ....[90]....
        /*0634*/ 	.word	0xffffffff


	//   ....[91]....
        /*0638*/ 	.word	0xffffffff


	//   ....[92]....
        /*063c*/ 	.word	0xffffffff


	//   ....[93]....
        /*0640*/ 	.word	0xffffffff


	//   ....[94]....
        /*0644*/ 	.word	0xffffffff


	//   ....[95]....
        /*0648*/ 	.word	0xffffffff


	//   ....[96]....
        /*064c*/ 	.word	0xffffffff


	//   ....[97]....
        /*0650*/ 	.word	0xffffffff


	//   ....[98]....
        /*0654*/ 	.word	0xffffffff


	//   ....[99]....
        /*0658*/ 	.word	0x0500000f


	//   ....[100]....
        /*065c*/ 	.word	0x0500000f


	//   ....[101]....
        /*0660*/ 	.word	0x0500000f


	//   ....[102]....
        /*0664*/ 	.word	0x0500000f


	//   ....[103]....
        /*0668*/ 	.word	0x0500000f


	//   ....[104]....
        /*066c*/ 	.word	0x0500000f


	//   ....[105]....
        /*0670*/ 	.word	0x0500000f


	//   ....[106]....
        /*0674*/ 	.word	0x0500000f


	//   ....[107]....
        /*0678*/ 	.word	0x0500000f


	//   ....[108]....
        /*067c*/ 	.word	0x0500000f


	//   ....[109]....
        /*0680*/ 	.word	0x0500000f


	//   ....[110]....
        /*0684*/ 	.word	0x0500000f


	//   ....[111]....
        /*0688*/ 	.word	0x0500000f


	//   ....[112]....
        /*068c*/ 	.word	0x0500000f


	//   ....[113]....
        /*0690*/ 	.word	0x0500000f


	//   ....[114]....
        /*0694*/ 	.word	0x0500000f


	//   ....[115]....
        /*0698*/ 	.word	0x0500000f


	//   ....[116]....
        /*069c*/ 	.word	0x0500000f


	//   ....[117]....
        /*06a0*/ 	.word	0x0500000f


	//   ....[118]....
        /*06a4*/ 	.word	0x0500000f


	//   ....[119]....
        /*06a8*/ 	.word	0x0500000f


	//   ....[120]....
        /*06ac*/ 	.word	0x0500000f


	//   ....[121]....
        /*06b0*/ 	.word	0x0500000f


	//   ....[122]....
        /*06b4*/ 	.word	0x0500000f


	//   ....[123]....
        /*06b8*/ 	.word	0x0500000f


	//   ....[124]....
        /*06bc*/ 	.word	0x0500000f


	//   ....[125]....
        /*06c0*/ 	.word	0x0500000f


	//   ....[126]....
        /*06c4*/ 	.word	0x0500000f


	//   ....[127]....
        /*06c8*/ 	.word	0x0500000f


	//   ....[128]....
        /*06cc*/ 	.word	0x0500000f


	//   ....[129]....
        /*06d0*/ 	.word	0x0500000f


	//   ....[130]....
        /*06d4*/ 	.word	0x0500000f


	//   ....[131]....
        /*06d8*/ 	.word	0x0500000f


	//   ....[132]....
        /*06dc*/ 	.word	0x0500000f


	//   ....[133]....
        /*06e0*/ 	.word	0x0500000f


	//----- nvinfo : EIATTR_COOP_GROUP_INSTR_OFFSETS
	.align		4
.L_555:
        /*06e4*/ 	.byte	0x04, 0x28
        /*06e6*/ 	.short	(.L_557 - .L_556)


	//   ....[0]....
.L_556:
        /*06e8*/ 	.word	0x00000070


	//   ....[1]....
        /*06ec*/ 	.word	0x00000140


	//   ....[2]....
        /*06f0*/ 	.word	0x00000190


	//   ....[3]....
        /*06f4*/ 	.word	0x000003c0


	//   ....[4]....
        /*06f8*/ 	.word	0x00000520


	//   ....[5]....
        /*06fc*/ 	.word	0x00000640


	//   ....[6]....
        /*0700*/ 	.word	0x000007a0


	//   ....[7]....
        /*0704*/ 	.word	0x000018a0


	//   ....[8]....
        /*0708*/ 	.word	0x00001ea0


	//   ....[9]....
        /*070c*/ 	.word	0x00001ec0


	//   ....[10]....
        /*0710*/ 	.word	0x00002460


	//   ....[11]....
        /*0714*/ 	.word	0x00002560


	//   ....[12]....
        /*0718*/ 	.word	0x00002b50


	//   ....[13]....
        /*071c*/ 	.word	0x00002bb0


	//   ....[14]....
        /*0720*/ 	.word	0x00003b50


	//   ....[15]....
        /*0724*/ 	.word	0x00003b70


	//   ....[16]....
        /*0728*/ 	.word	0x00004100


	//   ....[17]....
        /*072c*/ 	.word	0x000041c0


	//   ....[18]....
        /*0730*/ 	.word	0x000047a0


	//   ....[19]....
        /*0734*/ 	.word	0x00004820


	//   ....[20]....
        /*0738*/ 	.word	0x00006180


	//   ....[21]....
        /*073c*/ 	.word	0x000061a0


	//   ....[22]....
        /*0740*/ 	.word	0x00006800


	//   ....[23]....
        /*0744*/ 	.word	0x000069d0


	//   ....[24]....
        /*0748*/ 	.word	0x00007a60


	//   ....[25]....
        /*074c*/ 	.word	0x00007ae0


	//   ....[26]....
        /*0750*/ 	.word	0x00007b40


	//   ....[27]....
        /*0754*/ 	.word	0x00007b70


	//   ....[28]....
        /*0758*/ 	.word	0x00009570


	//   ....[29]....
        /*075c*/ 	.word	0x000095a0


	//   ....[30]....
        /*0760*/ 	.word	0x000095d0


	//   ....[31]....
        /*0764*/ 	.word	0x00009610


	//   ....[32]....
        /*0768*/ 	.word	0x00009ed0


	//   ....[33]....
        /*076c*/ 	.word	0x00009ef0


	//   ....[34]....
        /*0770*/ 	.word	0x0000a040


	//   ....[35]....
        /*0774*/ 	.word	0x0000a060


	//   ....[36]....
        /*0778*/ 	.word	0x0000a1a0


	//   ....[37]....
        /*077c*/ 	.word	0x0000a1c0


	//   ....[38]....
        /*0780*/ 	.word	0x0000a310


	//   ....[39]....
        /*0784*/ 	.word	0x0000a330


	//   ....[40]....
        /*0788*/ 	.word	0x0000ac50


	//   ....[41]....
        /*078c*/ 	.word	0x0000ac80


	//   ....[42]....
        /*0790*/ 	.word	0x0000add0


	//   ....[43]....
        /*0794*/ 	.word	0x0000adf0


	//   ....[44]....
        /*0798*/ 	.word	0x0000af30


	//   ....[45]....
        /*079c*/ 	.word	0x0000af50


	//   ....[46]....
        /*07a0*/ 	.word	0x0000b0a0


	//   ....[47]....
        /*07a4*/ 	.word	0x0000b0c0


	//   ....[48]....
        /*07a8*/ 	.word	0x0000b280


	//   ....[49]....
        /*07ac*/ 	.word	0x0000b450


	//   ....[50]....
        /*07b0*/ 	.word	0x0000b480


	//   ....[51]....
        /*07b4*/ 	.word	0x0000b4b0


	//   ....[52]....
        /*07b8*/ 	.word	0x0000b4e0


	//   ....[53]....
        /*07bc*/ 	.word	0x0000b510


	//   ....[54]....
        /*07c0*/ 	.word	0x0000b540


	//   ....[55]....
        /*07c4*/ 	.word	0x0000b6b0


	//   ....[56]....
        /*07c8*/ 	.word	0x0000b6e0


	//   ....[57]....
        /*07cc*/ 	.word	0x0000b710


	//   ....[58]....
        /*07d0*/ 	.word	0x0000b740


	//   ....[59]....
        /*07d4*/ 	.word	0x0000b770


	//   ....[60]....
        /*07d8*/ 	.word	0x0000b7a0


	//   ....[61]....
        /*07dc*/ 	.word	0x0000b840


	//   ....[62]....
        /*07e0*/ 	.word	0x0000b8a0


	//   ....[63]....
        /*07e4*/ 	.word	0x0000b930


	//   ....[64]....
        /*07e8*/ 	.word	0x0000cb80


	//   ....[65]....
        /*07ec*/ 	.word	0x0000d6e0


	//   ....[66]....
        /*07f0*/ 	.word	0x0000d700


	//   ....[67]....
        /*07f4*/ 	.word	0x0000d7a0


	//   ....[68]....
        /*07f8*/ 	.word	0x0000d7c0


	//   ....[69]....
        /*07fc*/ 	.word	0x0000d840


	//   ....[70]....
        /*0800*/ 	.word	0x0000d860


	//   ....[71]....
        /*0804*/ 	.word	0x0000d8e0


	//   ....[72]....
        /*0808*/ 	.word	0x0000d900


	//   ....[73]....
        /*080c*/ 	.word	0x0000d980


	//   ....[74]....
        /*0810*/ 	.word	0x0000d9a0


	//   ....[75]....
        /*0814*/ 	.word	0x0000da20


	//   ....[76]....
        /*0818*/ 	.word	0x0000da40


	//   ....[77]....
        /*081c*/ 	.word	0x0000dac0


	//   ....[78]....
        /*0820*/ 	.word	0x0000dae0


	//   ....[79]....
        /*0824*/ 	.word	0x0000daf0


	//   ....[80]....
        /*0828*/ 	.word	0x0000db00


	//   ....[81]....
        /*082c*/ 	.word	0x000107d0


	//   ....[82]....
        /*0830*/ 	.word	0x00010830


	//   ....[83]....
        /*0834*/ 	.word	0x00010860


	//   ....[84]....
        /*0838*/ 	.word	0x00010870


	//   ....[85]....
        /*083c*/ 	.word	0x000108a0


	//   ....[86]....
        /*0840*/ 	.word	0x000108d0


	//   ....[87]....
        /*0844*/ 	.word	0x00010900


	//   ....[88]....
        /*0848*/ 	.word	0x00010930


	//   ....[89]....
        /*084c*/ 	.word	0x00010ab0


	//   ....[90]....
        /*0850*/ 	.word	0x00010ae0


	//   ....[91]....
        /*0854*/ 	.word	0x00010b10


	//   ....[92]....
        /*0858*/ 	.word	0x00010b40


	//   ....[93]....
        /*085c*/ 	.word	0x00010b70


	//   ....[94]....
        /*0860*/ 	.word	0x00010ba0


	//   ....[95]....
        /*0864*/ 	.word	0x00010c60


	//   ....[96]....
        /*0868*/ 	.word	0x00010c80


	//   ....[97]....
        /*086c*/ 	.word	0x00010cf0


	//   ....[98]....
        /*0870*/ 	.word	0x000113b0


	//   ....[99]....
        /*0874*/ 	.word	0x00011940


	//   ....[100]....
        /*0878*/ 	.word	0x00011af0


	//   ....[101]....
        /*087c*/ 	.word	0x00011b40


	//   ....[102]....
        /*0880*/ 	.word	0x00011ba0


	//   ....[103]....
        /*0884*/ 	.word	0x00011ca0


	//   ....[104]....
        /*0888*/ 	.word	0x00011d00


	//   ....[105]....
        /*088c*/ 	.word	0x00011e00


	//   ....[106]....
        /*0890*/ 	.word	0x00011e60


	//   ....[107]....
        /*0894*/ 	.word	0x00011f60


	//   ....[108]....
        /*0898*/ 	.word	0x00011fc0


	//   ....[109]....
        /*089c*/ 	.word	0x000120c0


	//   ....[110]....
        /*08a0*/ 	.word	0x00012120


	//   ....[111]....
        /*08a4*/ 	.word	0x00012220


	//   ....[112]....
        /*08a8*/ 	.word	0x00012280


	//   ....[113]....
        /*08ac*/ 	.word	0x00012370


	//   ....[114]....
        /*08b0*/ 	.word	0x000123d0


	//   ....[115]....
        /*08b4*/ 	.word	0x00012470


	//   ....[116]....
        /*08b8*/ 	.word	0x000127e0


	//   ....[117]....
        /*08bc*/ 	.word	0x00012880


	//   ....[118]....
        /*08c0*/ 	.word	0x000129a0


	//   ....[119]....
        /*08c4*/ 	.word	0x00012a10


	//   ....[120]....
        /*08c8*/ 	.word	0x00012a80


	//   ....[121]....
        /*08cc*/ 	.word	0x00012af0


	//   ....[122]....
        /*08d0*/ 	.word	0x00012b60


	//   ....[123]....
        /*08d4*/ 	.word	0x00012be0


	//   ....[124]....
        /*08d8*/ 	.word	0x00012c70


	//   ....[125]....
        /*08dc*/ 	.word	0x00012d00


	//   ....[126]....
        /*08e0*/ 	.word	0x00012d70


	//   ....[127]....
        /*08e4*/ 	.word	0x00012de0


	//   ....[128]....
        /*08e8*/ 	.word	0x00012e50


	//   ....[129]....
        /*08ec*/ 	.word	0x00012ed0


	//   ....[130]....
        /*08f0*/ 	.word	0x00012f40


	//   ....[131]....
        /*08f4*/ 	.word	0x00012fe0


	//   ....[132]....
        /*08f8*/ 	.word	0x00013070


	//   ....[133]....
        /*08fc*/ 	.word	0x000131a0


	//----- nvinfo : EIATTR_REG_RECONFIG
	.align		4
.L_557:
        /*0900*/ 	.byte	0x01, 0x54
	.zero		2


	//----- nvinfo : EIATTR_SYSCALL_OFFSETS
	.align		4
        /*0904*/ 	.byte	0x04, 0x46
        /*0906*/ 	.short	(.L_559 - .L_558)


	//   ....[0]....
.L_558:
        /*0908*/ 	.word	0x00001a80


	//   ....[1]....
        /*090c*/ 	.word	0x0000c780


	//   ....[2]....
        /*0910*/ 	.word	0x0000c8e0


	//   ....[3]....
        /*0914*/ 	.word	0x0000c9e0


	//   ....[4]....
        /*0918*/ 	.word	0x0000d310


	//----- nvinfo : EIATTR_MBARRIER_INSTR_OFFSETS
	.align		4
.L_559:
        /*091c*/ 	.byte	0x04, 0x39
        /*091e*/ 	.short	(.L_561 - .L_560)


	//   ....[0]....
.L_560:
        /*0920*/ 	.word	0x00000270
        /*0924*/ 	.word	0x000000ff
        /*0928*/ 	.word	0x00022800
        /*092c*/ 	.short	0x0100
        /*092e*/ 	.byte	0x08
	.zero		1


	//   ....[1]....
        /*0930*/ 	.word	0x00000280
        /*0934*/ 	.word	0x000000ff
        /*0938*/ 	.word	0x00022820
        /*093c*/ 	.short	0x0100
        /*093e*/ 	.byte	0x08
	.zero		1


	//   ....[2]....
        /*0940*/ 	.word	0x00000370
        /*0944*/ 	.word	0x000000ff
        /*0948*/ 	.word	0x00022830
        /*094c*/ 	.short	0x0100
        /*094e*/ 	.byte	0x08
	.zero		1


	//   ....[3]....
        /*0950*/ 	.word	0x00000380
        /*0954*/ 	.word	0x000000ff
        /*0958*/ 	.word	0x00022840
        /*095c*/ 	.short	0x0100
        /*095e*/ 	.byte	0x08
	.zero		1


	//   ....[4]....
        /*0960*/ 	.word	0x00000390
        /*0964*/ 	.word	0x000000ff
        /*0968*/ 	.word	0x00022838
        /*096c*/ 	.short	0x0100
        /*096e*/ 	.byte	0x08
	.zero		1


	//   ....[5]....
        /*0970*/ 	.word	0x000003a0
        /*0974*/ 	.word	0x000000ff
        /*0978*/ 	.word	0x00022848
        /*097c*/ 	.short	0x0100
        /*097e*/ 	.byte	0x08
	.zero		1


	//   ....[6]....
        /*0980*/ 	.word	0x000004d0
        /*0984*/ 	.word	0x000000ff
        /*0988*/ 	.word	0x00022850
        /*098c*/ 	.short	0x0100
        /*098e*/ 	.byte	0x08
	.zero		1


	//   ....[7]....
        /*0990*/ 	.word	0x000004e0
        /*0994*/ 	.word	0x000000ff
        /*0998*/ 	.word	0x00022860
        /*099c*/ 	.short	0x0100
        /*099e*/ 	.byte	0x08
	.zero		1


	//   ....[8]....
        /*09a0*/ 	.word	0x000004f0
        /*09a4*/ 	.word	0x000000ff
        /*09a8*/ 	.word	0x00022858
        /*09ac*/ 	.short	0x0100
        /*09ae*/ 	.byte	0x08
	.zero		1


	//   ....[9]....
        /*09b0*/ 	.word	0x00000500
        /*09b4*/ 	.word	0x000000ff
        /*09b8*/ 	.word	0x00022868
        /*09bc*/ 	.short	0x0100
        /*09be*/ 	.byte	0x08
	.zero		1


	//   ....[10]....
        /*09c0*/ 	.word	0x000005f0
        /*09c4*/ 	.word	0x000000ff
        /*09c8*/ 	.word	0x00022870
        /*09cc*/ 	.short	0x0100
        /*09ce*/ 	.byte	0x06
	.zero		1


	//   ....[11]....
        /*09d0*/ 	.word	0x00000600
        /*09d4*/ 	.word	0x000000ff
        /*09d8*/ 	.word	0x00022880
        /*09dc*/ 	.short	0x0100
        /*09de*/ 	.byte	0x06
	.zero		1


	//   ....[12]....
        /*09e0*/ 	.word	0x00000610
        /*09e4*/ 	.word	0x000000ff
        /*09e8*/ 	.word	0x00022878
        /*09ec*/ 	.short	0x0100
        /*09ee*/ 	.byte	0x06
	.zero		1


	//   ....[13]....
        /*09f0*/ 	.word	0x00000620
        /*09f4*/ 	.word	0x000000ff
        /*09f8*/ 	.word	0x00022888
        /*09fc*/ 	.short	0x0100
        /*09fe*/ 	.byte	0x06
	.zero		1


	//   ....[14]....
        /*0a00*/ 	.word	0x00000750
        /*0a04*/ 	.word	0x000000ff
        /*0a08*/ 	.word	0x00022890
        /*0a0c*/ 	.short	0x0100
        /*0a0e*/ 	.byte	0x08
	.zero		1


	//   ....[15]....
        /*0a10*/ 	.word	0x00000760
        /*0a14*/ 	.word	0x000000ff
        /*0a18*/ 	.word	0x000228a0
        /*0a1c*/ 	.short	0x0100
        /*0a1e*/ 	.byte	0x08
	.zero		1


	//   ....[16]....
        /*0a20*/ 	.word	0x00000770
        /*0a24*/ 	.word	0x000000ff
        /*0a28*/ 	.word	0x00022898
        /*0a2c*/ 	.short	0x0100
        /*0a2e*/ 	.byte	0x08
	.zero		1


	//   ....[17]....
        /*0a30*/ 	.word	0x00000780
        /*0a34*/ 	.word	0x000000ff
        /*0a38*/ 	.word	0x000228a8
        /*0a3c*/ 	.short	0x0100
        /*0a3e*/ 	.byte	0x08
	.zero		1


	//   ....[18]....
        /*0a40*/ 	.word	0x000008b0
        /*0a44*/ 	.word	0x000000ff
        /*0a48*/ 	.word	0x000228b0
        /*0a4c*/ 	.short	0x0100
        /*0a4e*/ 	.byte	0x08
	.zero		1


	//   ....[19]....
        /*0a50*/ 	.word	0x000008c0
        /*0a54*/ 	.word	0x000000ff
        /*0a58*/ 	.word	0x000228c0
        /*0a5c*/ 	.short	0x0100
        /*0a5e*/ 	.byte	0x08
	.zero		1


	//   ....[20]....
        /*0a60*/ 	.word	0x000008d0
        /*0a64*/ 	.word	0x000000ff
        /*0a68*/ 	.word	0x000228b8
        /*0a6c*/ 	.short	0x0100
        /*0a6e*/ 	.byte	0x08
	.zero		1


	//   ....[21]....
        /*0a70*/ 	.word	0x000008e0
        /*0a74*/ 	.word	0x000000ff
        /*0a78*/ 	.word	0x000228c8
        /*0a7c*/ 	.short	0x0100
        /*0a7e*/ 	.byte	0x08
	.zero		1


	//   ....[22]....
        /*0a80*/ 	.word	0x00001b30
        /*0a84*/ 	.word	0x00000007
        /*0a88*/ 	.word	0x00022800
        /*0a8c*/ 	.short	0x010a
        /*0a8e*/ 	.byte	0x3f
	.zero		1


	//   ....[23]....
        /*0a90*/ 	.word	0x00001c00
        /*0a94*/ 	.word	0x00000006
        /*0a98*/ 	.word	0x00022830
        /*0a9c*/ 	.short	0x010a
        /*0a9e*/ 	.byte	0x3f
	.zero		1


	//   ....[24]....
        /*0aa0*/ 	.word	0x00001c40
        /*0aa4*/ 	.word	0x00000006
        /*0aa8*/ 	.word	0x00022830
        /*0aac*/ 	.short	0x010a
        /*0aae*/ 	.byte	0x3f
	.zero		1


	//   ....[25]....
        /*0ab0*/ 	.word	0x00003000
        /*0ab4*/ 	.word	0x00000000
        /*0ab8*/ 	.word	0x00000000
        /*0abc*/ 	.short	0x0101
        /*0abe*/ 	.byte	0x3f
	.zero		1


	//   ....[26]....
        /*0ac0*/ 	.word	0x00003460
        /*0ac4*/ 	.word	0x00000006
        /*0ac8*/ 	.word	0x00022850
        /*0acc*/ 	.short	0x010a
        /*0ace*/ 	.byte	0x3f
	.zero		1


	//   ....[27]....
        /*0ad0*/ 	.word	0x000034a0
        /*0ad4*/ 	.word	0x00000006
        /*0ad8*/ 	.word	0x00022850
        /*0adc*/ 	.short	0x010a
        /*0ade*/ 	.byte	0x3f
	.zero		1


	//   ....[28]....
        /*0ae0*/ 	.word	0x00003860
        /*0ae4*/ 	.word	0x00000006
        /*0ae8*/ 	.word	0x00000000
        /*0aec*/ 	.short	0x0101
        /*0aee*/ 	.byte	0x3f
	.zero		1


	//   ....[29]....
        /*0af0*/ 	.word	0x00003980
        /*0af4*/ 	.word	0x000000ff
        /*0af8*/ 	.word	0x00022830
        /*0afc*/ 	.short	0x010a
        /*0afe*/ 	.byte	0x19
	.zero		1


	//   ....[30]....
        /*0b00*/ 	.word	0x000039c0
        /*0b04*/ 	.word	0x000000ff
        /*0b08*/ 	.word	0x00022830
        /*0b0c*/ 	.short	0x010a
        /*0b0e*/ 	.byte	0x19
	.zero		1


	//   ....[31]....
        /*0b10*/ 	.word	0x00004d80
        /*0b14*/ 	.word	0x00000000
        /*0b18*/ 	.word	0x00000000
        /*0b1c*/ 	.short	0x0101
        /*0b1e*/ 	.byte	0x3f
	.zero		1


	//   ....[32]....
        /*0b20*/ 	.word	0x000059a0
        /*0b24*/ 	.word	0x000000ff
        /*0b28*/ 	.word	0x00022850
        /*0b2c*/ 	.short	0x010a
        /*0b2e*/ 	.byte	0x19
	.zero		1


	//   ....[33]....
        /*0b30*/ 	.word	0x000059e0
        /*0b34*/ 	.word	0x000000ff
        /*0b38*/ 	.word	0x00022850
        /*0b3c*/ 	.short	0x010a
        /*0b3e*/ 	.byte	0x19
	.zero		1


	//   ....[34]....
        /*0b40*/ 	.word	0x00005cf0
        /*0b44*/ 	.word	0x000000b1
        /*0b48*/ 	.word	0x00000000
        /*0b4c*/ 	.short	0x0101
        /*0b4e*/ 	.byte	0x3f
	.zero		1


	//   ....[35]....
        /*0b50*/ 	.word	0x00005e30
        /*0b54*/ 	.word	0x000000ff
        /*0b58*/ 	.word	0x00022830
        /*0b5c*/ 	.short	0x010a
        /*0b5e*/ 	.byte	0x18
	.zero		1


	//   ....[36]....
        /*0b60*/ 	.word	0x00005e70
        /*0b64*/ 	.word	0x000000ff
        /*0b68*/ 	.word	0x00022830
        /*0b6c*/ 	.short	0x010a
        /*0b6e*/ 	.byte	0x18
	.zero		1


	//   ....[37]....
        /*0b70*/ 	.word	0x00006c50
        /*0b74*/ 	.word	0x0000009a
        /*0b78*/ 	.word	0x00000000
        /*0b7c*/ 	.short	0x0101
        /*0b7e*/ 	.byte	0x3f
	.zero		1


	//   ....[38]....
        /*0b80*/ 	.word	0x00007700
        /*0b84*/ 	.word	0x000000ff
        /*0b88*/ 	.word	0x00022850
        /*0b8c*/ 	.short	0x010a
        /*0b8e*/ 	.byte	0x18
	.zero		1


	//   ....[39]....
        /*0b90*/ 	.word	0x00007740
        /*0b94*/ 	.word	0x000000ff
        /*0b98*/ 	.word	0x00022850
        /*0b9c*/ 	.short	0x010a
        /*0b9e*/ 	.byte	0x18
	.zero		1


	//   ....[40]....
        /*0ba0*/ 	.word	0x00007a40
        /*0ba4*/ 	.word	0x000000b7
        /*0ba8*/ 	.word	0x00000000
        /*0bac*/ 	.short	0x0101
        /*0bae*/ 	.byte	0x3f
	.zero		1


	//   ....[41]....
        /*0bb0*/ 	.word	0x00009ec0
        /*0bb4*/ 	.word	0x00000097
        /*0bb8*/ 	.word	0x00000000
        /*0bbc*/ 	.short	0x0101
        /*0bbe*/ 	.byte	0x3f
	.zero		1


	//   ....[42]....
        /*0bc0*/ 	.word	0x0000ce10
        /*0bc4*/ 	.word	0x00000000
        /*0bc8*/ 	.word	0x00022840
        /*0bcc*/ 	.short	0x010a
        /*0bce*/ 	.byte	0x3f
	.zero		1


	//   ....[43]....
        /*0bd0*/ 	.word	0x0000dc10
        /*0bd4*/ 	.word	0x00000008
        /*0bd8*/ 	.word	0x00022800
        /*0bdc*/ 	.short	0x0107
        /*0bde*/ 	.byte	0x3f
	.zero		1


	//   ....[44]....
        /*0be0*/ 	.word	0x0000dd10
        /*0be4*/ 	.word	0x00000002
        /*0be8*/ 	.word	0x00022800
        /*0bec*/ 	.short	0x0101
        /*0bee*/ 	.byte	0x3f
	.zero		1


	//   ....[45]....
        /*0bf0*/ 	.word	0x0000dd30
        /*0bf4*/ 	.word	0x00000002
        /*0bf8*/ 	.word	0x00022820
        /*0bfc*/ 	.short	0x010a
        /*0bfe*/ 	.byte	0x3f
	.zero		1


	//   ....[46]....
        /*0c00*/ 	.word	0x0000de40
        /*0c04*/ 	.word	0x00000002
        /*0c08*/ 	.word	0x00022860
        /*0c0c*/ 	.short	0x010a
        /*0c0e*/ 	.byte	0x3f
	.zero		1


	//   ....[47]....
        /*0c10*/ 	.word	0x0000e720
        /*0c14*/ 	.word	0x00000003
        /*0c18*/ 	.word	0x00022840
        /*0c1c*/ 	.short	0x010a
        /*0c1e*/ 	.byte	0x3f
	.zero		1


	//   ....[48]....
        /*0c20*/ 	.word	0x0000e980
        /*0c24*/ 	.word	0x00000003
        /*0c28*/ 	.word	0x00022860
        /*0c2c*/ 	.short	0x010a
        /*0c2e*/ 	.byte	0x3f
	.zero		1


	//   ....[49]....
        /*0c30*/ 	.word	0x0000f200
        /*0c34*/ 	.word	0x00000004
        /*0c38*/ 	.word	0x00022840
        /*0c3c*/ 	.short	0x010a
        /*0c3e*/ 	.byte	0x3f
	.zero		1


	//   ....[50]....
        /*0c40*/ 	.word	0x0000f450
        /*0c44*/ 	.word	0x00000004
        /*0c48*/ 	.word	0x00022860
        /*0c4c*/ 	.short	0x010a
        /*0c4e*/ 	.byte	0x3f
	.zero		1


	//   ....[51]....
        /*0c50*/ 	.word	0x0000fc60
        /*0c54*/ 	.word	0x00000004
        /*0c58*/ 	.word	0x00022840
        /*0c5c*/ 	.short	0x010a
        /*0c5e*/ 	.byte	0x3f
	.zero		1


	//   ....[52]....
        /*0c60*/ 	.word	0x0000fec0
        /*0c64*/ 	.word	0x00000004
        /*0c68*/ 	.word	0x00022860
        /*0c6c*/ 	.short	0x010a
        /*0c6e*/ 	.byte	0x3f
	.zero		1


	//   ....[53]....
        /*0c70*/ 	.word	0x00011330
        /*0c74*/ 	.word	0x00000000
        /*0c78*/ 	.word	0x00022820
        /*0c7c*/ 	.short	0x010a
        /*0c7e*/ 	.byte	0x3f
	.zero		1


	//   ....[54]....
        /*0c80*/ 	.word	0x000114f0
        /*0c84*/ 	.word	0x00000006
        /*0c88*/ 	.word	0x00000000
        /*0c8c*/ 	.short	0x010a
        /*0c8e*/ 	.byte	0x3f
	.zero		1


	//   ....[55]....
        /*0c90*/ 	.word	0x00011560
        /*0c94*/ 	.word	0x00000007
        /*0c98*/ 	.word	0x00000000
        /*0c9c*/ 	.short	0x010a
        /*0c9e*/ 	.byte	0x3f
	.zero		1


	//   ....[56]....
        /*0ca0*/ 	.word	0x000115d0
        /*0ca4*/ 	.word	0x00000004
        /*0ca8*/ 	.word	0x00000000
        /*0cac*/ 	.short	0x010a
        /*0cae*/ 	.byte	0x3f
	.zero		1


	//   ....[57]....
        /*0cb0*/ 	.word	0x00011600
        /*0cb4*/ 	.word	0x00000003
        /*0cb8*/ 	.word	0x00000000
        /*0cbc*/ 	.short	0x010a
        /*0cbe*/ 	.byte	0x3f
	.zero		1


	//   ....[58]....
        /*0cc0*/ 	.word	0x00011660
        /*0cc4*/ 	.word	0x00000007
        /*0cc8*/ 	.word	0x00022800
        /*0ccc*/ 	.short	0x010a
        /*0cce*/ 	.byte	0x3f
	.zero		1


	//   ....[59]....
        /*0cd0*/ 	.word	0x000116b0
        /*0cd4*/ 	.word	0x00000006
        /*0cd8*/ 	.word	0x00022830
        /*0cdc*/ 	.short	0x010a
        /*0cde*/ 	.byte	0x3f
	.zero		1


	//   ....[60]....
        /*0ce0*/ 	.word	0x00011700
        /*0ce4*/ 	.word	0x00000006
        /*0ce8*/ 	.word	0x00022850
        /*0cec*/ 	.short	0x010a
        /*0cee*/ 	.byte	0x3f
	.zero		1


	//   ....[61]....
        /*0cf0*/ 	.word	0x00011760
        /*0cf4*/ 	.word	0x00000005
        /*0cf8*/ 	.word	0x00022830
        /*0cfc*/ 	.short	0x010a
        /*0cfe*/ 	.byte	0x3f
	.zero		1


	//   ....[62]....
        /*0d00*/ 	.word	0x000117b0
        /*0d04*/ 	.word	0x000000b1
        /*0d08*/ 	.word	0x00022850
        /*0d0c*/ 	.short	0x010a
        /*0d0e*/ 	.byte	0x3f
	.zero		1


	//   ....[63]....
        /*0d10*/ 	.word	0x00011810
        /*0d14*/ 	.word	0x00000005
        /*0d18*/ 	.word	0x00022830
        /*0d1c*/ 	.short	0x010a
        /*0d1e*/ 	.byte	0x3f
	.zero		1


	//   ....[64]....
        /*0d20*/ 	.word	0x00011860
        /*0d24*/ 	.word	0x000000b7
        /*0d28*/ 	.word	0x00022850
        /*0d2c*/ 	.short	0x010a
        /*0d2e*/ 	.byte	0x3f
	.zero		1


	//   ....[65]....
        /*0d30*/ 	.word	0x00011a00
        /*0d34*/ 	.word	0x00000000
        /*0d38*/ 	.word	0x00022840
        /*0d3c*/ 	.short	0x010a
        /*0d3e*/ 	.byte	0x3f
	.zero		1


	//   ....[66]....
        /*0d40*/ 	.word	0x00012500
        /*0d44*/ 	.word	0x00000002
        /*0d48*/ 	.word	0x00022820
        /*0d4c*/ 	.short	0x010a
        /*0d4e*/ 	.byte	0x3f
	.zero		1


	//   ....[67]....
        /*0d50*/ 	.word	0x00012550
        /*0d54*/ 	.word	0x00000002
        /*0d58*/ 	.word	0x00022860
        /*0d5c*/ 	.short	0x010a
        /*0d5e*/ 	.byte	0x3f
	.zero		1


	//   ....[68]....
        /*0d60*/ 	.word	0x000125a0
        /*0d64*/ 	.word	0x00000003
        /*0d68*/ 	.word	0x00022840
        /*0d6c*/ 	.short	0x010a
        /*0d6e*/ 	.byte	0x3f
	.zero		1


	//   ....[69]....
        /*0d70*/ 	.word	0x000125f0
        /*0d74*/ 	.word	0x00000003
        /*0d78*/ 	.word	0x00022860
        /*0d7c*/ 	.short	0x010a
        /*0d7e*/ 	.byte	0x3f
	.zero		1


	//   ....[70]....
        /*0d80*/ 	.word	0x00012640
        /*0d84*/ 	.word	0x00000004
        /*0d88*/ 	.word	0x00022840
        /*0d8c*/ 	.short	0x010a
        /*0d8e*/ 	.byte	0x3f
	.zero		1


	//   ....[71]....
        /*0d90*/ 	.word	0x00012690
        /*0d94*/ 	.word	0x00000004
        /*0d98*/ 	.word	0x00022860
        /*0d9c*/ 	.short	0x010a
        /*0d9e*/ 	.byte	0x3f
	.zero		1


	//   ....[72]....
        /*0da0*/ 	.word	0x000126e0
        /*0da4*/ 	.word	0x00000004
        /*0da8*/ 	.word	0x00022840
        /*0dac*/ 	.short	0x010a
        /*0dae*/ 	.byte	0x3f
	.zero		1


	//   ....[73]....
        /*0db0*/ 	.word	0x00012730
        /*0db4*/ 	.word	0x00000004
        /*0db8*/ 	.word	0x00022860
        /*0dbc*/ 	.short	0x010a
        /*0dbe*/ 	.byte	0x3f
	.zero		1


	//   ....[74]....
        /*0dc0*/ 	.word	0x000130c0
        /*0dc4*/ 	.word	0x00000000
        /*0dc8*/ 	.word	0x00022820
        /*0dcc*/ 	.short	0x010a
        /*0dce*/ 	.byte	0x3f
	.zero		1


	//   ....[75]....
        /*0dd0*/ 	.word	0x00013260
        /*0dd4*/ 	.word	0x00000006
        /*0dd8*/ 	.word	0x00000000
        /*0ddc*/ 	.short	0x010a
        /*0dde*/ 	.byte	0x3f
	.zero		1


	//   ....[76]....
        /*0de0*/ 	.word	0x000132b0
        /*0de4*/ 	.word	0x00000007
        /*0de8*/ 	.word	0x00000000
        /*0dec*/ 	.short	0x010a
        /*0dee*/ 	.byte	0x3f
	.zero		1


	//   ....[77]....
        /*0df0*/ 	.word	0x00013300
        /*0df4*/ 	.word	0x00000004
        /*0df8*/ 	.word	0x00000000
        /*0dfc*/ 	.short	0x010a
        /*0dfe*/ 	.byte	0x3f
	.zero		1


	//----- nvinfo : EIATTR_NUM_MBARRIERS
	.align		4
.L_561:
        /*0e00*/ 	.byte	0x03, 0x38
        /*0e02*/ 	.short	0x0016


	//----- nvinfo : EIATTR_EXIT_INSTR_OFFSETS
	.align		4
        /*0e04*/ 	.byte	0x04, 0x1c
        /*0e06*/ 	.short	(.L_563 - .L_562)


	//   ....[0]....
.L_562:
        /*0e08*/ 	.word	0x00000a80


	//   ....[1]....
        /*0e0c*/ 	.word	0x0000b230


	//   ....[2]....
        /*0e10*/ 	.word	0x00011650


	//----- nvinfo : EIATTR_MAX_THREADS
	.align		4
.L_563:
        /*0e14*/ 	.byte	0x04, 0x05
        /*0e16*/ 	.short	(.L_565 - .L_564)
.L_564:
        /*0e18*/ 	.word	0x00000180
        /*0e1c*/ 	.word	0x00000001
        /*0e20*/ 	.word	0x00000001


	//----- nvinfo : EIATTR_CRS_STACK_SIZE
	.align		4
.L_565:
        /*0e24*/ 	.byte	0x04, 0x1e
        /*0e26*/ 	.short	(.L_567 - .L_566)
.L_566:
        /*0e28*/ 	.word	0x00000000


	//----- nvinfo : EIATTR_CBANK_PARAM_SIZE
	.align		4
.L_567:
        /*0e2c*/ 	.byte	0x03, 0x19
        /*0e2e*/ 	.short	0x0af0


	//----- nvinfo : EIATTR_PARAM_CBANK
	.align		4
        /*0e30*/ 	.byte	0x04, 0x0a
        /*0e32*/ 	.short	(.L_569 - .L_568)
	.align		4
.L_568:
        /*0e34*/ 	.word	index@(.nv.constant0._ZN7cutlass13device_kernelIN5flash11enable_sm90INS1_16FlashAttnFwdSm90INS1_25CollectiveMainloopFwdSm90ILi2EN4cute5tupleIJNS5_1CILi1EEES8_S8_EEENS6_IJNS7_ILi128EEENS7_ILi96EEENS7_ILi64EEEEEELi256ENS_6half_tEfNS_4arch4Sm90ELb1ELb0ELb0ELb1ELb0ELb0ELb0ELb1ELb0ELb1ELb0ELb0EEENS1_21CollectiveEpilogueFwdINS6_IJSA_NS7_ILi256EEESB_EEES9_SE_SG_Li256ELb1ELb1ELb0ELb0EEENS1_36VarlenDynamicPersistentTileSchedulerILi128ELi96ELi256ELi128ELb0ELb1ELb1ELb1ELb1ELb1EEEEEEEEEvNT_6ParamsE)
        /*0e38*/ 	.short	0x0210
        /*0e3a*/ 	.short	0x0af0


	//----- nvinfo : EIATTR_SW_WAR
	.align		4
.L_569:
        /*0e3c*/ 	.byte	0x04, 0x36
        /*0e3e*/ 	.short	(.L_571 - .L_570)
.L_570:
        /*0e40*/ 	.word	0x00000008
.L_571:


//--------------------- .nv.info._ZN7cutlass13device_kernelIN5flash11enable_sm90INS1_16FlashAttnFwdSm90INS1_25CollectiveMainloopFwdSm90ILi2EN4cute5tupleIJNS5_1CILi1EEES8_S8_EEENS6_IJNS7_ILi128EEENS7_ILi96EEENS7_ILi64EEEEEELi256ENS_6half_tEfNS_4arch4Sm90ELb1ELb0ELb0ELb1ELb0ELb1ELb0ELb1ELb0ELb1ELb0ELb0EEENS1_21CollectiveEpilogueFwdINS6_IJSA_NS7_ILi256EEESB_EEES9_SE_SG_Li256ELb1ELb1ELb0ELb0EEENS1_36VarlenDynamicPersistentTileSchedulerILi128ELi96ELi256ELi128ELb0ELb1ELb1ELb1ELb1ELb1EEEEEEEEEvNT_6ParamsE --------------------------
	.section	.nv.info._ZN7cutlass13device_kernelIN5flash11enable_sm90INS1_16FlashAttnFwdSm90INS1_25CollectiveMainloopFwdSm90ILi2EN4cute5tupleIJNS5_1CILi1EEES8_S8_EEENS6_IJNS7_ILi128EEENS7_ILi96EEENS7_ILi64EEEEEELi256ENS_6half_tEfNS_4arch4Sm90ELb1ELb0ELb0ELb1ELb0ELb1ELb0ELb1ELb0ELb1ELb0ELb0EEENS1_21CollectiveEpilogueFwdINS6_IJSA_NS7_ILi256EEESB_EEES9_SE_SG_Li256ELb1ELb1ELb0ELb0EEENS1_36VarlenDynamicPersistentTileSchedulerILi128ELi96ELi256ELi128ELb0ELb1ELb1ELb1ELb1ELb1EEEEEEEEEvNT_6ParamsE,"",@"SHT_CUDA_INFO"
	.sectionflags	@""
	.align	4


	//----- nvinfo : EIATTR_CUDA_API_VERSION
	.align		4
        /*0000*/ 	.byte	0x04, 0x37
        /*0002*/ 	.short	(.L_573 - .L_572)
.L_572:
        /*0004*/ 	.word	0x00000082


	//----- nvinfo : EIATTR_KPARAM_INFO
	.align		4
.L_573:
        /*0008*/ 	.byte	0x04, 0x17
        /*000a*/ 	.short	(.L_575 - .L_574)
.L_574:
        /*000c*/ 	.word	0x00000000
        /*0010*/ 	.short	0x0000
        /*0012*/ 	.short	0x0070
        /*0014*/ 	.byte	0x00, 0xf0, 0x01, 0x2a


	//----- nvinfo : EIATTR_SPARSE_MMA_MASK
	.align		4
.L_575:
        /*0018*/ 	.byte	0x03, 0x50
        /*001a*/ 	.short	0x0000


	//----- nvinfo : EIATTR_MAXREG_COUNT
	.align		4
        /*001c*/ 	.byte	0x03, 0x1b
        /*001e*/ 	.short	0x00a8


	//----- nvinfo : EIATTR_NUM_BARRIERS
	.align		4
        /*0020*/ 	.byte	0x02, 0x4c
        /*0022*/ 	.byte	0x10
	.zero		1


	//----- nvinfo : EIATTR_EXTERNS
	.align		4
        /*0024*/ 	.byte	0x04, 0x0f
        /*0026*/ 	.short	(.L_577 - .L_576)


	//   ....[0]....
	.align		4
.L_576:
        /*0028*/ 	.word	index@(__assertfail)


	//----- nvinfo : EIATTR_ANNOTATIONS
	.align		4
.L_577:
        /*002c*/ 	.byte	0x04, 0x55
        /*002e*/ 	.short	(.L_579 - .L_578)


	//   ....[0]....
.L_578:
        /* <DEDUP_REMOVED lines=96> */


	//----- nvinfo : EIATTR_MERCURY_ISA_VERSION
	.align		4
.L_579:
        /*0620*/ 	.byte	0x03, 0x5f
        /*0622*/ 	.short	0x0101


	//----- nvinfo : EIATTR_UNUSED_LOAD_BYTE_OFFSET
	.align		4
        /*0624*/ 	.byte	0x04, 0x44
        /*0626*/ 	.short	(.L_581 - .L_580)


	//   ....[0]....
.L_580:
        /*0628*/ 	.word	0x00000ac0
        /*062c*/ 	.word	0x0000fff0


	//   ....[1]....
        /*0630*/ 	.word	0x0000fb50
        /*0634*/ 	.word	0x0000fff0


	//----- nvinfo : EIATTR_INT_WARP_WIDE_INSTR_OFFSETS
	.align		4
.L_581:
        /*0638*/ 	.byte	0x04, 0x31
        /*063a*/ 	.short	(.L_583 - .L_582)


	//   ....[0]....
.L_582:
        /*063c*/ 	.word	0x00000180


	//   ....[1]....
        /*0640*/ 	.word	0x00000220


	//   ....[2]....
        /*0644*/ 	.word	0x00000290


	//   ....[3]....
        /*0648*/ 	.word	0x00015300


	//   ....[4]....
        /*064c*/ 	.word	0x00015390


	//   ....[5]....
        /*0650*/ 	.word	0x00019300


	//   ....[6]....
        /*0654*/ 	.word	0x00019390


	//----- nvinfo : EIATTR_COOP_GROUP_MASK_REGIDS
	.align		4
.L_583:
        /*0658*/ 	.byte	0x04, 0x29
        /*065a*/ 	.short	(.L_585 - .L_584)


	//   ....[0]....
.L_584:
        /*065c*/ 	.word	0xffffffff


	//   ....[1]....
        /*0660*/ 	.word	0xffffffff


	//   ....[2]....
        /*0664*/ 	.word	0xffffffff


	//   ....[3]....
        /*0668*/ 	.word	0xffffffff


	//   ....[4]....
        /*066c*/ 	.word	0xffffffff


	//   ....[5]....
        /*0670*/ 	.word	0xffffffff


	//   ....[6]....
        /*0674*/ 	.word	0xffffffff


	//   ....[7]....
        /*0678*/ 	.word	0xffffffff


	//   ....[8]....
        /*067c*/ 	.word	0xffffffff


	//   ....[9]....
        /*0680*/ 	.word	0xffffffff


	//   ....[10]....
        /*0684*/ 	.word	0xffffffff


	//   ....[11]....
        /*0688*/ 	.word	0xffffffff


	//   ....[12]....
        /*068c*/ 	.word	0xffffffff


	//   ....[13]....
        /*0690*/ 	.word	0xffffffff


	//   ....[14]....
        /*0694*/ 	.word	0xffffffff


	//   ....[15]....
        /*0698*/ 	.word	0xffffffff


	//   ....[16]....
        /*069c*/ 	.word	0xffffffff


	//   ....[17]....
        /*06a0*/ 	.word	0xffffffff


	//   ....[18]....
        /*06a4*/ 	.word	0xffffffff


	//   ....[19]....
        /*06a8*/ 	.word	0xffffffff


	//   ....[20]....
        /*06ac*/ 	.word	0xffffffff


	//   ....[21]....
        /*06b0*/ 	.word	0xffffffff


	//   ....[22]....
        /*06b4*/ 	.word	0xffffffff


	//   ....[23]....
        /*06b8*/ 	.word	0xffffffff


	//   ....[24]....
        /*06bc*/ 	.word	0xffffffff


	//   ....[25]....
        /*06c0*/ 	.word	0xffffffff


	//   ....[26]....
        /*06c4*/ 	.word	0xffffffff


	//   ....[27]....
        /*06c8*/ 	.word	0xffffffff


	//   ....[28]....
        /*06cc*/ 	.word	0xffffffff


	//   ....[29]....
        /*06d0*/ 	.word	0xffffffff


	//   ....[30]....
        /*06d4*/ 	.word	0xffffffff


	//   ....[31]....
        /*06d8*/ 	.word	0xffffffff


	//   ....[32]....
        /*06dc*/ 	.word	0xffffffff


	//   ....[33]....
        /*06e0*/ 	.word	0xffffffff


	//   ....[34]....
        /*06e4*/ 	.word	0xffffffff


	//   ....[35]....
        /*06e8*/ 	.word	0xffffffff


	//   ....[36]....
        /*06ec*/ 	.word	0xffffffff


	//   ....[37]....
        /*06f0*/ 	.word	0xffffffff


	//   ....[38]....
        /*06f4*/ 	.word	0xffffffff


	//   ....[39]....
        /*06f8*/ 	.word	0xffffffff


	//   ....[40]....
        /*06fc*/ 	.word	0xffffffff


	//   ....[41]....
        /*0700*/ 	.word	0xffffffff


	//   ....[42]....
        /*0704*/ 	.word	0xffffffff


	//   ....[43]....
        /*0708*/ 	.word	0xffffffff


	//   ....[44]....
        /*070c*/ 	.word	0xffffffff


	//   ....[45]....
        /*0710*/ 	.word	0xffffffff


	//   ....[46]....
        /*0714*/ 	.word	0xffffffff


	//   ....[47]....
        /*0718*/ 	.word	0xffffffff


	//   ....[48]....
        /*071c*/ 	.word	0xffffffff


	//   ....[49]....
        /*0720*/ 	.word	0xffffffff


	//   ....[50]....
        /*0724*/ 	.word	0xffffffff


	//   ....[51]....
        /*0728*/ 	.word	0xffffffff


	//   ....[52]....
        /*072c*/ 	.word	0xffffffff


	//   ....[53]....
        /*0730*/ 	.word	0xffffffff


	//   ....[54]....
        /*0734*/ 	.word	0xffffffff


	//   ....[55]....
        /*0738*/ 	.word	0xffffffff


	//   ....[56]....
        /*073c*/ 	.word	0xffffffff


	//   ....[57]....
        /*0740*/ 	.word	0xffffffff


	//   ....[58]....
        /*0744*/ 	.word	0xffffffff


	//   ....[59]....
        /*0748*/ 	.word	0xffffffff


	//   ....[60]....
        /*074c*/ 	.word	0xffffffff


	//   ....[61]....
        /*0750*/ 	.word	0xffffffff


	//   ....[62]....
        /*0754*/ 	.word	0xffffffff


	//   ....[63]....
        /*0758*/ 	.word	0xffffffff


	//   ....[64]....
        /*075c*/ 	.word	0xffffffff


	//   ....[65]....
        /*0760*/ 	.word	0xffffffff


	//   ....[66]....
        /*0764*/ 	.word	0xffffffff


	//   ....[67]....
        /*0768*/ 	.word	0xffffffff


	//   ....[68]....
        /*076c*/ 	.word	0xffffffff


	//   ....[69]....
        /*0770*/ 	.word	0xffffffff


	//   ....[70]....
        /*0774*/ 	.word	0xffffffff


	//   ....[71]....
        /*0778*/ 	.word	0xffffffff


	//   ....[72]....
        /*077c*/ 	.word	0xffffffff


	//   ....[73]....
        /*0780*/ 	.word	0xffffffff


	//   ....[74]....
        /*0784*/ 	.word	0xffffffff


	//   ....[75]....
        /*0788*/ 	.word	0xffffffff


	//   ....[76]....
        /*078c*/ 	.word	0xffffffff


	//   ....[77]....
        /*0790*/ 	.word	0xffffffff


	//   ....[78]....
        /*0794*/ 	.word	0xffffffff


	//   ....[79]....
        /*0798*/ 	.word	0xffffffff


	//   ....[80]....
        /*079c*/ 	.word	0xffffffff


	//   ....[81]....
        /*07a0*/ 	.word	0xffffffff


	//   ....[82]....
        /*07a4*/ 	.word	0xffffffff


	//   ....[83]....
        /*07a8*/ 	.word	0xffffffff


	//   ....[84]....
        /*07ac*/ 	.word	0xffffffff


	//   ....[85]....
        /*07b0*/ 	.word	0xffffffff


	//   ....[86]....
        /*07b4*/ 	.word	0xffffffff


	//   ....[87]....
        /*07b8*/ 	.word	0xffffffff


	//   ....[88]....
        /*07bc*/ 	.word	0xffffffff


	//   ....[89]....
        /*07c0*/ 	.word	0xffffffff


	//   ....[90]....
        /*07c4*/ 	.word	0xffffffff


	//   ....[91]....
        /*07c8*/ 	.word	0xffffffff


	//   ....[92]....
        /*07cc*/ 	.word	0xffffffff


	//   ....[93]....
        /*07d0*/ 	.word	0xffffffff


	//   ....[94]....
        /*07d4*/ 	.word	0xffffffff


	//   ....[95]....
        /*07d8*/ 	.word	0xffffffff


	//   ....[96]....
        /*07dc*/ 	.word	0xffffffff


	//   ....[97]....
        /*07e0*/ 	.word	0xffffffff


	//   ....[98]....
        /*07e4*/ 	.word	0xffffffff


	//   ....[99]....
        /*07e8*/ 	.word	0xffffffff


	//   ....[100]....
        /*07ec*/ 	.word	0xffffffff


	//   ....[101]....
        /*07f0*/ 	.word	0xffffffff


	//   ....[102]....
        /*07f4*/ 	.word	0xffffffff


	//   ....[103]....
        /*07f8*/ 	.word	0xffffffff


	//   ....[104]....
        /*07fc*/ 	.word	0xffffffff


	//   ....[105]....
        /*0800*/ 	.word	0xffffffff


	//   ....[106]....
        /*0804*/ 	.word	0xffffffff


	//   ....[107]....
        /*0808*/ 	.word	0xffffffff


	//   ....[108]....
        /*080c*/ 	.word	0xffffffff


	//   ....[109]....
        /*0810*/ 	.word	0xffffffff


	//   ....[110]....
        /*0814*/ 	.word	0xffffffff


	//   ....[111]....
        /*0818*/ 	.word	0xffffffff


	//   ....[112]....
        /*081c*/ 	.word	0xffffffff


	//   ....[113]....
        /*0820*/ 	.word	0xffffffff


	//   ....[114]....
        /*0824*/ 	.word	0xffffffff


	//   ....[115]....
        /*0828*/ 	.word	0xffffffff


	//   ....[116]....
        /*082c*/ 	.word	0x0500000f


	//   ....[117]....
        /*0830*/ 	.word	0x0500000f


	//   ....[118]....
        /*0834*/ 	.word	0x0500000f


	//   ....[119]....
        /*0838*/ 	.word	0x0500000f


	//   ....[120]....
        /*083c*/ 	.word	0x0500000f


	//   ....[121]....
        /*0840*/ 	.word	0x0500000f


	//   ....[122]....
        /*0844*/ 	.word	0x0500000f


	//   ....[123]....
        /*0848*/ 	.word	0x0500000f


	//   ....[124]....
        /*084c*/ 	.word	0x0500000f


	//   ....[125]....
        /*0850*/ 	.word	0x0500000f


	//   ....[126]....
        /*0854*/ 	.word	0x0500000f


	//   ....[127]....
        /*0858*/ 	.word	0x0500000f


	//   ....[128]....
        /*085c*/ 	.word	0x0500000f


	//   ....[129]....
        /*0860*/ 	.word	0x0500000f


	//   ....[130]....
        /*0864*/ 	.word	0x0500000f


	//   ....[131]....
        /*0868*/ 	.word	0x0500000f


	//   ....[132]....
        /*086c*/ 	.word	0x0500000f


	//   ....[133]....
        /*0870*/ 	.word	0x0500000f


	//   ....[134]....
        /*0874*/ 	.word	0x0500000f


	//   ....[135]....
        /*0878*/ 	.word	0x0500000f


	//   ....[136]....
        /*087c*/ 	.word	0x0500000f


	//   ....[137]....
        /*0880*/ 	.word	0x0500000f


	//   ....[138]....
        /*0884*/ 	.word	0x0500000f


	//   ....[139]....
        /*0888*/ 	.word	0x0500000f


	//   ....[140]....
        /*088c*/ 	.word	0x0500000f


	//   ....[141]....
        /*0890*/ 	.word	0x0500000f


	//   ....[142]....
        /*0894*/ 	.word	0x0500000f


	//   ....[143]....
        /*0898*/ 	.word	0x0500000f


	//   ....[144]....
        /*089c*/ 	.word	0x0500000f


	//   ....[145]....
        /*08a0*/ 	.word	0x0500000f


	//   ....[146]....
        /*08a4*/ 	.word	0x0500000f


	//   ....[147]....
        /*08a8*/ 	.word	0x0500000f


	//   ....[148]....
        /*08ac*/ 	.word	0x0500000f


	//   ....[149]....
        /*08b0*/ 	.word	0x0500000f


	//   ....[150]....
        /*08b4*/ 	.word	0x0500000f


	//   ....[151]....
        /*08b8*/ 	.word	0x0500000f


	//   ....[152]....
        /*08bc*/ 	.word	0x0500000f


	//   ....[153]....
        /*08c0*/ 	.word	0x0500000f


	//   ....[154]....
        /*08c4*/ 	.word	0x0500000f


	//   ....[155]....
        /*08c8*/ 	.word	0x0500000f


	//   ....[156]....
        /*08cc*/ 	.word	0x0500000f


	//   ....[157]....
        /*08d0*/ 	.word	0x0500000f


	//   ....[158]....
        /*08d4*/ 	.word	0x0500000f


	//   ....[159]....
        /*08d8*/ 	.word	0x0500000f


	//   ....[160]....
        /*08dc*/ 	.word	0x0500000f


	//   ....[161]....
        /*08e0*/ 	.word	0x0500000f


	//   ....[162]....
        /*08e4*/ 	.word	0x0500000f


	//   ....[163]....
        /*08e8*/ 	.word	0x0500000f


	//   ....[164]....
        /*08ec*/ 	.word	0x0500000f


	//   ....[165]....
        /*08f0*/ 	.word	0x0500000f


	//   ....[166]....
        /*08f4*/ 	.word	0x0500000f


	//   ....[167]....
        /*08f8*/ 	.word	0x0500000f


	//   ....[168]....
        /*08fc*/ 	.word	0x0500000f


	//   ....[169]....
        /*0900*/ 	.word	0x0500000f


	//   ....[170]....
        /*0904*/ 	.word	0x0500000f


	//   ....[171]....
        /*0908*/ 	.word	0x0500000f


	//   ....[172]....
        /*090c*/ 	.word	0x0500000f


	//   ....[173]....
        /*0910*/ 	.word	0x0500000f


	//   ....[174]....
        /*0914*/ 	.word	0x0500000f


	//   ....[175]....
        /*0918*/ 	.word	0x0500000f


	//   ....[176]....
        /*091c*/ 	.word	0x0500000f


	//----- nvinfo : EIATTR_COOP_GROUP_INSTR_OFFSETS
	.align		4
.L_585:
        /*0920*/ 	.byte	0x04, 0x28
        /*0922*/ 	.short	(.L_587 - .L_586)


	//   ....[0]....
.L_586:
        /*0924*/ 	.word	0x00000060


	//   ....[1]....
        /*0928*/ 	.word	0x00000190


	//   ....[2]....
        /*092c*/ 	.word	0x00000240


	//   ....[3]....
        /*0930*/ 	.word	0x00000400


	//   ....[4]....
        /*0934*/ 	.word	0x00000560


	//   ....[5]....
        /*0938*/ 	.word	0x00000680


	//   ....[6]....
        /*093c*/ 	.word	0x000007e0


	//   ....[7]....
        /*0940*/ 	.word	0x00005cb0


	//   ....[8]....
        /*0944*/ 	.word	0x000063b0


	//   ....[9]....
        /*0948*/ 	.word	0x000063c0


	//   ....[10]....
        /*094c*/ 	.word	0x000063d0


	//   ....[11]....
        /*0950*/ 	.word	0x000063e0


	//   ....[12]....
        /*0954*/ 	.word	0x00006700


	//   ....[13]....
        /*0958*/ 	.word	0x00006710


	//   ....[14]....
        /*095c*/ 	.word	0x00006720


	//   ....[15]....
        /*0960*/ 	.word	0x00006730


	//   ....[16]....
        /*0964*/ 	.word	0x00007920


	//   ....[17]....
        /*0968*/ 	.word	0x00007940


	//   ....[18]....
        /*096c*/ 	.word	0x00007950


	//   ....[19]....
        /*0970*/ 	.word	0x00007960


	//   ....[20]....
        /*0974*/ 	.word	0x00007a40


	//   ....[21]....
        /*0978*/ 	.word	0x00007a50


	//   ....[22]....
        /*097c*/ 	.word	0x00007ae0


	//   ....[23]....
        /*0980*/ 	.word	0x00007b40


	//   ....[24]....
        /*0984*/ 	.word	0x00009080


	//   ....[25]....
        /*0988*/ 	.word	0x000090a0


	//   ....[26]....
        /*098c*/ 	.word	0x000095c0


	//   ....[27]....
        /*0990*/ 	.word	0x000096a0


	//   ....[28]....
        /*0994*/ 	.word	0x00009ca0


	//   ....[29]....
        /*0998*/ 	.word	0x00009d00


	//   ....[30]....
        /*099c*/ 	.word	0x0000ac30


	//   ....[31]....
        /*09a0*/ 	.word	0x0000ac40


	//   ....[32]....
        /*09a4*/ 	.word	0x0000b520


	//   ....[33]....
        /*09a8*/ 	.word	0x0000b620


	//   ....[34]....
        /*09ac*/ 	.word	0x0000bfe0


	//   ....[35]....
        /*09b0*/ 	.word	0x0000c080


	//   ....[36]....
        /*09b4*/ 	.word	0x0000d710


	//   ....[37]....
        /*09b8*/ 	.word	0x0000d730


	//   ....[38]....
        /*09bc*/ 	.word	0x0000e0a0


	//   ....[39]....
        /*09c0*/ 	.word	0x0000e140


	//   ....[40]....
        /*09c4*/ 	.word	0x0000f0d0


	//   ....[41]....
        /*09c8*/ 	.word	0x0000f130


	//   ....[42]....
        /*09cc*/ 	.word	0x0000f180


	//   ....[43]....
        /*09d0*/ 	.word	0x0000f1c0


	//   ....[44]....
        /*09d4*/ 	.word	0x00010b30


	//   ....[45]....
        /*09d8*/ 	.word	0x00010b70


	//   ....[46]....
        /*09dc*/ 	.word	0x00010bb0


	//   ....[47]....
        /*09e0*/ 	.word	0x00010be0


	//   ....[48]....
        /*09e4*/ 	.word	0x00011520


	//   ....[49]....
        /*09e8*/ 	.word	0x00011540


	//   ....[50]....
        /*09ec*/ 	.word	0x00011680


	//   ....[51]....
        /*09f0*/ 	.word	0x000116a0


	//   ....[52]....
        /*09f4*/ 	.word	0x000117e0


	//   ....[53]....
        /*09f8*/ 	.word	0x00011800


	//   ....[54]....
        /*09fc*/ 	.word	0x00011950


	//   ....[55]....
        /*0a00*/ 	.word	0x00011970


	//   ....[56]....
        /*0a04*/ 	.word	0x000121c0


	//   ....[57]....
        /*0a08*/ 	.word	0x000121d0


	//   ....[58]....
        /*0a0c*/ 	.word	0x000123b0


	//   ....[59]....
        /*0a10*/ 	.word	0x000123c0


	//   ....[60]....
        /*0a14*/ 	.word	0x00012590


	//   ....[61]....
        /*0a18*/ 	.word	0x000125a0


	//   ....[62]....
        /*0a1c*/ 	.word	0x00012770


	//   ....[63]....
        /*0a20*/ 	.word	0x00012780


	//   ....[64]....
        /*0a24*/ 	.word	0x000129b0


	//   ....[65]....
        /*0a28*/ 	.word	0x00012b80


	//   ....[66]....
        /*0a2c*/ 	.word	0x00012bb0


	//   ....[67]....
        /*0a30*/ 	.word	0x00012be0


	//   ....[68]....
        /*0a34*/ 	.word	0x00012c10


	//   ....[69]....
        /*0a38*/ 	.word	0x00012c40


	//   ....[70]....
        /*0a3c*/ 	.word	0x00012c70


	//   ....[71]....
        /*0a40*/ 	.word	0x00012de0


	//   ....[72]....
        /*0a44*/ 	.word	0x00012e10


	//   ....[73]....
        /*0a48*/ 	.word	0x00012e40


	//   ....[74]....
        /*0a4c*/ 	.word	0x00012e70


	//   ....[75]....
        /*0a50*/ 	.word	0x00012ea0


	//   ....[76]....
        /*0a54*/ 	.word	0x00012ed0


	//   ....[77]....
        /*0a58*/ 	.word	0x00012f70


	//   ....[78]....
        /*0a5c*/ 	.word	0x00012fd0


	//   ....[79]....
        /*0a60*/ 	.word	0x00013060


	//   ....[80]....
        /*0a64*/ 	.word	0x00013e70


	//   ....[81]....
        /*0a68*/ 	.word	0x00015900


	//   ....[82]....
        /*0a6c*/ 	.word	0x000164b0


	//   ....[83]....
        /*0a70*/ 	.word	0x000164c0


	//   ....[84]....
        /*0a74*/ 	.word	0x000164e0


	//   ....[85]....
        /*0a78*/ 	.word	0x00016580


	//   ....[86]....
        /*0a7c*/ 	.word	0x000165b0


	//   ....[87]....
        /*0a80*/ 	.word	0x00016620


	//   ....[88]....
        /*0a84*/ 	.word	0x00016650


	//   ....[89]....
        /*0a88*/ 	.word	0x000166c0


	//   ....[90]....
        /*0a8c*/ 	.word	0x000166f0


	//   ....[91]....
        /*0a90*/ 	.word	0x00016760


	//   ....[92]....
        /*0a94*/ 	.word	0x00016790


	//   ....[93]....
        /*0a98*/ 	.word	0x00016800


	//   ....[94]....
        /*0a9c*/ 	.word	0x00016830


	//   ....[95]....
        /*0aa0*/ 	.word	0x00016850


	//   ....[96]....
        /*0aa4*/ 	.word	0x000168b0


	//   ....[97]....
        /*0aa8*/ 	.word	0x000168c0


	//   ....[98]....
        /*0aac*/ 	.word	0x00019590


	//   ....[99]....
        /*0ab0*/ 	.word	0x000195f0


	//   ....[100]....
        /*0ab4*/ 	.word	0x00019620


	//   ....[101]....
        /*0ab8*/ 	.word	0x00019630


	//   ....[102]....
        /*0abc*/ 	.word	0x00019660


	//   ....[103]....
        /*0ac0*/ 	.word	0x00019690


	//   ....[104]....
        /*0ac4*/ 	.word	0x000196c0


	//   ....[105]....
        /*0ac8*/ 	.word	0x000196f0


	//   ....[106]....
        /*0acc*/ 	.word	0x00019870


	//   ....[107]....
        /*0ad0*/ 	.word	0x000198a0


	//   ....[108]....
        /*0ad4*/ 	.word	0x000198d0


	//   ....[109]....
        /*0ad8*/ 	.word	0x00019900


	//   ....[110]....
        /*0adc*/ 	.word	0x00019930


	//   ....[111]....
        /*0ae0*/ 	.word	0x00019960


	//   ....[112]....
        /*0ae4*/ 	.word	0x00019a20


	//   ....[113]....
        /*0ae8*/ 	.word	0x00019a40


	//   ....[114]....
        /*0aec*/ 	.word	0x00019ab0


	//   ....[115]....
        /*0af0*/ 	.word	0x0001a180


	//   ....[116]....
        /*0af4*/ 	.word	0x0001a610


	//   ....[117]....
        /*0af8*/ 	.word	0x0001a6b0


	//   ....[118]....
        /*0afc*/ 	.word	0x0001a740


	//   ....[119]....
        /*0b00*/ 	.word	0x0001a790


	//   ....[120]....
        /*0b04*/ 	.word	0x0001a7e0


	//   ....[121]....
        /*0b08*/ 	.word	0x0001a870


	//   ....[122]....
        /*0b0c*/ 	.word	0x0001a900


	//   ....[123]....
        /*0b10*/ 	.word	0x0001a950


	//   ....[124]....
        /*0b14*/ 	.word	0x0001a9a0


	//   ....[125]....
        /*0b18*/ 	.word	0x0001aa90


	//   ....[126]....
        /*0b1c*/ 	.word	0x0001ab40


	//   ....[127]....
        /*0b20*/ 	.word	0x0001abc0


	//   ....[128]....
        /*0b24*/ 	.word	0x0001ac40


	//   ....[129]....
        /*0b28*/ 	.word	0x0001ace0


	//   ....[130]....
        /*0b2c*/ 	.word	0x0001ad80


	//   ....[131]....
        /*0b30*/ 	.word	0x0001ae00


	//   ....[132]....
        /*0b34*/ 	.word	0x0001af10


	//   ....[133]....
        /*0b38*/ 	.word	0x0001b240


	//   ....[134]....
        /*0b3c*/ 	.word	0x0001b290


	//   ....[135]....
        /*0b40*/ 	.word	0x0001b320


	//   ....[136]....
        /*0b44*/ 	.word	0x0001b3b0


	//   ....[137]....
        /*0b48*/ 	.word	0x0001b440


	//   ....[138]....
        /*0b4c*/ 	.word	0x0001b4d0


	//   ....[139]....
        /*0b50*/ 	.word	0x0001b560


	//   ....[140]....
        /*0b54*/ 	.word	0x0001b5f0


	//   ....[141]....
        /*0b58*/ 	.word	0x0001b6b0


	//   ....[142]....
        /*0b5c*/ 	.word	0x0001b9a0


	//   ....[143]....
        /*0b60*/ 	.word	0x0001bb40


	//   ....[144]....
        /*0b64*/ 	.word	0x0001bb90


	//   ....[145]....
        /*0b68*/ 	.word	0x0001bbf0


	//   ....[146]....
        /*0b6c*/ 	.word	0x0001bc90


	//   ....[147]....
        /*0b70*/ 	.word	0x0001bd50


	//   ....[148]....
        /*0b74*/ 	.word	0x0001bde0


	//   ....[149]....
        /*0b78*/ 	.word	0x0001beb0


	//   ....[150]....
        /*0b7c*/ 	.word	0x0001bf40


	//   ....[151]....
        /*0b80*/ 	.word	0x0001c010


	//   ....[152]....
        /*0b84*/ 	.word	0x0001c0a0


	//   ....[153]....
        /*0b88*/ 	.word	0x0001c170


	//   ....[154]....
        /*0b8c*/ 	.word	0x0001c1f0


	//   ....[155]....
        /*0b90*/ 	.word	0x0001c2d0


	//   ....[156]....
        /*0b94*/ 	.word	0x0001c360


	//   ....[157]....
        /*0b98*/ 	.word	0x0001c430


	//   ....[158]....
        /*0b9c*/ 	.word	0x0001c4c0


	//   ....[159]....
        /*0ba0*/ 	.word	0x0001c840


	//   ....[160]....
        /*0ba4*/ 	.word	0x0001c8e0


	//   ....[161]....
        /*0ba8*/ 	.word	0x0001ca00


	//   ....[162]....
        /*0bac*/ 	.word	0x0001ca70


	//   ....[163]....
        /*0bb0*/ 	.word	0x0001caf0


	//   ....[164]....
        /*0bb4*/ 	.word	0x0001cb70


	//   ....[165]....
        /*0bb8*/ 	.word	0x0001cbf0


	//   ....[166]....
        /*0bbc*/ 	.word	0x0001cc80


	//   ....[167]....
        /*0bc0*/ 	.word	0x0001cd20


	//   ....[168]....
        /*0bc4*/ 	.word	0x0001cdc0


	//   ....[169]....
        /*0bc8*/ 	.word	0x0001ce30


	//   ....[170]....
        /*0bcc*/ 	.word	0x0001cea0


	//   ....[171]....
        /*0bd0*/ 	.word	0x0001cf10


	//   ....[172]....
        /*0bd4*/ 	.word	0x0001cf90


	//   ....[173]....
        /*0bd8*/ 	.word	0x0001d010


	//   ....[174]....
        /*0bdc*/ 	.word	0x0001d0b0


	//   ....[175]....
        /*0be0*/ 	.word	0x0001d140


	//   ....[176]....
        /*0be4*/ 	.word	0x0001d270


	//----- nvinfo : EIATTR_REG_RECONFIG
	.align		4
.L_587:
        /*0be8*/ 	.byte	0x01, 0x54
	.zero		2


	//----- nvinfo : EIATTR_SYSCALL_OFFSETS
	.align		4
        /*0bec*/ 	.byte	0x04, 0x46
        /*0bee*/ 	.short	(.L_589 - .L_588)


	//   ....[0]....
.L_588:
        /*0bf0*/ 	.word	0x000018d0


	//   ....[1]....
        /*0bf4*/ 	.word	0x00001a20


	//   ....[2]....
        /*0bf8*/ 	.word	0x00005e50


	//   ....[3]....
        /*0bfc*/ 	.word	0x00006160


	//   ....[4]....
        /*0c00*/ 	.word	0x00015500


	//   ....[5]....
        /*0c04*/ 	.word	0x00015660


	//   ....[6]....
        /*0c08*/ 	.word	0x00015760


	//   ....[7]....
        /*0c0c*/ 	.word	0x000160d0


	//----- nvinfo : EIATTR_MBARRIER_INSTR_OFFSETS
	.align		4
.L_589:
        /*0c10*/ 	.byte	0x04, 0x39
        /*0c12*/ 	.short	(.L_591 - .L_590)


	//   ....[0]....
.L_590:
        /*0c14*/ 	.word	0x000002b0
        /*0c18*/ 	.word	0x000000ff
        /*0c1c*/ 	.word	0x00022800
        /*0c20*/ 	.short	0x0100
        /*0c22*/ 	.byte	0x08
	.zero		1


	//   ....[1]....
        /*0c24*/ 	.word	0x000002c0
        /*0c28*/ 	.word	0x000000ff
        /*0c2c*/ 	.word	0x00022820
        /*0c30*/ 	.short	0x0100
        /*0c32*/ 	.byte	0x08
	.zero		1


	//   ....[2]....
        /*0c34*/ 	.word	0x000003b0
        /*0c38*/ 	.word	0x000000ff
        /*0c3c*/ 	.word	0x00022830
        /*0c40*/ 	.short	0x0100
        /*0c42*/ 	.byte	0x08
	.zero		1


	//   ....[3]....
        /*0c44*/ 	.word	0x000003c0
        /*0c48*/ 	.word	0x000000ff
        /*0c4c*/ 	.word	0x00022840
        /*0c50*/ 	.short	0x0100
        /*0c52*/ 	.byte	0x08
	.zero		1


	//   ....[4]....
        /*0c54*/ 	.word	0x000003d0
        /*0c58*/ 	.word	0x000000ff
        /*0c5c*/ 	.word	0x00022838
        /*0c60*/ 	.short	0x0100
        /*0c62*/ 	.byte	0x08
	.zero		1


	//   ....[5]....
        /*0c64*/ 	.word	0x000003e0
        /*0c68*/ 	.word	0x000000ff
        /*0c6c*/ 	.word	0x00022848
        /*0c70*/ 	.short	0x0100
        /*0c72*/ 	.byte	0x08
	.zero		1


	//   ....[6]....
        /*0c74*/ 	.word	0x00000510
        /*0c78*/ 	.word	0x000000ff
        /*0c7c*/ 	.word	0x00022850
        /*0c80*/ 	.short	0x0100
        /*0c82*/ 	.byte	0x08
	.zero		1


	//   ....[7]....
        /*0c84*/ 	.word	0x00000520
        /*0c88*/ 	.word	0x000000ff
        /*0c8c*/ 	.word	0x00022860
        /*0c90*/ 	.short	0x0100
        /*0c92*/ 	.byte	0x08
	.zero		1


	//   ....[8]....
        /*0c94*/ 	.word	0x00000530
        /*0c98*/ 	.word	0x000000ff
        /*0c9c*/ 	.word	0x00022858
        /*0ca0*/ 	.short	0x0100
        /*0ca2*/ 	.byte	0x08
	.zero		1


	//   ....[9]....
        /*0ca4*/ 	.word	0x00000540
        /*0ca8*/ 	.word	0x000000ff
        /*0cac*/ 	.word	0x00022868
        /*0cb0*/ 	.short	0x0100
        /*0cb2*/ 	.byte	0x08
	.zero		1


	//   ....[10]....
        /*0cb4*/ 	.word	0x00000630
        /*0cb8*/ 	.word	0x000000ff
        /*0cbc*/ 	.word	0x00022870
        /*0cc0*/ 	.short	0x0100
        /*0cc2*/ 	.byte	0x06
	.zero		1


	//   ....[11]....
        /*0cc4*/ 	.word	0x00000640
        /*0cc8*/ 	.word	0x000000ff
        /*0ccc*/ 	.word	0x00022880
        /*0cd0*/ 	.short	0x0100
        /*0cd2*/ 	.byte	0x06
	.zero		1


	//   ....[12]....
        /*0cd4*/ 	.word	0x00000650
        /*0cd8*/ 	.word	0x000000ff
        /*0cdc*/ 	.word	0x00022878
        /*0ce0*/ 	.short	0x0100
        /*0ce2*/ 	.byte	0x06
	.zero		1


	//   ....[13]....
        /*0ce4*/ 	.word	0x00000660
        /*0ce8*/ 	.word	0x000000ff
        /*0cec*/ 	.word	0x00022888
        /*0cf0*/ 	.short	0x0100
        /*0cf2*/ 	.byte	0x06
	.zero		1


	//   ....[14]....
        /*0cf4*/ 	.word	0x00000790
        /*0cf8*/ 	.word	0x000000ff
        /*0cfc*/ 	.word	0x00022890
        /*0d00*/ 	.short	0x0100
        /*0d02*/ 	.byte	0x08
	.zero		1


	//   ....[15]....
        /*0d04*/ 	.word	0x000007a0
        /*0d08*/ 	.word	0x000000ff
        /*0d0c*/ 	.word	0x000228a0
        /*0d10*/ 	.short	0x0100
        /*0d12*/ 	.byte	0x08
	.zero		1


	//   ....[16]....
        /*0d14*/ 	.word	0x000007b0
        /*0d18*/ 	.word	0x000000ff
        /*0d1c*/ 	.word	0x00022898
        /*0d20*/ 	.short	0x0100
        /*0d22*/ 	.byte	0x08
	.zero		1


	//   ....[17]....
        /*0d24*/ 	.word	0x000007c0
        /*0d28*/ 	.word	0x000000ff
        /*0d2c*/ 	.word	0x000228a8
        /*0d30*/ 	.short	0x0100
        /*0d32*/ 	.byte	0x08
	.zero		1


	//   ....[18]....
        /*0d34*/ 	.word	0x000008f0
        /*0d38*/ 	.word	0x000000ff
        /*0d3c*/ 	.word	0x000228b0
        /*0d40*/ 	.short	0x0100
        /*0d42*/ 	.byte	0x08
	.zero		1


	//   ....[19]....
        /*0d44*/ 	.word	0x00000900
        /*0d48*/ 	.word	0x000000ff
        /*0d4c*/ 	.word	0x000228c0
        /*0d50*/ 	.short	0x0100
        /*0d52*/ 	.byte	0x08
	.zero		1


	//   ....[20]....
        /*0d54*/ 	.word	0x00000910
        /*0d58*/ 	.word	0x000000ff
        /*0d5c*/ 	.word	0x000228b8
        /*0d60*/ 	.short	0x0100
        /*0d62*/ 	.byte	0x08
	.zero		1


	//   ....[21]....
        /*0d64*/ 	.word	0x00000920
        /*0d68*/ 	.word	0x000000ff
        /*0d6c*/ 	.word	0x000228c8
        /*0d70*/ 	.short	0x0100
        /*0d72*/ 	.byte	0x08
	.zero		1


	//   ....[22]....
        /*0d74*/ 	.word	0x00002c40
        /*0d78*/ 	.word	0x00000060
        /*0d7c*/ 	.word	0x00022890
        /*0d80*/ 	.short	0x010a
        /*0d82*/ 	.byte	0x3f
	.zero		1


	//   ....[23]....
        /*0d84*/ 	.word	0x00003d90
        /*0d88*/ 	.word	0x00000060
        /*0d8c*/ 	.word	0x00022890
        /*0d90*/ 	.short	0x010a
        /*0d92*/ 	.byte	0x3f
	.zero		1


	//   ....[24]....
        /*0d94*/ 	.word	0x00004dc0
        /*0d98*/ 	.word	0x00000060
        /*0d9c*/ 	.word	0x00022890
        /*0da0*/ 	.short	0x010a
        /*0da2*/ 	.byte	0x3f
	.zero		1


	//   ....[25]....
        /*0da4*/ 	.word	0x00004fd0
        /*0da8*/ 	.word	0x00000020
        /*0dac*/ 	.word	0x00000000
        /*0db0*/ 	.short	0x0101
        /*0db2*/ 	.byte	0x3f
	.zero		1


	//   ....[26]....
        /*0db4*/ 	.word	0x00005010
        /*0db8*/ 	.word	0x00000060
        /*0dbc*/ 	.word	0x000228b0
        /*0dc0*/ 	.short	0x010a
        /*0dc2*/ 	.byte	0x3f
	.zero		1


	//   ....[27]....
        /*0dc4*/ 	.word	0x00005660
        /*0dc8*/ 	.word	0x00000060
        /*0dcc*/ 	.word	0x00000000
        /*0dd0*/ 	.short	0x0101
        /*0dd2*/ 	.byte	0x3f
	.zero		1


	//   ....[28]....
        /*0dd4*/ 	.word	0x00005ee0
        /*0dd8*/ 	.word	0x00000012
        /*0ddc*/ 	.word	0x00022800
        /*0de0*/ 	.short	0x010a
        /*0de2*/ 	.byte	0x3f
	.zero		1


	//   ....[29]....
        /*0de4*/ 	.word	0x00005f30
        /*0de8*/ 	.word	0x00000012
        /*0dec*/ 	.word	0x00022800
        /*0df0*/ 	.short	0x010a
        /*0df2*/ 	.byte	0x3f
	.zero		1


	//   ....[30]....
        /*0df4*/ 	.word	0x00006980
        /*0df8*/ 	.word	0x00000012
        /*0dfc*/ 	.word	0x00022800
        /*0e00*/ 	.short	0x010a
        /*0e02*/ 	.byte	0x3f
	.zero		1


	//   ....[31]....
        /*0e04*/ 	.word	0x00007da0
        /*0e08*/ 	.word	0x00000012
        /*0e0c*/ 	.word	0x00022800
        /*0e10*/ 	.short	0x010a
        /*0e12*/ 	.byte	0x3f
	.zero		1


	//   ....[32]....
        /*0e14*/ 	.word	0x00008bf0
        /*0e18*/ 	.word	0x00000015
        /*0e1c*/ 	.word	0x00022830
        /*0e20*/ 	.short	0x010a
        /*0e22*/ 	.byte	0x3f
	.zero		1


	//   ....[33]....
        /*0e24*/ 	.word	0x00008c90
        /*0e28*/ 	.word	0x00000015
        /*0e2c*/ 	.word	0x00022830
        /*0e30*/ 	.short	0x010a
        /*0e32*/ 	.byte	0x3f
	.zero		1


	//   ....[34]....
        /*0e34*/ 	.word	0x0000a130
        /*0e38*/ 	.word	0x00000003
        /*0e3c*/ 	.word	0x00000000
        /*0e40*/ 	.short	0x0101
        /*0e42*/ 	.byte	0x3f
	.zero		1


	//   ....[35]....
        /*0e44*/ 	.word	0x0000a590
        /*0e48*/ 	.word	0x00000015
        /*0e4c*/ 	.word	0x00022850
        /*0e50*/ 	.short	0x010a
        /*0e52*/ 	.byte	0x3f
	.zero		1


	//   ....[36]....
        /*0e54*/ 	.word	0x0000a5e0
        /*0e58*/ 	.word	0x00000015
        /*0e5c*/ 	.word	0x00022850
        /*0e60*/ 	.short	0x010a
        /*0e62*/ 	.byte	0x3f
	.zero		1


	//   ....[37]....
        /*0e64*/ 	.word	0x0000aa30
        /*0e68*/ 	.word	0x00000015
        /*0e6c*/ 	.word	0x00000000
        /*0e70*/ 	.short	0x0101
        /*0e72*/ 	.byte	0x3f
	.zero		1


	//   ....[38]....
        /*0e74*/ 	.word	0x0000ab50
        /*0e78*/ 	.word	0x000000c9
        /*0e7c*/ 	.word	0x00022830
        /*0e80*/ 	.short	0x010a
        /*0e82*/ 	.byte	0x3f
	.zero		1


	//   ....[39]....
        /*0e84*/ 	.word	0x0000ac00
        /*0e88*/ 	.word	0x000000c9
        /*0e8c*/ 	.word	0x00022830
        /*0e90*/ 	.short	0x010a
        /*0e92*/ 	.byte	0x3f
	.zero		1


	//   ....[40]....
        /*0e94*/ 	.word	0x0000c3b0
        /*0e98*/ 	.word	0x00000099
        /*0e9c*/ 	.word	0x00000000
        /*0ea0*/ 	.short	0x0101
        /*0ea2*/ 	.byte	0x3f
	.zero		1


	//   ....[41]....
        /*0ea4*/ 	.word	0x0000cda0
        /*0ea8*/ 	.word	0x000000c9
        /*0eac*/ 	.word	0x00022850
        /*0eb0*/ 	.short	0x010a
        /*0eb2*/ 	.byte	0x3f
	.zero		1


	//   ....[42]....
        /*0eb4*/ 	.word	0x0000cdf0
        /*0eb8*/ 	.word	0x000000c9
        /*0ebc*/ 	.word	0x00022850
        /*0ec0*/ 	.short	0x010a
        /*0ec2*/ 	.byte	0x3f
	.zero		1


	//   ....[43]....
        /*0ec4*/ 	.word	0x0000d1b0
        /*0ec8*/ 	.word	0x000000c9
        /*0ecc*/ 	.word	0x00000000
        /*0ed0*/ 	.short	0x0101
        /*0ed2*/ 	.byte	0x3f
	.zero		1


	//   ....[44]....
        /*0ed4*/ 	.word	0x0000d2c0
        /*0ed8*/ 	.word	0x00000015
        /*0edc*/ 	.word	0x00022830
        /*0ee0*/ 	.short	0x010a
        /*0ee2*/ 	.byte	0x3f
	.zero		1


	//   ....[45]....
        /*0ee4*/ 	.word	0x0000d320
        /*0ee8*/ 	.word	0x00000015
        /*0eec*/ 	.word	0x00022830
        /*0ef0*/ 	.short	0x010a
        /*0ef2*/ 	.byte	0x3f
	.zero		1


	//   ....[46]....
        /*0ef4*/ 	.word	0x0000e7e0
        /*0ef8*/ 	.word	0x0000009a
        /*0efc*/ 	.word	0x00000000
        /*0f00*/ 	.short	0x0101
        /*0f02*/ 	.byte	0x3f
	.zero		1


	//   ....[47]....
        /*0f04*/ 	.word	0x0000ec90
        /*0f08*/ 	.word	0x00000015
        /*0f0c*/ 	.word	0x00022850
        /*0f10*/ 	.short	0x010a
        /*0f12*/ 	.byte	0x3f
	.zero		1


	//   ....[48]....
        /*0f14*/ 	.word	0x0000ece0
        /*0f18*/ 	.word	0x00000015
        /*0f1c*/ 	.word	0x00022850
        /*0f20*/ 	.short	0x010a
        /*0f22*/ 	.byte	0x3f
	.zero		1


	//   ....[49]....
        /*0f24*/ 	.word	0x0000f0a0
        /*0f28*/ 	.word	0x00000015
        /*0f2c*/ 	.word	0x00000000
        /*0f30*/ 	.short	0x0101
        /*0f32*/ 	.byte	0x3f
	.zero		1


	//   ....[50]....
        /*0f34*/ 	.word	0x00011510
        /*0f38*/ 	.word	0x00000000
        /*0f3c*/ 	.word	0x00000000
        /*0f40*/ 	.short	0x0101
        /*0f42*/ 	.byte	0x3f
	.zero		1


	//   ....[51]....
        /*0f44*/ 	.word	0x00013f60
        /*0f48*/ 	.word	0x00000006
        /*0f4c*/ 	.word	0x00022820
        /*0f50*/ 	.short	0x010a
        /*0f52*/ 	.byte	0x3f
	.zero		1


	//   ....[52]....
        /*0f54*/ 	.word	0x00014040
        /*0f58*/ 	.word	0x00000004
        /*0f5c*/ 	.word	0x000228a0
        /*0f60*/ 	.short	0x010a
        /*0f62*/ 	.byte	0x3f
	.zero		1


	//   ....[53]....
        /*0f64*/ 	.word	0x00014290
        /*0f68*/ 	.word	0x00000004
        /*0f6c*/ 	.word	0x000228c0
        /*0f70*/ 	.short	0x010a
        /*0f72*/ 	.byte	0x3f
	.zero		1


	//   ....[54]....
        /*0f74*/ 	.word	0x00014950
        /*0f78*/ 	.word	0x00000005
        /*0f7c*/ 	.word	0x000228a0
        /*0f80*/ 	.short	0x010a
        /*0f82*/ 	.byte	0x3f
	.zero		1


	//   ....[55]....
        /*0f84*/ 	.word	0x00014b90
        /*0f88*/ 	.word	0x00000005
        /*0f8c*/ 	.word	0x000228c0
        /*0f90*/ 	.short	0x010a
        /*0f92*/ 	.byte	0x3f
	.zero		1


	//   ....[56]....
        /*0f94*/ 	.word	0x00015bb0
        /*0f98*/ 	.word	0x00000000
        /*0f9c*/ 	.word	0x00022840
        /*0fa0*/ 	.short	0x010a
        /*0fa2*/ 	.byte	0x3f
	.zero		1


	//   ....[57]....
        /*0fa4*/ 	.word	0x000169d0
        /*0fa8*/ 	.word	0x00000008
        /*0fac*/ 	.word	0x00022800
        /*0fb0*/ 	.short	0x0107
        /*0fb2*/ 	.byte	0x3f
	.zero		1


	//   ....[58]....
        /*0fb4*/ 	.word	0x00016ad0
        /*0fb8*/ 	.word	0x00000002
        /*0fbc*/ 	.word	0x00022800
        /*0fc0*/ 	.short	0x0101
        /*0fc2*/ 	.byte	0x3f
	.zero		1


	//   ....[59]....
        /*0fc4*/ 	.word	0x00016af0
        /*0fc8*/ 	.word	0x00000002
        /*0fcc*/ 	.word	0x00022820
        /*0fd0*/ 	.short	0x010a
        /*0fd2*/ 	.byte	0x3f
	.zero		1


	//   ....[60]....
        /*0fd4*/ 	.word	0x00016bf0
        /*0fd8*/ 	.word	0x00000002
        /*0fdc*/ 	.word	0x00022860
        /*0fe0*/ 	.short	0x010a
        /*0fe2*/ 	.byte	0x3f
	.zero		1


	//   ....[61]....
        /*0fe4*/ 	.word	0x000174e0
        /*0fe8*/ 	.word	0x00000002
        /*0fec*/ 	.word	0x00022840
        /*0ff0*/ 	.short	0x010a
        /*0ff2*/ 	.byte	0x3f
	.zero		1


	//   ....[62]....
        /*0ff4*/ 	.word	0x00017740
        /*0ff8*/ 	.word	0x00000002
        /*0ffc*/ 	.word	0x00022860
        /*1000*/ 	.short	0x010a
        /*1002*/ 	.byte	0x3f
	.zero		1


	//   ....[63]....
        /*1004*/ 	.word	0x00017fc0
        /*1008*/ 	.word	0x00000003
        /*100c*/ 	.word	0x00022840
        /*1010*/ 	.short	0x010a
        /*1012*/ 	.byte	0x3f
	.zero		1


	//   ....[64]....
        /*1014*/ 	.word	0x00018210
        /*1018*/ 	.word	0x00000003
        /*101c*/ 	.word	0x00022860
        /*1020*/ 	.short	0x010a
        /*1022*/ 	.byte	0x3f
	.zero		1


	//   ....[65]....
        /*1024*/ 	.word	0x00018a20
        /*1028*/ 	.word	0x00000003
        /*102c*/ 	.word	0x00022840
        /*1030*/ 	.short	0x010a
        /*1032*/ 	.byte	0x3f
	.zero		1


	//   ....[66]....
        /*1034*/ 	.word	0x00018c80
        /*1038*/ 	.word	0x00000003
        /*103c*/ 	.word	0x00022860
        /*1040*/ 	.short	0x010a
        /*1042*/ 	.byte	0x3f
	.zero		1


	//   ....[67]....
        /*1044*/ 	.word	0x0001a100
        /*1048*/ 	.word	0x00000000
        /*104c*/ 	.word	0x00022820
        /*1050*/ 	.short	0x010a
        /*1052*/ 	.byte	0x3f
	.zero		1


	//   ....[68]....
        /*1054*/ 	.word	0x0001a2b0
        /*1058*/ 	.word	0x00000006
        /*105c*/ 	.word	0x00000000
        /*1060*/ 	.short	0x010a
        /*1062*/ 	.byte	0x3f
	.zero		1


	//   ....[69]....
        /*1064*/ 	.word	0x0001a320
        /*1068*/ 	.word	0x00000007
        /*106c*/ 	.word	0x00000000
        /*1070*/ 	.short	0x010a
        /*1072*/ 	.byte	0x3f
	.zero		1


	//   ....[70]....
        /*1074*/ 	.word	0x0001a390
        /*1078*/ 	.word	0x00000004
        /*107c*/ 	.word	0x00000000
        /*1080*/ 	.short	0x010a
        /*1082*/ 	.byte	0x3f
	.zero		1


	//   ....[71]....
        /*1084*/ 	.word	0x0001a3c0
        /*1088*/ 	.word	0x00000003
        /*108c*/ 	.word	0x00000000
        /*1090*/ 	.short	0x010a
        /*1092*/ 	.byte	0x3f
	.zero		1


	//   ....[72]....
        /*1094*/ 	.word	0x0001a420
        /*1098*/ 	.word	0x00000060
        /*109c*/ 	.word	0x00022890
        /*10a0*/ 	.short	0x010a
        /*10a2*/ 	.byte	0x3f
	.zero		1


	//   ....[73]....
        /*10a4*/ 	.word	0x0001a470
        /*10a8*/ 	.word	0x00000060
        /*10ac*/ 	.word	0x00022890
        /*10b0*/ 	.short	0x010a
        /*10b2*/ 	.byte	0x3f
	.zero		1


	//   ....[74]....
        /*10b4*/ 	.word	0x0001a4c0
        /*10b8*/ 	.word	0x00000060
        /*10bc*/ 	.word	0x00022890
        /*10c0*/ 	.short	0x010a
        /*10c2*/ 	.byte	0x3f
	.zero		1


	//   ....[75]....
        /*10c4*/ 	.word	0x0001a510
        /*10c8*/ 	.word	0x00000060
        /*10cc*/ 	.word	0x000228b0
        /*10d0*/ 	.short	0x010a
        /*10d2*/ 	.byte	0x3f
	.zero		1


	//   ....[76]....
        /*10d4*/ 	.word	0x0001a9d0
        /*10d8*/ 	.word	0x00000012
        /*10dc*/ 	.word	0x00022800
        /*10e0*/ 	.short	0x010a
        /*10e2*/ 	.byte	0x3f
	.zero		1


	//   ....[77]....
        /*10e4*/ 	.word	0x0001afc0
        /*10e8*/ 	.word	0x00000012
        /*10ec*/ 	.word	0x00022800
        /*10f0*/ 	.short	0x010a
        /*10f2*/ 	.byte	0x3f
	.zero		1


	//   ....[78]....
        /*10f4*/ 	.word	0x0001b010
        /*10f8*/ 	.word	0x00000015
        /*10fc*/ 	.word	0x00022830
        /*1100*/ 	.short	0x010a
        /*1102*/ 	.byte	0x3f
	.zero		1


	//   ....[79]....
        /*1104*/ 	.word	0x0001b060
        /*1108*/ 	.word	0x00000015
        /*110c*/ 	.word	0x00022850
        /*1110*/ 	.short	0x010a
        /*1112*/ 	.byte	0x3f
	.zero		1


	//   ....[80]....
        /*1114*/ 	.word	0x0001b0b0
        /*1118*/ 	.word	0x000000c9
        /*111c*/ 	.word	0x00022830
        /*1120*/ 	.short	0x010a
        /*1122*/ 	.byte	0x3f
	.zero		1


	//   ....[81]....
        /*1124*/ 	.word	0x0001b100
        /*1128*/ 	.word	0x000000c9
        /*112c*/ 	.word	0x00022850
        /*1130*/ 	.short	0x010a
        /*1132*/ 	.byte	0x3f
	.zero		1


	//   ....[82]....
        /*1134*/ 	.word	0x0001b150
        /*1138*/ 	.word	0x00000015
        /*113c*/ 	.word	0x00022830
        /*1140*/ 	.short	0x010a
        /*1142*/ 	.byte	0x3f
	.zero		1


	//   ....[83]....
        /*1144*/ 	.word	0x0001b1a0
        /*1148*/ 	.word	0x00000015
        /*114c*/ 	.word	0x00022850
        /*1150*/ 	.short	0x010a
        /*1152*/ 	.byte	0x3f
	.zero		1


	//   ....[84]....
        /*1154*/ 	.word	0x0001b780
        /*1158*/ 	.word	0x00000005
        /*115c*/ 	.word	0x00022820
        /*1160*/ 	.short	0x010a
        /*1162*/ 	.byte	0x3f
	.zero		1


	//   ....[85]....
        /*1164*/ 	.word	0x0001b7d0
        /*1168*/ 	.word	0x00000004
        /*116c*/ 	.word	0x000228a0
        /*1170*/ 	.short	0x010a
        /*1172*/ 	.byte	0x3f
	.zero		1


	//   ....[86]....
        /*1174*/ 	.word	0x0001b820
        /*1178*/ 	.word	0x00000004
        /*117c*/ 	.word	0x000228c0
        /*1180*/ 	.short	0x010a
        /*1182*/ 	.byte	0x3f
	.zero		1


	//   ....[87]....
        /*1184*/ 	.word	0x0001b870
        /*1188*/ 	.word	0x00000005
        /*118c*/ 	.word	0x000228a0
        /*1190*/ 	.short	0x010a
        /*1192*/ 	.byte	0x3f
	.zero		1


	//   ....[88]....
        /*1194*/ 	.word	0x0001b8c0
        /*1198*/ 	.word	0x00000005
        /*119c*/ 	.word	0x000228c0
        /*11a0*/ 	.short	0x010a
        /*11a2*/ 	.byte	0x3f
	.zero		1


	//   ....[89]....
        /*11a4*/ 	.word	0x0001ba60
        /*11a8*/ 	.word	0x00000000
        /*11ac*/ 	.word	0x00022840
        /*11b0*/ 	.short	0x010a
        /*11b2*/ 	.byte	0x3f
	.zero		1


	//   ....[90]....
        /*11b4*/ 	.word	0x0001c560
        /*11b8*/ 	.word	0x00000002
        /*11bc*/ 	.word	0x00022820
        /*11c0*/ 	.short	0x010a
        /*11c2*/ 	.byte	0x3f
	.zero		1


	//   ....[91]....
        /*11c4*/ 	.word	0x0001c5b0
        /*11c8*/ 	.word	0x00000002
        /*11cc*/ 	.word	0x00022860
        /*11d0*/ 	.short	0x010a
        /*11d2*/ 	.byte	0x3f
	.zero		1


	//   ....[92]....
        /*11d4*/ 	.word	0x0001c600
        /*11d8*/ 	.word	0x00000002
        /*11dc*/ 	.word	0x00022840
        /*11e0*/ 	.short	0x010a
        /*11e2*/ 	.byte	0x3f
	.zero		1


	//   ....[93]....
        /*11e4*/ 	.word	0x0001c650
        /*11e8*/ 	.word	0x00000002
        /*11ec*/ 	.word	0x00022860
        /*11f0*/ 	.short	0x010a
        /*11f2*/ 	.byte	0x3f
	.zero		1


	//   ....[94]....
        /*11f4*/ 	.word	0x0001c6a0
        /*11f8*/ 	.word	0x00000003
        /*11fc*/ 	.word	0x00022840
        /*1200*/ 	.short	0x010a
        /*1202*/ 	.byte	0x3f
	.zero		1


	//   ....[95]....
        /*1204*/ 	.word	0x0001c6f0
        /*1208*/ 	.word	0x00000003
        /*120c*/ 	.word	0x00022860
        /*1210*/ 	.short	0x010a
        /*1212*/ 	.byte	0x3f
	.zero		1


	//   ....[96]....
        /*1214*/ 	.word	0x0001c740
        /*1218*/ 	.word	0x00000003
        /*121c*/ 	.word	0x00022840
        /*1220*/ 	.short	0x010a
        /*1222*/ 	.byte	0x3f
	.zero		1


	//   ....[97]....
        /*1224*/ 	.word	0x0001c790
        /*1228*/ 	.word	0x00000003
        /*122c*/ 	.word	0x00022860
        /*1230*/ 	.short	0x010a
        /*1232*/ 	.byte	0x3f
	.zero		1


	//   ....[98]....
        /*1234*/ 	.word	0x0001d190
        /*1238*/ 	.word	0x00000000
        /*123c*/ 	.word	0x00022820
        /*1240*/ 	.short	0x010a
        /*1242*/ 	.byte	0x3f
	.zero		1


	//   ....[99]....
        /*1244*/ 	.word	0x0001d330
        /*1248*/ 	.word	0x00000006
        /*124c*/ 	.word	0x00000000
        /*1250*/ 	.short	0x010a
        /*1252*/ 	.byte	0x3f
	.zero		1


	//   ....[100]....
        /*1254*/ 	.word	0x0001d380
        /*1258*/ 	.word	0x00000007
        /*125c*/ 	.word	0x00000000
        /*1260*/ 	.short	0x010a
        /*1262*/ 	.byte	0x3f
	.zero		1


	//   ....[101]....
        /*1264*/ 	.word	0x0001d3d0
        /*1268*/ 	.word	0x00000004
        /*126c*/ 	.word	0x00000000
        /*1270*/ 	.short	0x010a
        /*1272*/ 	.byte	0x3f
	.zero		1


	//----- nvinfo : EIATTR_NUM_MBARRIERS
	.align		4
.L_591:
        /*1274*/ 	.byte	0x03, 0x38
        /*1276*/ 	.short	0x0016


	//----- nvinfo : EIATTR_EXIT_INSTR_OFFSETS
	.align		4
        /*1278*/ 	.byte	0x04, 0x1c
        /*127a*/ 	.short	(.L_593 - .L_592)


	//   ....[0]....
.L_592:
        /*127c*/ 	.word	0x0001a410


	//----- nvinfo : EIATTR_MAX_THREADS
	.align		4
.L_593:
        /*1280*/ 	.byte	0x04, 0x05
        /*1282*/ 	.short	(.L_595 - .L_594)
.L_594:
        /*1284*/ 	.word	0x00000180
        /*1288*/ 	.word	0x00000001
        /*128c*/ 	.word	0x00000001


	//----- nvinfo : EIATTR_CRS_STACK_SIZE
	.align		4
.L_595:
        /*1290*/ 	.byte	0x04, 0x1e
        /*1292*/ 	.short	(.L_597 - .L_596)
.L_596:
        /*1294*/ 	.word	0x00000000


	//----- nvinfo : EIATTR_CBANK_PARAM_SIZE
	.align		4
.L_597:
        /*1298*/ 	.byte	0x03, 0x19
        /*129a*/ 	.short	0x0af0


	//----- nvinfo : EIATTR_PARAM_CBANK
	.align		4
        /*129c*/ 	.byte	0x04, 0x0a
        /*129e*/ 	.short	(.L_599 - .L_598)
	.align		4
.L_598:
        /*12a0*/ 	.word	index@(.nv.constant0._ZN7cutlass13device_kernelIN5flash11enable_sm90INS1_16FlashAttnFwdSm90INS1_25CollectiveMainloopFwdSm90ILi2EN4cute5tupleIJNS5_1CILi1EEES8_S8_EEENS6_IJNS7_ILi128EEENS7_ILi96EEENS7_ILi64EEEEEELi256ENS_6half_tEfNS_4arch4Sm90ELb1ELb0ELb0ELb1ELb0ELb1ELb0ELb1ELb0ELb1ELb0ELb0EEENS1_21CollectiveEpilogueFwdINS6_IJSA_NS7_ILi256EEESB_EEES9_SE_SG_Li256ELb1ELb1ELb0ELb0EEENS1_36VarlenDynamicPersistentTileSchedulerILi128ELi96ELi256ELi128ELb0ELb1ELb1ELb1ELb1ELb1EEEEEEEEEvNT_6ParamsE)
        /*12a4*/ 	.short	0x0210
        /*12a6*/ 	.short	0x0af0


	//----- nvinfo : EIATTR_SW_WAR
	.align		4
.L_599:
        /*12a8*/ 	.byte	0x04, 0x36
        /*12aa*/ 	.short	(.L_601 - .L_600)
.L_600:
        /*12ac*/ 	.word	0x00000008
.L_601:


//--------------------- .nv.info._ZN7cutlass13device_kernelIN5flash11enable_sm90INS1_16FlashAttnFwdSm90INS1_25CollectiveMainloopFwdSm90ILi2EN4cute5tupleIJNS5_1CILi1EEES8_S8_EEENS6_IJNS7_ILi128EEENS7_ILi96EEENS7_ILi64EEEEEELi256ENS_6half_tEfNS_4arch4Sm90ELb1ELb0ELb0ELb1ELb0ELb0ELb1ELb1ELb0ELb1ELb0ELb0EEENS1_21CollectiveEpilogueFwdINS6_IJSA_NS7_ILi256EEESB_EEES9_SE_SG_Li256ELb1ELb1ELb0ELb0EEENS1_36VarlenDynamicPersistentTileSchedulerILi128ELi96ELi256ELi128ELb0ELb1ELb1ELb1ELb1ELb1EEEEEEEEEvNT_6ParamsE --------------------------
	.section	.nv.info._ZN7cutlass13device_kernelIN5flash11enable_sm90INS1_16FlashAttnFwdSm90INS1_25CollectiveMainloopFwdSm90ILi2EN4cute5tupleIJNS5_1CILi1EEES8_S8_EEENS6_IJNS7_ILi128EEENS7_ILi96EEENS7_ILi64EEEEEELi256ENS_6half_tEfNS_4arch4Sm90ELb1ELb0ELb0ELb1ELb0ELb0ELb1ELb1ELb0ELb1ELb0ELb0EEENS1_21CollectiveEpilogueFwdINS6_IJSA_NS7_ILi256EEESB_EEES9_SE_SG_Li256ELb1ELb1ELb0ELb0EEENS1_36VarlenDynamicPersistentTileSchedulerILi128ELi96ELi256ELi128ELb0ELb1ELb1ELb1ELb1ELb1EEEEEEEEEvNT_6ParamsE,"",@"SHT_CUDA_INFO"
	.sectionflags	@""
	.align	4


	//----- nvinfo : EIATTR_CUDA_API_VERSION
	.align		4
        /*0000*/ 	.byte	0x04, 0x37
        /*0002*/ 	.short	(.L_603 - .L_602)
.L_602:
        /*0004*/ 	.word	0x00000082


	//----- nvinfo : EIATTR_KPARAM_INFO
	.align		4
.L_603:
        /*0008*/ 	.byte	0x04, 0x17
        /*000a*/ 	.short	(.L_605 - .L_604)
.L_604:
        /*000c*/ 	.word	0x00000000
        /*0010*/ 	.short	0x0000
        /*0012*/ 	.short	0x0070
        /*0014*/ 	.byte	0x00, 0xf0, 0x01, 0x2e


	//----- nvinfo : EIATTR_SPARSE_MMA_MASK
	.align		4
.L_605:
        /*0018*/ 	.byte	0x03, 0x50
        /*001a*/ 	.short	0x0000


	//----- nvinfo : EIATTR_MAXREG_COUNT
	.align		4
        /*001c*/ 	.byte	0x03, 0x1b
        /*001e*/ 	.short	0x00a8


	//----- nvinfo : EIATTR_NUM_BARRIERS
	.align		4
        /*0020*/ 	.byte	0x02, 0x4c
        /*0022*/ 	.byte	0x10
	.zero		1


	//----- nvinfo : EIATTR_EXTERNS
	.align		4
        /*0024*/ 	.byte	0x04, 0x0f
        /*0026*/ 	.short	(.L_607 - .L_606)


	//   ....[0]....
	.align		4
.L_606:
        /*0028*/ 	.word	index@(__assertfail)


	//----- nvinfo : EIATTR_ANNOTATIONS
	.align		4
.L_607:
        /*002c*/ 	.byte	0x04, 0x55
        /*002e*/ 	.short	(.L_609 - .L_608)


	//   ....[0]....
.L_608:
        /* <DEDUP_REMOVED lines=97> */


	//----- nvinfo : EIATTR_MERCURY_ISA_VERSION
	.align		4
.L_609:
        /*0630*/ 	.byte	0x03, 0x5f
        /*0632*/ 	.short	0x0101


	//----- nvinfo : EIATTR_UNUSED_LOAD_BYTE_OFFSET
	.align		4
        /*0634*/ 	.byte	0x04, 0x44
        /*0636*/ 	.short	(.L_611 - .L_610)


	//   ....[0]....
.L_610:
        /*0638*/ 	.word	0x00000a80
        /*063c*/ 	.word	0x0000fff0


	//   ....[1]....
        /*0640*/ 	.word	0x00009a10
        /*0644*/ 	.word	0x0000fff0


	//----- nvinfo : EIATTR_INT_WARP_WIDE_INSTR_OFFSETS
	.align		4
.L_611:
        /*0648*/ 	.byte	0x04, 0x31
        /*064a*/ 	.short	(.L_613 - .L_612)


	//   ....[0]....
.L_612:
        /*064c*/ 	.word	0x00000130


	//   ....[1]....
        /*0650*/ 	.word	0x00000170


	//   ....[2]....
        /*0654*/ 	.word	0x000001e0


	//   ....[3]....
        /*0658*/ 	.word	0x000001f0


	//   ....[4]....
        /*065c*/ 	.word	0x0000dbd0


	//   ....[5]....
        /*0660*/ 	.word	0x0000dc60


	//   ....[6]....
        /*0664*/ 	.word	0x00012810


	//   ....[7]....
        /*0668*/ 	.word	0x000128a0


	//----- nvinfo : EIATTR_COOP_GROUP_MASK_REGIDS
	.align		4
.L_613:
        /*066c*/ 	.byte	0x04, 0x29
        /*066e*/ 	.short	(.L_615 - .L_614)


	//   ....[0]....
.L_614:
        /*0670*/ 	.word	0xffffffff


	//   ....[1]....
        /*0674*/ 	.word	0xffffffff


	//   ....[2]....
        /*0678*/ 	.word	0xffffffff


	//   ....[3]....
        /*067c*/ 	.word	0xffffffff


	//   ....[4]....
        /*0680*/ 	.word	0xffffffff


	//   ....[5]....
        /*0684*/ 	.word	0xffffffff


	//   ....[6]....
        /*0688*/ 	.word	0xffffffff


	//   ....[7]....
        /*068c*/ 	.word	0xffffffff


	//   ....[8]....
        /*0690*/ 	.word	0xffffffff


	//   ....[9]....
        /*0694*/ 	.word	0xffffffff


	//   ....[10]....
        /*0698*/ 	.word	0xffffffff


	//   ....[11]....
        /*069c*/ 	.word	0xffffffff


	//   ....[12]....
        /*06a0*/ 	.word	0xffffffff


	//   ....[13]....
        /*06a4*/ 	.word	0xffffffff


	//   ....[14]....
        /*06a8*/ 	.word	0xffffffff


	//   ....[15]....
        /*06ac*/ 	.word	0xffffffff


	//   ....[16]....
        /*06b0*/ 	.word	0xffffffff


	//   ....[17]....
        /*06b4*/ 	.word	0xffffffff


	//   ....[18]....
        /*06b8*/ 	.word	0xffffffff


	//   ....[19]....
        /*06bc*/ 	.word	0xffffffff


	//   ....[20]....
        /*06c0*/ 	.word	0xffffffff


	//   ....[21]....
        /*06c4*/ 	.word	0xffffffff


	//   ....[22]....
        /*06c8*/ 	.word	0xffffffff


	//   ....[23]....
        /*06cc*/ 	.word	0xffffffff


	//   ....[24]....
        /*06d0*/ 	.word	0xffffffff


	//   ....[25]....
        /*06d4*/ 	.word	0xffffffff


	//   ....[26]....
        /*06d8*/ 	.word	0xffffffff


	//   ....[27]....
        /*06dc*/ 	.word	0xffffffff


	//   ....[28]....
        /*06e0*/ 	.word	0xffffffff


	//   ....[29]....
        /*06e4*/ 	.word	0xffffffff


	//   ....[30]....
        /*06e8*/ 	.word	0xffffffff


	//   ....[31]....
        /*06ec*/ 	.word	0xffffffff


	//   ....[32]....
        /*06f0*/ 	.word	0xffffffff


	//   ....[33]....
        /*06f4*/ 	.word	0xffffffff


	//   ....[34]....
        /*06f8*/ 	.word	0xffffffff


	//   ....[35]....
        /*06fc*/ 	.word	0xffffffff


	//   ....[36]....
        /*0700*/ 	.word	0xffffffff


	//   ....[37]....
        /*0704*/ 	.word	0xffffffff


	//   ....[38]....
        /*0708*/ 	.word	0xffffffff


	//   ....[39]....
        /*070c*/ 	.word	0xffffffff


	//   ....[40]....
        /*0710*/ 	.word	0xffffffff


	//   ....[41]....
        /*0714*/ 	.word	0xffffffff


	//   ....[42]....
        /*0718*/ 	.word	0xffffffff


	//   ....[43]....
        /*071c*/ 	.word	0xffffffff


	//   ....[44]....
        /*0720*/ 	.word	0xffffffff


	//   ....[45]....
        /*0724*/ 	.word	0xffffffff


	//   ....[46]....
        /*0728*/ 	.word	0xffffffff


	//   ....[47]....
        /*072c*/ 	.word	0xffffffff


	//   ....[48]....
        /*0730*/ 	.word	0xffffffff


	//   ....[49]....
        /*0734*/ 	.word	0xffffffff


	//   ....[50]....
        /*0738*/ 	.word	0xffffffff


	//   ....[51]....
        /*073c*/ 	.word	0xffffffff


	//   ....[52]....
        /*0740*/ 	.word	0xffffffff


	//   ....[53]....
        /*0744*/ 	.word	0xffffffff


	//   ....[54]....
        /*0748*/ 	.word	0xffffffff


	//   ....[55]....
        /*074c*/ 	.word	0xffffffff


	//   ....[56]....
        /*0750*/ 	.word	0xffffffff


	//   ....[57]....
        /*0754*/ 	.word	0xffffffff


	//   ....[58]....
        /*0758*/ 	.word	0xffffffff


	//   ....[59]....
        /*075c*/ 	.word	0xffffffff


	//   ....[60]....
        /*0760*/ 	.word	0xffffffff


	//   ....[61]....
        /*0764*/ 	.word	0xffffffff


	//   ....[62]....
        /*0768*/ 	.word	0xffffffff


	//   ....[63]....
        /*076c*/ 	.word	0xffffffff


	//   ....[64]....
        /*0770*/ 	.word	0xffffffff


	//   ....[65]....
        /*0774*/ 	.word	0xffffffff


	//   ....[66]....
        /*0778*/ 	.word	0xffffffff


	//   ....[67]....
        /*077c*/ 	.word	0xffffffff


	//   ....[68]....
        /*0780*/ 	.word	0xffffffff


	//   ....[69]....
        /*0784*/ 	.word	0xffffffff


	//   ....[70]....
        /*0788*/ 	.word	0xffffffff


	//   ....[71]....
        /*078c*/ 	.word	0xffffffff


	//   ....[72]....
        /*0790*/ 	.word	0xffffffff


	//   ....[73]....
        /*0794*/ 	.word	0xffffffff


	//   ....[74]....
        /*0798*/ 	.word	0xffffffff


	//   ....[75]....
        /*079c*/ 	.word	0xffffffff


	//   ....[76]....
        /*07a0*/ 	.word	0xffffffff


	//   ....[77]....
        /*07a4*/ 	.word	0xffffffff


	//   ....[78]....
        /*07a8*/ 	.word	0xffffffff


	//   ....[79]....
        /*07ac*/ 	.word	0xffffffff


	//   ....[80]....
        /*07b0*/ 	.word	0xffffffff


	//   ....[81]....
        /*07b4*/ 	.word	0xffffffff


	//   ....[82]....
        /*07b8*/ 	.word	0xffffffff


	//   ....[83]....
        /*07bc*/ 	.word	0xffffffff


	//   ....[84]....
        /*07c0*/ 	.word	0xffffffff


	//   ....[85]....
        /*07c4*/ 	.word	0xffffffff


	//   ....[86]....
        /*07c8*/ 	.word	0xffffffff


	//   ....[87]....
        /*07cc*/ 	.word	0xffffffff


	//   ....[88]....
        /*07d0*/ 	.word	0xffffffff


	//   ....[89]....
        /*07d4*/ 	.word	0xffffffff


	//   ....[90]....
        /*07d8*/ 	.word	0xffffffff


	//   ....[91]....
        /*07dc*/ 	.word	0xffffffff


	//   ....[92]....
        /*07e0*/ 	.word	0xffffffff


	//   ....[93]....
        /*07e4*/ 	.word	0xffffffff


	//   ....[94]....
        /*07e8*/ 	.word	0xffffffff


	//   ....[95]....
        /*07ec*/ 	.word	0xffffffff


	//   ....[96]....
        /*07f0*/ 	.word	0xffffffff


	//   ....[97]....
        /*07f4*/ 	.word	0xffffffff


	//   ....[98]....
        /*07f8*/ 	.word	0xffffffff


	//   ....[99]....
        /*07fc*/ 	.word	0xffffffff


	//   ....[100]....
        /*0800*/ 	.word	0xffffffff


	//   ....[101]....
        /*0804*/ 	.word	0xffffffff


	//   ....[102]....
        /*0808*/ 	.word	0xffffffff


	//   ....[103]....
        /*080c*/ 	.word	0xffffffff


	//   ....[104]....
        /*0810*/ 	.word	0xffffffff


	//   ....[105]....
        /*0814*/ 	.word	0xffffffff


	//   ....[106]....
        /*0818*/ 	.word	0xffffffff


	//   ....[107]....
        /*081c*/ 	.word	0xffffffff


	//   ....[108]....
        /*0820*/ 	.word	0xffffffff


	//   ....[109]....
        /*0824*/ 	.word	0xffffffff


	//   ....[110]....
        /*0828*/ 	.word	0xffffffff


	//   ....[111]....
        /*082c*/ 	.word	0xffffffff


	//   ....[112]....
        /*0830*/ 	.word	0xffffffff


	//   ....[113]....
        /*0834*/ 	.word	0xffffffff


	//   ....[114]....
        /*0838*/ 	.word	0xffffffff


	//   ....[115]....
        /*083c*/ 	.word	0x0500000f


	//   ....[116]....
        /*0840*/ 	.word	0x0500000f


	//   ....[117]....
        /*0844*/ 	.word	0x0500000f


	//   ....[118]....
        /*0848*/ 	.word	0x0500000f


	//   ....[119]....
        /*084c*/ 	.word	0x0500000f


	//   ....[120]....
        /*0850*/ 	.word	0x0500000f


	//   ....[121]....
        /*0854*/ 	.word	0x0500000f


	//   ....[122]....
        /*0858*/ 	.word	0x0500000f


	//   ....[123]....
        /*085c*/ 	.word	0x0500000f


	//   ....[124]....
        /*0860*/ 	.word	0x0500000f


	//   ....[125]....
        /*0864*/ 	.word	0x0500000f


	//   ....[126]....
        /*0868*/ 	.word	0x0500000f


	//   ....[127]....
        /*086c*/ 	.word	0x0500000f


	//   ....[128]....
        /*0870*/ 	.word	0x0500000f


	//   ....[129]....
        /*0874*/ 	.word	0x0500000f


	//   ....[130]....
        /*0878*/ 	.word	0x0500000f


	//   ....[131]....
        /*087c*/ 	.word	0x0500000f


	//   ....[132]....
        /*0880*/ 	.word	0x0500000f


	//   ....[133]....
        /*0884*/ 	.word	0x0500000f


	//   ....[134]....
        /*0888*/ 	.word	0x0500000f


	//   ....[135]....
        /*088c*/ 	.word	0x0500000f


	//   ....[136]....
        /*0890*/ 	.word	0x0500000f


	//   ....[137]....
        /*0894*/ 	.word	0x0500000f


	//   ....[138]....
        /*0898*/ 	.word	0x0500000f


	//   ....[139]....
        /*089c*/ 	.word	0x0500000f


	//   ....[140]....
        /*08a0*/ 	.word	0x0500000f


	//   ....[141]....
        /*08a4*/ 	.word	0x0500000f


	//   ....[142]....
        /*08a8*/ 	.word	0x0500000f


	//   ....[143]....
        /*08ac*/ 	.word	0x0500000f


	//   ....[144]....
        /*08b0*/ 	.word	0x0500000f


	//   ....[145]....
        /*08b4*/ 	.word	0x0500000f


	//   ....[146]....
        /*08b8*/ 	.word	0x0500000f


	//   ....[147]....
        /*08bc*/ 	.word	0x0500000f


	//   ....[148]....
        /*08c0*/ 	.word	0x0500000f


	//   ....[149]....
        /*08c4*/ 	.word	0x0500000f


	//   ....[150]....
        /*08c8*/ 	.word	0x0500000f


	//   ....[151]....
        /*08cc*/ 	.word	0x0500000f


	//   ....[152]....
        /*08d0*/ 	.word	0x0500000f


	//   ....[153]....
        /*08d4*/ 	.word	0x0500000f


	//   ....[154]....
        /*08d8*/ 	.word	0x0500000f


	//   ....[155]....
        /*08dc*/ 	.word	0x0500000f


	//   ....[156]....
        /*08e0*/ 	.word	0x0500000f


	//   ....[157]....
        /*08e4*/ 	.word	0x0500000f


	//   ....[158]....
        /*08e8*/ 	.word	0x0500000f


	//   ....[159]....
        /*08ec*/ 	.word	0x0500000f


	//   ....[160]....
        /*08f0*/ 	.word	0x0500000f


	//   ....[161]....
        /*08f4*/ 	.word	0x0500000f


	//   ....[162]....
        /*08f8*/ 	.word	0x0500000f


	//   ....[163]....
        /*08fc*/ 	.word	0x0500000f


	//   ....[164]....
        /*0900*/ 	.word	0x0500000f


	//   ....[165]....
        /*0904*/ 	.word	0x0500000f


	//----- nvinfo : EIATTR_COOP_GROUP_INSTR_OFFSETS
	.align		4
.L_615:
        /*0908*/ 	.byte	0x04, 0x28
        /*090a*/ 	.short	(.L_617 - .L_616)


	//   ....[0]....
.L_616:
        /*090c*/ 	.word	0x00000070


	//   ....[1]....
        /*0910*/ 	.word	0x00000140


	//   ....[2]....
        /*0914*/ 	.word	0x00000190


	//   ....[3]....
        /*0918*/ 	.word	0x000003e0


	//   ....[4]....
        /*091c*/ 	.word	0x00000540


	//   ....[5]....
        /*0920*/ 	.word	0x00000660


	//   ....[6]....
        /*0924*/ 	.word	0x000007c0


	//   ....[7]....
        /*0928*/ 	.word	0x00001920


	//   ....[8]....
        /*092c*/ 	.word	0x00002590


	//   ....[9]....
        /*0930*/ 	.word	0x000025d0


	//   ....[10]....
        /*0934*/ 	.word	0x000033b0


	//   ....[11]....
        /*0938*/ 	.word	0x000033d0


	//   ....[12]....
        /*093c*/ 	.word	0x000033f0


	//   ....[13]....
        /*0940*/ 	.word	0x00003410


	//   ....[14]....
        /*0944*/ 	.word	0x00004870


	//   ....[15]....
        /*0948*/ 	.word	0x00004890


	//   ....[16]....
        /*094c*/ 	.word	0x000055a0


	//   ....[17]....
        /*0950*/ 	.word	0x000055c0


	//   ....[18]....
        /*0954*/ 	.word	0x000055e0


	//   ....[19]....
        /*0958*/ 	.word	0x00005600


	//   ....[20]....
        /*095c*/ 	.word	0x00007910


	//   ....[21]....
        /*0960*/ 	.word	0x00007970


	//   ....[22]....
        /*0964*/ 	.word	0x00007990


	//   ....[23]....
        /*0968*/ 	.word	0x000079b0


	//   ....[24]....
        /*096c*/ 	.word	0x00008f70


	//   ....[25]....
        /*0970*/ 	.word	0x00008fb0


	//   ....[26]....
        /*0974*/ 	.word	0x00009050


	//   ....[27]....
        /*0978*/ 	.word	0x000090c0


	//   ....[28]....
        /*097c*/ 	.word	0x0000ab60


	//   ....[29]....
        /*0980*/ 	.word	0x0000ab90


	//   ....[30]....
        /*0984*/ 	.word	0x0000abd0


	//   ....[31]....
        /*0988*/ 	.word	0x0000ac00


	//   ....[32]....
        /*098c*/ 	.word	0x0000b450


	//   ....[33]....
        /*0990*/ 	.word	0x0000b470


	//   ....[34]....
        /*0994*/ 	.word	0x0000b5c0


	//   ....[35]....
        /*0998*/ 	.word	0x0000b5e0


	//   ....[36]....
        /*099c*/ 	.word	0x0000b720


	//   ....[37]....
        /*09a0*/ 	.word	0x0000b740


	//   ....[38]....
        /*09a4*/ 	.word	0x0000b890


	//   ....[39]....
        /*09a8*/ 	.word	0x0000b8b0


	//   ....[40]....
        /*09ac*/ 	.word	0x0000c230


	//   ....[41]....
        /*09b0*/ 	.word	0x0000c260


	//   ....[42]....
        /*09b4*/ 	.word	0x0000c3b0


	//   ....[43]....
        /*09b8*/ 	.word	0x0000c3d0


	//   ....[44]....
        /*09bc*/ 	.word	0x0000c510


	//   ....[45]....
        /*09c0*/ 	.word	0x0000c530


	//   ....[46]....
        /*09c4*/ 	.word	0x0000c680


	//   ....[47]....
        /*09c8*/ 	.word	0x0000c6a0


	//   ....[48]....
        /*09cc*/ 	.word	0x0000c870


	//   ....[49]....
        /*09d0*/ 	.word	0x0000ca50


	//   ....[50]....
        /*09d4*/ 	.word	0x0000ca80


	//   ....[51]....
        /*09d8*/ 	.word	0x0000cab0


	//   ....[52]....
        /*09dc*/ 	.word	0x0000cae0


	//   ....[53]....
        /*09e0*/ 	.word	0x0000cb10


	//   ....[54]....
        /*09e4*/ 	.word	0x0000cb40


	//   ....[55]....
        /*09e8*/ 	.word	0x0000ccb0


	//   ....[56]....
        /*09ec*/ 	.word	0x0000cce0


	//   ....[57]....
        /*09f0*/ 	.word	0x0000cd10


	//   ....[58]....
        /*09f4*/ 	.word	0x0000cd40


	//   ....[59]....
        /*09f8*/ 	.word	0x0000cd70


	//   ....[60]....
        /*09fc*/ 	.word	0x0000cda0


	//   ....[61]....
        /*0a00*/ 	.word	0x0000ce40


	//   ....[62]....
        /*0a04*/ 	.word	0x0000cea0


	//   ....[63]....
        /*0a08*/ 	.word	0x0000cf30


	//   ....[64]....
        /*0a0c*/ 	.word	0x0000e1d0


	//   ....[65]....
        /*0a10*/ 	.word	0x0000ed60


	//   ....[66]....
        /*0a14*/ 	.word	0x0000ed80


	//   ....[67]....
        /*0a18*/ 	.word	0x0000edb0


	//   ....[68]....
        /*0a1c*/ 	.word	0x0000edd0


	//   ....[69]....
        /*0a20*/ 	.word	0x0000ee80


	//   ....[70]....
        /*0a24*/ 	.word	0x0000ef10


	//   ....[71]....
        /*0a28*/ 	.word	0x0000ef40


	//   ....[72]....
        /*0a2c*/ 	.word	0x0000efc0


	//   ....[73]....
        /*0a30*/ 	.word	0x0000eff0


	//   ....[74]....
        /*0a34*/ 	.word	0x0000f070


	//   ....[75]....
        /*0a38*/ 	.word	0x0000f0a0


	//   ....[76]....
        /*0a3c*/ 	.word	0x0000f120


	//   ....[77]....
        /*0a40*/ 	.word	0x0000f150


	//   ....[78]....
        /*0a44*/ 	.word	0x0000f170


	//   ....[79]....
        /*0a48*/ 	.word	0x0000f1c0


	//   ....[80]....
        /*0a4c*/ 	.word	0x0000f1d0


	//   ....[81]....
        /*0a50*/ 	.word	0x0000f930


	//   ....[82]....
        /*0a54*/ 	.word	0x0000f990


	//   ....[83]....
        /*0a58*/ 	.word	0x0000fa40


	//   ....[84]....
        /*0a5c*/ 	.word	0x0000fa50


	//   ....[85]....
        /*0a60*/ 	.word	0x0000fae0


	//   ....[86]....
        /*0a64*/ 	.word	0x0000faf0


	//   ....[87]....
        /*0a68*/ 	.word	0x0000fb80


	//   ....[88]....
        /*0a6c*/ 	.word	0x0000fb90


	//   ....[89]....
        /*0a70*/ 	.word	0x0000fc00


	//   ....[90]....
        /*0a74*/ 	.word	0x0000fc10


	//   ....[91]....
        /*0a78*/ 	.word	0x0000fc90


	//   ....[92]....
        /*0a7c*/ 	.word	0x0000fca0


	//   ....[93]....
        /*0a80*/ 	.word	0x0000fd20


	//   ....[94]....
        /*0a84*/ 	.word	0x0000fd30


	//   ....[95]....
        /*0a88*/ 	.word	0x0000fdb0


	//   ....[96]....
        /*0a8c*/ 	.word	0x0000fdc0


	//   ....[97]....
        /*0a90*/ 	.word	0x00012aa0


	//   ....[98]....
        /*0a94*/ 	.word	0x00012b00


	//   ....[99]....
        /*0a98*/ 	.word	0x00012b30


	//   ....[100]....
        /*0a9c*/ 	.word	0x00012b40


	//   ....[101]....
        /*0aa0*/ 	.word	0x00012b70


	//   ....[102]....
        /*0aa4*/ 	.word	0x00012ba0


	//   ....[103]....
        /*0aa8*/ 	.word	0x00012bd0


	//   ....[104]....
        /*0aac*/ 	.word	0x00012c00


	//   ....[105]....
        /*0ab0*/ 	.word	0x00012d80


	//   ....[106]....
        /*0ab4*/ 	.word	0x00012db0


	//   ....[107]....
        /*0ab8*/ 	.word	0x00012de0


	//   ....[108]....
        /*0abc*/ 	.word	0x00012e10


	//   ....[109]....
        /*0ac0*/ 	.word	0x00012e40


	//   ....[110]....
        /*0ac4*/ 	.word	0x00012e70


	//   ....[111]....
        /*0ac8*/ 	.word	0x00012f30


	//   ....[112]....
        /*0acc*/ 	.word	0x00012f50


	//   ....[113]....
        /*0ad0*/ 	.word	0x00012fc0


	//   ....[114]....
        /*0ad4*/ 	.word	0x00013690


	//   ....[115]....
        /*0ad8*/ 	.word	0x00013cb0


	//   ....[116]....
        /*0adc*/ 	.word	0x00013e30


	//   ....[117]....
        /*0ae0*/ 	.word	0x00013ea0


	//   ....[118]....
        /*0ae4*/ 	.word	0x00013f00


	//   ....[119]....
        /*0ae8*/ 	.word	0x00013f60


	//   ....[120]....
        /*0aec*/ 	.word	0x00014030


	//   ....[121]....
        /*0af0*/ 	.word	0x000140f0


	//   ....[122]....
        /*0af4*/ 	.word	0x00014200


	//   ....[123]....
        /*0af8*/ 	.word	0x000142a0


	//   ....[124]....
        /*0afc*/ 	.word	0x00014370


	//   ....[125]....
        /*0b00*/ 	.word	0x00014410


	//   ....[126]....
        /*0b04*/ 	.word	0x000144e0


	//   ....[127]....
        /*0b08*/ 	.word	0x00014580


	//   ....[128]....
        /*0b0c*/ 	.word	0x00014650


	//   ....[129]....
        /*0b10*/ 	.word	0x000146f0


	//   ....[130]....
        /*0b14*/ 	.word	0x000147a0


	//   ....[131]....
        /*0b18*/ 	.word	0x00014840


	//   ....[132]....
        /*0b1c*/ 	.word	0x00014ad0


	//   ....[133]....
        /*0b20*/ 	.word	0x00014ba0


	//   ....[134]....
        /*0b24*/ 	.word	0x00014c80


	//   ....[135]....
        /*0b28*/ 	.word	0x00014cf0


	//   ....[136]....
        /*0b2c*/ 	.word	0x00014e00


	//   ....[137]....
        /*0b30*/ 	.word	0x00014ec0


	//   ....[138]....
        /*0b34*/ 	.word	0x00014f80


	//   ....[139]....
        /*0b38*/ 	.word	0x00015040


	//   ....[140]....
        /*0b3c*/ 	.word	0x00015100


	//   ....[141]....
        /*0b40*/ 	.word	0x000151c0


	//   ....[142]....
        /*0b44*/ 	.word	0x00015280


	//   ....[143]....
        /*0b48*/ 	.word	0x00015330


	//   ....[144]....
        /*0b4c*/ 	.word	0x00015430


	//   ....[145]....
        /*0b50*/ 	.word	0x00015480


	//   ....[146]....
        /*0b54*/ 	.word	0x000154e0


	//   ....[147]....
        /*0b58*/ 	.word	0x000155c0


	//   ....[148]....
        /*0b5c*/ 	.word	0x000158f0


	//   ....[149]....
        /*0b60*/ 	.word	0x00015990


	//   ....[150]....
        /*0b64*/ 	.word	0x00015ab0


	//   ....[151]....
        /*0b68*/ 	.word	0x00015b30


	//   ....[152]....
        /*0b6c*/ 	.word	0x00015bb0


	//   ....[153]....
        /*0b70*/ 	.word	0x00015c30


	//   ....[154]....
        /*0b74*/ 	.word	0x00015cb0


	//   ....[155]....
        /*0b78*/ 	.word	0x00015d40


	//   ....[156]....
        /*0b7c*/ 	.word	0x00015de0


	//   ....[157]....
        /*0b80*/ 	.word	0x00015e80


	//   ....[158]....
        /*0b84*/ 	.word	0x00015f00


	//   ....[159]....
        /*0b88*/ 	.word	0x00015f80


	//   ....[160]....
        /*0b8c*/ 	.word	0x00016000


	//   ....[161]....
        /*0b90*/ 	.word	0x00016090


	//   ....[162]....
        /*0b94*/ 	.word	0x00016110


	//   ....[163]....
        /*0b98*/ 	.word	0x000161b0


	//   ....[164]....
        /*0b9c*/ 	.word	0x00016240


	//   ....[165]....
        /*0ba0*/ 	.word	0x00016370


	//----- nvinfo : EIATTR_REG_RECONFIG
	.align		4
.L_617:
        /*0ba4*/ 	.byte	0x01, 0x54
	.zero		2


	//----- nvinfo : EIATTR_SYSCALL_OFFSETS
	.align		4
        /*0ba8*/ 	.byte	0x04, 0x46
        /*0baa*/ 	.short	(.L_619 - .L_618)


	//   ....[0]....
.L_618:
        /*0bac*/ 	.word	0x00001b80


	//   ....[1]....
        /*0bb0*/ 	.word	0x0000ddd0


	//   ....[2]....
        /*0bb4*/ 	.word	0x0000df30


	//   ....[3]....
        /*0bb8*/ 	.word	0x0000e030


	//   ....[4]....
        /*0bbc*/ 	.word	0x0000e940


	//   ....[5]....
        /*0bc0*/ 	.word	0x0000f550


	//----- nvinfo : EIATTR_MBARRIER_INSTR_OFFSETS
	.align		4
.L_619:
        /*0bc4*/ 	.byte	0x04, 0x39
        /*0bc6*/ 	.short	(.L_621 - .L_620)


	//   ....[0]....
.L_620:
        /*0bc8*/ 	.word	0x00000280
        /*0bcc*/ 	.word	0x000000ff
        /*0bd0*/ 	.word	0x00032400
        /*0bd4*/ 	.short	0x0100
        /*0bd6*/ 	.byte	0x08
	.zero		1


	//   ....[1]....
        /*0bd8*/ 	.word	0x00000290
        /*0bdc*/ 	.word	0x000000ff
        /*0be0*/ 	.word	0x00032410
        /*0be4*/ 	.short	0x0100
        /*0be6*/ 	.byte	0x08
	.zero		1


	//   ....[2]....
        /*0be8*/ 	.word	0x000002a0
        /*0bec*/ 	.word	0x000000ff
        /*0bf0*/ 	.word	0x00032420
        /*0bf4*/ 	.short	0x0100
        /*0bf6*/ 	.byte	0x08
	.zero		1


	//   ....[3]....
        /*0bf8*/ 	.word	0x00000390
        /*0bfc*/ 	.word	0x000000ff
        /*0c00*/ 	.word	0x00032430
        /*0c04*/ 	.short	0x0100
        /*0c06*/ 	.byte	0x08
	.zero		1


	//   ....[4]....
        /*0c08*/ 	.word	0x000003a0
        /*0c0c*/ 	.word	0x000000ff
        /*0c10*/ 	.word	0x00032440
        /*0c14*/ 	.short	0x0100
        /*0c16*/ 	.byte	0x08
	.zero		1


	//   ....[5]....
        /*0c18*/ 	.word	0x000003b0
        /*0c1c*/ 	.word	0x000000ff
        /*0c20*/ 	.word	0x00032438
        /*0c24*/ 	.short	0x0100
        /*0c26*/ 	.byte	0x08
	.zero		1


	//   ....[6]....
        /*0c28*/ 	.word	0x000003c0
        /*0c2c*/ 	.word	0x000000ff
        /*0c30*/ 	.word	0x00032448
        /*0c34*/ 	.short	0x0100
        /*0c36*/ 	.byte	0x08
	.zero		1


	//   ....[7]....
        /*0c38*/ 	.word	0x000004f0
        /*0c3c*/ 	.word	0x000000ff
        /*0c40*/ 	.word	0x00032450
        /*0c44*/ 	.short	0x0100
        /*0c46*/ 	.byte	0x08
	.zero		1


	//   ....[8]....
        /*0c48*/ 	.word	0x00000500
        /*0c4c*/ 	.word	0x000000ff
        /*0c50*/ 	.word	0x00032460
        /*0c54*/ 	.short	0x0100
        /*0c56*/ 	.byte	0x08
	.zero		1


	//   ....[9]....
        /*0c58*/ 	.word	0x00000510
        /*0c5c*/ 	.word	0x000000ff
        /*0c60*/ 	.word	0x00032458
        /*0c64*/ 	.short	0x0100
        /*0c66*/ 	.byte	0x08
	.zero		1


	//   ....[10]....
        /*0c68*/ 	.word	0x00000520
        /*0c6c*/ 	.word	0x000000ff
        /*0c70*/ 	.word	0x00032468
        /*0c74*/ 	.short	0x0100
        /*0c76*/ 	.byte	0x08
	.zero		1


	//   ....[11]....
        /*0c78*/ 	.word	0x00000610
        /*0c7c*/ 	.word	0x000000ff
        /*0c80*/ 	.word	0x00032470
        /*0c84*/ 	.short	0x0100
        /*0c86*/ 	.byte	0x06
	.zero		1


	//   ....[12]....
        /*0c88*/ 	.word	0x00000620
        /*0c8c*/ 	.word	0x000000ff
        /*0c90*/ 	.word	0x00032480
        /*0c94*/ 	.short	0x0100
        /*0c96*/ 	.byte	0x06
	.zero		1


	//   ....[13]....
        /*0c98*/ 	.word	0x00000630
        /*0c9c*/ 	.word	0x000000ff
        /*0ca0*/ 	.word	0x00032478
        /*0ca4*/ 	.short	0x0100
        /*0ca6*/ 	.byte	0x06
	.zero		1


	//   ....[14]....
        /*0ca8*/ 	.word	0x00000640
        /*0cac*/ 	.word	0x000000ff
        /*0cb0*/ 	.word	0x00032488
        /*0cb4*/ 	.short	0x0100
        /*0cb6*/ 	.byte	0x06
	.zero		1


	//   ....[15]....
        /*0cb8*/ 	.word	0x00000770
        /*0cbc*/ 	.word	0x000000ff
        /*0cc0*/ 	.word	0x00032490
        /*0cc4*/ 	.short	0x0100
        /*0cc6*/ 	.byte	0x08
	.zero		1


	//   ....[16]....
        /*0cc8*/ 	.word	0x00000780
        /*0ccc*/ 	.word	0x000000ff
        /*0cd0*/ 	.word	0x000324a0
        /*0cd4*/ 	.short	0x0100
        /*0cd6*/ 	.byte	0x08
	.zero		1


	//   ....[17]....
        /*0cd8*/ 	.word	0x00000790
        /*0cdc*/ 	.word	0x000000ff
        /*0ce0*/ 	.word	0x00032498
        /*0ce4*/ 	.short	0x0100
        /*0ce6*/ 	.byte	0x08
	.zero		1


	//   ....[18]....
        /*0ce8*/ 	.word	0x000007a0
        /*0cec*/ 	.word	0x000000ff
        /*0cf0*/ 	.word	0x000324a8
        /*0cf4*/ 	.short	0x0100
        /*0cf6*/ 	.byte	0x08
	.zero		1


	//   ....[19]....
        /*0cf8*/ 	.word	0x000008d0
        /*0cfc*/ 	.word	0x000000ff
        /*0d00*/ 	.word	0x000324b0
        /*0d04*/ 	.short	0x0100
        /*0d06*/ 	.byte	0x08
	.zero		1


	//   ....[20]....
        /*0d08*/ 	.word	0x000008e0
        /*0d0c*/ 	.word	0x000000ff
        /*0d10*/ 	.word	0x000324c0
        /*0d14*/ 	.short	0x0100
        /*0d16*/ 	.byte	0x08
	.zero		1


	//   ....[21]....
        /*0d18*/ 	.word	0x000008f0
        /*0d1c*/ 	.word	0x000000ff
        /*0d20*/ 	.word	0x000324b8
        /*0d24*/ 	.short	0x0100
        /*0d26*/ 	.byte	0x08
	.zero		1


	//   ....[22]....
        /*0d28*/ 	.word	0x00000900
        /*0d2c*/ 	.word	0x000000ff
        /*0d30*/ 	.word	0x000324c8
        /*0d34*/ 	.short	0x0100
        /*0d36*/ 	.byte	0x08
	.zero		1


	//   ....[23]....
        /*0d38*/ 	.word	0x00001c40
        /*0d3c*/ 	.word	0x00000005
        /*0d40*/ 	.word	0x00032400
        /*0d44*/ 	.short	0x010a
        /*0d46*/ 	.byte	0x3f
	.zero		1


	//   ....[24]....
        /*0d48*/ 	.word	0x00001d20
        /*0d4c*/ 	.word	0x00000000
        /*0d50*/ 	.word	0x00032430
        /*0d54*/ 	.short	0x010a
        /*0d56*/ 	.byte	0x3f
	.zero		1


	//   ....[25]....
        /*0d58*/ 	.word	0x00001d60
        /*0d5c*/ 	.word	0x00000000
        /*0d60*/ 	.word	0x00032430
        /*0d64*/ 	.short	0x010a
        /*0d66*/ 	.byte	0x3f
	.zero		1


	//   ....[26]....
        /*0d68*/ 	.word	0x00002060
        /*0d6c*/ 	.word	0x00000005
        /*0d70*/ 	.word	0x00032410
        /*0d74*/ 	.short	0x010a
        /*0d76*/ 	.byte	0x3f
	.zero		1


	//   ....[27]....
        /*0d78*/ 	.word	0x000020a0
        /*0d7c*/ 	.word	0x00000000
        /*0d80*/ 	.word	0x00032450
        /*0d84*/ 	.short	0x010a
        /*0d86*/ 	.byte	0x3f
	.zero		1


	//   ....[28]....
        /*0d88*/ 	.word	0x000020e0
        /*0d8c*/ 	.word	0x00000000
        /*0d90*/ 	.word	0x00032450
        /*0d94*/ 	.short	0x010a
        /*0d96*/ 	.byte	0x3f
	.zero		1


	//   ....[29]....
        /*0d98*/ 	.word	0x00003620
        /*0d9c*/ 	.word	0x00000018
        /*0da0*/ 	.word	0x00000000
        /*0da4*/ 	.short	0x0101
        /*0da6*/ 	.byte	0x3f
	.zero		1


	//   ....[30]....
        /*0da8*/ 	.word	0x00004140
        /*0dac*/ 	.word	0x00000000
        /*0db0*/ 	.word	0x00000000
        /*0db4*/ 	.short	0x0101
        /*0db6*/ 	.byte	0x3f
	.zero		1


	//   ....[31]....
        /*0db8*/ 	.word	0x00004330
        /*0dbc*/ 	.word	0x000000ff
        /*0dc0*/ 	.word	0x00032430
        /*0dc4*/ 	.short	0x010a
        /*0dc6*/ 	.byte	0x04
	.zero		1


	//   ....[32]....
        /*0dc8*/ 	.word	0x00004370
        /*0dcc*/ 	.word	0x000000ff
        /*0dd0*/ 	.word	0x00032430
        /*0dd4*/ 	.short	0x010a
        /*0dd6*/ 	.byte	0x04
	.zero		1


	//   ....[33]....
        /*0dd8*/ 	.word	0x00004580
        /*0ddc*/ 	.word	0x000000ff
        /*0de0*/ 	.word	0x00032450
        /*0de4*/ 	.short	0x010a
        /*0de6*/ 	.byte	0x04
	.zero		1


	//   ....[34]....
        /*0de8*/ 	.word	0x000045c0
        /*0dec*/ 	.word	0x000000ff
        /*0df0*/ 	.word	0x00032450
        /*0df4*/ 	.short	0x010a
        /*0df6*/ 	.byte	0x04
	.zero		1


	//   ....[35]....
        /*0df8*/ 	.word	0x00005860
        /*0dfc*/ 	.word	0x00000099
        /*0e00*/ 	.word	0x00000000
        /*0e04*/ 	.short	0x0101
        /*0e06*/ 	.byte	0x3f
	.zero		1


	//   ....[36]....
        /*0e08*/ 	.word	0x00006c40
        /*0e0c*/ 	.word	0x000000d3
        /*0e10*/ 	.word	0x00000000
        /*0e14*/ 	.short	0x0101
        /*0e16*/ 	.byte	0x3f
	.zero		1


	//   ....[37]....
        /*0e18*/ 	.word	0x00006d70
        /*0e1c*/ 	.word	0x000000ff
        /*0e20*/ 	.word	0x00032430
        /*0e24*/ 	.short	0x010a
        /*0e26*/ 	.byte	0x04
	.zero		1


	//   ....[38]....
        /*0e28*/ 	.word	0x00006db0
        /*0e2c*/ 	.word	0x000000ff
        /*0e30*/ 	.word	0x00032430
        /*0e34*/ 	.short	0x010a
        /*0e36*/ 	.byte	0x04
	.zero		1


	//   ....[39]....
        /*0e38*/ 	.word	0x00006fc0
        /*0e3c*/ 	.word	0x000000ff
        /*0e40*/ 	.word	0x00032450
        /*0e44*/ 	.short	0x010a
        /*0e46*/ 	.byte	0x04
	.zero		1


	//   ....[40]....
        /*0e48*/ 	.word	0x00007000
        /*0e4c*/ 	.word	0x000000ff
        /*0e50*/ 	.word	0x00032450
        /*0e54*/ 	.short	0x010a
        /*0e56*/ 	.byte	0x04
	.zero		1


	//   ....[41]....
        /*0e58*/ 	.word	0x00007be0
        /*0e5c*/ 	.word	0x00000098
        /*0e60*/ 	.word	0x00000000
        /*0e64*/ 	.short	0x0101
        /*0e66*/ 	.byte	0x3f
	.zero		1


	//   ....[42]....
        /*0e68*/ 	.word	0x00008f50
        /*0e6c*/ 	.word	0x000000d4
        /*0e70*/ 	.word	0x00000000
        /*0e74*/ 	.short	0x0101
        /*0e76*/ 	.byte	0x3f
	.zero		1


	//   ....[43]....
        /*0e78*/ 	.word	0x0000b440
        /*0e7c*/ 	.word	0x00000097
        /*0e80*/ 	.word	0x00000000
        /*0e84*/ 	.short	0x0101
        /*0e86*/ 	.byte	0x3f
	.zero		1


	//   ....[44]....
        /*0e88*/ 	.word	0x0000e480
        /*0e8c*/ 	.word	0x00000000
        /*0e90*/ 	.word	0x00032440
        /*0e94*/ 	.short	0x010a
        /*0e96*/ 	.byte	0x3f
	.zero		1


	//   ....[45]....
        /*0e98*/ 	.word	0x0000f2f0
        /*0e9c*/ 	.word	0x00000008
        /*0ea0*/ 	.word	0x00032400
        /*0ea4*/ 	.short	0x0107
        /*0ea6*/ 	.byte	0x3f
	.zero		1


	//   ....[46]....
        /*0ea8*/ 	.word	0x0000f390
        /*0eac*/ 	.word	0x00000002
        /*0eb0*/ 	.word	0x00032400
        /*0eb4*/ 	.short	0x0101
        /*0eb6*/ 	.byte	0x3f
	.zero		1


	//   ....[47]....
        /*0eb8*/ 	.word	0x0000fee0
        /*0ebc*/ 	.word	0x00000007
        /*0ec0*/ 	.word	0x00032410
        /*0ec4*/ 	.short	0x0107
        /*0ec6*/ 	.byte	0x3f
	.zero		1


	//   ....[48]....
        /*0ec8*/ 	.word	0x0000ffe0
        /*0ecc*/ 	.word	0x00000002
        /*0ed0*/ 	.word	0x00032410
        /*0ed4*/ 	.short	0x0101
        /*0ed6*/ 	.byte	0x3f
	.zero		1


	//   ....[49]....
        /*0ed8*/ 	.word	0x00010000
        /*0edc*/ 	.word	0x00000002
        /*0ee0*/ 	.word	0x00032420
        /*0ee4*/ 	.short	0x010a
        /*0ee6*/ 	.byte	0x3f
	.zero		1


	//   ....[50]....
        /*0ee8*/ 	.word	0x00010110
        /*0eec*/ 	.word	0x00000002
        /*0ef0*/ 	.word	0x00032460
        /*0ef4*/ 	.short	0x010a
        /*0ef6*/ 	.byte	0x3f
	.zero		1


	//   ....[51]....
        /*0ef8*/ 	.word	0x000109f0
        /*0efc*/ 	.word	0x00000003
        /*0f00*/ 	.word	0x00032440
        /*0f04*/ 	.short	0x010a
        /*0f06*/ 	.byte	0x3f
	.zero		1


	//   ....[52]....
        /*0f08*/ 	.word	0x00010c50
        /*0f0c*/ 	.word	0x00000003
        /*0f10*/ 	.word	0x00032460
        /*0f14*/ 	.short	0x010a
        /*0f16*/ 	.byte	0x3f
	.zero		1


	//   ....[53]....
        /*0f18*/ 	.word	0x000114d0
        /*0f1c*/ 	.word	0x00000004
        /*0f20*/ 	.word	0x00032440
        /*0f24*/ 	.short	0x010a
        /*0f26*/ 	.byte	0x3f
	.zero		1


	//   ....[54]....
        /*0f28*/ 	.word	0x00011720
        /*0f2c*/ 	.word	0x00000004
        /*0f30*/ 	.word	0x00032460
        /*0f34*/ 	.short	0x010a
        /*0f36*/ 	.byte	0x3f
	.zero		1


	//   ....[55]....
        /*0f38*/ 	.word	0x00011f30
        /*0f3c*/ 	.word	0x00000004
        /*0f40*/ 	.word	0x00032440
        /*0f44*/ 	.short	0x010a
        /*0f46*/ 	.byte	0x3f
	.zero		1


	//   ....[56]....
        /*0f48*/ 	.word	0x00012190
        /*0f4c*/ 	.word	0x00000004
        /*0f50*/ 	.word	0x00032460
        /*0f54*/ 	.short	0x010a
        /*0f56*/ 	.byte	0x3f
	.zero		1


	//   ....[57]....
        /*0f58*/ 	.word	0x00013610
        /*0f5c*/ 	.word	0x00000000
        /*0f60*/ 	.word	0x00032420
        /*0f64*/ 	.short	0x010a
        /*0f66*/ 	.byte	0x3f
	.zero		1


	//   ....[58]....
        /*0f68*/ 	.word	0x000137f0
        /*0f6c*/ 	.word	0x00000006
        /*0f70*/ 	.word	0x00000000
        /*0f74*/ 	.short	0x010a
        /*0f76*/ 	.byte	0x3f
	.zero		1


	//   ....[59]....
        /*0f78*/ 	.word	0x00013860
        /*0f7c*/ 	.word	0x00000007
        /*0f80*/ 	.word	0x00000000
        /*0f84*/ 	.short	0x010a
        /*0f86*/ 	.byte	0x3f
	.zero		1


	//   ....[60]....
        /*0f88*/ 	.word	0x000138d0
        /*0f8c*/ 	.word	0x00000004
        /*0f90*/ 	.word	0x00000000
        /*0f94*/ 	.short	0x010a
        /*0f96*/ 	.byte	0x3f
	.zero		1


	//   ....[61]....
        /*0f98*/ 	.word	0x00013900
        /*0f9c*/ 	.word	0x00000003
        /*0fa0*/ 	.word	0x00000000
        /*0fa4*/ 	.short	0x010a
        /*0fa6*/ 	.byte	0x3f
	.zero		1


	//   ....[62]....
        /*0fa8*/ 	.word	0x00013960
        /*0fac*/ 	.word	0x00000005
        /*0fb0*/ 	.word	0x00032400
        /*0fb4*/ 	.short	0x010a
        /*0fb6*/ 	.byte	0x3f
	.zero		1


	//   ....[63]....
        /*0fb8*/ 	.word	0x000139b0
        /*0fbc*/ 	.word	0x00000000
        /*0fc0*/ 	.word	0x00032430
        /*0fc4*/ 	.short	0x010a
        /*0fc6*/ 	.byte	0x3f
	.zero		1


	//   ....[64]....
        /*0fc8*/ 	.word	0x00013a00
        /*0fcc*/ 	.word	0x00000005
        /*0fd0*/ 	.word	0x00032410
        /*0fd4*/ 	.short	0x010a
        /*0fd6*/ 	.byte	0x3f
	.zero		1


	//   ....[65]....
        /*0fd8*/ 	.word	0x00013a50
        /*0fdc*/ 	.word	0x00000000
        /*0fe0*/ 	.word	0x00032450
        /*0fe4*/ 	.short	0x010a
        /*0fe6*/ 	.byte	0x3f
	.zero		1


	//   ....[66]....
        /*0fe8*/ 	.word	0x00013ab0
        /*0fec*/ 	.word	0x00000014
        /*0ff0*/ 	.word	0x00032430
        /*0ff4*/ 	.short	0x010a
        /*0ff6*/ 	.byte	0x3f
	.zero		1


	//   ....[67]....
        /*0ff8*/ 	.word	0x00013b10
        /*0ffc*/ 	.word	0x00000014
        /*1000*/ 	.word	0x00032450
        /*1004*/ 	.short	0x010a
        /*1006*/ 	.byte	0x3f
	.zero		1


	//   ....[68]....
        /*1008*/ 	.word	0x00013b70
        /*100c*/ 	.word	0x00000014
        /*1010*/ 	.word	0x00032430
        /*1014*/ 	.short	0x010a
        /*1016*/ 	.byte	0x3f
	.zero		1


	//   ....[69]....
        /*1018*/ 	.word	0x00013bd0
        /*101c*/ 	.word	0x00000014
        /*1020*/ 	.word	0x00032450
        /*1024*/ 	.short	0x010a
        /*1026*/ 	.byte	0x3f
	.zero		1


	//   ....[70]....
        /*1028*/ 	.word	0x00013d70
        /*102c*/ 	.word	0x00000000
        /*1030*/ 	.word	0x00032440
        /*1034*/ 	.short	0x010a
        /*1036*/ 	.byte	0x3f
	.zero		1


	//   ....[71]....
        /*1038*/ 	.word	0x00015610
        /*103c*/ 	.word	0x00000002
        /*1040*/ 	.word	0x00032420
        /*1044*/ 	.short	0x010a
        /*1046*/ 	.byte	0x3f
	.zero		1


	//   ....[72]....
        /*1048*/ 	.word	0x00015660
        /*104c*/ 	.word	0x00000002
        /*1050*/ 	.word	0x00032460
        /*1054*/ 	.short	0x010a
        /*1056*/ 	.byte	0x3f
	.zero		1


	//   ....[73]....
        /*1058*/ 	.word	0x000156b0
        /*105c*/ 	.word	0x00000003
        /*1060*/ 	.word	0x00032440
        /*1064*/ 	.short	0x010a
        /*1066*/ 	.byte	0x3f
	.zero		1


	//   ....[74]....
        /*1068*/ 	.word	0x00015700
        /*106c*/ 	.word	0x00000003
        /*1070*/ 	.word	0x00032460
        /*1074*/ 	.short	0x010a
        /*1076*/ 	.byte	0x3f
	.zero		1


	//   ....[75]....
        /*1078*/ 	.word	0x00015750
        /*107c*/ 	.word	0x00000004
        /*1080*/ 	.word	0x00032440
        /*1084*/ 	.short	0x010a
        /*1086*/ 	.byte	0x3f
	.zero		1


	//   ....[76]....
        /*1088*/ 	.word	0x000157a0
        /*108c*/ 	.word	0x00000004
        /*1090*/ 	.word	0x00032460
        /*1094*/ 	.short	0x010a
        /*1096*/ 	.byte	0x3f
	.zero		1


	//   ....[77]....
        /*1098*/ 	.word	0x000157f0
        /*109c*/ 	.word	0x00000004
        /*10a0*/ 	.word	0x00032440
        /*10a4*/ 	.short	0x010a
        /*10a6*/ 	.byte	0x3f
	.zero		1


	//   ....[78]....
        /*10a8*/ 	.word	0x00015840
        /*10ac*/ 	.word	0x00000004
        /*10b0*/ 	.word	0x00032460
        /*10b4*/ 	.short	0x010a
        /*10b6*/ 	.byte	0x3f
	.zero		1


	//   ....[79]....
        /*10b8*/ 	.word	0x00016290
        /*10bc*/ 	.word	0x00000000
        /*10c0*/ 	.word	0x00032420
        /*10c4*/ 	.short	0x010a
        /*10c6*/ 	.byte	0x3f
	.zero		1


	//   ....[80]....
        /*10c8*/ 	.word	0x00016430
        /*10cc*/ 	.word	0x00000006
        /*10d0*/ 	.word	0x00000000
        /*10d4*/ 	.short	0x010a
        /*10d6*/ 	.byte	0x3f
	.zero		1


	//   ....[81]....
        /*10d8*/ 	.word	0x00016480
        /*10dc*/ 	.word	0x00000007
        /*10e0*/ 	.word	0x00000000
        /*10e4*/ 	.short	0x010a
        /*10e6*/ 	.byte	0x3f
	.zero		1


	//   ....[82]....
        /*10e8*/ 	.word	0x000164d0
        /*10ec*/ 	.word	0x00000004
        /*10f0*/ 	.word	0x00000000
        /*10f4*/ 	.short	0x010a
        /*10f6*/ 	.byte	0x3f
	.zero		1


	//----- nvinfo : EIATTR_NUM_MBARRIERS
	.align		4
.L_621:
        /*10f8*/ 	.byte	0x03, 0x38
        /*10fa*/ 	.short	0x0017


	//----- nvinfo : EIATTR_EXIT_INSTR_OFFSETS
	.align		4
        /*10fc*/ 	.byte	0x04, 0x1c
        /*10fe*/ 	.short	(.L_623 - .L_622)


	//   ....[0]....
.L_622:
        /*1100*/ 	.word	0x00000ac0


	//   ....[1]....
        /*1104*/ 	.word	0x0000c810


	//   ....[2]....
        /*1108*/ 	.word	0x00013950


	//----- nvinfo : EIATTR_MAX_THREADS
	.align		4
.L_623:
        /*110c*/ 	.byte	0x04, 0x05
        /*110e*/ 	.short	(.L_625 - .L_624)
.L_624:
        /*1110*/ 	.word	0x00000180
        /*1114*/ 	.word	0x00000001
        /*1118*/ 	.word	0x00000001


	//----- nvinfo : EIATTR_CRS_STACK_SIZE
	.align		4
.L_625:
        /*111c*/ 	.byte	0x04, 0x1e
        /*111e*/ 	.short	(.L_627 - .L_626)
.L_626:
        /*1120*/ 	.word	0x00000000


	//----- nvinfo : EIATTR_CBANK_PARAM_SIZE
	.align		4
.L_627:
        /*1124*/ 	.byte	0x03, 0x19
        /*1126*/ 	.short	0x0bf0


	//----- nvinfo : EIATTR_PARAM_CBANK
	.align		4
        /*1128*/ 	.byte	0x04, 0x0a
        /*112a*/ 	.short	(.L_629 - .L_628)
	.align		4
.L_628:
        /*112c*/ 	.word	index@(.nv.constant0._ZN7cutlass13device_kernelIN5flash11enable_sm90INS1_16FlashAttnFwdSm90INS1_25CollectiveMainloopFwdSm90ILi2EN4cute5tupleIJNS5_1CILi1EEES8_S8_EEENS6_IJNS7_ILi128EEENS7_ILi96EEENS7_ILi64EEEEEELi256ENS_6half_tEfNS_4arch4Sm90ELb1ELb0ELb0ELb1ELb0ELb0ELb1ELb1ELb0ELb1ELb0ELb0EEENS1_21CollectiveEpilogueFwdINS6_IJSA_NS7_ILi256EEESB_EEES9_SE_SG_Li256ELb1ELb1ELb0ELb0EEENS1_36VarlenDynamicPersistentTileSchedulerILi128ELi96ELi256ELi128ELb0ELb1ELb1ELb1ELb1ELb1EEEEEEEEEvNT_6ParamsE)
        /*1130*/ 	.short	0x0210
        /*1132*/ 	.short	0x0bf0


	//----- nvinfo : EIATTR_SW_WAR
	.align		4
.L_629:
        /*1134*/ 	.byte	0x04, 0x36
        /*1136*/ 	.short	(.L_631 - .L_630)
.L_630:
        /*1138*/ 	.word	0x00000008
.L_631:


//--------------------- .nv.info._ZN7cutlass13device_kernelIN5flash11enable_sm90INS1_16FlashAttnFwdSm90INS1_25CollectiveMainloopFwdSm90ILi2EN4cute5tupleIJNS5_1CILi1EEES8_S8_EEENS6_IJNS7_ILi128EEENS7_ILi96EEENS7_ILi64EEEEEELi256ENS_6half_tEfNS_4arch4Sm90ELb1ELb0ELb0ELb1ELb0ELb1ELb1ELb1ELb0ELb1ELb0ELb0EEENS1_21CollectiveEpilogueFwdINS6_IJSA_NS7_ILi256EEESB_EEES9_SE_SG_Li256ELb1ELb1ELb0ELb0EEENS1_36VarlenDynamicPersistentTileSchedulerILi128ELi96ELi256ELi128ELb0ELb1ELb1ELb1ELb1ELb1EEEEEEEEEvNT_6ParamsE --------------------------
	.section	.nv.info._ZN7cutlass13device_kernelIN5flash11enable_sm90INS1_16FlashAttnFwdSm90INS1_25CollectiveMainloopFwdSm90ILi2EN4cute5tupleIJNS5_1CILi1EEES8_S8_EEENS6_IJNS7_ILi128EEENS7_ILi96EEENS7_ILi64EEEEEELi256ENS_6half_tEfNS_4arch4Sm90ELb1ELb0ELb0ELb1ELb0ELb1ELb1ELb1ELb0ELb1ELb0ELb0EEENS1_21CollectiveEpilogueFwdINS6_IJSA_NS7_ILi256EEESB_EEES9_SE_SG_Li256ELb1ELb1ELb0ELb0EEENS1_36VarlenDynamicPersistentTileSchedulerILi128ELi96ELi256ELi128ELb0ELb1ELb1ELb1ELb1ELb1EEEEEEEEEvNT_6ParamsE,"",@"SHT_CUDA_INFO"
	.sectionflags	@""
	.align	4


	//----- nvinfo : EIATTR_CUDA_API_VERSION
	.align		4
        /*0000*/ 	.byte	0x04, 0x37
        /*0002*/ 	.short	(.L_633 - .L_632)
.L_632:
        /*0004*/ 	.word	0x00000082


	//----- nvinfo : EIATTR_KPARAM_INFO
	.align		4
.L_633:
        /*0008*/ 	.byte	0x04, 0x17
        /*000a*/ 	.short	(.L_635 - .L_634)
.L_634:
        /*000c*/ 	.word	0x00000000
        /*0010*/ 	.short	0x0000
        /*0012*/ 	.short	0x0070
        /*0014*/ 	.byte	0x00, 0xf0, 0x01, 0x2e


	//----- nvinfo : EIATTR_SPARSE_MMA_MASK
	.align		4
.L_635:
        /*0018*/ 	.byte	0x03, 0x50
        /*001a*/ 	.short	0x0000


	//----- nvinfo : EIATTR_MAXREG_COUNT
	.align		4
        /*001c*/ 	.byte	0x03, 0x1b
        /*001e*/ 	.short	0x00a8


	//----- nvinfo : EIATTR_NUM_BARRIERS
	.align		4
        /*0020*/ 	.byte	0x02, 0x4c
        /*0022*/ 	.byte	0x10
	.zero		1


	//----- nvinfo : EIATTR_EXTERNS
	.align		4
        /*0024*/ 	.byte	0x04, 0x0f
        /*0026*/ 	.short	(.L_637 - .L_636)


	//   ....[0]....
	.align		4
.L_636:
        /*0028*/ 	.word	index@(__assertfail)


	//----- nvinfo : EIATTR_ANNOTATIONS
	.align		4
.L_637:
        /*002c*/ 	.byte	0x04, 0x55
        /*002e*/ 	.short	(.L_639 - .L_638)


	//   ....[0]....
.L_638:
        /* <DEDUP_REMOVED lines=181> */


	//----- nvinfo : EIATTR_MERCURY_ISA_VERSION
	.align		4
.L_639:
        /*0b70*/ 	.byte	0x03, 0x5f
        /*0b72*/ 	.short	0x0101


	//----- nvinfo : EIATTR_UNUSED_LOAD_BYTE_OFFSET
	.align		4
        /*0b74*/ 	.byte	0x04, 0x44
        /*0b76*/ 	.short	(.L_641 - .L_640)


	//   ....[0]....
.L_640:
        /*0b78*/ 	.word	0x00000af0
        /*0b7c*/ 	.word	0x0000fff0


	//   ....[1]....
        /*0b80*/ 	.word	0x00011f60
        /*0b84*/ 	.word	0x0000fff0


	//----- nvinfo : EIATTR_INT_WARP_WIDE_INSTR_OFFSETS
	.align		4
.L_641:
        /*0b88*/ 	.byte	0x04, 0x31
        /*0b8a*/ 	.short	(.L_643 - .L_642)


	//   ....[0]....
.L_642:
        /*0b8c*/ 	.word	0x00000180


	//   ....[1]....
        /*0b90*/ 	.word	0x000001c0


	//   ....[2]....
        /*0b94*/ 	.word	0x00000230


	//   ....[3]....
        /*0b98*/ 	.word	0x000002a0


	//   ....[4]....
        /*0b9c*/ 	.word	0x00017ad0


	//   ....[5]....
        /*0ba0*/ 	.word	0x00017b60


	//   ....[6]....
        /*0ba4*/ 	.word	0x0001c830


	//   ....[7]....
        /*0ba8*/ 	.word	0x0001c8c0


	//----- nvinfo : EIATTR_COOP_GROUP_MASK_REGIDS
	.align		4
.L_643:
        /*0bac*/ 	.byte	0x04, 0x29
        /*0bae*/ 	.short	(.L_645 - .L_644)


	//   ....[0]....
.L_644:
        /*0bb0*/ 	.word	0xffffffff


	//   ....[1]....
        /*0bb4*/ 	.word	0xffffffff


	//   ....[2]....
        /*0bb8*/ 	.word	0xffffffff


	//   ....[3]....
        /*0bbc*/ 	.word	0xffffffff


	//   ....[4]....
        /*0bc0*/ 	.word	0xffffffff


	//   ....[5]....
        /*0bc4*/ 	.word	0xffffffff


	//   ....[6]....
        /*0bc8*/ 	.word	0xffffffff


	//   ....[7]....
        /*0bcc*/ 	.word	0xffffffff


	//   ....[8]....
        /*0bd0*/ 	.word	0xffffffff


	//   ....[9]....
        /*0bd4*/ 	.word	0xffffffff


	//   ....[10]....
        /*0bd8*/ 	.word	0xffffffff


	//   ....[11]....
        /*0bdc*/ 	.word	0xffffffff


	//   ....[12]....
        /*0be0*/ 	.word	0xffffffff


	//   ....[13]....
        /*0be4*/ 	.word	0xffffffff


	//   ....[14]....
        /*0be8*/ 	.word	0xffffffff


	//   ....[15]....
        /*0bec*/ 	.word	0xffffffff


	//   ....[16]....
        /*0bf0*/ 	.word	0xffffffff


	//   ....[17]....
        /*0bf4*/ 	.word	0xffffffff


	//   ....[18]....
        /*0bf8*/ 	.word	0xffffffff


	//   ....[19]....
        /*0bfc*/ 	.word	0xffffffff


	//   ....[20]....
        /*0c00*/ 	.word	0xffffffff


	//   ....[21]....
        /*0c04*/ 	.word	0xffffffff


	//   ....[22]....
        /*0c08*/ 	.word	0xffffffff


	//   ....[23]....
        /*0c0c*/ 	.word	0xffffffff


	//   ....[24]....
        /*0c10*/ 	.word	0xffffffff


	//   ....[25]....
        /*0c14*/ 	.word	0xffffffff


	//   ....[26]....
        /*0c18*/ 	.word	0xffffffff


	//   ....[27]....
        /*0c1c*/ 	.word	0xffffffff


	//   ....[28]....
        /*0c20*/ 	.word	0xffffffff


	//   ....[29]....
        /*0c24*/ 	.word	0xffffffff


	//   ....[30]....
        /*0c28*/ 	.word	0xffffffff


	//   ....[31]....
        /*0c2c*/ 	.word	0xffffffff


	//   ....[32]....
        /*0c30*/ 	.word	0xffffffff


	//   ....[33]....
        /*0c34*/ 	.word	0xffffffff


	//   ....[34]....
        /*0c38*/ 	.word	0xffffffff


	//   ....[35]....
        /*0c3c*/ 	.word	0xffffffff


	//   ....[36]....
        /*0c40*/ 	.word	0xffffffff


	//   ....[37]....
        /*0c44*/ 	.word	0xffffffff


	//   ....[38]....
        /*0c48*/ 	.word	0xffffffff


	//   ....[39]....
        /*0c4c*/ 	.word	0xffffffff


	//   ....[40]....
        /*0c50*/ 	.word	0xffffffff


	//   ....[41]....
        /*0c54*/ 	.word	0xffffffff


	//   ....[42]....
        /*0c58*/ 	.word	0xffffffff


	//   ....[43]....
        /*0c5c*/ 	.word	0xffffffff


	//   ....[44]....
        /*0c60*/ 	.word	0xffffffff


	//   ....[45]....
        /*0c64*/ 	.word	0xffffffff


	//   ....[46]....
        /*0c68*/ 	.word	0xffffffff


	//   ....[47]....
        /*0c6c*/ 	.word	0xffffffff


	//   ....[48]....
        /*0c70*/ 	.word	0xffffffff


	//   ....[49]....
        /*0c74*/ 	.word	0xffffffff


	//   ....[50]....
        /*0c78*/ 	.word	0xffffffff


	//   ....[51]....
        /*0c7c*/ 	.word	0xffffffff


	//   ....[52]....
        /*0c80*/ 	.word	0xffffffff


	//   ....[53]....
        /*0c84*/ 	.word	0xffffffff


	//   ....[54]....
        /*0c88*/ 	.word	0xffffffff


	//   ....[55]....
        /*0c8c*/ 	.word	0xffffffff


	//   ....[56]....
        /*0c90*/ 	.word	0xffffffff


	//   ....[57]....
        /*0c94*/ 	.word	0xffffffff


	//   ....[58]....
        /*0c98*/ 	.word	0xffffffff


	//   ....[59]....
        /*0c9c*/ 	.word	0xffffffff


	//   ....[60]....
        /*0ca0*/ 	.word	0xffffffff


	//   ....[61]....
        /*0ca4*/ 	.word	0xffffffff


	//   ....[62]....
        /*0ca8*/ 	.word	0xffffffff


	//   ....[63]....
        /*0cac*/ 	.word	0xffffffff


	//   ....[64]....
        /*0cb0*/ 	.word	0xffffffff


	//   ....[65]....
        /*0cb4*/ 	.word	0xffffffff


	//   ....[66]....
        /*0cb8*/ 	.word	0xffffffff


	//   ....[67]....
        /*0cbc*/ 	.word	0xffffffff


	//   ....[68]....
        /*0cc0*/ 	.word	0xffffffff


	//   ....[69]....
        /*0cc4*/ 	.word	0xffffffff


	//   ....[70]....
        /*0cc8*/ 	.word	0xffffffff


	//   ....[71]....
        /*0ccc*/ 	.word	0xffffffff


	//   ....[72]....
        /*0cd0*/ 	.word	0xffffffff


	//   ....[73]....
        /*0cd4*/ 	.word	0xffffffff


	//   ....[74]....
        /*0cd8*/ 	.word	0xffffffff


	//   ....[75]....
        /*0cdc*/ 	.word	0xffffffff


	//   ....[76]....
        /*0ce0*/ 	.word	0xffffffff


	//   ....[77]....
        /*0ce4*/ 	.word	0xffffffff


	//   ....[78]....
        /*0ce8*/ 	.word	0xffffffff


	//   ....[79]....
        /*0cec*/ 	.word	0xffffffff


	//   ....[80]....
        /*0cf0*/ 	.word	0xffffffff


	//   ....[81]....
        /*0cf4*/ 	.word	0xffffffff


	//   ....[82]....
        /*0cf8*/ 	.word	0xffffffff


	//   ....[83]....
        /*0cfc*/ 	.word	0xffffffff


	//   ....[84]....
        /*0d00*/ 	.word	0xffffffff


	//   ....[85]....
        /*0d04*/ 	.word	0xffffffff


	//   ....[86]....
        /*0d08*/ 	.word	0xffffffff


	//   ....[87]....
        /*0d0c*/ 	.word	0xffffffff


	//   ....[88]....
        /*0d10*/ 	.word	0xffffffff


	//   ....[89]....
        /*0d14*/ 	.word	0xffffffff


	//   ....[90]....
        /*0d18*/ 	.word	0xffffffff


	//   ....[91]....
        /*0d1c*/ 	.word	0xffffffff


	//   ....[92]....
        /*0d20*/ 	.word	0xffffffff


	//   ....[93]....
        /*0d24*/ 	.word	0xffffffff


	//   ....[94]....
        /*0d28*/ 	.word	0xffffffff


	//   ....[95]....
        /*0d2c*/ 	.word	0xffffffff


	//   ....[96]....
        /*0d30*/ 	.word	0xffffffff


	//   ....[97]....
        /*0d34*/ 	.word	0xffffffff


	//   ....[98]....
        /*0d38*/ 	.word	0xffffffff


	//   ....[99]....
        /*0d3c*/ 	.word	0xffffffff


	//   ....[100]....
        /*0d40*/ 	.word	0xffffffff


	//   ....[101]....
        /*0d44*/ 	.word	0xffffffff


	//   ....[102]....
        /*0d48*/ 	.word	0xffffffff


	//   ....[103]....
        /*0d4c*/ 	.word	0xffffffff


	//   ....[104]....
        /*0d50*/ 	.word	0xffffffff


	//   ....[105]....
        /*0d54*/ 	.word	0xffffffff


	//   ....[106]....
        /*0d58*/ 	.word	0xffffffff


	//   ....[107]....
        /*0d5c*/ 	.word	0xffffffff


	//   ....[108]....
        /*0d60*/ 	.word	0xffffffff


	//   ....[109]....
        /*0d64*/ 	.word	0xffffffff


	//   ....[110]....
        /*0d68*/ 	.word	0xffffffff


	//   ....[111]....
        /*0d6c*/ 	.word	0xffffffff


	//   ....[112]....
        /*0d70*/ 	.word	0xffffffff


	//   ....[113]....
        /*0d74*/ 	.word	0xffffffff


	//   ....[114]....
        /*0d78*/ 	.word	0xffffffff


	//   ....[115]....
        /*0d7c*/ 	.word	0xffffffff


	//   ....[116]....
        /*0d80*/ 	.word	0xffffffff


	//   ....[117]....
        /*0d84*/ 	.word	0xffffffff


	//   ....[118]....
        /*0d88*/ 	.word	0xffffffff


	//   ....[119]....
        /*0d8c*/ 	.word	0xffffffff


	//   ....[120]....
        /*0d90*/ 	.word	0xffffffff


	//   ....[121]....
        /*0d94*/ 	.word	0xffffffff


	//   ....[122]....
        /*0d98*/ 	.word	0xffffffff


	//   ....[123]....
        /*0d9c*/ 	.word	0xffffffff


	//   ....[124]....
        /*0da0*/ 	.word	0xffffffff


	//   ....[125]....
        /*0da4*/ 	.word	0xffffffff


	//   ....[126]....
        /*0da8*/ 	.word	0xffffffff


	//   ....[127]....
        /*0dac*/ 	.word	0xffffffff


	//   ....[128]....
        /*0db0*/ 	.word	0xffffffff


	//   ....[129]....
        /*0db4*/ 	.word	0xffffffff


	//   ....[130]....
        /*0db8*/ 	.word	0xffffffff


	//   ....[131]....
        /*0dbc*/ 	.word	0xffffffff


	//   ....[132]....
        /*0dc0*/ 	.word	0x0500000f


	//   ....[133]....
        /*0dc4*/ 	.word	0x0500000f


	//   ....[134]....
        /*0dc8*/ 	.word	0x0500000f


	//   ....[135]....
        /*0dcc*/ 	.word	0x0500000f


	//   ....[136]....
        /*0dd0*/ 	.word	0x0500000f


	//   ....[137]....
        /*0dd4*/ 	.word	0x0500000f


	//   ....[138]....
        /*0dd8*/ 	.word	0x0500000f


	//   ....[139]....
        /*0ddc*/ 	.word	0x0500000f


	//   ....[140]....
        /*0de0*/ 	.word	0x0500000f


	//   ....[141]....
        /*0de4*/ 	.word	0x0500000f


	//   ....[142]....
        /*0de8*/ 	.word	0x0500000f


	//   ....[143]....
        /*0dec*/ 	.word	0x0500000f


	//   ....[144]....
        /*0df0*/ 	.word	0x0500000f


	//   ....[145]....
        /*0df4*/ 	.word	0x0500000f


	//   ....[146]....
        /*0df8*/ 	.word	0x0500000f


	//   ....[147]....
        /*0dfc*/ 	.word	0x0500000f


	//   ....[148]....
        /*0e00*/ 	.word	0x0500000f


	//   ....[149]....
        /*0e04*/ 	.word	0x0500000f


	//   ....[150]....
        /*0e08*/ 	.word	0x0500000f


	//   ....[151]....
        /*0e0c*/ 	.word	0x0500000f


	//   ....[152]....
        /*0e10*/ 	.word	0x0500000f


	//   ....[153]....
        /*0e14*/ 	.word	0x0500000f


	//   ....[154]....
        /*0e18*/ 	.word	0x0500000f


	//   ....[155]....
        /*0e1c*/ 	.word	0x0500000f


	//   ....[156]....
        /*0e20*/ 	.word	0x0500000f


	//   ....[157]....
        /*0e24*/ 	.word	0x0500000f


	//   ....[158]....
        /*0e28*/ 	.word	0x0500000f


	//   ....[159]....
        /*0e2c*/ 	.word	0x0500000f


	//   ....[160]....
        /*0e30*/ 	.word	0x0500000f


	//   ....[161]....
        /*0e34*/ 	.word	0x0500000f


	//   ....[162]....
        /*0e38*/ 	.word	0x0500000f


	//   ....[163]....
        /*0e3c*/ 	.word	0x0500000f


	//   ....[164]....
        /*0e40*/ 	.word	0x0500000f


	//   ....[165]....
        /*0e44*/ 	.word	0x0500000f


	//   ....[166]....
        /*0e48*/ 	.word	0x0500000f


	//   ....[167]....
        /*0e4c*/ 	.word	0x0500000f


	//   ....[168]....
        /*0e50*/ 	.word	0x0500000f


	//   ....[169]....
        /*0e54*/ 	.word	0x0500000f


	//   ....[170]....
        /*0e58*/ 	.word	0x0500000f


	//   ....[171]....
        /*0e5c*/ 	.word	0x0500000f


	//   ....[172]....
        /*0e60*/ 	.word	0x0500000f


	//   ....[173]....
        /*0e64*/ 	.word	0x0500000f


	//   ....[174]....
        /*0e68*/ 	.word	0x0500000f


	//   ....[175]....
        /*0e6c*/ 	.word	0x0500000f


	//   ....[176]....
        /*0e70*/ 	.word	0x0500000f


	//   ....[177]....
        /*0e74*/ 	.word	0x0500000f


	//   ....[178]....
        /*0e78*/ 	.word	0x0500000f


	//   ....[179]....
        /*0e7c*/ 	.word	0x0500000f


	//   ....[180]....
        /*0e80*/ 	.word	0x0500000f


	//   ....[181]....
        /*0e84*/ 	.word	0x0500000f


	//   ....[182]....
        /*0e88*/ 	.word	0x0500000f


	//   ....[183]....
        /*0e8c*/ 	.word	0x0500000f


	//   ....[184]....
        /*0e90*/ 	.word	0x0500000f


	//   ....[185]....
        /*0e94*/ 	.word	0x0500000f


	//   ....[186]....
        /*0e98*/ 	.word	0x0500000f


	//   ....[187]....
        /*0e9c*/ 	.word	0x0500000f


	//   ....[188]....
        /*0ea0*/ 	.word	0x0500000f


	//   ....[189]....
        /*0ea4*/ 	.word	0x0500000f


	//   ....[190]....
        /*0ea8*/ 	.word	0x0500000f


	//   ....[191]....
        /*0eac*/ 	.word	0x0500000f


	//   ....[192]....
        /*0eb0*/ 	.word	0x0500000f


	//   ....[193]....
        /*0eb4*/ 	.word	0x0500000f


	//   ....[194]....
        /*0eb8*/ 	.word	0x0500000f


	//   ....[195]....
        /*0ebc*/ 	.word	0x0500000f


	//   ....[196]....
        /*0ec0*/ 	.word	0x0500000f


	//   ....[197]....
        /*0ec4*/ 	.word	0x0500000f


	//   ....[198]....
        /*0ec8*/ 	.word	0x0500000f


	//   ....[199]....
        /*0ecc*/ 	.word	0x0500000f


	//   ....[200]....
        /*0ed0*/ 	.word	0x0500000f


	//   ....[201]....
        /*0ed4*/ 	.word	0x0500000f


	//   ....[202]....
        /*0ed8*/ 	.word	0x0500000f


	//   ....[203]....
        /*0edc*/ 	.word	0x0500000f


	//   ....[204]....
        /*0ee0*/ 	.word	0x0500000f


	//   ....[205]....
        /*0ee4*/ 	.word	0x0500000f


	//   ....[206]....
        /*0ee8*/ 	.word	0x0500000f


	//   ....[207]....
        /*0eec*/ 	.word	0x0500000f


	//   ....[208]....
        /*0ef0*/ 	.word	0x0500000f


	//----- nvinfo : EIATTR_COOP_GROUP_INSTR_OFFSETS
	.align		4
.L_645:
        /*0ef4*/ 	.byte	0x04, 0x28
        /*0ef6*/ 	.short	(.L_647 - .L_646)


	//   ....[0]....
.L_646:
        /*0ef8*/ 	.word	0x00000060


	//   ....[1]....
        /*0efc*/ 	.word	0x00000190


	//   ....[2]....
        /*0f00*/ 	.word	0x00000250


	//   ....[3]....
        /*0f04*/ 	.word	0x00000420


	//   ....[4]....
        /*0f08*/ 	.word	0x00000580


	//   ....[5]....
        /*0f0c*/ 	.word	0x000006a0


	//   ....[6]....
        /*0f10*/ 	.word	0x00000800


	//   ....[7]....
        /*0f14*/ 	.word	0x00006040


	//   ....[8]....
        /*0f18*/ 	.word	0x00006810


	//   ....[9]....
        /*0f1c*/ 	.word	0x00006820


	//   ....[10]....
        /*0f20*/ 	.word	0x00006830


	//   ....[11]....
        /*0f24*/ 	.word	0x00006840


	//   ....[12]....
        /*0f28*/ 	.word	0x00006b70


	//   ....[13]....
        /*0f2c*/ 	.word	0x00006b80


	//   ....[14]....
        /*0f30*/ 	.word	0x00006b90


	//   ....[15]....
        /*0f34*/ 	.word	0x00006ba0


	//   ....[16]....
        /*0f38*/ 	.word	0x00007e70


	//   ....[17]....
        /*0f3c*/ 	.word	0x00007e80


	//   ....[18]....
        /*0f40*/ 	.word	0x00007e90


	//   ....[19]....
        /*0f44*/ 	.word	0x00007ea0


	//   ....[20]....
        /*0f48*/ 	.word	0x00007f90


	//   ....[21]....
        /*0f4c*/ 	.word	0x00007fa0


	//   ....[22]....
        /*0f50*/ 	.word	0x00008050


	//   ....[23]....
        /*0f54*/ 	.word	0x00008090


	//   ....[24]....
        /*0f58*/ 	.word	0x0000a350


	//   ....[25]....
        /*0f5c*/ 	.word	0x0000a830


	//   ....[26]....
        /*0f60*/ 	.word	0x0000a840


	//   ....[27]....
        /*0f64*/ 	.word	0x0000a860


	//   ....[28]....
        /*0f68*/ 	.word	0x0000ae10


	//   ....[29]....
        /*0f6c*/ 	.word	0x0000ae30


	//   ....[30]....
        /*0f70*/ 	.word	0x0000cb10


	//   ....[31]....
        /*0f74*/ 	.word	0x0000cba0


	//   ....[32]....
        /*0f78*/ 	.word	0x0000d060


	//   ....[33]....
        /*0f7c*/ 	.word	0x0000d080


	//   ....[34]....
        /*0f80*/ 	.word	0x0000d7d0


	//   ....[35]....
        /*0f84*/ 	.word	0x0000d7f0


	//   ....[36]....
        /*0f88*/ 	.word	0x0000fbf0


	//   ....[37]....
        /*0f8c*/ 	.word	0x0000fc10


	//   ....[38]....
        /*0f90*/ 	.word	0x00010020


	//   ....[39]....
        /*0f94*/ 	.word	0x00010040


	//   ....[40]....
        /*0f98*/ 	.word	0x000114d0


	//   ....[41]....
        /*0f9c*/ 	.word	0x00011520


	//   ....[42]....
        /*0fa0*/ 	.word	0x00011590


	//   ....[43]....
        /*0fa4*/ 	.word	0x000115c0


	//   ....[44]....
        /*0fa8*/ 	.word	0x000133c0


	//   ....[45]....
        /*0fac*/ 	.word	0x00013400


	//   ....[46]....
        /*0fb0*/ 	.word	0x00013460


	//   ....[47]....
        /*0fb4*/ 	.word	0x000134a0


	//   ....[48]....
        /*0fb8*/ 	.word	0x00013a80


	//   ....[49]....
        /*0fbc*/ 	.word	0x00013ab0


	//   ....[50]....
        /*0fc0*/ 	.word	0x00013bf0


	//   ....[51]....
        /*0fc4*/ 	.word	0x00013c10


	//   ....[52]....
        /*0fc8*/ 	.word	0x00013d50


	//   ....[53]....
        /*0fcc*/ 	.word	0x00013d70


	//   ....[54]....
        /*0fd0*/ 	.word	0x00013ec0


	//   ....[55]....
        /*0fd4*/ 	.word	0x00013ee0


	//   ....[56]....
        /*0fd8*/ 	.word	0x000147f0


	//   ....[57]....
        /*0fdc*/ 	.word	0x00014800


	//   ....[58]....
        /*0fe0*/ 	.word	0x00014a20


	//   ....[59]....
        /*0fe4*/ 	.word	0x00014a30


	//   ....[60]....
        /*0fe8*/ 	.word	0x00014c40


	//   ....[61]....
        /*0fec*/ 	.word	0x00014c50


	//   ....[62]....
        /*0ff0*/ 	.word	0x00014e60


	//   ....[63]....
        /*0ff4*/ 	.word	0x00014e70


	//   ....[64]....
        /*0ff8*/ 	.word	0x000150e0


	//   ....[65]....
        /*0ffc*/ 	.word	0x000152c0


	//   ....[66]....
        /*1000*/ 	.word	0x000152f0


	//   ....[67]....
        /*1004*/ 	.word	0x00015320


	//   ....[68]....
        /*1008*/ 	.word	0x00015350


	//   ....[69]....
        /*100c*/ 	.word	0x00015380


	//   ....[70]....
        /*1010*/ 	.word	0x000153b0


	//   ....[71]....
        /*1014*/ 	.word	0x00015520


	//   ....[72]....
        /*1018*/ 	.word	0x00015550


	//   ....[73]....
        /*101c*/ 	.word	0x00015580


	//   ....[74]....
        /*1020*/ 	.word	0x000155b0


	//   ....[75]....
        /*1024*/ 	.word	0x000155e0


	//   ....[76]....
        /*1028*/ 	.word	0x00015610


	//   ....[77]....
        /*102c*/ 	.word	0x000156b0


	//   ....[78]....
        /*1030*/ 	.word	0x00015710


	//   ....[79]....
        /*1034*/ 	.word	0x000157a0


	//   ....[80]....
        /*1038*/ 	.word	0x00016630


	//   ....[81]....
        /*103c*/ 	.word	0x000180d0


	//   ....[82]....
        /*1040*/ 	.word	0x00018c60


	//   ....[83]....
        /*1044*/ 	.word	0x00018c80


	//   ....[84]....
        /*1048*/ 	.word	0x00018cb0


	//   ....[85]....
        /*104c*/ 	.word	0x00018cd0


	//   ....[86]....
        /*1050*/ 	.word	0x00018d80


	//   ....[87]....
        /*1054*/ 	.word	0x00018e10


	//   ....[88]....
        /*1058*/ 	.word	0x00018e40


	//   ....[89]....
        /*105c*/ 	.word	0x00018ec0


	//   ....[90]....
        /*1060*/ 	.word	0x00018ef0


	//   ....[91]....
        /*1064*/ 	.word	0x00018f70


	//   ....[92]....
        /*1068*/ 	.word	0x00018fa0


	//   ....[93]....
        /*106c*/ 	.word	0x00019020


	//   ....[94]....
        /*1070*/ 	.word	0x00019050


	//   ....[95]....
        /*1074*/ 	.word	0x000190b0


	//   ....[96]....
        /*1078*/ 	.word	0x000190c0


	//   ....[97]....
        /*107c*/ 	.word	0x00019130


	//   ....[98]....
        /*1080*/ 	.word	0x00019850


	//   ....[99]....
        /*1084*/ 	.word	0x00019870


	//   ....[100]....
        /*1088*/ 	.word	0x00019890


	//   ....[101]....
        /*108c*/ 	.word	0x00019940


	//   ....[102]....
        /*1090*/ 	.word	0x00019a00


	//   ....[103]....
        /*1094*/ 	.word	0x00019a10


	//   ....[104]....
        /*1098*/ 	.word	0x00019ad0


	//   ....[105]....
        /*109c*/ 	.word	0x00019ae0


	//   ....[106]....
        /*10a0*/ 	.word	0x00019b80


	//   ....[107]....
        /*10a4*/ 	.word	0x00019b90


	//   ....[108]....
        /*10a8*/ 	.word	0x00019c40


	//   ....[109]....
        /*10ac*/ 	.word	0x00019c50


	//   ....[110]....
        /*10b0*/ 	.word	0x00019d00


	//   ....[111]....
        /*10b4*/ 	.word	0x00019d10


	//   ....[112]....
        /*10b8*/ 	.word	0x00019d80


	//   ....[113]....
        /*10bc*/ 	.word	0x00019dd0


	//   ....[114]....
        /*10c0*/ 	.word	0x0001cac0


	//   ....[115]....
        /*10c4*/ 	.word	0x0001caf0


	//   ....[116]....
        /*10c8*/ 	.word	0x0001cb30


	//   ....[117]....
        /*10cc*/ 	.word	0x0001cb60


	//   ....[118]....
        /*10d0*/ 	.word	0x0001cb90


	//   ....[119]....
        /*10d4*/ 	.word	0x0001cbc0


	//   ....[120]....
        /*10d8*/ 	.word	0x0001cbf0


	//   ....[121]....
        /*10dc*/ 	.word	0x0001cc20


	//   ....[122]....
        /*10e0*/ 	.word	0x0001cda0


	//   ....[123]....
        /*10e4*/ 	.word	0x0001cdd0


	//   ....[124]....
        /*10e8*/ 	.word	0x0001ce00


	//   ....[125]....
        /*10ec*/ 	.word	0x0001ce30


	//   ....[126]....
        /*10f0*/ 	.word	0x0001ce60


	//   ....[127]....
        /*10f4*/ 	.word	0x0001ce90


	//   ....[128]....
        /*10f8*/ 	.word	0x0001cf50


	//   ....[129]....
        /*10fc*/ 	.word	0x0001cf70


	//   ....[130]....
        /*1100*/ 	.word	0x0001cfe0


	//   ....[131]....
        /*1104*/ 	.word	0x0001d6a0


	//   ....[132]....
        /*1108*/ 	.word	0x0001db30


	//   ....[133]....
        /*110c*/ 	.word	0x0001dbd0


	//   ....[134]....
        /*1110*/ 	.word	0x0001dc60


	//   ....[135]....
        /*1114*/ 	.word	0x0001dcb0


	//   ....[136]....
        /*1118*/ 	.word	0x0001dd00


	//   ....[137]....
        /*111c*/ 	.word	0x0001dd90


	//   ....[138]....
        /*1120*/ 	.word	0x0001de20


	//   ....[139]....
        /*1124*/ 	.word	0x0001de70


	//   ....[140]....
        /*1128*/ 	.word	0x0001dec0


	//   ....[141]....
        /*112c*/ 	.word	0x0001dfb0


	//   ....[142]....
        /*1130*/ 	.word	0x0001e060


	//   ....[143]....
        /*1134*/ 	.word	0x0001e0b0


	//   ....[144]....
        /*1138*/ 	.word	0x0001e100


	//   ....[145]....
        /*113c*/ 	.word	0x0001e230


	//   ....[146]....
        /*1140*/ 	.word	0x0001e300


	//   ....[147]....
        /*1144*/ 	.word	0x0001e420


	//   ....[148]....
        /*1148*/ 	.word	0x0001e4a0


	//   ....[149]....
        /*114c*/ 	.word	0x0001e7d0


	//   ....[150]....
        /*1150*/ 	.word	0x0001e820


	//   ....[151]....
        /*1154*/ 	.word	0x0001e8b0


	//   ....[152]....
        /*1158*/ 	.word	0x0001e940


	//   ....[153]....
        /*115c*/ 	.word	0x0001e9d0


	//   ....[154]....
        /*1160*/ 	.word	0x0001ea60


	//   ....[155]....
        /*1164*/ 	.word	0x0001eaf0


	//   ....[156]....
        /*1168*/ 	.word	0x0001eb80


	//   ....[157]....
        /*116c*/ 	.word	0x0001ec40


	//   ....[158]....
        /*1170*/ 	.word	0x0001ef30


	//   ....[159]....
        /*1174*/ 	.word	0x0001f0b0


	//   ....[160]....
        /*1178*/ 	.word	0x0001f120


	//   ....[161]....
        /*117c*/ 	.word	0x0001f180


	//   ....[162]....
        /*1180*/ 	.word	0x0001f1e0


	//   ....[163]....
        /*1184*/ 	.word	0x0001f2b0


	//   ....[164]....
        /*1188*/ 	.word	0x0001f370


	//   ....[165]....
        /*118c*/ 	.word	0x0001f480


	//   ....[166]....
        /*1190*/ 	.word	0x0001f520


	//   ....[167]....
        /*1194*/ 	.word	0x0001f5f0


	//   ....[168]....
        /*1198*/ 	.word	0x0001f690


	//   ....[169]....
        /*119c*/ 	.word	0x0001f760


	//   ....[170]....
        /*11a0*/ 	.word	0x0001f800


	//   ....[171]....
        /*11a4*/ 	.word	0x0001f8d0


	//   ....[172]....
        /*11a8*/ 	.word	0x0001f970


	//   ....[173]....
        /*11ac*/ 	.word	0x0001fa20


	//   ....[174]....
        /*11b0*/ 	.word	0x0001fb00


	//   ....[175]....
        /*11b4*/ 	.word	0x0001fd50


	//   ....[176]....
        /*11b8*/ 	.word	0x0001fe20


	//   ....[177]....
        /*11bc*/ 	.word	0x0001fef0


	//   ....[178]....
        /*11c0*/ 	.word	0x0001ff60


	//   ....[179]....
        /*11c4*/ 	.word	0x00020070


	//   ....[180]....
        /*11c8*/ 	.word	0x00020160


	//   ....[181]....
        /*11cc*/ 	.word	0x000201f0


	//   ....[182]....
        /*11d0*/ 	.word	0x000202e0


	//   ....[183]....
        /*11d4*/ 	.word	0x00020370


	//   ....[184]....
        /*11d8*/ 	.word	0x00020460


	//   ....[185]....
        /*11dc*/ 	.word	0x000204f0


	//   ....[186]....
        /*11e0*/ 	.word	0x000205d0


	//   ....[187]....
        /*11e4*/ 	.word	0x00020700


	//   ....[188]....
        /*11e8*/ 	.word	0x00020750


	//   ....[189]....
        /*11ec*/ 	.word	0x000207b0


	//   ....[190]....
        /*11f0*/ 	.word	0x00020850


	//   ....[191]....
        /*11f4*/ 	.word	0x00020bf0


	//   ....[192]....
        /*11f8*/ 	.word	0x00020c90


	//   ....[193]....
        /*11fc*/ 	.word	0x00020db0


	//   ....[194]....
        /*1200*/ 	.word	0x00020e30


	//   ....[195]....
        /*1204*/ 	.word	0x00020eb0


	//   ....[196]....
        /*1208*/ 	.word	0x00020f30


	//   ....[197]....
        /*120c*/ 	.word	0x00020fb0


	//   ....[198]....
        /*1210*/ 	.word	0x00021040


	//   ....[199]....
        /*1214*/ 	.word	0x000210e0


	//   ....[200]....
        /*1218*/ 	.word	0x00021190


	//   ....[201]....
        /*121c*/ 	.word	0x00021210


	//   ....[202]....
        /*1220*/ 	.word	0x00021290


	//   ....[203]....
        /*1224*/ 	.word	0x00021310


	//   ....[204]....
        /*1228*/ 	.word	0x000213a0


	//   ....[205]....
        /*122c*/ 	.word	0x00021420


	//   ....[206]....
        /*1230*/ 	.word	0x000214c0


	//   ....[207]....
        /*1234*/ 	.word	0x00021550


	//   ....[208]....
        /*1238*/ 	.word	0x00021680


	//----- nvinfo : EIATTR_REG_RECONFIG
	.align		4
.L_647:
        /*123c*/ 	.byte	0x01, 0x54
	.zero		2


	//----- nvinfo : EIATTR_SYSCALL_OFFSETS
	.align		4
        /*1240*/ 	.byte	0x04, 0x46
        /*1242*/ 	.short	(.L_649 - .L_648)


	//   ....[0]....
.L_648:
        /*1244*/ 	.word	0x00001a50


	//   ....[1]....
        /*1248*/ 	.word	0x00001ba0


	//   ....[2]....
        /*124c*/ 	.word	0x00006230


	//   ....[3]....
        /*1250*/ 	.word	0x00006550


	//   ....[4]....
        /*1254*/ 	.word	0x00017cd0


	//   ....[5]....
        /*1258*/ 	.word	0x00017e30


	//   ....[6]....
        /*125c*/ 	.word	0x00017f30


	//   ....[7]....
        /*1260*/ 	.word	0x00018840


	//   ....[8]....
        /*1264*/ 	.word	0x00019450


	//----- nvinfo : EIATTR_MBARRIER_INSTR_OFFSETS
	.align		4
.L_649:
        /*1268*/ 	.byte	0x04, 0x39
        /*126a*/ 	.short	(.L_651 - .L_650)


	//   ....[0]....
.L_650:
        /*126c*/ 	.word	0x000002c0
        /*1270*/ 	.word	0x000000ff
        /*1274*/ 	.word	0x00032400
        /*1278*/ 	.short	0x0100
        /*127a*/ 	.byte	0x08
	.zero		1


	//   ....[1]....
        /*127c*/ 	.word	0x000002d0
        /*1280*/ 	.word	0x000000ff
        /*1284*/ 	.word	0x00032410
        /*1288*/ 	.short	0x0100
        /*128a*/ 	.byte	0x08
	.zero		1


	//   ....[2]....
        /*128c*/ 	.word	0x000002e0
        /*1290*/ 	.word	0x000000ff
        /*1294*/ 	.word	0x00032420
        /*1298*/ 	.short	0x0100
        /*129a*/ 	.byte	0x08
	.zero		1


	//   ....[3]....
        /*129c*/ 	.word	0x000003d0
        /*12a0*/ 	.word	0x000000ff
        /*12a4*/ 	.word	0x00032430
        /*12a8*/ 	.short	0x0100
        /*12aa*/ 	.byte	0x08
	.zero		1


	//   ....[4]....
        /*12ac*/ 	.word	0x000003e0
        /*12b0*/ 	.word	0x000000ff
        /*12b4*/ 	.word	0x00032440
        /*12b8*/ 	.short	0x0100
        /*12ba*/ 	.byte	0x08
	.zero		1


	//   ....[5]....
        /*12bc*/ 	.word	0x000003f0
        /*12c0*/ 	.word	0x000000ff
        /*12c4*/ 	.word	0x00032438
        /*12c8*/ 	.short	0x0100
        /*12ca*/ 	.byte	0x08
	.zero		1


	//   ....[6]....
        /*12cc*/ 	.word	0x00000400
        /*12d0*/ 	.word	0x000000ff
        /*12d4*/ 	.word	0x00032448
        /*12d8*/ 	.short	0x0100
        /*12da*/ 	.byte	0x08
	.zero		1


	//   ....[7]....
        /*12dc*/ 	.word	0x00000530
        /*12e0*/ 	.word	0x000000ff
        /*12e4*/ 	.word	0x00032450
        /*12e8*/ 	.short	0x0100
        /*12ea*/ 	.byte	0x08
	.zero		1


	//   ....[8]....
        /*12ec*/ 	.word	0x00000540
        /*12f0*/ 	.word	0x000000ff
        /*12f4*/ 	.word	0x00032460
        /*12f8*/ 	.short	0x0100
        /*12fa*/ 	.byte	0x08
	.zero		1


	//   ....[9]....
        /*12fc*/ 	.word	0x00000550
        /*1300*/ 	.word	0x000000ff
        /*1304*/ 	.word	0x00032458
        /*1308*/ 	.short	0x0100
        /*130a*/ 	.byte	0x08
	.zero		1


	//   ....[10]....
        /*130c*/ 	.word	0x00000560
        /*1310*/ 	.word	0x000000ff
        /*1314*/ 	.word	0x00032468
        /*1318*/ 	.short	0x0100
        /*131a*/ 	.byte	0x08
	.zero		1


	//   ....[11]....
        /*131c*/ 	.word	0x00000650
        /*1320*/ 	.word	0x000000ff
        /*1324*/ 	.word	0x00032470
        /*1328*/ 	.short	0x0100
        /*132a*/ 	.byte	0x06
	.zero		1


	//   ....[12]....
        /*132c*/ 	.word	0x00000660
        /*1330*/ 	.word	0x000000ff
        /*1334*/ 	.word	0x00032480
        /*1338*/ 	.short	0x0100
        /*133a*/ 	.byte	0x06
	.zero		1


	//   ....[13]....
        /*133c*/ 	.word	0x00000670
        /*1340*/ 	.word	0x000000ff
        /*1344*/ 	.word	0x00032478
        /*1348*/ 	.short	0x0100
        /*134a*/ 	.byte	0x06
	.zero		1


	//   ....[14]....
        /*134c*/ 	.word	0x00000680
        /*1350*/ 	.word	0x000000ff
        /*1354*/ 	.word	0x00032488
        /*1358*/ 	.short	0x0100
        /*135a*/ 	.byte	0x06
	.zero		1


	//   ....[15]....
        /*135c*/ 	.word	0x000007b0
        /*1360*/ 	.word	0x000000ff
        /*1364*/ 	.word	0x00032490
        /*1368*/ 	.short	0x0100
        /*136a*/ 	.byte	0x08
	.zero		1


	//   ....[16]....
        /*136c*/ 	.word	0x000007c0
        /*1370*/ 	.word	0x000000ff
        /*1374*/ 	.word	0x000324a0
        /*1378*/ 	.short	0x0100
        /*137a*/ 	.byte	0x08
	.zero		1


	//   ....[17]....
        /*137c*/ 	.word	0x000007d0
        /*1380*/ 	.word	0x000000ff
        /*1384*/ 	.word	0x00032498
        /*1388*/ 	.short	0x0100
        /*138a*/ 	.byte	0x08
	.zero		1


	//   ....[18]....
        /*138c*/ 	.word	0x000007e0
        /*1390*/ 	.word	0x000000ff
        /*1394*/ 	.word	0x000324a8
        /*1398*/ 	.short	0x0100
        /*139a*/ 	.byte	0x08
	.zero		1


	//   ....[19]....
        /*139c*/ 	.word	0x00000910
        /*13a0*/ 	.word	0x000000ff
        /*13a4*/ 	.word	0x000324b0
        /*13a8*/ 	.short	0x0100
        /*13aa*/ 	.byte	0x08
	.zero		1


	//   ....[20]....
        /*13ac*/ 	.word	0x00000920
        /*13b0*/ 	.word	0x000000ff
        /*13b4*/ 	.word	0x000324c0
        /*13b8*/ 	.short	0x0100
        /*13ba*/ 	.byte	0x08
	.zero		1


	//   ....[21]....
        /*13bc*/ 	.word	0x00000930
        /*13c0*/ 	.word	0x000000ff
        /*13c4*/ 	.word	0x000324b8
        /*13c8*/ 	.short	0x0100
        /*13ca*/ 	.byte	0x08
	.zero		1


	//   ....[22]....
        /*13cc*/ 	.word	0x00000940
        /*13d0*/ 	.word	0x000000ff
        /*13d4*/ 	.word	0x000324c8
        /*13d8*/ 	.short	0x0100
        /*13da*/ 	.byte	0x08
	.zero		1


	//   ....[23]....
        /*13dc*/ 	.word	0x00002eb0
        /*13e0*/ 	.word	0x00000060
        /*13e4*/ 	.word	0x00032490
        /*13e8*/ 	.short	0x010a
        /*13ea*/ 	.byte	0x3f
	.zero		1


	//   ....[24]....
        /*13ec*/ 	.word	0x00004010
        /*13f0*/ 	.word	0x00000060
        /*13f4*/ 	.word	0x00032490
        /*13f8*/ 	.short	0x010a
        /*13fa*/ 	.byte	0x3f
	.zero		1


	//   ....[25]....
        /*13fc*/ 	.word	0x00005120
        /*1400*/ 	.word	0x00000060
        /*1404*/ 	.word	0x00032490
        /*1408*/ 	.short	0x010a
        /*140a*/ 	.byte	0x3f
	.zero		1


	//   ....[26]....
        /*140c*/ 	.word	0x00005340
        /*1410*/ 	.word	0x00000020
        /*1414*/ 	.word	0x00000000
        /*1418*/ 	.short	0x0101
        /*141a*/ 	.byte	0x3f
	.zero		1


	//   ....[27]....
        /*141c*/ 	.word	0x00005380
        /*1420*/ 	.word	0x00000060
        /*1424*/ 	.word	0x000324b0
        /*1428*/ 	.short	0x010a
        /*142a*/ 	.byte	0x3f
	.zero		1


	//   ....[28]....
        /*142c*/ 	.word	0x000059e0
        /*1430*/ 	.word	0x00000060
        /*1434*/ 	.word	0x00000000
        /*1438*/ 	.short	0x0101
        /*143a*/ 	.byte	0x3f
	.zero		1


	//   ....[29]....
        /*143c*/ 	.word	0x000062d0
        /*1440*/ 	.word	0x00000013
        /*1444*/ 	.word	0x00032400
        /*1448*/ 	.short	0x010a
        /*144a*/ 	.byte	0x3f
	.zero		1


	//   ....[30]....
        /*144c*/ 	.word	0x00006320
        /*1450*/ 	.word	0x00000013
        /*1454*/ 	.word	0x00032400
        /*1458*/ 	.short	0x010a
        /*145a*/ 	.byte	0x3f
	.zero		1


	//   ....[31]....
        /*145c*/ 	.word	0x00006e20
        /*1460*/ 	.word	0x00000013
        /*1464*/ 	.word	0x00032400
        /*1468*/ 	.short	0x010a
        /*146a*/ 	.byte	0x3f
	.zero		1


	//   ....[32]....
        /*146c*/ 	.word	0x00008310
        /*1470*/ 	.word	0x00000013
        /*1474*/ 	.word	0x00032400
        /*1478*/ 	.short	0x010a
        /*147a*/ 	.byte	0x3f
	.zero		1


	//   ....[33]....
        /*147c*/ 	.word	0x00009240
        /*1480*/ 	.word	0x000000ae
        /*1484*/ 	.word	0x00032430
        /*1488*/ 	.short	0x010a
        /*148a*/ 	.byte	0x3f
	.zero		1


	//   ....[34]....
        /*148c*/ 	.word	0x000092d0
        /*1490*/ 	.word	0x000000ae
        /*1494*/ 	.word	0x00032430
        /*1498*/ 	.short	0x010a
        /*149a*/ 	.byte	0x3f
	.zero		1


	//   ....[35]....
        /*149c*/ 	.word	0x000095f0
        /*14a0*/ 	.word	0x00000013
        /*14a4*/ 	.word	0x00032410
        /*14a8*/ 	.short	0x010a
        /*14aa*/ 	.byte	0x3f
	.zero		1


	//   ....[36]....
        /*14ac*/ 	.word	0x00009640
        /*14b0*/ 	.word	0x000000ae
        /*14b4*/ 	.word	0x00032450
        /*14b8*/ 	.short	0x010a
        /*14ba*/ 	.byte	0x3f
	.zero		1


	//   ....[37]....
        /*14bc*/ 	.word	0x000096c0
        /*14c0*/ 	.word	0x000000ae
        /*14c4*/ 	.word	0x00032450
        /*14c8*/ 	.short	0x010a
        /*14ca*/ 	.byte	0x3f
	.zero		1


	//   ....[38]....
        /*14cc*/ 	.word	0x0000b0e0
        /*14d0*/ 	.word	0x00000018
        /*14d4*/ 	.word	0x00000000
        /*14d8*/ 	.short	0x0101
        /*14da*/ 	.byte	0x3f
	.zero		1


	//   ....[39]....
        /*14dc*/ 	.word	0x0000bc80
        /*14e0*/ 	.word	0x000000ae
        /*14e4*/ 	.word	0x00000000
        /*14e8*/ 	.short	0x0101
        /*14ea*/ 	.byte	0x3f
	.zero		1


	//   ....[40]....
        /*14ec*/ 	.word	0x0000bd70
        /*14f0*/ 	.word	0x000000cd
        /*14f4*/ 	.word	0x00032430
        /*14f8*/ 	.short	0x010a
        /*14fa*/ 	.byte	0x3f
	.zero		1


	//   ....[41]....
        /*14fc*/ 	.word	0x0000bde0
        /*1500*/ 	.word	0x000000cd
        /*1504*/ 	.word	0x00032430
        /*1508*/ 	.short	0x010a
        /*150a*/ 	.byte	0x3f
	.zero		1


	//   ....[42]....
        /*150c*/ 	.word	0x0000c070
        /*1510*/ 	.word	0x000000cd
        /*1514*/ 	.word	0x00032450
        /*1518*/ 	.short	0x010a
        /*151a*/ 	.byte	0x3f
	.zero		1


	//   ....[43]....
        /*151c*/ 	.word	0x0000c0c0
        /*1520*/ 	.word	0x000000cd
        /*1524*/ 	.word	0x00032450
        /*1528*/ 	.short	0x010a
        /*152a*/ 	.byte	0x3f
	.zero		1


	//   ....[44]....
        /*152c*/ 	.word	0x0000df00
        /*1530*/ 	.word	0x000000cf
        /*1534*/ 	.word	0x00000000
        /*1538*/ 	.short	0x0101
        /*153a*/ 	.byte	0x3f
	.zero		1


	//   ....[45]....
        /*153c*/ 	.word	0x0000ec90
        /*1540*/ 	.word	0x000000cd
        /*1544*/ 	.word	0x00000000
        /*1548*/ 	.short	0x0101
        /*154a*/ 	.byte	0x3f
	.zero		1


	//   ....[46]....
        /*154c*/ 	.word	0x0000eda0
        /*1550*/ 	.word	0x000000d7
        /*1554*/ 	.word	0x00032430
        /*1558*/ 	.short	0x010a
        /*155a*/ 	.byte	0x3f
	.zero		1


	//   ....[47]....
        /*155c*/ 	.word	0x0000ee10
        /*1560*/ 	.word	0x000000d7
        /*1564*/ 	.word	0x00032430
        /*1568*/ 	.short	0x010a
        /*156a*/ 	.byte	0x3f
	.zero		1


	//   ....[48]....
        /*156c*/ 	.word	0x0000f0c0
        /*1570*/ 	.word	0x000000d7
        /*1574*/ 	.word	0x00032450
        /*1578*/ 	.short	0x010a
        /*157a*/ 	.byte	0x3f
	.zero		1


	//   ....[49]....
        /*157c*/ 	.word	0x0000f110
        /*1580*/ 	.word	0x000000d7
        /*1584*/ 	.word	0x00032450
        /*1588*/ 	.short	0x010a
        /*158a*/ 	.byte	0x3f
	.zero		1


	//   ....[50]....
        /*158c*/ 	.word	0x000106e0
        /*1590*/ 	.word	0x00000098
        /*1594*/ 	.word	0x00000000
        /*1598*/ 	.short	0x0101
        /*159a*/ 	.byte	0x3f
	.zero		1


	//   ....[51]....
        /*159c*/ 	.word	0x00011490
        /*15a0*/ 	.word	0x000000d7
        /*15a4*/ 	.word	0x00000000
        /*15a8*/ 	.short	0x0101
        /*15aa*/ 	.byte	0x3f
	.zero		1


	//   ....[52]....
        /*15ac*/ 	.word	0x00013a70
        /*15b0*/ 	.word	0x00000000
        /*15b4*/ 	.word	0x00000000
        /*15b8*/ 	.short	0x0101
        /*15ba*/ 	.byte	0x3f
	.zero		1


	//   ....[53]....
        /*15bc*/ 	.word	0x00016720
        /*15c0*/ 	.word	0x00000005
        /*15c4*/ 	.word	0x00032420
        /*15c8*/ 	.short	0x010a
        /*15ca*/ 	.byte	0x3f
	.zero		1


	//   ....[54]....
        /*15cc*/ 	.word	0x00016810
        /*15d0*/ 	.word	0x00000003
        /*15d4*/ 	.word	0x000324a0
        /*15d8*/ 	.short	0x010a
        /*15da*/ 	.byte	0x3f
	.zero		1


	//   ....[55]....
        /*15dc*/ 	.word	0x00016a60
        /*15e0*/ 	.word	0x00000003
        /*15e4*/ 	.word	0x000324c0
        /*15e8*/ 	.short	0x010a
        /*15ea*/ 	.byte	0x3f
	.zero		1


	//   ....[56]....
        /*15ec*/ 	.word	0x00017120
        /*15f0*/ 	.word	0x00000004
        /*15f4*/ 	.word	0x000324a0
        /*15f8*/ 	.short	0x010a
        /*15fa*/ 	.byte	0x3f
	.zero		1


	//   ....[57]....
        /*15fc*/ 	.word	0x00017360
        /*1600*/ 	.word	0x00000004
        /*1604*/ 	.word	0x000324c0
        /*1608*/ 	.short	0x010a
        /*160a*/ 	.byte	0x3f
	.zero		1


	//   ....[58]....
        /*160c*/ 	.word	0x00018380
        /*1610*/ 	.word	0x00000000
        /*1614*/ 	.word	0x00032440
        /*1618*/ 	.short	0x010a
        /*161a*/ 	.byte	0x3f
	.zero		1


	//   ....[59]....
        /*161c*/ 	.word	0x000191f0
        /*1620*/ 	.word	0x00000008
        /*1624*/ 	.word	0x00032400
        /*1628*/ 	.short	0x0107
        /*162a*/ 	.byte	0x3f
	.zero		1


	//   ....[60]....
        /*162c*/ 	.word	0x00019290
        /*1630*/ 	.word	0x00000002
        /*1634*/ 	.word	0x00032400
        /*1638*/ 	.short	0x0101
        /*163a*/ 	.byte	0x3f
	.zero		1


	//   ....[61]....
        /*163c*/ 	.word	0x00019ef0
        /*1640*/ 	.word	0x00000008
        /*1644*/ 	.word	0x00032410
        /*1648*/ 	.short	0x0107
        /*164a*/ 	.byte	0x3f
	.zero		1


	//   ....[62]....
        /*164c*/ 	.word	0x00019ff0
        /*1650*/ 	.word	0x00000002
        /*1654*/ 	.word	0x00032410
        /*1658*/ 	.short	0x0101
        /*165a*/ 	.byte	0x3f
	.zero		1


	//   ....[63]....
        /*165c*/ 	.word	0x0001a010
        /*1660*/ 	.word	0x00000002
        /*1664*/ 	.word	0x00032420
        /*1668*/ 	.short	0x010a
        /*166a*/ 	.byte	0x3f
	.zero		1


	//   ....[64]....
        /*166c*/ 	.word	0x0001a120
        /*1670*/ 	.word	0x00000002
        /*1674*/ 	.word	0x00032460
        /*1678*/ 	.short	0x010a
        /*167a*/ 	.byte	0x3f
	.zero		1


	//   ....[65]....
        /*167c*/ 	.word	0x0001aa10
        /*1680*/ 	.word	0x00000002
        /*1684*/ 	.word	0x00032440
        /*1688*/ 	.short	0x010a
        /*168a*/ 	.byte	0x3f
	.zero		1


	//   ....[66]....
        /*168c*/ 	.word	0x0001ac70
        /*1690*/ 	.word	0x00000002
        /*1694*/ 	.word	0x00032460
        /*1698*/ 	.short	0x010a
        /*169a*/ 	.byte	0x3f
	.zero		1


	//   ....[67]....
        /*169c*/ 	.word	0x0001b4f0
        /*16a0*/ 	.word	0x00000003
        /*16a4*/ 	.word	0x00032440
        /*16a8*/ 	.short	0x010a
        /*16aa*/ 	.byte	0x3f
	.zero		1


	//   ....[68]....
        /*16ac*/ 	.word	0x0001b740
        /*16b0*/ 	.word	0x00000003
        /*16b4*/ 	.word	0x00032460
        /*16b8*/ 	.short	0x010a
        /*16ba*/ 	.byte	0x3f
	.zero		1


	//   ....[69]....
        /*16bc*/ 	.word	0x0001bf50
        /*16c0*/ 	.word	0x00000003
        /*16c4*/ 	.word	0x00032440
        /*16c8*/ 	.short	0x010a
        /*16ca*/ 	.byte	0x3f
	.zero		1


	//   ....[70]....
        /*16cc*/ 	.word	0x0001c1b0
        /*16d0*/ 	.word	0x00000003
        /*16d4*/ 	.word	0x00032460
        /*16d8*/ 	.short	0x010a
        /*16da*/ 	.byte	0x3f
	.zero		1


	//   ....[71]....
        /*16dc*/ 	.word	0x0001d620
        /*16e0*/ 	.word	0x00000000
        /*16e4*/ 	.word	0x00032420
        /*16e8*/ 	.short	0x010a
        /*16ea*/ 	.byte	0x3f
	.zero		1


	//   ....[72]....
        /*16ec*/ 	.word	0x0001d7d0
        /*16f0*/ 	.word	0x00000006
        /*16f4*/ 	.word	0x00000000
        /*16f8*/ 	.short	0x010a
        /*16fa*/ 	.byte	0x3f
	.zero		1


	//   ....[73]....
        /*16fc*/ 	.word	0x0001d840
        /*1700*/ 	.word	0x00000007
        /*1704*/ 	.word	0x00000000
        /*1708*/ 	.short	0x010a
        /*170a*/ 	.byte	0x3f
	.zero		1


	//   ....[74]....
        /*170c*/ 	.word	0x0001d8b0
        /*1710*/ 	.word	0x00000004
        /*1714*/ 	.word	0x00000000
        /*1718*/ 	.short	0x010a
        /*171a*/ 	.byte	0x3f
	.zero		1


	//   ....[75]....
        /*171c*/ 	.word	0x0001d8e0
        /*1720*/ 	.word	0x00000003
        /*1724*/ 	.word	0x00000000
        /*1728*/ 	.short	0x010a
        /*172a*/ 	.byte	0x3f
	.zero		1


	//   ....[76]....
        /*172c*/ 	.word	0x0001d940
        /*1730*/ 	.word	0x00000060
        /*1734*/ 	.word	0x00032490
        /*1738*/ 	.short	0x010a
        /*173a*/ 	.byte	0x3f
	.zero		1


	//   ....[77]....
        /*173c*/ 	.word	0x0001d990
        /*1740*/ 	.word	0x00000060
        /*1744*/ 	.word	0x00032490
        /*1748*/ 	.short	0x010a
        /*174a*/ 	.byte	0x3f
	.zero		1


	//   ....[78]....
        /*174c*/ 	.word	0x0001d9e0
        /*1750*/ 	.word	0x00000060
        /*1754*/ 	.word	0x00032490
        /*1758*/ 	.short	0x010a
        /*175a*/ 	.byte	0x3f
	.zero		1


	//   ....[79]....
        /*175c*/ 	.word	0x0001da30
        /*1760*/ 	.word	0x00000060
        /*1764*/ 	.word	0x000324b0
        /*1768*/ 	.short	0x010a
        /*176a*/ 	.byte	0x3f
	.zero		1


	//   ....[80]....
        /*176c*/ 	.word	0x0001def0
        /*1770*/ 	.word	0x00000013
        /*1774*/ 	.word	0x00032400
        /*1778*/ 	.short	0x010a
        /*177a*/ 	.byte	0x3f
	.zero		1


	//   ....[81]....
        /*177c*/ 	.word	0x0001e500
        /*1780*/ 	.word	0x00000013
        /*1784*/ 	.word	0x00032400
        /*1788*/ 	.short	0x010a
        /*178a*/ 	.byte	0x3f
	.zero		1


	//   ....[82]....
        /*178c*/ 	.word	0x0001e550
        /*1790*/ 	.word	0x000000ae
        /*1794*/ 	.word	0x00032430
        /*1798*/ 	.short	0x010a
        /*179a*/ 	.byte	0x3f
	.zero		1


	//   ....[83]....
        /*179c*/ 	.word	0x0001e5a0
        /*17a0*/ 	.word	0x00000013
        /*17a4*/ 	.word	0x00032410
        /*17a8*/ 	.short	0x010a
        /*17aa*/ 	.byte	0x3f
	.zero		1


	//   ....[84]....
        /*17ac*/ 	.word	0x0001e5f0
        /*17b0*/ 	.word	0x000000ae
        /*17b4*/ 	.word	0x00032450
        /*17b8*/ 	.short	0x010a
        /*17ba*/ 	.byte	0x3f
	.zero		1


	//   ....[85]....
        /*17bc*/ 	.word	0x0001e640
        /*17c0*/ 	.word	0x000000cd
        /*17c4*/ 	.word	0x00032430
        /*17c8*/ 	.short	0x010a
        /*17ca*/ 	.byte	0x3f
	.zero		1


	//   ....[86]....
        /*17cc*/ 	.word	0x0001e690
        /*17d0*/ 	.word	0x000000cd
        /*17d4*/ 	.word	0x00032450
        /*17d8*/ 	.short	0x010a
        /*17da*/ 	.byte	0x3f
	.zero		1


	//   ....[87]....
        /*17dc*/ 	.word	0x0001e6e0
        /*17e0*/ 	.word	0x000000d7
        /*17e4*/ 	.word	0x00032430
        /*17e8*/ 	.short	0x010a
        /*17ea*/ 	.byte	0x3f
	.zero		1


	//   ....[88]....
        /*17ec*/ 	.word	0x0001e730
        /*17f0*/ 	.word	0x000000d7
        /*17f4*/ 	.word	0x00032450
        /*17f8*/ 	.short	0x010a
        /*17fa*/ 	.byte	0x3f
	.zero		1


	//   ....[89]....
        /*17fc*/ 	.word	0x0001ed10
        /*1800*/ 	.word	0x00000004
        /*1804*/ 	.word	0x00032420
        /*1808*/ 	.short	0x010a
        /*180a*/ 	.byte	0x3f
	.zero		1


	//   ....[90]....
        /*180c*/ 	.word	0x0001ed60
        /*1810*/ 	.word	0x00000003
        /*1814*/ 	.word	0x000324a0
        /*1818*/ 	.short	0x010a
        /*181a*/ 	.byte	0x3f
	.zero		1


	//   ....[91]....
        /*181c*/ 	.word	0x0001edb0
        /*1820*/ 	.word	0x00000003
        /*1824*/ 	.word	0x000324c0
        /*1828*/ 	.short	0x010a
        /*182a*/ 	.byte	0x3f
	.zero		1


	//   ....[92]....
        /*182c*/ 	.word	0x0001ee00
        /*1830*/ 	.word	0x00000004
        /*1834*/ 	.word	0x000324a0
        /*1838*/ 	.short	0x010a
        /*183a*/ 	.byte	0x3f
	.zero		1


	//   ....[93]....
        /*183c*/ 	.word	0x0001ee50
        /*1840*/ 	.word	0x00000004
        /*1844*/ 	.word	0x000324c0
        /*1848*/ 	.short	0x010a
        /*184a*/ 	.byte	0x3f
	.zero		1


	//   ....[94]....
        /*184c*/ 	.word	0x0001eff0
        /*1850*/ 	.word	0x00000000
        /*1854*/ 	.word	0x00032440
        /*1858*/ 	.short	0x010a
        /*185a*/ 	.byte	0x3f
	.zero		1


	//   ....[95]....
        /*185c*/ 	.word	0x00020910
        /*1860*/ 	.word	0x00000002
        /*1864*/ 	.word	0x00032420
        /*1868*/ 	.short	0x010a
        /*186a*/ 	.byte	0x3f
	.zero		1


	//   ....[96]....
        /*186c*/ 	.word	0x00020960
        /*1870*/ 	.word	0x00000002
        /*1874*/ 	.word	0x00032460
        /*1878*/ 	.short	0x010a
        /*187a*/ 	.byte	0x3f
	.zero		1


	//   ....[97]....
        /*187c*/ 	.word	0x000209b0
        /*1880*/ 	.word	0x00000002
        /*1884*/ 	.word	0x00032440
        /*1888*/ 	.short	0x010a
        /*188a*/ 	.byte	0x3f
	.zero		1


	//   ....[98]....
        /*188c*/ 	.word	0x00020a00
        /*1890*/ 	.word	0x00000002
        /*1894*/ 	.word	0x00032460
        /*1898*/ 	.short	0x010a
        /*189a*/ 	.byte	0x3f
	.zero		1


	//   ....[99]....
        /*189c*/ 	.word	0x00020a50
        /*18a0*/ 	.word	0x00000003
        /*18a4*/ 	.word	0x00032440
        /*18a8*/ 	.short	0x010a
        /*18aa*/ 	.byte	0x3f
	.zero		1


	//   ....[100]....
        /*18ac*/ 	.word	0x00020aa0
        /*18b0*/ 	.word	0x00000003
        /*18b4*/ 	.word	0x00032460
        /*18b8*/ 	.short	0x010a
        /*18ba*/ 	.byte	0x3f
	.zero		1


	//   ....[101]....
        /*18bc*/ 	.word	0x00020af0
        /*18c0*/ 	.word	0x00000003
        /*18c4*/ 	.word	0x00032440
        /*18c8*/ 	.short	0x010a
        /*18ca*/ 	.byte	0x3f
	.zero		1


	//   ....[102]....
        /*18cc*/ 	.word	0x00020b40
        /*18d0*/ 	.word	0x00000003
        /*18d4*/ 	.word	0x00032460
        /*18d8*/ 	.short	0x010a
        /*18da*/ 	.byte	0x3f
	.zero		1


	//   ....[103]....
        /*18dc*/ 	.word	0x000215a0
        /*18e0*/ 	.word	0x00000000
        /*18e4*/ 	.word	0x00032420
        /*18e8*/ 	.short	0x010a
        /*18ea*/ 	.byte	0x3f
	.zero		1


	//   ....[104]....
        /*18ec*/ 	.word	0x00021740
        /*18f0*/ 	.word	0x00000006
        /*18f4*/ 	.word	0x00000000
        /*18f8*/ 	.short	0x010a
        /*18fa*/ 	.byte	0x3f
	.zero		1


	//   ....[105]....
        /*18fc*/ 	.word	0x00021790
        /*1900*/ 	.word	0x00000007
        /*1904*/ 	.word	0x00000000
        /*1908*/ 	.short	0x010a
        /*190a*/ 	.byte	0x3f
	.zero		1


	//   ....[106]....
        /*190c*/ 	.word	0x000217e0
        /*1910*/ 	.word	0x00000004
        /*1914*/ 	.word	0x00000000
        /*1918*/ 	.short	0x010a
        /*191a*/ 	.byte	0x3f
	.zero		1


	//----- nvinfo : EIATTR_NUM_MBARRIERS
	.align		4
.L_651:
        /*191c*/ 	.byte	0x03, 0x38
        /*191e*/ 	.short	0x0017


	//----- nvinfo : EIATTR_EXIT_INSTR_OFFSETS
	.align		4
        /*1920*/ 	.byte	0x04, 0x1c
        /*1922*/ 	.short	(.L_653 - .L_652)


	//   ....[0]....
.L_652:
        /*1924*/ 	.word	0x0001d930


	//----- nvinfo : EIATTR_MAX_THREADS
	.align		4
.L_653:
        /*1928*/ 	.byte	0x04, 0x05
        /*192a*/ 	.short	(.L_655 - .L_654)
.L_654:
        /*192c*/ 	.word	0x00000180
        /*1930*/ 	.word	0x00000001
        /*1934*/ 	.word	0x00000001


	//----- nvinfo : EIATTR_CRS_STACK_SIZE
	.align		4
.L_655:
        /*1938*/ 	.byte	0x04, 0x1e
        /*193a*/ 	.short	(.L_657 - .L_656)
.L_656:
        /*193c*/ 	.word	0x00000000


	//----- nvinfo : EIATTR_CBANK_PARAM_SIZE
	.align		4
.L_657:
        /*1940*/ 	.byte	0x03, 0x19
        /*1942*/ 	.short	0x0bf0


	//----- nvinfo : EIATTR_PARAM_CBANK
	.align		4
        /*1944*/ 	.byte	0x04, 0x0a
        /*1946*/ 	.short	(.L_659 - .L_658)
	.align		4
.L_658:
        /*1948*/ 	.word	index@(.nv.constant0._ZN7cutlass13device_kernelIN5flash11enable_sm90INS1_16FlashAttnFwdSm90INS1_25CollectiveMainloopFwdSm90ILi2EN4cute5tupleIJNS5_1CILi1EEES8_S8_EEENS6_IJNS7_ILi128EEENS7_ILi96EEENS7_ILi64EEEEEELi256ENS_6half_tEfNS_4arch4Sm90ELb1ELb0ELb0ELb1ELb0ELb1ELb1ELb1ELb0ELb1ELb0ELb0EEENS1_21CollectiveEpilogueFwdINS6_IJSA_NS7_ILi256EEESB_EEES9_SE_SG_Li256ELb1ELb1ELb0ELb0EEENS1_36VarlenDynamicPersistentTileSchedulerILi128ELi96ELi256ELi128ELb0ELb1ELb1ELb1ELb1ELb1EEEEEEEEEvNT_6ParamsE)
        /*194c*/ 	.short	0x0210
        /*194e*/ 	.short	0x0bf0


	//----- nvinfo : EIATTR_SW_WAR
	.align		4
.L_659:
        /*1950*/ 	.byte	0x04, 0x36
        /*1952*/ 	.short	(.L_661 - .L_660)
.L_660:
        /*1954*/ 	.word	0x00000008
.L_661:


//--------------------- .nv.callgraph             --------------------------
	.section	.nv.callgraph,"",@"SHT_CUDA_CALLGRAPH"
	.align	4
	.sectionentsize	8
	.align		4
        /*0000*/ 	.word	0x00000000
	.align		4
        /*0004*/ 	.word	0xffffffff
	.align		4
        /*0008*/ 	.word	index@(_ZN7cutlass13device_kernelIN5flash11enable_sm90INS1_16FlashAttnFwdSm90INS1_25CollectiveMainloopFwdSm90ILi2EN4cute5tupleIJNS5_1CILi1EEES8_S8_EEENS6_IJNS7_ILi128EEENS7_ILi96EEENS7_ILi64EEEEEELi256ENS_6half_tEfNS_4arch4Sm90ELb0ELb0ELb0ELb0ELb0ELb0ELb0ELb1ELb0ELb1ELb0ELb0EEENS1_21CollectiveEpilogueFwdINS6_IJSA_NS7_ILi256EEESB_EEES9_SE_SG_Li256ELb0ELb1ELb0ELb0EEENS1_29StaticPersistentTileSchedulerILb0EEEEEEEEEvNT_6ParamsE)
	.align		4
        /*000c*/ 	.word	index@(__assertfail)
	.align		4
        /*0010*/ 	.word	index@(_ZN7cutlass13device_kernelIN5flash11enable_sm90INS1_16FlashAttnFwdSm90INS1_25CollectiveMainloopFwdSm90ILi2EN4cute5tupleIJNS5_1CILi1EEES8_S8_EEENS6_IJNS7_ILi128EEENS7_ILi96EEENS7_ILi64EEEEEELi256ENS_6half_tEfNS_4arch4Sm90ELb0ELb0ELb0ELb0ELb0ELb0ELb1ELb1ELb0ELb1ELb0ELb0EEENS1_21CollectiveEpilogueFwdINS6_IJSA_NS7_ILi256EEESB_EEES9_SE_SG_Li256ELb0ELb1ELb0ELb0EEENS1_29StaticPersistentTileSchedulerILb0EEEEEEEEEvNT_6ParamsE)
	.align		4
        /*0014*/ 	.word	index@(__assertfail)
	.align		4
        /*0018*/ 	.word	index@(_ZN7cutlass13device_kernelIN5flash11enable_sm90INS1_16FlashAttnFwdSm90INS1_25CollectiveMainloopFwdSm90ILi2EN4cute5tupleIJNS5_1CILi1EEES8_S8_EEENS6_IJNS7_ILi128EEENS7_ILi96EEENS7_ILi64EEEEEELi256ENS_6half_tEfNS_4arch4Sm90ELb0ELb0ELb0ELb1ELb0ELb0ELb0ELb1ELb0ELb1ELb0ELb0EEENS1_21CollectiveEpilogueFwdINS6_IJSA_NS7_ILi256EEESB_EEES9_SE_SG_Li256ELb1ELb1ELb0ELb0EEENS1_36VarlenDynamicPersistentTileSchedulerILi128ELi96ELi256ELi128ELb0ELb1ELb1ELb0ELb1ELb1EEEEEEEEEvNT_6ParamsE)
	.align		4
        /*001c*/ 	.word	index@(__assertfail)
	.align		4
        /*0020*/ 	.word	index@(_ZN7cutlass13device_kernelIN5flash11enable_sm90INS1_16FlashAttnFwdSm90INS1_25CollectiveMainloopFwdSm90ILi2EN4cute5tupleIJNS5_1CILi1EEES8_S8_EEENS6_IJNS7_ILi128EEENS7_ILi96EEENS7_ILi64EEEEEELi256ENS_6half_tEfNS_4arch4Sm90ELb0ELb0ELb0ELb1ELb0ELb1ELb0ELb1ELb0ELb1ELb0ELb0EEENS1_21CollectiveEpilogueFwdINS6_IJSA_NS7_ILi256EEESB_EEES9_SE_SG_Li256ELb1ELb1ELb0ELb0EEENS1_36VarlenDynamicPersistentTileSchedulerILi128ELi96ELi256ELi128ELb0ELb1ELb1ELb0ELb1ELb1EEEEEEEEEvNT_6ParamsE)
	.align		4
        /*0024*/ 	.word	index@(__assertfail)
	.align		4
        /*0028*/ 	.word	index@(_ZN7cutlass13device_kernelIN5flash11enable_sm90INS1_16FlashAttnFwdSm90INS1_25CollectiveMainloopFwdSm90ILi2EN4cute5tupleIJNS5_1CILi1EEES8_S8_EEENS6_IJNS7_ILi128EEENS7_ILi96EEENS7_ILi64EEEEEELi256ENS_6half_tEfNS_4arch4Sm90ELb0ELb0ELb0ELb1ELb0ELb0ELb1ELb1ELb0ELb1ELb0ELb0EEENS1_21CollectiveEpilogueFwdINS6_IJSA_NS7_ILi256EEESB_EEES9_SE_SG_Li256ELb1ELb1ELb0ELb0EEENS1_36VarlenDynamicPersistentTileSchedulerILi128ELi96ELi256ELi128ELb0ELb1ELb1ELb0ELb1ELb1EEEEEEEEEvNT_6ParamsE)
	.align		4
        /*002c*/ 	.word	index@(__assertfail)
	.align		4
        /*0030*/ 	.word	index@(_ZN7cutlass13device_kernelIN5flash11enable_sm90INS1_16FlashAttnFwdSm90INS1_25CollectiveMainloopFwdSm90ILi2EN4cute5tupleIJNS5_1CILi1EEES8_S8_EEENS6_IJNS7_ILi128EEENS7_ILi96EEENS7_ILi64EEEEEELi256ENS_6half_tEfNS_4arch4Sm90ELb0ELb0ELb0ELb1ELb0ELb1ELb1ELb1ELb0ELb1ELb0ELb0EEENS1_21CollectiveEpilogueFwdINS6_IJSA_NS7_ILi256EEESB_EEES9_SE_SG_Li256ELb1ELb1ELb0ELb0EEENS1_36VarlenDynamicPersistentTileSchedulerILi128ELi96ELi256ELi128ELb0ELb1ELb1ELb0ELb1ELb1EEEEEEEEEvNT_6ParamsE)
	.align		4
        /*0034*/ 	.word	index@(__assertfail)
	.align		4
        /*0038*/ 	.word	index@(_ZN7cutlass13device_kernelIN5flash11enable_sm90INS1_16FlashAttnFwdSm90INS1_25CollectiveMainloopFwdSm90ILi2EN4cute5tupleIJNS5_1CILi1EEES8_S8_EEENS6_IJNS7_ILi128EEENS7_ILi96EEENS7_ILi64EEEEEELi256ENS_6half_tEfNS_4arch4Sm90ELb0ELb1ELb0ELb0ELb0ELb0ELb0ELb1ELb0ELb1ELb0ELb0EEENS1_21CollectiveEpilogueFwdINS6_IJSA_NS7_ILi256EEESB_EEES9_SE_SG_Li256ELb0ELb1ELb0ELb0EEENS1_30DynamicPersistentTileSchedulerILi256ELi128ELb0ELb1ELb1EEEEEEEEEvNT_6ParamsE)
	.align		4
        /*003c*/ 	.word	index@(__assertfail)
	.align		4
        /*0040*/ 	.word	index@(_ZN7cutlass13device_kernelIN5flash11enable_sm90INS1_16FlashAttnFwdSm90INS1_25CollectiveMainloopFwdSm90ILi2EN4cute5tupleIJNS5_1CILi1EEES8_S8_EEENS6_IJNS7_ILi128EEENS7_ILi96EEENS7_ILi64EEEEEELi256ENS_6half_tEfNS_4arch4Sm90ELb0ELb1ELb0ELb0ELb0ELb0ELb1ELb1ELb0ELb1ELb0ELb0EEENS1_21CollectiveEpilogueFwdINS6_IJSA_NS7_ILi256EEESB_EEES9_SE_SG_Li256ELb0ELb1ELb0ELb0EEENS1_30DynamicPersistentTileSchedulerILi256ELi128ELb0ELb1ELb1EEEEEEEEEvNT_6ParamsE)
	.align		4
        /*0044*/ 	.word	index@(__assertfail)
	.align		4
        /*0048*/ 	.word	index@(_ZN7cutlass13device_kernelIN5flash11enable_sm90INS1_16FlashAttnFwdSm90INS1_25CollectiveMainloopFwdSm90ILi2EN4cute5tupleIJNS5_1CILi1EEES8_S8_EEENS6_IJNS7_ILi128EEENS7_ILi96EEENS7_ILi64EEEEEELi256ENS_6half_tEfNS_4arch4Sm90ELb0ELb1ELb0ELb1ELb0ELb0ELb0ELb1ELb0ELb1ELb0ELb0EEENS1_21CollectiveEpilogueFwdINS6_IJSA_NS7_ILi256EEESB_EEES9_SE_SG_Li256ELb1ELb1ELb0ELb0EEENS1_36VarlenDynamicPersistentTileSchedulerILi128ELi96ELi256ELi128ELb0ELb1ELb1ELb1ELb0ELb1EEEEEEEEEvNT_6ParamsE)
	.align		4
        /*004c*/ 	.word	index@(__assertfail)
	.align		4
        /*0050*/ 	.word	index@(_ZN7cutlass13device_kernelIN5flash11enable_sm90INS1_16FlashAttnFwdSm90INS1_25CollectiveMainloopFwdSm90ILi2EN4cute5tupleIJNS5_1CILi1EEES8_S8_EEENS6_IJNS7_ILi128EEENS7_ILi96EEENS7_ILi64EEEEEELi256ENS_6half_tEfNS_4arch4Sm90ELb0ELb1ELb0ELb1ELb0ELb1ELb0ELb1ELb0ELb1ELb0ELb0EEENS1_21CollectiveEpilogueFwdINS6_IJSA_NS7_ILi256EEESB_EEES9_SE_SG_Li256ELb1ELb1ELb0ELb0EEENS1_36VarlenDynamicPersistentTileSchedulerILi128ELi96ELi256ELi128ELb0ELb1ELb1ELb1ELb0ELb1EEEEEEEEEvNT_6ParamsE)
	.align		4
        /*0054*/ 	.word	index@(__assertfail)
	.align		4
        /*0058*/ 	.word	index@(_ZN7cutlass13device_kernelIN5flash11enable_sm90INS1_16FlashAttnFwdSm90INS1_25CollectiveMainloopFwdSm90ILi2EN4cute5tupleIJNS5_1CILi1EEES8_S8_EEENS6_IJNS7_ILi128EEENS7_ILi96EEENS7_ILi64EEEEEELi256ENS_6half_tEfNS_4arch4Sm90ELb0ELb1ELb0ELb1ELb0ELb0ELb1ELb1ELb0ELb1ELb0ELb0EEENS1_21CollectiveEpilogueFwdINS6_IJSA_NS7_ILi256EEESB_EEES9_SE_SG_Li256ELb1ELb1ELb0ELb0EEENS1_36VarlenDynamicPersistentTileSchedulerILi128ELi96ELi256ELi128ELb0ELb1ELb1ELb1ELb0ELb1EEEEEEEEEvNT_6ParamsE)
	.align		4
        /*005c*/ 	.word	index@(__assertfail)
	.align		4
        /*0060*/ 	.word	index@(_ZN7cutlass13device_kernelIN5flash11enable_sm90INS1_16FlashAttnFwdSm90INS1_25CollectiveMainloopFwdSm90ILi2EN4cute5tupleIJNS5_1CILi1EEES8_S8_EEENS6_IJNS7_ILi128EEENS7_ILi96EEENS7_ILi64EEEEEELi256ENS_6half_tEfNS_4arch4Sm90ELb0ELb1ELb0ELb1ELb0ELb1ELb1ELb1ELb0ELb1ELb0ELb0EEENS1_21CollectiveEpilogueFwdINS6_IJSA_NS7_ILi256EEESB_EEES9_SE_SG_Li256ELb1ELb1ELb0ELb0EEENS1_36VarlenDynamicPersistentTileSchedulerILi128ELi96ELi256ELi128ELb0ELb1ELb1ELb1ELb0ELb1EEEEEEEEEvNT_6ParamsE)
	.align		4
        /*0064*/ 	.word	index@(__assertfail)
	.align		4
        /*0068*/ 	.word	index@(_ZN7cutlass13device_kernelIN5flash11enable_sm90INS1_16FlashAttnFwdSm90INS1_25CollectiveMainloopFwdSm90ILi2EN4cute5tupleIJNS5_1CILi1EEES8_S8_EEENS6_IJNS7_ILi128EEENS7_ILi96EEENS7_ILi64EEEEEELi256ENS_6half_tEfNS_4arch4Sm90ELb1ELb0ELb0ELb0ELb0ELb0ELb0ELb1ELb0ELb1ELb0ELb0EEENS1_21CollectiveEpilogueFwdINS6_IJSA_NS7_ILi256EEESB_EEES9_SE_SG_Li256ELb0ELb1ELb0ELb0EEENS1_30DynamicPersistentTileSchedulerILi256ELi128ELb0ELb1ELb1EEEEEEEEEvNT_6ParamsE)
	.align		4
        /*006c*/ 	.word	index@(__assertfail)
	.align		4
        /*0070*/ 	.word	index@(_ZN7cutlass13device_kernelIN5flash11enable_sm90INS1_16FlashAttnFwdSm90INS1_25CollectiveMainloopFwdSm90ILi2EN4cute5tupleIJNS5_1CILi1EEES8_S8_EEENS6_IJNS7_ILi128EEENS7_ILi96EEENS7_ILi64EEEEEELi256ENS_6half_tEfNS_4arch4Sm90ELb1ELb0ELb0ELb0ELb0ELb0ELb1ELb1ELb0ELb1ELb0ELb0EEENS1_21CollectiveEpilogueFwdINS6_IJSA_NS7_ILi256EEESB_EEES9_SE_SG_Li256ELb0ELb1ELb0ELb0EEENS1_30DynamicPersistentTileSchedulerILi256ELi128ELb0ELb1ELb1EEEEEEEEEvNT_6ParamsE)
	.align		4
        /*0074*/ 	.word	index@(__assertfail)
	.align		4
        /*0078*/ 	.word	index@(_ZN7cutlass13device_kernelIN5flash11enable_sm90INS1_16FlashAttnFwdSm90INS1_25CollectiveMainloopFwdSm90ILi2EN4cute5tupleIJNS5_1CILi1EEES8_S8_EEENS6_IJNS7_ILi128EEENS7_ILi96EEENS7_ILi64EEEEEELi256ENS_6half_tEfNS_4arch4Sm90ELb1ELb0ELb0ELb1ELb0ELb0ELb0ELb1ELb0ELb1ELb0ELb0EEENS1_21CollectiveEpilogueFwdINS6_IJSA_NS7_ILi256EEESB_EEES9_SE_SG_Li256ELb1ELb1ELb0ELb0EEENS1_36VarlenDynamicPersistentTileSchedulerILi128ELi96ELi256ELi128ELb0ELb1ELb1ELb1ELb1ELb1EEEEEEEEEvNT_6ParamsE)
	.align		4
        /*007c*/ 	.word	index@(__assertfail)
	.align		4
        /*0080*/ 	.word	index@(_ZN7cutlass13device_kernelIN5flash11enable_sm90INS1_16FlashAttnFwdSm90INS1_25CollectiveMainloopFwdSm90ILi2EN4cute5tupleIJNS5_1CILi1EEES8_S8_EEENS6_IJNS7_ILi128EEENS7_ILi96EEENS7_ILi64EEEEEELi256ENS_6half_tEfNS_4arch4Sm90ELb1ELb0ELb0ELb1ELb0ELb1ELb0ELb1ELb0ELb1ELb0ELb0EEENS1_21CollectiveEpilogueFwdINS6_IJSA_NS7_ILi256EEESB_EEES9_SE_SG_Li256ELb1ELb1ELb0ELb0EEENS1_36VarlenDynamicPersistentTileSchedulerILi128ELi96ELi256ELi128ELb0ELb1ELb1ELb1ELb1ELb1EEEEEEEEEvNT_6ParamsE)
	.align		4
        /*0084*/ 	.word	index@(__assertfail)
	.align		4
        /*0088*/ 	.word	index@(_ZN7cutlass13device_kernelIN5flash11enable_sm90INS1_16FlashAttnFwdSm90INS1_25CollectiveMainloopFwdSm90ILi2EN4cute5tupleIJNS5_1CILi1EEES8_S8_EEENS6_IJNS7_ILi128EEENS7_ILi96EEENS7_ILi64EEEEEELi256ENS_6half_tEfNS_4arch4Sm90ELb1ELb0ELb0ELb1ELb0ELb0ELb1ELb1ELb0ELb1ELb0ELb0EEENS1_21CollectiveEpilogueFwdINS6_IJSA_NS7_ILi256EEESB_EEES9_SE_SG_Li256ELb1ELb1ELb0ELb0EEENS1_36VarlenDynamicPersistentTileSchedulerILi128ELi96ELi256ELi128ELb0ELb1ELb1ELb1ELb1ELb1EEEEEEEEEvNT_6ParamsE)
	.align		4
        /*008c*/ 	.word	index@(__assertfail)
	.align		4
        /*0090*/ 	.word	index@(_ZN7cutlass13device_kernelIN5flash11enable_sm90INS1_16FlashAttnFwdSm90INS1_25CollectiveMainloopFwdSm90ILi2EN4cute5tupleIJNS5_1CILi1EEES8_S8_EEENS6_IJNS7_ILi128EEENS7_ILi96EEENS7_ILi64EEEEEELi256ENS_6half_tEfNS_4arch4Sm90ELb1ELb0ELb0ELb1ELb0ELb1ELb1ELb1ELb0ELb1ELb0ELb0EEENS1_21CollectiveEpilogueFwdINS6_IJSA_NS7_ILi256EEESB_EEES9_SE_SG_Li256ELb1ELb1ELb0ELb0EEENS1_36VarlenDynamicPersistentTileSchedulerILi128ELi96ELi256ELi128ELb0ELb1ELb1ELb1ELb1ELb1EEEEEEEEEvNT_6ParamsE)
	.align		4
        /*0094*/ 	.word	index@(__assertfail)
	.align		4
        /*0098*/ 	.word	0x00000000
	.align		4
        /*009c*/ 	.word	0xfffffffe
	.align		4
        /*00a0*/ 	.word	0x00000000
	.align		4
        /*00a4*/ 	.word	0xfffffffd
	.align		4
        /*00a8*/ 	.word	0x00000000
	.align		4
        /*00ac*/ 	.word	0xfffffffc


//--------------------- .nv.constant4             --------------------------
	.section	.nv.constant4,"a",@progbits
	.align	8
	.align		8
.nv.constant4:
        /*0000*/ 	.dword	__assertfail
	.align		8
        /*0008*/ 	.dword	__unnamed_1
	.align		8
        /*0010*/ 	.dword	__unnamed_2
	.align		8
        /*0018*/ 	.dword	__unnamed_3
	.align		8
        /*0020*/ 	.dword	__unnamed_4
	.align		8
        /*0028*/ 	.dword	__unnamed_5
	.align		8
        /*0030*/ 	.dword	__unnamed_6
	.align		8
        /*0038*/ 	.dword	__unnamed_7
	.align		8
        /*0040*/ 	.dword	_ZN77_INTERNAL_a19a9673_41_flash_fwd_hdim64_256_fp16_packgqa_sm90_cu_ef95aea4_47494cuda3std3__45__cpo5beginE
	.align		8
        /*0048*/ 	.dword	_ZN77_INTERNAL_a19a9673_41_flash_fwd_hdim64_256_fp16_packgqa_sm90_cu_ef95aea4_47494cuda3std3__45__cpo3endE
	.align		8
        /*0050*/ 	.dword	_ZN77_INTERNAL_a19a9673_41_flash_fwd_hdim64_256_fp16_packgqa_sm90_cu_ef95aea4_47494cuda3std3__45__cpo6cbeginE
	.align		8
        /*0058*/ 	.dword	_ZN77_INTERNAL_a19a9673_41_flash_fwd_hdim64_256_fp16_packgqa_sm90_cu_ef95aea4_47494cuda3std3__45__cpo4cendE
	.align		8
        /*0060*/ 	.dword	_ZN77_INTERNAL_a19a9673_41_flash_fwd_hdim64_256_fp16_packgqa_sm90_cu_ef95aea4_47494cuda3std3__479_GLOBAL__N__a19a9673_41_flash_fwd_hdim64_256_fp16_packgqa_sm90_cu_ef95aea4_47496ignoreE
	.align		8
        /*0068*/ 	.dword	_ZN77_INTERNAL_a19a9673_41_flash_fwd_hdim64_256_fp16_packgqa_sm90_cu_ef95aea4_47494cuda3std3__419piecewise_constructE
	.align		8
        /*0070*/ 	.dword	_ZN77_INTERNAL_a19a9673_41_flash_fwd_hdim64_256_fp16_packgqa_sm90_cu_ef95aea4_47494cuda3std3__48in_placeE
	.align		8
        /*0078*/ 	.dword	_ZN77_INTERNAL_a19a9673_41_flash_fwd_hdim64_256_fp16_packgqa_sm90_cu_ef95aea4_47494cuda3std6ranges3__45__cpo4swapE
	.align		8
        /*0080*/ 	.dword	_ZN77_INTERNAL_a19a9673_41_flash_fwd_hdim64_256_fp16_packgqa_sm90_cu_ef95aea4_47494cuda3std6ranges3__45__cpo9iter_moveE
	.align		8
        /*0088*/ 	.dword	_ZN77_INTERNAL_a19a9673_41_flash_fwd_hdim64_256_fp16_packgqa_sm90_cu_ef95aea4_47494cute7productE
	.align		8
        /*0090*/ 	.dword	_ZN77_INTERNAL_a19a9673_41_flash_fwd_hdim64_256_fp16_packgqa_sm90_cu_ef95aea4_47494cute1_E
	.align		8
        /*0098*/ 	.dword	$str$20
	.align		8
        /*00a0*/ 	.dword	$str$21


//--------------------- .text._ZN7cutlass13device_kernelIN5flash11enable_sm90INS1_16FlashAttnFwdSm90INS1_25CollectiveMainloopFwdSm90ILi2EN4cute5tupleIJNS5_1CILi1EEES8_S8_EEENS6_IJNS7_ILi128EEENS7_ILi96EEENS7_ILi64EEEEEELi256ENS_6half_tEfNS_4arch4Sm90ELb0ELb0ELb0ELb0ELb0ELb0ELb0ELb1ELb0ELb1ELb0ELb0EEENS1_21CollectiveEpilogueFwdINS6_IJSA_NS7_ILi256EEESB_EEES9_SE_SG_Li256ELb0ELb1ELb0ELb0EEENS1_29StaticPersistentTileSchedulerILb0EEEEEEEEEvNT_6ParamsE --------------------------
	.section	.text._ZN7cutlass13device_kernelIN5flash11enable_sm90INS1_16FlashAttnFwdSm90INS1_25CollectiveMainloopFwdSm90ILi2EN4cute5tupleIJNS5_1CILi1EEES8_S8_EEENS6_IJNS7_ILi128EEENS7_ILi96EEENS7_ILi64EEEEEELi256ENS_6half_tEfNS_4arch4Sm90ELb0ELb0ELb0ELb0ELb0ELb0ELb0ELb1ELb0ELb1ELb0ELb0EEENS1_21CollectiveEpilogueFwdINS6_IJSA_NS7_ILi256EEESB_EEES9_SE_SG_Li256ELb0ELb1ELb0ELb0EEENS1_29StaticPersistentTileSchedulerILb0EEEEEEEEEvNT_6ParamsE,"ax",@progbits
	.align	128
.text._ZN7cutlass13device_kernelIN5flash11enable_sm90INS1_16FlashAttnFwdSm90INS1_25CollectiveMainloopFwdSm90ILi2EN4cute5tupleIJNS5_1CILi1EEES8_S8_EEENS6_IJNS7_ILi128EEENS7_ILi96EEENS7_ILi64EEEEEELi256ENS_6half_tEfNS_4arch4Sm90ELb0ELb0ELb0ELb0ELb0ELb0ELb0ELb1ELb0ELb1ELb0ELb0EEENS1_21CollectiveEpilogueFwdINS6_IJSA_NS7_ILi256EEESB_EEES9_SE_SG_Li256ELb0ELb1ELb0ELb0EEENS1_29StaticPersistentTileSchedulerILb0EEEEEEEEEvNT_6ParamsE:
        .type           _ZN7cutlass13device_kernelIN5flash11enable_sm90INS1_16FlashAttnFwdSm90INS1_25CollectiveMainloopFwdSm90ILi2EN4cute5tupleIJNS5_1CILi1EEES8_S8_EEENS6_IJNS7_ILi128EEENS7_ILi96EEENS7_ILi64EEEEEELi256ENS_6half_tEfNS_4arch4Sm90ELb0ELb0ELb0ELb0ELb0ELb0ELb0ELb1ELb0ELb1ELb0ELb0EEENS1_21CollectiveEpilogueFwdINS6_IJSA_NS7_ILi256EEESB_EEES9_SE_SG_Li256ELb0ELb1ELb0ELb0EEENS1_29StaticPersistentTileSchedulerILb0EEEEEEEEEvNT_6ParamsE,@function
        .size           _ZN7cutlass13device_kernelIN5flash11enable_sm90INS1_16FlashAttnFwdSm90INS1_25CollectiveMainloopFwdSm90ILi2EN4cute5tupleIJNS5_1CILi1EEES8_S8_EEENS6_IJNS7_ILi128EEENS7_ILi96EEENS7_ILi64EEEEEELi256ENS_6half_tEfNS_4arch4Sm90ELb0ELb0ELb0ELb0ELb0ELb0ELb0ELb1ELb0ELb1ELb0ELb0EEENS1_21CollectiveEpilogueFwdINS6_IJSA_NS7_ILi256EEESB_EEES9_SE_SG_Li256ELb0ELb1ELb0ELb0EEENS1_29StaticPersistentTileSchedulerILb0EEEEEEEEEvNT_6ParamsE,(.L_x_6034 - _ZN7cutlass13device_kernelIN5flash11enable_sm90INS1_16FlashAttnFwdSm90INS1_25CollectiveMainloopFwdSm90ILi2EN4cute5tupleIJNS5_1CILi1EEES8_S8_EEENS6_IJNS7_ILi128EEENS7_ILi96EEENS7_ILi64EEEEEELi256ENS_6half_tEfNS_4arch4Sm90ELb0ELb0ELb0ELb0ELb0ELb0ELb0ELb1ELb0ELb1ELb0ELb0EEENS1_21CollectiveEpilogueFwdINS6_IJSA_NS7_ILi256EEESB_EEES9_SE_SG_Li256ELb0ELb1ELb0ELb0EEENS1_29StaticPersistentTileSchedulerILb0EEEEEEEEEvNT_6ParamsE)
        .other          _ZN7cutlass13device_kernelIN5flash11enable_sm90INS1_16FlashAttnFwdSm90INS1_25CollectiveMainloopFwdSm90ILi2EN4cute5tupleIJNS5_1CILi1EEES8_S8_EEENS6_IJNS7_ILi128EEENS7_ILi96EEENS7_ILi64EEEEEELi256ENS_6half_tEfNS_4arch4Sm90ELb0ELb0ELb0ELb0ELb0ELb0ELb0ELb1ELb0ELb1ELb0ELb0EEENS1_21CollectiveEpilogueFwdINS6_IJSA_NS7_ILi256EEESB_EEES9_SE_SG_Li256ELb0ELb1ELb0ELb0EEENS1_29StaticPersistentTileSchedulerILb0EEEEEEEEEvNT_6ParamsE,@"STO_CUDA_ENTRY STV_DEFAULT"
_ZN7cutlass13device_kernelIN5flash11enable_sm90INS1_16FlashAttnFwdSm90INS1_25CollectiveMainloopFwdSm90ILi2EN4cute5tupleIJNS5_1CILi1EEES8_S8_EEENS6_IJNS7_ILi128EEENS7_ILi96EEENS7_ILi64EEEEEELi256ENS_6half_tEfNS_4arch4Sm90ELb0ELb0ELb0ELb0ELb0ELb0ELb0ELb1ELb0ELb1ELb0ELb0EEENS1_21CollectiveEpilogueFwdINS6_IJSA_NS7_ILi256EEESB_EEES9_SE_SG_Li256ELb0ELb1ELb0ELb0EEENS1_29StaticPersistentTileSchedulerILb0EEEEEEEEEvNT_6ParamsE:
[----:B------:R-:W0:Y:S02]  /*0000*/  LDC R1, c[0x0][0x28] ;  /* 0x00000a00ff017b82 */ /* 0x000e240000000800 */
[----:B0-----:R-:W-:Y:S01]  /*0010*/  VIADD R1, R1, 0xffffffc8 ;  /* 0xffffffc801017836 */ /* 0x001fe20000000000 */
[----:B------:R-:W0:Y:S01]  /*0020*/  S2R R0, SR_TID.X ;  /* 0x0000000000007919 */ /* 0x000e220000002100 */
[----:B------:R-:W-:Y:S01]  /*0030*/  ELECT P0, URZ, PT ;  /* 0x00000000003f782f */ /* 0x000fe20003800000 */
[----:B------:R-:W-:Y:S01]  /*0040*/  BSSY B0, `(.L_x_0) ;  /* 0x000000e000007945 */ /* 0x000fe20003800000 */
[--C-:B0-----:R-:W-:Y:S02]  /*0050*/  SHF.R.U32.HI R2, RZ, 0x5, R0.reuse ;  /* 0x00000005ff027819 */ /* 0x101fe40000011600 */
[----:B------:R-:W-:-:S03]  /*0060*/  SHF.R.U32.HI R4, RZ, 0x7, R0 ;  /* 0x00000007ff047819 */ /* 0x000fc60000011600 */
[----:B------:R-:W0:Y:S02]  /*0070*/  SHFL.IDX PT, R3, R2, RZ, 0x1f ;  /* 0x00001fff02037589 */ /* 0x000e2400000e0000 */
[----:B0-----:R-:W-:-:S13]  /*0080*/  ISETP.EQ.AND P0, PT, R3, RZ, P0 ;  /* 0x000000ff0300720c */ /* 0x001fda0000702270 */
[----:B------:R-:W-:Y:S05]  /*0090*/  @!P0 BRA `(.L_x_1) ;  /* 0x0000000000208947 */ /* 0x000fea0003800000 */
[----:B------:R-:W-:Y:S02]  /*00a0*/  ULDC.64 UR4, c[0x0][0x198] ;  /* 0x0000660000047ab9 */ /* 0x000fe40000000a00 */
[----:B------:R-:W-:Y:S02]  /*00b0*/  UIADD3 UR6, UP0, UR4, 0x370, URZ ;  /* 0x0000037004067890 */ /* 0x000fe4000ff1e03f */
[----:B------:R-:W-:Y:S02]  /*00c0*/  UIADD3 UR4, UP1, UR4, 0x470, URZ ;  /* 0x0000047004047890 */ /* 0x000fe4000ff3e03f */
[----:B------:R-:W-:Y:S02]  /*00d0*/  UIADD3.X UR7, URZ, UR5, URZ, UP0, !UPT ;  /* 0x000000053f077290 */ /* 0x000fe400087fe43f */
[----:B------:R-:W-:-:S07]  /*00e0*/  UIADD3.X UR5, URZ, UR5, URZ, UP1, !UPT ;  /* 0x000000053f057290 */ /* 0x000fce0008ffe43f */
[----:B------:R0:W-:Y:S02]  /*00f0*/  UTMACCTL.PF [UR6] ;  /* 0x00000000060079b9 */ /* 0x0001e40008040000 */
[----:B------:R0:W-:Y:S02]  /*0100*/  UTMACCTL.PF [UR4] ;  /* 0x00000000040079b9 */ /* 0x0001e40008040000 */
[----:B0-----:R-:W-:Y:S01]  /*0110*/  NOP ;  /* 0x0000000000007918 */ /* 0x001fe20000000000 */
.L_x_1:
[----:B------:R-:W-:Y:S05]  /*0120*/  BSYNC B0 ;  /* 0x0000000000007941 */ /* 0x000fea0003800000 */
.L_x_0:
[----:B------:R-:W-:Y:S01]  /*0130*/  VOTEU.ANY UP0, P0 ;  /* 0x00000000003f7886 */ /* 0x000fe20000000100 */
[----:B------:R-:W0:Y:S01]  /*0140*/  SHFL.IDX PT, R4, R4, RZ, 0x1f ;  /* 0x00001fff04047589 */ /* 0x000e2200000e0000 */
[----:B------:R-:W-:Y:S01]  /*0150*/  UMOV UR4, 0x80 ;  /* 0x0000008000047882 */ /* 0x000fe20000000000 */
[----:B------:R-:W-:Y:S01]  /*0160*/  UMOV UR7, 0x100 ;  /* 0x0000010000077882 */ /* 0x000fe20000000000 */
[----:B------:R-:W-:Y:S01]  /*0170*/  VOTEU.ANY UP1, P0 ;  /* 0x00000000003f7886 */ /* 0x000fe20000020100 */
[----:B------:R-:W1:Y:S01]  /*0180*/  @UP0 S2UR UR8, SR_CgaCtaId ;  /* 0x00000000000809c3 */ /* 0x000e620000008800 */
[----:B------:R-:W2:Y:S01]  /*0190*/  SHFL.IDX PT, R3, R2, RZ, 0x1f ;  /* 0x00001fff02037589 */ /* 0x000ea200000e0000 */
[----:B------:R-:W-:Y:S01]  /*01a0*/  @UP0 UMOV UR6, 0x400 ;  /* 0x0000040000060882 */ /* 0x000fe20000000000 */
[----:B------:R-:W-:-:S04]  /*01b0*/  @UP0 UIADD3 UR4, -UR4, 0x100000, URZ ;  /* 0x0010000004040890 */ /* 0x000fc8000fffe13f */
[----:B------:R-:W-:Y:S02]  /*01c0*/  @UP0 USHF.L.U32 UR5, UR4, 0xb, URZ ;  /* 0x0000000b04050899 */ /* 0x000fe4000800063f */
[----:B------:R-:W-:Y:S01]  /*01d0*/  @UP0 USHF.L.U32 UR4, UR4, 0x1, URZ ;  /* 0x0000000104040899 */ /* 0x000fe2000800063f */
[----:B------:R-:W-:Y:S01]  /*01e0*/  VOTEU.ANY UP2, P0 ;  /* 0x00000000003f7886 */ /* 0x000fe20000040100 */
[----:B0-----:R-:W-:Y:S01]  /*01f0*/  R2UR UR9, R4 ;  /* 0x00000000040972ca */ /* 0x001fe200000e0000 */
[----:B-1----:R-:W-:Y:S01]  /*0200*/  @UP0 ULEA UR8, UR8, UR6, 0x18 ;  /* 0x0000000608080291 */ /* 0x002fe2000f8ec03f */
[----:B--2---:R-:W-:Y:S01]  /*0210*/  ISETP.NE.AND P1, PT, R3, RZ, PT ;  /* 0x000000ff0300720c */ /* 0x004fe20003f25270 */
[----:B------:R-:W-:-:S04]  /*0220*/  @UP0 UIADD3 UR6, -UR7, 0x100000, URZ ;  /* 0x0010000007060890 */ /* 0x000fc8000fffe13f */
[----:B------:R-:W-:Y:S02]  /*0230*/  @UP0 USHF.L.U32 UR7, UR6, 0xb, URZ ;  /* 0x0000000b06070899 */ /* 0x000fe4000800063f */
[----:B------:R-:W-:-:S04]  /*0240*/  @UP0 USHF.L.U32 UR6, UR6, 0x1, URZ ;  /* 0x0000000106060899 */ /* 0x000fc8000800063f */
[----:B------:R-:W-:Y:S01]  /*0250*/  UISETP.NE.AND UP0, UPT, UR9, URZ, UPT ;  /* 0x0000003f0900728c */ /* 0x000fe2000bf05270 */
[----:B------:R-:W0:Y:S02]  /*0260*/  FENCE.VIEW.ASYNC.S ;  /* 0x00000000000073c6 */ /* 0x000e240000000000 */
[----:B0-----:R0:W1:Y:S05]  /*0270*/  @UP1 SYNCS.EXCH.64 URZ, [UR8+0x22800], UR4 ;  /* 0x02280004083f15b2 */ /* 0x00106a0008000100 */
[----:B------:R0:W2:Y:S01]  /*0280*/  @UP2 SYNCS.EXCH.64 URZ, [UR8+0x22820], UR6 ;  /* 0x02282006083f25b2 */ /* 0x0000a20008000100 */
[----:B------:R-:W-:Y:S05]  /*0290*/  @P1 BRA `(.L_x_2) ;  /* 0x0000000000481947 */ /* 0x000fea0003800000 */
[----:B0-----:R-:W0:Y:S01]  /*02a0*/  S2UR UR5, SR_CgaCtaId ;  /* 0x00000000000579c3 */ /* 0x001e220000008800 */
[----:B------:R-:W-:Y:S01]  /*02b0*/  UMOV UR4, 0x400 ;  /* 0x0000040000047882 */ /* 0x000fe20000000000 */
[----:B------:R-:W-:Y:S01]  /*02c0*/  UMOV UR6, 0x1 ;  /* 0x0000000100067882 */ /* 0x000fe20000000000 */
[----:B------:R-:W-:Y:S01]  /*02d0*/  UMOV UR7, 0x2 ;  /* 0x0000000200077882 */ /* 0x000fe20000000000 */
[----:B------:R-:W-:Y:S01]  /*02e0*/  ELECT P0, URZ, PT ;  /* 0x00000000003f782f */ /* 0x000fe20003800000 */
[----:B0-----:R-:W-:Y:S02]  /*02f0*/  ULEA UR8, UR5, UR4, 0x18 ;  /* 0x0000000405087291 */ /* 0x001fe4000f8ec03f */
[----:B------:R-:W-:-:S04]  /*0300*/  UIADD3 UR4, -UR6, 0x100000, URZ ;  /* 0x0010000006047890 */ /* 0x000fc8000fffe13f */
[----:B------:R-:W-:Y:S02]  /*0310*/  USHF.L.U32 UR5, UR4, 0xb, URZ ;  /* 0x0000000b04057899 */ /* 0x000fe4000800063f */
[----:B------:R-:W-:Y:S02]  /*0320*/  USHF.L.U32 UR4, UR4, 0x1, URZ ;  /* 0x0000000104047899 */ /* 0x000fe4000800063f */
[----:B------:R-:W-:-:S04]  /*0330*/  UIADD3 UR6, -UR7, 0x100000, URZ ;  /* 0x0010000007067890 */ /* 0x000fc8000fffe13f */
[----:B------:R-:W-:Y:S02]  /*0340*/  USHF.L.U32 UR7, UR6, 0xb, URZ ;  /* 0x0000000b06077899 */ /* 0x000fe4000800063f */
[----:B------:R-:W-:Y:S01]  /*0350*/  USHF.L.U32 UR6, UR6, 0x1, URZ ;  /* 0x0000000106067899 */ /* 0x000fe2000800063f */
[----:B------:R-:W0:Y:S03]  /*0360*/  FENCE.VIEW.ASYNC.S ;  /* 0x00000000000073c6 */ /* 0x000e260000000000 */
[----:B0-----:R3:W4:Y:S08]  /*0370*/  SYNCS.EXCH.64 URZ, [UR8+0x22830], UR4 ;  /* 0x02283004083f75b2 */ /* 0x0017300008000100 */
[----:B------:R3:W0:Y:S01]  /*0380*/  SYNCS.EXCH.64 URZ, [UR8+0x22840], UR6 ;  /* 0x02284006083f75b2 */ /* 0x0006220008000100 */
[----:B------:R3:W0:Y:S01]  /*0390*/  SYNCS.EXCH.64 URZ, [UR8+0x22838], UR4 ;  /* 0x02283804083f75b2 */ /* 0x0006220008000100 */
[----:B------:R3:W0:Y:S02]  /*03a0*/  SYNCS.EXCH.64 URZ, [UR8+0x22848], UR6 ;  /* 0x02284806083f75b2 */ /* 0x0006240008000100 */
[----:B---3--:R-:W-:Y:S01]  /*03b0*/  NOP ;  /* 0x0000000000007918 */ /* 0x008fe20000000000 */
.L_x_2:
[----:B------:R-:W3:Y:S01]  /*03c0*/  SHFL.IDX PT, R3, R2, RZ, 0x1f ;  /* 0x00001fff02037589 */ /* 0x000ee200000e0000 */
[----:B------:R-:W-:Y:S01]  /*03d0*/  NOP ;  /* 0x0000000000007918 */ /* 0x000fe20000000000 */
[----:B---3--:R-:W-:-:S13]  /*03e0*/  ISETP.NE.AND P0, PT, R3, RZ, PT ;  /* 0x000000ff0300720c */ /* 0x008fda0003f05270 */
        /* <DEDUP_REMOVED lines=14> */
[----:B0-----:R3:W0:Y:S08]  /*04d0*/  SYNCS.EXCH.64 URZ, [UR8+0x22850], UR4 ;  /* 0x02285004083f75b2 */ /* 0x0016300008000100 */
[----:B------:R3:W0:Y:S01]  /*04e0*/  SYNCS.EXCH.64 URZ, [UR8+0x22860], UR6 ;  /* 0x02286006083f75b2 */ /* 0x0006220008000100 */
[----:B------:R3:W0:Y:S01]  /*04f0*/  SYNCS.EXCH.64 URZ, [UR8+0x22858], UR4 ;  /* 0x02285804083f75b2 */ /* 0x0006220008000100 */
[----:B------:R3:W0:Y:S02]  /*0500*/  SYNCS.EXCH.64 URZ, [UR8+0x22868], UR6 ;  /* 0x02286806083f75b2 */ /* 0x0006240008000100 */
[----:B---3--:R-:W-:Y:S01]  /*0510*/  NOP ;  /* 0x0000000000007918 */ /* 0x008fe20000000000 */
.L_x_3:
[----:B------:R-:W3:Y:S01]  /*0520*/  SHFL.IDX PT, R3, R2, RZ, 0x1f ;  /* 0x00001fff02037589 */ /* 0x000ee200000e0000 */
[----:B------:R-:W-:Y:S01]  /*0530*/  NOP ;  /* 0x0000000000007918 */ /* 0x000fe20000000000 */
[----:B---3--:R-:W-:-:S13]  /*0540*/  ISETP.NE.AND P0, PT, R3, RZ, PT ;  /* 0x000000ff0300720c */ /* 0x008fda0003f05270 */
[----:B------:R-:W-:Y:S05]  /*0550*/  @P0 BRA `(.L_x_4) ;  /* 0x0000000000380947 */ /* 0x000fea0003800000 */
[----:B0-----:R-:W0:Y:S01]  /*0560*/  S2UR UR5, SR_CgaCtaId ;  /* 0x00000000000579c3 */ /* 0x001e220000008800 */
[----:B------:R-:W-:Y:S01]  /*0570*/  UMOV UR4, 0x400 ;  /* 0x0000040000047882 */ /* 0x000fe20000000000 */
[----:B------:R-:W-:Y:S01]  /*0580*/  UMOV UR7, 0x1 ;  /* 0x0000000100077882 */ /* 0x000fe20000000000 */
[----:B------:R-:W-:Y:S01]  /*0590*/  ELECT P0, URZ, PT ;  /* 0x00000000003f782f */ /* 0x000fe20003800000 */
[----:B0-----:R-:W-:Y:S02]  /*05a0*/  ULEA UR6, UR5, UR4, 0x18 ;  /* 0x0000000405067291 */ /* 0x001fe4000f8ec03f */
[----:B------:R-:W-:-:S04]  /*05b0*/  UIADD3 UR4, -UR7, 0x100000, URZ ;  /* 0x0010000007047890 */ /* 0x000fc8000fffe13f */
[----:B------:R-:W-:Y:S02]  /*05c0*/  USHF.L.U32 UR5, UR4, 0xb, URZ ;  /* 0x0000000b04057899 */ /* 0x000fe4000800063f */
[----:B------:R-:W-:Y:S01]  /*05d0*/  USHF.L.U32 UR4, UR4, 0x1, URZ ;  /* 0x0000000104047899 */ /* 0x000fe2000800063f */
[----:B------:R-:W0:Y:S11]  /*05e0*/  FENCE.VIEW.ASYNC.S ;  /* 0x00000000000073c6 */ /* 0x000e360000000000 */
[----:B0-----:R3:W0:Y:S01]  /*05f0*/  SYNCS.EXCH.64 URZ, [UR6+0x22870], UR4 ;  /* 0x02287004063f75b2 */ /* 0x0016220008000100 */
[----:B------:R3:W0:Y:S01]  /*0600*/  SYNCS.EXCH.64 URZ, [UR6+0x22880], UR4 ;  /* 0x02288004063f75b2 */ /* 0x0006220008000100 */
[----:B------:R3:W0:Y:S01]  /*0610*/  SYNCS.EXCH.64 URZ, [UR6+0x22878], UR4 ;  /* 0x02287804063f75b2 */ /* 0x0006220008000100 */
[----:B------:R3:W0:Y:S02]  /*0620*/  SYNCS.EXCH.64 URZ, [UR6+0x22888], UR4 ;  /* 0x02288804063f75b2 */ /* 0x0006240008000100 */
[----:B---3--:R-:W-:Y:S01]  /*0630*/  NOP ;  /* 0x0000000000007918 */ /* 0x008fe20000000000 */
.L_x_4:
        /* <DEDUP_REMOVED lines=22> */
.L_x_5:
        /* <DEDUP_REMOVED lines=22> */
.L_x_6:
[----:B------:R-:W-:Y:S01]  /*0900*/  PLOP3.LUT P0, PT, PT, PT, UP0, 0x80, 0x0 ;  /* 0x000000000000781c */ /* 0x000fe20003f0f008 */
[----:B------:R-:W-:Y:S01]  /*0910*/  UMOV UR37, 0x1 ;  /* 0x0000000100257882 */ /* 0x000fe20000000000 */
[----:B------:R-:W-:Y:S01]  /*0920*/  NOP ;  /* 0x0000000000007918 */ /* 0x000fe20000000000 */
[----:B------:R-:W-:Y:S01]  /*0930*/  USEL UR37, UR37, 0x2, !UP0 ;  /* 0x0000000225257887 */ /* 0x000fe2000c000000 */
[----:B------:R-:W-:Y:S01]  /*0940*/  ULDC.64 UR42, c[0x0][0x208] ;  /* 0x00008200002a7ab9 */ /* 0x000fe20000000a00 */
[----:B012-4-:R-:W-:Y:S08]  /*0950*/  BAR.SYNC.DEFER_BLOCKING 0x0 ;  /* 0x0000000000007b1d */ /* 0x017ff00000010000 */
[----:B------:R-:W-:Y:S05]  /*0960*/  @!P0 BRA `(.L_x_7) ;  /* 0x0000006400f48947 */ /* 0x000fea0003800000 */
.L_x_8:
[----:B------:R-:W-:-:S08]  /*0970*/  NOP ;  /* 0x0000000000007918 */ /* 0x000fd00000000000 */
[----:B------:R-:W0:Y:S02]  /*0980*/  USETMAXREG.TRY_ALLOC.CTAPOOL UP0, 0xf0 ;  /* 0x000000f0000079c8 */ /* 0x000e240008000600 */
[----:B0-----:R-:W-:-:S13]  /*0990*/  PLOP3.LUT P0, PT, PT, PT, UP0, 0x80, 0x0 ;  /* 0x000000000000781c */ /* 0x001fda0003f0f008 */
[----:B------:R-:W-:Y:S05]  /*09a0*/  @!P0 BRA `(.L_x_8) ;  /* 0xfffffffc00f08947 */ /* 0x000fea000383ffff */
[----:B------:R-:W-:Y:S01]  /*09b0*/  SHF.R.U32.HI R2, RZ, 0x7, R0 ;  /* 0x00000007ff027819 */ /* 0x000fe20000011600 */
[----:B------:R-:W0:Y:S08]  /*09c0*/  S2UR UR39, SR_CTAID.X ;  /* 0x00000000002779c3 */ /* 0x000e300000002500 */
[----:B------:R-:W-:Y:S06]  /*09d0*/  BAR.ARV 0x8, 0x180 ;  /* 0x0206000000007b1d */ /* 0x000fec0000002000 */
[----:B------:R-:W-:-:S02]  /*09e0*/  ISETP.NE.AND P0, PT, R2, 0x1, PT ;  /* 0x000000010200780c */ /* 0x000fc40003f05270 */
[----:B------:R-:W0:Y:S11]  /*09f0*/  LDC R2, c[0x0][0xc34] ;  /* 0x00030d00ff027b82 */ /* 0x000e360000000800 */
[----:B------:R-:W-:Y:S06]  /*0a00*/  @!P0 BAR.ARV 0x9, 0x100 ;  /* 0x0244000000008b1d */ /* 0x000fec0000002000 */
[----:B0-----:R-:W-:-:S13]  /*0a10*/  ISETP.LE.AND P0, PT, R2, UR39, PT ;  /* 0x0000002702007c0c */ /* 0x001fda000bf03270 */
[----:B------:R-:W-:Y:S05]  /*0a20*/  @P0 EXIT ;  /* 0x000000000000094d */ /* 0x000fea0003800000 */
[----:B------:R-:W-:Y:S01]  /*0a30*/  VIADD R0, R0, 0xffffff80 ;  /* 0xffffff8000007836 */ /* 0x000fe20000000000 */
[----:B------:R-:W-:Y:S01]  /*0a40*/  ULOP3.LUT UR48, UR37, 0x1, URZ, 0xfc, !UPT ;  /* 0x0000000125307892 */ /* 0x000fe2000f8efc3f */
[----:B------:R-:W-:Y:S01]  /*0a50*/  UMOV UR47, URZ ;  /* 0x0000003f002f7c82 */ /* 0x000fe20008000000 */
[----:B------:R-:W-:Y:S02]  /*0a60*/  UMOV UR38, URZ ;  /* 0x0000003f00267c82 */ /* 0x000fe40008000000 */
[----:B------:R-:W-:Y:S01]  /*0a70*/  SHF.R.S32.HI R3, RZ, 0x1f, R0 ;  /* 0x0000001fff037819 */ /* 0x000fe20000011400 */
[----:B------:R-:W-:-:S03]  /*0a80*/  UMOV UR36, URZ ;  /* 0x0000003f00247c82 */ /* 0x000fc60008000000 */
[CC--:B------:R-:W-:Y:S02]  /*0a90*/  LEA.HI R2, R3.reuse, R0.reuse, RZ, 0x7 ;  /* 0x0000000003027211 */ /* 0x0c0fe400078f38ff */
[CC--:B------:R-:W-:Y:S02]  /*0aa0*/  LEA.HI R4, R3.reuse, R0.reuse, RZ, 0x4 ;  /* 0x0000000003047211 */ /* 0x0c0fe400078f20ff */
[----:B------:R-:W-:Y:S02]  /*0ab0*/  LOP3.LUT R205, R2, 0xffffff80, RZ, 0xc0, !PT ;  /* 0xffffff8002cd7812 */ /* 0x000fe400078ec0ff */
[CC--:B------:R-:W-:Y:S02]  /*0ac0*/  LEA.HI R5, R3.reuse, R0.reuse, RZ, 0x5 ;  /* 0x0000000003057211 */ /* 0x0c0fe400078f28ff */
[----:B------:R-:W-:Y:S01]  /*0ad0*/  SHF.R.S32.HI R7, RZ, 0x4, R4 ;  /* 0x00000004ff077819 */ /* 0x000fe20000011404 */
[----:B------:R-:W-:Y:S01]  /*0ae0*/  IMAD.IADD R205, R0, 0x1, -R205 ;  /* 0x0000000100cd7824 */ /* 0x000fe200078e0acd */
[----:B------:R-:W-:Y:S01]  /*0af0*/  LEA.HI R12, R3, R0, RZ, 0x2 ;  /* 0x00000000030c7211 */ /* 0x000fe200078f10ff */
[----:B------:R-:W-:Y:S01]  /*0b00*/  IMAD.SHL.U32 R6, R5, 0x20, RZ ;  /* 0x0000002005067824 */ /* 0x000fe200078e00ff */
[----:B------:R-:W-:-:S02]  /*0b10*/  LOP3.LUT R5, R4, 0x3fffff0, RZ, 0xc0, !PT ;  /* 0x03fffff004057812 */ /* 0x000fc400078ec0ff */
[----:B------:R-:W-:Y:S02]  /*0b20*/  SHF.R.S32.HI R8, RZ, 0x1f, R205 ;  /* 0x0000001fff087819 */ /* 0x000fe400000114cd */
[----:B------:R-:W-:Y:S01]  /*0b30*/  LEA.HI R4, R4, R7, RZ, 0x1 ;  /* 0x0000000704047211 */ /* 0x000fe200078f08ff */
[----:B------:R-:W-:Y:S01]  /*0b40*/  IMAD.IADD R5, R0, 0x1, -R5 ;  /* 0x0000000100057824 */ /* 0x000fe200078e0a05 */
[----:B------:R-:W-:Y:S02]  /*0b50*/  LEA.HI R9, R8, R205, RZ, 0x2 ;  /* 0x000000cd08097211 */ /* 0x000fe400078f10ff */
[----:B------:R-:W-:Y:S02]  /*0b60*/  LOP3.LUT R4, R4, 0x1ffffffe, RZ, 0xc0, !PT ;  /* 0x1ffffffe04047812 */ /* 0x000fe400078ec0ff */
[--C-:B------:R-:W-:Y:S02]  /*0b70*/  SHF.R.S32.HI R10, RZ, 0x2, R9.reuse ;  /* 0x00000002ff0a7819 */ /* 0x100fe40000011409 */
[----:B------:R-:W-:Y:S01]  /*0b80*/  SHF.R.S32.HI R11, RZ, 0x1f, R9 ;  /* 0x0000001fff0b7819 */ /* 0x000fe20000011409 */
[----:B------:R-:W-:Y:S01]  /*0b90*/  IMAD.IADD R4, R7, 0x1, -R4 ;  /* 0x0000000107047824 */ /* 0x000fe200078e0a04 */
[----:B------:R-:W-:-:S02]  /*0ba0*/  SHF.R.S32.HI R207, RZ, 0x7, R2 ;  /* 0x00000007ffcf7819 */ /* 0x000fc40000011402 */
[----:B------:R-:W-:Y:S02]  /*0bb0*/  LEA.HI R11, R11, R10, RZ, 0x3 ;  /* 0x0000000a0b0b7211 */ /* 0x000fe400078f18ff */
[----:B------:R-:W-:Y:S02]  /*0bc0*/  LOP3.LUT R7, R12, 0xfffffffc, RZ, 0xc0, !PT ;  /* 0xfffffffc0c077812 */ /* 0x000fe400078ec0ff */
[----:B------:R-:W-:Y:S02]  /*0bd0*/  LOP3.LUT R11, R11, 0xfffffff8, RZ, 0xc0, !PT ;  /* 0xfffffff80b0b7812 */ /* 0x000fe400078ec0ff */
[----:B------:R-:W-:Y:S01]  /*0be0*/  LEA.HI R8, R8, R205, RZ, 0x5 ;  /* 0x000000cd08087211 */ /* 0x000fe200078f28ff */
[----:B------:R-:W-:Y:S01]  /*0bf0*/  IMAD.IADD R7, R0, 0x1, -R7 ;  /* 0x0000000100077824 */ /* 0x000fe200078e0a07 */
[----:B------:R-:W-:Y:S01]  /*0c00*/  LEA.HI R2, R2, R207, RZ, 0x1 ;  /* 0x000000cf02027211 */ /* 0x000fe200078f08ff */
[----:B------:R-:W-:Y:S01]  /*0c10*/  IMAD.IADD R11, R10, 0x1, -R11 ;  /* 0x000000010a0b7824 */ /* 0x000fe200078e0a0b */
[----:B------:R-:W-:-:S02]  /*0c20*/  LEA.HI R22, R3, R0, RZ, 0x3 ;  /* 0x0000000003167211 */ /* 0x000fc400078f18ff */
[----:B------:R-:W-:Y:S02]  /*0c30*/  SHF.R.S32.HI R8, RZ, 0x5, R8 ;  /* 0x00000005ff087819 */ /* 0x000fe40000011408 */
[----:B------:R-:W-:Y:S02]  /*0c40*/  LOP3.LUT R2, R2, 0x3fffffe, RZ, 0xc0, !PT ;  /* 0x03fffffe02027812 */ /* 0x000fe400078ec0ff */
[----:B------:R-:W-:Y:S01]  /*0c50*/  LOP3.LUT R19, R22, 0xfffffff8, RZ, 0xc0, !PT ;  /* 0xfffffff816137812 */ /* 0x000fe200078ec0ff */
[----:B------:R-:W-:Y:S01]  /*0c60*/  IMAD R11, R8, 0x10, R11 ;  /* 0x00000010080b7824 */ /* 0x000fe200078e020b */
[----:B------:R-:W-:Y:S01]  /*0c70*/  LOP3.LUT R6, R6, 0xfffffc00, RZ, 0xc0, !PT ;  /* 0xfffffc0006067812 */ /* 0x000fe200078ec0ff */
[----:B------:R-:W-:Y:S01]  /*0c80*/  IMAD.IADD R2, R207, 0x1, -R2 ;  /* 0x00000001cf027824 */ /* 0x000fe200078e0a02 */
[----:B------:R-:W-:Y:S01]  /*0c90*/  LEA.HI R3, R7, R7, RZ, 0x1 ;  /* 0x0000000707037211 */ /* 0x000fe200078f08ff */
[----:B------:R-:W-:Y:S01]  /*0ca0*/  IMAD.IADD R19, R0, 0x1, -R19 ;  /* 0x0000000100137824 */ /* 0x000fe200078e0a13 */
[----:B------:R-:W-:Y:S01]  /*0cb0*/  LOP3.LUT R0, R9, 0x7ffffffc, RZ, 0xc0, !PT ;  /* 0x7ffffffc09007812 */ /* 0x000fe200078ec0ff */
[----:B------:R-:W-:Y:S01]  /*0cc0*/  IMAD R5, R5, 0x40, R6 ;  /* 0x0000004005057824 */ /* 0x000fe200078e0206 */
[----:B------:R-:W-:Y:S01]  /*0cd0*/  LOP3.LUT R6, R3, 0x1ffffffe, RZ, 0xc0, !PT ;  /* 0x1ffffffe03067812 */ /* 0x000fe200078ec0ff */
[----:B------:R-:W-:Y:S01]  /*0ce0*/  IMAD R208, R2, 0x40, R11 ;  /* 0x0000004002d07824 */ /* 0x000fe200078e020b */
[----:B------:R-:W-:Y:S01]  /*0cf0*/  SHF.R.S32.HI R22, RZ, 0x3, R22 ;  /* 0x00000003ff167819 */ /* 0x000fe20000011416 */
[----:B------:R-:W-:-:S02]  /*0d00*/  IMAD.SHL.U32 R2, R19, 0x8, RZ ;  /* 0x0000000813027824 */ /* 0x000fc400078e00ff */
[----:B------:R-:W-:Y:S02]  /*0d10*/  IMAD.IADD R7, R7, 0x1, -R6 ;  /* 0x0000000107077824 */ /* 0x000fe400078e0a06 */
[C---:B------:R-:W-:Y:S02]  /*0d20*/  VIADD R18, R2.reuse, 0x40 ;  /* 0x0000004002127836 */ /* 0x040fe40000000000 */
[C---:B------:R-:W-:Y:S02]  /*0d30*/  VIADD R17, R2.reuse, 0x80 ;  /* 0x0000008002117836 */ /* 0x040fe40000000000 */
[----:B------:R-:W-:Y:S01]  /*0d40*/  VIADD R16, R2, 0xc0 ;  /* 0x000000c002107836 */ /* 0x000fe20000000000 */
[----:B------:R-:W-:Y:S01]  /*0d50*/  SHF.R.S32.HI R214, RZ, 0x1f, R18 ;  /* 0x0000001fffd67819 */ /* 0x000fe20000011412 */
[----:B------:R-:W-:Y:S01]  /*0d60*/  IMAD R211, R4, 0x8, R5 ;  /* 0x0000000804d37824 */ /* 0x000fe200078e0205 */
[----:B------:R-:W-:Y:S01]  /*0d70*/  SHF.R.S32.HI R213, RZ, 0x1f, R17 ;  /* 0x0000001fffd57819 */ /* 0x000fe20000011411 */
[----:B------:R-:W-:Y:S01]  /*0d80*/  IMAD.IADD R209, R205, 0x1, -R0 ;  /* 0x00000001cdd17824 */ /* 0x000fe200078e0a00 */
[----:B------:R-:W-:Y:S01]  /*0d90*/  SHF.R.S32.HI R212, RZ, 0x1f, R16 ;  /* 0x0000001fffd47819 */ /* 0x000fe20000011410 */
[----:B------:R-:W-:-:S07]  /*0da0*/  IMAD R210, R7, 0x8, R208 ;  /* 0x0000000807d27824 */ /* 0x000fce00078e02d0 */
.L_x_37:
[----:B0-----:R-:W0:Y:S01]  /*0db0*/  SHFL.IDX PT, R0, R207, RZ, 0x1f ;  /* 0x00001fffcf007589 */ /* 0x001e2200000e0000 */
[----:B-1----:R-:W1:Y:S01]  /*0dc0*/  S2UR UR4, SR_CgaCtaId ;  /* 0x00000000000479c3 */ /* 0x002e620000008800 */
[----:B------:R-:W-:Y:S01]  /*0dd0*/  ULDC.64 UR6, c[0x0][0x418] ;  /* 0x0001060000067ab9 */ /* 0x000fe20000000a00 */
[----:B------:R-:W-:Y:S01]  /*0de0*/  ULDC UR5, c[0x0][0xc38] ;  /* 0x00030e0000057ab9 */ /* 0x000fe20000000800 */
[----:B------:R-:W-:Y:S02]  /*0df0*/  UISETP.NE.U32.AND UP0, UPT, UR6, URZ, UPT ;  /* 0x0000003f0600728c */ /* 0x000fe4000bf05070 */
[----:B------:R-:W-:Y:S01]  /*0e00*/  UISETP.NE.AND UP1, UPT, UR5, 0x1, UPT ;  /* 0x000000010500788c */ /* 0x000fe2000bf25270 */
[----:B------:R-:W-:Y:S02]  /*0e10*/  UMOV UR45, 0x400 ;  /* 0x00000400002d7882 */ /* 0x000fe40000000000 */
[----:B------:R-:W-:Y:S01]  /*0e20*/  ULDC UR5, c[0x0][0xc44] ;  /* 0x0003110000057ab9 */ /* 0x000fe20000000800 */
[----:B------:R-:W-:-:S02]  /*0e30*/  UISETP.NE.AND.EX UP0, UPT, UR7, URZ, UPT, UP0 ;  /* 0x0000003f0700728c */ /* 0x000fc4000bf05300 */
[----:B------:R-:W-:Y:S01]  /*0e40*/  UISETP.NE.AND UP2, UPT, UR5, 0x1, UPT ;  /* 0x000000010500788c */ /* 0x000fe2000bf45270 */
[----:B------:R-:W-:Y:S01]  /*0e50*/  ULDC UR44, c[0x0][0x424] ;  /* 0x00010900002c7ab9 */ /* 0x000fe20000000800 */
[----:B------:R-:W-:Y:S01]  /*0e60*/  ULDC UR10, c[0x0][0x2f0] ;  /* 0x0000bc00000a7ab9 */ /* 0x000fe20000000800 */
[----:B------:R-:W-:Y:S02]  /*0e70*/  USEL UR44, UR44, 0x1, UP0 ;  /* 0x000000012c2c7887 */ /* 0x000fe40008000000 */
[----:B------:R-:W-:Y:S01]  /*0e80*/  @UP1 ULDC UR12, c[0x0][0xc40] ;  /* 0x00031000000c1ab9 */ /* 0x000fe20000000800 */
[----:B------:R-:W-:Y:S01]  /*0e90*/  UMOV UR46, UR39 ;  /* 0x00000027002e7c82 */ /* 0x000fe20008000000 */
[----:B------:R-:W-:-:S04]  /*0ea0*/  UIMAD UR44, UR44, UR10, URZ ;  /* 0x0000000a2c2c72a4 */ /* 0x000fc8000f8e023f */
[----:B------:R-:W-:Y:S01]  /*0eb0*/  @UP2 ULDC.64 UR8, c[0x0][0xc48] ;  /* 0x0003120000082ab9 */ /* 0x000fe20000000a00 */
[----:B0-----:R-:W-:Y:S01]  /*0ec0*/  R2UR UR6, R0 ;  /* 0x00000000000672ca */ /* 0x001fe200000e0000 */
[----:B-1----:R-:W-:-:S03]  /*0ed0*/  ULEA UR45, UR4, UR45, 0x18 ;  /* 0x0000002d042d7291 */ /* 0x002fc6000f8ec03f */
[----:B------:R-:W-:Y:S01]  /*0ee0*/  @UP1 ULDC UR4, c[0x0][0xc3c] ;  /* 0x00030f0000041ab9 */ /* 0x000fe20000000800 */
[----:B------:R-:W-:Y:S02]  /*0ef0*/  UIADD3 UR11, UR45, 0x18400, URZ ;  /* 0x000184002d0b7890 */ /* 0x000fe4000fffe03f */
[----:B------:R-:W-:Y:S02]  /*0f00*/  UIMAD.WIDE.U32 UR4, UR39, UR4, URZ ;  /* 0x00000004270472a5 */ /* 0x000fe4000f8e003f */
[----:B------:R-:W-:Y:S02]  /*0f10*/  ULOP3.LUT UP0, URZ, UR11, 0x1bf, URZ, 0xc0, !UPT ;  /* 0x000001bf0b3f7892 */ /* 0x000fe4000f80c03f */
[----:B------:R-:W-:Y:S02]  /*0f20*/  @UP1 USHF.R.U32.HI UR46, URZ, UR12, UR5 ;  /* 0x0000000c3f2e1299 */ /* 0x000fe40008011605 */
[----:B------:R-:W-:Y:S02]  /*0f30*/  ULEA.HI UR7, UR6, UR6, URZ, 0x1 ;  /* 0x0000000606077291 */ /* 0x000fe4000f8f083f */
[----:B------:R-:W-:Y:S01]  /*0f40*/  PLOP3.LUT P0, PT, PT, PT, UP0, 0x80, 0x0 ;  /* 0x000000000000781c */ /* 0x000fe20003f0f008 */
[----:B------:R-:W-:-:S02]  /*0f50*/  UIMAD.WIDE.U32 UR4, UR46, UR8, URZ ;  /* 0x000000082e0472a5 */ /* 0x000fc4000f8e003f */
[----:B------:R-:W-:Y:S01]  /*0f60*/  ULOP3.LUT UR7, UR7, 0x1e, URZ, 0xc0, !UPT ;  /* 0x0000001e07077892 */ /* 0x000fe2000f8ec03f */
[----:B------:R-:W-:Y:S01]  /*0f70*/  UMOV UR41, UR46 ;  /* 0x0000002e00297c82 */ /* 0x000fe20008000000 */
[----:B------:R-:W-:Y:S02]  /*0f80*/  @UP2 USHF.R.U32.HI UR41, URZ, UR9, UR5 ;  /* 0x000000093f292299 */ /* 0x000fe40008011605 */
[----:B------:R-:W-:Y:S02]  /*0f90*/  UIADD3 UR7, UR6, -UR7, URZ ;  /* 0x8000000706077290 */ /* 0x000fe4000fffe03f */
[----:B------:R-:W-:Y:S02]  /*0fa0*/  UIADD3 UR6, UR44, 0x5f, URZ ;  /* 0x0000005f2c067890 */ /* 0x000fe4000fffe03f */
[----:B------:R-:W-:Y:S02]  /*0fb0*/  ULEA UR8, UR7, UR11, 0xd ;  /* 0x0000000b07087291 */ /* 0x000fe4000f8e683f */
[----:B------:R-:W-:-:S02]  /*0fc0*/  UIMAD.WIDE UR6, UR6, 0x2aaaaaab, URZ ;  /* 0x2aaaaaab060678a5 */ /* 0x000fc4000f8e023f */
[----:B------:R-:W-:Y:S02]  /*0fd0*/  USHF.R.U32.HI UR8, URZ, 0x4, UR8 ;  /* 0x000000043f087899 */ /* 0x000fe40008011608 */
[----:B------:R-:W-:Y:S02]  /*0fe0*/  USHF.R.U32.HI UR40, URZ, 0x1f, UR7 ;  /* 0x0000001f3f287899 */ /* 0x000fe40008011607 */
[----:B------:R-:W-:Y:S02]  /*0ff0*/  ULOP3.LUT UR49, UR8, 0x3fff, URZ, 0xc0, !UPT ;  /* 0x00003fff08317892 */ /* 0x000fe4000f8ec03f */
[----:B------:R-:W-:Y:S01]  /*1000*/  ULEA.HI.SX32 UR40, UR7, UR40, 0x1c ;  /* 0x0000002807287291 */ /* 0x000fe2000f8fe23f */
[----:B--234-:R-:W-:Y:S11]  /*1010*/  @!P0 BRA `(.L_x_9) ;  /* 0x0000000000408947 */ /* 0x01cff60003800000 */
[----:B------:R-:W-:Y:S01]  /*1020*/  MOV R0, 0x0 ;  /* 0x0000000000007802 */ /* 0x000fe20000000f00 */
[----:B------:R-:W-:Y:S01]  /*1030*/  ULDC.64 UR4, c[0x4][0x98] ;  /* 0x0100260000047ab9 */ /* 0x000fe20000000a00 */
[----:B------:R-:W-:Y:S01]  /*1040*/  ULDC.64 UR6, c[0x4][0x38] ;  /* 0x01000e0000067ab9 */ /* 0x000fe20000000a00 */
[----:B------:R-:W-:Y:S01]  /*1050*/  IMAD.U32 R4, RZ, RZ, UR4 ;  /* 0x00000004ff047e24 */ /* 0x000fe2000f8e00ff */
[----:B------:R0:W1:Y:S01]  /*1060*/  LDC.64 R14, c[0x4][R0] ;  /* 0x01000000000e7b82 */ /* 0x0000620000000a00 */
[----:B------:R-:W-:Y:S01]  /*1070*/  IMAD.U32 R5, RZ, RZ, UR5 ;  /* 0x00000005ff057e24 */ /* 0x000fe2000f8e00ff */
[----:B------:R-:W-:Y:S01]  /*1080*/  ULDC.64 UR4, c[0x4][0xa0] ;  /* 0x0100280000047ab9 */ /* 0x000fe20000000a00 */
[----:B------:R-:W-:Y:S02]  /*1090*/  IMAD.U32 R10, RZ, RZ, UR6 ;  /* 0x00000006ff0a7e24 */ /* 0x000fe4000f8e00ff */
[----:B------:R-:W-:Y:S02]  /*10a0*/  IMAD.U32 R6, RZ, RZ, UR4 ;  /* 0x00000004ff067e24 */ /* 0x000fe4000f8e00ff */
[----:B------:R-:W-:-:S02]  /*10b0*/  IMAD.U32 R7, RZ, RZ, UR5 ;  /* 0x00000005ff077e24 */ /* 0x000fc4000f8e00ff */
[----:B------:R-:W-:Y:S02]  /*10c0*/  IMAD.U32 R11, RZ, RZ, UR7 ;  /* 0x00000007ff0b7e24 */ /* 0x000fe4000f8e00ff */
[----:B------:R-:W-:Y:S02]  /*10d0*/  IMAD.MOV.U32 R8, RZ, RZ, 0x70 ;  /* 0x00000070ff087424 */ /* 0x000fe400078e00ff */
[----:B------:R-:W-:Y:S02]  /*10e0*/  IMAD.MOV.U32 R12, RZ, RZ, 0x1 ;  /* 0x00000001ff0c7424 */ /* 0x000fe400078e00ff */
[----:B0-----:R-:W-:-:S07]  /*10f0*/  IMAD.MOV.U32 R13, RZ, RZ, RZ ;  /* 0x000000ffff0d7224 */ /* 0x001fce00078e00ff */
[----:B------:R-:W-:-:S07]  /*1100*/  LEPC R20, `(.L_x_9) ;  /* 0x000000001014794e */ /* 0x000fce0000000000 */
[----:B-1----:R-:W-:Y:S05]  /*1110*/  CALL.ABS.NOINC R14 ;  /* 0x000000000e007343 */ /* 0x002fea0003c00000 */
.L_x_9:
[----:B------:R-:W-:Y:S01]  /*1120*/  ULOP3.LUT UR4, UR47, 0x1, URZ, 0xc0, !UPT ;  /* 0x000000012f047892 */ /* 0x000fe2000f8ec03f */
[----:B------:R-:W0:Y:S05]  /*1130*/  S2R R20, SR_TID.X ;  /* 0x0000000000147919 */ /* 0x000e2a0000002100 */
[----:B------:R-:W-:-:S05]  /*1140*/  IMAD.U32 R0, RZ, RZ, UR4 ;  /* 0x00000004ff007e24 */ /* 0x000fca000f8e00ff */
[----:B------:R-:W-:-:S04]  /*1150*/  SHF.L.U32 R0, R0, 0x1f, RZ ;  /* 0x0000001f00007819 */ /* 0x000fc800000006ff */
[----:B------:R-:W1:Y:S01]  /*1160*/  SYNCS.PHASECHK.TRANS64.TRYWAIT P0, [UR45+0x22800], R0 ;  /* 0x02280000ff0075a7 */ /* 0x000e62000800016d */
[----:B0-----:R-:W-:-:S05]  /*1170*/  SHF.R.U32.HI R20, RZ, 0x7, R20 ;  /* 0x00000007ff147819 */ /* 0x001fca0000011614 */
[----:B------:R-:W-:Y:S01]  /*1180*/  VIADD R6, R20, 0x8 ;  /* 0x0000000814067836 */ /* 0x000fe20000000000 */
[----:B-1----:R-:W-:Y:S06]  /*1190*/  @!P0 BRA `(.L_x_10) ;  /* 0x000000a0001c8947 */ /* 0x002fec0003800000 */
.L_x_127:
[----:B0-----:R-:W-:Y:S01]  /*11a0*/  IMAD.U32 R0, RZ, RZ, UR48 ;  /* 0x00000030ff007e24 */ /* 0x001fe2000f8e00ff */
[----:B------:R-:W-:Y:S05]  /*11b0*/  WARPSYNC.ALL ;  /* 0x0000000000007948 */ /* 0x000fea0003800000 */
[----:B------:R0:W-:Y:S01]  /*11c0*/  BAR.SYNC.DEFER_BLOCKING R6, 0x100 ;  /* 0x000400060000751d */ /* 0x0001e20000010000 */
[----:B------:R-:W-:-:S13]  /*11d0*/  ISETP.NE.AND P0, PT, R0, 0x3, PT ;  /* 0x000000030000780c */ /* 0x000fda0003f05270 */
[----:B0-----:R-:W-:Y:S05]  /*11e0*/  @!P0 BRA `(.L_x_11) ;  /* 0x0000000000048947 */ /* 0x001fea0003800000 */
[----:B------:R-:W-:Y:S01]  /*11f0*/  BPT.TRAP 0x1 ;  /* 0x000000040000795c */ /* 0x000fe20000300000 */
.L_x_11:
[----:B------:R-:W-:Y:S01]  /*1200*/  ULEA UR21, UR36, UR45, 0x3 ;  /* 0x0000002d24157291 */ /* 0x000fe2000f8e183f */
[----:B------:R-:W-:-:S05]  /*1210*/  IMAD.U32 R7, RZ, RZ, UR38 ;  /* 0x00000026ff077e24 */ /* 0x000fca000f8e00ff */
[----:B------:R-:W-:-:S04]  /*1220*/  SHF.L.U32 R7, R7, 0x1f, RZ ;  /* 0x0000001f07077819 */ /* 0x000fc800000006ff */
[----:B------:R0:W1:Y:S01]  /*1230*/  SYNCS.PHASECHK.TRANS64.TRYWAIT P1, [UR21+0x22830], R7 ;  /* 0x02283007ff0075a7 */ /* 0x0000620008020155 */
[----:B------:R-:W-:Y:S05]  /*1240*/  @!P0 BRA `(.L_x_12) ;  /* 0x0000000000048947 */ /* 0x000fea0003800000 */
[----:B------:R-:W-:Y:S01]  /*1250*/  BPT.TRAP 0x1 ;  /* 0x000000040000795c */ /* 0x000fe20000300000 */
.L_x_12:
[----:B-1----:R-:W-:Y:S05]  /*1260*/  @P1 BRA `(.L_x_13) ;  /* 0x0000000000081947 */ /* 0x002fea0003800000 */
[----:B------:R-:W1:Y:S02]  /*1270*/  SYNCS.PHASECHK.TRANS64.TRYWAIT P1, [UR21+0x22830], R7 ;  /* 0x02283007ff0075a7 */ /* 0x000e640008020155 */
[----:B-1----:R-:W-:Y:S05]  /*1280*/  @!P1 BRA `(.L_x_14) ;  /* 0x0000009c00f89947 */ /* 0x002fea0003800000 */
.L_x_13:
[----:B------:R-:W-:Y:S01]  /*1290*/  UIADD3 UR4, UR45, 0x1c400, URZ ;  /* 0x0001c4002d047890 */ /* 0x000fe2000fffe03f */
[----:B------:R-:W-:Y:S01]  /*12a0*/  WARPGROUP.ARRIVE ;  /* 0x00000000000079c5 */ /* 0x000fe20000000000 */
[----:B------:R-:W-:Y:S01]  /*12b0*/  UMOV UR5, 0x40000040 ;  /* 0x4000004000057882 */ /* 0x000fe20000000000 */
[----:B------:R-:W-:Y:S01]  /*12c0*/  UMOV UR7, 0x40000040 ;  /* 0x4000004000077882 */ /* 0x000fe20000000000 */
[----:B------:R-:W-:Y:S01]  /*12d0*/  USHF.R.U32.HI UR4, URZ, 0x4, UR4 ;  /* 0x000000043f047899 */ /* 0x000fe20008011604 */
[----:B------:R-:W-:Y:S01]  /*12e0*/  P2R R10, PR, RZ, 0x1 ;  /* 0x00000001ff0a7803 */ /* 0x000fe20000000000 */
[----:B------:R-:W-:Y:S01]  /*12f0*/  UMOV UR9, 0x40000040 ;  /* 0x4000004000097882 */ /* 0x000fe20000000000 */
[----:B------:R-:W-:Y:S01]  /*1300*/  UMOV UR11, 0x40000040 ;  /* 0x40000040000b7882 */ /* 0x000fe20000000000 */
[----:B------:R-:W-:Y:S01]  /*1310*/  ULOP3.LUT UR4, UR4, 0x3fff, URZ, 0xc0, !UPT ;  /* 0x00003fff04047892 */ /* 0x000fe2000f8ec03f */
[----:B------:R-:W2:Y:S01]  /*1320*/  S2R R12, SR_TID.X ;  /* 0x00000000000c7919 */ /* 0x000ea20000002100 */
[----:B------:R-:W-:Y:S01]  /*1330*/  UMOV UR13, 0x40000040 ;  /* 0x40000040000d7882 */ /* 0x000fe20000000000 */
[----:B------:R-:W-:Y:S01]  /*1340*/  UMOV UR15, 0x40000040 ;  /* 0x40000040000f7882 */ /* 0x000fe20000000000 */
[----:B------:R-:W-:-:S02]  /*1350*/  ULOP3.LUT UR20, UR4, 0x10000, URZ, 0xfc, !UPT ;  /* 0x0001000004147892 */ /* 0x000fc4000f8efc3f */
[----:B------:R-:W-:Y:S02]  /*1360*/  ULOP3.LUT UR4, UR49, 0x10000, URZ, 0xfc, !UPT ;  /* 0x0001000031047892 */ /* 0x000fe4000f8efc3f */
[----:B------:R-:W-:Y:S02]  /*1370*/  UIMAD UR6, UR36, 0x300, UR20 ;  /* 0x00000300240678a4 */ /* 0x000fe4000f8e0214 */
[----:B------:R-:W-:Y:S02]  /*1380*/  UIADD3 UR8, UR4, 0x2, URZ ;  /* 0x0000000204087890 */ /* 0x000fe4000fffe03f */
[----:B------:R-:W-:Y:S02]  /*1390*/  UIADD3 UR10, UR6, 0x2, URZ ;  /* 0x00000002060a7890 */ /* 0x000fe4000fffe03f */
[----:B------:R-:W-:Y:S02]  /*13a0*/  UIADD3 UR12, UR4, 0x4, URZ ;  /* 0x00000004040c7890 */ /* 0x000fe4000fffe03f */
[----:B------:R-:W-:-:S02]  /*13b0*/  UIADD3 UR14, UR6, 0x4, URZ ;  /* 0x00000004060e7890 */ /* 0x000fc4000fffe03f */
[----:B------:R-:W-:Y:S01]  /*13c0*/  HGMMA.64x96x16.F32 R24, gdesc[UR4], RZ, !UPT, gsb0 ;  /* 0x01600000041879f0 */ /* 0x000fe2000c0008ff */
[----:B------:R-:W-:Y:S02]  /*13d0*/  UIADD3 UR16, UR4, 0x6, URZ ;  /* 0x0000000604107890 */ /* 0x000fe4000fffe03f */
[----:B------:R-:W-:Y:S01]  /*13e0*/  UIADD3 UR18, UR6, 0x6, URZ ;  /* 0x0000000606127890 */ /* 0x000fe2000fffe03f */
[----:B------:R-:W-:Y:S01]  /*13f0*/  UMOV UR17, 0x40000040 ;  /* 0x4000004000117882 */ /* 0x000fe20000000000 */
[----:B------:R-:W-:Y:S01]  /*1400*/  UMOV UR19, 0x40000040 ;  /* 0x4000004000137882 */ /* 0x000fe20000000000 */
[----:B------:R-:W-:-:S04]  /*1410*/  UIMAD UR6, UR40, -0x60, UR44 ;  /* 0xffffffa0280678a4 */ /* 0x000fc8000f8e022c */
[----:B------:R-:W-:Y:S01]  /*1420*/  UIADD3 UR6, UR6, 0x60, URZ ;  /* 0x0000006006067890 */ /* 0x000fe2000fffe03f */
[----:B--2---:R-:W-:-:S05]  /*1430*/  LOP3.LUT R12, R12, 0x7f, RZ, 0xc0, !PT ;  /* 0x0000007f0c0c7812 */ /* 0x004fca00078ec0ff */
[----:B-1----:R-:W-:-:S04]  /*1440*/  IMAD.U32 R0, RZ, RZ, UR6 ;  /* 0x00000006ff007e24 */ /* 0x002fc8000f8e00ff */
[----:B------:R-:W-:-:S05]  /*1450*/  IMAD R0, R209, -0x2, R0 ;  /* 0xfffffffed1007824 */ /* 0x000fca00078e0200 */
[C---:B------:R-:W-:Y:S02]  /*1460*/  ISETP.GT.AND P6, PT, R0.reuse, RZ, PT ;  /* 0x000000ff0000720c */ /* 0x040fe40003fc4270 */
[C---:B------:R-:W-:Y:S02]  /*1470*/  ISETP.GT.AND P5, PT, R0.reuse, 0x1, PT ;  /* 0x000000010000780c */ /* 0x040fe40003fa4270 */
[C---:B------:R-:W-:Y:S02]  /*1480*/  ISETP.GT.AND P4, PT, R0.reuse, 0x8, PT ;  /* 0x000000080000780c */ /* 0x040fe40003f84270 */
[C---:B------:R-:W-:Y:S02]  /*1490*/  ISETP.GT.AND P3, PT, R0.reuse, 0x9, PT ;  /* 0x000000090000780c */ /* 0x040fe40003f64270 */
[C---:B------:R-:W-:Y:S02]  /*14a0*/  ISETP.GT.AND P2, PT, R0.reuse, 0x10, PT ;  /* 0x000000100000780c */ /* 0x040fe40003f44270 */
[----:B------:R-:W-:Y:S01]  /*14b0*/  ISETP.GT.AND P1, PT, R0, 0x11, PT ;  /* 0x000000110000780c */ /* 0x000fe20003f24270 */
[----:B------:R-:W-:-:S02]  /*14c0*/  WARPGROUP.DEPBAR.LE gsb0, 0x0 ;  /* 0x00008000000079c5 */ /* 0x000fc40000010000 */
[----:B------:R-:W-:-:S06]  /*14d0*/  WARPGROUP.ARRIVE ;  /* 0x00000000000079c5 */ /* 0x000fcc0000000000 */
[----:B------:R-:W-:Y:S01]  /*14e0*/  HGMMA.64x96x16.F32 R24, gdesc[UR8], R24, gsb0 ;  /* 0x01600000081879f0 */ /* 0x000fe20008000818 */
[----:B------:R-:W-:Y:S02]  /*14f0*/  ULDC UR10, c[0x0][0x988] ;  /* 0x00026200000a7ab9 */ /* 0x000fe40000000800 */
[----:B------:R-:W-:Y:S02]  /*1500*/  WARPGROUP.DEPBAR.LE gsb0, 0x0 ;  /* 0x00008000000079c5 */ /* 0x000fe40000010000 */
[----:B------:R-:W-:-:S06]  /*1510*/  WARPGROUP.ARRIVE ;  /* 0x00000000000079c5 */ /* 0x000fcc0000000000 */
[----:B------:R-:W-:Y:S03]  /*1520*/  HGMMA.64x96x16.F32 R24, gdesc[UR12], R24, gsb0 ;  /* 0x016000000c1879f0 */ /* 0x000fe60008000818 */
[----:B------:R-:W-:Y:S02]  /*1530*/  WARPGROUP.DEPBAR.LE gsb0, 0x0 ;  /* 0x00008000000079c5 */ /* 0x000fe40000010000 */
[----:B------:R-:W-:-:S06]  /*1540*/  WARPGROUP.ARRIVE ;  /* 0x00000000000079c5 */ /* 0x000fcc0000000000 */
[----:B------:R-:W-:Y:S03]  /*1550*/  HGMMA.64x96x16.F32 R24, gdesc[UR16], R24, gsb0 ;  /* 0x01600000101879f0 */ /* 0x000fe60008000818 */
[----:B------:R-:W-:Y:S02]  /*1560*/  WARPGROUP.DEPBAR.LE gsb0, 0x0 ;  /* 0x00008000000079c5 */ /* 0x000fe40000010000 */
[----:B------:R-:W-:Y:S02]  /*1570*/  FSEL R24, R24, -INF , P6 ;  /* 0xff80000018187808 */ /* 0x000fe40003000000 */
[----:B------:R-:W-:Y:S02]  /*1580*/  FSEL R25, R25, -INF , P5 ;  /* 0xff80000019197808 */ /* 0x000fe40002800000 */
[----:B------:R-:W-:Y:S02]  /*1590*/  FSEL R28, R28, -INF , P4 ;  /* 0xff8000001c1c7808 */ /* 0x000fe40002000000 */
[----:B------:R-:W-:-:S02]  /*15a0*/  FMNMX.FTZ R3, R24, R25, !PT ;  /* 0x0000001918037209 */ /* 0x000fc40007810000 */
[----:B------:R-:W-:Y:S02]  /*15b0*/  FSEL R29, R29, -INF , P3 ;  /* 0xff8000001d1d7808 */ /* 0x000fe40001800000 */
[----:B------:R-:W-:Y:S02]  /*15c0*/  FMNMX.FTZ R4, R28, R3, !PT ;  /* 0x000000031c047209 */ /* 0x000fe40007810000 */
[----:B------:R-:W-:Y:S02]  /*15d0*/  FSEL R32, R32, -INF , P2 ;  /* 0xff80000020207808 */ /* 0x000fe40001000000 */
[----:B------:R-:W-:Y:S02]  /*15e0*/  FMNMX.FTZ R3, R29, R4, !PT ;  /* 0x000000041d037209 */ /* 0x000fe40007810000 */
[----:B------:R-:W-:Y:S02]  /*15f0*/  FSEL R26, R26, -INF , P6 ;  /* 0xff8000001a1a7808 */ /* 0x000fe40003000000 */
[----:B------:R-:W-:-:S02]  /*1600*/  ISETP.GT.AND P6, PT, R0, 0x18, PT ;  /* 0x000000180000780c */ /* 0x000fc40003fc4270 */
[----:B------:R-:W-:Y:S02]  /*1610*/  FSEL R33, R33, -INF , P1 ;  /* 0xff80000021217808 */ /* 0x000fe40000800000 */
[----:B------:R-:W-:Y:S02]  /*1620*/  FMNMX.FTZ R4, R32, R3, !PT ;  /* 0x0000000320047209 */ /* 0x000fe40007810000 */
[----:B------:R-:W-:Y:S02]  /*1630*/  FSEL R27, R27, -INF , P5 ;  /* 0xff8000001b1b7808 */ /* 0x000fe40002800000 */
[----:B------:R-:W-:Y:S02]  /*1640*/  ISETP.GT.AND P5, PT, R0, 0x19, PT ;  /* 0x000000190000780c */ /* 0x000fe40003fa4270 */
[----:B------:R-:W-:Y:S02]  /*1650*/  FSEL R36, R36, -INF , P6 ;  /* 0xff80000024247808 */ /* 0x000fe40003000000 */
[----:B------:R-:W-:-:S02]  /*1660*/  FMNMX.FTZ R3, R33, R4, !PT ;  /* 0x0000000421037209 */ /* 0x000fc40007810000 */
[----:B------:R-:W-:Y:S02]  /*1670*/  FSEL R30, R30, -INF , P4 ;  /* 0xff8000001e1e7808 */ /* 0x000fe40002000000 */
[----:B------:R-:W-:Y:S02]  /*1680*/  ISETP.GT.AND P4, PT, R0, 0x20, PT ;  /* 0x000000200000780c */ /* 0x000fe40003f84270 */
        /* <DEDUP_REMOVED lines=63> */
[----:B------:R-:W-:-:S02]  /*1a80*/  FMNMX.FTZ R0, R68, R3, !PT ;  /* 0x0000000344007209 */ /* 0x000fc40007810000 */
[----:B------:R-:W-:Y:S02]  /*1a90*/  FSEL R62, R62, -INF , P6 ;  /* 0xff8000003e3e7808 */ /* 0x000fe40003000000 */
[----:B------:R-:W-:Y:S02]  /*1aa0*/  FMNMX.FTZ R5, R69, R0, !PT ;  /* 0x0000000045057209 */ /* 0x000fe40007810000 */
[----:B------:R-:W-:Y:S02]  /*1ab0*/  FSEL R63, R63, -INF , P5 ;  /* 0xff8000003f3f7808 */ /* 0x000fe40002800000 */
[----:B------:R-:W-:Y:S01]  /*1ac0*/  FSEL R66, R66, -INF , P4 ;  /* 0xff80000042427808 */ /* 0x000fe20002000000 */
[----:B------:R-:W1:Y:S01]  /*1ad0*/  SHFL.BFLY PT, R0, R5, 0x2, 0x1f ;  /* 0x0c401f0005007f89 */ /* 0x000e6200000e0000 */
[----:B------:R-:W-:Y:S02]  /*1ae0*/  FSEL R67, R67, -INF , P3 ;  /* 0xff80000043437808 */ /* 0x000fe40001800000 */
[----:B------:R-:W-:-:S02]  /*1af0*/  FSEL R70, R70, -INF , P2 ;  /* 0xff80000046467808 */ /* 0x000fc40001000000 */
[----:B------:R-:W-:Y:S02]  /*1b00*/  FSEL R71, R71, -INF , P1 ;  /* 0xff80000047477808 */ /* 0x000fe40000800000 */
[----:B-1----:R-:W-:-:S05]  /*1b10*/  FMNMX.FTZ R8, R5, R0, !PT ;  /* 0x0000000005087209 */ /* 0x002fca0007810000 */
[----:B------:R-:W1:Y:S02]  /*1b20*/  SHFL.BFLY PT, R3, R8, 0x1, 0x1f ;  /* 0x0c201f0008037f89 */ /* 0x000e6400000e0000 */
[----:B-1----:R-:W-:Y:S01]  /*1b30*/  FMNMX.FTZ R0, R8, R3, !PT ;  /* 0x0000000308007209 */ /* 0x002fe20007810000 */
[----:B------:R-:W-:-:S03]  /*1b40*/  IMAD.U32 R8, RZ, RZ, UR21 ;  /* 0x00000015ff087e24 */ /* 0x000fc6000f8e00ff */
[C---:B------:R-:W-:Y:S01]  /*1b50*/  FSETP.NEU.FTZ.AND P0, PT, R0.reuse, -INF , PT ;  /* 0xff8000000000780b */ /* 0x040fe20003f1d000 */
[----:B------:R-:W-:-:S05]  /*1b60*/  FMUL.FTZ R3, R0, UR10 ;  /* 0x0000000a00037c20 */ /* 0x000fca0008410000 */
[----:B------:R-:W-:Y:S02]  /*1b70*/  FSEL R9, R3, RZ, P0 ;  /* 0x000000ff03097208 */ /* 0x000fe40000000000 */
[----:B------:R-:W-:Y:S02]  /*1b80*/  FMNMX.FTZ R3, R26, R27, !PT ;  /* 0x0000001b1a037209 */ /* 0x000fe40007810000 */
[----:B------:R-:W-:Y:S01]  /*1b90*/  ISETP.NE.AND P0, PT, R10, RZ, PT ;  /* 0x000000ff0a00720c */ /* 0x000fe20003f05270 */
[--C-:B------:R-:W-:Y:S01]  /*1ba0*/  FFMA.FTZ R24, R24, UR10, -R9.reuse ;  /* 0x0000000a18187c23 */ /* 0x100fe20008010809 */
[----:B------:R-:W-:Y:S01]  /*1bb0*/  FMNMX.FTZ R4, R30, R3, !PT ;  /* 0x000000031e047209 */ /* 0x000fe20007810000 */
[--C-:B------:R-:W-:Y:S01]  /*1bc0*/  FFMA.FTZ R25, R25, UR10, -R9.reuse ;  /* 0x0000000a19197c23 */ /* 0x100fe20008010809 */
[--C-:B------:R-:W-:Y:S01]  /*1bd0*/  FFMA.FTZ R28, R28, UR10, -R9.reuse ;  /* 0x0000000a1c1c7c23 */ /* 0x100fe20008010809 */
[--C-:B------:R-:W-:Y:S01]  /*1be0*/  FFMA.FTZ R29, R29, UR10, -R9.reuse ;  /* 0x0000000a1d1d7c23 */ /* 0x100fe20008010809 */
[----:B------:R-:W-:Y:S01]  /*1bf0*/  FMNMX.FTZ R3, R31, R4, !PT ;  /* 0x000000041f037209 */ /* 0x000fe20007810000 */
[----:B------:R-:W-:Y:S01]  /*1c00*/  MUFU.EX2 R24, R24 ;  /* 0x0000001800187308 */ /* 0x000fe20000000800 */
[--C-:B------:R-:W-:Y:S01]  /*1c10*/  FFMA.FTZ R32, R32, UR10, -R9.reuse ;  /* 0x0000000a20207c23 */ /* 0x100fe20008010809 */
[--C-:B------:R-:W-:Y:S01]  /*1c20*/  FFMA.FTZ R33, R33, UR10, -R9.reuse ;  /* 0x0000000a21217c23 */ /* 0x100fe20008010809 */
[----:B------:R-:W-:Y:S01]  /*1c30*/  FMNMX.FTZ R4, R34, R3, !PT ;  /* 0x0000000322047209 */ /* 0x000fe20007810000 */
[--C-:B------:R-:W-:Y:S01]  /*1c40*/  FFMA.FTZ R36, R36, UR10, -R9.reuse ;  /* 0x0000000a24247c23 */ /* 0x100fe20008010809 */
[--C-:B------:R-:W-:Y:S01]  /*1c50*/  FFMA.FTZ R37, R37, UR10, -R9.reuse ;  /* 0x0000000a25257c23 */ /* 0x100fe20008010809 */
[--C-:B------:R-:W-:Y:S01]  /*1c60*/  FFMA.FTZ R40, R40, UR10, -R9.reuse ;  /* 0x0000000a28287c23 */ /* 0x100fe20008010809 */
[----:B------:R-:W-:Y:S01]  /*1c70*/  FMNMX.FTZ R3, R35, R4, !PT ;  /* 0x0000000423037209 */ /* 0x000fe20007810000 */
[----:B------:R-:W1:Y:S01]  /*1c80*/  MUFU.EX2 R25, R25 ;  /* 0x0000001900197308 */ /* 0x000e620000000800 */
[--C-:B------:R-:W-:Y:S01]  /*1c90*/  FFMA.FTZ R41, R41, UR10, -R9.reuse ;  /* 0x0000000a29297c23 */ /* 0x100fe20008010809 */
        /* <DEDUP_REMOVED lines=12> */
[----:B------:R-:W-:Y:S01]  /*1d60*/  FFMA.FTZ R60, R60, UR10, -R9 ;  /* 0x0000000a3c3c7c23 */ /* 0x000fe20008010809 */
[----:B------:R-:W-:Y:S01]  /*1d70*/  FMNMX.FTZ R3, R43, R4, !PT ;  /* 0x000000042b037209 */ /* 0x000fe20007810000 */
[----:B------:R-:W2:Y:S01]  /*1d80*/  MUFU.EX2 R29, R29 ;  /* 0x0000001d001d7308 */ /* 0x000ea20000000800 */
[----:B-1----:R-:W-:Y:S01]  /*1d90*/  FADD.FTZ R11, R24, R25 ;  /* 0x00000019180b7221 */ /* 0x002fe20000010000 */
[--C-:B------:R-:W-:Y:S01]  /*1da0*/  FFMA.FTZ R61, R61, UR10, -R9.reuse ;  /* 0x0000000a3d3d7c23 */ /* 0x100fe20008010809 */
[----:B------:R-:W-:Y:S01]  /*1db0*/  FMNMX.FTZ R4, R46, R3, !PT ;  /* 0x000000032e047209 */ /* 0x000fe20007810000 */
[--C-:B------:R-:W-:Y:S01]  /*1dc0*/  FFMA.FTZ R64, R64, UR10, -R9.reuse ;  /* 0x0000000a40407c23 */ /* 0x100fe20008010809 */
[--C-:B------:R-:W-:Y:S01]  /*1dd0*/  FFMA.FTZ R65, R65, UR10, -R9.reuse ;  /* 0x0000000a41417c23 */ /* 0x100fe20008010809 */
[--C-:B------:R-:W-:Y:S01]  /*1de0*/  FFMA.FTZ R68, R68, UR10, -R9.reuse ;  /* 0x0000000a44447c23 */ /* 0x100fe20008010809 */
[----:B------:R-:W-:Y:S01]  /*1df0*/  FMNMX.FTZ R3, R47, R4, !PT ;  /* 0x000000042f037209 */ /* 0x000fe20007810000 */
[----:B------:R-:W-:Y:S01]  /*1e00*/  MUFU.EX2 R32, R32 ;  /* 0x0000002000207308 */ /* 0x000fe20000000800 */
[----:B------:R-:W-:Y:S01]  /*1e10*/  FFMA.FTZ R9, R69, UR10, -R9 ;  /* 0x0000000a45097c23 */ /* 0x000fe20008010809 */
[----:B------:R-:W-:-:S02]  /*1e20*/  F2FP.F16.F32.PACK_AB R152, R25, R24 ;  /* 0x000000181998723e */ /* 0x000fc400000000ff */
[----:B------:R-:W-:-:S04]  /*1e30*/  FMNMX.FTZ R4, R50, R3, !PT ;  /* 0x0000000332047209 */ /* 0x000fc80007810000 */
[----:B------:R-:W-:Y:S01]  /*1e40*/  FMNMX.FTZ R3, R51, R4, !PT ;  /* 0x0000000433037209 */ /* 0x000fe20007810000 */
[----:B------:R-:W1:Y:S01]  /*1e50*/  MUFU.EX2 R33, R33 ;  /* 0x0000002100217308 */ /* 0x000e620000000800 */
[----:B--2---:R-:W-:Y:S02]  /*1e60*/  F2FP.F16.F32.PACK_AB R154, R29, R28 ;  /* 0x0000001c1d9a723e */ /* 0x004fe400000000ff */
[----:B------:R-:W-:-:S04]  /*1e70*/  FMNMX.FTZ R4, R54, R3, !PT ;  /* 0x0000000336047209 */ /* 0x000fc80007810000 */
[----:B------:R-:W-:Y:S01]  /*1e80*/  FMNMX.FTZ R3, R55, R4, !PT ;  /* 0x0000000437037209 */ /* 0x000fe20007810000 */
[----:B------:R-:W-:Y:S03]  /*1e90*/  MUFU.EX2 R36, R36 ;  /* 0x0000002400247308 */ /* 0x000fe60000000800 */
[----:B------:R-:W-:-:S04]  /*1ea0*/  FMNMX.FTZ R4, R58, R3, !PT ;  /* 0x000000033a047209 */ /* 0x000fc80007810000 */
[----:B------:R-:W-:Y:S01]  /*1eb0*/  FMNMX.FTZ R3, R59, R4, !PT ;  /* 0x000000043b037209 */ /* 0x000fe20007810000 */
[----:B------:R-:W2:Y:S01]  /*1ec0*/  MUFU.EX2 R37, R37 ;  /* 0x0000002500257308 */ /* 0x000ea20000000800 */
[----:B-1----:R-:W-:Y:S02]  /*1ed0*/  F2FP.F16.F32.PACK_AB R156, R33, R32 ;  /* 0x00000020219c723e */ /* 0x002fe400000000ff */
[----:B------:R-:W-:-:S04]  /*1ee0*/  FMNMX.FTZ R4, R62, R3, !PT ;  /* 0x000000033e047209 */ /* 0x000fc80007810000 */
[----:B------:R-:W-:Y:S01]  /*1ef0*/  FMNMX.FTZ R3, R63, R4, !PT ;  /* 0x000000043f037209 */ /* 0x000fe20007810000 */
[----:B------:R-:W-:Y:S03]  /*1f00*/  MUFU.EX2 R40, R40 ;  /* 0x0000002800287308 */ /* 0x000fe60000000800 */
[----:B------:R-:W-:-:S04]  /*1f10*/  FMNMX.FTZ R4, R66, R3, !PT ;  /* 0x0000000342047209 */ /* 0x000fc80007810000 */
[----:B------:R-:W-:Y:S01]  /*1f20*/  FMNMX.FTZ R3, R67, R4, !PT ;  /* 0x0000000443037209 */ /* 0x000fe20007810000 */
[----:B------:R-:W1:Y:S01]  /*1f30*/  MUFU.EX2 R41, R41 ;  /* 0x0000002900297308 */ /* 0x000e620000000800 */
[----:B--2---:R-:W-:Y:S02]  /*1f40*/  F2FP.F16.F32.PACK_AB R158, R37, R36 ;  /* 0x00000024259e723e */ /* 0x004fe400000000ff */
[----:B------:R-:W-:-:S04]  /*1f50*/  FMNMX.FTZ R4, R70, R3, !PT ;  /* 0x0000000346047209 */ /* 0x000fc80007810000 */
[----:B------:R-:W-:Y:S01]  /*1f60*/  FMNMX.FTZ R4, R71, R4, !PT ;  /* 0x0000000447047209 */ /* 0x000fe20007810000 */
[----:B------:R-:W-:Y:S04]  /*1f70*/  MUFU.EX2 R44, R44 ;  /* 0x0000002c002c7308 */ /* 0x000fe80000000800 */
[----:B------:R-:W2:Y:S04]  /*1f80*/  SHFL.BFLY PT, R3, R4, 0x2, 0x1f ;  /* 0x0c401f0004037f89 */ /* 0x000ea800000e0000 */
[----:B------:R-:W3:Y:S01]  /*1f90*/  MUFU.EX2 R45, R45 ;  /* 0x0000002d002d7308 */ /* 0x000ee20000000800 */
[----:B-1----:R-:W-:-:S07]  /*1fa0*/  F2FP.F16.F32.PACK_AB R160, R41, R40 ;  /* 0x0000002829a0723e */ /* 0x002fce00000000ff */
[----:B------:R-:W-:Y:S08]  /*1fb0*/  MUFU.EX2 R48, R48 ;  /* 0x0000003000307308 */ /* 0x000ff00000000800 */
[----:B------:R-:W1:Y:S01]  /*1fc0*/  MUFU.EX2 R49, R49 ;  /* 0x0000003100317308 */ /* 0x000e620000000800 */
[----:B---3--:R-:W-:Y:S02]  /*1fd0*/  F2FP.F16.F32.PACK_AB R162, R45, R44 ;  /* 0x0000002c2da2723e */ /* 0x008fe400000000ff */
[----:B--2---:R-:W-:-:S05]  /*1fe0*/  FMNMX.FTZ R5, R4, R3, !PT ;  /* 0x0000000304057209 */ /* 0x004fca0007810000 */
[----:B------:R-:W-:Y:S01]  /*1ff0*/  MUFU.EX2 R52, R52 ;  /* 0x0000003400347308 */ /* 0x000fe20000000800 */
[----:B------:R-:W2:Y:S07]  /*2000*/  SHFL.BFLY PT, R4, R5, 0x1, 0x1f ;  /* 0x0c201f0005047f89 */ /* 0x000eae00000e0000 */
[----:B------:R-:W3:Y:S01]  /*2010*/  MUFU.EX2 R53, R53 ;  /* 0x0000003500357308 */ /* 0x000ee20000000800 */
[----:B-1----:R-:W-:-:S07]  /*2020*/  F2FP.F16.F32.PACK_AB R164, R49, R48 ;  /* 0x0000003031a4723e */ /* 0x002fce00000000ff */
[----:B------:R-:W-:Y:S08]  /*2030*/  MUFU.EX2 R56, R56 ;  /* 0x0000003800387308 */ /* 0x000ff00000000800 */
[----:B------:R-:W-:Y:S01]  /*2040*/  MUFU.EX2 R57, R57 ;  /* 0x0000003900397308 */ /* 0x000fe20000000800 */
[----:B--2---:R-:W-:Y:S02]  /*2050*/  FMNMX.FTZ R3, R5, R4, !PT ;  /* 0x0000000405037209 */ /* 0x004fe40007810000 */
[----:B---3--:R-:W-:-:S02]  /*2060*/  F2FP.F16.F32.PACK_AB R166, R53, R52 ;  /* 0x0000003435a6723e */ /* 0x008fc400000000ff */
[C---:B------:R-:W-:Y:S01]  /*2070*/  FSETP.NEU.FTZ.AND P1, PT, R3.reuse, -INF , PT ;  /* 0xff8000000300780b */ /* 0x040fe20003f3d000 */
[----:B------:R-:W-:Y:S02]  /*2080*/  FMUL.FTZ R4, R3, UR10 ;  /* 0x0000000a03047c20 */ /* 0x000fe40008410000 */
[----:B------:R-:W-:Y:S03]  /*2090*/  MUFU.EX2 R60, R60 ;  /* 0x0000003c003c7308 */ /* 0x000fe60000000800 */
[----:B------:R-:W-:Y:S01]  /*20a0*/  FSEL R5, R4, RZ, P1 ;  /* 0x000000ff04057208 */ /* 0x000fe20000800000 */
[----:B------:R-:W-:Y:S01]  /*20b0*/  FADD.FTZ R4, R28, R11 ;  /* 0x0000000b1c047221 */ /* 0x000fe20000010000 */
[----:B------:R-:W-:Y:S02]  /*20c0*/  ISETP.NE.AND P1, PT, R12, RZ, PT ;  /* 0x000000ff0c00720c */ /* 0x000fe40003f25270 */
[----:B------:R-:W1:Y:S01]  /*20d0*/  S2R R12, SR_TID.X ;  /* 0x00000000000c7919 */ /* 0x000e620000002100 */
[--C-:B------:R-:W-:Y:S01]  /*20e0*/  FFMA.FTZ R26, R26, UR10, -R5.reuse ;  /* 0x0000000a1a1a7c23 */ /* 0x100fe20008010805 */
[--C-:B------:R-:W-:Y:S01]  /*20f0*/  FFMA.FTZ R27, R27, UR10, -R5.reuse ;  /* 0x0000000a1b1b7c23 */ /* 0x100fe20008010805 */
[--C-:B------:R-:W-:Y:S01]  /*2100*/  FFMA.FTZ R30, R30, UR10, -R5.reuse ;  /* 0x0000000a1e1e7c23 */ /* 0x100fe20008010805 */
[--C-:B------:R-:W-:Y:S01]  /*2110*/  FFMA.FTZ R31, R31, UR10, -R5.reuse ;  /* 0x0000000a1f1f7c23 */ /* 0x100fe20008010805 */
[--C-:B------:R-:W-:Y:S01]  /*2120*/  FFMA.FTZ R34, R34, UR10, -R5.reuse ;  /* 0x0000000a22227c23 */ /* 0x100fe20008010805 */
[--C-:B------:R-:W-:Y:S01]  /*2130*/  FFMA.FTZ R35, R35, UR10, -R5.reuse ;  /* 0x0000000a23237c23 */ /* 0x100fe20008010805 */
[----:B------:R-:W-:Y:S01]  /*2140*/  MUFU.EX2 R26, R26 ;  /* 0x0000001a001a7308 */ /* 0x000fe20000000800 */
[----:B------:R-:W-:Y:S01]  /*2150*/  FADD.FTZ R11, R29, R4 ;  /* 0x000000041d0b7221 */ /* 0x000fe20000010000 */
[--C-:B------:R-:W-:Y:S01]  /*2160*/  FFMA.FTZ R38, R38, UR10, -R5.reuse ;  /* 0x0000000a26267c23 */ /* 0x100fe20008010805 */
[--C-:B------:R-:W-:Y:S01]  /*2170*/  FFMA.FTZ R39, R39, UR10, -R5.reuse ;  /* 0x0000000a27277c23 */ /* 0x100fe20008010805 */
[----:B------:R-:W-:Y:S01]  /*2180*/  FFMA.FTZ R42, R42, UR10, -R5 ;  /* 0x0000000a2a2a7c23 */ /* 0x000fe20008010805 */
[----:B------:R-:W-:Y:S01]  /*2190*/  FADD.FTZ R4, R32, R11 ;  /* 0x0000000b20047221 */ /* 0x000fe20000010000 */
[--C-:B------:R-:W-:Y:S01]  /*21a0*/  FFMA.FTZ R43, R43, UR10, -R5.reuse ;  /* 0x0000000a2b2b7c23 */ /* 0x100fe20008010805 */
[--C-:B------:R-:W-:Y:S01]  /*21b0*/  FFMA.FTZ R46, R46, UR10, -R5.reuse ;  /* 0x0000000a2e2e7c23 */ /* 0x100fe20008010805 */
[----:B------:R-:W2:Y:S01]  /*21c0*/  MUFU.EX2 R27, R27 ;  /* 0x0000001b001b7308 */ /* 0x000ea20000000800 */
[----:B------:R-:W-:Y:S01]  /*21d0*/  FADD.FTZ R13, R33, R4 ;  /* 0x00000004210d7221 */ /* 0x000fe20000010000 */
[--C-:B------:R-:W-:Y:S01]  /*21e0*/  FFMA.FTZ R47, R47, UR10, -R5.reuse ;  /* 0x0000000a2f2f7c23 */ /* 0x100fe20008010805 */
[--C-:B------:R-:W-:Y:S01]  /*21f0*/  FFMA.FTZ R50, R50, UR10, -R5.reuse ;  /* 0x0000000a32327c23 */ /* 0x100fe20008010805 */
[----:B------:R-:W-:Y:S01]  /*2200*/  FFMA.FTZ R51, R51, UR10, -R5 ;  /* 0x0000000a33337c23 */ /* 0x000fe20008010805 */
[----:B------:R-:W-:Y:S01]  /*2210*/  FADD.FTZ R10, R36, R13 ;  /* 0x0000000d240a7221 */ /* 0x000fe20000010000 */
[--C-:B------:R-:W-:Y:S01]  /*2220*/  FFMA.FTZ R54, R54, UR10, -R5.reuse ;  /* 0x0000000a36367c23 */ /* 0x100fe20008010805 */
[--C-:B------:R-:W-:Y:S01]  /*2230*/  FFMA.FTZ R55, R55, UR10, -R5.reuse ;  /* 0x0000000a37377c23 */ /* 0x100fe20008010805 */
[----:B------:R-:W3:Y:S01]  /*2240*/  MUFU.EX2 R30, R30 ;  /* 0x0000001e001e7308 */ /* 0x000ee20000000800 */
[----:B------:R-:W-:Y:S01]  /*2250*/  FADD.FTZ R13, R37, R10 ;  /* 0x0000000a250d7221 */ /* 0x000fe20000010000 */
[--C-:B------:R-:W-:Y:S01]  /*2260*/  FFMA.FTZ R58, R58, UR10, -R5.reuse ;  /* 0x0000000a3a3a7c23 */ /* 0x100fe20008010805 */
[--C-:B------:R-:W-:Y:S01]  /*2270*/  FFMA.FTZ R59, R59, UR10, -R5.reuse ;  /* 0x0000000a3b3b7c23 */ /* 0x100fe20008010805 */
[--C-:B------:R-:W-:Y:S01]  /*2280*/  FFMA.FTZ R62, R62, UR10, -R5.reuse ;  /* 0x0000000a3e3e7c23 */ /* 0x100fe20008010805 */
[--C-:B------:R-:W-:Y:S01]  /*2290*/  FFMA.FTZ R63, R63, UR10, -R5.reuse ;  /* 0x0000000a3f3f7c23 */ /* 0x100fe20008010805 */
[--C-:B------:R-:W-:Y:S01]  /*22a0*/  FFMA.FTZ R66, R66, UR10, -R5.reuse ;  /* 0x0000000a42427c23 */ /* 0x100fe20008010805 */
[----:B------:R-:W-:Y:S01]  /*22b0*/  FFMA.FTZ R67, R67, UR10, -R5 ;  /* 0x0000000a43437c23 */ /* 0x000fe20008010805 */
[----:B------:R-:W4:Y:S01]  /*22c0*/  MUFU.EX2 R31, R31 ;  /* 0x0000001f001f7308 */ /* 0x000f220000000800 */
[----:B--2---:R-:W-:Y:S01]  /*22d0*/  FADD.FTZ R11, R26, R27 ;  /* 0x0000001b1a0b7221 */ /* 0x004fe20000010000 */
[----:B-1----:R-:W-:Y:S01]  /*22e0*/  SHF.R.U32.HI R12, RZ, 0x7, R12 ;  /* 0x00000007ff0c7819 */ /* 0x002fe2000001160c */
[--C-:B------:R-:W-:Y:S01]  /*22f0*/  FFMA.FTZ R70, R70, UR10, -R5.reuse ;  /* 0x0000000a46467c23 */ /* 0x100fe20008010805 */
[----:B------:R-:W-:Y:S01]  /*2300*/  FFMA.FTZ R71, R71, UR10, -R5 ;  /* 0x0000000a47477c23 */ /* 0x000fe20008010805 */
[----:B------:R-:W-:-:S02]  /*2310*/  F2FP.F16.F32.PACK_AB R168, R57, R56 ;  /* 0x0000003839a8723e */ /* 0x000fc400000000ff */
[----:B------:R-:W-:Y:S01]  /*2320*/  IADD3 R176, -R12, 0xb, RZ ;  /* 0x0000000b0cb07810 */ /* 0x000fe20007ffe1ff */
[----:B------:R-:W1:Y:S01]  /*2330*/  MUFU.EX2 R34, R34 ;  /* 0x0000002200227308 */ /* 0x000e620000000800 */
[----:B---3--:R-:W-:Y:S01]  /*2340*/  FADD.FTZ R4, R30, R11 ;  /* 0x0000000b1e047221 */ /* 0x008fe20000010000 */
[----:B------:R-:W-:Y:S01]  /*2350*/  FADD.FTZ R12, R40, R13 ;  /* 0x0000000d280c7221 */ /* 0x000fe20000010000 */
[----:B------:R-:W-:-:S03]  /*2360*/  F2FP.F16.F32.PACK_AB R153, R27, R26 ;  /* 0x0000001a1b99723e */ /* 0x000fc600000000ff */
[----:B------:R-:W-:Y:S02]  /*2370*/  FADD.FTZ R13, R41, R12 ;  /* 0x0000000c290d7221 */ /* 0x000fe40000010000 */
[----:B------:R-:W2:Y:S01]  /*2380*/  MUFU.EX2 R35, R35 ;  /* 0x0000002300237308 */ /* 0x000ea20000000800 */
[C---:B----4-:R-:W-:Y:S01]  /*2390*/  FADD.FTZ R11, R31.reuse, R4 ;  /* 0x000000041f0b7221 */ /* 0x050fe20000010000 */
[----:B------:R-:W-:Y:S02]  /*23a0*/  @!P1 VIADD R4, R8, 0x22840 ;  /* 0x0002284008049836 */ /* 0x000fe40000000000 */
[----:B------:R-:W-:Y:S01]  /*23b0*/  FADD.FTZ R12, R44, R13 ;  /* 0x0000000d2c0c7221 */ /* 0x000fe20000010000 */
[----:B------:R-:W-:Y:S02]  /*23c0*/  F2FP.F16.F32.PACK_AB R155, R31, R30 ;  /* 0x0000001e1f9b723e */ /* 0x000fe400000000ff */
[----:B------:R-:W-:Y:S01]  /*23d0*/  @!P1 PRMT R4, RZ, 0x654, R4 ;  /* 0x00000654ff049816 */ /* 0x000fe20000000004 */
[----:B------:R-:W3:Y:S01]  /*23e0*/  MUFU.EX2 R38, R38 ;  /* 0x0000002600267308 */ /* 0x000ee20000000800 */
[----:B-1----:R-:W-:Y:S01]  /*23f0*/  FADD.FTZ R10, R34, R11 ;  /* 0x0000000b220a7221 */ /* 0x002fe20000010000 */
[----:B------:R1:W-:Y:S06]  /*2400*/  BAR.ARV R176, 0x100 ;  /* 0x000400b00000751d */ /* 0x0003ec0000002000 */
[----:B------:R-:W4:Y:S01]  /*2410*/  MUFU.EX2 R39, R39 ;  /* 0x0000002700277308 */ /* 0x000f220000000800 */
[----:B--2---:R-:W-:Y:S01]  /*2420*/  FADD.FTZ R11, R35, R10 ;  /* 0x0000000a230b7221 */ /* 0x004fe20000010000 */
[----:B------:R-:W-:Y:S01]  /*2430*/  FADD.FTZ R13, R45, R12 ;  /* 0x0000000c2d0d7221 */ /* 0x000fe20000010000 */
[----:B------:R2:W-:Y:S01]  /*2440*/  @!P1 SYNCS.ARRIVE.TRANS64.RED.A1T0 RZ, [R4+URZ], RZ ;  /* 0x000000ff04ff99a7 */ /* 0x0005e2000810043f */
[----:B------:R-:W-:-:S04]  /*2450*/  F2FP.F16.F32.PACK_AB R157, R35, R34 ;  /* 0x00000022239d723e */ /* 0x000fc800000000ff */
[----:B------:R-:W2:Y:S01]  /*2460*/  MUFU.EX2 R42, R42 ;  /* 0x0000002a002a7308 */ /* 0x000ea20000000800 */
[----:B---3--:R-:W-:-:S07]  /*2470*/  FADD.FTZ R10, R38, R11 ;  /* 0x0000000b260a7221 */ /* 0x008fce0000010000 */
[----:B------:R-:W3:Y:S01]  /*2480*/  MUFU.EX2 R43, R43 ;  /* 0x0000002b002b7308 */ /* 0x000ee20000000800 */
[C---:B----4-:R-:W-:Y:S01]  /*2490*/  FADD.FTZ R11, R39.reuse, R10 ;  /* 0x0000000a270b7221 */ /* 0x050fe20000010000 */
[----:B------:R-:W-:Y:S01]  /*24a0*/  FADD.FTZ R10, R48, R13 ;  /* 0x0000000d300a7221 */ /* 0x000fe20000010000 */
[----:B------:R-:W-:-:S03]  /*24b0*/  F2FP.F16.F32.PACK_AB R159, R39, R38 ;  /* 0x00000026279f723e */ /* 0x000fc600000000ff */
[----:B------:R-:W-:Y:S02]  /*24c0*/  FADD.FTZ R13, R49, R10 ;  /* 0x0000000a310d7221 */ /* 0x000fe40000010000 */
[----:B------:R-:W4:Y:S01]  /*24d0*/  MUFU.EX2 R46, R46 ;  /* 0x0000002e002e7308 */ /* 0x000f220000000800 */
[----:B--2---:R-:W-:Y:S01]  /*24e0*/  FADD.FTZ R4, R42, R11 ;  /* 0x0000000b2a047221 */ /* 0x004fe20000010000 */
[----:B------:R-:W-:-:S04]  /*24f0*/  FADD.FTZ R10, R52, R13 ;  /* 0x0000000d340a7221 */ /* 0x000fc80000010000 */
[----:B------:R-:W-:Y:S02]  /*2500*/  FADD.FTZ R13, R53, R10 ;  /* 0x0000000a350d7221 */ /* 0x000fe40000010000 */
[----:B------:R-:W2:Y:S01]  /*2510*/  MUFU.EX2 R47, R47 ;  /* 0x0000002f002f7308 */ /* 0x000ea20000000800 */
[C---:B---3--:R-:W-:Y:S01]  /*2520*/  FADD.FTZ R11, R43.reuse, R4 ;  /* 0x000000042b0b7221 */ /* 0x048fe20000010000 */
[----:B------:R-:W-:Y:S01]  /*2530*/  FADD.FTZ R10, R56, R13 ;  /* 0x0000000d380a7221 */ /* 0x000fe20000010000 */
[----:B------:R-:W-:-:S05]  /*2540*/  F2FP.F16.F32.PACK_AB R161, R43, R42 ;  /* 0x0000002a2ba1723e */ /* 0x000fca00000000ff */
[----:B------:R-:W3:Y:S01]  /*2550*/  MUFU.EX2 R50, R50 ;  /* 0x0000003200327308 */ /* 0x000ee20000000800 */
[----:B----4-:R-:W-:-:S07]  /*2560*/  FADD.FTZ R4, R46, R11 ;  /* 0x0000000b2e047221 */ /* 0x010fce0000010000 */
[----:B------:R-:W4:Y:S01]  /*2570*/  MUFU.EX2 R51, R51 ;  /* 0x0000003300337308 */ /* 0x000f220000000800 */
[C---:B--2---:R-:W-:Y:S01]  /*2580*/  FADD.FTZ R11, R47.reuse, R4 ;  /* 0x000000042f0b7221 */ /* 0x044fe20000010000 */
[----:B------:R-:W-:-:S06]  /*2590*/  F2FP.F16.F32.PACK_AB R163, R47, R46 ;  /* 0x0000002e2fa3723e */ /* 0x000fcc00000000ff */
[----:B------:R-:W2:Y:S01]  /*25a0*/  MUFU.EX2 R54, R54 ;  /* 0x0000003600367308 */ /* 0x000ea20000000800 */
[----:B---3--:R-:W-:Y:S01]  /*25b0*/  FADD.FTZ R4, R50, R11 ;  /* 0x0000000b32047221 */ /* 0x008fe20000010000 */
[----:B------:R-:W-:-:S04]  /*25c0*/  FADD.FTZ R11, R57, R10 ;  /* 0x0000000a390b7221 */ /* 0x000fc80000010000 */
[----:B------:R-:W-:Y:S02]  /*25d0*/  FADD.FTZ R10, R60, R11 ;  /* 0x0000000b3c0a7221 */ /* 0x000fe40000010000 */
[----:B------:R-:W3:Y:S01]  /*25e0*/  MUFU.EX2 R55, R55 ;  /* 0x0000003700377308 */ /* 0x000ee20000000800 */
[C---:B----4-:R-:W-:Y:S01]  /*25f0*/  FADD.FTZ R5, R51.reuse, R4 ;  /* 0x0000000433057221 */ /* 0x050fe20000010000 */
[----:B------:R-:W-:-:S06]  /*2600*/  F2FP.F16.F32.PACK_AB R165, R51, R50 ;  /* 0x0000003233a5723e */ /* 0x000fcc00000000ff */
[----:B------:R-:W4:Y:S01]  /*2610*/  MUFU.EX2 R61, R61 ;  /* 0x0000003d003d7308 */ /* 0x000f220000000800 */
[----:B--2---:R-:W-:-:S07]  /*2620*/  FADD.FTZ R4, R54, R5 ;  /* 0x0000000536047221 */ /* 0x004fce0000010000 */
[----:B------:R-:W2:Y:S01]  /*2630*/  MUFU.EX2 R58, R58 ;  /* 0x0000003a003a7308 */ /* 0x000ea20000000800 */
[C---:B---3--:R-:W-:Y:S01]  /*2640*/  FADD.FTZ R5, R55.reuse, R4 ;  /* 0x0000000437057221 */ /* 0x048fe20000010000 */
[----:B------:R-:W-:-:S06]  /*2650*/  F2FP.F16.F32.PACK_AB R167, R55, R54 ;  /* 0x0000003637a7723e */ /* 0x000fcc00000000ff */
[----:B------:R-:W3:Y:S01]  /*2660*/  MUFU.EX2 R64, R64 ;  /* 0x0000004000407308 */ /* 0x000ee20000000800 */
[C---:B----4-:R-:W-:Y:S01]  /*2670*/  FADD.FTZ R11, R61.reuse, R10 ;  /* 0x0000000a3d0b7221 */ /* 0x050fe20000010000 */
[----:B------:R-:W-:-:S06]  /*2680*/  F2FP.F16.F32.PACK_AB R170, R61, R60 ;  /* 0x0000003c3daa723e */ /* 0x000fcc00000000ff */
[----:B------:R-:W4:Y:S01]  /*2690*/  MUFU.EX2 R59, R59 ;  /* 0x0000003b003b7308 */ /* 0x000f220000000800 */
[----:B--2---:R-:W-:-:S07]  /*26a0*/  FADD.FTZ R4, R58, R5 ;  /* 0x000000053a047221 */ /* 0x004fce0000010000 */
[----:B------:R-:W2:Y:S01]  /*26b0*/  MUFU.EX2 R65, R65 ;  /* 0x0000004100417308 */ /* 0x000ea20000000800 */
[----:B---3--:R-:W-:-:S07]  /*26c0*/  FADD.FTZ R10, R64, R11 ;  /* 0x0000000b400a7221 */ /* 0x008fce0000010000 */
[----:B------:R-:W3:Y:S01]  /*26d0*/  MUFU.EX2 R62, R62 ;  /* 0x0000003e003e7308 */ /* 0x000ee20000000800 */
[C---:B----4-:R-:W-:Y:S01]  /*26e0*/  FADD.FTZ R5, R59.reuse, R4 ;  /* 0x000000043b057221 */ /* 0x050fe20000010000 */
[----:B------:R-:W-:-:S06]  /*26f0*/  F2FP.F16.F32.PACK_AB R169, R59, R58 ;  /* 0x0000003a3ba9723e */ /* 0x000fcc00000000ff */
[----:B------:R-:W4:Y:S01]  /*2700*/  MUFU.EX2 R68, R68 ;  /* 0x0000004400447308 */ /* 0x000f220000000800 */
[C---:B--2---:R-:W-:Y:S01]  /*2710*/  FADD.FTZ R11, R65.reuse, R10 ;  /* 0x0000000a410b7221 */ /* 0x044fe20000010000 */
[----:B------:R-:W-:-:S06]  /*2720*/  F2FP.F16.F32.PACK_AB R172, R65, R64 ;  /* 0x0000004041ac723e */ /* 0x000fcc00000000ff */
[----:B------:R-:W2:Y:S01]  /*2730*/  MUFU.EX2 R63, R63 ;  /* 0x0000003f003f7308 */ /* 0x000ea20000000800 */
[----:B---3--:R-:W-:-:S07]  /*2740*/  FADD.FTZ R4, R62, R5 ;  /* 0x000000053e047221 */ /* 0x008fce0000010000 */
[----:B------:R-:W3:Y:S01]  /*2750*/  MUFU.EX2 R66, R66 ;  /* 0x0000004200427308 */ /* 0x000ee20000000800 */
[----:B----4-:R-:W-:-:S07]  /*2760*/  FADD.FTZ R10, R68, R11 ;  /* 0x0000000b440a7221 */ /* 0x010fce0000010000 */
[----:B------:R-:W4:Y:S01]  /*2770*/  MUFU.EX2 R9, R9 ;  /* 0x0000000900097308 */ /* 0x000f220000000800 */
[C---:B--2---:R-:W-:Y:S01]  /*2780*/  FADD.FTZ R11, R63.reuse, R4 ;  /* 0x000000043f0b7221 */ /* 0x044fe20000010000 */
[----:B------:R-:W-:-:S06]  /*2790*/  F2FP.F16.F32.PACK_AB R171, R63, R62 ;  /* 0x0000003e3fab723e */ /* 0x000fcc00000000ff */
[----:B------:R-:W2:Y:S01]  /*27a0*/  MUFU.EX2 R67, R67 ;  /* 0x0000004300437308 */ /* 0x000ea20000000800 */
[----:B---3--:R-:W-:-:S07]  /*27b0*/  FADD.FTZ R4, R66, R11 ;  /* 0x0000000b42047221 */ /* 0x008fce0000010000 */
[----:B------:R-:W3:Y:S01]  /*27c0*/  MUFU.EX2 R70, R70 ;  /* 0x0000004600467308 */ /* 0x000ee20000000800 */
[C---:B----4-:R-:W-:Y:S01]  /*27d0*/  FADD.FTZ R5, R9.reuse, R10 ;  /* 0x0000000a09057221 */ /* 0x050fe20000010000 */
[----:B------:R-:W-:-:S06]  /*27e0*/  F2FP.F16.F32.PACK_AB R174, R9, R68 ;  /* 0x0000004409ae723e */ /* 0x000fcc00000000ff */
[----:B------:R-:W4:Y:S01]  /*27f0*/  MUFU.EX2 R71, R71 ;  /* 0x0000004700477308 */ /* 0x000f220000000800 */
[C---:B--2---:R-:W-:Y:S01]  /*2800*/  FADD.FTZ R9, R67.reuse, R4 ;  /* 0x0000000443097221 */ /* 0x044fe20000010000 */
[----:B------:R-:W-:-:S03]  /*2810*/  F2FP.F16.F32.PACK_AB R173, R67, R66 ;  /* 0x0000004243ad723e */ /* 0x000fc600000000ff */
[----:B---3--:R-:W-:-:S04]  /*2820*/  FADD.FTZ R4, R70, R9 ;  /* 0x0000000946047221 */ /* 0x008fc80000010000 */
[C---:B----4-:R-:W-:Y:S01]  /*2830*/  FADD.FTZ R4, R71.reuse, R4 ;  /* 0x0000000447047221 */ /* 0x050fe20000010000 */
[----:B------:R-:W-:Y:S01]  /*2840*/  F2FP.F16.F32.PACK_AB R175, R71, R70 ;  /* 0x0000004647af723e */ /* 0x000fe200000000ff */
[----:B-1----:R-:W-:Y:S06]  /*2850*/  @!P0 BRA `(.L_x_15) ;  /* 0x0000000000048947 */ /* 0x002fec0003800000 */
[----:B------:R-:W-:Y:S01]  /*2860*/  BPT.TRAP 0x1 ;  /* 0x000000040000795c */ /* 0x000fe20000300000 */
.L_x_15:
[----:B------:R1:W2:Y:S01]  /*2870*/  SYNCS.PHASECHK.TRANS64.TRYWAIT P2, [UR21+0x22850], R7 ;  /* 0x02285007ff0075a7 */ /* 0x0002a20008040155 */
[----:B------:R-:W-:Y:S05]  /*2880*/  @!P0 BRA `(.L_x_16) ;  /* 0x0000000000048947 */ /* 0x000fea0003800000 */
[----:B------:R-:W-:Y:S01]  /*2890*/  BPT.TRAP 0x1 ;  /* 0x000000040000795c */ /* 0x000fe20000300000 */
.L_x_16:
[----:B--2---:R-:W-:Y:S05]  /*28a0*/  @P2 BRA `(.L_x_17) ;  /* 0x0000000000082947 */ /* 0x004fea0003800000 */
[----:B------:R-:W2:Y:S02]  /*28b0*/  SYNCS.PHASECHK.TRANS64.TRYWAIT P2, [UR21+0x22850], R7 ;  /* 0x02285007ff0075a7 */ /* 0x000ea40008040155 */
[----:B--2---:R-:W-:Y:S05]  /*28c0*/  @!P2 BRA `(.L_x_18) ;  /* 0x000000880080a947 */ /* 0x004fea0003800000 */
.L_x_17:
[----:B------:R3:W-:Y:S01]  /*28d0*/  BAR.SYNC.DEFER_BLOCKING R6, 0x100 ;  /* 0x000400060000751d */ /* 0x0007e20000010000 */
[----:B------:R-:W-:Y:S01]  /*28e0*/  UIADD3 UR45, UR45, 0x400, URZ ;  /* 0x000004002d2d7890 */ /* 0x000fe2000fffe03f */
[----:B--2---:R-:W-:Y:S01]  /*28f0*/  @!P1 VIADD R8, R8, 0x22860 ;  /* 0x0002286008089836 */ /* 0x004fe20000000000 */
[----:B------:R-:W-:Y:S02]  /*2900*/  UISETP.GE.AND UP0, UPT, UR44, 0x61, UPT ;  /* 0x000000612c00788c */ /* 0x000fe4000bf06270 */
[----:B------:R-:W-:Y:S01]  /*2910*/  USHF.R.U32.HI UR45, URZ, 0x4, UR45 ;  /* 0x000000043f2d7899 */ /* 0x000fe2000801162d */
[----:B------:R-:W-:Y:S01]  /*2920*/  UMOV UR7, 0x40000040 ;  /* 0x4000004000077882 */ /* 0x000fe20000000000 */
[----:B------:R-:W-:Y:S02]  /*2930*/  @!P1 PRMT R8, RZ, 0x654, R8 ;  /* 0x00000654ff089816 */ /* 0x000fe40000000008 */
[----:B------:R-:W-:Y:S01]  /*2940*/  ULOP3.LUT UR21, UR45, 0x3fff, URZ, 0xc0, !UPT ;  /* 0x00003fff2d157892 */ /* 0x000fe2000f8ec03f */
[----:B------:R-:W-:-:S03]  /*2950*/  PLOP3.LUT P2, PT, PT, PT, UP0, 0x80, 0x0 ;  /* 0x000000000000781c */ /* 0x000fc60003f4f008 */
[----:B------:R-:W-:-:S04]  /*2960*/  ULOP3.LUT UR21, UR21, 0x3000000, URZ, 0xfc, !UPT ;  /* 0x0300000015157892 */ /* 0x000fc8000f8efc3f */
[----:B------:R-:W-:Y:S01]  /*2970*/  UIMAD UR11, UR36, 0xc00, UR21 ;  /* 0x00000c00240b78a4 */ /* 0x000fe2000f8e0215 */
[----:B------:R-:W-:-:S06]  /*2980*/  WARPGROUP.ARRIVE ;  /* 0x00000000000079c5 */ /* 0x000fcc0000000000 */
[----:B------:R-:W-:Y:S02]  /*2990*/  UMOV UR6, UR11 ;  /* 0x0000000b00067c82 */ /* 0x000fe40008000000 */
[----:B------:R-:W-:Y:S01]  /*29a0*/  HGMMA.64x256x16.F32 R24, R152, gdesc[UR4].tnspB, RZ, !UPT, gsb0 ;  /* 0x43e0000498187df0 */ /* 0x000fe2000c0008ff */
[----:B------:R-:W-:Y:S01]  /*29b0*/  UIADD3 UR6, UR11, 0x80, URZ ;  /* 0x000000800b067890 */ /* 0x000fe2000fffe03f */
[----:B------:R-:W-:Y:S01]  /*29c0*/  UMOV UR7, 0x40000040 ;  /* 0x4000004000077882 */ /* 0x000fe20000000000 */
[----:B------:R-:W-:Y:S02]  /*29d0*/  WARPGROUP.DEPBAR.LE gsb0, 0x0 ;  /* 0x00008000000079c5 */ /* 0x000fe40000010000 */
[----:B------:R-:W-:-:S15]  /*29e0*/  WARPGROUP.ARRIVE ;  /* 0x00000000000079c5 */ /* 0x000fde0000000000 */
[----:B------:R-:W-:-:S08]  /*29f0*/  NOP ;  /* 0x0000000000007918 */ /* 0x000fd00000000000 */
[----:B------:R-:W-:Y:S01]  /*2a00*/  HGMMA.64x256x16.F32 R24, R156, gdesc[UR4].tnspB, R24, gsb0 ;  /* 0x43e000049c187df0 */ /* 0x000fe20008000818 */
        /* <DEDUP_REMOVED lines=23> */
[----:B------:R-:W-:Y:S03]  /*2b80*/  HGMMA.64x256x16.F32 R24, R172, gdesc[UR4].tnspB, R24, gsb0 ;  /* 0x43e00004ac187df0 */ /* 0x000fe60008000818 */
[----:B------:R-:W-:Y:S02]  /*2b90*/  WARPGROUP.DEPBAR.LE gsb0, 0x0 ;  /* 0x00008000000079c5 */ /* 0x000fe40000010000 */
[----:B------:R3:W-:Y:S01]  /*2ba0*/  @!P1 SYNCS.ARRIVE.TRANS64.RED.A1T0 RZ, [R8+URZ], RZ ;  /* 0x000000ff08ff99a7 */ /* 0x0007e2000810043f */
[----:B------:R-:W-:Y:S05]  /*2bb0*/  @!P2 BRA `(.L_x_19) ;  /* 0x0000001c0068a947 */ /* 0x000fea0003800000 */
[----:B------:R-:W-:Y:S01]  /*2bc0*/  IMAD.MOV.U32 R200, RZ, RZ, R3 ;  /* 0x000000ffffc87224 */ /* 0x000fe200078e0003 */
[----:B------:R-:W-:Y:S01]  /*2bd0*/  UIADD3 UR40, UR40, -0x2, URZ ;  /* 0xfffffffe28287890 */ /* 0x000fe2000fffe03f */
[----:B01----:R-:W-:Y:S01]  /*2be0*/  IMAD.MOV.U32 R7, RZ, RZ, R0 ;  /* 0x000000ffff077224 */ /* 0x003fe200078e0000 */
[----:B------:R-:W-:-:S10]  /*2bf0*/  ULDC UR22, c[0x0][0x988] ;  /* 0x0002620000167ab9 */ /* 0x000fd40000000800 */
.L_x_28:
[----:B------:R-:W-:Y:S01]  /*2c00*/  UIADD3 UR36, UR36, 0x1, URZ ;  /* 0x0000000124247890 */ /* 0x000fe2000fffe03f */
[----:B------:R-:W-:Y:S01]  /*2c10*/  IMAD.U32 R0, RZ, RZ, UR40 ;  /* 0x00000028ff007e24 */ /* 0x000fe2000f8e00ff */
[----:B------:R-:W-:Y:S02]  /*2c20*/  UIADD3 UR40, UR40, -0x1, URZ ;  /* 0xffffffff28287890 */ /* 0x000fe4000fffe03f */
[----:B------:R-:W-:Y:S02]  /*2c30*/  UISETP.NE.AND UP0, UPT, UR36, 0x2, UPT ;  /* 0x000000022400788c */ /* 0x000fe4000bf05270 */
[----:B------:R-:W-:Y:S02]  /*2c40*/  ISETP.GT.AND P2, PT, R0, RZ, PT ;  /* 0x000000ff0000720c */ /* 0x000fe40003f44270 */
[----:B------:R-:W-:Y:S02]  /*2c50*/  USEL UR6, URZ, 0x1, UP0 ;  /* 0x000000013f067887 */ /* 0x000fe40008000000 */
[----:B------:R-:W-:-:S02]  /*2c60*/  USEL UR36, UR36, URZ, UP0 ;  /* 0x0000003f24247287 */ /* 0x000fc40008000000 */
[----:B------:R-:W-:Y:S01]  /*2c70*/  ULOP3.LUT UR38, UR38, UR6, URZ, 0x3c, !UPT ;  /* 0x0000000626267292 */ /* 0x000fe2000f8e3c3f */
[----:B--2---:R-:W-:Y:S11]  /*2c80*/  @!P0 BRA `(.L_x_20) ;  /* 0x0000000000048947 */ /* 0x004ff60003800000 */
[----:B------:R-:W-:Y:S01]  /*2c90*/  BPT.TRAP 0x1 ;  /* 0x000000040000795c */ /* 0x000fe20000300000 */
.L_x_20:
[----:B------:R-:W0:Y:S01]  /*2ca0*/  S2UR UR7, SR_CgaCtaId ;  /* 0x00000000000779c3 */ /* 0x000e220000008800 */
[----:B------:R-:W-:Y:S01]  /*2cb0*/  IMAD.U32 R0, RZ, RZ, UR38 ;  /* 0x00000026ff007e24 */ /* 0x000fe2000f8e00ff */
[----:B------:R-:W-:-:S04]  /*2cc0*/  UMOV UR6, 0x400 ;  /* 0x0000040000067882 */ /* 0x000fc80000000000 */
[----:B------:R-:W-:-:S04]  /*2cd0*/  SHF.L.U32 R0, R0, 0x1f, RZ ;  /* 0x0000001f00007819 */ /* 0x000fc800000006ff */
[----:B------:R-:W-:-:S13]  /*2ce0*/  R2UR UR24, R0 ;  /* 0x00000000001872ca */ /* 0x000fda00000e0000 */
[----:B------:R-:W-:Y:S01]  /*2cf0*/  IMAD.U32 R0, RZ, RZ, UR24 ;  /* 0x00000018ff007e24 */ /* 0x000fe2000f8e00ff */
[----:B0-----:R-:W-:-:S04]  /*2d00*/  ULEA UR6, UR7, UR6, 0x18 ;  /* 0x0000000607067291 */ /* 0x001fc8000f8ec03f */
[----:B------:R-:W-:-:S09]  /*2d10*/  ULEA UR23, UR36, UR6, 0x3 ;  /* 0x0000000624177291 */ /* 0x000fd2000f8e183f */
[----:B------:R0:W1:Y:S01]  /*2d20*/  SYNCS.PHASECHK.TRANS64.TRYWAIT P3, [UR23+0x22830], R0 ;  /* 0x02283000ff0075a7 */ /* 0x0000620008060157 */
[----:B------:R-:W-:Y:S05]  /*2d30*/  @!P0 BRA `(.L_x_21) ;  /* 0x0000000000048947 */ /* 0x000fea0003800000 */
[----:B------:R-:W-:Y:S01]  /*2d40*/  BPT.TRAP 0x1 ;  /* 0x000000040000795c */ /* 0x000fe20000300000 */
.L_x_21:
[----:B-1----:R-:W-:Y:S05]  /*2d50*/  @P3 BRA `(.L_x_22) ;  /* 0x00000000000c3947 */ /* 0x002fea0003800000 */
[----:B0-----:R-:W-:-:S04]  /*2d60*/  IMAD.U32 R0, RZ, RZ, UR24 ;  /* 0x00000018ff007e24 */ /* 0x001fc8000f8e00ff */
[----:B------:R-:W0:Y:S02]  /*2d70*/  SYNCS.PHASECHK.TRANS64.TRYWAIT P3, [UR23+0x22830], R0 ;  /* 0x02283000ff0075a7 */ /* 0x000e240008060157 */
[----:B0-----:R-:W-:Y:S05]  /*2d80*/  @!P3 BRA `(.L_x_23) ;  /* 0x000000840064b947 */ /* 0x001fea0003800000 */
.L_x_22:
[----:B------:R-:W-:Y:S01]  /*2d90*/  UIMAD UR6, UR36, 0x300, UR20 ;  /* 0x00000300240678a4 */ /* 0x000fe2000f8e0214 */
[----:B------:R-:W-:Y:S01]  /*2da0*/  WARPGROUP.ARRIVE ;  /* 0x00000000000079c5 */ /* 0x000fe20000000000 */
[----:B------:R-:W-:Y:S01]  /*2db0*/  UMOV UR7, 0x40000040 ;  /* 0x4000004000077882 */ /* 0x000fe20000000000 */
[----:B------:R-:W-:Y:S01]  /*2dc0*/  UMOV UR11, 0x40000040 ;  /* 0x40000040000b7882 */ /* 0x000fe20000000000 */
[----:B------:R-:W-:-:S03]  /*2dd0*/  UIADD3 UR10, UR6, 0x2, URZ ;  /* 0x00000002060a7890 */ /* 0x000fc6000fffe03f */
[----:B------:R-:W1:Y:S01]  /*2de0*/  S2R R203, SR_TID.X ;  /* 0x0000000000cb7919 */ /* 0x000e620000002100 */
[----:B------:R-:W-:Y:S01]  /*2df0*/  UIADD3 UR14, UR6, 0x4, URZ ;  /* 0x00000004060e7890 */ /* 0x000fe2000fffe03f */
[----:B------:R-:W-:Y:S01]  /*2e00*/  UMOV UR15, 0x40000040 ;  /* 0x40000040000f7882 */ /* 0x000fe20000000000 */
[----:B------:R-:W-:Y:S01]  /*2e10*/  HGMMA.64x96x16.F32 R152, gdesc[UR4], RZ, !UPT, gsb0 ;  /* 0x01600000049879f0 */ /* 0x000fe2000c0008ff */
[----:B------:R-:W-:Y:S01]  /*2e20*/  UIADD3 UR18, UR6, 0x6, URZ ;  /* 0x0000000606127890 */ /* 0x000fe2000fffe03f */
[----:B------:R-:W-:Y:S01]  /*2e30*/  UMOV UR19, 0x40000040 ;  /* 0x4000004000137882 */ /* 0x000fe20000000000 */
[----:B-1----:R-:W-:Y:S01]  /*2e40*/  SHF.R.U32.HI R203, RZ, 0x7, R203 ;  /* 0x00000007ffcb7819 */ /* 0x002fe200000116cb */
[----:B------:R-:W-:Y:S02]  /*2e50*/  WARPGROUP.DEPBAR.LE gsb0, 0x0 ;  /* 0x00008000000079c5 */ /* 0x000fe40000010000 */
[----:B------:R-:W-:-:S06]  /*2e60*/  WARPGROUP.ARRIVE ;  /* 0x00000000000079c5 */ /* 0x000fcc0000000000 */
[----:B------:R-:W-:Y:S01]  /*2e70*/  HGMMA.64x96x16.F32 R152, gdesc[UR8], R152, gsb0 ;  /* 0x01600000089879f0 */ /* 0x000fe20008000898 */
[----:B------:R-:W-:Y:S02]  /*2e80*/  UMOV UR10, UR22 ;  /* 0x00000016000a7c82 */ /* 0x000fe40008000000 */
[----:B------:R-:W-:Y:S02]  /*2e90*/  WARPGROUP.DEPBAR.LE gsb0, 0x0 ;  /* 0x00008000000079c5 */ /* 0x000fe40000010000 */
[----:B------:R-:W-:-:S06]  /*2ea0*/  WARPGROUP.ARRIVE ;  /* 0x00000000000079c5 */ /* 0x000fcc0000000000 */
[----:B------:R-:W-:Y:S03]  /*2eb0*/  HGMMA.64x96x16.F32 R152, gdesc[UR12], R152, gsb0 ;  /* 0x016000000c9879f0 */ /* 0x000fe60008000898 */
[----:B------:R-:W-:Y:S02]  /*2ec0*/  WARPGROUP.DEPBAR.LE gsb0, 0x0 ;  /* 0x00008000000079c5 */ /* 0x000fe40000010000 */
[----:B------:R-:W-:-:S06]  /*2ed0*/  WARPGROUP.ARRIVE ;  /* 0x00000000000079c5 */ /* 0x000fcc0000000000 */
[----:B------:R-:W-:Y:S03]  /*2ee0*/  HGMMA.64x96x16.F32 R152, gdesc[UR16], R152, gsb0 ;  /* 0x01600000109879f0 */ /* 0x000fe60008000898 */
[----:B------:R-:W-:Y:S02]  /*2ef0*/  WARPGROUP.DEPBAR.LE gsb0, 0x0 ;  /* 0x00008000000079c5 */ /* 0x000fe40000010000 */
[----:B0-----:R-:W-:Y:S02]  /*2f00*/  FMNMX.FTZ R0, R152, R7, !PT ;  /* 0x0000000798007209 */ /* 0x001fe40007810000 */
[----:B---3--:R-:W-:Y:S02]  /*2f10*/  FMNMX.FTZ R8, R154, R200, !PT ;  /* 0x000000c89a087209 */ /* 0x008fe40007810000 */
[----:B------:R-:W-:-:S04]  /*2f20*/  FMNMX.FTZ R3, R153, R0, !PT ;  /* 0x0000000099037209 */ /* 0x000fc80007810000 */
        /* <DEDUP_REMOVED lines=21> */
[----:B------:R-:W-:-:S05]  /*3080*/  FMNMX.FTZ R3, R197, R0, !PT ;  /* 0x00000000c5037209 */ /* 0x000fca0007810000 */
[----:B------:R-:W0:Y:S02]  /*3090*/  SHFL.BFLY PT, R0, R3, 0x2, 0x1f ;  /* 0x0c401f0003007f89 */ /* 0x000e2400000e0000 */
[----:B0-----:R-:W-:Y:S02]  /*30a0*/  FMNMX.FTZ R9, R3, R0, !PT ;  /* 0x0000000003097209 */ /* 0x001fe40007810000 */
[----:B------:R-:W-:-:S03]  /*30b0*/  FMNMX.FTZ R3, R155, R8, !PT ;  /* 0x000000089b037209 */ /* 0x000fc60007810000 */
[----:B------:R-:W0:Y:S01]  /*30c0*/  SHFL.BFLY PT, R0, R9, 0x1, 0x1f ;  /* 0x0c201f0009007f89 */ /* 0x000e2200000e0000 */
[----:B------:R-:W-:-:S04]  /*30d0*/  FMNMX.FTZ R8, R158, R3, !PT ;  /* 0x000000039e087209 */ /* 0x000fc80007810000 */
[----:B------:R-:W-:-:S04]  /*30e0*/  FMNMX.FTZ R3, R159, R8, !PT ;  /* 0x000000089f037209 */ /* 0x000fc80007810000 */
[----:B------:R-:W-:-:S04]  /*30f0*/  FMNMX.FTZ R8, R162, R3, !PT ;  /* 0x00000003a2087209 */ /* 0x000fc80007810000 */
[----:B------:R-:W-:-:S04]  /*3100*/  FMNMX.FTZ R3, R163, R8, !PT ;  /* 0x00000008a3037209 */ /* 0x000fc80007810000 */
[----:B------:R-:W-:-:S04]  /*3110*/  FMNMX.FTZ R10, R166, R3, !PT ;  /* 0x00000003a60a7209 */ /* 0x000fc80007810000 */
[----:B------:R-:W-:Y:S02]  /*3120*/  FMNMX.FTZ R3, R167, R10, !PT ;  /* 0x0000000aa7037209 */ /* 0x000fe40007810000 */
[----:B0-----:R-:W-:Y:S02]  /*3130*/  FMNMX.FTZ R0, R9, R0, !PT ;  /* 0x0000000009007209 */ /* 0x001fe40007810000 */
[----:B------:R-:W-:-:S03]  /*3140*/  FMNMX.FTZ R10, R170, R3, !PT ;  /* 0x00000003aa0a7209 */ /* 0x000fc60007810000 */
[C---:B------:R-:W-:Y:S01]  /*3150*/  FMUL.FTZ R201, R0.reuse, UR10 ;  /* 0x0000000a00c97c20 */ /* 0x040fe20008410000 */
[----:B------:R-:W-:Y:S01]  /*3160*/  FMNMX.FTZ R3, R171, R10, !PT ;  /* 0x0000000aab037209 */ /* 0x000fe20007810000 */
[----:B------:R-:W-:Y:S02]  /*3170*/  FADD.FTZ R6, -R0, R7 ;  /* 0x0000000700067221 */ /* 0x000fe40000010100 */
[--C-:B------:R-:W-:Y:S01]  /*3180*/  FFMA.FTZ R164, R164, UR10, -R201.reuse ;  /* 0x0000000aa4a47c23 */ /* 0x100fe200080108c9 */
[----:B------:R-:W-:Y:S01]  /*3190*/  FMNMX.FTZ R10, R174, R3, !PT ;  /* 0x00000003ae0a7209 */ /* 0x000fe20007810000 */
[--C-:B------:R-:W-:Y:S01]  /*31a0*/  FFMA.FTZ R15, R169, UR10, -R201.reuse ;  /* 0x0000000aa90f7c23 */ /* 0x100fe200080108c9 */
[--C-:B------:R-:W-:Y:S01]  /*31b0*/  FFMA.FTZ R7, R152, UR10, -R201.reuse ;  /* 0x0000000a98077c23 */ /* 0x100fe200080108c9 */
        /* <DEDUP_REMOVED lines=10> */
[----:B------:R-:W-:Y:S01]  /*3260*/  FMUL.FTZ R6, R6, UR10 ;  /* 0x0000000a06067c20 */ /* 0x000fe20008410000 */
[----:B------:R0:W-:Y:S01]  /*3270*/  MUFU.EX2 R10, R164 ;  /* 0x000000a4000a7308 */ /* 0x0001e20000000800 */
[--C-:B------:R-:W-:Y:S01]  /*3280*/  FFMA.FTZ R23, R177, UR10, -R201.reuse ;  /* 0x0000000ab1177c23 */ /* 0x100fe200080108c9 */
[----:B------:R-:W-:Y:S01]  /*3290*/  FMNMX.FTZ R12, R182, R3, !PT ;  /* 0x00000003b60c7209 */ /* 0x000fe20007810000 */
[--C-:B------:R-:W-:Y:S01]  /*32a0*/  FFMA.FTZ R9, R157, UR10, -R201.reuse ;  /* 0x0000000a9d097c23 */ /* 0x100fe200080108c9 */
[--C-:B------:R-:W-:Y:S01]  /*32b0*/  FFMA.FTZ R172, R172, UR10, -R201.reuse ;  /* 0x0000000aacac7c23 */ /* 0x100fe200080108c9 */
[--C-:B------:R-:W-:Y:S01]  /*32c0*/  FFMA.FTZ R161, R161, UR10, -R201.reuse ;  /* 0x0000000aa1a17c23 */ /* 0x100fe200080108c9 */
[----:B------:R-:W-:Y:S01]  /*32d0*/  FMNMX.FTZ R3, R183, R12, !PT ;  /* 0x0000000cb7037209 */ /* 0x000fe20007810000 */
[--C-:B------:R-:W-:Y:S01]  /*32e0*/  FFMA.FTZ R196, R196, UR10, -R201.reuse ;  /* 0x0000000ac4c47c23 */ /* 0x100fe200080108c9 */
[----:B------:R-:W1:Y:S01]  /*32f0*/  MUFU.EX2 R6, R6 ;  /* 0x0000000600067308 */ /* 0x000e620000000800 */
[--C-:B0-----:R-:W-:Y:S01]  /*3300*/  FFMA.FTZ R164, R176, UR10, -R201.reuse ;  /* 0x0000000ab0a47c23 */ /* 0x101fe200080108c9 */
[----:B------:R-:W-:Y:S01]  /*3310*/  FMNMX.FTZ R12, R186, R3, !PT ;  /* 0x00000003ba0c7209 */ /* 0x000fe20007810000 */
[--C-:B------:R-:W-:Y:S01]  /*3320*/  FFMA.FTZ R13, R165, UR10, -R201.reuse ;  /* 0x0000000aa50d7c23 */ /* 0x100fe200080108c9 */
[--C-:B------:R-:W-:Y:S01]  /*3330*/  FFMA.FTZ R157, R185, UR10, -R201.reuse ;  /* 0x0000000ab99d7c23 */ /* 0x100fe200080108c9 */
[----:B------:R-:W-:Y:S01]  /*3340*/  FFMA.FTZ R165, R193, UR10, -R201 ;  /* 0x0000000ac1a57c23 */ /* 0x000fe200080108c9 */
[----:B------:R-:W-:-:S02]  /*3350*/  FMNMX.FTZ R3, R187, R12, !PT ;  /* 0x0000000cbb037209 */ /* 0x000fc40007810000 */
[----:B------:R-:W0:Y:S02]  /*3360*/  MUFU.EX2 R7, R7 ;  /* 0x0000000700077308 */ /* 0x000e240000000800 */
[----:B------:R-:W-:-:S04]  /*3370*/  FMNMX.FTZ R12, R190, R3, !PT ;  /* 0x00000003be0c7209 */ /* 0x000fc80007810000 */
[----:B------:R-:W-:Y:S02]  /*3380*/  FMNMX.FTZ R3, R191, R12, !PT ;  /* 0x0000000cbf037209 */ /* 0x000fe40007810000 */
[----:B------:R-:W2:Y:S01]  /*3390*/  MUFU.EX2 R152, R152 ;  /* 0x0000009800987308 */ /* 0x000ea20000000800 */
[-C--:B-1----:R-:W-:Y:S01]  /*33a0*/  FMUL.FTZ R24, R24, R6.reuse ;  /* 0x0000000618187220 */ /* 0x082fe20000410000 */
[----:B------:R-:W-:Y:S01]  /*33b0*/  FMNMX.FTZ R12, R194, R3, !PT ;  /* 0x00000003c20c7209 */ /* 0x000fe20007810000 */
[-C--:B------:R-:W-:Y:S01]  /*33c0*/  FMUL.FTZ R25, R25, R6.reuse ;  /* 0x0000000619197220 */ /* 0x080fe20000410000 */
[-C--:B------:R-:W-:Y:S01]  /*33d0*/  FMUL.FTZ R28, R28, R6.reuse ;  /* 0x000000061c1c7220 */ /* 0x080fe20000410000 */
[----:B------:R-:W-:Y:S01]  /*33e0*/  FMUL.FTZ R29, R29, R6 ;  /* 0x000000061d1d7220 */ /* 0x000fe20000410000 */
[----:B------:R-:W-:Y:S01]  /*33f0*/  FMNMX.FTZ R3, R195, R12, !PT ;  /* 0x0000000cc3037209 */ /* 0x000fe20007810000 */
[-C--:B------:R-:W-:Y:S01]  /*3400*/  FMUL.FTZ R32, R32, R6.reuse ;  /* 0x0000000620207220 */ /* 0x080fe20000410000 */
[----:B------:R-:W-:Y:S01]  /*3410*/  MUFU.EX2 R8, R11 ;  /* 0x0000000b00087308 */ /* 0x000fe20000000800 */
[----:B0-----:R-:W-:Y:S01]  /*3420*/  FFMA.FTZ R5, R6, R5, R7 ;  /* 0x0000000506057223 */ /* 0x001fe20000010007 */
[----:B------:R-:W-:Y:S01]  /*3430*/  FMNMX.FTZ R14, R198, R3, !PT ;  /* 0x00000003c60e7209 */ /* 0x000fe20007810000 */
[-C--:B------:R-:W-:Y:S01]  /*3440*/  FMUL.FTZ R33, R33, R6.reuse ;  /* 0x0000000621217220 */ /* 0x080fe20000410000 */
[-C--:B------:R-:W-:Y:S01]  /*3450*/  FMUL.FTZ R36, R36, R6.reuse ;  /* 0x0000000624247220 */ /* 0x080fe20000410000 */
[----:B------:R-:W-:Y:S01]  /*3460*/  FMUL.FTZ R37, R37, R6 ;  /* 0x0000000625257220 */ /* 0x000fe20000410000 */
[----:B------:R-:W-:Y:S01]  /*3470*/  FMNMX.FTZ R3, R199, R14, !PT ;  /* 0x0000000ec7037209 */ /* 0x000fe20007810000 */
[----:B------:R-:W-:Y:S01]  /*3480*/  FFMA.FTZ R14, R180, UR10, -R201 ;  /* 0x0000000ab40e7c23 */ /* 0x000fe200080108c9 */
[----:B------:R-:W-:Y:S01]  /*3490*/  MUFU.EX2 R9, R9 ;  /* 0x0000000900097308 */ /* 0x000fe20000000800 */
[C---:B--2---:R-:W-:Y:S01]  /*34a0*/  FADD.FTZ R5, R152.reuse, R5 ;  /* 0x0000000598057221 */ /* 0x044fe20000010000 */
[----:B------:R-:W-:Y:S01]  /*34b0*/  F2FP.F16.F32.PACK_AB R152, R152, R7 ;  /* 0x000000079898723e */ /* 0x000fe200000000ff */
[----:B------:R-:W0:Y:S01]  /*34c0*/  SHFL.BFLY PT, R20, R3, 0x2, 0x1f ;  /* 0x0c401f0003147f89 */ /* 0x000e2200000e0000 */
[-C--:B------:R-:W-:Y:S01]  /*34d0*/  FMUL.FTZ R40, R40, R6.reuse ;  /* 0x0000000628287220 */ /* 0x080fe20000410000 */
[-C--:B------:R-:W-:Y:S01]  /*34e0*/  FMUL.FTZ R41, R41, R6.reuse ;  /* 0x0000000629297220 */ /* 0x080fe20000410000 */
[-C--:B------:R-:W-:Y:S01]  /*34f0*/  FMUL.FTZ R44, R44, R6.reuse ;  /* 0x000000062c2c7220 */ /* 0x080fe20000410000 */
[-C--:B------:R-:W-:Y:S01]  /*3500*/  FMUL.FTZ R45, R45, R6.reuse ;  /* 0x000000062d2d7220 */ /* 0x080fe20000410000 */
[----:B------:R1:W-:Y:S01]  /*3510*/  MUFU.EX2 R12, R172 ;  /* 0x000000ac000c7308 */ /* 0x0003e20000000800 */
[-C--:B------:R-:W-:Y:S01]  /*3520*/  FMUL.FTZ R48, R48, R6.reuse ;  /* 0x0000000630307220 */ /* 0x080fe20000410000 */
[-C--:B------:R-:W-:Y:S01]  /*3530*/  FMUL.FTZ R49, R49, R6.reuse ;  /* 0x0000000631317220 */ /* 0x080fe20000410000 */
[-C--:B------:R-:W-:Y:S01]  /*3540*/  FMUL.FTZ R52, R52, R6.reuse ;  /* 0x0000000634347220 */ /* 0x080fe20000410000 */
[-C--:B------:R-:W-:Y:S01]  /*3550*/  FMUL.FTZ R53, R53, R6.reuse ;  /* 0x0000000635357220 */ /* 0x080fe20000410000 */
[-C--:B------:R-:W-:Y:S01]  /*3560*/  FMUL.FTZ R56, R56, R6.reuse ;  /* 0x0000000638387220 */ /* 0x080fe20000410000 */
[-C--:B------:R-:W-:Y:S01]  /*3570*/  FMUL.FTZ R57, R57, R6.reuse ;  /* 0x0000000639397220 */ /* 0x080fe20000410000 */
[-C--:B------:R-:W-:Y:S01]  /*3580*/  FMUL.FTZ R60, R60, R6.reuse ;  /* 0x000000063c3c7220 */ /* 0x080fe20000410000 */
[----:B------:R-:W-:Y:S01]  /*3590*/  MUFU.EX2 R156, R156 ;  /* 0x0000009c009c7308 */ /* 0x000fe20000000800 */
[--C-:B-1----:R-:W-:Y:S01]  /*35a0*/  FFMA.FTZ R172, R192, UR10, -R201.reuse ;  /* 0x0000000ac0ac7c23 */ /* 0x102fe200080108c9 */
[-C--:B------:R-:W-:Y:S01]  /*35b0*/  FMUL.FTZ R61, R61, R6.reuse ;  /* 0x000000063d3d7220 */ /* 0x080fe20000410000 */
[-C--:B------:R-:W-:Y:S01]  /*35c0*/  FMUL.FTZ R64, R64, R6.reuse ;  /* 0x0000000640407220 */ /* 0x080fe20000410000 */
[-C--:B------:R-:W-:Y:S01]  /*35d0*/  FMUL.FTZ R65, R65, R6.reuse ;  /* 0x0000000641417220 */ /* 0x080fe20000410000 */
[-C--:B------:R-:W-:Y:S01]  /*35e0*/  FMUL.FTZ R68, R68, R6.reuse ;  /* 0x0000000644447220 */ /* 0x080fe20000410000 */
[-C--:B------:R-:W-:Y:S01]  /*35f0*/  FMUL.FTZ R69, R69, R6.reuse ;  /* 0x0000000645457220 */ /* 0x080fe20000410000 */
[-C--:B------:R-:W-:Y:S01]  /*3600*/  FMUL.FTZ R72, R72, R6.reuse ;  /* 0x0000000648487220 */ /* 0x080fe20000410000 */
[----:B------:R1:W-:Y:S01]  /*3610*/  MUFU.EX2 R11, R161 ;  /* 0x000000a1000b7308 */ /* 0x0003e20000000800 */
[-C--:B------:R-:W-:Y:S01]  /*3620*/  FMUL.FTZ R73, R73, R6.reuse ;  /* 0x0000000649497220 */ /* 0x080fe20000410000 */
[----:B------:R-:W-:Y:S01]  /*3630*/  FMUL.FTZ R76, R76, R6 ;  /* 0x000000064c4c7220 */ /* 0x000fe20000410000 */
[----:B0-----:R-:W-:Y:S01]  /*3640*/  FMNMX.FTZ R169, R3, R20, !PT ;  /* 0x0000001403a97209 */ /* 0x001fe20007810000 */
[--C-:B------:R-:W-:Y:S01]  /*3650*/  FFMA.FTZ R20, R188, UR10, -R201.reuse ;  /* 0x0000000abc147c23 */ /* 0x100fe200080108c9 */
[-C--:B------:R-:W-:Y:S01]  /*3660*/  FMUL.FTZ R77, R77, R6.reuse ;  /* 0x000000064d4d7220 */ /* 0x080fe20000410000 */
[-C--:B------:R-:W-:Y:S01]  /*3670*/  FMUL.FTZ R80, R80, R6.reuse ;  /* 0x0000000650507220 */ /* 0x080fe20000410000 */
[-C--:B------:R-:W-:Y:S01]  /*3680*/  FMUL.FTZ R81, R81, R6.reuse ;  /* 0x0000000651517220 */ /* 0x080fe20000410000 */
[----:B------:R-:W0:Y:S01]  /*3690*/  SHFL.BFLY PT, R176, R169, 0x1, 0x1f ;  /* 0x0c201f00a9b07f89 */ /* 0x000e2200000e0000 */
[----:B------:R-:W-:Y:S01]  /*36a0*/  MUFU.EX2 R13, R13 ;  /* 0x0000000d000d7308 */ /* 0x000fe20000000800 */
[----:B-1----:R-:W-:Y:S01]  /*36b0*/  FFMA.FTZ R161, R189, UR10, -R201 ;  /* 0x0000000abda17c23 */ /* 0x002fe200080108c9 */
[-C--:B------:R-:W-:Y:S01]  /*36c0*/  FMUL.FTZ R84, R84, R6.reuse ;  /* 0x0000000654547220 */ /* 0x080fe20000410000 */
[-C--:B------:R-:W-:Y:S01]  /*36d0*/  FMUL.FTZ R85, R85, R6.reuse ;  /* 0x0000000655557220 */ /* 0x080fe20000410000 */
[-C--:B------:R-:W-:Y:S01]  /*36e0*/  FMUL.FTZ R88, R88, R6.reuse ;  /* 0x0000000658587220 */ /* 0x080fe20000410000 */
[-C--:B------:R-:W-:Y:S01]  /*36f0*/  FMUL.FTZ R89, R89, R6.reuse ;  /* 0x0000000659597220 */ /* 0x080fe20000410000 */
[-C--:B------:R-:W-:Y:S01]  /*3700*/  FMUL.FTZ R92, R92, R6.reuse ;  /* 0x000000065c5c7220 */ /* 0x080fe20000410000 */
[-C--:B------:R-:W-:Y:S01]  /*3710*/  FMUL.FTZ R93, R93, R6.reuse ;  /* 0x000000065d5d7220 */ /* 0x080fe20000410000 */
[----:B------:R-:W-:Y:S01]  /*3720*/  MUFU.EX2 R160, R160 ;  /* 0x000000a000a07308 */ /* 0x000fe20000000800 */
        /* <DEDUP_REMOVED lines=13> */
[----:B------:R-:W-:Y:S01]  /*3800*/  FMUL.FTZ R120, R120, R6 ;  /* 0x0000000678787220 */ /* 0x000fe20000410000 */
[----:B0-----:R-:W-:Y:S01]  /*3810*/  FMNMX.FTZ R3, R169, R176, !PT ;  /* 0x000000b0a9037209 */ /* 0x001fe20007810000 */
[----:B------:R-:W-:Y:S01]  /*3820*/  MUFU.EX2 R21, R21 ;  /* 0x0000001500157308 */ /* 0x000fe20000000800 */
[----:B------:R-:W-:Y:S01]  /*3830*/  IADD3 R176, -R203, 0xb, RZ ;  /* 0x0000000bcbb07810 */ /* 0x000fe20007ffe1ff */
[-C--:B------:R-:W-:Y:S01]  /*3840*/  FMUL.FTZ R121, R121, R6.reuse ;  /* 0x0000000679797220 */ /* 0x080fe20000410000 */
[-C--:B------:R-:W-:Y:S01]  /*3850*/  FMUL.FTZ R124, R124, R6.reuse ;  /* 0x000000067c7c7220 */ /* 0x080fe20000410000 */
[C---:B------:R-:W-:Y:S01]  /*3860*/  FADD.FTZ R173, -R3.reuse, R200 ;  /* 0x000000c803ad7221 */ /* 0x040fe20000010100 */
[----:B------:R-:W-:Y:S01]  /*3870*/  FMUL.FTZ R181, R3, UR10 ;  /* 0x0000000a03b57c20 */ /* 0x000fe20008410000 */
[-C--:B------:R-:W-:Y:S01]  /*3880*/  FMUL.FTZ R125, R125, R6.reuse ;  /* 0x000000067d7d7220 */ /* 0x080fe20000410000 */
[----:B------:R-:W-:Y:S01]  /*3890*/  FMUL.FTZ R128, R128, R6 ;  /* 0x0000000680807220 */ /* 0x000fe20000410000 */
[----:B------:R-:W-:Y:S01]  /*38a0*/  FMUL.FTZ R173, R173, UR10 ;  /* 0x0000000aadad7c20 */ /* 0x000fe20008410000 */
[--C-:B------:R-:W-:Y:S01]  /*38b0*/  FFMA.FTZ R184, R154, UR10, -R181.reuse ;  /* 0x0000000a9ab87c23 */ /* 0x100fe200080108b5 */
[--C-:B------:R-:W-:Y:S01]  /*38c0*/  FFMA.FTZ R155, R155, UR10, -R181.reuse ;  /* 0x0000000a9b9b7c23 */ /* 0x100fe200080108b5 */
[--C-:B------:R-:W-:Y:S01]  /*38d0*/  FFMA.FTZ R177, R158, UR10, -R181.reuse ;  /* 0x0000000a9eb17c23 */ /* 0x100fe200080108b5 */
[--C-:B------:R-:W-:Y:S01]  /*38e0*/  FFMA.FTZ R188, R159, UR10, -R181.reuse ;  /* 0x0000000a9fbc7c23 */ /* 0x100fe200080108b5 */
[--C-:B------:R-:W-:Y:S01]  /*38f0*/  FFMA.FTZ R202, R175, UR10, -R181.reuse ;  /* 0x0000000aafca7c23 */ /* 0x100fe200080108b5 */
[----:B------:R-:W-:Y:S01]  /*3900*/  MUFU.EX2 R173, R173 ;  /* 0x000000ad00ad7308 */ /* 0x000fe20000000800 */
[--C-:B------:R-:W-:Y:S01]  /*3910*/  FFMA.FTZ R175, R178, UR10, -R181.reuse ;  /* 0x0000000ab2af7c23 */ /* 0x100fe200080108b5 */
[--C-:B------:R-:W-:Y:S01]  /*3920*/  FFMA.FTZ R178, R179, UR10, -R181.reuse ;  /* 0x0000000ab3b27c23 */ /* 0x100fe200080108b5 */
[--C-:B------:R-:W-:Y:S01]  /*3930*/  FFMA.FTZ R179, R182, UR10, -R181.reuse ;  /* 0x0000000ab6b37c23 */ /* 0x100fe200080108b5 */
[--C-:B------:R-:W-:Y:S01]  /*3940*/  FFMA.FTZ R159, R162, UR10, -R181.reuse ;  /* 0x0000000aa29f7c23 */ /* 0x100fe200080108b5 */
[----:B------:R-:W-:Y:S01]  /*3950*/  FFMA.FTZ R182, R183, UR10, -R181 ;  /* 0x0000000ab7b67c23 */ /* 0x000fe200080108b5 */
[----:B------:R-:W-:-:S02]  /*3960*/  IMAD.U32 R183, RZ, RZ, UR23 ;  /* 0x00000017ffb77e24 */ /* 0x000fc4000f8e00ff */
[--C-:B------:R-:W-:Y:S01]  /*3970*/  FFMA.FTZ R192, R163, UR10, -R181.reuse ;  /* 0x0000000aa3c07c23 */ /* 0x100fe200080108b5 */
[----:B------:R-:W0:Y:S01]  /*3980*/  MUFU.EX2 R184, R184 ;  /* 0x000000b800b87308 */ /* 0x000e220000000800 */
[--C-:B------:R-:W-:Y:S01]  /*3990*/  FFMA.FTZ R163, R166, UR10, -R181.reuse ;  /* 0x0000000aa6a37c23 */ /* 0x100fe200080108b5 */
[----:B------:R-:W-:Y:S02]  /*39a0*/  @!P1 VIADD R154, R183, 0x22840 ;  /* 0x00022840b79a9836 */ /* 0x000fe40000000000 */
[--C-:B------:R-:W-:Y:S01]  /*39b0*/  FFMA.FTZ R200, R171, UR10, -R181.reuse ;  /* 0x0000000aabc87c23 */ /* 0x100fe200080108b5 */
[--C-:B------:R-:W-:Y:S01]  /*39c0*/  FFMA.FTZ R171, R174, UR10, -R181.reuse ;  /* 0x0000000aaeab7c23 */ /* 0x100fe200080108b5 */
[--C-:B------:R-:W-:Y:S01]  /*39d0*/  FFMA.FTZ R185, R186, UR10, -R181.reuse ;  /* 0x0000000abab97c23 */ /* 0x100fe200080108b5 */
[--C-:B------:R-:W-:Y:S01]  /*39e0*/  FFMA.FTZ R186, R187, UR10, -R181.reuse ;  /* 0x0000000abbba7c23 */ /* 0x100fe200080108b5 */
[----:B------:R-:W-:Y:S01]  /*39f0*/  @!P1 PRMT R154, RZ, 0x654, R154 ;  /* 0x00000654ff9a9816 */ /* 0x000fe2000000009a */
[----:B------:R-:W1:Y:S01]  /*3a00*/  MUFU.EX2 R155, R155 ;  /* 0x0000009b009b7308 */ /* 0x000e620000000800 */
[----:B------:R2:W-:Y:S06]  /*3a10*/  BAR.ARV R176, 0x100 ;  /* 0x000400b00000751d */ /* 0x0005ec0000002000 */
[----:B------:R3:W-:Y:S01]  /*3a20*/  @!P1 SYNCS.ARRIVE.TRANS64.RED.A1T0 RZ, [R154+URZ], RZ ;  /* 0x000000ff9aff99a7 */ /* 0x0007e2000810043f */
[----:B------:R-:W4:Y:S01]  /*3a30*/  MUFU.EX2 R177, R177 ;  /* 0x000000b100b17308 */ /* 0x000f220000000800 */
[----:B0-----:R-:W-:Y:S01]  /*3a40*/  FFMA.FTZ R4, R173, R4, R184 ;  /* 0x00000004ad047223 */ /* 0x001fe200000100b8 */
[--C-:B------:R-:W-:Y:S01]  /*3a50*/  FFMA.FTZ R187, R190, UR10, -R181.reuse ;  /* 0x0000000abebb7c23 */ /* 0x100fe200080108b5 */
[--C-:B------:R-:W-:Y:S01]  /*3a60*/  FFMA.FTZ R190, R191, UR10, -R181.reuse ;  /* 0x0000000abfbe7c23 */ /* 0x100fe200080108b5 */
[--C-:B------:R-:W-:Y:S01]  /*3a70*/  FFMA.FTZ R194, R194, UR10, -R181.reuse ;  /* 0x0000000ac2c27c23 */ /* 0x100fe200080108b5 */
[--C-:B------:R-:W-:Y:S01]  /*3a80*/  FFMA.FTZ R195, R195, UR10, -R181.reuse ;  /* 0x0000000ac3c37c23 */ /* 0x100fe200080108b5 */
[----:B------:R-:W-:Y:S01]  /*3a90*/  FFMA.FTZ R198, R198, UR10, -R181 ;  /* 0x0000000ac6c67c23 */ /* 0x000fe200080108b5 */
[----:B---3--:R-:W-:Y:S01]  /*3aa0*/  FADD.FTZ R154, R8, R5 ;  /* 0x00000005089a7221 */ /* 0x008fe20000010000 */
[----:B------:R-:W0:Y:S01]  /*3ab0*/  MUFU.EX2 R188, R188 ;  /* 0x000000bc00bc7308 */ /* 0x000e220000000800 */
[----:B-1----:R-:W-:Y:S01]  /*3ac0*/  FADD.FTZ R4, R155, R4 ;  /* 0x000000049b047221 */ /* 0x002fe20000010000 */
[----:B------:R-:W-:Y:S01]  /*3ad0*/  FFMA.FTZ R199, R199, UR10, -R181 ;  /* 0x0000000ac7c77c23 */ /* 0x000fe200080108b5 */
[----:B------:R-:W-:Y:S01]  /*3ae0*/  FADD.FTZ R5, R9, R154 ;  /* 0x0000009a09057221 */ /* 0x000fe20000010000 */
[-C--:B------:R-:W-:Y:S01]  /*3af0*/  FMUL.FTZ R129, R129, R6.reuse ;  /* 0x0000000681817220 */ /* 0x080fe20000410000 */
[-C--:B------:R-:W-:Y:S01]  /*3b00*/  FMUL.FTZ R132, R132, R6.reuse ;  /* 0x0000000684847220 */ /* 0x080fe20000410000 */
[-C--:B------:R-:W-:Y:S01]  /*3b10*/  FMUL.FTZ R133, R133, R6.reuse ;  /* 0x0000000685857220 */ /* 0x080fe20000410000 */
[----:B------:R-:W-:Y:S01]  /*3b20*/  FADD.FTZ R154, R156, R5 ;  /* 0x000000059c9a7221 */ /* 0x000fe20000010000 */
[----:B------:R-:W1:Y:S01]  /*3b30*/  MUFU.EX2 R159, R159 ;  /* 0x0000009f009f7308 */ /* 0x000e620000000800 */
[----:B----4-:R-:W-:Y:S01]  /*3b40*/  FADD.FTZ R7, R177, R4 ;  /* 0x00000004b1077221 */ /* 0x010fe20000010000 */
[-C--:B------:R-:W-:Y:S01]  /*3b50*/  FMUL.FTZ R136, R136, R6.reuse ;  /* 0x0000000688887220 */ /* 0x080fe20000410000 */
[----:B------:R-:W-:Y:S01]  /*3b60*/  FADD.FTZ R5, R11, R154 ;  /* 0x0000009a0b057221 */ /* 0x000fe20000010000 */
[-C--:B------:R-:W-:Y:S01]  /*3b70*/  FMUL.FTZ R137, R137, R6.reuse ;  /* 0x0000000689897220 */ /* 0x080fe20000410000 */
[-C--:B------:R-:W-:Y:S01]  /*3b80*/  FMUL.FTZ R140, R140, R6.reuse ;  /* 0x000000068c8c7220 */ /* 0x080fe20000410000 */
[-C--:B------:R-:W-:Y:S01]  /*3b90*/  FMUL.FTZ R141, R141, R6.reuse ;  /* 0x000000068d8d7220 */ /* 0x080fe20000410000 */
[----:B------:R-:W-:Y:S01]  /*3ba0*/  FADD.FTZ R154, R10, R5 ;  /* 0x000000050a9a7221 */ /* 0x000fe20000010000 */
[----:B------:R-:W3:Y:S01]  /*3bb0*/  MUFU.EX2 R192, R192 ;  /* 0x000000c000c07308 */ /* 0x000ee20000000800 */
[----:B0-----:R-:W-:Y:S01]  /*3bc0*/  FADD.FTZ R4, R188, R7 ;  /* 0x00000007bc047221 */ /* 0x001fe20000010000 */
[-C--:B------:R-:W-:Y:S01]  /*3bd0*/  FMUL.FTZ R144, R144, R6.reuse ;  /* 0x0000000690907220 */ /* 0x080fe20000410000 */
[----:B------:R-:W-:Y:S01]  /*3be0*/  FADD.FTZ R5, R13, R154 ;  /* 0x0000009a0d057221 */ /* 0x000fe20000010000 */
[-C--:B------:R-:W-:Y:S01]  /*3bf0*/  FMUL.FTZ R145, R145, R6.reuse ;  /* 0x0000000691917220 */ /* 0x080fe20000410000 */
[-C--:B------:R-:W-:Y:S01]  /*3c00*/  FMUL.FTZ R148, R148, R6.reuse ;  /* 0x0000000694947220 */ /* 0x080fe20000410000 */
[----:B------:R-:W-:Y:S01]  /*3c10*/  FMUL.FTZ R149, R149, R6 ;  /* 0x0000000695957220 */ /* 0x000fe20000410000 */
[----:B------:R-:W-:Y:S01]  /*3c20*/  FADD.FTZ R154, R160, R5 ;  /* 0x00000005a09a7221 */ /* 0x000fe20000010000 */
[----:B------:R0:W-:Y:S01]  /*3c30*/  MUFU.EX2 R169, R196 ;  /* 0x000000c400a97308 */ /* 0x0001e20000000800 */
        /* <DEDUP_REMOVED lines=8> */
[--C-:B0-----:R-:W-:Y:S01]  /*3cc0*/  FFMA.FTZ R196, R167, UR10, -R181.reuse ;  /* 0x0000000aa7c47c23 */ /* 0x101fe200080108b5 */
[----:B------:R-:W-:Y:S01]  /*3cd0*/  FFMA.FTZ R167, R170, UR10, -R181 ;  /* 0x0000000aaaa77c23 */ /* 0x000fe200080108b5 */
[----:B---3--:R-:W-:Y:S01]  /*3ce0*/  FADD.FTZ R4, R192, R7 ;  /* 0x00000007c0047221 */ /* 0x008fe20000010000 */
[----:B------:R-:W-:Y:S01]  /*3cf0*/  FADD.FTZ R5, R21, R154 ;  /* 0x0000009a15057221 */ /* 0x000fe20000010000 */
[-C--:B------:R-:W-:Y:S01]  /*3d00*/  FMUL.FTZ R31, R31, R173.reuse ;  /* 0x000000ad1f1f7220 */ /* 0x080fe20000410000 */
[-C--:B------:R-:W-:Y:S01]  /*3d10*/  FMUL.FTZ R34, R34, R173.reuse ;  /* 0x000000ad22227220 */ /* 0x080fe20000410000 */
[-C--:B------:R-:W-:Y:S01]  /*3d20*/  FMUL.FTZ R35, R35, R173.reuse ;  /* 0x000000ad23237220 */ /* 0x080fe20000410000 */
[----:B------:R-:W0:Y:S01]  /*3d30*/  MUFU.EX2 R196, R196 ;  /* 0x000000c400c47308 */ /* 0x000e220000000800 */
[-C--:B------:R-:W-:Y:S01]  /*3d40*/  FMUL.FTZ R38, R38, R173.reuse ;  /* 0x000000ad26267220 */ /* 0x080fe20000410000 */
[-C--:B------:R-:W-:Y:S01]  /*3d50*/  FMUL.FTZ R39, R39, R173.reuse ;  /* 0x000000ad27277220 */ /* 0x080fe20000410000 */
[-C--:B------:R-:W-:Y:S01]  /*3d60*/  FMUL.FTZ R42, R42, R173.reuse ;  /* 0x000000ad2a2a7220 */ /* 0x080fe20000410000 */
[-C--:B------:R-:W-:Y:S01]  /*3d70*/  FMUL.FTZ R43, R43, R173.reuse ;  /* 0x000000ad2b2b7220 */ /* 0x080fe20000410000 */
[-C--:B------:R-:W-:Y:S01]  /*3d80*/  FMUL.FTZ R46, R46, R173.reuse ;  /* 0x000000ad2e2e7220 */ /* 0x080fe20000410000 */
[-C--:B------:R-:W-:Y:S01]  /*3d90*/  FMUL.FTZ R47, R47, R173.reuse ;  /* 0x000000ad2f2f7220 */ /* 0x080fe20000410000 */
[-C--:B------:R-:W-:Y:S01]  /*3da0*/  FMUL.FTZ R50, R50, R173.reuse ;  /* 0x000000ad32327220 */ /* 0x080fe20000410000 */
[----:B------:R-:W3:Y:S01]  /*3db0*/  MUFU.EX2 R167, R167 ;  /* 0x000000a700a77308 */ /* 0x000ee20000000800 */
[----:B-1----:R-:W-:Y:S01]  /*3dc0*/  FADD.FTZ R7, R163, R4 ;  /* 0x00000004a3077221 */ /* 0x002fe20000010000 */
[-C--:B------:R-:W-:Y:S01]  /*3dd0*/  FMUL.FTZ R51, R51, R173.reuse ;  /* 0x000000ad33337220 */ /* 0x080fe20000410000 */
[-C--:B------:R-:W-:Y:S01]  /*3de0*/  FMUL.FTZ R54, R54, R173.reuse ;  /* 0x000000ad36367220 */ /* 0x080fe20000410000 */
[-C--:B------:R-:W-:Y:S01]  /*3df0*/  FMUL.FTZ R55, R55, R173.reuse ;  /* 0x000000ad37377220 */ /* 0x080fe20000410000 */
[-C--:B------:R-:W-:Y:S01]  /*3e00*/  FMUL.FTZ R58, R58, R173.reuse ;  /* 0x000000ad3a3a7220 */ /* 0x080fe20000410000 */
[-C--:B------:R-:W-:Y:S01]  /*3e10*/  FMUL.FTZ R59, R59, R173.reuse ;  /* 0x000000ad3b3b7220 */ /* 0x080fe20000410000 */
[-C--:B------:R-:W-:Y:S01]  /*3e20*/  FMUL.FTZ R62, R62, R173.reuse ;  /* 0x000000ad3e3e7220 */ /* 0x080fe20000410000 */
[----:B------:R-:W1:Y:S01]  /*3e30*/  MUFU.EX2 R200, R200 ;  /* 0x000000c800c87308 */ /* 0x000e620000000800 */
[----:B0-----:R-:W-:Y:S01]  /*3e40*/  FADD.FTZ R4, R196, R7 ;  /* 0x00000007c4047221 */ /* 0x001fe20000010000 */
[-C--:B------:R-:W-:Y:S01]  /*3e50*/  FMUL.FTZ R63, R63, R173.reuse ;  /* 0x000000ad3f3f7220 */ /* 0x080fe20000410000 */
[-C--:B------:R-:W-:Y:S01]  /*3e60*/  FMUL.FTZ R66, R66, R173.reuse ;  /* 0x000000ad42427220 */ /* 0x080fe20000410000 */
[-C--:B------:R-:W-:Y:S01]  /*3e70*/  FMUL.FTZ R67, R67, R173.reuse ;  /* 0x000000ad43437220 */ /* 0x080fe20000410000 */
[-C--:B------:R-:W-:Y:S01]  /*3e80*/  FMUL.FTZ R70, R70, R173.reuse ;  /* 0x000000ad46467220 */ /* 0x080fe20000410000 */
[-C--:B------:R-:W-:Y:S01]  /*3e90*/  FMUL.FTZ R71, R71, R173.reuse ;  /* 0x000000ad47477220 */ /* 0x080fe20000410000 */
[-C--:B------:R-:W-:Y:S01]  /*3ea0*/  FMUL.FTZ R74, R74, R173.reuse ;  /* 0x000000ad4a4a7220 */ /* 0x080fe20000410000 */
[----:B------:R-:W0:Y:S01]  /*3eb0*/  MUFU.EX2 R171, R171 ;  /* 0x000000ab00ab7308 */ /* 0x000e220000000800 */
[----:B---3--:R-:W-:Y:S01]  /*3ec0*/  FADD.FTZ R7, R167, R4 ;  /* 0x00000004a7077221 */ /* 0x008fe20000010000 */
        /* <DEDUP_REMOVED lines=50> */
[----:B------:R-:W-:Y:S01]  /*41f0*/  FMUL.FTZ R151, R151, R173 ;  /* 0x000000ad97977220 */ /* 0x000fe20000410000 */
[----:B------:R-:W-:-:S02]  /*4200*/  F2FP.F16.F32.PACK_AB R156, R11, R156 ;  /* 0x0000009c0b9c723e */ /* 0x000fc400000000ff */
[----:B------:R-:W-:Y:S01]  /*4210*/  F2FP.F16.F32.PACK_AB R158, R13, R10 ;  /* 0x0000000a0d9e723e */ /* 0x000fe200000000ff */
[----:B------:R-:W3:Y:S01]  /*4220*/  MUFU.EX2 R179, R179 ;  /* 0x000000b300b37308 */ /* 0x000ee20000000800 */
[----:B-1----:R-:W-:Y:S01]  /*4230*/  FADD.FTZ R4, R178, R7 ;  /* 0x00000007b2047221 */ /* 0x002fe20000010000 */
[----:B------:R-:W-:Y:S02]  /*4240*/  F2FP.F16.F32.PACK_AB R160, R15, R160 ;  /* 0x000000a00fa0723e */ /* 0x000fe400000000ff */
[----:B------:R-:W-:Y:S02]  /*4250*/  F2FP.F16.F32.PACK_AB R162, R21, R12 ;  /* 0x0000000c15a2723e */ /* 0x000fe400000000ff */
[----:B------:R-:W-:Y:S02]  /*4260*/  F2FP.F16.F32.PACK_AB R164, R23, R164 ;  /* 0x000000a417a4723e */ /* 0x000fe400000000ff */
[----:B------:R-:W1:Y:S01]  /*4270*/  MUFU.EX2 R153, R153 ;  /* 0x0000009900997308 */ /* 0x000e620000000800 */
[----:B0-----:R-:W-:-:S07]  /*4280*/  FADD.FTZ R154, R14, R5 ;  /* 0x000000050e9a7221 */ /* 0x001fce0000010000 */
[----:B------:R-:W0:Y:S01]  /*4290*/  MUFU.EX2 R182, R182 ;  /* 0x000000b600b67308 */ /* 0x000e220000000800 */
[----:B---3--:R-:W-:-:S07]  /*42a0*/  FADD.FTZ R7, R179, R4 ;  /* 0x00000004b3077221 */ /* 0x008fce0000010000 */
[----:B------:R-:W3:Y:S01]  /*42b0*/  MUFU.EX2 R168, R168 ;  /* 0x000000a800a87308 */ /* 0x000ee20000000800 */
[C---:B-1----:R-:W-:Y:S01]  /*42c0*/  FADD.FTZ R5, R153.reuse, R154 ;  /* 0x0000009a99057221 */ /* 0x042fe20000010000 */
        /* <DEDUP_REMOVED lines=8> */
[----:B-1----:R-:W-:-:S07]  /*4350*/  FADD.FTZ R7, R185, R4 ;  /* 0x00000004b9077221 */ /* 0x002fce0000010000 */
[----:B------:R-:W1:Y:S01]  /*4360*/  MUFU.EX2 R20, R20 ;  /* 0x0000001400147308 */ /* 0x000e620000000800 */
[C---:B0-----:R-:W-:Y:S01]  /*4370*/  FADD.FTZ R5, R157.reuse, R154 ;  /* 0x0000009a9d057221 */ /* 0x041fe20000010000 */
[----:B------:R-:W-:Y:S02]  /*4380*/  F2FP.F16.F32.PACK_AB R168, R157, R168 ;  /* 0x000000a89da8723e */ /* 0x000fe400000000ff */
[----:B------:R-:W-:Y:S02]  /*4390*/  F2FP.F16.F32.PACK_AB R157, R192, R159 ;  /* 0x0000009fc09d723e */ /* 0x000fe400000000ff */
[----:B------:R-:W-:Y:S02]  /*43a0*/  F2FP.F16.F32.PACK_AB R159, R196, R163 ;  /* 0x000000a3c49f723e */ /* 0x000fe400000000ff */
[----:B------:R-:W0:Y:S01]  /*43b0*/  MUFU.EX2 R187, R187 ;  /* 0x000000bb00bb7308 */ /* 0x000e220000000800 */
[----:B---3--:R-:W-:Y:S01]  /*43c0*/  FADD.FTZ R4, R186, R7 ;  /* 0x00000007ba047221 */ /* 0x008fe20000010000 */
[----:B------:R-:W-:-:S06]  /*43d0*/  F2FP.F16.F32.PACK_AB R163, R202, R171 ;  /* 0x000000abcaa3723e */ /* 0x000fcc00000000ff */
[----:B------:R-:W3:Y:S01]  /*43e0*/  MUFU.EX2 R161, R161 ;  /* 0x000000a100a17308 */ /* 0x000ee20000000800 */
[----:B-1----:R-:W-:-:S07]  /*43f0*/  FADD.FTZ R154, R20, R5 ;  /* 0x00000005149a7221 */ /* 0x002fce0000010000 */
[----:B------:R-:W1:Y:S01]  /*4400*/  MUFU.EX2 R190, R190 ;  /* 0x000000be00be7308 */ /* 0x000e620000000800 */
[----:B0-----:R-:W-:-:S07]  /*4410*/  FADD.FTZ R7, R187, R4 ;  /* 0x00000004bb077221 */ /* 0x001fce0000010000 */
[----:B------:R-:W0:Y:S01]  /*4420*/  MUFU.EX2 R172, R172 ;  /* 0x000000ac00ac7308 */ /* 0x000e220000000800 */
[----:B---3--:R-:W-:Y:S01]  /*4430*/  FADD.FTZ R5, R161, R154 ;  /* 0x0000009aa1057221 */ /* 0x008fe20000010000 */
[----:B------:R-:W-:Y:S02]  /*4440*/  F2FP.F16.F32.PACK_AB R154, R9, R8 ;  /* 0x00000008099a723e */ /* 0x000fe400000000ff */
[----:B------:R-:W-:Y:S02]  /*4450*/  F2FP.F16.F32.PACK_AB R170, R161, R20 ;  /* 0x00000014a1aa723e */ /* 0x000fe400000000ff */
[----:B------:R-:W-:Y:S02]  /*4460*/  F2FP.F16.F32.PACK_AB R161, R200, R167 ;  /* 0x000000a7c8a1723e */ /* 0x000fe400000000ff */
[----:B------:R-:W3:Y:S01]  /*4470*/  MUFU.EX2 R181, R194 ;  /* 0x000000c200b57308 */ /* 0x000ee20000000800 */
[----:B-1----:R-:W-:Y:S01]  /*4480*/  FADD.FTZ R4, R190, R7 ;  /* 0x00000007be047221 */ /* 0x002fe20000010000 */
[----:B------:R-:W-:-:S02]  /*4490*/  F2FP.F16.F32.PACK_AB R167, R182, R179 ;  /* 0x000000b3b6a7723e */ /* 0x000fc400000000ff */
[----:B------:R-:W-:-:S04]  /*44a0*/  F2FP.F16.F32.PACK_AB R171, R190, R187 ;  /* 0x000000bbbeab723e */ /* 0x000fc800000000ff */
[----:B------:R-:W1:Y:S01]  /*44b0*/  MUFU.EX2 R165, R165 ;  /* 0x000000a500a57308 */ /* 0x000e620000000800 */
[----:B0-----:R-:W-:-:S07]  /*44c0*/  FADD.FTZ R8, R172, R5 ;  /* 0x00000005ac087221 */ /* 0x001fce0000010000 */
[----:B------:R-:W0:Y:S01]  /*44d0*/  MUFU.EX2 R6, R195 ;  /* 0x000000c300067308 */ /* 0x000e220000000800 */
[----:B---3--:R-:W-:-:S07]  /*44e0*/  FADD.FTZ R7, R181, R4 ;  /* 0x00000004b5077221 */ /* 0x008fce0000010000 */
[----:B------:R-:W3:Y:S01]  /*44f0*/  MUFU.EX2 R198, R198 ;  /* 0x000000c600c67308 */ /* 0x000ee20000000800 */
[C---:B-1----:R-:W-:Y:S01]  /*4500*/  FADD.FTZ R8, R165.reuse, R8 ;  /* 0x00000008a5087221 */ /* 0x042fe20000010000 */
[----:B------:R-:W-:Y:S02]  /*4510*/  F2FP.F16.F32.PACK_AB R172, R165, R172 ;  /* 0x000000aca5ac723e */ /* 0x000fe400000000ff */
[----:B------:R-:W-:Y:S01]  /*4520*/  F2FP.F16.F32.PACK_AB R165, R178, R175 ;  /* 0x000000afb2a5723e */ /* 0x000fe200000000ff */
[----:B------:R-:W-:-:S03]  /*4530*/  FADD.FTZ R5, R169, R8 ;  /* 0x00000008a9057221 */ /* 0x000fc60000010000 */
[----:B------:R-:W1:Y:S01]  /*4540*/  MUFU.EX2 R180, R180 ;  /* 0x000000b400b47308 */ /* 0x000e620000000800 */
[C---:B0-----:R-:W-:Y:S01]  /*4550*/  FADD.FTZ R7, R6.reuse, R7 ;  /* 0x0000000706077221 */ /* 0x041fe20000010000 */
[----:B------:R-:W-:-:S06]  /*4560*/  F2FP.F16.F32.PACK_AB R173, R6, R181 ;  /* 0x000000b506ad723e */ /* 0x000fcc00000000ff */
[----:B------:R-:W0:Y:S01]  /*4570*/  MUFU.EX2 R199, R199 ;  /* 0x000000c700c77308 */ /* 0x000e220000000800 */
[----:B---3--:R-:W-:Y:S01]  /*4580*/  FADD.FTZ R4, R198, R7 ;  /* 0x00000007c6047221 */ /* 0x008fe20000010000 */
[C---:B-1----:R-:W-:Y:S01]  /*4590*/  F2FP.F16.F32.PACK_AB R174, R180.reuse, R169 ;  /* 0x000000a9b4ae723e */ /* 0x042fe200000000ff */
[----:B------:R-:W-:Y:S01]  /*45a0*/  FADD.FTZ R5, R180, R5 ;  /* 0x00000005b4057221 */ /* 0x000fe20000010000 */
[----:B------:R-:W-:Y:S01]  /*45b0*/  F2FP.F16.F32.PACK_AB R169, R186, R185 ;  /* 0x000000b9baa9723e */ /* 0x000fe200000000ff */
[C---:B0-----:R-:W-:Y:S01]  /*45c0*/  FADD.FTZ R4, R199.reuse, R4 ;  /* 0x00000004c7047221 */ /* 0x041fe20000010000 */
[----:B------:R-:W-:Y:S01]  /*45d0*/  F2FP.F16.F32.PACK_AB R175, R199, R198 ;  /* 0x000000c6c7af723e */ /* 0x000fe200000000ff */
[----:B--2---:R-:W-:Y:S06]  /*45e0*/  @!P0 BRA `(.L_x_24) ;  /* 0x0000000000048947 */ /* 0x004fec0003800000 */
[----:B------:R-:W-:Y:S01]  /*45f0*/  BPT.TRAP 0x1 ;  /* 0x000000040000795c */ /* 0x000fe20000300000 */
.L_x_24:
[----:B------:R-:W-:-:S04]  /*4600*/  IMAD.U32 R6, RZ, RZ, UR24 ;  /* 0x00000018ff067e24 */ /* 0x000fc8000f8e00ff */
[----:B------:R0:W1:Y:S01]  /*4610*/  SYNCS.PHASECHK.TRANS64.TRYWAIT P3, [UR23+0x22850], R6 ;  /* 0x02285006ff0075a7 */ /* 0x0000620008060157 */
[----:B------:R-:W-:Y:S05]  /*4620*/  @!P0 BRA `(.L_x_25) ;  /* 0x0000000000048947 */ /* 0x000fea0003800000 */
[----:B------:R-:W-:Y:S01]  /*4630*/  BPT.TRAP 0x1 ;  /* 0x000000040000795c */ /* 0x000fe20000300000 */
.L_x_25:
[----:B-1----:R-:W-:Y:S05]  /*4640*/  @P3 BRA `(.L_x_26) ;  /* 0x00000000000c3947 */ /* 0x002fea0003800000 */
[----:B0-----:R-:W-:-:S04]  /*4650*/  IMAD.U32 R6, RZ, RZ, UR24 ;  /* 0x00000018ff067e24 */ /* 0x001fc8000f8e00ff */
[----:B------:R-:W0:Y:S02]  /*4660*/  SYNCS.PHASECHK.TRANS64.TRYWAIT P3, [UR23+0x22850], R6 ;  /* 0x02285006ff0075a7 */ /* 0x000e240008060157 */
[----:B0-----:R-:W-:Y:S05]  /*4670*/  @!P3 BRA `(.L_x_27) ;  /* 0x0000006c0044b947 */ /* 0x001fea0003800000 */
.L_x_26:
[----:B0-----:R-:W0:Y:S01]  /*4680*/  S2R R6, SR_TID.X ;  /* 0x0000000000067919 */ /* 0x001e220000002100 */
[----:B------:R-:W-:Y:S01]  /*4690*/  UIMAD UR11, UR36, 0xc00, UR21 ;  /* 0x00000c00240b78a4 */ /* 0x000fe2000f8e0215 */
[----:B------:R-:W-:Y:S01]  /*46a0*/  @!P1 VIADD R183, R183, 0x22860 ;  /* 0x00022860b7b79836 */ /* 0x000fe20000000000 */
[----:B------:R-:W-:Y:S01]  /*46b0*/  UMOV UR7, 0x40000040 ;  /* 0x4000004000077882 */ /* 0x000fe20000000000 */
[----:B------:R-:W-:Y:S02]  /*46c0*/  IMAD.MOV.U32 R200, RZ, RZ, R3 ;  /* 0x000000ffffc87224 */ /* 0x000fe400078e0003 */
[----:B------:R-:W-:Y:S01]  /*46d0*/  IMAD.MOV.U32 R7, RZ, RZ, R0 ;  /* 0x000000ffff077224 */ /* 0x000fe200078e0000 */
[----:B------:R-:W-:Y:S01]  /*46e0*/  @!P1 PRMT R183, RZ, 0x654, R183 ;  /* 0x00000654ffb79816 */ /* 0x000fe200000000b7 */
[----:B------:R-:W-:Y:S01]  /*46f0*/  UMOV UR6, UR11 ;  /* 0x0000000b00067c82 */ /* 0x000fe20008000000 */
[----:B0-----:R-:W-:-:S05]  /*4700*/  SHF.R.U32.HI R6, RZ, 0x7, R6 ;  /* 0x00000007ff067819 */ /* 0x001fca0000011606 */
[----:B------:R-:W-:-:S05]  /*4710*/  VIADD R6, R6, 0x8 ;  /* 0x0000000806067836 */ /* 0x000fca0000000000 */
[----:B------:R2:W-:Y:S06]  /*4720*/  BAR.SYNC.DEFER_BLOCKING R6, 0x100 ;  /* 0x000400060000751d */ /* 0x0005ec0000010000 */
[----:B------:R-:W-:-:S06]  /*4730*/  WARPGROUP.ARRIVE ;  /* 0x00000000000079c5 */ /* 0x000fcc0000000000 */
        /* <DEDUP_REMOVED lines=33> */
[----:B------:R-:W-:Y:S05]  /*4950*/  @P2 BRA `(.L_x_28) ;  /* 0xffffffe000a82947 */ /* 0x000fea000383ffff */
.L_x_19:
[----:B--23--:R-:W2:Y:S01]  /*4960*/  SHFL.BFLY PT, R6, R5, 0x2, 0x1f ;  /* 0x0c401f0005067f89 */ /* 0x00cea200000e0000 */
[----:B------:R-:W-:Y:S01]  /*4970*/  MOV R206, 0x400 ;  /* 0x0000040000ce7802 */ /* 0x000fe20000000f00 */
[----:B------:R-:W-:Y:S02]  /*4980*/  UIADD3 UR4, -UR41, URZ, URZ ;  /* 0x0000003f29047290 */ /* 0x000fe4000fffe13f */
[----:B------:R-:W3:Y:S01]  /*4990*/  SHFL.BFLY PT, R9, R4, 0x2, 0x1f ;  /* 0x0c401f0004097f89 */ /* 0x000ee200000e0000 */
[----:B------:R-:W-:Y:S01]  /*49a0*/  ULDC.64 UR6, c[0x0][0xb90] ;  /* 0x0002e40000067ab9 */ /* 0x000fe20000000a00 */
[----:B------:R-:W-:Y:S01]  /*49b0*/  ULDC.64 UR8, c[0x0][0xae8] ;  /* 0x0002ba0000087ab9 */ /* 0x000fe20000000a00 */
[----:B------:R-:W4:Y:S01]  /*49c0*/  S2R R11, SR_CgaCtaId ;  /* 0x00000000000b7919 */ /* 0x000f220000008800 */
[----:B------:R-:W4:Y:S01]  /*49d0*/  S2R R13, SR_SWINHI ;  /* 0x00000000000d7919 */ /* 0x000f220000002f00 */
[----:B--2---:R-:W-:Y:S01]  /*49e0*/  FADD.FTZ R6, R6, R5 ;  /* 0x0000000506067221 */ /* 0x004fe20000010000 */
[----:B------:R-:W-:-:S02]  /*49f0*/  IMAD.MOV.U32 R5, RZ, RZ, -0x800000 ;  /* 0xff800000ff057424 */ /* 0x000fc400078e00ff */
[----:B---3--:R-:W-:Y:S02]  /*4a00*/  FADD.FTZ R9, R9, R4 ;  /* 0x0000000409097221 */ /* 0x008fe40000010000 */
[----:B01----:R-:W0:Y:S01]  /*4a10*/  SHFL.BFLY PT, R7, R6, 0x1, 0x1f ;  /* 0x0c201f0006077f89 */ /* 0x003e2200000e0000 */
[----:B------:R-:W-:-:S03]  /*4a20*/  IMAD.MOV.U32 R4, RZ, RZ, RZ ;  /* 0x000000ffff047224 */ /* 0x000fc600078e00ff */
[----:B------:R-:W1:Y:S01]  /*4a30*/  SHFL.BFLY PT, R8, R9, 0x1, 0x1f ;  /* 0x0c201f0009087f89 */ /* 0x000e6200000e0000 */
[----:B----4-:R-:W-:-:S04]  /*4a40*/  LEA R206, R11, R206, 0x18 ;  /* 0x000000ce0bce7211 */ /* 0x010fc800078ec0ff */
[----:B------:R-:W-:Y:S02]  /*4a50*/  MOV R10, R206 ;  /* 0x000000ce000a7202 */ /* 0x000fe40000000f00 */
[----:B------:R-:W-:Y:S01]  /*4a60*/  MOV R11, R13 ;  /* 0x0000000d000b7202 */ /* 0x000fe20000000f00 */
[----:B------:R-:W-:Y:S02]  /*4a70*/  IMAD.U32 R13, RZ, RZ, UR10 ;  /* 0x0000000aff0d7e24 */ /* 0x000fe4000f8e00ff */
[----:B0-----:R-:W-:Y:S01]  /*4a80*/  FADD.FTZ R12, R6, R7 ;  /* 0x00000007060c7221 */ /* 0x001fe20000010000 */
[----:B------:R-:W-:Y:S02]  /*4a90*/  IMAD.MOV.U32 R7, RZ, RZ, RZ ;  /* 0x000000ffff077224 */ /* 0x000fe400078e00ff */
[----:B------:R-:W-:Y:S02]  /*4aa0*/  IMAD.MOV.U32 R6, RZ, RZ, -0x800000 ;  /* 0xff800000ff067424 */ /* 0x000fe400078e00ff */
[----:B-1----:R-:W-:Y:S01]  /*4ab0*/  FADD.FTZ R14, R9, R8 ;  /* 0x00000008090e7221 */ /* 0x002fe20000010000 */
[----:B------:R0:W-:Y:S08]  /*4ac0*/  BAR.ARV R176, 0x100 ;  /* 0x000400b00000751d */ /* 0x0001f00000002000 */
[----:B------:R-:W-:Y:S08]  /*4ad0*/  BAR.ARV 0x8, 0x180 ;  /* 0x0206000000007b1d */ /* 0x000ff00000002000 */
[----:B------:R-:W-:Y:S01]  /*4ae0*/  BAR.SYNC.DEFER_BLOCKING 0x1, 0x100 ;  /* 0x0044000000007b1d */ /* 0x000fe20000010000 */
[----:B------:R-:W-:Y:S01]  /*4af0*/  FSETP.NE.FTZ.AND P0, PT, R12, RZ, PT ;  /* 0x000000ff0c00720b */ /* 0x000fe20003f15000 */
[----:B------:R-:W-:Y:S01]  /*4b00*/  IMAD R9, R22, 0x40, R2 ;  /* 0x0000004016097824 */ /* 0x000fe200078e0202 */
[----:B------:R-:W-:-:S03]  /*4b10*/  FSETP.NE.FTZ.AND P1, PT, R14, RZ, PT ;  /* 0x000000ff0e00720b */ /* 0x000fc60003f35000 */
[----:B------:R-:W-:-:S04]  /*4b20*/  IMAD.WIDE R8, R9, 0x2, R10 ;  /* 0x0000000209087825 */ /* 0x000fc800078e020a */
[----:B------:R-:W-:-:S04]  /*4b30*/  IMAD.WIDE R10, R211, 0x2, R10 ;  /* 0x00000002d30a7825 */ /* 0x000fc800078e020a */
[----:B------:R-:W1:Y:S01]  /*4b40*/  @P0 MUFU.RCP R7, R12 ;  /* 0x0000000c00070308 */ /* 0x000e620000001000 */
[C---:B------:R-:W-:Y:S01]  /*4b50*/  IADD3 R21, P3, R10.reuse, 0xc060, RZ ;  /* 0x0000c0600a157810 */ /* 0x040fe20007f7e0ff */
[----:B------:R-:W-:Y:S01]  /*4b60*/  @P0 FMUL.FTZ R13, R13, 0.69314718246459960938 ;  /* 0x3f3172180d0d0820 */ /* 0x000fe20000410000 */
[----:B------:R-:W-:Y:S02]  /*4b70*/  LOP3.LUT R171, R10, 0x380, RZ, 0xc0, !PT ;  /* 0x000003800aab7812 */ /* 0x000fe400078ec0ff */
[----:B------:R-:W-:Y:S02]  /*4b80*/  LOP3.LUT R15, R21, 0x380, RZ, 0xc0, !PT ;  /* 0x00000380150f7812 */ /* 0x000fe400078ec0ff */
[----:B------:R-:W-:Y:S01]  /*4b90*/  SHF.R.U64 R171, R171, 0x3, RZ ;  /* 0x00000003abab7819 */ /* 0x000fe200000012ff */
[----:B------:R-:W-:Y:S03]  /*4ba0*/  @P1 MUFU.RCP R4, R14 ;  /* 0x0000000e00041308 */ /* 0x000fe60000001000 */
[----:B------:R-:W-:Y:S01]  /*4bb0*/  LOP3.LUT R170, R171, R10, RZ, 0x3c, !PT ;  /* 0x0000000aabaa7212 */ /* 0x000fe200078e3cff */
[----:B------:R-:W-:-:S04]  /*4bc0*/  IMAD.MOV.U32 R171, RZ, RZ, R11 ;  /* 0x000000ffffab7224 */ /* 0x000fc800078e000b */
[----:B------:R-:W2:Y:S01]  /*4bd0*/  @P0 MUFU.LG2 R12, R12 ;  /* 0x0000000c000c0308 */ /* 0x000ea20000000c00 */
[-C--:B-1----:R-:W-:Y:S01]  /*4be0*/  FMUL.FTZ R204, R53, R7.reuse ;  /* 0x0000000735cc7220 */ /* 0x082fe20000410000 */
[----:B------:R-:W-:Y:S02]  /*4bf0*/  IMAD.U32 R53, RZ, RZ, UR10 ;  /* 0x0000000aff357e24 */ /* 0x000fe4000f8e00ff */
[-C--:B------:R-:W-:Y:S01]  /*4c00*/  FMUL.FTZ R25, R25, R7.reuse ;  /* 0x0000000719197220 */ /* 0x080fe20000410000 */
[-C--:B------:R-:W-:Y:S01]  /*4c10*/  FMUL.FTZ R24, R24, R7.reuse ;  /* 0x0000000718187220 */ /* 0x080fe20000410000 */
[-C--:B------:R-:W-:Y:S01]  /*4c20*/  FMUL.FTZ R187, R29, R7.reuse ;  /* 0x000000071dbb7220 */ /* 0x080fe20000410000 */
[----:B------:R-:W-:Y:S01]  /*4c30*/  @P1 FMUL.FTZ R53, R53, 0.69314718246459960938 ;  /* 0x3f31721835351820 */ /* 0x000fe20000410000 */
[-C--:B------:R-:W-:Y:S01]  /*4c40*/  FMUL.FTZ R28, R28, R7.reuse ;  /* 0x000000071c1c7220 */ /* 0x080fe20000410000 */
[----:B------:R-:W1:Y:S01]  /*4c50*/  @P1 MUFU.LG2 R14, R14 ;  /* 0x0000000e000e1308 */ /* 0x000e620000000c00 */
[-C--:B------:R-:W-:Y:S01]  /*4c60*/  FMUL.FTZ R33, R33, R7.reuse ;  /* 0x0000000721217220 */ /* 0x080fe20000410000 */
[-C--:B------:R-:W-:Y:S01]  /*4c70*/  FMUL.FTZ R32, R32, R7.reuse ;  /* 0x0000000720207220 */ /* 0x080fe20000410000 */
[-C--:B------:R-:W-:Y:S01]  /*4c80*/  FMUL.FTZ R37, R37, R7.reuse ;  /* 0x0000000725257220 */ /* 0x080fe20000410000 */
[-C--:B------:R-:W-:Y:S01]  /*4c90*/  FMUL.FTZ R36, R36, R7.reuse ;  /* 0x0000000724247220 */ /* 0x080fe20000410000 */
[-C--:B------:R-:W-:Y:S01]  /*4ca0*/  FMUL.FTZ R41, R41, R7.reuse ;  /* 0x0000000729297220 */ /* 0x080fe20000410000 */
[-C--:B------:R-:W-:Y:S01]  /*4cb0*/  FMUL.FTZ R40, R40, R7.reuse ;  /* 0x0000000728287220 */ /* 0x080fe20000410000 */
[-C--:B------:R-:W-:Y:S01]  /*4cc0*/  FMUL.FTZ R45, R45, R7.reuse ;  /* 0x000000072d2d7220 */ /* 0x080fe20000410000 */
[-C--:B------:R-:W-:Y:S01]  /*4cd0*/  FMUL.FTZ R44, R44, R7.reuse ;  /* 0x000000072c2c7220 */ /* 0x080fe20000410000 */
[----:B--2---:R-:W-:Y:S01]  /*4ce0*/  @P0 FMUL.FTZ R12, R12, 0.69314718246459960938 ;  /* 0x3f3172180c0c0820 */ /* 0x004fe20000410000 */
[-C--:B------:R-:W-:Y:S01]  /*4cf0*/  FMUL.FTZ R49, R49, R7.reuse ;  /* 0x0000000731317220 */ /* 0x080fe20000410000 */
[-C--:B------:R-:W-:Y:S01]  /*4d00*/  FMUL.FTZ R48, R48, R7.reuse ;  /* 0x0000000730307220 */ /* 0x080fe20000410000 */
[-C--:B------:R-:W-:Y:S01]  /*4d10*/  FMUL.FTZ R189, R52, R7.reuse ;  /* 0x0000000734bd7220 */ /* 0x080fe20000410000 */
[-C--:B------:R-:W-:Y:S01]  /*4d20*/  FMUL.FTZ R203, R57, R7.reuse ;  /* 0x0000000739cb7220 */ /* 0x080fe20000410000 */
[-C--:B------:R-:W-:Y:S01]  /*4d30*/  FMUL.FTZ R188, R56, R7.reuse ;  /* 0x0000000738bc7220 */ /* 0x080fe20000410000 */
[-C--:B------:R-:W-:Y:S01]  /*4d40*/  FMUL.FTZ R202, R61, R7.reuse ;  /* 0x000000073dca7220 */ /* 0x080fe20000410000 */
[-C--:B------:R-:W-:Y:S01]  /*4d50*/  FMUL.FTZ R60, R60, R7.reuse ;  /* 0x000000073c3c7220 */ /* 0x080fe20000410000 */
[----:B-1----:R-:W-:Y:S01]  /*4d60*/  @P1 FMUL.FTZ R14, R14, 0.69314718246459960938 ;  /* 0x3f3172180e0e1820 */ /* 0x002fe20000410000 */
        /* <DEDUP_REMOVED lines=43> */
[----:B------:R-:W-:Y:S01]  /*5020*/  FMUL.FTZ R148, R148, R7 ;  /* 0x0000000794947220 */ /* 0x000fe20000410000 */
[-C--:B------:R-:W-:Y:S01]  /*5030*/  FMUL.FTZ R7, R91, R4.reuse ;  /* 0x000000045b077220 */ /* 0x080fe20000410000 */
[-C--:B0-----:R-:W-:Y:S01]  /*5040*/  FMUL.FTZ R176, R131, R4.reuse ;  /* 0x0000000483b07220 */ /* 0x081fe20000410000 */
[-C--:B------:R-:W-:Y:S01]  /*5050*/  FMUL.FTZ R23, R90, R4.reuse ;  /* 0x000000045a177220 */ /* 0x080fe20000410000 */
[-C--:B------:R-:W-:Y:S01]  /*5060*/  FMUL.FTZ R61, R94, R4.reuse ;  /* 0x000000045e3d7220 */ /* 0x080fe20000410000 */
[----:B------:R-:W-:Y:S01]  /*5070*/  FMUL.FTZ R77, R98, R4 ;  /* 0x00000004624d7220 */ /* 0x000fe20000410000 */
[----:B------:R-:W-:Y:S01]  /*5080*/  @P0 FFMA.FTZ R6, R13, R0, R12 ;  /* 0x000000000d060223 */ /* 0x000fe2000001000c */
[----:B------:R-:W-:Y:S01]  /*5090*/  @P1 FFMA.FTZ R5, R53, R3, R14 ;  /* 0x0000000335051223 */ /* 0x000fe2000001000e */
[----:B------:R-:W-:Y:S01]  /*50a0*/  IADD3 R91, P5, R10, 0xc020, RZ ;  /* 0x0000c0200a5b7810 */ /* 0x000fe20007fbe0ff */
[----:B------:R-:W-:-:S02]  /*50b0*/  IMAD.X R131, RZ, RZ, R11, P3 ;  /* 0x000000ffff837224 */ /* 0x000fc400018e060b */
[-C--:B------:R-:W-:Y:S01]  /*50c0*/  FMUL.FTZ R177, R130, R4.reuse ;  /* 0x0000000482b17220 */ /* 0x080fe20000410000 */
[C---:B------:R-:W-:Y:S01]  /*50d0*/  IADD3 R98, P4, R10.reuse, 0xc040, RZ ;  /* 0x0000c0400a627810 */ /* 0x040fe20007f9e0ff */
        /* <DEDUP_REMOVED lines=9> */
[----:B------:R-:W-:Y:S01]  /*5170*/  IADD3 R56, P3, R10, 0x8020, RZ ;  /* 0x000080200a387810 */ /* 0x000fe20007f7e0ff */
[--C-:B------:R-:W-:Y:S01]  /*5180*/  IMAD.X R135, RZ, RZ, R11.reuse, P4 ;  /* 0x000000ffff877224 */ /* 0x100fe200020e060b */
[----:B------:R-:W-:Y:S01]  /*5190*/  SHF.R.U64 R130, R15, 0x3, RZ ;  /* 0x000000030f827819 */ /* 0x000fe200000012ff */
[--C-:B------:R-:W-:Y:S01]  /*51a0*/  IMAD.X R139, RZ, RZ, R11.reuse, P5 ;  /* 0x000000ffff8b7224 */ /* 0x100fe200028e060b */
[----:B------:R-:W-:Y:S01]  /*51b0*/  LOP3.LUT R57, R91, 0x380, RZ, 0xc0, !PT ;  /* 0x000003805b397812 */ /* 0x000fe200078ec0ff */
[--C-:B------:R-:W-:Y:S01]  /*51c0*/  IMAD.X R143, RZ, RZ, R11.reuse, P6 ;  /* 0x000000ffff8f7224 */ /* 0x100fe200030e060b */
[----:B------:R-:W-:Y:S01]  /*51d0*/  LOP3.LUT R130, R130, R21, RZ, 0x3c, !PT ;  /* 0x0000001582827212 */ /* 0x000fe200078e3cff */
[--C-:B------:R-:W-:Y:S01]  /*51e0*/  IMAD.X R147, RZ, RZ, R11.reuse, P0 ;  /* 0x000000ffff937224 */ /* 0x100fe200000e060b */
[C---:B------:R-:W-:Y:S01]  /*51f0*/  IADD3 R15, P4, R10.reuse, 0x8000, RZ ;  /* 0x000080000a0f7810 */ /* 0x040fe20007f9e0ff */
[--C-:B------:R-:W-:Y:S01]  /*5200*/  IMAD.X R151, RZ, RZ, R11.reuse, P1 ;  /* 0x000000ffff977224 */ /* 0x100fe200008e060b */
[C---:B------:R-:W-:Y:S01]  /*5210*/  IADD3 R52, P5, R10.reuse, 0x4060, RZ ;  /* 0x000040600a347810 */ /* 0x040fe20007fbe0ff */
[--C-:B------:R-:W-:Y:S01]  /*5220*/  IMAD.X R153, RZ, RZ, R11.reuse, P2 ;  /* 0x000000ffff997224 */ /* 0x100fe200010e060b */
[C---:B------:R-:W-:Y:S01]  /*5230*/  IADD3 R14, P6, R10.reuse, 0x40, RZ ;  /* 0x000000400a0e7810 */ /* 0x040fe20007fde0ff */
[--C-:B------:R-:W-:Y:S01]  /*5240*/  IMAD.X R155, RZ, RZ, R11.reuse, P3 ;  /* 0x000000ffff9b7224 */ /* 0x100fe200018e060b */
[----:B------:R-:W-:Y:S01]  /*5250*/  IADD3 R20, P0, R10, 0x4040, RZ ;  /* 0x000040400a147810 */ /* 0x000fe20007f1e0ff */
[-C--:B------:R-:W-:Y:S01]  /*5260*/  FMUL.FTZ R181, R138, R4.reuse ;  /* 0x000000048ab57220 */ /* 0x080fe20000410000 */
[----:B------:R-:W-:Y:S01]  /*5270*/  IADD3 R13, P1, R10, 0x4020, RZ ;  /* 0x000040200a0d7810 */ /* 0x000fe20007f3e0ff */
[-C--:B------:R-:W-:Y:S01]  /*5280*/  FMUL.FTZ R183, R142, R4.reuse ;  /* 0x000000048eb77220 */ /* 0x080fe20000410000 */
[C---:B------:R-:W-:Y:S01]  /*5290*/  IADD3 R21, P2, R10.reuse, 0x4000, RZ ;  /* 0x000040000a157810 */ /* 0x040fe20007f5e0ff */
[-C--:B------:R-:W-:Y:S01]  /*52a0*/  FMUL.FTZ R27, R27, R4.reuse ;  /* 0x000000041b1b7220 */ /* 0x080fe20000410000 */
[----:B------:R-:W-:Y:S01]  /*52b0*/  IADD3 R0, P3, R10, 0x60, RZ ;  /* 0x000000600a007810 */ /* 0x000fe20007f7e0ff */
[-C--:B------:R-:W-:Y:S01]  /*52c0*/  FMUL.FTZ R26, R26, R4.reuse ;  /* 0x000000041a1a7220 */ /* 0x080fe20000410000 */
[----:B------:R-:W-:Y:S01]  /*52d0*/  SHF.R.U64 R10, R57, 0x3, RZ ;  /* 0x00000003390a7819 */ /* 0x000fe200000012ff */
[-C--:B------:R-:W-:Y:S01]  /*52e0*/  FMUL.FTZ R31, R31, R4.reuse ;  /* 0x000000041f1f7220 */ /* 0x080fe20000410000 */
[----:B------:R-:W-:Y:S01]  /*52f0*/  LOP3.LUT R3, R94, 0x380, RZ, 0xc0, !PT ;  /* 0x000003805e037812 */ /* 0x000fe200078ec0ff */
[-C--:B------:R-:W-:Y:S01]  /*5300*/  FMUL.FTZ R30, R30, R4.reuse ;  /* 0x000000041e1e7220 */ /* 0x080fe20000410000 */
[----:B------:R-:W-:Y:S01]  /*5310*/  LOP3.LUT R138, R10, R91, RZ, 0x3c, !PT ;  /* 0x0000005b0a8a7212 */ /* 0x000fe200078e3cff */
[-C--:B------:R-:W-:Y:S01]  /*5320*/  FMUL.FTZ R35, R35, R4.reuse ;  /* 0x0000000423237220 */ /* 0x080fe20000410000 */
[----:B------:R-:W-:Y:S01]  /*5330*/  LOP3.LUT R10, R53, 0x380, RZ, 0xc0, !PT ;  /* 0x00000380350a7812 */ /* 0x000fe200078ec0ff */
[-C--:B------:R-:W-:Y:S01]  /*5340*/  FMUL.FTZ R34, R34, R4.reuse ;  /* 0x0000000422227220 */ /* 0x080fe20000410000 */
[----:B------:R-:W-:Y:S01]  /*5350*/  SHF.R.U64 R3, R3, 0x3, RZ ;  /* 0x0000000303037819 */ /* 0x000fe200000012ff */
[-C--:B------:R-:W-:Y:S01]  /*5360*/  FMUL.FTZ R39, R39, R4.reuse ;  /* 0x0000000427277220 */ /* 0x080fe20000410000 */
[----:B------:R-:W-:Y:S01]  /*5370*/  SHF.R.U64 R10, R10, 0x3, RZ ;  /* 0x000000030a0a7819 */ /* 0x000fe200000012ff */
[----:B------:R-:W-:Y:S01]  /*5380*/  FMUL.FTZ R38, R38, R4 ;  /* 0x0000000426267220 */ /* 0x000fe20000410000 */
[----:B------:R-:W-:Y:S01]  /*5390*/  LOP3.LUT R142, R3, R94, RZ, 0x3c, !PT ;  /* 0x0000005e038e7212 */ /* 0x000fe200078e3cff */
[-C--:B------:R-:W-:Y:S01]  /*53a0*/  FMUL.FTZ R43, R43, R4.reuse ;  /* 0x000000042b2b7220 */ /* 0x080fe20000410000 */
[----:B------:R-:W-:Y:S01]  /*53b0*/  LOP3.LUT R152, R10, R53, RZ, 0x3c, !PT ;  /* 0x000000350a987212 */ /* 0x000fe200078e3cff */
[-C--:B------:R-:W-:Y:S01]  /*53c0*/  FMUL.FTZ R42, R42, R4.reuse ;  /* 0x000000042a2a7220 */ /* 0x080fe20000410000 */
[----:B------:R-:W-:Y:S01]  /*53d0*/  LOP3.LUT R10, R15, 0x380, RZ, 0xc0, !PT ;  /* 0x000003800f0a7812 */ /* 0x000fe200078ec0ff */
[-C--:B------:R-:W-:Y:S01]  /*53e0*/  FMUL.FTZ R47, R47, R4.reuse ;  /* 0x000000042f2f7220 */ /* 0x080fe20000410000 */
[----:B------:R-:W-:Y:S01]  /*53f0*/  LOP3.LUT R3, R12, 0x380, RZ, 0xc0, !PT ;  /* 0x000003800c037812 */ /* 0x000fe200078ec0ff */
[-C--:B------:R-:W-:Y:S01]  /*5400*/  FMUL.FTZ R46, R46, R4.reuse ;  /* 0x000000042e2e7220 */ /* 0x080fe20000410000 */
[----:B------:R-:W-:Y:S01]  /*5410*/  SHF.R.U64 R10, R10, 0x3, RZ ;  /* 0x000000030a0a7819 */ /* 0x000fe200000012ff */
[-C--:B------:R-:W-:Y:S01]  /*5420*/  FMUL.FTZ R51, R51, R4.reuse ;  /* 0x0000000433337220 */ /* 0x080fe20000410000 */
[----:B------:R-:W-:Y:S01]  /*5430*/  SHF.R.U64 R3, R3, 0x3, RZ ;  /* 0x0000000303037819 */ /* 0x000fe200000012ff */
[-C--:B------:R-:W-:Y:S01]  /*5440*/  FMUL.FTZ R50, R50, R4.reuse ;  /* 0x0000000432327220 */ /* 0x080fe20000410000 */
[----:B------:R-:W-:Y:S01]  /*5450*/  LOP3.LUT R156, R10, R15, RZ, 0x3c, !PT ;  /* 0x0000000f0a9c7212 */ /* 0x000fe200078e3cff */
[-C--:B------:R-:W-:Y:S01]  /*5460*/  FMUL.FTZ R55, R55, R4.reuse ;  /* 0x0000000437377220 */ /* 0x080fe20000410000 */
[----:B------:R-:W-:Y:S01]  /*5470*/  LOP3.LUT R10, R13, 0x380, RZ, 0xc0, !PT ;  /* 0x000003800d0a7812 */ /* 0x000fe200078ec0ff */
[-C--:B------:R-:W-:Y:S01]  /*5480*/  FMUL.FTZ R54, R54, R4.reuse ;  /* 0x0000000436367220 */ /* 0x080fe20000410000 */
[-C--:B------:R-:W-:Y:S01]  /*5490*/  FMUL.FTZ R59, R59, R4.reuse ;  /* 0x000000043b3b7220 */ /* 0x080fe20000410000 */
[-C--:B------:R-:W-:Y:S01]  /*54a0*/  FMUL.FTZ R58, R58, R4.reuse ;  /* 0x000000043a3a7220 */ /* 0x080fe20000410000 */
[----:B------:R-:W-:Y:S01]  /*54b0*/  SHF.R.U64 R10, R10, 0x3, RZ ;  /* 0x000000030a0a7819 */ /* 0x000fe200000012ff */
        /* <DEDUP_REMOVED lines=33> */
[--C-:B------:R-:W-:Y:S01]  /*56d0*/  IMAD.X R169, RZ, RZ, R11.reuse, P3 ;  /* 0x000000ffffa97224 */ /* 0x100fe200018e060b */
[----:B------:R-:W-:Y:S01]  /*56e0*/  LOP3.LUT R164, R10, R13, RZ, 0x3c, !PT ;  /* 0x0000000d0aa47212 */ /* 0x000fe200078e3cff */
[--C-:B------:R-:W-:Y:S01]  /*56f0*/  IMAD.X R167, RZ, RZ, R11.reuse, P2 ;  /* 0x000000ffffa77224 */ /* 0x100fe200010e060b */
[----:B------:R-:W-:Y:S01]  /*5700*/  LOP3.LUT R150, R3, R12, RZ, 0x3c, !PT ;  /* 0x0000000c03967212 */ /* 0x000fe200078e3cff */
[--C-:B------:R-:W-:Y:S01]  /*5710*/  IMAD.X R157, RZ, RZ, R11.reuse, P4 ;  /* 0x000000ffff9d7224 */ /* 0x100fe200020e060b */
[----:B------:R-:W-:Y:S01]  /*5720*/  IADD3 R13, P3, R8, 0x1000, RZ ;  /* 0x00001000080d7810 */ /* 0x000fe20007f7e0ff */
[--C-:B------:R-:W-:Y:S01]  /*5730*/  IMAD.X R159, RZ, RZ, R11.reuse, P5 ;  /* 0x000000ffff9f7224 */ /* 0x100fe200028e060b */
[----:B------:R-:W-:Y:S01]  /*5740*/  LOP3.LUT R3, R52, 0x380, RZ, 0xc0, !PT ;  /* 0x0000038034037812 */ /* 0x000fe200078ec0ff */
[--C-:B------:R-:W-:Y:S01]  /*5750*/  IMAD.X R161, RZ, RZ, R11.reuse, P6 ;  /* 0x000000ffffa17224 */ /* 0x100fe200030e060b */
[----:B------:R-:W-:Y:S01]  /*5760*/  LOP3.LUT R12, R13, 0x380, RZ, 0xc0, !PT ;  /* 0x000003800d0c7812 */ /* 0x000fe200078ec0ff */
[--C-:B------:R-:W-:Y:S01]  /*5770*/  IMAD.X R163, RZ, RZ, R11.reuse, P0 ;  /* 0x000000ffffa37224 */ /* 0x100fe200000e060b */
[----:B------:R-:W-:Y:S01]  /*5780*/  SHF.R.U64 R3, R3, 0x3, RZ ;  /* 0x0000000303037819 */ /* 0x000fe200000012ff */
[----:B------:R-:W-:Y:S01]  /*5790*/  IMAD.X R165, RZ, RZ, R11, P1 ;  /* 0x000000ffffa57224 */ /* 0x000fe200008e060b */
[----:B------:R-:W-:Y:S01]  /*57a0*/  SHF.R.U64 R12, R12, 0x3, RZ ;  /* 0x000000030c0c7819 */ /* 0x000fe200000012ff */
[----:B------:R-:W-:Y:S01]  /*57b0*/  ULDC UR10, c[0x0][0xc44] ;  /* 0x00031100000a7ab9 */ /* 0x000fe20000000800 */
[----:B------:R-:W-:Y:S01]  /*57c0*/  LOP3.LUT R95, R98, 0x380, RZ, 0xc0, !PT ;  /* 0x00000380625f7812 */ /* 0x000fe200078ec0ff */
[----:B------:R-:W-:Y:S01]  /*57d0*/  UIMAD UR10, UR10, UR4, UR46 ;  /* 0x000000040a0a72a4 */ /* 0x000fe2000f8e022e */
[----:B------:R-:W-:-:S02]  /*57e0*/  LOP3.LUT R158, R3, R52, RZ, 0x3c, !PT ;  /* 0x00000034039e7212 */ /* 0x000fc400078e3cff */
[----:B------:R-:W-:Y:S01]  /*57f0*/  LOP3.LUT R3, R14, 0x380, RZ, 0xc0, !PT ;  /* 0x000003800e037812 */ /* 0x000fe200078ec0ff */
[----:B------:R-:W-:Y:S01]  /*5800*/  USHF.R.S32.HI UR11, URZ, 0x1f, UR10 ;  /* 0x0000001f3f0b7899 */ /* 0x000fe2000801140a */
[----:B------:R-:W-:Y:S01]  /*5810*/  LOP3.LUT R12, R12, R13, RZ, 0x3c, !PT ;  /* 0x0000000d0c0c7212 */ /* 0x000fe200078e3cff */
[----:B------:R-:W-:Y:S01]  /*5820*/  IMAD.X R13, RZ, RZ, R9, P3 ;  /* 0x000000ffff0d7224 */ /* 0x000fe200018e0609 */
[----:B------:R-:W-:Y:S01]  /*5830*/  SHF.R.U64 R95, R95, 0x3, RZ ;  /* 0x000000035f5f7819 */ /* 0x000fe200000012ff */
[----:B------:R-:W-:Y:S01]  /*5840*/  UIMAD.WIDE.U32 UR4, UR10, UR6, URZ ;  /* 0x000000060a0472a5 */ /* 0x000fe2000f8e003f */
[----:B------:R-:W-:Y:S01]  /*5850*/  SHF.R.U64 R3, R3, 0x3, RZ ;  /* 0x0000000303037819 */ /* 0x000fe200000012ff */
[----:B------:R-:W-:Y:S01]  /*5860*/  UIMAD UR6, UR11, UR6, URZ ;  /* 0x000000060b0672a4 */ /* 0x000fe2000f8e023f */
[----:B------:R-:W-:Y:S02]  /*5870*/  IADD3 R99, P3, R8, 0x8000, RZ ;  /* 0x0000800008637810 */ /* 0x000fe40007f7e0ff */
[----:B------:R-:W-:Y:S01]  /*5880*/  LOP3.LUT R134, R95, R98, RZ, 0x3c, !PT ;  /* 0x000000625f867212 */ /* 0x000fe200078e3cff */
[----:B------:R-:W-:Y:S01]  /*5890*/  UIMAD UR6, UR10, UR7, UR6 ;  /* 0x000000070a0672a4 */ /* 0x000fe2000f8e0206 */
[----:B------:R-:W-:Y:S01]  /*58a0*/  LOP3.LUT R160, R3, R14, RZ, 0x3c, !PT ;  /* 0x0000000e03a07212 */ /* 0x000fe200078e3cff */
[----:B------:R-:W-:Y:S01]  /*58b0*/  IMAD.U32 R10, RZ, RZ, UR4 ;  /* 0x00000004ff0a7e24 */ /* 0x000fe2000f8e00ff */
[----:B------:R-:W-:Y:S01]  /*58c0*/  LOP3.LUT R98, R99, 0x380, RZ, 0xc0, !PT ;  /* 0x0000038063627812 */ /* 0x000fe200078ec0ff */
[----:B------:R-:W-:Y:S01]  /*58d0*/  UIADD3 UR4, UR5, UR6, URZ ;  /* 0x0000000605047290 */ /* 0x000fe2000fffe03f */
[----:B------:R-:W-:Y:S01]  /*58e0*/  LOP3.LUT R3, R0, 0x380, RZ, 0xc0, !PT ;  /* 0x0000038000037812 */ /* 0x000fe200078ec0ff */
[----:B------:R-:W-:Y:S01]  /*58f0*/  USHF.R.S32.HI UR7, URZ, 0x1f, UR41 ;  /* 0x0000001f3f077899 */ /* 0x000fe20008011429 */
[----:B------:R-:W-:Y:S01]  /*5900*/  SHF.R.U64 R98, R98, 0x3, RZ ;  /* 0x0000000362627819 */ /* 0x000fe200000012ff */
[----:B------:R-:W-:Y:S01]  /*5910*/  ULDC UR6, c[0x0][0xa88] ;  /* 0x0002a20000067ab9 */ /* 0x000fe20000000800 */
[----:B------:R-:W-:-:S02]  /*5920*/  SHF.R.U64 R3, R3, 0x3, RZ ;  /* 0x0000000303037819 */ /* 0x000fc400000012ff */
[----:B------:R-:W-:Y:S01]  /*5930*/  LOP3.LUT R98, R98, R99, RZ, 0x3c, !PT ;  /* 0x0000006362627212 */ /* 0x000fe200078e3cff */
[--C-:B------:R-:W-:Y:S01]  /*5940*/  IMAD.X R99, RZ, RZ, R9.reuse, P3 ;  /* 0x000000ffff637224 */ /* 0x100fe200018e0609 */
[----:B------:R-:W-:Y:S02]  /*5950*/  LOP3.LUT R168, R3, R0, RZ, 0x3c, !PT ;  /* 0x0000000003a87212 */ /* 0x000fe400078e3cff */
[C---:B------:R-:W-:Y:S02]  /*5960*/  IADD3 R3, P3, R8.reuse, 0xf000, RZ ;  /* 0x0000f00008037810 */ /* 0x040fe40007f7e0ff */
[----:B------:R-:W-:Y:S02]  /*5970*/  IADD3 R95, P2, R8, 0x7000, RZ ;  /* 0x00007000085f7810 */ /* 0x000fe40007f5e0ff */
[----:B------:R-:W-:Y:S01]  /*5980*/  LOP3.LUT R0, R3, 0x380, RZ, 0xc0, !PT ;  /* 0x0000038003007812 */ /* 0x000fe200078ec0ff */
[----:B------:R-:W-:Y:S01]  /*5990*/  IMAD.X R127, RZ, RZ, R9, P3 ;  /* 0x000000ffff7f7224 */ /* 0x000fe200018e0609 */
[----:B------:R-:W-:-:S02]  /*59a0*/  LOP3.LUT R94, R95, 0x380, RZ, 0xc0, !PT ;  /* 0x000003805f5e7812 */ /* 0x000fc400078ec0ff */
[----:B------:R-:W-:Y:S02]  /*59b0*/  SHF.R.U64 R0, R0, 0x3, RZ ;  /* 0x0000000300007819 */ /* 0x000fe400000012ff */
[----:B------:R-:W-:Y:S02]  /*59c0*/  SHF.R.U64 R94, R94, 0x3, RZ ;  /* 0x000000035e5e7819 */ /* 0x000fe400000012ff */
[----:B------:R-:W-:Y:S01]  /*59d0*/  LOP3.LUT R126, R0, R3, RZ, 0x3c, !PT ;  /* 0x00000003007e7212 */ /* 0x000fe200078e3cff */
[----:B------:R-:W-:Y:S01]  /*59e0*/  IMAD R3, RZ, RZ, -UR46 ;  /* 0x8000002eff037e24 */ /* 0x000fe2000f8e02ff */
[----:B------:R-:W0:Y:S01]  /*59f0*/  LDC R0, c[0x0][0xbe8] ;  /* 0x0002fa00ff007b82 */ /* 0x000e220000000800 */
[----:B------:R-:W-:Y:S01]  /*5a00*/  LOP3.LUT R94, R94, R95, RZ, 0x3c, !PT ;  /* 0x0000005f5e5e7212 */ /* 0x000fe200078e3cff */
[----:B------:R-:W-:Y:S01]  /*5a10*/  IMAD.X R95, RZ, RZ, R9, P2 ;  /* 0x000000ffff5f7224 */ /* 0x000fe200010e0609 */
[----:B------:R-:W-:Y:S02]  /*5a20*/  IADD3 R123, P2, R8, 0xe000, RZ ;  /* 0x0000e000087b7810 */ /* 0x000fe40007f5e0ff */
[----:B------:R-:W-:-:S02]  /*5a30*/  F2FP.F16.F32.PACK_AB R24, R25, R24 ;  /* 0x000000181918723e */ /* 0x000fc400000000ff */
[----:B------:R-:W-:Y:S02]  /*5a40*/  LOP3.LUT R122, R123, 0x380, RZ, 0xc0, !PT ;  /* 0x000003807b7a7812 */ /* 0x000fe400078ec0ff */
[----:B------:R-:W-:Y:S02]  /*5a50*/  F2FP.F16.F32.PACK_AB R25, R27, R26 ;  /* 0x0000001a1b19723e */ /* 0x000fe400000000ff */
[----:B------:R-:W-:Y:S02]  /*5a60*/  SHF.R.U64 R122, R122, 0x3, RZ ;  /* 0x000000037a7a7819 */ /* 0x000fe400000012ff */
[----:B------:R-:W-:Y:S02]  /*5a70*/  F2FP.F16.F32.PACK_AB R26, R187, R28 ;  /* 0x0000001cbb1a723e */ /* 0x000fe400000000ff */
[----:B------:R-:W-:Y:S01]  /*5a80*/  LOP3.LUT R122, R122, R123, RZ, 0x3c, !PT ;  /* 0x0000007b7a7a7212 */ /* 0x000fe200078e3cff */
[----:B------:R-:W-:Y:S01]  /*5a90*/  IMAD.X R123, RZ, RZ, R9, P2 ;  /* 0x000000ffff7b7224 */ /* 0x000fe200010e0609 */
[----:B------:R-:W1:Y:S01]  /*5aa0*/  LDC R28, c[0x0][0xc38] ;  /* 0x00030e00ff1c7b82 */ /* 0x000e620000000800 */
[----:B------:R-:W-:-:S02]  /*5ab0*/  MOV R170, R170 ;  /* 0x000000aa00aa7202 */ /* 0x000fc40000000f00 */
[----:B------:R-:W-:Y:S02]  /*5ac0*/  F2FP.F16.F32.PACK_AB R27, R31, R30 ;  /* 0x0000001e1f1b723e */ /* 0x000fe400000000ff */
[----:B------:R-:W-:Y:S02]  /*5ad0*/  LOP3.LUT R57, R90, 0x380, RZ, 0xc0, !PT ;  /* 0x000003805a397812 */ /* 0x000fe400078ec0ff */
[----:B0-----:R-:W-:Y:S01]  /*5ae0*/  ISETP.NE.AND P2, PT, R0, 0x1, PT ;  /* 0x000000010000780c */ /* 0x001fe20003f45270 */
[----:B------:R0:W-:Y:S01]  /*5af0*/  STSM.16.M88.4 [R170], R24 ;  /* 0x00000018aa007844 */ /* 0x0001e20000000200 */
[----:B------:R-:W-:Y:S01]  /*5b00*/  LOP3.LUT R11, R56, 0x380, RZ, 0xc0, !PT ;  /* 0x00000380380b7812 */ /* 0x000fe200078ec0ff */
[----:B------:R-:W2:Y:S01]  /*5b10*/  LDC.64 R30, c[0x0][0xb98] ;  /* 0x0002e600ff1e7b82 */ /* 0x000ea20000000a00 */
[----:B------:R-:W-:Y:S02]  /*5b20*/  SHF.R.U64 R57, R57, 0x3, RZ ;  /* 0x0000000339397819 */ /* 0x000fe400000012ff */
[----:B------:R-:W-:-:S02]  /*5b30*/  SHF.R.U64 R11, R11, 0x3, RZ ;  /* 0x000000030b0b7819 */ /* 0x000fc400000012ff */
[----:B------:R-:W-:Y:S02]  /*5b40*/  LOP3.LUT R146, R57, R90, RZ, 0x3c, !PT ;  /* 0x0000005a39927212 */ /* 0x000fe400078e3cff */
[----:B------:R-:W-:Y:S02]  /*5b50*/  LOP3.LUT R154, R11, R56, RZ, 0x3c, !PT ;  /* 0x000000380b9a7212 */ /* 0x000fe400078e3cff */
[----:B------:R-:W-:Y:S02]  /*5b60*/  LOP3.LUT R11, R20, 0x380, RZ, 0xc0, !PT ;  /* 0x00000380140b7812 */ /* 0x000fe400078ec0ff */
[----:B------:R-:W-:Y:S02]  /*5b70*/  IADD3 R57, P0, R8, 0x5000, RZ ;  /* 0x0000500008397810 */ /* 0x000fe40007f1e0ff */
[----:B------:R-:W-:Y:S01]  /*5b80*/  F2FP.F16.F32.PACK_AB R32, R33, R32 ;  /* 0x000000202120723e */ /* 0x000fe200000000ff */
[----:B0-----:R-:W0:Y:S01]  /*5b90*/  @P2 LDC R24, c[0x0][0xbec] ;  /* 0x0002fb00ff182b82 */ /* 0x001e220000000800 */
[----:B-1----:R-:W-:Y:S01]  /*5ba0*/  IMAD R3, R28, R3, UR39 ;  /* 0x000000271c037e24 */ /* 0x002fe2000f8e0203 */
[----:B------:R-:W-:-:S02]  /*5bb0*/  F2FP.F16.F32.PACK_AB R33, R35, R34 ;  /* 0x000000222321723e */ /* 0x000fc400000000ff */
[----:B------:R-:W-:Y:S02]  /*5bc0*/  SHF.R.U64 R11, R11, 0x3, RZ ;  /* 0x000000030b0b7819 */ /* 0x000fe400000012ff */
[----:B------:R-:W-:Y:S02]  /*5bd0*/  IADD3 R91, P1, R8, 0x6000, RZ ;  /* 0x00006000085b7810 */ /* 0x000fe40007f3e0ff */
[----:B------:R-:W1:Y:S01]  /*5be0*/  @P2 LDC R25, c[0x0][0xbf0] ;  /* 0x0002fc00ff192b82 */ /* 0x000e620000000800 */
[----:B------:R-:W-:Y:S01]  /*5bf0*/  LOP3.LUT R56, R57, 0x380, RZ, 0xc0, !PT ;  /* 0x0000038039387812 */ /* 0x000fe200078ec0ff */
[----:B--2---:R-:W-:Y:S01]  /*5c00*/  IMAD R28, R30, UR7, RZ ;  /* 0x000000071e1c7c24 */ /* 0x004fe2000f8e02ff */
[----:B------:R-:W-:Y:S01]  /*5c10*/  F2FP.F16.F32.PACK_AB R35, R39, R38 ;  /* 0x000000262723723e */ /* 0x000fe200000000ff */
[----:B------:R-:W-:Y:S01]  /*5c20*/  IMAD R39, R3, 0x80, R210 ;  /* 0x0000008003277824 */ /* 0x000fe200078e02d2 */
[----:B------:R-:W-:Y:S01]  /*5c30*/  LOP3.LUT R162, R11, R20, RZ, 0x3c, !PT ;  /* 0x000000140ba27212 */ /* 0x000fe200078e3cff */
[----:B------:R-:W-:Y:S01]  /*5c40*/  IMAD.U32 R11, RZ, RZ, UR5 ;  /* 0x00000005ff0b7e24 */ /* 0x000fe2000f8e00ff */
[----:B------:R-:W-:Y:S01]  /*5c50*/  LOP3.LUT R90, R91, 0x380, RZ, 0xc0, !PT ;  /* 0x000003805b5a7812 */ /* 0x000fe200078ec0ff */
[----:B------:R-:W-:Y:S01]  /*5c60*/  IMAD.U32 R11, RZ, RZ, UR4 ;  /* 0x00000004ff0b7e24 */ /* 0x000fe2000f8e00ff */
[----:B------:R-:W-:Y:S01]  /*5c70*/  SHF.R.U64 R56, R56, 0x3, RZ ;  /* 0x0000000338387819 */ /* 0x000fe200000012ff */
[----:B------:R-:W-:Y:S01]  /*5c80*/  IMAD R28, R31, UR41, R28 ;  /* 0x000000291f1c7c24 */ /* 0x000fe2000f8e021c */
[----:B------:R-:W-:Y:S01]  /*5c90*/  LOP3.LUT R20, R21, 0x380, RZ, 0xc0, !PT ;  /* 0x0000038015147812 */ /* 0x000fe200078ec0ff */
[----:B------:R-:W-:Y:S01]  /*5ca0*/  IMAD.WIDE.U32 R10, R30, UR41, R10 ;  /* 0x000000291e0a7c25 */ /* 0x000fe2000f8e000a */
[----:B------:R-:W-:Y:S01]  /*5cb0*/  SHF.R.U64 R90, R90, 0x3, RZ ;  /* 0x000000035a5a7819 */ /* 0x000fe200000012ff */
[----:B------:R-:W-:Y:S01]  /*5cc0*/  ULDC.64 UR4, c[0x0][0xb88] ;  /* 0x0002e20000047ab9 */ /* 0x000fe20000000a00 */
[----:B------:R-:W-:Y:S01]  /*5cd0*/  LOP3.LUT R56, R56, R57, RZ, 0x3c, !PT ;  /* 0x0000003938387212 */ /* 0x000fe200078e3cff */
[----:B0-----:R-:W-:Y:S01]  /*5ce0*/  @P2 IMAD.HI.U32 R24, R39, R24, RZ ;  /* 0x0000001827182227 */ /* 0x001fe200078e00ff */
[----:B------:R-:W-:-:S02]  /*5cf0*/  F2FP.F16.F32.PACK_AB R34, R37, R36 ;  /* 0x000000242522723e */ /* 0x000fc400000000ff */
[----:B------:R-:W-:Y:S01]  /*5d00*/  SHF.R.U64 R20, R20, 0x3, RZ ;  /* 0x0000000314147819 */ /* 0x000fe200000012ff */
[----:B------:R-:W-:Y:S01]  /*5d10*/  IMAD.X R57, RZ, RZ, R9, P0 ;  /* 0x000000ffff397224 */ /* 0x000fe200000e0609 */
[----:B------:R-:W-:Y:S01]  /*5d20*/  MOV R150, R150 ;  /* 0x0000009600967202 */ /* 0x000fe20000000f00 */
[----:B------:R-:W-:Y:S01]  /*5d30*/  IMAD.MOV.U32 R37, RZ, RZ, R39 ;  /* 0x000000ffff257224 */ /* 0x000fe200078e0027 */
[----:B------:R-:W-:Y:S02]  /*5d40*/  IADD3 R115, P0, R8, 0xc000, RZ ;  /* 0x0000c00008737810 */ /* 0x000fe40007f1e0ff */
[----:B-1----:R-:W-:Y:S01]  /*5d50*/  @P2 SHF.R.U32.HI R37, RZ, R25, R24 ;  /* 0x00000019ff252219 */ /* 0x002fe20000011618 */
[----:B------:R0:W-:Y:S01]  /*5d60*/  STSM.16.M88.4 [R150], R32 ;  /* 0x0000002096007844 */ /* 0x0001e20000000200 */
[----:B------:R-:W-:Y:S01]  /*5d70*/  LOP3.LUT R90, R90, R91, RZ, 0x3c, !PT ;  /* 0x0000005b5a5a7212 */ /* 0x000fe200078e3cff */
[----:B------:R-:W-:Y:S01]  /*5d80*/  IMAD.X R91, RZ, RZ, R9, P1 ;  /* 0x000000ffff5b7224 */ /* 0x000fe200008e0609 */
[----:B------:R-:W-:-:S02]  /*5d90*/  LOP3.LUT R166, R20, R21, RZ, 0x3c, !PT ;  /* 0x0000001514a67212 */ /* 0x000fc400078e3cff */
[----:B------:R-:W-:Y:S02]  /*5da0*/  F2FP.F16.F32.PACK_AB R40, R41, R40 ;  /* 0x000000282928723e */ /* 0x000fe400000000ff */
[----:B------:R-:W-:Y:S02]  /*5db0*/  IADD3 R119, P1, R8, 0xd000, RZ ;  /* 0x0000d00008777810 */ /* 0x000fe40007f3e0ff */
[----:B------:R-:W-:Y:S02]  /*5dc0*/  LOP3.LUT R114, R115, 0x380, RZ, 0xc0, !PT ;  /* 0x0000038073727812 */ /* 0x000fe400078ec0ff */
[----:B------:R-:W-:Y:S02]  /*5dd0*/  F2FP.F16.F32.PACK_AB R41, R43, R42 ;  /* 0x0000002a2b29723e */ /* 0x000fe400000000ff */
[----:B------:R-:W-:Y:S02]  /*5de0*/  F2FP.F16.F32.PACK_AB R48, R49, R48 ;  /* 0x000000303130723e */ /* 0x000fe400000000ff */
[----:B------:R-:W-:Y:S01]  /*5df0*/  MOV R160, R160 ;  /* 0x000000a000a07202 */ /* 0x000fe20000000f00 */
[----:B0-----:R-:W-:Y:S01]  /*5e00*/  IMAD.MOV R33, RZ, RZ, -R37 ;  /* 0x000000ffff217224 */ /* 0x001fe200078e0a25 */
[----:B------:R-:W-:Y:S01]  /*5e10*/  F2FP.F16.F32.PACK_AB R42, R45, R44 ;  /* 0x0000002c2d2a723e */ /* 0x000fe200000000ff */
[----:B------:R-:W-:Y:S01]  /*5e20*/  IMAD R32, R3, 0x80, R208 ;  /* 0x0000008003207824 */ /* 0x000fe200078e02d0 */
[----:B------:R-:W-:Y:S01]  /*5e30*/  F2FP.F16.F32.PACK_AB R43, R47, R46 ;  /* 0x0000002e2f2b723e */ /* 0x000fe200000000ff */
[----:B------:R-:W-:Y:S01]  /*5e40*/  IMAD R33, R0, R33, R39 ;  /* 0x0000002100217224 */ /* 0x000fe200078e0227 */
[----:B------:R-:W-:-:S02]  /*5e50*/  F2FP.F16.F32.PACK_AB R49, R51, R50 ;  /* 0x000000323331723e */ /* 0x000fc400000000ff */
[----:B------:R-:W-:Y:S01]  /*5e60*/  MOV R168, R168 ;  /* 0x000000a800a87202 */ /* 0x000fe20000000f00 */
[----:B------:R-:W-:Y:S01]  /*5e70*/  STSM.16.M88.4 [R160], R40 ;  /* 0x00000028a0007844 */ /* 0x000fe20000000200 */
[----:B------:R-:W-:Y:S02]  /*5e80*/  F2FP.F16.F32.PACK_AB R50, R204, R189 ;  /* 0x000000bdcc32723e */ /* 0x000fe400000000ff */
[----:B------:R-:W-:Y:S02]  /*5e90*/  F2FP.F16.F32.PACK_AB R51, R55, R54 ;  /* 0x000000363733723e */ /* 0x000fe400000000ff */
[----:B------:R-:W-:Y:S02]  /*5ea0*/  MOV R166, R166 ;  /* 0x000000a600a67202 */ /* 0x000fe40000000f00 */
[----:B------:R-:W-:Y:S01]  /*5eb0*/  F2FP.F16.F32.PACK_AB R24, R203, R188 ;  /* 0x000000bccb18723e */ /* 0x000fe200000000ff */
[----:B------:R-:W-:Y:S01]  /*5ec0*/  STSM.16.M88.4 [R168], R48 ;  /* 0x00000030a8007844 */ /* 0x000fe20000000200 */
[----:B------:R-:W-:-:S02]  /*5ed0*/  F2FP.F16.F32.PACK_AB R25, R59, R58 ;  /* 0x0000003a3b19723e */ /* 0x000fc400000000ff */
[----:B------:R-:W-:Y:S02]  /*5ee0*/  F2FP.F16.F32.PACK_AB R26, R202, R60 ;  /* 0x0000003cca1a723e */ /* 0x000fe400000000ff */
[----:B------:R-:W-:Y:S02]  /*5ef0*/  F2FP.F16.F32.PACK_AB R27, R63, R62 ;  /* 0x0000003e3f1b723e */ /* 0x000fe400000000ff */
[----:B------:R-:W-:Y:S02]  /*5f00*/  LOP3.LUT R118, R119, 0x380, RZ, 0xc0, !PT ;  /* 0x0000038077767812 */ /* 0x000fe400078ec0ff */
[----:B------:R-:W-:Y:S01]  /*5f10*/  SHF.R.U64 R114, R114, 0x3, RZ ;  /* 0x0000000372727819 */ /* 0x000fe200000012ff */
[----:B------:R0:W-:Y:S01]  /*5f20*/  STSM.16.M88.4 [R166], R24 ;  /* 0x00000018a6007844 */ /* 0x0001e20000000200 */
[C---:B------:R-:W-:Y:S02]  /*5f30*/  IADD3 R15, P4, R8.reuse, 0x2000, RZ ;  /* 0x00002000080f7810 */ /* 0x040fe40007f9e0ff */
[----:B------:R-:W-:-:S02]  /*5f40*/  IADD3 R21, P5, R8, 0x3000, RZ ;  /* 0x0000300008157810 */ /* 0x000fc40007fbe0ff */
[----:B------:R-:W-:Y:S02]  /*5f50*/  IADD3 R53, P6, R8, 0x4000, RZ ;  /* 0x0000400008357810 */ /* 0x000fe40007fde0ff */
[----:B------:R-:W-:Y:S02]  /*5f60*/  SHF.R.U64 R118, R118, 0x3, RZ ;  /* 0x0000000376767819 */ /* 0x000fe400000012ff */
[----:B------:R-:W-:Y:S01]  /*5f70*/  LOP3.LUT R114, R114, R115, RZ, 0x3c, !PT ;  /* 0x0000007372727212 */ /* 0x000fe200078e3cff */
[----:B------:R-:W-:Y:S01]  /*5f80*/  IMAD.X R115, RZ, RZ, R9, P0 ;  /* 0x000000ffff737224 */ /* 0x000fe200000e0609 */
[----:B------:R-:W-:Y:S02]  /*5f90*/  F2FP.F16.F32.PACK_AB R64, R65, R64 ;  /* 0x000000404140723e */ /* 0x000fe400000000ff */
[----:B------:R-:W-:Y:S02]  /*5fa0*/  F2FP.F16.F32.PACK_AB R65, R67, R66 ;  /* 0x000000424341723e */ /* 0x000fe400000000ff */
[----:B------:R-:W-:-:S02]  /*5fb0*/  F2FP.F16.F32.PACK_AB R72, R73, R72 ;  /* 0x000000484948723e */ /* 0x000fc400000000ff */
[----:B0-----:R-:W-:Y:S02]  /*5fc0*/  F2FP.F16.F32.PACK_AB R25, R7, R23 ;  /* 0x000000170719723e */ /* 0x001fe400000000ff */
[----:B------:R-:W-:Y:S02]  /*5fd0*/  LOP3.LUT R14, R15, 0x380, RZ, 0xc0, !PT ;  /* 0x000003800f0e7812 */ /* 0x000fe400078ec0ff */
[----:B------:R-:W-:Y:S02]  /*5fe0*/  LOP3.LUT R20, R21, 0x380, RZ, 0xc0, !PT ;  /* 0x0000038015147812 */ /* 0x000fe400078ec0ff */
[----:B------:R-:W-:Y:S02]  /*5ff0*/  LOP3.LUT R52, R53, 0x380, RZ, 0xc0, !PT ;  /* 0x0000038035347812 */ /* 0x000fe400078ec0ff */
[----:B------:R-:W-:Y:S02]  /*6000*/  MOV R164, R164 ;  /* 0x000000a400a47202 */ /* 0x000fe40000000f00 */
[----:B------:R-:W-:-:S02]  /*6010*/  F2FP.F16.F32.PACK_AB R66, R201, R68 ;  /* 0x00000044c942723e */ /* 0x000fc400000000ff */
[----:B------:R-:W-:Y:S02]  /*6020*/  F2FP.F16.F32.PACK_AB R67, R71, R70 ;  /* 0x000000464743723e */ /* 0x000fe400000000ff */
[----:B------:R-:W-:Y:S02]  /*6030*/  F2FP.F16.F32.PACK_AB R73, R75, R74 ;  /* 0x0000004a4b49723e */ /* 0x000fe400000000ff */
[----:B------:R-:W-:Y:S01]  /*6040*/  F2FP.F16.F32.PACK_AB R80, R81, R80 ;  /* 0x000000505150723e */ /* 0x000fe200000000ff */
[----:B------:R-:W-:Y:S01]  /*6050*/  STSM.16.M88.4 [R164], R64 ;  /* 0x00000040a4007844 */ /* 0x000fe20000000200 */
[----:B------:R-:W-:Y:S02]  /*6060*/  SHF.R.S32.HI R23, RZ, 0x1f, R37 ;  /* 0x0000001fff177819 */ /* 0x000fe40000011425 */
[----:B------:R-:W-:Y:S02]  /*6070*/  SHF.R.S32.HI R7, RZ, 0x1f, R33 ;  /* 0x0000001fff077819 */ /* 0x000fe40000011421 */
[----:B------:R-:W-:-:S02]  /*6080*/  IADD3 R10, P0, R37, R10, RZ ;  /* 0x0000000a250a7210 */ /* 0x000fc40007f1e0ff */
[----:B------:R-:W-:Y:S02]  /*6090*/  MOV R162, R162 ;  /* 0x000000a200a27202 */ /* 0x000fe40000000f00 */
[----:B------:R-:W-:Y:S02]  /*60a0*/  F2FP.F16.F32.PACK_AB R74, R200, R76 ;  /* 0x0000004cc84a723e */ /* 0x000fe400000000ff */
[----:B------:R-:W-:Y:S02]  /*60b0*/  F2FP.F16.F32.PACK_AB R75, R79, R78 ;  /* 0x0000004e4f4b723e */ /* 0x000fe400000000ff */
[----:B------:R-:W-:Y:S02]  /*60c0*/  F2FP.F16.F32.PACK_AB R81, R83, R82 ;  /* 0x000000525351723e */ /* 0x000fe400000000ff */
[----:B------:R-:W-:Y:S01]  /*60d0*/  LOP3.LUT R118, R118, R119, RZ, 0x3c, !PT ;  /* 0x0000007776767212 */ /* 0x000fe200078e3cff */
[----:B------:R-:W-:Y:S01]  /*60e0*/  STSM.16.M88.4 [R162], R72 ;  /* 0x00000048a2007844 */ /* 0x000fe20000000200 */
[----:B------:R-:W-:-:S02]  /*60f0*/  MOV R158, R158 ;  /* 0x0000009e009e7202 */ /* 0x000fc40000000f00 */
[----:B------:R-:W-:Y:S02]  /*6100*/  F2FP.F16.F32.PACK_AB R82, R199, R84 ;  /* 0x00000054c752723e */ /* 0x000fe400000000ff */
[----:B------:R-:W-:Y:S02]  /*6110*/  F2FP.F16.F32.PACK_AB R83, R87, R86 ;  /* 0x000000565753723e */ /* 0x000fe400000000ff */
[----:B------:R-:W-:Y:S02]  /*6120*/  LOP3.LUT R119, R8, 0x380, RZ, 0xc0, !PT ;  /* 0x0000038008777812 */ /* 0x000fe400078ec0ff */
[----:B------:R-:W-:Y:S01]  /*6130*/  MOV R156, R156 ;  /* 0x0000009c009c7202 */ /* 0x000fe20000000f00 */
[----:B------:R-:W-:Y:S01]  /*6140*/  STSM.16.M88.4 [R158], R80 ;  /* 0x000000509e007844 */ /* 0x000fe20000000200 */
[----:B------:R-:W-:Y:S02]  /*6150*/  F2FP.F16.F32.PACK_AB R24, R198, R88 ;  /* 0x00000058c618723e */ /* 0x000fe400000000ff */
[----:B------:R-:W-:-:S02]  /*6160*/  F2FP.F16.F32.PACK_AB R26, R197, R92 ;  /* 0x0000005cc51a723e */ /* 0x000fc400000000ff */
[----:B------:R-:W-:Y:S02]  /*6170*/  F2FP.F16.F32.PACK_AB R27, R29, R61 ;  /* 0x0000003d1d1b723e */ /* 0x000fe400000000ff */
[----:B------:R-:W-:Y:S02]  /*6180*/  SHF.R.U64 R14, R14, 0x3, RZ ;  /* 0x000000030e0e7819 */ /* 0x000fe400000012ff */
[----:B------:R-:W-:Y:S01]  /*6190*/  SHF.R.U64 R20, R20, 0x3, RZ ;  /* 0x0000000314147819 */ /* 0x000fe200000012ff */
[----:B------:R0:W-:Y:S01]  /*61a0*/  STSM.16.M88.4 [R156], R24 ;  /* 0x000000189c007844 */ /* 0x0001e20000000200 */
[----:B------:R-:W-:Y:S02]  /*61b0*/  SHF.R.U64 R52, R52, 0x3, RZ ;  /* 0x0000000334347819 */ /* 0x000fe400000012ff */
[----:B------:R-:W-:Y:S01]  /*61c0*/  IADD3.X R11, R23, R11, R28, P0, !PT ;  /* 0x0000000b170b7210 */ /* 0x000fe200007fe41c */
[----:B------:R-:W-:Y:S01]  /*61d0*/  IMAD R28, R7, UR4, RZ ;  /* 0x00000004071c7c24 */ /* 0x000fe2000f8e02ff */
[----:B------:R-:W-:Y:S01]  /*61e0*/  SHF.R.U64 R119, R119, 0x3, RZ ;  /* 0x0000000377777819 */ /* 0x000fe200000012ff */
[----:B------:R-:W-:Y:S01]  /*61f0*/  IMAD R7, R0, UR6, RZ ;  /* 0x0000000600077c24 */ /* 0x000fe2000f8e02ff */
[----:B------:R-:W-:Y:S01]  /*6200*/  LOP3.LUT R14, R14, R15, RZ, 0x3c, !PT ;  /* 0x0000000f0e0e7212 */ /* 0x000fe200078e3cff */
[--C-:B------:R-:W-:Y:S01]  /*6210*/  IMAD.X R15, RZ, RZ, R9.reuse, P4 ;  /* 0x000000ffff0f7224 */ /* 0x100fe200020e0609 */
[----:B------:R-:W-:Y:S01]  /*6220*/  LOP3.LUT R20, R20, R21, RZ, 0x3c, !PT ;  /* 0x0000001514147212 */ /* 0x000fe200078e3cff */
[--C-:B------:R-:W-:Y:S01]  /*6230*/  IMAD.X R21, RZ, RZ, R9.reuse, P5 ;  /* 0x000000ffff157224 */ /* 0x100fe200028e0609 */
[----:B------:R-:W-:Y:S01]  /*6240*/  LOP3.LUT R52, R52, R53, RZ, 0x3c, !PT ;  /* 0x0000003534347212 */ /* 0x000fe200078e3cff */
[----:B------:R-:W-:Y:S01]  /*6250*/  IMAD.X R53, RZ, RZ, R9, P6 ;  /* 0x000000ffff357224 */ /* 0x000fe200030e0609 */
[----:B------:R-:W-:Y:S01]  /*6260*/  MOV R154, R154 ;  /* 0x0000009a009a7202 */ /* 0x000fe20000000f00 */
[----:B------:R-:W-:Y:S01]  /*6270*/  IMAD R23, R33, UR5, R28 ;  /* 0x0000000521177c24 */ /* 0x000fe2000f8e021c */
[----:B------:R-:W-:Y:S01]  /*6280*/  F2FP.F16.F32.PACK_AB R68, R196, R96 ;  /* 0x00000060c444723e */ /* 0x000fe200000000ff */
[----:B0-----:R-:W-:Y:S01]  /*6290*/  VIADD R24, R32, 0x8 ;  /* 0x0000000820187836 */ /* 0x001fe20000000000 */
[----:B------:R-:W-:Y:S01]  /*62a0*/  F2FP.F16.F32.PACK_AB R69, R69, R77 ;  /* 0x0000004d4545723e */ /* 0x000fe200000000ff */
[----:B------:R-:W-:Y:S01]  /*62b0*/  IMAD.WIDE.U32 R10, R33, UR4, R10 ;  /* 0x00000004210a7c25 */ /* 0x000fe2000f8e000a */
[----:B------:R-:W-:Y:S01]  /*62c0*/  F2FP.F16.F32.PACK_AB R70, R195, R100 ;  /* 0x00000064c346723e */ /* 0x000fe200000000ff */
[----:B------:R-:W-:Y:S01]  /*62d0*/  ULDC.64 UR4, c[0x0][0xb50] ;  /* 0x0002d40000047ab9 */ /* 0x000fe20000000a00 */
[----:B------:R-:W-:Y:S01]  /*62e0*/  F2FP.F16.F32.PACK_AB R71, R85, R89 ;  /* 0x000000595547723e */ /* 0x000fe200000000ff */
[----:B------:R-:W-:Y:S01]  /*62f0*/  IMAD.IADD R11, R11, 0x1, R23 ;  /* 0x000000010b0b7824 */ /* 0x000fe200078e0217 */
[----:B------:R-:W-:-:S02]  /*6300*/  LOP3.LUT P0, RZ, R205, 0x3, RZ, 0xc0, !PT ;  /* 0x00000003cdff7812 */ /* 0x000fc4000780c0ff */
[C---:B------:R-:W-:Y:S01]  /*6310*/  IADD3 R103, P4, R8.reuse, 0x9000, RZ ;  /* 0x0000900008677810 */ /* 0x040fe20007f9e0ff */
[----:B------:R-:W-:Y:S01]  /*6320*/  STSM.16.M88.4 [R154], R68 ;  /* 0x000000449a007844 */ /* 0x000fe20000000200 */
[C---:B------:R-:W-:Y:S02]  /*6330*/  IADD3 R107, P5, R8.reuse, 0xa000, RZ ;  /* 0x0000a000086b7810 */ /* 0x040fe40007fbe0ff */
[----:B------:R-:W-:Y:S02]  /*6340*/  IADD3 R111, P6, R8, 0xb000, RZ ;  /* 0x0000b000086f7810 */ /* 0x000fe40007fde0ff */
[----:B------:R-:W-:Y:S02]  /*6350*/  MOV R152, R152 ;  /* 0x0000009800987202 */ /* 0x000fe40000000f00 */
[----:B------:R-:W-:Y:S02]  /*6360*/  F2FP.F16.F32.PACK_AB R28, R194, R104 ;  /* 0x00000068c21c723e */ /* 0x000fe400000000ff */
[----:B------:R-:W-:-:S02]  /*6370*/  F2FP.F16.F32.PACK_AB R29, R93, R97 ;  /* 0x000000615d1d723e */ /* 0x000fc400000000ff */
[----:B------:R-:W-:Y:S02]  /*6380*/  F2FP.F16.F32.PACK_AB R30, R193, R108 ;  /* 0x0000006cc11e723e */ /* 0x000fe400000000ff */
[----:B------:R-:W-:Y:S02]  /*6390*/  F2FP.F16.F32.PACK_AB R31, R101, R105 ;  /* 0x00000069651f723e */ /* 0x000fe400000000ff */
[----:B------:R-:W-:Y:S01]  /*63a0*/  LOP3.LUT R8, R119, R8, RZ, 0x3c, !PT ;  /* 0x0000000877087212 */ /* 0x000fe200078e3cff */
[----:B------:R-:W-:Y:S01]  /*63b0*/  IMAD.X R119, RZ, RZ, R9, P1 ;  /* 0x000000ffff777224 */ /* 0x000fe200008e0609 */
[-C--:B------:R-:W-:Y:S01]  /*63c0*/  ISETP.GE.OR P1, PT, R32, R7.reuse, P0 ;  /* 0x000000072000720c */ /* 0x080fe20000726670 */
[----:B------:R0:W-:Y:S01]  /*63d0*/  STSM.16.M88.4 [R152], R28 ;  /* 0x0000001c98007844 */ /* 0x0001e20000000200 */
[----:B------:R-:W-:Y:S02]  /*63e0*/  ISETP.GE.OR P0, PT, R24, R7, P0 ;  /* 0x000000071800720c */ /* 0x000fe40000706670 */
[----:B------:R-:W-:-:S02]  /*63f0*/  MOV R146, R146 ;  /* 0x0000009200927202 */ /* 0x000fc40000000f00 */
[----:B------:R-:W-:Y:S02]  /*6400*/  F2FP.F16.F32.PACK_AB R24, R192, R112 ;  /* 0x00000070c018723e */ /* 0x000fe400000000ff */
[----:B------:R-:W-:Y:S02]  /*6410*/  F2FP.F16.F32.PACK_AB R25, R109, R113 ;  /* 0x000000716d19723e */ /* 0x000fe400000000ff */
[----:B------:R-:W-:Y:S02]  /*6420*/  F2FP.F16.F32.PACK_AB R26, R191, R116 ;  /* 0x00000074bf1a723e */ /* 0x000fe400000000ff */
[----:B------:R-:W-:Y:S02]  /*6430*/  F2FP.F16.F32.PACK_AB R27, R117, R121 ;  /* 0x00000079751b723e */ /* 0x000fe400000000ff */
[----:B------:R-:W-:Y:S02]  /*6440*/  MOV R142, R142 ;  /* 0x0000008e008e7202 */ /* 0x000fe40000000f00 */
[----:B------:R-:W-:Y:S01]  /*6450*/  LEA R23, P3, R10, UR4, 0x2 ;  /* 0x000000040a177c11 */ /* 0x000fe2000f8610ff */
[----:B------:R-:W-:Y:S01]  /*6460*/  STSM.16.M88.4 [R146], R24 ;  /* 0x0000001892007844 */ /* 0x000fe20000000200 */
[----:B0-----:R-:W-:-:S02]  /*6470*/  F2FP.F16.F32.PACK_AB R28, R190, R120 ;  /* 0x00000078be1c723e */ /* 0x001fc400000000ff */
[----:B------:R-:W-:Y:S01]  /*6480*/  F2FP.F16.F32.PACK_AB R29, R172, R173 ;  /* 0x000000adac1d723e */ /* 0x000fe200000000ff */
[----:B------:R-:W-:Y:S01]  /*6490*/  SHFL.IDX PT, R48, R23, RZ, 0x1c1f ;  /* 0x001c1fff17307589 */ /* 0x000fe200000e0000 */
[----:B------:R-:W-:Y:S02]  /*64a0*/  F2FP.F16.F32.PACK_AB R30, R125, R124 ;  /* 0x0000007c7d1e723e */ /* 0x000fe400000000ff */
[----:B------:R-:W-:Y:S01]  /*64b0*/  F2FP.F16.F32.PACK_AB R31, R174, R175 ;  /* 0x000000afae1f723e */ /* 0x000fe200000000ff */
[----:B------:R-:W-:Y:S01]  /*64c0*/  SHFL.IDX PT, R50, R23, 0x1, 0x1c1f ;  /* 0x003c1f0017327f89 */ /* 0x000fe200000e0000 */
[----:B------:R-:W-:Y:S02]  /*64d0*/  MOV R138, R138 ;  /* 0x0000008a008a7202 */ /* 0x000fe40000000f00 */
[----:B------:R-:W-:Y:S01]  /*64e0*/  F2FP.F16.F32.PACK_AB R32, R129, R128 ;  /* 0x000000808120723e */ /* 0x000fe200000000ff */
[----:B------:R-:W-:Y:S01]  /*64f0*/  STSM.16.M88.4 [R142], R28 ;  /* 0x0000001c8e007844 */ /* 0x000fe20000000200 */
[----:B------:R-:W-:-:S02]  /*6500*/  F2FP.F16.F32.PACK_AB R33, R176, R177 ;  /* 0x000000b1b021723e */ /* 0x000fc400000000ff */
[----:B------:R-:W-:Y:S02]  /*6510*/  F2FP.F16.F32.PACK_AB R34, R133, R132 ;  /* 0x000000848522723e */ /* 0x000fe400000000ff */
[----:B------:R-:W-:Y:S02]  /*6520*/  F2FP.F16.F32.PACK_AB R35, R178, R179 ;  /* 0x000000b3b223723e */ /* 0x000fe400000000ff */
[----:B------:R-:W-:Y:S02]  /*6530*/  MOV R134, R134 ;  /* 0x0000008600867202 */ /* 0x000fe40000000f00 */
[----:B------:R-:W-:Y:S01]  /*6540*/  F2FP.F16.F32.PACK_AB R36, R137, R136 ;  /* 0x000000888924723e */ /* 0x000fe200000000ff */
[----:B------:R-:W-:Y:S01]  /*6550*/  STSM.16.M88.4 [R138], R32 ;  /* 0x000000208a007844 */ /* 0x000fe20000000200 */
[----:B------:R-:W-:Y:S02]  /*6560*/  F2FP.F16.F32.PACK_AB R37, R180, R181 ;  /* 0x000000b5b425723e */ /* 0x000fe400000000ff */
[----:B------:R-:W-:-:S02]  /*6570*/  F2FP.F16.F32.PACK_AB R38, R141, R140 ;  /* 0x0000008c8d26723e */ /* 0x000fc400000000ff */
[----:B------:R-:W-:Y:S02]  /*6580*/  F2FP.F16.F32.PACK_AB R39, R182, R183 ;  /* 0x000000b7b627723e */ /* 0x000fe400000000ff */
[----:B------:R-:W-:Y:S02]  /*6590*/  MOV R130, R130 ;  /* 0x0000008200827202 */ /* 0x000fe40000000f00 */
[----:B------:R-:W-:Y:S01]  /*65a0*/  F2FP.F16.F32.PACK_AB R60, R145, R144 ;  /* 0x00000090913c723e */ /* 0x000fe200000000ff */
[----:B------:R-:W-:Y:S01]  /*65b0*/  STSM.16.M88.4 [R134], R36 ;  /* 0x0000002486007844 */ /* 0x000fe20000000200 */
[----:B------:R-:W-:Y:S02]  /*65c0*/  F2FP.F16.F32.PACK_AB R61, R184, R185 ;  /* 0x000000b9b83d723e */ /* 0x000fe400000000ff */
[----:B------:R-:W-:Y:S02]  /*65d0*/  F2FP.F16.F32.PACK_AB R62, R149, R148 ;  /* 0x00000094953e723e */ /* 0x000fe400000000ff */
[----:B------:R-:W-:-:S02]  /*65e0*/  F2FP.F16.F32.PACK_AB R63, R186, R4 ;  /* 0x00000004ba3f723e */ /* 0x000fc400000000ff */
[----:B------:R-:W-:Y:S01]  /*65f0*/  LEA.HI.X R11, R10, UR5, R11, 0x2, P3 ;  /* 0x000000050a0b7c11 */ /* 0x000fe200098f140b */
[----:B------:R-:W-:Y:S01]  /*6600*/  UIMAD UR6, UR11, UR8, URZ ;  /* 0x000000080b0672a4 */ /* 0x000fe2000f8e023f */
[----:B------:R-:W-:Y:S01]  /*6610*/  LOP3.LUT R102, R103, 0x380, RZ, 0xc0, !PT ;  /* 0x0000038067667812 */ /* 0x000fe200078ec0ff */
[----:B------:R-:W-:Y:S01]  /*6620*/  STSM.16.M88.4 [R130], R60 ;  /* 0x0000003c82007844 */ /* 0x000fe20000000200 */
[----:B------:R-:W-:Y:S02]  /*6630*/  LOP3.LUT R106, R107, 0x380, RZ, 0xc0, !PT ;  /* 0x000003806b6a7812 */ /* 0x000fe400078ec0ff */
[----:B------:R-:W-:Y:S01]  /*6640*/  LOP3.LUT R110, R111, 0x380, RZ, 0xc0, !PT ;  /* 0x000003806f6e7812 */ /* 0x000fe200078ec0ff */
[----:B------:R-:W0:Y:S04]  /*6650*/  SHFL.IDX PT, R49, R11, RZ, 0x1c1f ;  /* 0x001c1fff0b317589 */ /* 0x000e2800000e0000 */
[----:B------:R-:W1:Y:S01]  /*6660*/  SHFL.IDX PT, R51, R11, 0x1, 0x1c1f ;  /* 0x003c1f000b337f89 */ /* 0x000e6200000e0000 */
[----:B------:R-:W-:Y:S01]  /*6670*/  IMAD R4, R19, 0x20, R22 ;  /* 0x0000002013047824 */ /* 0x000fe200078e0216 */
[----:B------:R-:W-:Y:S01]  /*6680*/  UIMAD.WIDE.U32 UR4, UR10, UR8, URZ ;  /* 0x000000080a0472a5 */ /* 0x000fe2000f8e003f */
[----:B------:R-:W-:Y:S01]  /*6690*/  SHF.R.U64 R102, R102, 0x3, RZ ;  /* 0x0000000366667819 */ /* 0x000fe200000012ff */
[----:B------:R-:W-:Y:S01]  /*66a0*/  BAR.SYNC.DEFER_BLOCKING 0x1, 0x100 ;  /* 0x0044000000007b1d */ /* 0x000fe20000010000 */
[----:B------:R-:W-:Y:S01]  /*66b0*/  UIMAD UR6, UR10, UR9, UR6 ;  /* 0x000000090a0672a4 */ /* 0x000fe2000f8e0206 */
[----:B------:R-:W-:-:S02]  /*66c0*/  SHF.R.U64 R106, R106, 0x3, RZ ;  /* 0x000000036a6a7819 */ /* 0x000fc400000012ff */
[----:B------:R-:W-:Y:S02]  /*66d0*/  SHF.R.U64 R110, R110, 0x3, RZ ;  /* 0x000000036e6e7819 */ /* 0x000fe400000012ff */
[----:B------:R-:W-:Y:S01]  /*66e0*/  ULDC.64 UR8, c[0x0][0xaf0] ;  /* 0x0002bc0000087ab9 */ /* 0x000fe20000000a00 */
[----:B------:R-:W-:Y:S01]  /*66f0*/  LOP3.LUT R102, R102, R103, RZ, 0x3c, !PT ;  /* 0x0000006766667212 */ /* 0x000fe200078e3cff */
[----:B0-----:R0:W-:Y:S01]  /*6700*/  @!P1 ST.E desc[UR42][R48.64], R6 ;  /* 0x0000000630009985 */ /* 0x0011e2000c10192a */
[----:B------:R-:W-:Y:S01]  /*6710*/  UIMAD UR7, UR7, UR8, URZ ;  /* 0x00000008070772a4 */ /* 0x000fe2000f8e023f */
[----:B------:R-:W-:Y:S01]  /*6720*/  LOP3.LUT R106, R106, R107, RZ, 0x3c, !PT ;  /* 0x0000006b6a6a7212 */ /* 0x000fe200078e3cff */
[----:B------:R-:W-:Y:S01]  /*6730*/  UIADD3 UR5, UR5, UR6, URZ ;  /* 0x0000000605057290 */ /* 0x000fe2000fffe03f */
[----:B-1----:R1:W-:Y:S01]  /*6740*/  @!P0 ST.E desc[UR42][R50.64], R5 ;  /* 0x0000000532008985 */ /* 0x0023e2000c10192a */
[----:B------:R-:W-:Y:S01]  /*6750*/  LOP3.LUT R110, R110, R111, RZ, 0x3c, !PT ;  /* 0x0000006f6e6e7212 */ /* 0x000fe200078e3cff */
[----:B------:R-:W-:-:S02]  /*6760*/  IMAD.X R103, RZ, RZ, R9, P4 ;  /* 0x000000ffff677224 */ /* 0x000fc400020e0609 */
[----:B------:R2:W5:Y:S01]  /*6770*/  LD.E.128 R44, desc[UR42][R14.64] ;  /* 0x0000002a0e2c7980 */ /* 0x000562000c101d00 */
[----:B0-----:R-:W-:-:S03]  /*6780*/  IMAD R6, R3, 0x80, R4 ;  /* 0x0000008003067824 */ /* 0x001fc600078e0204 */
[----:B------:R0:W5:Y:S01]  /*6790*/  LD.E.128 R40, desc[UR42][R12.64] ;  /* 0x0000002a0c287980 */ /* 0x000162000c101d00 */
[----:B------:R-:W-:Y:S01]  /*67a0*/  UIMAD UR7, UR41, UR9, UR7 ;  /* 0x00000009290772a4 */ /* 0x000fe2000f8e0207 */
[--C-:B------:R-:W-:Y:S01]  /*67b0*/  IMAD.X R107, RZ, RZ, R9.reuse, P5 ;  /* 0x000000ffff6b7224 */ /* 0x100fe200028e0609 */
[----:B-1----:R-:W1:Y:S01]  /*67c0*/  @P2 LDC R5, c[0x0][0xbec] ;  /* 0x0002fb00ff052b82 */ /* 0x002e620000000800 */
[----:B------:R-:W-:Y:S01]  /*67d0*/  UIMAD.WIDE.U32 UR4, UR41, UR8, UR4 ;  /* 0x00000008290472a5 */ /* 0x000fe2000f8e0004 */
[----:B------:R-:W-:Y:S01]  /*67e0*/  IMAD.X R111, RZ, RZ, R9, P6 ;  /* 0x000000ffff6f7224 */ /* 0x000fe200030e0609 */
[----:B------:R3:W5:Y:S01]  /*67f0*/  LD.E.128 R24, desc[UR42][R20.64] ;  /* 0x0000002a14187980 */ /* 0x000762000c101d00 */
[----:B------:R-:W-:-:S03]  /*6800*/  IMAD R30, R3, 0x80, R22 ;  /* 0x00000080031e7824 */ /* 0x000fc600078e0216 */
[----:B------:R-:W5:Y:S01]  /*6810*/  LD.E.128 R52, desc[UR42][R52.64] ;  /* 0x0000002a34347980 */ /* 0x000f62000c101d00 */
[----:B--2---:R-:W2:Y:S03]  /*6820*/  @P2 LDC R14, c[0x0][0xbf0] ;  /* 0x0002fc00ff0e2b82 */ /* 0x004ea60000000800 */
[----:B------:R-:W5:Y:S01]  /*6830*/  LD.E.128 R56, desc[UR42][R56.64] ;  /* 0x0000002a38387980 */ /* 0x000f62000c101d00 */
[----:B------:R-:W-:-:S03]  /*6840*/  IMAD.MOV.U32 R4, RZ, RZ, R6 ;  /* 0x000000ffff047224 */ /* 0x000fc600078e0006 */
[----:B------:R-:W5:Y:S01]  /*6850*/  LD.E.128 R88, desc[UR42][R90.64] ;  /* 0x0000002a5a587980 */ /* 0x000f62000c101d00 */
[----:B0-----:R-:W0:Y:S03]  /*6860*/  LDC.64 R12, c[0x0][0xae0] ;  /* 0x0002b800ff0c7b82 */ /* 0x001e260000000a00 */
[----:B------:R-:W5:Y:S04]  /*6870*/  LD.E.128 R92, desc[UR42][R94.64] ;  /* 0x0000002a5e5c7980 */ /* 0x000f68000c101d00 */
[----:B------:R-:W5:Y:S01]  /*6880*/  LD.E.128 R96, desc[UR42][R98.64] ;  /* 0x0000002a62607980 */ /* 0x000f62000c101d00 */
[----:B-1----:R-:W-:Y:S01]  /*6890*/  @P2 IMAD.HI.U32 R5, R6, R5, RZ ;  /* 0x0000000506052227 */ /* 0x002fe200078e00ff */
[----:B------:R-:W-:-:S02]  /*68a0*/  UIADD3 UR5, UR5, UR7, URZ ;  /* 0x0000000705057290 */ /* 0x000fc4000fffe03f */
[----:B------:R-:W5:Y:S01]  /*68b0*/  LD.E.128 R8, desc[UR42][R8.64] ;  /* 0x0000002a08087980 */ /* 0x000f62000c101d00 */
[----:B------:R-:W-:Y:S01]  /*68c0*/  ULDC.64 UR6, c[0x0][0xad8] ;  /* 0x0002b60000067ab9 */ /* 0x000fe20000000a00 */
[----:B------:R-:W-:Y:S02]  /*68d0*/  UIADD3 UR36, UR36, 0x1, URZ ;  /* 0x0000000124247890 */ /* 0x000fe4000fffe03f */
[----:B------:R-:W5:Y:S01]  /*68e0*/  LD.E.128 R100, desc[UR42][R102.64] ;  /* 0x0000002a66647980 */ /* 0x000f62000c101d00 */
[----:B--2---:R-:W-:Y:S01]  /*68f0*/  @P2 SHF.R.U32.HI R4, RZ, R14, R5 ;  /* 0x0000000eff042219 */ /* 0x004fe20000011605 */
[----:B------:R-:W-:Y:S02]  /*6900*/  ULDC.64 UR8, c[0x0][0xa80] ;  /* 0x0002a00000087ab9 */ /* 0x000fe40000000a00 */
[----:B------:R-:W5:Y:S01]  /*6910*/  LD.E.128 R104, desc[UR42][R106.64] ;  /* 0x0000002a6a687980 */ /* 0x000f62000c101d00 */
[--C-:B------:R-:W-:Y:S01]  /*6920*/  SHF.R.S32.HI R5, RZ, 0x1f, R4.reuse ;  /* 0x0000001fff057819 */ /* 0x100fe20000011404 */
[----:B------:R-:W-:-:S02]  /*6930*/  IMAD.MOV R15, RZ, RZ, -R4 ;  /* 0x000000ffff0f7224 */ /* 0x000fc400078e0a04 */
[----:B------:R-:W5:Y:S02]  /*6940*/  LD.E.128 R108, desc[UR42][R110.64] ;  /* 0x0000002a6e6c7980 */ /* 0x000f64000c101d00 */
[----:B------:R-:W-:Y:S02]  /*6950*/  IMAD R3, R0, R15, R6 ;  /* 0x0000000f00037224 */ /* 0x000fe400078e0206 */
[----:B0-----:R-:W-:Y:S01]  /*6960*/  IMAD R5, R5, R12, RZ ;  /* 0x0000000c05057224 */ /* 0x001fe200078e02ff */
[----:B------:R-:W5:Y:S02]  /*6970*/  LD.E.128 R112, desc[UR42][R114.64] ;  /* 0x0000002a72707980 */ /* 0x000f64000c101d00 */
[----:B------:R-:W-:Y:S02]  /*6980*/  SHF.R.S32.HI R6, RZ, 0x1f, R3 ;  /* 0x0000001fff067819 */ /* 0x000fe40000011403 */
[----:B------:R-:W5:Y:S01]  /*6990*/  LD.E.128 R116, desc[UR42][R118.64] ;  /* 0x0000002a76747980 */ /* 0x000f62000c101d00 */
[----:B------:R-:W-:-:S03]  /*69a0*/  IMAD R13, R4, R13, R5 ;  /* 0x0000000d040d7224 */ /* 0x000fc600078e0205 */
[----:B------:R-:W5:Y:S01]  /*69b0*/  LD.E.128 R120, desc[UR42][R122.64] ;  /* 0x0000002a7a787980 */ /* 0x000f62000c101d00 */
[----:B------:R-:W-:-:S03]  /*69c0*/  IMAD.WIDE.U32 R4, R4, R12, UR4 ;  /* 0x0000000404047e25 */ /* 0x000fc6000f8e000c */
[----:B------:R-:W5:Y:S01]  /*69d0*/  LD.E.128 R124, desc[UR42][R126.64] ;  /* 0x0000002a7e7c7980 */ /* 0x000f62000c101d00 */
[----:B------:R-:W-:Y:S01]  /*69e0*/  @!PT LDS RZ, [RZ] ;  /* 0x00000000fffff984 */ /* 0x000fe20000000800 */
[----:B------:R-:W-:Y:S01]  /*69f0*/  @!PT LDS RZ, [RZ] ;  /* 0x00000000fffff984 */ /* 0x000fe20000000800 */
[----:B------:R-:W-:Y:S01]  /*6a00*/  @!PT LDS RZ, [RZ] ;  /* 0x00000000fffff984 */ /* 0x000fe20000000800 */
[----:B------:R-:W-:Y:S01]  /*6a10*/  @!PT LDS RZ, [RZ] ;  /* 0x00000000fffff984 */ /* 0x000fe20000000800 */
[----:B------:R0:W-:Y:S06]  /*6a20*/  MEMBAR.ALL.CTA ;  /* 0x0000000000007992 */ /* 0x0001ec0000008000 */
[----:B0-----:R-:W0:Y:S01]  /*6a30*/  FENCE.VIEW.ASYNC.S ;  /* 0x00000000000073c6 */ /* 0x001e220000000000 */
[----:B------:R-:W-:Y:S02]  /*6a40*/  IMAD.IADD R5, R5, 0x1, R13 ;  /* 0x0000000105057824 */ /* 0x000fe400078e020d */
[----:B------:R-:W-:-:S02]  /*6a50*/  IMAD R6, R6, UR6, RZ ;  /* 0x0000000606067c24 */ /* 0x000fc4000f8e02ff */
[----:B------:R-:W-:Y:S01]  /*6a60*/  IMAD.WIDE.U32 R4, R3, UR6, R4 ;  /* 0x0000000603047c25 */ /* 0x000fe2000f8e0004 */
[----:B------:R-:W-:-:S03]  /*6a70*/  ISETP.GE.AND P2, PT, R30, R7, PT ;  /* 0x000000071e00720c */ /* 0x000fc60003f46270 */
[----:B------:R-:W-:Y:S01]  /*6a80*/  IMAD R13, R3, UR7, R6 ;  /* 0x00000007030d7c24 */ /* 0x000fe2000f8e0206 */
[----:B------:R-:W-:Y:S01]  /*6a90*/  LEA R6, P3, R4, UR8, 0x1 ;  /* 0x0000000804067c11 */ /* 0x000fe2000f8608ff */
[----:B------:R-:W-:Y:S02]  /*6aa0*/  VIADD R206, R206, 0x22820 ;  /* 0x00022820cece7836 */ /* 0x000fe40000000000 */
[----:B------:R-:W-:Y:S01]  /*6ab0*/  IMAD.IADD R3, R5, 0x1, R13 ;  /* 0x0000000105037824 */ /* 0x000fe200078e020d */
[----:B------:R-:W-:Y:S01]  /*6ac0*/  UISETP.NE.AND UP0, UPT, UR36, 0x2, UPT ;  /* 0x000000022400788c */ /* 0x000fe2000bf05270 */
[----:B------:R-:W-:Y:S01]  /*6ad0*/  VIADD R0, R30, 0x20 ;  /* 0x000000201e007836 */ /* 0x000fe20000000000 */
[----:B------:R-:W-:Y:S01]  /*6ae0*/  ULDC UR4, c[0x0][0xc] ;  /* 0x0000030000047ab9 */ /* 0x000fe20000000800 */
[----:B------:R-:W-:Y:S01]  /*6af0*/  PRMT R206, RZ, 0x654, R206 ;  /* 0x00000654ffce7816 */ /* 0x000fe200000000ce */
[----:B------:R-:W-:Y:S01]  /*6b00*/  UIADD3 UR39, UR4, UR39, URZ ;  /* 0x0000002704277290 */ /* 0x000fe2000fffe03f */
[----:B------:R-:W-:Y:S01]  /*6b10*/  LEA.HI.X R3, R4, UR9, R3, 0x1, P3 ;  /* 0x0000000904037c11 */ /* 0x000fe200098f0c03 */
[----:B------:R-:W-:Y:S01]  /*6b20*/  USEL UR4, URZ, 0x1, UP0 ;  /* 0x000000013f047887 */ /* 0x000fe20008000000 */
[-C--:B------:R-:W-:Y:S01]  /*6b30*/  ISETP.GE.AND P1, PT, R0, R7.reuse, PT ;  /* 0x000000070000720c */ /* 0x080fe20003f26270 */
[----:B------:R-:W-:Y:S01]  /*6b40*/  VIADD R0, R30, 0x40 ;  /* 0x000000401e007836 */ /* 0x000fe20000000000 */
[----:B------:R-:W-:Y:S01]  /*6b50*/  USEL UR36, UR36, URZ, UP0 ;  /* 0x0000003f24247287 */ /* 0x000fe20008000000 */
[----:B0-----:R3:W-:Y:S01]  /*6b60*/  SYNCS.ARRIVE.TRANS64.RED.A1T0 RZ, [R206+URZ], RZ ;  /* 0x000000ffceff79a7 */ /* 0x0017e2000810043f */
[----:B------:R-:W-:Y:S01]  /*6b70*/  ULOP3.LUT UR38, UR38, UR4, URZ, 0x3c, !UPT ;  /* 0x0000000426267292 */ /* 0x000fe2000f8e3c3f */
[----:B------:R3:W0:Y:S01]  /*6b80*/  SHFL.IDX PT, R12, R6, RZ, 0x181f ;  /* 0x00181fff060c7589 */ /* 0x00062200000e0000 */
[----:B------:R-:W-:Y:S03]  /*6b90*/  BSSY B0, `(.L_x_29) ;  /* 0x0000014000007945 */ /* 0x000fe60003800000 */
[----:B------:R3:W1:Y:S01]  /*6ba0*/  SHFL.IDX PT, R13, R3, RZ, 0x181f ;  /* 0x00181fff030d7589 */ /* 0x00066200000e0000 */
[----:B------:R-:W-:Y:S01]  /*6bb0*/  ISETP.GE.AND P0, PT, R0, R7, PT ;  /* 0x000000070000720c */ /* 0x000fe20003f06270 */
[----:B------:R-:W-:-:S12]  /*6bc0*/  @P2 BRA `(.L_x_30) ;  /* 0x0000000000402947 */ /* 0x000fd80003800000 */
[----:B------:R-:W-:Y:S02]  /*6bd0*/  ULDC UR4, c[0x0][0xac8] ;  /* 0x0002b20000047ab9 */ /* 0x000fe40000000800 */
[----:B------:R-:W-:Y:S02]  /*6be0*/  ISETP.GE.AND P4, PT, R18, UR4, PT ;  /* 0x0000000412007c0c */ /* 0x000fe4000bf86270 */
[----:B------:R-:W-:Y:S02]  /*6bf0*/  ISETP.GE.AND P3, PT, R17, UR4, PT ;  /* 0x0000000411007c0c */ /* 0x000fe4000bf66270 */
[----:B------:R-:W-:Y:S02]  /*6c00*/  ISETP.GE.AND P2, PT, R16, UR4, PT ;  /* 0x0000000410007c0c */ /* 0x000fe4000bf46270 */
[----:B------:R-:W-:-:S07]  /*6c10*/  ISETP.GE.AND P5, PT, R2, UR4, PT ;  /* 0x0000000402007c0c */ /* 0x000fce000bfa6270 */
[----:B0-----:R-:W-:-:S04]  /*6c20*/  @!P4 LEA R14, P6, R18, R12, 0x1 ;  /* 0x0000000c120ec211 */ /* 0x001fc800078c08ff */
[----:B-1----:R-:W-:Y:S02]  /*6c30*/  @!P4 LEA.HI.X R15, R18, R13, R214, 0x1, P6 ;  /* 0x0000000d120fc211 */ /* 0x002fe400030f0cd6 */
[----:B---3--:R-:W-:Y:S01]  /*6c40*/  @!P3 LEA R20, P6, R17, R12, 0x1 ;  /* 0x0000000c1114b211 */ /* 0x008fe200078c08ff */
[----:B------:R-:W-:-:S03]  /*6c50*/  @!P5 IMAD.WIDE R4, R2, 0x2, R12 ;  /* 0x000000020204d825 */ /* 0x000fc600078e020c */
[-C--:B------:R-:W-:Y:S02]  /*6c60*/  @!P3 LEA.HI.X R21, R17, R13.reuse, R213, 0x1, P6 ;  /* 0x0000000d1115b211 */ /* 0x080fe400030f0cd5 */
[C---:B------:R-:W-:Y:S01]  /*6c70*/  @!P2 LEA R28, P6, R16.reuse, R12, 0x1 ;  /* 0x0000000c101ca211 */ /* 0x040fe200078c08ff */
[----:B-----5:R2:W-:Y:S03]  /*6c80*/  @!P5 ST.E.128 desc[UR42][R4.64], R8 ;  /* 0x000000080400d985 */ /* 0x0205e6000c101d2a */
[----:B------:R-:W-:Y:S01]  /*6c90*/  @!P2 LEA.HI.X R29, R16, R13, R212, 0x1, P6 ;  /* 0x0000000d101da211 */ /* 0x000fe200030f0cd4 */
[----:B------:R2:W-:Y:S04]  /*6ca0*/  @!P4 ST.E.128 desc[UR42][R14.64], R52 ;  /* 0x000000340e00c985 */ /* 0x0005e8000c101d2a */
[----:B------:R2:W-:Y:S04]  /*6cb0*/  @!P3 ST.E.128 desc[UR42][R20.64], R96 ;  /* 0x000000601400b985 */ /* 0x0005e8000c101d2a */
[----:B------:R2:W-:Y:S02]  /*6cc0*/  @!P2 ST.E.128 desc[UR42][R28.64], R112 ;  /* 0x000000701c00a985 */ /* 0x0005e4000c101d2a */
.L_x_30:
[----:B------:R-:W-:Y:S05]  /*6cd0*/  BSYNC B0 ;  /* 0x0000000000007941 */ /* 0x000fea0003800000 */
.L_x_29:
[----:B--2--5:R2:W4:Y:S01]  /*6ce0*/  SHFL.IDX PT, R9, R3, 0x1, 0x181f ;  /* 0x00381f0003097f89 */ /* 0x02452200000e0000 */
[----:B------:R-:W-:Y:S03]  /*6cf0*/  BSSY B0, `(.L_x_31) ;  /* 0x0000013000007945 */ /* 0x000fe60003800000 */
[----:B------:R2:W0:Y:S01]  /*6d00*/  SHFL.IDX PT, R8, R6, 0x1, 0x181f ;  /* 0x00381f0006087f89 */ /* 0x00042200000e0000 */
[----:B------:R-:W-:Y:S05]  /*6d10*/  @P1 BRA `(.L_x_32) ;  /* 0x0000000000401947 */ /* 0x000fea0003800000 */
[----:B------:R-:W-:Y:S02]  /*6d20*/  ULDC UR4, c[0x0][0xac8] ;  /* 0x0002b20000047ab9 */ /* 0x000fe40000000800 */
[----:B------:R-:W-:Y:S02]  /*6d30*/  ISETP.GE.AND P3, PT, R18, UR4, PT ;  /* 0x0000000412007c0c */ /* 0x000fe4000bf66270 */
[----:B------:R-:W-:Y:S02]  /*6d40*/  ISETP.GE.AND P2, PT, R17, UR4, PT ;  /* 0x0000000411007c0c */ /* 0x000fe4000bf46270 */
[----:B------:R-:W-:Y:S02]  /*6d50*/  ISETP.GE.AND P1, PT, R16, UR4, PT ;  /* 0x0000000410007c0c */ /* 0x000fe4000bf26270 */
[----:B------:R-:W-:-:S07]  /*6d60*/  ISETP.GE.AND P4, PT, R2, UR4, PT ;  /* 0x0000000402007c0c */ /* 0x000fce000bf86270 */
[CC--:B0-----:R-:W-:Y:S02]  /*6d70*/  @!P3 LEA R10, P6, R18.reuse, R8.reuse, 0x1 ;  /* 0x00000008120ab211 */ /* 0x0c1fe400078c08ff */
[CC--:B------:R-:W-:Y:S02]  /*6d80*/  @!P2 LEA R12, P5, R17.reuse, R8.reuse, 0x1 ;  /* 0x00000008110ca211 */ /* 0x0c0fe400078a08ff */
[-C--:B----4-:R-:W-:Y:S02]  /*6d90*/  @!P3 LEA.HI.X R11, R18, R9.reuse, R214, 0x1, P6 ;  /* 0x00000009120bb211 */ /* 0x090fe400030f0cd6 */
[----:B------:R-:W-:Y:S01]  /*6da0*/  @!P1 LEA R14, P6, R16, R8, 0x1 ;  /* 0x00000008100e9211 */ /* 0x000fe200078c08ff */
[----:B------:R-:W-:Y:S01]  /*6db0*/  @!P4 IMAD.WIDE R4, R2, 0x2, R8 ;  /* 0x000000020204c825 */ /* 0x000fe200078e0208 */
[-C--:B-1----:R-:W-:Y:S02]  /*6dc0*/  @!P2 LEA.HI.X R13, R17, R9.reuse, R213, 0x1, P5 ;  /* 0x00000009110da211 */ /* 0x082fe400028f0cd5 */
[----:B------:R-:W-:-:S02]  /*6dd0*/  @!P1 LEA.HI.X R15, R16, R9, R212, 0x1, P6 ;  /* 0x00000009100f9211 */ /* 0x000fc400030f0cd4 */
[----:B------:R0:W-:Y:S04]  /*6de0*/  @!P4 ST.E.128 desc[UR42][R4.64], R40 ;  /* 0x000000280400c985 */ /* 0x0001e8000c101d2a */
[----:B------:R0:W-:Y:S04]  /*6df0*/  @!P3 ST.E.128 desc[UR42][R10.64], R56 ;  /* 0x000000380a00b985 */ /* 0x0001e8000c101d2a */
[----:B------:R0:W-:Y:S04]  /*6e00*/  @!P2 ST.E.128 desc[UR42][R12.64], R100 ;  /* 0x000000640c00a985 */ /* 0x0001e8000c101d2a */
[----:B------:R0:W-:Y:S02]  /*6e10*/  @!P1 ST.E.128 desc[UR42][R14.64], R116 ;  /* 0x000000740e009985 */ /* 0x0001e4000c101d2a */
.L_x_32:
[----:B------:R-:W-:Y:S05]  /*6e20*/  BSYNC B0 ;  /* 0x0000000000007941 */ /* 0x000fea0003800000 */
.L_x_31:
[----:B----4-:R4:W1:Y:S01]  /*6e30*/  SHFL.IDX PT, R9, R3, 0x2, 0x181f ;  /* 0x00581f0003097f89 */ /* 0x01086200000e0000 */
[----:B------:R-:W-:Y:S03]  /*6e40*/  BSSY B0, `(.L_x_33) ;  /* 0x0000013000007945 */ /* 0x000fe60003800000 */
[----:B0-----:R4:W0:Y:S01]  /*6e50*/  SHFL.IDX PT, R8, R6, 0x2, 0x181f ;  /* 0x00581f0006087f89 */ /* 0x00182200000e0000 */
[----:B------:R-:W-:Y:S05]  /*6e60*/  @P0 BRA `(.L_x_34) ;  /* 0x0000000000400947 */ /* 0x000fea0003800000 */
[----:B------:R-:W-:Y:S02]  /*6e70*/  ULDC UR4, c[0x0][0xac8] ;  /* 0x0002b20000047ab9 */ /* 0x000fe40000000800 */
[----:B------:R-:W-:Y:S02]  /*6e80*/  ISETP.GE.AND P4, PT, R18, UR4, PT ;  /* 0x0000000412007c0c */ /* 0x000fe4000bf86270 */
[----:B------:R-:W-:Y:S02]  /*6e90*/  ISETP.GE.AND P5, PT, R17, UR4, PT ;  /* 0x0000000411007c0c */ /* 0x000fe4000bfa6270 */
[----:B------:R-:W-:Y:S02]  /*6ea0*/  ISETP.GE.AND P6, PT, R16, UR4, PT ;  /* 0x0000000410007c0c */ /* 0x000fe4000bfc6270 */
[----:B------:R-:W-:-:S07]  /*6eb0*/  ISETP.GE.AND P3, PT, R2, UR4, PT ;  /* 0x0000000402007c0c */ /* 0x000fce000bf66270 */
[-C--:B0-----:R-:W-:Y:S02]  /*6ec0*/  @!P4 LEA R10, P0, R18, R8.reuse, 0x1 ;  /* 0x00000008120ac211 */ /* 0x081fe400078008ff */
[CC--:B------:R-:W-:Y:S02]  /*6ed0*/  @!P5 LEA R12, P1, R17.reuse, R8.reuse, 0x1 ;  /* 0x00000008110cd211 */ /* 0x0c0fe400078208ff */
[----:B------:R-:W-:Y:S02]  /*6ee0*/  @!P6 LEA R14, P2, R16, R8, 0x1 ;  /* 0x00000008100ee211 */ /* 0x000fe400078408ff */
[----:B-1----:R-:W-:Y:S01]  /*6ef0*/  @!P3 IMAD.WIDE R4, R2, 0x2, R8 ;  /* 0x000000020204b825 */ /* 0x002fe200078e0208 */
[-C--:B------:R-:W-:Y:S02]  /*6f00*/  @!P4 LEA.HI.X R11, R18, R9.reuse, R214, 0x1, P0 ;  /* 0x00000009120bc211 */ /* 0x080fe400000f0cd6 */
[-C--:B------:R-:W-:Y:S02]  /*6f10*/  @!P5 LEA.HI.X R13, R17, R9.reuse, R213, 0x1, P1 ;  /* 0x00000009110dd211 */ /* 0x080fe400008f0cd5 */
[----:B------:R-:W-:Y:S01]  /*6f20*/  @!P6 LEA.HI.X R15, R16, R9, R212, 0x1, P2 ;  /* 0x00000009100fe211 */ /* 0x000fe200010f0cd4 */
[----:B------:R0:W-:Y:S04]  /*6f30*/  @!P3 ST.E.128 desc[UR42][R4.64], R44 ;  /* 0x0000002c0400b985 */ /* 0x0001e8000c101d2a */
[----:B------:R0:W-:Y:S04]  /*6f40*/  @!P4 ST.E.128 desc[UR42][R10.64], R88 ;  /* 0x000000580a00c985 */ /* 0x0001e8000c101d2a */
[----:B------:R0:W-:Y:S04]  /*6f50*/  @!P5 ST.E.128 desc[UR42][R12.64], R104 ;  /* 0x000000680c00d985 */ /* 0x0001e8000c101d2a */
[----:B------:R0:W-:Y:S02]  /*6f60*/  @!P6 ST.E.128 desc[UR42][R14.64], R120 ;  /* 0x000000780e00e985 */ /* 0x0001e4000c101d2a */
.L_x_34:
[----:B------:R-:W-:Y:S05]  /*6f70*/  BSYNC B0 ;  /* 0x0000000000007941 */ /* 0x000fea0003800000 */
.L_x_33:
[----:B------:R-:W-:Y:S01]  /*6f80*/  VIADD R0, R30, 0x60 ;  /* 0x000000601e007836 */ /* 0x000fe20000000000 */
[----:B-1----:R1:W1:Y:S01]  /*6f90*/  SHFL.IDX PT, R9, R3, 0x3, 0x181f ;  /* 0x00781f0003097f89 */ /* 0x00226200000e0000 */
[----:B------:R-:W-:Y:S01]  /*6fa0*/  UIADD3 UR47, UR47, 0x1, URZ ;  /* 0x000000012f2f7890 */ /* 0x000fe2000fffe03f */
[----:B------:R-:W-:Y:S02]  /*6fb0*/  BSSY B0, `(.L_x_35) ;  /* 0x0000014000007945 */ /* 0x000fe40003800000 */
[----:B------:R-:W-:Y:S01]  /*6fc0*/  ISETP.GE.AND P0, PT, R0, R7, PT ;  /* 0x000000070000720c */ /* 0x000fe20003f06270 */
[----:B0-----:R0:W0:-:S12]  /*6fd0*/  SHFL.IDX PT, R8, R6, 0x3, 0x181f ;  /* 0x00781f0006087f89 */ /* 0x00101800000e0000 */
[----:B------:R-:W-:Y:S05]  /*6fe0*/  @P0 BRA `(.L_x_36) ;  /* 0x0000000000400947 */ /* 0x000fea0003800000 */
[----:B------:R-:W-:Y:S02]  /*6ff0*/  ULDC UR4, c[0x0][0xac8] ;  /* 0x0002b20000047ab9 */ /* 0x000fe40000000800 */
[----:B------:R-:W-:Y:S02]  /*7000*/  ISETP.GE.AND P4, PT, R18, UR4, PT ;  /* 0x0000000412007c0c */ /* 0x000fe4000bf86270 */
[----:B------:R-:W-:Y:S02]  /*7010*/  ISETP.GE.AND P5, PT, R17, UR4, PT ;  /* 0x0000000411007c0c */ /* 0x000fe4000bfa6270 */
[----:B------:R-:W-:Y:S02]  /*7020*/  ISETP.GE.AND P6, PT, R16, UR4, PT ;  /* 0x0000000410007c0c */ /* 0x000fe4000bfc6270 */
[----:B------:R-:W-:-:S07]  /*7030*/  ISETP.GE.AND P3, PT, R2, UR4, PT ;  /* 0x0000000402007c0c */ /* 0x000fce000bf66270 */
[-C--:B0-234-:R-:W-:Y:S02]  /*7040*/  @!P4 LEA R6, P0, R18, R8.reuse, 0x1 ;  /* 0x000000081206c211 */ /* 0x09dfe400078008ff */
        /* <DEDUP_REMOVED lines=10> */
.L_x_36:
[----:B------:R-:W-:Y:S05]  /*70f0*/  BSYNC B0 ;  /* 0x0000000000007941 */ /* 0x000fea0003800000 */
.L_x_35:
[----:B------:R-:W5:Y:S02]  /*7100*/  LDC R0, c[0x0][0xc34] ;  /* 0x00030d00ff007b82 */ /* 0x000f640000000800 */
[----:B-----5:R-:W-:-:S13]  /*7110*/  ISETP.LE.AND P0, PT, R0, UR39, PT ;  /* 0x0000002700007c0c */ /* 0x020fda000bf03270 */
[----:B------:R-:W-:Y:S05]  /*7120*/  @!P0 BRA `(.L_x_37) ;  /* 0xffffff9c00208947 */ /* 0x000fea000383ffff */
[----:B------:R-:W-:Y:S05]  /*7130*/  EXIT ;  /* 0x000000000000794d */ /* 0x000fea0003800000 */
.L_x_7:
[----:B------:R-:W-:-:S08]  /*7140*/  NOP ;  /* 0x0000000000007918 */ /* 0x000fd00000000000 */
[----:B------:R-:W0:-:S00]  /*7150*/  USETMAXREG.DEALLOC.CTAPOOL 0x18 ;  /* 0x00000018000079c8 */ /* 0x000e0000080e0500 */
[----:B------:R-:W1:Y:S01]  /*7160*/  S2UR UR5, SR_CTAID.X ;  /* 0x00000000000579c3 */ /* 0x000e620000002500 */
[----:B0-----:R-:W-:Y:S02]  /*7170*/  IMAD.MOV.U32 R2, RZ, RZ, 0x1 ;  /* 0x00000001ff027424 */ /* 0x001fe400078e00ff */
[----:B------:R-:W-:-:S05]  /*7180*/  IMAD.MOV.U32 R18, RZ, RZ, RZ ;  /* 0x000000ffff127224 */ /* 0x000fca00078e00ff */
[----:B------:R-:W1:Y:S02]  /*7190*/  LDC R3, c[0x0][0xc34] ;  /* 0x00030d00ff037b82 */ /* 0x000e640000000800 */
[----:B-1----:R-:W-:Y:S01]  /*71a0*/  ISETP.LE.AND P0, PT, R3, UR5, PT ;  /* 0x0000000503007c0c */ /* 0x002fe2000bf03270 */
[----:B------:R-:W-:-:S05]  /*71b0*/  IMAD.MOV.U32 R3, RZ, RZ, 0x1 ;  /* 0x00000001ff037424 */ /* 0x000fca00078e00ff */
[----:B------:R0:W-:Y:S07]  /*71c0*/  STL [R1], R3 ;  /* 0x0000000301007387 */ /* 0x0001ee0000100800 */
[----:B------:R-:W-:Y:S05]  /*71d0*/  @P0 BRA `(.L_x_38) ;  /* 0x0000003c00340947 */ /* 0x000fea0003800000 */
[----:B------:R-:W1:Y:S01]  /*71e0*/  S2UR UR4, SR_CgaCtaId ;  /* 0x00000000000479c3 */ /* 0x000e620000008800 */
[C---:B------:R-:W-:Y:S01]  /*71f0*/  IMAD.SHL.U32 R2, R0.reuse, 0x8, RZ ;  /* 0x0000000800027824 */ /* 0x040fe200078e00ff */
[----:B------:R-:W-:Y:S01]  /*7200*/  LOP3.LUT R5, R0, 0x7f, RZ, 0xc0, !PT ;  /* 0x0000007f00057812 */ /* 0x000fe200078ec0ff */
[----:B------:R-:W-:Y:S01]  /*7210*/  UMOV UR36, 0x400 ;  /* 0x0000040000247882 */ /* 0x000fe20000000000 */
[----:B------:R-:W-:Y:S01]  /*7220*/  IMAD.MOV.U32 R18, RZ, RZ, RZ ;  /* 0x000000ffff127224 */ /* 0x000fe200078e00ff */
[----:B------:R-:W-:Y:S01]  /*7230*/  ULDC.64 UR40, c[0x0][0x198] ;  /* 0x0000660000287ab9 */ /* 0x000fe20000000a00 */
[----:B0-----:R-:W-:Y:S01]  /*7240*/  LOP3.LUT R3, R2, 0x1f8, RZ, 0xc0, !PT ;  /* 0x000001f802037812 */ /* 0x001fe200078ec0ff */
[----:B------:R-:W-:Y:S01]  /*7250*/  IMAD.U32 R2, RZ, RZ, UR5 ;  /* 0x00000005ff027e24 */ /* 0x000fe2000f8e00ff */
[----:B------:R-:W-:Y:S02]  /*7260*/  ULDC UR38, c[0x0][0xc] ;  /* 0x0000030000267ab9 */ /* 0x000fe40000000800 */
[----:B------:R-:W-:Y:S01]  /*7270*/  LOP3.LUT R4, R3, 0x38, R0, 0x78, !PT ;  /* 0x0000003803047812 */ /* 0x000fe200078e7800 */
[----:B------:R-:W-:Y:S01]  /*7280*/  IMAD.SHL.U32 R3, R5, 0x8, RZ ;  /* 0x0000000805037824 */ /* 0x000fe200078e00ff */
[----:B------:R-:W-:-:S04]  /*7290*/  SHF.R.U32.HI R5, RZ, 0x3, R5 ;  /* 0x00000003ff057819 */ /* 0x000fc80000011605 */
[----:B------:R-:W-:Y:S01]  /*72a0*/  LOP3.LUT R3, R4, 0x200, R3, 0xf8, !PT ;  /* 0x0000020004037812 */ /* 0x000fe200078ef803 */
[----:B------:R-:W-:-:S05]  /*72b0*/  IMAD.SHL.U32 R4, R0, 0x10, RZ ;  /* 0x0000001000047824 */ /* 0x000fca00078e00ff */
[----:B------:R-:W-:Y:S01]  /*72c0*/  LOP3.LUT R0, R5, 0x70, R4, 0xf8, !PT ;  /* 0x0000007005007812 */ /* 0x000fe200078ef804 */
[----:B------:R-:W-:Y:S01]  /*72d0*/  IMAD.MOV.U32 R0, RZ, RZ, 0x1 ;  /* 0x00000001ff007424 */ /* 0x000fe200078e00ff */
[----:B-1----:R-:W-:-:S06]  /*72e0*/  ULEA UR36, UR4, UR36, 0x18 ;  /* 0x0000002404247291 */ /* 0x002fcc000f8ec03f */
[----:B------:R-:W-:-:S05]  /*72f0*/  LEA R3, R3, UR36, 0x1 ;  /* 0x0000002403037c11 */ /* 0x000fca000f8e08ff */
[----:B------:R0:W-:Y:S04]  /*7300*/  STL [R1+0x14], R3 ;  /* 0x0000140301007387 */ /* 0x0001e80000100800 */
[----:B------:R0:W-:Y:S04]  /*7310*/  STL [R1+0x24], R2 ;  /* 0x0000240201007387 */ /* 0x0001e80000100800 */
[----:B------:R0:W-:Y:S04]  /*7320*/  STL [R1], R0 ;  /* 0x0000000001007387 */ /* 0x0001e80000100800 */
[----:B------:R0:W-:Y:S02]  /*7330*/  STL [R1+0x30], RZ ;  /* 0x000030ff01007387 */ /* 0x0001e40000100800 */
.L_x_114:
[----:B------:R-:W2:Y:S01]  /*7340*/  LDL R4, [R1+0x24] ;  /* 0x0000240001047983 */ /* 0x000ea20000100800 */
[----:B0-----:R-:W0:Y:S01]  /*7350*/  LDC R0, c[0x0][0xc38] ;  /* 0x00030e00ff007b82 */ /* 0x001e220000000800 */
[----:B------:R-:W-:Y:S05]  /*7360*/  YIELD ;  /* 0x0000000000007946 */ /* 0x000fea0003800000 */
[----:B------:R-:W-:Y:S02]  /*7370*/  ULDC.64 UR4, c[0x0][0x418] ;  /* 0x0001060000047ab9 */ /* 0x000fe40000000a00 */
[----:B-1----:R-:W1:Y:S01]  /*7380*/  LDC R17, c[0x0][0xc44] ;  /* 0x00031100ff117b82 */ /* 0x002e620000000800 */
[----:B------:R-:W-:-:S03]  /*7390*/  UISETP.NE.U32.AND UP0, UPT, UR4, URZ, UPT ;  /* 0x0000003f0400728c */ /* 0x000fc6000bf05070 */
[----:B------:R-:W-:Y:S01]  /*73a0*/  ULDC UR4, c[0x0][0x424] ;  /* 0x0001090000047ab9 */ /* 0x000fe20000000800 */
[----:B------:R-:W-:Y:S02]  /*73b0*/  UISETP.NE.AND.EX UP0, UPT, UR5, URZ, UPT, UP0 ;  /* 0x0000003f0500728c */ /* 0x000fe4000bf05300 */
[----:B------:R-:W-:Y:S02]  /*73c0*/  UIADD3 UR5, UR36, 0x1c400, URZ ;  /* 0x0001c40024057890 */ /* 0x000fe4000fffe03f */
[----:B------:R-:W-:Y:S02]  /*73d0*/  USEL UR4, UR4, 0x1, UP0 ;  /* 0x0000000104047887 */ /* 0x000fe40008000000 */
[----:B------:R-:W-:Y:S01]  /*73e0*/  ULOP3.LUT UP0, URZ, UR5, 0x3ff, URZ, 0xc0, !UPT ;  /* 0x000003ff053f7892 */ /* 0x000fe2000f80c03f */
[----:B0-----:R-:W-:Y:S02]  /*73f0*/  ISETP.NE.AND P0, PT, R0, 0x1, PT ;  /* 0x000000010000780c */ /* 0x001fe40003f05270 */
[----:B-1----:R-:W-:-:S11]  /*7400*/  ISETP.NE.AND P1, PT, R17, 0x1, PT ;  /* 0x000000011100780c */ /* 0x002fd60003f25270 */
[----:B------:R-:W2:Y:S08]  /*7410*/  @P0 LDC R0, c[0x0][0xc3c] ;  /* 0x00030f00ff000b82 */ /* 0x000eb00000000800 */
[----:B------:R-:W0:Y:S08]  /*7420*/  @P0 LDC R5, c[0x0][0xc40] ;  /* 0x00031000ff050b82 */ /* 0x000e300000000800 */
[----:B------:R-:W1:Y:S01]  /*7430*/  @P1 LDC.64 R2, c[0x0][0xc48] ;  /* 0x00031200ff021b82 */ /* 0x000e620000000a00 */
[----:B--2---:R-:W-:-:S05]  /*7440*/  @P0 IMAD.HI.U32 R0, R4, R0, RZ ;  /* 0x0000000004000227 */ /* 0x004fca00078e00ff */
[----:B0-----:R-:W-:Y:S02]  /*7450*/  @P0 SHF.R.U32.HI R4, RZ, R5, R0 ;  /* 0x00000005ff040219 */ /* 0x001fe40000011600 */
[----:B------:R-:W0:Y:S01]  /*7460*/  LDC R0, c[0x0][0x2f0] ;  /* 0x0000bc00ff007b82 */ /* 0x000e220000000800 */
[----:B------:R-:W-:Y:S02]  /*7470*/  PLOP3.LUT P0, PT, PT, PT, UP0, 0x80, 0x0 ;  /* 0x000000000000781c */ /* 0x000fe40003f0f008 */
[----:B-1----:R-:W-:Y:S01]  /*7480*/  @P1 IMAD.HI.U32 R2, R4, R2, RZ ;  /* 0x0000000204021227 */ /* 0x002fe200078e00ff */
[----:B------:R1:W-:Y:S03]  /*7490*/  STL [R1+0x1c], R4 ;  /* 0x00001c0401007387 */ /* 0x0003e60000100800 */
[----:B------:R-:W-:Y:S01]  /*74a0*/  IMAD.MOV.U32 R19, RZ, RZ, R4 ;  /* 0x000000ffff137224 */ /* 0x000fe200078e0004 */
[----:B------:R-:W-:-:S05]  /*74b0*/  @P1 SHF.R.U32.HI R19, RZ, R3, R2 ;  /* 0x00000003ff131219 */ /* 0x000fca0000011602 */
[----:B------:R1:W-:Y:S01]  /*74c0*/  STL [R1+0x10], R19 ;  /* 0x0000101301007387 */ /* 0x0003e20000100800 */
[----:B0-----:R-:W-:Y:S02]  /*74d0*/  IMAD R6, R0, UR4, RZ ;  /* 0x0000000400067c24 */ /* 0x001fe4000f8e02ff */
[----:B------:R-:W-:Y:S02]  /*74e0*/  IMAD.MOV R0, RZ, RZ, -R19 ;  /* 0x000000ffff007224 */ /* 0x000fe400078e0a13 */
[----:B------:R-:W-:Y:S01]  /*74f0*/  VIADD R2, R6, 0x5f ;  /* 0x0000005f06027836 */ /* 0x000fe20000000000 */
[----:B------:R1:W-:Y:S01]  /*7500*/  STL [R1+0x2c], R6 ;  /* 0x00002c0601007387 */ /* 0x0003e20000100800 */
[----:B------:R-:W-:Y:S02]  /*7510*/  IMAD R17, R17, R0, R4 ;  /* 0x0000000011117224 */ /* 0x000fe400078e0204 */
[----:B------:R-:W-:-:S05]  /*7520*/  IMAD.HI R2, R2, 0x2aaaaaab, RZ ;  /* 0x2aaaaaab02027827 */ /* 0x000fca00078e02ff */
[----:B------:R-:W-:-:S04]  /*7530*/  SHF.R.U32.HI R3, RZ, 0x1f, R2 ;  /* 0x0000001fff037819 */ /* 0x000fc80000011602 */
[----:B------:R-:W-:-:S05]  /*7540*/  LEA.HI.SX32 R0, R2, R3, 0x1c ;  /* 0x0000000302007211 */ /* 0x000fca00078fe2ff */
[----:B------:R1:W-:Y:S01]  /*7550*/  STL [R1+0x20], R0 ;  /* 0x0000200001007387 */ /* 0x0003e20000100800 */
[----:B------:R-:W-:Y:S05]  /*7560*/  @!P0 BRA `(.L_x_39) ;  /* 0x0000000000408947 */ /* 0x000fea0003800000 */
[----:B------:R-:W-:Y:S01]  /*7570*/  MOV R2, 0x0 ;  /* 0x0000000000027802 */ /* 0x000fe20000000f00 */
[----:B------:R-:W-:Y:S01]  /*7580*/  ULDC.64 UR6, c[0x4][0x98] ;  /* 0x0100260000067ab9 */ /* 0x000fe20000000a00 */
[----:B------:R-:W-:Y:S01]  /*7590*/  ULDC.64 UR8, c[0x4][0xa0] ;  /* 0x0100280000087ab9 */ /* 0x000fe20000000a00 */
[----:B------:R-:W-:Y:S01]  /*75a0*/  ULDC.64 UR4, c[0x4][0x8] ;  /* 0x0100020000047ab9 */ /* 0x000fe20000000a00 */
[----:B-1----:R-:W-:Y:S02]  /*75b0*/  IMAD.U32 R4, RZ, RZ, UR6 ;  /* 0x00000006ff047e24 */ /* 0x002fe4000f8e00ff */
[----:B------:R-:W0:Y:S01]  /*75c0*/  LDC.64 R2, c[0x4][R2] ;  /* 0x0100000002027b82 */ /* 0x000e220000000a00 */
[----:B------:R-:W-:Y:S02]  /*75d0*/  IMAD.U32 R5, RZ, RZ, UR7 ;  /* 0x00000007ff057e24 */ /* 0x000fe4000f8e00ff */
[----:B------:R-:W-:Y:S02]  /*75e0*/  IMAD.U32 R6, RZ, RZ, UR8 ;  /* 0x00000008ff067e24 */ /* 0x000fe4000f8e00ff */
[----:B------:R-:W-:-:S02]  /*75f0*/  IMAD.U32 R7, RZ, RZ, UR9 ;  /* 0x00000009ff077e24 */ /* 0x000fc4000f8e00ff */
[----:B------:R-:W-:Y:S02]  /*7600*/  IMAD.U32 R10, RZ, RZ, UR4 ;  /* 0x00000004ff0a7e24 */ /* 0x000fe4000f8e00ff */
[----:B------:R-:W-:Y:S02]  /*7610*/  IMAD.U32 R11, RZ, RZ, UR5 ;  /* 0x00000005ff0b7e24 */ /* 0x000fe4000f8e00ff */
[----:B------:R-:W-:Y:S02]  /*7620*/  IMAD.MOV.U32 R8, RZ, RZ, 0x70 ;  /* 0x00000070ff087424 */ /* 0x000fe400078e00ff */
[----:B------:R-:W-:Y:S02]  /*7630*/  IMAD.MOV.U32 R12, RZ, RZ, 0x1 ;  /* 0x00000001ff0c7424 */ /* 0x000fe400078e00ff */
[----:B------:R-:W-:-:S07]  /*7640*/  IMAD.MOV.U32 R13, RZ, RZ, RZ ;  /* 0x000000ffff0d7224 */ /* 0x000fce00078e00ff */
[----:B------:R-:W-:-:S07]  /*7650*/  LEPC R20, `(.L_x_39) ;  /* 0x000000001014794e */ /* 0x000fce0000000000 */
[----:B0-----:R-:W-:Y:S05]  /*7660*/  CALL.ABS.NOINC R2 ;  /* 0x0000000002007343 */ /* 0x001fea0003c00000 */
.L_x_39:
[----:B------:R-:W-:-:S04]  /*7670*/  UIADD3 UR4, UR36, 0x400, URZ ;  /* 0x0000040024047890 */ /* 0x000fc8000fffe03f */
[----:B------:R-:W-:-:S06]  /*7680*/  ULOP3.LUT UP0, URZ, UR4, 0x3ff, URZ, 0xc0, !UPT ;  /* 0x000003ff043f7892 */ /* 0x000fcc000f80c03f */
[----:B------:R-:W-:-:S13]  /*7690*/  PLOP3.LUT P0, PT, PT, PT, UP0, 0x80, 0x0 ;  /* 0x000000000000781c */ /* 0x000fda0003f0f008 */
[----:B------:R-:W-:Y:S05]  /*76a0*/  @!P0 BRA `(.L_x_40) ;  /* 0x00000000007c8947 */ /* 0x000fea0003800000 */
[----:B------:R-:W-:Y:S01]  /*76b0*/  MOV R16, 0x0 ;  /* 0x0000000000107802 */ /* 0x000fe20000000f00 */
[----:B------:R-:W-:Y:S01]  /*76c0*/  ULDC.64 UR6, c[0x4][0x98] ;  /* 0x0100260000067ab9 */ /* 0x000fe20000000a00 */
[----:B------:R-:W-:Y:S01]  /*76d0*/  ULDC.64 UR8, c[0x4][0xa0] ;  /* 0x0100280000087ab9 */ /* 0x000fe20000000a00 */
[----:B------:R-:W-:Y:S01]  /*76e0*/  ULDC.64 UR4, c[0x4][0x10] ;  /* 0x0100040000047ab9 */ /* 0x000fe20000000a00 */
[----:B------:R0:W2:Y:S01]  /*76f0*/  LDC.64 R2, c[0x4][R16] ;  /* 0x0100000010027b82 */ /* 0x0000a20000000a00 */
[----:B-1----:R-:W-:Y:S02]  /*7700*/  IMAD.U32 R4, RZ, RZ, UR6 ;  /* 0x00000006ff047e24 */ /* 0x002fe4000f8e00ff */
[----:B------:R-:W-:Y:S02]  /*7710*/  IMAD.U32 R5, RZ, RZ, UR7 ;  /* 0x00000007ff057e24 */ /* 0x000fe4000f8e00ff */
[----:B------:R-:W-:Y:S02]  /*7720*/  IMAD.U32 R6, RZ, RZ, UR8 ;  /* 0x00000008ff067e24 */ /* 0x000fe4000f8e00ff */
[----:B------:R-:W-:-:S02]  /*7730*/  IMAD.U32 R7, RZ, RZ, UR9 ;  /* 0x00000009ff077e24 */ /* 0x000fc4000f8e00ff */
[----:B------:R-:W-:Y:S02]  /*7740*/  IMAD.U32 R10, RZ, RZ, UR4 ;  /* 0x00000004ff0a7e24 */ /* 0x000fe4000f8e00ff */
[----:B------:R-:W-:Y:S02]  /*7750*/  IMAD.U32 R11, RZ, RZ, UR5 ;  /* 0x00000005ff0b7e24 */ /* 0x000fe4000f8e00ff */
[----:B------:R-:W-:Y:S02]  /*7760*/  IMAD.MOV.U32 R8, RZ, RZ, 0x70 ;  /* 0x00000070ff087424 */ /* 0x000fe400078e00ff */
[----:B------:R-:W-:Y:S02]  /*7770*/  IMAD.MOV.U32 R12, RZ, RZ, 0x1 ;  /* 0x00000001ff0c7424 */ /* 0x000fe400078e00ff */
[----:B0-----:R-:W-:-:S07]  /*7780*/  IMAD.MOV.U32 R13, RZ, RZ, RZ ;  /* 0x000000ffff0d7224 */ /* 0x001fce00078e00ff */
[----:B------:R-:W-:-:S07]  /*7790*/  LEPC R20, `(.L_x_41) ;  /* 0x000000001014794e */ /* 0x000fce0000000000 */
[----:B--2---:R-:W-:Y:S05]  /*77a0*/  CALL.ABS.NOINC R2 ;  /* 0x0000000002007343 */ /* 0x004fea0003c00000 */
.L_x_41:
[----:B------:R0:W1:Y:S01]  /*77b0*/  LDC.64 R2, c[0x4][R16] ;  /* 0x0100000010027b82 */ /* 0x0000620000000a00 */
[----:B------:R-:W-:Y:S01]  /*77c0*/  ULDC.64 UR6, c[0x4][0x98] ;  /* 0x0100260000067ab9 */ /* 0x000fe20000000a00 */
[----:B------:R-:W-:Y:S01]  /*77d0*/  ULDC.64 UR8, c[0x4][0xa0] ;  /* 0x0100280000087ab9 */ /* 0x000fe20000000a00 */
[----:B------:R-:W-:Y:S01]  /*77e0*/  ULDC.64 UR4, c[0x4][0x18] ;  /* 0x0100060000047ab9 */ /* 0x000fe20000000a00 */
[----:B------:R-:W-:Y:S02]  /*77f0*/  IMAD.U32 R4, RZ, RZ, UR6 ;  /* 0x00000006ff047e24 */ /* 0x000fe4000f8e00ff */
        /* <DEDUP_REMOVED lines=9> */
[----:B-1----:R-:W-:Y:S05]  /*7890*/  CALL.ABS.NOINC R2 ;  /* 0x0000000002007343 */ /* 0x002fea0003c00000 */
.L_x_40:
[----:B------:R-:W-:Y:S01]  /*78a0*/  ULDC.64 UR4, c[0x0][0x9f8] ;  /* 0x00027e0000047ab9 */ /* 0x000fe20000000a00 */
[----:B------:R-:W2:Y:S01]  /*78b0*/  LDL R16, [R1+0x20] ;  /* 0x0000200001107983 */ /* 0x000ea20000100800 */
[----:B------:R-:W-:-:S04]  /*78c0*/  ISETP.NE.U32.AND P0, PT, RZ, UR4, PT ;  /* 0x00000004ff007c0c */ /* 0x000fc8000bf05070 */
[----:B------:R-:W-:-:S13]  /*78d0*/  ISETP.NE.AND.EX P0, PT, RZ, UR5, PT, P0 ;  /* 0x00000005ff007c0c */ /* 0x000fda000bf05300 */
[----:B------:R-:W0:Y:S02]  /*78e0*/  @P0 LDC.64 R2, c[0x0][0x9f8] ;  /* 0x00027e00ff020b82 */ /* 0x000e240000000a00 */
[----:B0-----:R-:W-:-:S05]  /*78f0*/  @P0 IMAD.WIDE R2, R19, 0x4, R2 ;  /* 0x0000000413020825 */ /* 0x001fca00078e0202 */
[----:B-1----:R0:W3:Y:S01]  /*7900*/  @P0 LDG.E R19, desc[UR42][R2.64] ;  /* 0x0000002a02130981 */ /* 0x0020e2000c1e1900 */
[----:B------:R-:W-:Y:S01]  /*7910*/  UMOV UR4, 0xffffffff ;  /* 0xffffffff00047882 */ /* 0x000fe20000000000 */
[----:B0-----:R-:W0:Y:S02]  /*7920*/  LDC.64 R2, c[0x0][0x418] ;  /* 0x00010600ff027b82 */ /* 0x001e240000000a00 */
[----:B0-----:R-:W-:-:S04]  /*7930*/  ISETP.NE.U32.AND P0, PT, R2, RZ, PT ;  /* 0x000000ff0200720c */ /* 0x001fc80003f05070 */
[----:B------:R-:W-:-:S04]  /*7940*/  ISETP.NE.AND.EX P1, PT, R3, RZ, PT, P0 ;  /* 0x000000ff0300720c */ /* 0x000fc80003f25300 */
[----:B------:R-:W-:Y:S01]  /*7950*/  P2R R0, PR, RZ, 0x2 ;  /* 0x00000002ff007803 */ /* 0x000fe20000000000 */
[----:B--2---:R-:W-:-:S05]  /*7960*/  VIADD R8, R16, 0xffffffff ;  /* 0xffffffff10087836 */ /* 0x004fca0000000000 */
[----:B------:R0:W-:Y:S04]  /*7970*/  STL [R1+0x18], R8 ;  /* 0x0000180801007387 */ /* 0x0001e80000100800 */
[----:B------:R0:W-:Y:S01]  /*7980*/  STL [R1+0xc], R0 ;  /* 0x00000c0001007387 */ /* 0x0001e20000100800 */
[----:B---3--:R-:W-:Y:S02]  /*7990*/  SHF.R.S32.HI R7, RZ, 0x1f, R19 ;  /* 0x0000001fff077819 */ /* 0x008fe40000011413 */
[----:B------:R-:W-:-:S03]  /*79a0*/  SEL R16, R19, RZ, !P1 ;  /* 0x000000ff13107207 */ /* 0x000fc60004800000 */
[----:B------:R0:W-:Y:S01]  /*79b0*/  STL [R1+0x4], R7 ;  /* 0x0000040701007387 */ /* 0x0001e20000100800 */
[----:B------:R-:W-:Y:S05]  /*79c0*/  BRA.DIV UR4, `(.L_x_42) ;  /* 0x0000003a04887947 */ /* 0x000fea000b800000 */
[----:B0-----:R-:W0:Y:S02]  /*79d0*/  S2R R0, SR_TID.X ;  /* 0x0000000000007919 */ /* 0x001e240000002100 */
[----:B0-----:R-:W-:-:S04]  /*79e0*/  SHF.R.U32.HI R0, RZ, 0x5, R0 ;  /* 0x00000005ff007819 */ /* 0x001fc80000011600 */
[----:B------:R-:W-:-:S05]  /*79f0*/  LOP3.LUT R0, R0, 0x3, RZ, 0xc0, !PT ;  /* 0x0000000300007812 */ /* 0x000fca00078ec0ff */
[----:B------:R0:W1:Y:S02]  /*7a00*/  SHFL.IDX PT, R14, R0, RZ, 0x1f ;  /* 0x00001fff000e7589 */ /* 0x00006400000e0000 */
.L_x_130:
[----:B------:R-:W-:Y:S02]  /*7a10*/  PLOP3.LUT P2, PT, PT, PT, PT, 0x8, 0x0 ;  /* 0x000000000000781c */ /* 0x000fe40003f4e170 */
[----:B-1----:R-:W-:Y:S02]  /*7a20*/  ISETP.NE.AND P0, PT, R14, RZ, PT ;  /* 0x000000ff0e00720c */ /* 0x002fe40003f05270 */
[----:B0-----:R-:W-:-:S05]  /*7a30*/  P2R R0, PR, RZ, 0x4 ;  /* 0x00000004ff007803 */ /* 0x001fca0000000000 */
[----:B------:R0:W-:Y:S06]  /*7a40*/  STL [R1+0x8], R0 ;  /* 0x0000080001007387 */ /* 0x0001ec0000100800 */
[----:B------:R-:W-:Y:S05]  /*7a50*/  @P0 BRA `(.L_x_43) ;  /* 0x0000000000f80947 */ /* 0x000fea0003800000 */
[----:B------:R-:W-:-:S03]  /*7a60*/  UMOV UR4, 0xffffffff ;  /* 0xffffffff00047882 */ /* 0x000fc60000000000 */
[----:B------:R-:W-:Y:S05]  /*7a70*/  BRA.DIV UR4, `(.L_x_44) ;  /* 0x0000003a04907947 */ /* 0x000fea000b800000 */
[----:B------:R-:W-:-:S13]  /*7a80*/  ELECT P6, URZ, PT ;  /* 0x00000000003f782f */ /* 0x000fda00038c0000 */
.L_x_133:
[----:B------:R-:W-:Y:S05]  /*7a90*/  @!P6 BRA `(.L_x_43) ;  /* 0x0000000000e8e947 */ /* 0x000fea0003800000 */
[----:B------:R1:W-:Y:S01]  /*7aa0*/  STL [R1+0x28], R8 ;  /* 0x0000280801007387 */ /* 0x0003e20000100800 */
[----:B------:R-:W-:Y:S01]  /*7ab0*/  IMAD.MOV.U32 R16, RZ, RZ, R19 ;  /* 0x000000ffff107224 */ /* 0x000fe200078e0013 */
[----:B------:R-:W-:Y:S06]  /*7ac0*/  @!P1 BRA `(.L_x_45) ;  /* 0x00000000004c9947 */ /* 0x000fec0003800000 */
[----:B------:R-:W2:Y:S01]  /*7ad0*/  LDC R6, c[0x0][0x43c] ;  /* 0x00010f00ff067b82 */ /* 0x000ea20000000800 */
[----:B0-----:R-:W-:Y:S01]  /*7ae0*/  IMAD.MOV.U32 R0, RZ, RZ, R8 ;  /* 0x000000ffff007224 */ /* 0x001fe200078e0008 */
[----:B------:R-:W-:Y:S01]  /*7af0*/  ULDC.64 UR4, c[0x0][0x428] ;  /* 0x00010a0000047ab9 */ /* 0x000fe20000000a00 */
[----:B--2---:R-:W-:-:S13]  /*7b00*/  ISETP.NE.AND P0, PT, R6, 0x1, PT ;  /* 0x000000010600780c */ /* 0x004fda0003f05270 */
[----:B------:R-:W0:Y:S02]  /*7b10*/  @P0 LDC.64 R4, c[0x0][0x440] ;  /* 0x00011000ff040b82 */ /* 0x000e240000000a00 */
[----:B0-----:R-:W-:-:S05]  /*7b20*/  @P0 IMAD.HI.U32 R4, R8, R4, RZ ;  /* 0x0000000408040227 */ /* 0x001fca00078e00ff */
[----:B------:R-:W-:-:S04]  /*7b30*/  @P0 SHF.R.U32.HI R0, RZ, R5, R4 ;  /* 0x00000005ff000219 */ /* 0x000fc80000011604 */
[--C-:B------:R-:W-:Y:S01]  /*7b40*/  SHF.R.S32.HI R5, RZ, 0x1f, R0.reuse ;  /* 0x0000001fff057819 */ /* 0x100fe20000011400 */
[----:B------:R-:W-:-:S04]  /*7b50*/  IMAD.MOV R4, RZ, RZ, -R0 ;  /* 0x000000ffff047224 */ /* 0x000fc800078e0a00 */
[----:B------:R-:W-:Y:S02]  /*7b60*/  IMAD R6, R6, R4, R8 ;  /* 0x0000000406067224 */ /* 0x000fe400078e0208 */
[----:B------:R-:W-:-:S03]  /*7b70*/  IMAD.MOV.U32 R4, RZ, RZ, R0 ;  /* 0x000000ffff047224 */ /* 0x000fc600078e0000 */
[----:B------:R0:W-:Y:S01]  /*7b80*/  STL [R1+0x28], R6 ;  /* 0x0000280601007387 */ /* 0x0001e20000100800 */
[----:B------:R-:W-:-:S03]  /*7b90*/  IMAD.WIDE.U32 R4, R19, UR4, R4 ;  /* 0x0000000413047c25 */ /* 0x000fc6000f8e0004 */
[----:B------:R-:W-:Y:S01]  /*7ba0*/  LEA R2, P0, R4, R2, 0x2 ;  /* 0x0000000204027211 */ /* 0x000fe200078010ff */
[----:B0-----:R-:W-:-:S04]  /*7bb0*/  IMAD R6, R7, UR4, RZ ;  /* 0x0000000407067c24 */ /* 0x001fc8000f8e02ff */
[----:B------:R-:W-:-:S04]  /*7bc0*/  IMAD R0, R19, UR5, R6 ;  /* 0x0000000513007c24 */ /* 0x000fc8000f8e0206 */
[----:B------:R-:W-:-:S05]  /*7bd0*/  IMAD.IADD R0, R5, 0x1, R0 ;  /* 0x0000000105007824 */ /* 0x000fca00078e0200 */
[----:B------:R-:W-:-:S05]  /*7be0*/  LEA.HI.X R3, R4, R3, R0, 0x2, P0 ;  /* 0x0000000304037211 */ /* 0x000fca00000f1400 */
[----:B------:R2:W5:Y:S02]  /*7bf0*/  LDG.E R16, desc[UR42][R2.64] ;  /* 0x0000002a02107981 */ /* 0x000564000c1e1900 */
.L_x_45:
[----:B--2---:R-:W2:Y:S01]  /*7c00*/  LDL R2, [R1] ;  /* 0x0000000001027983 */ /* 0x004ea20000100800 */
[----:B0-----:R-:W-:Y:S02]  /*7c10*/  LEA R0, R18, UR36, 0x3 ;  /* 0x0000002412007c11 */ /* 0x001fe4000f8e18ff */
[----:B--2---:R-:W-:-:S04]  /*7c20*/  SHF.L.U32 R2, R2, 0x1f, RZ ;  /* 0x0000001f02027819 */ /* 0x004fc800000006ff */
[----:B------:R-:W0:Y:S02]  /*7c30*/  SYNCS.PHASECHK.TRANS64.TRYWAIT P0, [R0+URZ+0x22840], R2 ;  /* 0x02284002000075a7 */ /* 0x000e24000800017f */
[----:B0-----:R-:W-:Y:S05]  /*7c40*/  @!P0 BRA `(.L_x_46) ;  /* 0x00000038003c8947 */ /* 0x001fea0003800000 */
.L_x_134:
[----:B------:R-:W2:Y:S02]  /*7c50*/  S2R R3, SR_TID.X ;  /* 0x0000000000037919 */ /* 0x000ea40000002100 */
[----:B--2---:R-:W-:-:S04]  /*7c60*/  LOP3.LUT R3, R3, 0x7f, RZ, 0xc0, !PT ;  /* 0x0000007f03037812 */ /* 0x004fc800078ec0ff */
[----:B------:R-:W-:-:S13]  /*7c70*/  ISETP.NE.AND P0, PT, R3, RZ, PT ;  /* 0x000000ff0300720c */ /* 0x000fda0003f05270 */
[----:B------:R-:W-:Y:S05]  /*7c80*/  @P0 BRA `(.L_x_47) ;  /* 0x00000000001c0947 */ /* 0x000fea0003800000 */
[----:B------:R-:W2:Y:S01]  /*7c90*/  S2R R3, SR_TID.X ;  /* 0x0000000000037919 */ /* 0x000ea20000002100 */
[----:B0-----:R-:W-:-:S04]  /*7ca0*/  IMAD.MOV.U32 R2, RZ, RZ, 0x3000 ;  /* 0x00003000ff027424 */ /* 0x001fc800078e00ff */
[----:B------:R3:W-:Y:S01]  /*7cb0*/  SYNCS.ARRIVE.TRANS64 RZ, [R0+URZ+0x22830], R2 ;  /* 0x0228300200ff79a7 */ /* 0x0007e2000800003f */
[----:B--2---:R-:W-:-:S04]  /*7cc0*/  LOP3.LUT R3, R3, 0x1f, RZ, 0xc0, !PT ;  /* 0x0000001f03037812 */ /* 0x004fc800078ec0ff */
[----:B------:R-:W-:-:S13]  /*7cd0*/  ISETP.NE.AND P0, PT, R3, RZ, PT ;  /* 0x000000ff0300720c */ /* 0x000fda0003f05270 */
[----:B---3--:R-:W-:Y:S05]  /*7ce0*/  @!P0 BRA `(.L_x_47) ;  /* 0x0000000000048947 */ /* 0x008fea0003800000 */
[----:B------:R-:W-:Y:S01]  /*7cf0*/  BPT.TRAP 0x1 ;  /* 0x000000040000795c */ /* 0x000fe20000300000 */
.L_x_47:
[----:B0-----:R-:W2:Y:S01]  /*7d00*/  LDL R2, [R1+0x28] ;  /* 0x0000280001027983 */ /* 0x001ea20000100800 */
[----:B------:R-:W-:Y:S01]  /*7d10*/  R2UR UR8, R18 ;  /* 0x00000000120872ca */ /* 0x000fe200000e0000 */
[----:B------:R-:W-:Y:S01]  /*7d20*/  UIADD3 UR4, UP0, UR40, 0x370, URZ ;  /* 0x0000037028047890 */ /* 0x000fe2000ff1e03f */
[----:B------:R-:W-:Y:S01]  /*7d30*/  R2UR UR9, R0 ;  /* 0x00000000000972ca */ /* 0x000fe200000e0000 */
[----:B------:R-:W-:Y:S01]  /*7d40*/  UMOV UR6, 0x0 ;  /* 0x0000000000067882 */ /* 0x000fe20000000000 */
[----:B------:R-:W-:Y:S01]  /*7d50*/  R2UR UR12, R17 ;  /* 0x00000000110c72ca */ /* 0x000fe200000e0000 */
[----:B------:R-:W-:Y:S01]  /*7d60*/  UIADD3.X UR5, URZ, UR41, URZ, UP0, !UPT ;  /* 0x000000293f057290 */ /* 0x000fe200087fe43f */
[----:B-----5:R-:W-:Y:S01]  /*7d70*/  R2UR UR13, R16 ;  /* 0x00000000100d72ca */ /* 0x020fe200000e0000 */
[----:B------:R-:W-:Y:S01]  /*7d80*/  UMOV UR7, 0x14f00000 ;  /* 0x14f0000000077882 */ /* 0x000fe20000000000 */
[----:B------:R-:W-:Y:S01]  /*7d90*/  PLOP3.LUT P0, PT, PT, PT, PT, 0x80, 0x0 ;  /* 0x000000000000781c */ /* 0x000fe20003f0f070 */
[----:B------:R-:W-:-:S03]  /*7da0*/  UMOV UR10, URZ ;  /* 0x0000003f000a7c82 */ /* 0x000fc60008000000 */
[----:B------:R-:W-:Y:S01]  /*7db0*/  P2R R0, PR, RZ, 0x1 ;  /* 0x00000001ff007803 */ /* 0x000fe20000000000 */
[----:B------:R-:W-:Y:S02]  /*7dc0*/  UIMAD UR8, UR8, 0x3000, UR36 ;  /* 0x00003000080878a4 */ /* 0x000fe4000f8e0224 */
[----:B------:R-:W-:Y:S02]  /*7dd0*/  UIADD3 UR9, UR9, 0x22830, URZ ;  /* 0x0002283009097890 */ /* 0x000fe4000fffe03f */
[----:B------:R-:W-:Y:S01]  /*7de0*/  UIADD3 UR8, UR8, 0x1c400, URZ ;  /* 0x0001c40008087890 */ /* 0x000fe2000fffe03f */
[----:B------:R3:W-:Y:S01]  /*7df0*/  STL [R1+0x8], R0 ;  /* 0x0000080001007387 */ /* 0x0007e20000100800 */
[----:B--2---:R-:W-:-:S13]  /*7e00*/  R2UR UR11, R2 ;  /* 0x00000000020b72ca */ /* 0x004fda00000e0000 */
[----:B------:R-:W-:-:S09]  /*7e10*/  UIMAD UR11, UR11, 0x60, URZ ;  /* 0x000000600b0b78a4 */ /* 0x000fd2000f8e023f */
[----:B------:R3:W-:Y:S02]  /*7e20*/  UTMALDG.4D [UR8], [UR4], desc[UR6] ;  /* 0x00000608040075b4 */ /* 0x0007e40008019000 */
[----:B---3--:R-:W-:Y:S01]  /*7e30*/  NOP ;  /* 0x0000000000007918 */ /* 0x008fe20000000000 */
.L_x_43:
[----:B------:R-:W-:Y:S05]  /*7e40*/  WARPSYNC.ALL ;  /* 0x0000000000007948 */ /* 0x000fea0003800000 */
[----:B------:R-:W-:Y:S01]  /*7e50*/  UIADD3 UR4, UR36, 0x18400, URZ ;  /* 0x0001840024047890 */ /* 0x000fe2000fffe03f */
[----:B------:R-:W-:Y:S03]  /*7e60*/  BAR.SYNC.DEFER_BLOCKING 0x8, 0x180 ;  /* 0x0206000000007b1d */ /* 0x000fe60000010000 */
[----:B------:R-:W-:-:S06]  /*7e70*/  ULOP3.LUT UP0, URZ, UR4, 0x3ff, URZ, 0xc0, !UPT ;  /* 0x000003ff043f7892 */ /* 0x000fcc000f80c03f */
[----:B------:R-:W-:-:S13]  /*7e80*/  PLOP3.LUT P0, PT, PT, PT, UP0, 0x80, 0x0 ;  /* 0x000000000000781c */ /* 0x000fda0003f0f008 */
[----:B------:R-:W-:Y:S05]  /*7e90*/  @!P0 BRA `(.L_x_48) ;  /* 0x0000000000408947 */ /* 0x000fea0003800000 */
[----:B------:R-:W-:Y:S01]  /*7ea0*/  MOV R2, 0x0 ;  /* 0x0000000000027802 */ /* 0x000fe20000000f00 */
[----:B------:R-:W-:Y:S01]  /*7eb0*/  ULDC.64 UR6, c[0x4][0x98] ;  /* 0x0100260000067ab9 */ /* 0x000fe20000000a00 */
[----:B------:R-:W-:Y:S01]  /*7ec0*/  ULDC.64 UR8, c[0x4][0xa0] ;  /* 0x0100280000087ab9 */ /* 0x000fe20000000a00 */
[----:B------:R-:W-:Y:S01]  /*7ed0*/  ULDC.64 UR4, c[0x4][0x20] ;  /* 0x0100080000047ab9 */ /* 0x000fe20000000a00 */
[----:B------:R-:W-:Y:S02]  /*7ee0*/  IMAD.U32 R4, RZ, RZ, UR6 ;  /* 0x00000006ff047e24 */ /* 0x000fe4000f8e00ff */
[----:B------:R-:W2:Y:S01]  /*7ef0*/  LDC.64 R2, c[0x4][R2] ;  /* 0x0100000002027b82 */ /* 0x000ea20000000a00 */
[----:B------:R-:W-:Y:S02]  /*7f00*/  IMAD.U32 R5, RZ, RZ, UR7 ;  /* 0x00000007ff057e24 */ /* 0x000fe4000f8e00ff */
[----:B------:R-:W-:Y:S02]  /*7f10*/  IMAD.U32 R6, RZ, RZ, UR8 ;  /* 0x00000008ff067e24 */ /* 0x000fe4000f8e00ff */
[----:B------:R-:W-:-:S02]  /*7f20*/  IMAD.U32 R7, RZ, RZ, UR9 ;  /* 0x00000009ff077e24 */ /* 0x000fc4000f8e00ff */
[----:B------:R-:W-:Y:S02]  /*7f30*/  IMAD.U32 R10, RZ, RZ, UR4 ;  /* 0x00000004ff0a7e24 */ /* 0x000fe4000f8e00ff */
[----:B------:R-:W-:Y:S02]  /*7f40*/  IMAD.U32 R11, RZ, RZ, UR5 ;  /* 0x00000005ff0b7e24 */ /* 0x000fe4000f8e00ff */
[----:B-1----:R-:W-:Y:S02]  /*7f50*/  IMAD.MOV.U32 R8, RZ, RZ, 0x70 ;  /* 0x00000070ff087424 */ /* 0x002fe400078e00ff */
[----:B------:R-:W-:Y:S02]  /*7f60*/  IMAD.MOV.U32 R12, RZ, RZ, 0x1 ;  /* 0x00000001ff0c7424 */ /* 0x000fe400078e00ff */
[----:B------:R-:W-:-:S07]  /*7f70*/  IMAD.MOV.U32 R13, RZ, RZ, RZ ;  /* 0x000000ffff0d7224 */ /* 0x000fce00078e00ff */
[----:B------:R-:W-:-:S07]  /*7f80*/  LEPC R20, `(.L_x_48) ;  /* 0x000000001014794e */ /* 0x000fce0000000000 */
[----:B0-2---:R-:W-:Y:S05]  /*7f90*/  CALL.ABS.NOINC R2 ;  /* 0x0000000002007343 */ /* 0x005fea0003c00000 */
.L_x_48:
[----:B------:R-:W2:Y:S01]  /*7fa0*/  LDL.LU R5, [R1+0x10] ;  /* 0x0000100001057983 */ /* 0x000ea20000300800 */
[----:B0-----:R-:W-:Y:S01]  /*7fb0*/  SHF.R.S32.HI R0, RZ, 0x1f, R17 ;  /* 0x0000001fff007819 */ /* 0x001fe20000011411 */
[----:B------:R-:W-:Y:S01]  /*7fc0*/  ULDC.64 UR4, c[0x0][0x2d8] ;  /* 0x0000b60000047ab9 */ /* 0x000fe20000000a00 */
[----:B-1----:R-:W0:Y:S01]  /*7fd0*/  LDC R8, c[0x0][0x448] ;  /* 0x00011200ff087b82 */ /* 0x002e220000000800 */
[----:B------:R-:W3:Y:S01]  /*7fe0*/  LDL.LU R7, [R1+0x1c] ;  /* 0x00001c0001077983 */ /* 0x000ee20000300800 */
[----:B------:R-:W-:Y:S01]  /*7ff0*/  ULDC UR6, c[0x0][0x2b8] ;  /* 0x0000ae0000067ab9 */ /* 0x000fe20000000800 */
[----:B------:R-:W-:Y:S02]  /*8000*/  IMAD R0, R0, UR4, RZ ;  /* 0x0000000400007c24 */ /* 0x000fe4000f8e02ff */
[C---:B------:R-:W-:Y:S01]  /*8010*/  IMAD.WIDE.U32 R2, R17.reuse, UR4, RZ ;  /* 0x0000000411027c25 */ /* 0x040fe2000f8e00ff */
[----:B------:R-:W4:Y:S03]  /*8020*/  LDL R4, [R1+0x24] ;  /* 0x0000240001047983 */ /* 0x000f260000100800 */
[----:B------:R-:W-:Y:S01]  /*8030*/  IMAD R0, R17, UR5, R0 ;  /* 0x0000000511007c24 */ /* 0x000fe2000f8e0200 */
[----:B------:R-:W-:-:S03]  /*8040*/  ULDC.64 UR4, c[0x0][0x2e0] ;  /* 0x0000b80000047ab9 */ /* 0x000fc60000000a00 */
[----:B------:R-:W-:Y:S01]  /*8050*/  IMAD.IADD R3, R3, 0x1, R0 ;  /* 0x0000000103037824 */ /* 0x000fe200078e0200 */
[----:B0-----:R-:W-:-:S13]  /*8060*/  ISETP.NE.AND P0, PT, R8, 0x1, PT ;  /* 0x000000010800780c */ /* 0x001fda0003f05270 */
[----:B------:R-:W0:Y:S01]  /*8070*/  @P0 LDC R6, c[0x0][0x44c] ;  /* 0x00011300ff060b82 */ /* 0x000e220000000800 */
[----:B--2---:R-:W-:Y:S01]  /*8080*/  SHF.R.S32.HI R0, RZ, 0x1f, R5 ;  /* 0x0000001fff007819 */ /* 0x004fe20000011405 */
[----:B------:R-:W-:-:S04]  /*8090*/  IMAD.WIDE.U32 R2, R5, UR4, R2 ;  /* 0x0000000405027c25 */ /* 0x000fc8000f8e0002 */
[----:B------:R-:W-:Y:S01]  /*80a0*/  IMAD R0, R0, UR4, RZ ;  /* 0x0000000400007c24 */ /* 0x000fe2000f8e02ff */
[----:B------:R-:W-:-:S03]  /*80b0*/  ULDC UR4, c[0x0][0xc38] ;  /* 0x00030e0000047ab9 */ /* 0x000fc60000000800 */
[----:B------:R-:W-:Y:S02]  /*80c0*/  IMAD R0, R5, UR5, R0 ;  /* 0x0000000505007c24 */ /* 0x000fe4000f8e0200 */
[----:B------:R-:W1:Y:S02]  /*80d0*/  S2R R5, SR_TID.X ;  /* 0x0000000000057919 */ /* 0x000e640000002100 */
[----:B------:R-:W-:Y:S02]  /*80e0*/  IMAD.IADD R3, R3, 0x1, R0 ;  /* 0x0000000103037824 */ /* 0x000fe400078e0200 */
[----:B---3--:R-:W-:Y:S02]  /*80f0*/  IMAD.MOV R0, RZ, RZ, -R7 ;  /* 0x000000ffff007224 */ /* 0x008fe400078e0a07 */
[----:B------:R-:W2:Y:S02]  /*8100*/  @P0 LDC R7, c[0x0][0x450] ;  /* 0x00011400ff070b82 */ /* 0x000ea40000000800 */
[----:B----4-:R-:W-:Y:S01]  /*8110*/  IMAD R0, R0, UR4, R4 ;  /* 0x0000000400007c24 */ /* 0x010fe2000f8e0204 */
[----:B------:R-:W3:Y:S01]  /*8120*/  S2R R10, SR_TID.X ;  /* 0x00000000000a7919 */ /* 0x000ee20000002100 */
[----:B------:R-:W-:-:S02]  /*8130*/  ULDC.64 UR4, c[0x0][0x2d0] ;  /* 0x0000b40000047ab9 */ /* 0x000fc40000000a00 */
[----:B------:R-:W-:Y:S01]  /*8140*/  IMAD.SHL.U32 R4, R0, 0x80, RZ ;  /* 0x0000008000047824 */ /* 0x000fe200078e00ff */
[----:B-1----:R-:W-:-:S04]  /*8150*/  LOP3.LUT R5, R5, 0x7f, RZ, 0xc0, !PT ;  /* 0x0000007f05057812 */ /* 0x002fc800078ec0ff */
[----:B------:R-:W-:Y:S02]  /*8160*/  SHF.R.U32.HI R9, RZ, 0x3, R5 ;  /* 0x00000003ff097819 */ /* 0x000fe40000011605 */
[----:B------:R-:W1:Y:S02]  /*8170*/  S2R R5, SR_TID.X ;  /* 0x0000000000057919 */ /* 0x000e640000002100 */
[----:B-1----:R-:W-:-:S05]  /*8180*/  IMAD.SHL.U32 R5, R5, 0x10, RZ ;  /* 0x0000001005057824 */ /* 0x002fca00078e00ff */
[----:B------:R-:W-:Y:S02]  /*8190*/  LOP3.LUT R5, R9, 0x70, R5, 0xf8, !PT ;  /* 0x0000007009057812 */ /* 0x000fe400078ef805 */
[----:B------:R1:W5:Y:S02]  /*81a0*/  LDL R9, [R1+0x14] ;  /* 0x0000140001097983 */ /* 0x0003640000100800 */
[----:B------:R-:W-:-:S05]  /*81b0*/  LOP3.LUT R0, R5, R4, RZ, 0xfc, !PT ;  /* 0x0000000405007212 */ /* 0x000fca00078efcff */
[----:B0-----:R-:W-:-:S04]  /*81c0*/  @P0 IMAD.HI.U32 R6, R0, R6, RZ ;  /* 0x0000000600060227 */ /* 0x001fc800078e00ff */
[----:B------:R-:W-:Y:S01]  /*81d0*/  IMAD.MOV.U32 R5, RZ, RZ, R0 ;  /* 0x000000ffff057224 */ /* 0x000fe200078e0000 */
[----:B--2---:R-:W-:-:S05]  /*81e0*/  @P0 SHF.R.U32.HI R5, RZ, R7, R6 ;  /* 0x00000007ff050219 */ /* 0x004fca0000011606 */
[----:B------:R-:W-:-:S04]  /*81f0*/  IMAD.MOV R6, RZ, RZ, -R5 ;  /* 0x000000ffff067224 */ /* 0x000fc800078e0a05 */
[----:B------:R-:W-:Y:S01]  /*8200*/  IMAD R0, R8, R6, R0 ;  /* 0x0000000608007224 */ /* 0x000fe200078e0200 */
[----:B------:R-:W-:Y:S01]  /*8210*/  SHF.R.S32.HI R6, RZ, 0x1f, R5 ;  /* 0x0000001fff067819 */ /* 0x000fe20000011405 */
[----:B------:R-:W-:-:S04]  /*8220*/  IMAD.WIDE.U32 R2, R5, UR4, R2 ;  /* 0x0000000405027c25 */ /* 0x000fc8000f8e0002 */
[----:B------:R-:W-:-:S04]  /*8230*/  IMAD R6, R6, UR4, RZ ;  /* 0x0000000406067c24 */ /* 0x000fc8000f8e02ff */
[----:B------:R-:W-:Y:S01]  /*8240*/  IMAD R6, R5, UR5, R6 ;  /* 0x0000000505067c24 */ /* 0x000fe2000f8e0206 */
[----:B------:R-:W-:Y:S01]  /*8250*/  SHF.R.S32.HI R5, RZ, 0x1f, R0 ;  /* 0x0000001fff057819 */ /* 0x000fe20000011400 */
[----:B------:R-:W-:Y:S02]  /*8260*/  ULDC.64 UR4, c[0x0][0x2c8] ;  /* 0x0000b20000047ab9 */ /* 0x000fe40000000a00 */
[----:B------:R-:W-:Y:S02]  /*8270*/  IMAD.IADD R3, R3, 0x1, R6 ;  /* 0x0000000103037824 */ /* 0x000fe400078e0206 */
[----:B------:R-:W-:Y:S02]  /*8280*/  IMAD R5, R5, UR4, RZ ;  /* 0x0000000405057c24 */ /* 0x000fe4000f8e02ff */
[----:B------:R-:W-:-:S04]  /*8290*/  IMAD.WIDE.U32 R2, R0, UR4, R2 ;  /* 0x0000000400027c25 */ /* 0x000fc8000f8e0002 */
[----:B---3--:R-:W-:Y:S02]  /*82a0*/  IMAD.SHL.U32 R10, R10, 0x8, RZ ;  /* 0x000000080a0a7824 */ /* 0x008fe400078e00ff */
[----:B------:R-:W-:Y:S01]  /*82b0*/  IMAD R5, R0, UR5, R5 ;  /* 0x0000000500057c24 */ /* 0x000fe2000f8e0205 */
[----:B------:R-:W-:Y:S02]  /*82c0*/  ULDC.64 UR4, c[0x0][0x280] ;  /* 0x0000a00000047ab9 */ /* 0x000fe40000000a00 */
[----:B------:R-:W-:Y:S01]  /*82d0*/  LOP3.LUT R10, R10, 0x38, RZ, 0xc0, !PT ;  /* 0x000000380a0a7812 */ /* 0x000fe200078ec0ff */
[----:B------:R-:W-:Y:S01]  /*82e0*/  IMAD.IADD R5, R3, 0x1, R5 ;  /* 0x0000000103057824 */ /* 0x000fe200078e0205 */
[----:B------:R-:W-:Y:S01]  /*82f0*/  LEA R0, P1, R2, UR4, 0x1 ;  /* 0x0000000402007c11 */ /* 0x000fe2000f8208ff */
[----:B------:R-:W-:Y:S01]  /*8300*/  UMOV UR4, 0xffffffff ;  /* 0xffffffff00047882 */ /* 0x000fe20000000000 */
[----:B------:R-:W-:Y:S02]  /*8310*/  ISETP.GE.AND P0, PT, R10, UR6, PT ;  /* 0x000000060a007c0c */ /* 0x000fe4000bf06270 */
[----:B------:R-:W-:Y:S01]  /*8320*/  LEA.HI.X R2, R2, UR5, R5, 0x1, P1 ;  /* 0x0000000502027c11 */ /* 0x000fe200088f0c05 */
[----:B-1----:R-:W-:Y:S10]  /*8330*/  BRA.DIV UR4, `(.L_x_49) ;  /* 0x0000003204947947 */ /* 0x002ff4000b800000 */
[----:B------:R-:W0:Y:S01]  /*8340*/  S2R R6, SR_TID.X ;  /* 0x0000000000067919 */ /* 0x000e220000002100 */
[----:B------:R-:W-:Y:S02]  /*8350*/  ULDC UR4, c[0x0][0x288] ;  /* 0x0000a20000047ab9 */ /* 0x000fe40000000800 */
[----:B------:R-:W-:Y:S01]  /*8360*/  IMAD R3, R8, UR4, RZ ;  /* 0x0000000408037c24 */ /* 0x000fe2000f8e02ff */
[----:B------:R-:W1:Y:S04]  /*8370*/  SHFL.IDX PT, R7, R0, RZ, 0x181f ;  /* 0x00181fff00077589 */ /* 0x000e6800000e0000 */
[----:B------:R-:W-:Y:S01]  /*8380*/  SHFL.IDX PT, R8, R2, 0x1, 0x181f ;  /* 0x00381f0002087f89 */ /* 0x000fe200000e0000 */
[----:B0-----:R-:W-:-:S04]  /*8390*/  LOP3.LUT R6, R6, 0x7f, RZ, 0xc0, !PT ;  /* 0x0000007f06067812 */ /* 0x001fc800078ec0ff */
[----:B------:R-:W-:-:S05]  /*83a0*/  SHF.R.U32.HI R6, RZ, 0x3, R6 ;  /* 0x00000003ff067819 */ /* 0x000fca0000011606 */
[----:B------:R-:W-:Y:S02]  /*83b0*/  IMAD.IADD R4, R6, 0x1, R4 ;  /* 0x0000000106047824 */ /* 0x000fe400078e0204 */
[----:B------:R-:W0:Y:S02]  /*83c0*/  SHFL.IDX PT, R6, R2, RZ, 0x181f ;  /* 0x00181fff02067589 */ /* 0x000e2400000e0000 */
[C---:B------:R-:W-:Y:S01]  /*83d0*/  VIADD R5, R4.reuse, 0x10 ;  /* 0x0000001004057836 */ /* 0x040fe20000000000 */
[----:B------:R-:W-:-:S04]  /*83e0*/  ISETP.GE.AND P1, PT, R4, R3, PT ;  /* 0x000000030400720c */ /* 0x000fc80003f26270 */
[----:B------:R-:W-:Y:S02]  /*83f0*/  ISETP.GE.AND P2, PT, R5, R3, PT ;  /* 0x000000030500720c */ /* 0x000fe40003f46270 */
[----:B------:R-:W2:Y:S07]  /*8400*/  SHFL.IDX PT, R5, R0, 0x1, 0x181f ;  /* 0x00381f0000057f89 */ /* 0x000eae00000e0000 */
[----:B-1----:R-:W-:-:S05]  /*8410*/  @!P1 LEA R7, P3, R10, R7, 0x1 ;  /* 0x000000070a079211 */ /* 0x002fca00078608ff */
[----:B0-----:R-:W-:-:S05]  /*8420*/  @!P1 IMAD.X R6, RZ, RZ, R6, P3 ;  /* 0x000000ffff069224 */ /* 0x001fca00018e0606 */
[----:B------:R-:W-:-:S04]  /*8430*/  @!P1 LOP3.LUT R7, R7, R6, RZ, 0x3c, !PT ;  /* 0x0000000607079212 */ /* 0x000fc800078e3cff */
[----:B------:R-:W-:-:S04]  /*8440*/  @!P1 LOP3.LUT R6, R7, R6, RZ, 0x3c, !PT ;  /* 0x0000000607069212 */ /* 0x000fc800078e3cff */
[----:B------:R-:W-:-:S05]  /*8450*/  @!P1 LOP3.LUT R7, R7, R6, RZ, 0x3c, !PT ;  /* 0x0000000607079212 */ /* 0x000fca00078e3cff */
[----:B-----5:R2:W-:Y:S02]  /*8460*/  @!P1 LDGSTS.E.BYPASS.LTC128B.128 [R9+0x18400], desc[UR42][R6.64], !P0 ;  /* 0x1840000006099fae */ /* 0x0205e4000c101d6a */
[----:B--2---:R-:W-:Y:S01]  /*8470*/  @!P2 LEA R7, P1, R10, R5, 0x1 ;  /* 0x000000050a07a211 */ /* 0x004fe200078208ff */
[----:B------:R-:W-:-:S04]  /*8480*/  VIADD R5, R4, 0x20 ;  /* 0x0000002004057836 */ /* 0x000fc80000000000 */
[----:B------:R-:W-:Y:S01]  /*8490*/  @!P2 IMAD.X R6, RZ, RZ, R8, P1 ;  /* 0x000000ffff06a224 */ /* 0x000fe200008e0608 */
[----:B------:R-:W-:Y:S01]  /*84a0*/  ISETP.GE.AND P1, PT, R5, R3, PT ;  /* 0x000000030500720c */ /* 0x000fe20003f26270 */
[----:B------:R-:W-:-:S03]  /*84b0*/  VIADD R5, R4, 0x30 ;  /* 0x0000003004057836 */ /* 0x000fc60000000000 */
[----:B------:R-:W-:-:S04]  /*84c0*/  @!P2 LOP3.LUT R7, R7, R6, RZ, 0x3c, !PT ;  /* 0x000000060707a212 */ /* 0x000fc800078e3cff */
[----:B------:R-:W-:-:S04]  /*84d0*/  @!P2 LOP3.LUT R6, R7, R6, RZ, 0x3c, !PT ;  /* 0x000000060706a212 */ /* 0x000fc800078e3cff */
[----:B------:R-:W-:-:S05]  /*84e0*/  @!P2 LOP3.LUT R7, R7, R6, RZ, 0x3c, !PT ;  /* 0x000000060707a212 */ /* 0x000fca00078e3cff */
[----:B------:R0:W-:Y:S04]  /*84f0*/  @!P2 LDGSTS.E.BYPASS.LTC128B.128 [R9+0x18c00], desc[UR42][R6.64], !P0 ;  /* 0x18c000000609afae */ /* 0x0001e8000c101d6a */
[----:B0-----:R-:W0:Y:S04]  /*8500*/  SHFL.IDX PT, R7, R0, 0x2, 0x181f ;  /* 0x00581f0000077f89 */ /* 0x001e2800000e0000 */
[----:B------:R-:W1:Y:S01]  /*8510*/  SHFL.IDX PT, R6, R2, 0x2, 0x181f ;  /* 0x00581f0002067f89 */ /* 0x000e6200000e0000 */
[----:B0-----:R-:W-:-:S05]  /*8520*/  @!P1 LEA R7, P2, R10, R7, 0x1 ;  /* 0x000000070a079211 */ /* 0x001fca00078408ff */
[----:B-1----:R-:W-:-:S05]  /*8530*/  @!P1 IMAD.X R6, RZ, RZ, R6, P2 ;  /* 0x000000ffff069224 */ /* 0x002fca00010e0606 */
[----:B------:R-:W-:-:S04]  /*8540*/  @!P1 LOP3.LUT R7, R7, R6, RZ, 0x3c, !PT ;  /* 0x0000000607079212 */ /* 0x000fc800078e3cff */
[----:B------:R-:W-:-:S04]  /*8550*/  @!P1 LOP3.LUT R6, R7, R6, RZ, 0x3c, !PT ;  /* 0x0000000607069212 */ /* 0x000fc800078e3cff */
[----:B------:R-:W-:-:S05]  /*8560*/  @!P1 LOP3.LUT R7, R7, R6, RZ, 0x3c, !PT ;  /* 0x0000000607079212 */ /* 0x000fca00078e3cff */
[----:B------:R0:W-:Y:S01]  /*8570*/  @!P1 LDGSTS.E.BYPASS.LTC128B.128 [R9+0x19400], desc[UR42][R6.64], !P0 ;  /* 0x1940000006099fae */ /* 0x0001e2000c101d6a */
[----:B------:R-:W-:Y:S01]  /*8580*/  ISETP.GE.AND P1, PT, R5, R3, PT ;  /* 0x000000030500720c */ /* 0x000fe20003f26270 */
[----:B------:R-:W-:Y:S02]  /*8590*/  VIADD R5, R4, 0x40 ;  /* 0x0000004004057836 */ /* 0x000fe40000000000 */
[----:B0-----:R-:W0:Y:S04]  /*85a0*/  SHFL.IDX PT, R7, R0, 0x3, 0x181f ;  /* 0x00781f0000077f89 */ /* 0x001e2800000e0000 */
[----:B------:R-:W1:Y:S06]  /*85b0*/  SHFL.IDX PT, R6, R2, 0x3, 0x181f ;  /* 0x00781f0002067f89 */ /* 0x000e6c00000e0000 */
        /* <DEDUP_REMOVED lines=26> */
[----:B------:R-:W-:-:S03]  /*8760*/  ISETP.GE.AND P1, PT, R5, R3, PT ;  /* 0x000000030500720c */ /* 0x000fc60003f26270 */
[----:B------:R-:W-:Y:S04]  /*8770*/  SHFL.IDX PT, R5, R2, 0x7, 0x181f ;  /* 0x00f81f0002057f89 */ /* 0x000fe800000e0000 */
[----:B0-----:R-:W0:Y:S04]  /*8780*/  SHFL.IDX PT, R7, R0, 0x6, 0x181f ;  /* 0x00d81f0000077f89 */ /* 0x001e2800000e0000 */
[----:B------:R-:W1:Y:S04]  /*8790*/  SHFL.IDX PT, R6, R2, 0x6, 0x181f ;  /* 0x00d81f0002067f89 */ /* 0x000e6800000e0000 */
[----:B------:R-:W2:Y:S01]  /*87a0*/  SHFL.IDX PT, R0, R0, 0x7, 0x181f ;  /* 0x00f81f0000007f89 */ /* 0x000ea200000e0000 */
[----:B0-----:R-:W-:-:S05]  /*87b0*/  @!P1 LEA R7, P2, R10, R7, 0x1 ;  /* 0x000000070a079211 */ /* 0x001fca00078408ff */
[----:B-1----:R-:W-:-:S05]  /*87c0*/  @!P1 IMAD.X R6, RZ, RZ, R6, P2 ;  /* 0x000000ffff069224 */ /* 0x002fca00010e0606 */
[----:B------:R-:W-:-:S04]  /*87d0*/  @!P1 LOP3.LUT R7, R7, R6, RZ, 0x3c, !PT ;  /* 0x0000000607079212 */ /* 0x000fc800078e3cff */
[----:B------:R-:W-:-:S04]  /*87e0*/  @!P1 LOP3.LUT R6, R7, R6, RZ, 0x3c, !PT ;  /* 0x0000000607069212 */ /* 0x000fc800078e3cff */
[----:B------:R-:W-:-:S05]  /*87f0*/  @!P1 LOP3.LUT R7, R7, R6, RZ, 0x3c, !PT ;  /* 0x0000000607079212 */ /* 0x000fca00078e3cff */
[----:B--2---:R0:W-:Y:S02]  /*8800*/  @!P1 LDGSTS.E.BYPASS.LTC128B.128 [R9+0x1b400], desc[UR42][R6.64], !P0 ;  /* 0x1b40000006099fae */ /* 0x0041e4000c101d6a */
.L_x_151:
[----:B01----:R-:W2:Y:S01]  /*8810*/  LDL R6, [R1+0x30] ;  /* 0x0000300001067983 */ /* 0x003ea20000100800 */
[----:B------:R-:W-:-:S05]  /*8820*/  VIADD R4, R4, 0x70 ;  /* 0x0000007004047836 */ /* 0x000fca0000000000 */
[----:B------:R-:W-:-:S13]  /*8830*/  ISETP.GE.AND P1, PT, R4, R3, PT ;  /* 0x000000030400720c */ /* 0x000fda0003f26270 */
[----:B------:R-:W-:-:S05]  /*8840*/  @!P1 LEA R2, P2, R10, R0, 0x1 ;  /* 0x000000000a029211 */ /* 0x000fca00078408ff */
[----:B------:R-:W-:-:S05]  /*8850*/  @!P1 IMAD.X R3, RZ, RZ, R5, P2 ;  /* 0x000000ffff039224 */ /* 0x000fca00010e0605 */
[----:B------:R-:W-:Y:S01]  /*8860*/  @!PT LDS RZ, [RZ] ;  /* 0x00000000fffff984 */ /* 0x000fe20000000800 */
[----:B------:R-:W-:Y:S01]  /*8870*/  @!PT LDS RZ, [RZ] ;  /* 0x00000000fffff984 */ /* 0x000fe20000000800 */
[----:B------:R-:W-:Y:S01]  /*8880*/  @!PT LDS RZ, [RZ] ;  /* 0x00000000fffff984 */ /* 0x000fe20000000800 */
[----:B------:R0:W-:Y:S01]  /*8890*/  @!P1 LDGSTS.E.BYPASS.LTC128B.128 [R9+0x1bc00], desc[UR42][R2.64], !P0 ;  /* 0x1bc0000002099fae */ /* 0x0001e2000c101d6a */
[----:B------:R-:W-:Y:S01]  /*88a0*/  NOP ;  /* 0x0000000000007918 */ /* 0x000fe20000000000 */
[----:B------:R-:W-:Y:S02]  /*88b0*/  SYNCS.ARRIVE.TRANS64.RED.A0T1 RZ, [UR36+0x22800], RZ ;  /* 0x022800ffffff79a7 */ /* 0x000fe40008200424 */
[----:B------:R-:W-:Y:S01]  /*88c0*/  ARRIVES.LDGSTSBAR.64.TRANSCNT [UR36+0x22800] ;  /* 0x02280000ff0079b0 */ /* 0x000fe20008000aa4 */
[----:B--2---:R-:W-:-:S04]  /*88d0*/  LOP3.LUT R0, R6, 0x1, RZ, 0xc, !PT ;  /* 0x0000000106007812 */ /* 0x004fc800078e0cff */
[----:B------:R-:W-:Y:S01]  /*88e0*/  SHF.L.U32 R0, R0, 0x1f, RZ ;  /* 0x0000001f00007819 */ /* 0x000fe200000006ff */
[----:B------:R-:W-:Y:S01]  /*88f0*/  NOP ;  /* 0x0000000000007918 */ /* 0x000fe20000000000 */
[----:B------:R-:W-:Y:S01]  /*8900*/  SYNCS.ARRIVE.TRANS64.A1T0 RZ, [UR36+0x22800], RZ ;  /* 0x022800ffffff79a7 */ /* 0x000fe20008100024 */
[----:B------:R-:W-:Y:S01]  /*8910*/  BSSY B0, `(.L_x_50) ;  /* 0x0000003000007945 */ /* 0x000fe20003800000 */
[----:B------:R-:W1:Y:S03]  /*8920*/  SYNCS.PHASECHK.TRANS64.TRYWAIT P0, [UR36+0x22820], R0 ;  /* 0x02282000ff0075a7 */ /* 0x000e660008000164 */
[----:B01----:R-:W-:Y:S05]  /*8930*/  @!P0 BRA `(.L_x_51) ;  /* 0x0000003400c88947 */ /* 0x003fea0003800000 */
.L_x_152:
[----:B------:R-:W-:Y:S05]  /*8940*/  BSYNC B0 ;  /* 0x0000000000007941 */ /* 0x000fea0003800000 */
.L_x_50:
[----:B------:R-:W2:Y:S01]  /*8950*/  LDL R2, [R1+0x8] ;  /* 0x0000080001027983 */ /* 0x000ea20000100800 */
[----:B------:R-:W-:Y:S01]  /*8960*/  BSSY B0, `(.L_x_52) ;  /* 0x000005a000007945 */ /* 0x000fe20003800000 */
[----:B--2---:R-:W-:-:S13]  /*8970*/  ISETP.NE.AND P0, PT, R2, RZ, PT ;  /* 0x000000ff0200720c */ /* 0x004fda0003f05270 */
[----:B------:R-:W-:Y:S05]  /*8980*/  @!P0 BRA `(.L_x_53) ;  /* 0x00000004005c8947 */ /* 0x000fea0003800000 */
[----:B------:R-:W2:Y:S01]  /*8990*/  LDL R4, [R1] ;  /* 0x0000000001047983 */ /* 0x000ea20000100800 */
[----:B------:R-:W-:Y:S01]  /*89a0*/  LEA R2, R18, UR36, 0x3 ;  /* 0x0000002412027c11 */ /* 0x000fe2000f8e18ff */
[----:B------:R-:W-:Y:S01]  /*89b0*/  BSSY B1, `(.L_x_54) ;  /* 0x0000007000017945 */ /* 0x000fe20003800000 */
[----:B0-----:R-:W0:Y:S02]  /*89c0*/  S2R R3, SR_TID.X ;  /* 0x0000000000037919 */ /* 0x001e240000002100 */
[----:B0-----:R-:W-:-:S04]  /*89d0*/  LOP3.LUT R3, R3, 0x7f, RZ, 0xc0, !PT ;  /* 0x0000007f03037812 */ /* 0x001fc800078ec0ff */
[----:B------:R-:W-:Y:S02]  /*89e0*/  ISETP.NE.AND P1, PT, R3, RZ, PT ;  /* 0x000000ff0300720c */ /* 0x000fe40003f25270 */
[----:B--2---:R-:W-:-:S04]  /*89f0*/  SHF.L.U32 R0, R4, 0x1f, RZ ;  /* 0x0000001f04007819 */ /* 0x004fc800000006ff */
[----:B------:R-:W0:Y:S02]  /*8a00*/  SYNCS.PHASECHK.TRANS64.TRYWAIT P0, [R2+URZ+0x22860], R0 ;  /* 0x02286000020075a7 */ /* 0x000e24000800017f */
[----:B0-----:R-:W-:Y:S05]  /*8a10*/  @!P0 BRA `(.L_x_55) ;  /* 0x0000003400a88947 */ /* 0x001fea0003800000 */
.L_x_153:
[----:B------:R-:W-:Y:S05]  /*8a20*/  BSYNC B1 ;  /* 0x0000000000017941 */ /* 0x000fea0003800000 */
.L_x_54:
[----:B------:R-:W-:Y:S04]  /*8a30*/  BSSY B1, `(.L_x_56) ;  /* 0x0000009000017945 */ /* 0x000fe80003800000 */
[----:B------:R-:W-:Y:S05]  /*8a40*/  @P1 BRA `(.L_x_57) ;  /* 0x00000000001c1947 */ /* 0x000fea0003800000 */
[----:B------:R-:W1:Y:S01]  /*8a50*/  S2R R3, SR_TID.X ;  /* 0x0000000000037919 */ /* 0x000e620000002100 */
[----:B0-----:R-:W-:-:S04]  /*8a60*/  IMAD.MOV.U32 R0, RZ, RZ, 0xc000 ;  /* 0x0000c000ff007424 */ /* 0x001fc800078e00ff */
[----:B------:R2:W-:Y:S01]  /*8a70*/  SYNCS.ARRIVE.TRANS64 RZ, [R2+URZ+0x22850], R0 ;  /* 0x0228500002ff79a7 */ /* 0x0005e2000800003f */
[----:B-1----:R-:W-:-:S04]  /*8a80*/  LOP3.LUT R3, R3, 0x1f, RZ, 0xc0, !PT ;  /* 0x0000001f03037812 */ /* 0x002fc800078ec0ff */
[----:B------:R-:W-:-:S13]  /*8a90*/  ISETP.NE.AND P0, PT, R3, RZ, PT ;  /* 0x000000ff0300720c */ /* 0x000fda0003f05270 */
[----:B--2---:R-:W-:Y:S05]  /*8aa0*/  @!P0 BRA `(.L_x_57) ;  /* 0x0000000000048947 */ /* 0x004fea0003800000 */
[----:B------:R-:W-:Y:S01]  /*8ab0*/  BPT.TRAP 0x1 ;  /* 0x000000040000795c */ /* 0x000fe20000300000 */
.L_x_57:
[----:B------:R-:W-:Y:S05]  /*8ac0*/  BSYNC B1 ;  /* 0x0000000000017941 */ /* 0x000fea0003800000 */
.L_x_56:
[----:B0-----:R-:W2:Y:S01]  /*8ad0*/  LDL R0, [R1+0x28] ;  /* 0x0000280001007983 */ /* 0x001ea20000100800 */
[----:B------:R-:W-:Y:S01]  /*8ae0*/  IMAD.U32 R3, RZ, RZ, UR36 ;  /* 0x00000024ff037e24 */ /* 0x000fe2000f8e00ff */
[----:B------:R-:W-:Y:S01]  /*8af0*/  UIADD3 UR4, UP0, UR40, 0x470, URZ ;  /* 0x0000047028047890 */ /* 0x000fe2000ff1e03f */
[----:B------:R-:W-:Y:S01]  /*8b00*/  PLOP3.LUT P0, PT, PT, PT, PT, 0x80, 0x0 ;  /* 0x000000000000781c */ /* 0x000fe20003f0f070 */
[----:B------:R-:W-:Y:S01]  /*8b10*/  VIADD R2, R2, 0x22850 ;  /* 0x0002285002027836 */ /* 0x000fe20000000000 */
[----:B------:R-:W-:Y:S01]  /*8b20*/  UMOV UR6, 0x0 ;  /* 0x0000000000067882 */ /* 0x000fe20000000000 */
[----:B------:R-:W-:Y:S01]  /*8b30*/  IMAD R3, R18, 0xc000, R3 ;  /* 0x0000c00012037824 */ /* 0x000fe200078e0203 */
[----:B------:R-:W-:Y:S01]  /*8b40*/  UIADD3.X UR5, URZ, UR41, URZ, UP0, !UPT ;  /* 0x000000293f057290 */ /* 0x000fe200087fe43f */
[----:B------:R-:W-:Y:S02]  /*8b50*/  UMOV UR7, 0x14f00000 ;  /* 0x14f0000000077882 */ /* 0x000fe40000000000 */
[----:B------:R-:W-:Y:S01]  /*8b60*/  VIADD R4, R3, 0x400 ;  /* 0x0000040003047836 */ /* 0x000fe20000000000 */
[----:B------:R-:W-:Y:S01]  /*8b70*/  UMOV UR10, URZ ;  /* 0x0000003f000a7c82 */ /* 0x000fe20008000000 */
[----:B--2---:R-:W-:-:S07]  /*8b80*/  IMAD R0, R0, 0x60, RZ ;  /* 0x0000006000007824 */ /* 0x004fce00078e02ff */
.L_x_58:
[----:B------:R-:W-:-:S13]  /*8b90*/  @P0 ELECT P1, URZ, PT ;  /* 0x00000000003f082f */ /* 0x000fda0003820000 */
[----:B------:R-:W-:Y:S02]  /*8ba0*/  @P1 R2UR UR13, R16 ;  /* 0x00000000100d12ca */ /* 0x000fe400000e0000 */
[----:B------:R-:W-:Y:S02]  /*8bb0*/  @P1 R2UR UR12, R17 ;  /* 0x00000000110c12ca */ /* 0x000fe400000e0000 */
[----:B------:R-:W-:Y:S02]  /*8bc0*/  @P1 R2UR UR11, R0 ;  /* 0x00000000000b12ca */ /* 0x000fe400000e0000 */
[----:B------:R-:W-:Y:S02]  /*8bd0*/  @P1 R2UR UR9, R2 ;  /* 0x00000000020912ca */ /* 0x000fe400000e0000 */
[----:B------:R-:W-:Y:S02]  /*8be0*/  @P1 R2UR UR8, R4 ;  /* 0x00000000040812ca */ /* 0x000fe400000e0000 */
[----:B------:R-:W-:-:S02]  /*8bf0*/  @P1 PLOP3.LUT P0, PT, P1, PT, PT, 0x8, 0x0 ;  /* 0x000000000000181c */ /* 0x000fc40000f0e170 */
[----:B------:R-:W-:-:S09]  /*8c00*/  PLOP3.LUT P1, PT, PT, PT, PT, 0x8, 0x0 ;  /* 0x000000000000781c */ /* 0x000fd20003f2e170 */
[----:B------:R0:W-:Y:S02]  /*8c10*/  UTMALDG.4D [UR8], [UR4], desc[UR6] ;  /* 0x00000608040075b4 */ /* 0x0001e40008019000 */
[----:B0-----:R-:W-:Y:S05]  /*8c20*/  @P0 BRA.U.ANY `(.L_x_58) ;  /* 0xfffffffd00d80947 */ /* 0x001fea000393ffff */
[----:B------:R-:W-:Y:S01]  /*8c30*/  PLOP3.LUT P0, PT, PT, PT, PT, 0x80, 0x0 ;  /* 0x000000000000781c */ /* 0x000fe20003f0f070 */
[----:B------:R-:W-:Y:S01]  /*8c40*/  VIADD R4, R3, 0x3400 ;  /* 0x0000340003047836 */ /* 0x000fe20000000000 */
[----:B------:R-:W-:Y:S01]  /*8c50*/  UMOV UR6, 0x0 ;  /* 0x0000000000067882 */ /* 0x000fe20000000000 */
[----:B------:R-:W-:Y:S01]  /*8c60*/  UMOV UR7, 0x14f00000 ;  /* 0x14f0000000077882 */ /* 0x000fe20000000000 */
[----:B------:R-:W-:-:S09]  /*8c70*/  UMOV UR10, 0x40 ;  /* 0x00000040000a7882 */ /* 0x000fd20000000000 */
.L_x_59:
        /* <DEDUP_REMOVED lines=15> */
.L_x_60:
        /* <DEDUP_REMOVED lines=15> */
.L_x_61:
        /* <DEDUP_REMOVED lines=9> */
[----:B-1----:R-:W-:Y:S05]  /*8ef0*/  @P0 BRA.U.ANY `(.L_x_61) ;  /* 0xfffffffd00d80947 */ /* 0x002fea000393ffff */
.L_x_53:
[----:B------:R-:W-:Y:S05]  /*8f00*/  BSYNC B0 ;  /* 0x0000000000007941 */ /* 0x000fea0003800000 */
.L_x_52:
[----:B------:R-:W2:Y:S04]  /*8f10*/  LDL.LU R4, [R1+0x2c] ;  /* 0x00002c0001047983 */ /* 0x000ea80000300800 */
[----:B------:R-:W3:Y:S01]  /*8f20*/  LDL.LU R7, [R1] ;  /* 0x0000000001077983 */ /* 0x000ee20000300800 */
[----:B------:R-:W-:-:S05]  /*8f30*/  VIADD R18, R18, 0x1 ;  /* 0x0000000112127836 */ /* 0x000fca0000000000 */
[----:B------:R-:W-:-:S04]  /*8f40*/  ISETP.NE.AND P0, PT, R18, 0x2, PT ;  /* 0x000000021200780c */ /* 0x000fc80003f05270 */
[----:B0-----:R-:W-:Y:S02]  /*8f50*/  SEL R0, RZ, 0x1, P0 ;  /* 0x00000001ff007807 */ /* 0x001fe40000000000 */
[----:B------:R-:W-:Y:S02]  /*8f60*/  SEL R18, R18, RZ, P0 ;  /* 0x000000ff12127207 */ /* 0x000fe40000000000 */
[----:B--2---:R-:W-:Y:S02]  /*8f70*/  ISETP.GE.AND P1, PT, R4, 0x61, PT ;  /* 0x000000610400780c */ /* 0x004fe40003f26270 */
[----:B---3--:R-:W-:-:S05]  /*8f80*/  LOP3.LUT R7, R7, R0, RZ, 0x3c, !PT ;  /* 0x0000000007077212 */ /* 0x008fca00078e3cff */
[----:B------:R0:W-:Y:S06]  /*8f90*/  STL [R1], R7 ;  /* 0x0000000701007387 */ /* 0x0001ec0000100800 */
[----:B------:R-:W-:Y:S05]  /*8fa0*/  @!P1 BRA `(.L_x_62) ;  /* 0x0000001c00989947 */ /* 0x000fea0003800000 */
[----:B------:R-:W2:Y:S01]  /*8fb0*/  LDL R4, [R1+0x20] ;  /* 0x0000200001047983 */ /* 0x000ea20000100800 */
[----:B------:R-:W-:Y:S02]  /*8fc0*/  IMAD.MOV.U32 R0, RZ, RZ, 0x1 ;  /* 0x00000001ff007424 */ /* 0x000fe400078e00ff */
[----:B--2---:R-:W-:-:S05]  /*8fd0*/  IMAD.MOV R6, RZ, RZ, -R4 ;  /* 0x000000ffff067224 */ /* 0x004fca00078e0a04 */
[----:B------:R-:W-:-:S05]  /*8fe0*/  VIADDMNMX R6, R6, R0, 0xffffffff, !PT ;  /* 0xffffffff06067446 */ /* 0x000fca0007800100 */
[----:B------:R-:W-:-:S05]  /*8ff0*/  IMAD.IADD R0, R4, 0x1, R6 ;  /* 0x0000000104007824 */ /* 0x000fca00078e0206 */
[----:B------:R-:W-:-:S04]  /*9000*/  LOP3.LUT R0, R0, 0x1, RZ, 0xc0, !PT ;  /* 0x0000000100007812 */ /* 0x000fc800078ec0ff */
[----:B------:R-:W-:Y:S01]  /*9010*/  ISETP.NE.U32.AND P0, PT, R0, 0x1, PT ;  /* 0x000000010000780c */ /* 0x000fe20003f05070 */
[----:B------:R-:W-:-:S12]  /*9020*/  VIADD R0, R4, 0xfffffffe ;  /* 0xfffffffe04007836 */ /* 0x000fd80000000000 */
[----:B------:R-:W-:Y:S05]  /*9030*/  @P0 BRA `(.L_x_63) ;  /* 0x0000000800740947 */ /* 0x000fea0003800000 */
[----:B------:R-:W2:Y:S01]  /*9040*/  LDL R4, [R1+0x8] ;  /* 0x0000080001047983 */ /* 0x000ea20000100800 */
[----:B------:R-:W-:Y:S01]  /*9050*/  BSSY B0, `(.L_x_64) ;  /* 0x0000092000007945 */ /* 0x000fe20003800000 */
[----:B--2---:R-:W-:-:S13]  /*9060*/  ISETP.NE.AND P2, PT, R4, RZ, PT ;  /* 0x000000ff0400720c */ /* 0x004fda0003f45270 */
[----:B------:R-:W-:Y:S05]  /*9070*/  @!P2 BRA `(.L_x_65) ;  /* 0x00000008003ca947 */ /* 0x000fea0003800000 */
[----:B------:R-:W2:Y:S02]  /*9080*/  LDL R4, [R1+0xc] ;  /* 0x00000c0001047983 */ /* 0x000ea40000100800 */
[----:B--2---:R-:W-:-:S13]  /*9090*/  ISETP.NE.AND P2, PT, R4, RZ, PT ;  /* 0x000000ff0400720c */ /* 0x004fda0003f45270 */
[----:B------:R-:W-:Y:S05]  /*90a0*/  @!P2 BRA `(.L_x_66) ;  /* 0x00000000004ca947 */ /* 0x000fea0003800000 */
[----:B------:R-:W2:Y:S01]  /*90b0*/  LDL R8, [R1+0x4] ;  /* 0x0000040001087983 */ /* 0x000ea20000100800 */
[----:B------:R-:W1:Y:S01]  /*90c0*/  LDC R5, c[0x0][0x43c] ;  /* 0x00010f00ff057b82 */ /* 0x000e620000000800 */
[----:B------:R-:W-:Y:S01]  /*90d0*/  ULDC.64 UR4, c[0x0][0x428] ;  /* 0x00010a0000047ab9 */ /* 0x000fe20000000a00 */
[----:B-1----:R-:W-:-:S13]  /*90e0*/  ISETP.NE.AND P0, PT, R5, 0x1, PT ;  /* 0x000000010500780c */ /* 0x002fda0003f05270 */
[----:B------:R-:W1:Y:S02]  /*90f0*/  @P0 LDC.64 R2, c[0x0][0x440] ;  /* 0x00011000ff020b82 */ /* 0x000e640000000a00 */
[----:B-1----:R-:W-:-:S04]  /*9100*/  @P0 IMAD.HI.U32 R4, R0, R2, RZ ;  /* 0x0000000200040227 */ /* 0x002fc800078e00ff */
[----:B------:R-:W-:Y:S01]  /*9110*/  IMAD.MOV.U32 R2, RZ, RZ, R0 ;  /* 0x000000ffff027224 */ /* 0x000fe200078e0000 */
[----:B------:R-:W-:-:S05]  /*9120*/  @P0 SHF.R.U32.HI R2, RZ, R3, R4 ;  /* 0x00000003ff020219 */ /* 0x000fca0000011604 */
[----:B------:R-:W-:-:S04]  /*9130*/  IMAD.MOV R3, RZ, RZ, -R2 ;  /* 0x000000ffff037224 */ /* 0x000fc800078e0a02 */
[----:B------:R-:W-:Y:S01]  /*9140*/  IMAD R0, R5, R3, R0 ;  /* 0x0000000305007224 */ /* 0x000fe200078e0200 */
[----:B------:R-:W-:-:S03]  /*9150*/  SHF.R.S32.HI R3, RZ, 0x1f, R2 ;  /* 0x0000001fff037819 */ /* 0x000fc60000011402 */
[----:B------:R-:W-:-:S04]  /*9160*/  IMAD.WIDE.U32 R2, R19, UR4, R2 ;  /* 0x0000000413027c25 */ /* 0x000fc8000f8e0002 */
[----:B--2---:R-:W-:-:S04]  /*9170*/  IMAD R4, R8, UR4, RZ ;  /* 0x0000000408047c24 */ /* 0x004fc8000f8e02ff */
[----:B------:R-:W-:Y:S01]  /*9180*/  IMAD R4, R19, UR5, R4 ;  /* 0x0000000513047c24 */ /* 0x000fe2000f8e0204 */
[----:B------:R-:W-:-:S03]  /*9190*/  ULDC.64 UR4, c[0x0][0x418] ;  /* 0x0001060000047ab9 */ /* 0x000fc60000000a00 */
[----:B------:R-:W-:Y:S01]  /*91a0*/  IMAD.IADD R3, R4, 0x1, R3 ;  /* 0x0000000104037824 */ /* 0x000fe200078e0203 */
[----:B------:R-:W-:-:S04]  /*91b0*/  LEA R4, P0, R2, UR4, 0x2 ;  /* 0x0000000402047c11 */ /* 0x000fc8000f8010ff */
[----:B------:R-:W-:-:S05]  /*91c0*/  LEA.HI.X R5, R2, UR5, R3, 0x2, P0 ;  /* 0x0000000502057c11 */ /* 0x000fca00080f1403 */
[----:B------:R1:W5:Y:S04]  /*91d0*/  LDG.E R16, desc[UR42][R4.64] ;  /* 0x0000002a04107981 */ /* 0x000368000c1e1900 */
.L_x_66:
[----:B------:R-:W-:Y:S01]  /*91e0*/  LEA R3, R18, UR36, 0x3 ;  /* 0x0000002412037c11 */ /* 0x000fe2000f8e18ff */
[----:B-1----:R-:W1:Y:S01]  /*91f0*/  S2R R4, SR_TID.X ;  /* 0x0000000000047919 */ /* 0x002e620000002100 */
[----:B------:R-:W-:Y:S01]  /*9200*/  SHF.L.U32 R2, R7, 0x1f, RZ ;  /* 0x0000001f07027819 */ /* 0x000fe200000006ff */
[----:B------:R-:W-:Y:S03]  /*9210*/  BSSY B1, `(.L_x_67) ;  /* 0x0000005000017945 */ /* 0x000fe60003800000 */
[----:B------:R-:W2:Y:S01]  /*9220*/  SYNCS.PHASECHK.TRANS64.TRYWAIT P0, [R3+URZ+0x22840], R2 ;  /* 0x02284002030075a7 */ /* 0x000ea2000800017f */
[----:B-1----:R-:W-:-:S04]  /*9230*/  LOP3.LUT R4, R4, 0x7f, RZ, 0xc0, !PT ;  /* 0x0000007f04047812 */ /* 0x002fc800078ec0ff */
[----:B------:R-:W-:Y:S01]  /*9240*/  ISETP.NE.AND P1, PT, R4, RZ, PT ;  /* 0x000000ff0400720c */ /* 0x000fe20003f25270 */
[----:B--2---:R-:W-:-:S12]  /*9250*/  @!P0 BRA `(.L_x_68) ;  /* 0x0000002c00ac8947 */ /* 0x004fd80003800000 */
.L_x_154:
[----:B------:R-:W-:Y:S05]  /*9260*/  BSYNC B1 ;  /* 0x0000000000017941 */ /* 0x000fea0003800000 */
.L_x_67:
[----:B------:R-:W-:Y:S04]  /*9270*/  BSSY B1, `(.L_x_69) ;  /* 0x0000009000017945 */ /* 0x000fe80003800000 */
[----:B------:R-:W-:Y:S05]  /*9280*/  @P1 BRA `(.L_x_70) ;  /* 0x00000000001c1947 */ /* 0x000fea0003800000 */
[----:B------:R-:W2:Y:S01]  /*9290*/  S2R R5, SR_TID.X ;  /* 0x0000000000057919 */ /* 0x000ea20000002100 */
[----:B------:R-:W-:-:S04]  /*92a0*/  IMAD.MOV.U32 R4, RZ, RZ, 0x3000 ;  /* 0x00003000ff047424 */ /* 0x000fc800078e00ff */
[----:B------:R3:W-:Y:S01]  /*92b0*/  SYNCS.ARRIVE.TRANS64 RZ, [R3+URZ+0x22830], R4 ;  /* 0x0228300403ff79a7 */ /* 0x0007e2000800003f */
[----:B--2---:R-:W-:-:S04]  /*92c0*/  LOP3.LUT R5, R5, 0x1f, RZ, 0xc0, !PT ;  /* 0x0000001f05057812 */ /* 0x004fc800078ec0ff */
[----:B------:R-:W-:-:S13]  /*92d0*/  ISETP.NE.AND P0, PT, R5, RZ, PT ;  /* 0x000000ff0500720c */ /* 0x000fda0003f05270 */
[----:B---3--:R-:W-:Y:S05]  /*92e0*/  @!P0 BRA `(.L_x_70) ;  /* 0x0000000000048947 */ /* 0x008fea0003800000 */
[----:B------:R-:W-:Y:S01]  /*92f0*/  BPT.TRAP 0x1 ;  /* 0x000000040000795c */ /* 0x000fe20000300000 */
.L_x_70:
[----:B------:R-:W-:Y:S05]  /*9300*/  BSYNC B1 ;  /* 0x0000000000017941 */ /* 0x000fea0003800000 */
.L_x_69:
[----:B------:R-:W-:Y:S01]  /*9310*/  IMAD.MOV.U32 R10, RZ, RZ, RZ ;  /* 0x000000ffff0a7224 */ /* 0x000fe200078e00ff */
[----:B------:R-:W-:Y:S01]  /*9320*/  UIADD3 UR4, UP0, UR40, 0x370, URZ ;  /* 0x0000037028047890 */ /* 0x000fe2000ff1e03f */
[----:B0-----:R-:W-:Y:S01]  /*9330*/  IMAD.U32 R7, RZ, RZ, UR36 ;  /* 0x00000024ff077e24 */ /* 0x001fe2000f8e00ff */
[----:B------:R-:W-:Y:S01]  /*9340*/  PLOP3.LUT P0, PT, PT, PT, PT, 0x80, 0x0 ;  /* 0x000000000000781c */ /* 0x000fe20003f0f070 */
[----:B------:R-:W-:Y:S01]  /*9350*/  IMAD R0, R0, 0x60, RZ ;  /* 0x0000006000007824 */ /* 0x000fe200078e02ff */
[----:B------:R-:W-:Y:S01]  /*9360*/  R2UR UR10, R10 ;  /* 0x000000000a0a72ca */ /* 0x000fe200000e0000 */
[----:B------:R-:W-:Y:S01]  /*9370*/  IMAD R4, R18, 0x3000, R7 ;  /* 0x0000300012047824 */ /* 0x000fe200078e0207 */
[----:B------:R-:W-:Y:S01]  /*9380*/  UIADD3.X UR5, URZ, UR41, URZ, UP0, !UPT ;  /* 0x000000293f057290 */ /* 0x000fe200087fe43f */
[----:B------:R-:W-:Y:S01]  /*9390*/  VIADD R5, R3, 0x22830 ;  /* 0x0002283003057836 */ /* 0x000fe20000000000 */
[----:B------:R-:W-:Y:S01]  /*93a0*/  UMOV UR6, 0x0 ;  /* 0x0000000000067882 */ /* 0x000fe20000000000 */
[----:B------:R-:W-:Y:S01]  /*93b0*/  VIADD R4, R4, 0x1c400 ;  /* 0x0001c40004047836 */ /* 0x000fe20000000000 */
[----:B------:R-:W-:-:S09]  /*93c0*/  UMOV UR7, 0x14f00000 ;  /* 0x14f0000000077882 */ /* 0x000fd20000000000 */
.L_x_71:
[----:B------:R-:W-:-:S13]  /*93d0*/  @P0 ELECT P2, URZ, PT ;  /* 0x00000000003f082f */ /* 0x000fda0003840000 */
[----:B-----5:R-:W-:Y:S02]  /*93e0*/  @P2 R2UR UR13, R16 ;  /* 0x00000000100d22ca */ /* 0x020fe400000e0000 */
        /* <DEDUP_REMOVED lines=8> */
[----:B------:R-:W0:Y:S01]  /*9470*/  SYNCS.PHASECHK.TRANS64.TRYWAIT P0, [R3+URZ+0x22860], R2 ;  /* 0x02286002030075a7 */ /* 0x000e22000800017f */
[----:B------:R-:W-:Y:S04]  /*9480*/  BSSY B1, `(.L_x_72) ;  /* 0x0000002000017945 */ /* 0x000fe80003800000 */
[----:B0-----:R-:W-:Y:S05]  /*9490*/  @!P0 BRA `(.L_x_73) ;  /* 0x0000002c00308947 */ /* 0x001fea0003800000 */
.L_x_155:
[----:B------:R-:W-:Y:S05]  /*94a0*/  BSYNC B1 ;  /* 0x0000000000017941 */ /* 0x000fea0003800000 */
.L_x_72:
[----:B------:R-:W-:Y:S01]  /*94b0*/  BSSY B1, `(.L_x_74) ;  /* 0x000000b000017945 */ /* 0x000fe20003800000 */
[----:B------:R-:W-:Y:S02]  /*94c0*/  IMAD.MOV.U32 R8, RZ, RZ, 0x0 ;  /* 0x00000000ff087424 */ /* 0x000fe400078e00ff */
[----:B------:R-:W-:Y:S01]  /*94d0*/  IMAD.MOV.U32 R9, RZ, RZ, 0x14f00000 ;  /* 0x14f00000ff097424 */ /* 0x000fe200078e00ff */
[----:B------:R-:W-:Y:S06]  /*94e0*/  @P1 BRA `(.L_x_75) ;  /* 0x00000000001c1947 */ /* 0x000fec0003800000 */
[----:B------:R-:W2:Y:S01]  /*94f0*/  S2R R4, SR_TID.X ;  /* 0x0000000000047919 */ /* 0x000ea20000002100 */
[----:B01----:R-:W-:-:S04]  /*9500*/  IMAD.MOV.U32 R2, RZ, RZ, 0xc000 ;  /* 0x0000c000ff027424 */ /* 0x003fc800078e00ff */
[----:B------:R3:W-:Y:S01]  /*9510*/  SYNCS.ARRIVE.TRANS64 RZ, [R3+URZ+0x22850], R2 ;  /* 0x0228500203ff79a7 */ /* 0x0007e2000800003f */
[----:B--2---:R-:W-:-:S04]  /*9520*/  LOP3.LUT R4, R4, 0x1f, RZ, 0xc0, !PT ;  /* 0x0000001f04047812 */ /* 0x004fc800078ec0ff */
[----:B------:R-:W-:-:S13]  /*9530*/  ISETP.NE.AND P0, PT, R4, RZ, PT ;  /* 0x000000ff0400720c */ /* 0x000fda0003f05270 */
[----:B---3--:R-:W-:Y:S05]  /*9540*/  @!P0 BRA `(.L_x_75) ;  /* 0x0000000000048947 */ /* 0x008fea0003800000 */
[----:B------:R-:W-:Y:S01]  /*9550*/  BPT.TRAP 0x1 ;  /* 0x000000040000795c */ /* 0x000fe20000300000 */
.L_x_75:
[----:B------:R-:W-:Y:S05]  /*9560*/  BSYNC B1 ;  /* 0x0000000000017941 */ /* 0x000fea0003800000 */
.L_x_74:
[----:B------:R-:W-:Y:S01]  /*9570*/  R2UR UR10, R10 ;  /* 0x000000000a0a72ca */ /* 0x000fe200000e0000 */
[----:B01----:R-:W-:Y:S01]  /*9580*/  IMAD R2, R18, 0xc000, R7 ;  /* 0x0000c00012027824 */ /* 0x003fe200078e0207 */
[----:B------:R-:W-:Y:S01]  /*9590*/  R2UR UR6, R8 ;  /* 0x00000000080672ca */ /* 0x000fe200000e0000 */
[----:B------:R-:W-:Y:S01]  /*95a0*/  UIADD3 UR4, UP0, UR40, 0x470, URZ ;  /* 0x0000047028047890 */ /* 0x000fe2000ff1e03f */
[----:B------:R-:W-:Y:S01]  /*95b0*/  R2UR UR7, R9 ;  /* 0x00000000090772ca */ /* 0x000fe200000e0000 */
[----:B------:R-:W-:Y:S01]  /*95c0*/  VIADD R3, R3, 0x22850 ;  /* 0x0002285003037836 */ /* 0x000fe20000000000 */
[----:B------:R-:W-:Y:S01]  /*95d0*/  PLOP3.LUT P0, PT, PT, PT, PT, 0x80, 0x0 ;  /* 0x000000000000781c */ /* 0x000fe20003f0f070 */
[----:B------:R-:W-:Y:S01]  /*95e0*/  VIADD R4, R2, 0x400 ;  /* 0x0000040002047836 */ /* 0x000fe20000000000 */
[----:B------:R-:W-:-:S12]  /*95f0*/  UIADD3.X UR5, URZ, UR41, URZ, UP0, !UPT ;  /* 0x000000293f057290 */ /* 0x000fd800087fe43f */
.L_x_76:
        /* <DEDUP_REMOVED lines=10> */
[----:B------:R-:W-:Y:S01]  /*96a0*/  R2UR UR6, R8 ;  /* 0x00000000080672ca */ /* 0x000fe200000e0000 */
[----:B------:R-:W-:Y:S01]  /*96b0*/  VIADD R4, R2, 0x3400 ;  /* 0x0000340002047836 */ /* 0x000fe20000000000 */
[----:B------:R-:W-:Y:S01]  /*96c0*/  R2UR UR7, R9 ;  /* 0x00000000090772ca */ /* 0x000fe200000e0000 */
[----:B------:R-:W-:Y:S01]  /*96d0*/  UMOV UR10, 0x40 ;  /* 0x00000040000a7882 */ /* 0x000fe20000000000 */
[----:B------:R-:W-:-:S13]  /*96e0*/  PLOP3.LUT P0, PT, PT, PT, PT, 0x80, 0x0 ;  /* 0x000000000000781c */ /* 0x000fda0003f0f070 */
.L_x_77:
        /* <DEDUP_REMOVED lines=15> */
.L_x_78:
        /* <DEDUP_REMOVED lines=15> */
.L_x_79:
        /* <DEDUP_REMOVED lines=10> */
.L_x_65:
[----:B------:R-:W-:Y:S05]  /*9970*/  BSYNC B0 ;  /* 0x0000000000007941 */ /* 0x000fea0003800000 */
.L_x_64:
[----:B------:R-:W2:Y:S04]  /*9980*/  LDL.LU R5, [R1] ;  /* 0x0000000001057983 */ /* 0x000ea80000300800 */
[----:B------:R-:W3:Y:S01]  /*9990*/  LDL.LU R4, [R1+0x20] ;  /* 0x0000200001047983 */ /* 0x000ee20000300800 */
[----:B------:R-:W-:-:S05]  /*99a0*/  VIADD R18, R18, 0x1 ;  /* 0x0000000112127836 */ /* 0x000fca0000000000 */
[----:B------:R-:W-:-:S04]  /*99b0*/  ISETP.NE.AND P0, PT, R18, 0x2, PT ;  /* 0x000000021200780c */ /* 0x000fc80003f05270 */
[----:B------:R-:W-:Y:S02]  /*99c0*/  SEL R0, RZ, 0x1, P0 ;  /* 0x00000001ff007807 */ /* 0x000fe40000000000 */
[----:B------:R-:W-:Y:S02]  /*99d0*/  SEL R18, R18, RZ, P0 ;  /* 0x000000ff12127207 */ /* 0x000fe40000000000 */
[----:B--2---:R-:W-:Y:S01]  /*99e0*/  LOP3.LUT R5, R5, R0, RZ, 0x3c, !PT ;  /* 0x0000000005057212 */ /* 0x004fe200078e3cff */
[----:B---3--:R-:W-:-:S04]  /*99f0*/  VIADD R0, R4, 0xfffffffd ;  /* 0xfffffffd04007836 */ /* 0x008fc80000000000 */
[----:B------:R1:W-:Y:S03]  /*9a00*/  STL [R1], R5 ;  /* 0x0000000501007387 */ /* 0x0003e60000100800 */
.L_x_63:
[----:B------:R-:W2:Y:S01]  /*9a10*/  LDL.LU R2, [R1+0x18] ;  /* 0x0000180001027983 */ /* 0x000ea20000300800 */
[----:B------:R-:W-:Y:S01]  /*9a20*/  IMAD.MOV R6, RZ, RZ, -R6 ;  /* 0x000000ffff067224 */ /* 0x000fe200078e0a06 */
[----:B------:R-:W-:Y:S04]  /*9a30*/  BSSY B0, `(.L_x_62) ;  /* 0x000013d000007945 */ /* 0x000fe80003800000 */
[----:B--2---:R-:W-:-:S13]  /*9a40*/  ISETP.NE.AND P0, PT, R2, R6, PT ;  /* 0x000000060200720c */ /* 0x004fda0003f05270 */
[----:B------:R-:W-:Y:S05]  /*9a50*/  @!P0 BRA `(.L_x_80) ;  /* 0x0000001000e88947 */ /* 0x000fea0003800000 */
.L_x_113:
[----:B--2---:R-:W2:Y:S01]  /*9a60*/  LDL R2, [R1+0x8] ;  /* 0x0000080001027983 */ /* 0x004ea20000100800 */
[----:B------:R-:W-:Y:S01]  /*9a70*/  BSSY B1, `(.L_x_81) ;  /* 0x0000094000017945 */ /* 0x000fe20003800000 */
[----:B--2---:R-:W-:-:S13]  /*9a80*/  ISETP.NE.AND P0, PT, R2, RZ, PT ;  /* 0x000000ff0200720c */ /* 0x004fda0003f05270 */
[----:B------:R-:W-:Y:S05]  /*9a90*/  @!P0 BRA `(.L_x_82) ;  /* 0x0000000800448947 */ /* 0x000fea0003800000 */
[----:B------:R-:W2:Y:S01]  /*9aa0*/  LDL R2, [R1+0xc] ;  /* 0x00000c0001027983 */ /* 0x000ea20000100800 */
[----:B------:R-:W-:Y:S01]  /*9ab0*/  IMAD.MOV.U32 R6, RZ, RZ, R0 ;  /* 0x000000ffff067224 */ /* 0x000fe200078e0000 */
[----:B--2---:R-:W-:-:S13]  /*9ac0*/  ISETP.NE.AND P0, PT, R2, RZ, PT ;  /* 0x000000ff0200720c */ /* 0x004fda0003f05270 */
[----:B------:R-:W-:Y:S05]  /*9ad0*/  @!P0 BRA `(.L_x_83) ;  /* 0x00000000004c8947 */ /* 0x000fea0003800000 */
[----:B-1----:R-:W2:Y:S01]  /*9ae0*/  LDL R5, [R1+0x4] ;  /* 0x0000040001057983 */ /* 0x002ea20000100800 */
        /* <DEDUP_REMOVED lines=18> */
.L_x_83:
[----:B------:R-:W3:Y:S01]  /*9c10*/  LDL R2, [R1] ;  /* 0x0000000001027983 */ /* 0x000ee20000100800 */
[----:B--2---:R-:W-:Y:S01]  /*9c20*/  LEA R4, R18, UR36, 0x3 ;  /* 0x0000002412047c11 */ /* 0x004fe2000f8e18ff */
[----:B------:R-:W-:Y:S01]  /*9c30*/  BSSY B2, `(.L_x_84) ;  /* 0x0000007000027945 */ /* 0x000fe20003800000 */
[----:B------:R-:W2:Y:S02]  /*9c40*/  S2R R3, SR_TID.X ;  /* 0x0000000000037919 */ /* 0x000ea40000002100 */
[----:B--2---:R-:W-:-:S04]  /*9c50*/  LOP3.LUT R3, R3, 0x7f, RZ, 0xc0, !PT ;  /* 0x0000007f03037812 */ /* 0x004fc800078ec0ff */
[----:B------:R-:W-:Y:S02]  /*9c60*/  ISETP.NE.AND P1, PT, R3, RZ, PT ;  /* 0x000000ff0300720c */ /* 0x000fe40003f25270 */
[----:B---3--:R-:W-:-:S04]  /*9c70*/  SHF.L.U32 R2, R2, 0x1f, RZ ;  /* 0x0000001f02027819 */ /* 0x008fc800000006ff */
[----:B------:R-:W2:Y:S02]  /*9c80*/  SYNCS.PHASECHK.TRANS64.TRYWAIT P0, [R4+URZ+0x22840], R2 ;  /* 0x02284002040075a7 */ /* 0x000ea4000800017f */
[----:B--2---:R-:W-:Y:S05]  /*9c90*/  @!P0 BRA `(.L_x_85) ;  /* 0x0000002400448947 */ /* 0x004fea0003800000 */
.L_x_156:
[----:B------:R-:W-:Y:S05]  /*9ca0*/  BSYNC B2 ;  /* 0x0000000000027941 */ /* 0x000fea0003800000 */
.L_x_84:
[----:B------:R-:W-:Y:S04]  /*9cb0*/  BSSY B2, `(.L_x_86) ;  /* 0x0000009000027945 */ /* 0x000fe80003800000 */
[----:B------:R-:W-:Y:S05]  /*9cc0*/  @P1 BRA `(.L_x_87) ;  /* 0x00000000001c1947 */ /* 0x000fea0003800000 */
[----:B-1----:R-:W1:Y:S01]  /*9cd0*/  S2R R5, SR_TID.X ;  /* 0x0000000000057919 */ /* 0x002e620000002100 */
[----:B------:R-:W-:-:S04]  /*9ce0*/  IMAD.MOV.U32 R3, RZ, RZ, 0x3000 ;  /* 0x00003000ff037424 */ /* 0x000fc800078e00ff */
[----:B------:R3:W-:Y:S01]  /*9cf0*/  SYNCS.ARRIVE.TRANS64 RZ, [R4+URZ+0x22830], R3 ;  /* 0x0228300304ff79a7 */ /* 0x0007e2000800003f */
[----:B-1----:R-:W-:-:S04]  /*9d00*/  LOP3.LUT R5, R5, 0x1f, RZ, 0xc0, !PT ;  /* 0x0000001f05057812 */ /* 0x002fc800078ec0ff */
[----:B------:R-:W-:-:S13]  /*9d10*/  ISETP.NE.AND P0, PT, R5, RZ, PT ;  /* 0x000000ff0500720c */ /* 0x000fda0003f05270 */
[----:B---3--:R-:W-:Y:S05]  /*9d20*/  @!P0 BRA `(.L_x_87) ;  /* 0x0000000000048947 */ /* 0x008fea0003800000 */
[----:B------:R-:W-:Y:S01]  /*9d30*/  BPT.TRAP 0x1 ;  /* 0x000000040000795c */ /* 0x000fe20000300000 */
.L_x_87:
[----:B------:R-:W-:Y:S05]  /*9d40*/  BSYNC B2 ;  /* 0x0000000000027941 */ /* 0x000fea0003800000 */
.L_x_86:
[----:B------:R-:W-:Y:S01]  /*9d50*/  IMAD.MOV.U32 R8, RZ, RZ, RZ ;  /* 0x000000ffff087224 */ /* 0x000fe200078e00ff */
[----:B------:R-:W-:Y:S01]  /*9d60*/  UIADD3 UR4, UP0, UR40, 0x370, URZ ;  /* 0x0000037028047890 */ /* 0x000fe2000ff1e03f */
[----:B-1----:R-:W-:Y:S01]  /*9d70*/  IMAD.U32 R5, RZ, RZ, UR36 ;  /* 0x00000024ff057e24 */ /* 0x002fe2000f8e00ff */
[----:B------:R-:W-:Y:S01]  /*9d80*/  PLOP3.LUT P0, PT, PT, PT, PT, 0x80, 0x0 ;  /* 0x000000000000781c */ /* 0x000fe20003f0f070 */
[----:B------:R-:W-:Y:S01]  /*9d90*/  IMAD R6, R6, 0x60, RZ ;  /* 0x0000006006067824 */ /* 0x000fe200078e02ff */
[----:B------:R-:W-:Y:S01]  /*9da0*/  R2UR UR10, R8 ;  /* 0x00000000080a72ca */ /* 0x000fe200000e0000 */
[----:B------:R-:W-:Y:S01]  /*9db0*/  IMAD R3, R18, 0x3000, R5 ;  /* 0x0000300012037824 */ /* 0x000fe200078e0205 */
[----:B------:R-:W-:Y:S01]  /*9dc0*/  UIADD3.X UR5, URZ, UR41, URZ, UP0, !UPT ;  /* 0x000000293f057290 */ /* 0x000fe200087fe43f */
[----:B0-----:R-:W-:Y:S01]  /*9dd0*/  VIADD R7, R4, 0x22830 ;  /* 0x0002283004077836 */ /* 0x001fe20000000000 */
[----:B------:R-:W-:Y:S01]  /*9de0*/  UMOV UR6, 0x0 ;  /* 0x0000000000067882 */ /* 0x000fe20000000000 */
[----:B------:R-:W-:Y:S01]  /*9df0*/  VIADD R3, R3, 0x1c400 ;  /* 0x0001c40003037836 */ /* 0x000fe20000000000 */
[----:B------:R-:W-:-:S09]  /*9e00*/  UMOV UR7, 0x14f00000 ;  /* 0x14f0000000077882 */ /* 0x000fd20000000000 */
.L_x_88:
        /* <DEDUP_REMOVED lines=13> */
.L_x_157:
[----:B------:R-:W-:Y:S05]  /*9ee0*/  BSYNC B2 ;  /* 0x0000000000027941 */ /* 0x000fea0003800000 */
.L_x_89:
[----:B------:R-:W-:Y:S01]  /*9ef0*/  BSSY B2, `(.L_x_91) ;  /* 0x000000b000027945 */ /* 0x000fe20003800000 */
[----:B0-2---:R-:W-:Y:S02]  /*9f00*/  IMAD.MOV.U32 R2, RZ, RZ, 0x0 ;  /* 0x00000000ff027424 */ /* 0x005fe400078e00ff */
[----:B------:R-:W-:Y:S01]  /*9f10*/  IMAD.MOV.U32 R3, RZ, RZ, 0x14f00000 ;  /* 0x14f00000ff037424 */ /* 0x000fe200078e00ff */
[----:B------:R-:W-:Y:S06]  /*9f20*/  @P1 BRA `(.L_x_92) ;  /* 0x00000000001c1947 */ /* 0x000fec0003800000 */
[----:B------:R-:W0:Y:S01]  /*9f30*/  S2R R9, SR_TID.X ;  /* 0x0000000000097919 */ /* 0x000e220000002100 */
[----:B------:R-:W-:-:S04]  /*9f40*/  IMAD.MOV.U32 R7, RZ, RZ, 0xc000 ;  /* 0x0000c000ff077424 */ /* 0x000fc800078e00ff */
[----:B------:R1:W-:Y:S01]  /*9f50*/  SYNCS.ARRIVE.TRANS64 RZ, [R4+URZ+0x22850], R7 ;  /* 0x0228500704ff79a7 */ /* 0x0003e2000800003f */
[----:B0-----:R-:W-:-:S04]  /*9f60*/  LOP3.LUT R9, R9, 0x1f, RZ, 0xc0, !PT ;  /* 0x0000001f09097812 */ /* 0x001fc800078ec0ff */
[----:B------:R-:W-:-:S13]  /*9f70*/  ISETP.NE.AND P0, PT, R9, RZ, PT ;  /* 0x000000ff0900720c */ /* 0x000fda0003f05270 */
[----:B-1----:R-:W-:Y:S05]  /*9f80*/  @!P0 BRA `(.L_x_92) ;  /* 0x0000000000048947 */ /* 0x002fea0003800000 */
[----:B------:R-:W-:Y:S01]  /*9f90*/  BPT.TRAP 0x1 ;  /* 0x000000040000795c */ /* 0x000fe20000300000 */
.L_x_92:
[----:B------:R-:W-:Y:S05]  /*9fa0*/  BSYNC B2 ;  /* 0x0000000000027941 */ /* 0x000fea0003800000 */
.L_x_91:
[----:B------:R-:W-:Y:S01]  /*9fb0*/  R2UR UR10, R8 ;  /* 0x00000000080a72ca */ /* 0x000fe200000e0000 */
[----:B------:R-:W-:Y:S01]  /*9fc0*/  IMAD R5, R18, 0xc000, R5 ;  /* 0x0000c00012057824 */ /* 0x000fe200078e0205 */
[----:B------:R-:W-:Y:S01]  /*9fd0*/  R2UR UR6, R2 ;  /* 0x00000000020672ca */ /* 0x000fe200000e0000 */
[----:B------:R-:W-:Y:S01]  /*9fe0*/  UIADD3 UR4, UP0, UR40, 0x470, URZ ;  /* 0x0000047028047890 */ /* 0x000fe2000ff1e03f */
[----:B------:R-:W-:Y:S01]  /*9ff0*/  R2UR UR7, R3 ;  /* 0x00000000030772ca */ /* 0x000fe200000e0000 */
[----:B------:R-:W-:Y:S01]  /*a000*/  VIADD R4, R4, 0x22850 ;  /* 0x0002285004047836 */ /* 0x000fe20000000000 */
[----:B------:R-:W-:Y:S01]  /*a010*/  PLOP3.LUT P0, PT, PT, PT, PT, 0x80, 0x0 ;  /* 0x000000000000781c */ /* 0x000fe20003f0f070 */
[----:B------:R-:W-:Y:S01]  /*a020*/  VIADD R7, R5, 0x400 ;  /* 0x0000040005077836 */ /* 0x000fe20000000000 */
[----:B------:R-:W-:-:S12]  /*a030*/  UIADD3.X UR5, URZ, UR41, URZ, UP0, !UPT ;  /* 0x000000293f057290 */ /* 0x000fd800087fe43f */
.L_x_93:
        /* <DEDUP_REMOVED lines=15> */
.L_x_94:
        /* <DEDUP_REMOVED lines=15> */
.L_x_95:
        /* <DEDUP_REMOVED lines=15> */
.L_x_96:
        /* <DEDUP_REMOVED lines=9> */
[----:B--2---:R-:W-:Y:S05]  /*a3a0*/  @P0 BRA.U.ANY `(.L_x_96) ;  /* 0xfffffffd00d80947 */ /* 0x004fea000393ffff */
.L_x_82:
[----:B------:R-:W-:Y:S05]  /*a3b0*/  BSYNC B1 ;  /* 0x0000000000017941 */ /* 0x000fea0003800000 */
.L_x_81:
[----:B------:R-:W2:Y:S04]  /*a3c0*/  LDL R3, [R1+0x8] ;  /* 0x0000080001037983 */ /* 0x000ea80000100800 */
[----:B------:R-:W3:Y:S01]  /*a3d0*/  LDL.LU R2, [R1] ;  /* 0x0000000001027983 */ /* 0x000ee20000300800 */
[----:B0-----:R-:W-:Y:S01]  /*a3e0*/  VIADD R7, R18, 0x1 ;  /* 0x0000000112077836 */ /* 0x001fe20000000000 */
[----:B------:R-:W-:Y:S04]  /*a3f0*/  BSSY B1, `(.L_x_97) ;  /* 0x0000097000017945 */ /* 0x000fe80003800000 */
[----:B------:R-:W-:-:S04]  /*a400*/  ISETP.NE.AND P0, PT, R7, 0x2, PT ;  /* 0x000000020700780c */ /* 0x000fc80003f05270 */
[----:B------:R-:W-:Y:S02]  /*a410*/  SEL R6, RZ, 0x1, P0 ;  /* 0x00000001ff067807 */ /* 0x000fe40000000000 */
[----:B------:R-:W-:Y:S02]  /*a420*/  SEL R7, R7, RZ, P0 ;  /* 0x000000ff07077207 */ /* 0x000fe40000000000 */
[----:B--2---:R-:W-:Y:S02]  /*a430*/  ISETP.NE.AND P2, PT, R3, RZ, PT ;  /* 0x000000ff0300720c */ /* 0x004fe40003f45270 */
[----:B---3--:R-:W-:-:S11]  /*a440*/  LOP3.LUT R6, R2, R6, RZ, 0x3c, !PT ;  /* 0x0000000602067212 */ /* 0x008fd600078e3cff */
[----:B------:R-:W-:Y:S05]  /*a450*/  @!P2 BRA `(.L_x_98) ;  /* 0x000000080040a947 */ /* 0x000fea0003800000 */
[----:B------:R-:W2:Y:S01]  /*a460*/  LDL R2, [R1+0xc] ;  /* 0x00000c0001027983 */ /* 0x000ea20000100800 */
[----:B------:R-:W-:Y:S01]  /*a470*/  VIADD R8, R0, 0xffffffff ;  /* 0xffffffff00087836 */ /* 0x000fe20000000000 */
[----:B--2---:R-:W-:-:S13]  /*a480*/  ISETP.NE.AND P2, PT, R2, RZ, PT ;  /* 0x000000ff0200720c */ /* 0x004fda0003f45270 */
[----:B------:R-:W-:Y:S05]  /*a490*/  @!P2 BRA `(.L_x_99) ;  /* 0x00000000004ca947 */ /* 0x000fea0003800000 */
[----:B------:R-:W2:Y:S01]  /*a4a0*/  LDL R9, [R1+0x4] ;  /* 0x0000040001097983 */ /* 0x000ea20000100800 */
[----:B------:R-:W0:Y:S01]  /*a4b0*/  LDC R4, c[0x0][0x43c] ;  /* 0x00010f00ff047b82 */ /* 0x000e220000000800 */
[----:B------:R-:W-:Y:S01]  /*a4c0*/  ULDC.64 UR4, c[0x0][0x428] ;  /* 0x00010a0000047ab9 */ /* 0x000fe20000000a00 */
[----:B0-----:R-:W-:-:S13]  /*a4d0*/  ISETP.NE.AND P0, PT, R4, 0x1, PT ;  /* 0x000000010400780c */ /* 0x001fda0003f05270 */
        /* <DEDUP_REMOVED lines=15> */
.L_x_99:
[----:B0-----:R-:W-:Y:S01]  /*a5d0*/  LEA R4, R7, UR36, 0x3 ;  /* 0x0000002407047c11 */ /* 0x001fe2000f8e18ff */
[----:B------:R-:W0:Y:S01]  /*a5e0*/  S2R R3, SR_TID.X ;  /* 0x0000000000037919 */ /* 0x000e220000002100 */
[----:B------:R-:W-:Y:S01]  /*a5f0*/  SHF.L.U32 R2, R6, 0x1f, RZ ;  /* 0x0000001f06027819 */ /* 0x000fe200000006ff */
[----:B------:R-:W-:Y:S03]  /*a600*/  BSSY B2, `(.L_x_100) ;  /* 0x0000005000027945 */ /* 0x000fe60003800000 */
[----:B------:R-:W2:Y:S01]  /*a610*/  SYNCS.PHASECHK.TRANS64.TRYWAIT P0, [R4+URZ+0x22840], R2 ;  /* 0x02284002040075a7 */ /* 0x000ea2000800017f */
[----:B0-----:R-:W-:-:S04]  /*a620*/  LOP3.LUT R3, R3, 0x7f, RZ, 0xc0, !PT ;  /* 0x0000007f03037812 */ /* 0x001fc800078ec0ff */
[----:B------:R-:W-:Y:S01]  /*a630*/  ISETP.NE.AND P1, PT, R3, RZ, PT ;  /* 0x000000ff0300720c */ /* 0x000fe20003f25270 */
[----:B--2---:R-:W-:-:S12]  /*a640*/  @!P0 BRA `(.L_x_101) ;  /* 0x0000001c00008947 */ /* 0x004fd80003800000 */
.L_x_158:
[----:B------:R-:W-:Y:S05]  /*a650*/  BSYNC B2 ;  /* 0x0000000000027941 */ /* 0x000fea0003800000 */
.L_x_100:
[----:B------:R-:W-:Y:S04]  /*a660*/  BSSY B2, `(.L_x_102) ;  /* 0x0000009000027945 */ /* 0x000fe80003800000 */
[----:B------:R-:W-:Y:S05]  /*a670*/  @P1 BRA `(.L_x_103) ;  /* 0x00000000001c1947 */ /* 0x000fea0003800000 */
[----:B-1----:R-:W1:Y:S01]  /*a680*/  S2R R5, SR_TID.X ;  /* 0x0000000000057919 */ /* 0x002e620000002100 */
[----:B------:R-:W-:-:S04]  /*a690*/  IMAD.MOV.U32 R3, RZ, RZ, 0x3000 ;  /* 0x00003000ff037424 */ /* 0x000fc800078e00ff */
[----:B------:R2:W-:Y:S01]  /*a6a0*/  SYNCS.ARRIVE.TRANS64 RZ, [R4+URZ+0x22830], R3 ;  /* 0x0228300304ff79a7 */ /* 0x0005e2000800003f */
[----:B-1----:R-:W-:-:S04]  /*a6b0*/  LOP3.LUT R5, R5, 0x1f, RZ, 0xc0, !PT ;  /* 0x0000001f05057812 */ /* 0x002fc800078ec0ff */
[----:B------:R-:W-:-:S13]  /*a6c0*/  ISETP.NE.AND P0, PT, R5, RZ, PT ;  /* 0x000000ff0500720c */ /* 0x000fda0003f05270 */
[----:B--2---:R-:W-:Y:S05]  /*a6d0*/  @!P0 BRA `(.L_x_103) ;  /* 0x0000000000048947 */ /* 0x004fea0003800000 */
[----:B------:R-:W-:Y:S01]  /*a6e0*/  BPT.TRAP 0x1 ;  /* 0x000000040000795c */ /* 0x000fe20000300000 */
.L_x_103:
[----:B------:R-:W-:Y:S05]  /*a6f0*/  BSYNC B2 ;  /* 0x0000000000027941 */ /* 0x000fea0003800000 */
.L_x_102:
        /* <DEDUP_REMOVED lines=12> */
.L_x_104:
        /* <DEDUP_REMOVED lines=10> */
[----:B------:R-:W1:Y:S01]  /*a860*/  SYNCS.PHASECHK.TRANS64.TRYWAIT P0, [R4+URZ+0x22860], R2 ;  /* 0x02286002040075a7 */ /* 0x000e62000800017f */
[----:B------:R-:W-:Y:S04]  /*a870*/  BSSY B2, `(.L_x_105) ;  /* 0x0000002000027945 */ /* 0x000fe80003800000 */
[----:B-1----:R-:W-:Y:S05]  /*a880*/  @!P0 BRA `(.L_x_106) ;  /* 0x0000001800848947 */ /* 0x002fea0003800000 */
.L_x_159:
[----:B------:R-:W-:Y:S05]  /*a890*/  BSYNC B2 ;  /* 0x0000000000027941 */ /* 0x000fea0003800000 */
.L_x_105:
[----:B------:R-:W-:Y:S01]  /*a8a0*/  BSSY B2, `(.L_x_107) ;  /* 0x000000b000027945 */ /* 0x000fe20003800000 */
[----:B01----:R-:W-:Y:S02]  /*a8b0*/  IMAD.MOV.U32 R2, RZ, RZ, 0x0 ;  /* 0x00000000ff027424 */ /* 0x003fe400078e00ff */
        /* <DEDUP_REMOVED lines=9> */
.L_x_108:
[----:B------:R-:W-:Y:S05]  /*a950*/  BSYNC B2 ;  /* 0x0000000000027941 */ /* 0x000fea0003800000 */
.L_x_107:
        /* <DEDUP_REMOVED lines=9> */
.L_x_109:
        /* <DEDUP_REMOVED lines=15> */
.L_x_110:
        /* <DEDUP_REMOVED lines=15> */
.L_x_111:
        /* <DEDUP_REMOVED lines=15> */
.L_x_112:
        /* <DEDUP_REMOVED lines=10> */
.L_x_98:
[----:B------:R-:W-:Y:S05]  /*ad60*/  BSYNC B1 ;  /* 0x0000000000017941 */ /* 0x000fea0003800000 */
.L_x_97:
[----:B------:R-:W-:Y:S01]  /*ad70*/  VIADD R7, R7, 0x1 ;  /* 0x0000000107077836 */ /* 0x000fe20000000000 */
[C---:B------:R-:W-:Y:S01]  /*ad80*/  ISETP.GT.AND P1, PT, R0.reuse, 0x1, PT ;  /* 0x000000010000780c */ /* 0x040fe20003f24270 */
[----:B------:R-:W-:-:S03]  /*ad90*/  VIADD R0, R0, 0xfffffffe ;  /* 0xfffffffe00007836 */ /* 0x000fc60000000000 */
[----:B------:R-:W-:-:S04]  /*ada0*/  ISETP.NE.AND P0, PT, R7, 0x2, PT ;  /* 0x000000020700780c */ /* 0x000fc80003f05270 */
[----:B------:R-:W-:Y:S02]  /*adb0*/  SEL R3, RZ, 0x1, P0 ;  /* 0x00000001ff037807 */ /* 0x000fe40000000000 */
[----:B------:R-:W-:Y:S02]  /*adc0*/  SEL R18, R7, RZ, P0 ;  /* 0x000000ff07127207 */ /* 0x000fe40000000000 */
[----:B------:R-:W-:-:S05]  /*add0*/  LOP3.LUT R2, R6, R3, RZ, 0x3c, !PT ;  /* 0x0000000306027212 */ /* 0x000fca00078e3cff */
[----:B------:R2:W-:Y:S01]  /*ade0*/  STL [R1], R2 ;  /* 0x0000000201007387 */ /* 0x0005e20000100800 */
[----:B------:R-:W-:Y:S05]  /*adf0*/  @P1 BRA `(.L_x_113) ;  /* 0xffffffec00181947 */ /* 0x000fea000383ffff */
.L_x_80:
[----:B------:R-:W-:Y:S05]  /*ae00*/  BSYNC B0 ;  /* 0x0000000000007941 */ /* 0x000fea0003800000 */
.L_x_62:
[----:B--2---:R-:W2:Y:S01]  /*ae10*/  LDL.LU R2, [R1+0x24] ;  /* 0x0000240001027983 */ /* 0x004ea20000300800 */
[----:B------:R-:W-:-:S03]  /*ae20*/  ULDC UR4, c[0x0][0xc34] ;  /* 0x00030d0000047ab9 */ /* 0x000fc60000000800 */
[----:B------:R-:W3:Y:S01]  /*ae30*/  LDL.LU R0, [R1+0x30] ;  /* 0x0000300001007983 */ /* 0x000ee20000300800 */
[----:B--2---:R-:W-:Y:S02]  /*ae40*/  VIADD R2, R2, UR38 ;  /* 0x0000002602027c36 */ /* 0x004fe40008000000 */
[----:B---3--:R-:W-:-:S03]  /*ae50*/  VIADD R0, R0, 0x1 ;  /* 0x0000000100007836 */ /* 0x008fc60000000000 */
[----:B------:R2:W-:Y:S01]  /*ae60*/  STL [R1+0x24], R2 ;  /* 0x0000240201007387 */ /* 0x0005e20000100800 */
[----:B------:R-:W-:-:S03]  /*ae70*/  ISETP.GE.AND P0, PT, R2, UR4, PT ;  /* 0x0000000402007c0c */ /* 0x000fc6000bf06270 */
[----:B------:R2:W-:Y:S10]  /*ae80*/  STL [R1+0x30], R0 ;  /* 0x0000300001007387 */ /* 0x0005f40000100800 */
[----:B--2---:R-:W-:Y:S05]  /*ae90*/  @!P0 BRA `(.L_x_114) ;  /* 0xffffffc400288947 */ /* 0x004fea000383ffff */
[----:B------:R-:W-:-:S07]  /*aea0*/  LOP3.LUT R2, R0, 0x1, RZ, 0xc, !PT ;  /* 0x0000000100027812 */ /* 0x000fce00078e0cff */
.L_x_38:
[----:B0-----:R-:W0:Y:S01]  /*aeb0*/  S2R R3, SR_CgaCtaId ;  /* 0x0000000000037919 */ /* 0x001e220000008800 */
[----:B------:R-:W-:Y:S01]  /*aec0*/  MOV R0, 0x400 ;  /* 0x0000040000007802 */ /* 0x000fe20000000f00 */
[----:B------:R-:W-:Y:S03]  /*aed0*/  BSSY B0, `(.L_x_115) ;  /* 0x0000005000007945 */ /* 0x000fe60003800000 */
[----:B0-----:R-:W-:Y:S02]  /*aee0*/  LEA R0, R3, R0, 0x18 ;  /* 0x0000000003007211 */ /* 0x001fe400078ec0ff */
[----:B------:R-:W-:-:S04]  /*aef0*/  SHF.L.U32 R3, R2, 0x1f, RZ ;  /* 0x0000001f02037819 */ /* 0x000fc800000006ff */
[----:B------:R-:W0:Y:S02]  /*af00*/  SYNCS.PHASECHK.TRANS64.TRYWAIT P0, [R0+URZ+0x22820], R3 ;  /* 0x02282003000075a7 */ /* 0x000e24000800017f */
[----:B0-----:R-:W-:Y:S05]  /*af10*/  @!P0 BRA `(.L_x_116) ;  /* 0x0000001000f48947 */ /* 0x001fea0003800000 */
.L_x_160:
[----:B------:R-:W-:Y:S05]  /*af20*/  BSYNC B0 ;  /* 0x0000000000007941 */ /* 0x000fea0003800000 */
.L_x_115:
[----:B------:R-:W-:-:S03]  /*af30*/  UMOV UR4, 0xffffffff ;  /* 0xffffffff00047882 */ /* 0x000fc60000000000 */
[----:B------:R-:W-:Y:S05]  /*af40*/  BRA.DIV UR4, `(.L_x_117) ;  /* 0x0000001204fc7947 */ /* 0x000fea000b800000 */
[----:B------:R-:W2:Y:S02]  /*af50*/  S2R R2, SR_TID.X ;  /* 0x0000000000027919 */ /* 0x000ea40000002100 */
[----:B--2---:R-:W-:-:S04]  /*af60*/  SHF.R.U32.HI R2, RZ, 0x5, R2 ;  /* 0x00000005ff027819 */ /* 0x004fc80000011602 */
[----:B------:R-:W-:-:S05]  /*af70*/  LOP3.LUT R2, R2, 0x3, RZ, 0xc0, !PT ;  /* 0x0000000302027812 */ /* 0x000fca00078ec0ff */
[----:B------:R2:W3:Y:S02]  /*af80*/  SHFL.IDX PT, R14, R2, RZ, 0x1f ;  /* 0x00001fff020e7589 */ /* 0x0004e400000e0000 */
.L_x_163:
[----:B---3--:R-:W-:Y:S01]  /*af90*/  ISETP.NE.AND P0, PT, R14, RZ, PT ;  /* 0x000000ff0e00720c */ /* 0x008fe20003f05270 */
[----:B------:R-:W-:-:S12]  /*afa0*/  BSSY B0, `(.L_x_118) ;  /* 0x0000025000007945 */ /* 0x000fd80003800000 */
[----:B------:R-:W-:Y:S05]  /*afb0*/  @P0 BRA `(.L_x_119) ;  /* 0x00000000008c0947 */ /* 0x000fea0003800000 */
[----:B------:R-:W-:-:S03]  /*afc0*/  UMOV UR4, 0xffffffff ;  /* 0xffffffff00047882 */ /* 0x000fc60000000000 */
[----:B------:R-:W-:Y:S05]  /*afd0*/  BRA.DIV UR4, `(.L_x_120) ;  /* 0x00000016040c7947 */ /* 0x000fea000b800000 */
[----:B------:R-:W-:-:S13]  /*afe0*/  ELECT P6, URZ, PT ;  /* 0x00000000003f782f */ /* 0x000fda00038c0000 */
.L_x_166:
[----:B------:R-:W-:Y:S05]  /*aff0*/  @!P6 BRA `(.L_x_119) ;  /* 0x00000000007ce947 */ /* 0x000fea0003800000 */
[----:B------:R-:W-:-:S06]  /*b000*/  ULOP3.LUT UR4, UR37, 0x2, URZ, 0xfc, !UPT ;  /* 0x0000000225047892 */ /* 0x000fcc000f8efc3f */
[----:B--2---:R-:W-:-:S05]  /*b010*/  IMAD.U32 R2, RZ, RZ, UR4 ;  /* 0x00000004ff027e24 */ /* 0x004fca000f8e00ff */
[----:B------:R-:W-:-:S13]  /*b020*/  ISETP.NE.AND P2, PT, R2, 0x3, PT ;  /* 0x000000030200780c */ /* 0x000fda0003f45270 */
[----:B------:R-:W-:Y:S05]  /*b030*/  @!P2 BRA `(.L_x_121) ;  /* 0x000000000004a947 */ /* 0x000fea0003800000 */
[----:B------:R-:W-:Y:S01]  /*b040*/  BPT.TRAP 0x1 ;  /* 0x000000040000795c */ /* 0x000fe20000300000 */
.L_x_121:
[----:B------:R-:W1:Y:S01]  /*b050*/  LDL.LU R7, [R1] ;  /* 0x0000000001077983 */ /* 0x000e620000300800 */
[----:B0-----:R-:W-:Y:S02]  /*b060*/  VIADD R3, R0, 0x22840 ;  /* 0x0002284000037836 */ /* 0x001fe40000000000 */
[C---:B------:R-:W-:Y:S02]  /*b070*/  VIADD R2, R18.reuse, 0x1 ;  /* 0x0000000112027836 */ /* 0x040fe40000000000 */
[----:B------:R-:W-:-:S03]  /*b080*/  IMAD R6, R18, 0x8, R3 ;  /* 0x0000000812067824 */ /* 0x000fc600078e0203 */
[----:B------:R-:W-:-:S04]  /*b090*/  ISETP.NE.AND P1, PT, R2, 0x2, PT ;  /* 0x000000020200780c */ /* 0x000fc80003f25270 */
[----:B------:R-:W-:Y:S02]  /*b0a0*/  SEL R4, RZ, 0x1, P1 ;  /* 0x00000001ff047807 */ /* 0x000fe40000800000 */
[C---:B-1----:R-:W-:Y:S02]  /*b0b0*/  SHF.L.U32 R5, R7.reuse, 0x1f, RZ ;  /* 0x0000001f07057819 */ /* 0x042fe400000006ff */
[----:B------:R-:W-:Y:S02]  /*b0c0*/  LOP3.LUT R7, R7, R4, RZ, 0x3c, !PT ;  /* 0x0000000407077212 */ /* 0x000fe400078e3cff */
[----:B------:R-:W0:Y:S01]  /*b0d0*/  SYNCS.PHASECHK.TRANS64.TRYWAIT P0, [R6+URZ], R5 ;  /* 0x00000005060075a7 */ /* 0x000e22000800017f */
[----:B------:R-:W-:Y:S02]  /*b0e0*/  SEL R4, R2, RZ, P1 ;  /* 0x000000ff02047207 */ /* 0x000fe40000800000 */
[----:B------:R-:W-:-:S03]  /*b0f0*/  SHF.L.U32 R2, R7, 0x1f, RZ ;  /* 0x0000001f07027819 */ /* 0x000fc600000006ff */
[----:B------:R-:W-:Y:S01]  /*b100*/  IMAD R3, R4, 0x8, R3 ;  /* 0x0000000804037824 */ /* 0x000fe200078e0203 */
[----:B0-----:R-:W-:Y:S06]  /*b110*/  @!P0 BRA `(.L_x_122) ;  /* 0x0000001000dc8947 */ /* 0x001fec0003800000 */
.L_x_167:
[----:B------:R-:W1:Y:S02]  /*b120*/  SYNCS.PHASECHK.TRANS64.TRYWAIT P0, [R3+URZ], R2 ;  /* 0x00000002030075a7 */ /* 0x000e64000800017f */
[----:B-1----:R-:W-:Y:S05]  /*b130*/  @!P0 BRA `(.L_x_123) ;  /* 0x0000001000e88947 */ /* 0x002fea0003800000 */
.L_x_168:
[----:B------:R-:W-:Y:S05]  /*b140*/  @!P2 BRA `(.L_x_124) ;  /* 0x000000000004a947 */ /* 0x000fea0003800000 */
[----:B------:R-:W-:Y:S01]  /*b150*/  BPT.TRAP 0x1 ;  /* 0x000000040000795c */ /* 0x000fe20000300000 */
.L_x_124:
[----:B-1----:R-:W-:-:S04]  /*b160*/  VIADD R3, R0, 0x22860 ;  /* 0x0002286000037836 */ /* 0x002fc80000000000 */
[----:B------:R-:W-:-:S04]  /*b170*/  IMAD R18, R18, 0x8, R3 ;  /* 0x0000000812127824 */ /* 0x000fc800078e0203 */
[----:B------:R-:W1:Y:S02]  /*b180*/  SYNCS.PHASECHK.TRANS64.TRYWAIT P0, [R18+URZ], R5 ;  /* 0x00000005120075a7 */ /* 0x000e64000800017f */
[----:B-1----:R-:W-:Y:S05]  /*b190*/  @!P0 BRA `(.L_x_125) ;  /* 0x0000001000e48947 */ /* 0x002fea0003800000 */
.L_x_169:
[----:B------:R-:W-:-:S07]  /*b1a0*/  IMAD R3, R4, 0x8, R3 ;  /* 0x0000000804037824 */ /* 0x000fce00078e0203 */
.L_x_126:
[----:B--2---:R2:W3:Y:S02]  /*b1b0*/  SYNCS.PHASECHK.TRANS64.TRYWAIT P0, [R3+URZ], R2 ;  /* 0x00000002030075a7 */ /* 0x0044e4000800017f */
[----:B---3--:R-:W-:Y:S05]  /*b1c0*/  @!P0 NANOSLEEP.SYNCS 0x989680 ;  /* 0x009896800000895d */ /* 0x008fea0003900000 */
[----:B------:R-:W3:Y:S02]  /*b1d0*/  @!P0 SYNCS.PHASECHK.TRANS64 P0, [R3+URZ], R2 ;  /* 0x00000002030085a7 */ /* 0x000ee4000800007f */
[----:B---3--:R-:W-:Y:S05]  /*b1e0*/  @!P0 BRA `(.L_x_126) ;  /* 0xfffffffc00f08947 */ /* 0x008fea000383ffff */
.L_x_119:
[----:B------:R-:W-:Y:S05]  /*b1f0*/  BSYNC B0 ;  /* 0x0000000000007941 */ /* 0x000fea0003800000 */
.L_x_118:
[----:B------:R-:W-:Y:S05]  /*b200*/  EXIT ;  /* 0x000000000000794d */ /* 0x000fea0003800000 */
.L_x_10:
[----:B0-----:R-:W-:-:S04]  /*b210*/  IMAD.U32 R3, RZ, RZ, UR45 ;  /* 0x0000002dff037e24 */ /* 0x001fc8000f8e00ff */
[----:B------:R0:W1:Y:S03]  /*b220*/  SYNCS.PHASECHK.TRANS64.TRYWAIT P0, [R3+URZ+0x22800], R0 ;  /* 0x02280000030075a7 */ /* 0x000066000800017f */
[----:B-1----:R-:W-:Y:S05]  /*b230*/  @!P0 NANOSLEEP.SYNCS 0x989680 ;  /* 0x009896800000895d */ /* 0x002fea0003900000 */
[----:B------:R-:W1:Y:S02]  /*b240*/  @!P0 SYNCS.PHASECHK.TRANS64 P0, [R3+URZ+0x22800], R0 ;  /* 0x02280000030085a7 */ /* 0x000e64000800007f */
[----:B-1----:R-:W-:Y:S05]  /*b250*/  @!P0 BRA `(.L_x_10) ;  /* 0xfffffffc00ec8947 */ /* 0x002fea000383ffff */
[----:B------:R-:W-:Y:S05]  /*b260*/  BRA `(.L_x_127) ;  /* 0xffffff5c00cc7947 */ /* 0x000fea000383ffff */
.L_x_14:
[----:B-1----:R-:W-:-:S04]  /*b270*/  IMAD.U32 R0, RZ, RZ, UR21 ;  /* 0x00000015ff007e24 */ /* 0x002fc8000f8e00ff */
[----:B------:R1:W2:Y:S03]  /*b280*/  SYNCS.PHASECHK.TRANS64.TRYWAIT P1, [R0+URZ+0x22830], R7 ;  /* 0x02283007000075a7 */ /* 0x0002a6000802017f */
[----:B--2---:R-:W-:Y:S05]  /*b290*/  @!P1 NANOSLEEP.SYNCS 0x989680 ;  /* 0x009896800000995d */ /* 0x004fea0003900000 */
[----:B------:R-:W2:Y:S02]  /*b2a0*/  @!P1 SYNCS.PHASECHK.TRANS64 P1, [R0+URZ+0x22830], R7 ;  /* 0x02283007000095a7 */ /* 0x000ea4000802007f */
[----:B--2---:R-:W-:Y:S05]  /*b2b0*/  @!P1 BRA `(.L_x_14) ;  /* 0xfffffffc00ec9947 */ /* 0x004fea000383ffff */
[----:B------:R-:W-:Y:S05]  /*b2c0*/  BRA `(.L_x_13) ;  /* 0xffffff5c00f07947 */ /* 0x000fea000383ffff */
.L_x_18:
[----:B--2---:R2:W3:Y:S02]  /*b2d0*/  SYNCS.PHASECHK.TRANS64.TRYWAIT P2, [R8+URZ+0x22850], R7 ;  /* 0x02285007080075a7 */ /* 0x0044e4000804017f */
[----:B---3--:R-:W-:Y:S05]  /*b2e0*/  @!P2 NANOSLEEP.SYNCS 0x989680 ;  /* 0x009896800000a95d */ /* 0x008fea0003900000 */
[----:B------:R-:W3:Y:S02]  /*b2f0*/  @!P2 SYNCS.PHASECHK.TRANS64 P2, [R8+URZ+0x22850], R7 ;  /* 0x022850070800a5a7 */ /* 0x000ee4000804007f */
[----:B---3--:R-:W-:Y:S05]  /*b300*/  @!P2 BRA `(.L_x_18) ;  /* 0xfffffffc00f0a947 */ /* 0x008fea000383ffff */
[----:B------:R-:W-:Y:S05]  /*b310*/  BRA `(.L_x_17) ;  /* 0xffffff74006c7947 */ /* 0x000fea000383ffff */
.L_x_23:
[----:B0-----:R-:W-:Y:S02]  /*b320*/  IMAD.U32 R0, RZ, RZ, UR23 ;  /* 0x00000017ff007e24 */ /* 0x001fe4000f8e00ff */
[----:B------:R-:W-:-:S04]  /*b330*/  IMAD.U32 R3, RZ, RZ, UR24 ;  /* 0x00000018ff037e24 */ /* 0x000fc8000f8e00ff */
[----:B------:R0:W1:Y:S03]  /*b340*/  SYNCS.PHASECHK.TRANS64.TRYWAIT P3, [R0+URZ+0x22830], R3 ;  /* 0x02283003000075a7 */ /* 0x000066000806017f */
[----:B-1----:R-:W-:Y:S05]  /*b350*/  @!P3 NANOSLEEP.SYNCS 0x989680 ;  /* 0x009896800000b95d */ /* 0x002fea0003900000 */
[----:B------:R-:W1:Y:S02]  /*b360*/  @!P3 SYNCS.PHASECHK.TRANS64 P3, [R0+URZ+0x22830], R3 ;  /* 0x022830030000b5a7 */ /* 0x000e64000806007f */
[----:B-1----:R-:W-:Y:S05]  /*b370*/  @!P3 BRA `(.L_x_23) ;  /* 0xfffffffc00e8b947 */ /* 0x002fea000383ffff */
[----:B------:R-:W-:Y:S05]  /*b380*/  BRA `(.L_x_22) ;  /* 0xffffff7800807947 */ /* 0x000fea000383ffff */
.L_x_27:
[----:B0-----:R-:W-:-:S04]  /*b390*/  IMAD.U32 R6, RZ, RZ, UR24 ;  /* 0x00000018ff067e24 */ /* 0x001fc8000f8e00ff */
[----:B------:R0:W1:Y:S03]  /*b3a0*/  SYNCS.PHASECHK.TRANS64.TRYWAIT P3, [R183+URZ+0x22850], R6 ;  /* 0x02285006b70075a7 */ /* 0x000066000806017f */
[----:B-1----:R-:W-:Y:S05]  /*b3b0*/  @!P3 NANOSLEEP.SYNCS 0x989680 ;  /* 0x009896800000b95d */ /* 0x002fea0003900000 */
[----:B------:R-:W1:Y:S02]  /*b3c0*/  @!P3 SYNCS.PHASECHK.TRANS64 P3, [R183+URZ+0x22850], R6 ;  /* 0x02285006b700b5a7 */ /* 0x000e64000806007f */
[----:B-1----:R-:W-:Y:S05]  /*b3d0*/  @!P3 BRA `(.L_x_27) ;  /* 0xfffffffc00ecb947 */ /* 0x002fea000383ffff */
[----:B------:R-:W-:Y:S05]  /*b3e0*/  BRA `(.L_x_26) ;  /* 0xffffff9000a47947 */ /* 0x000fea000383ffff */
.L_x_42:
[----:B0-----:R-:W0:Y:S01]  /*b3f0*/  S2R R0, SR_TID.X ;  /* 0x0000000000007919 */ /* 0x001e220000002100 */
[----:B------:R-:W-:Y:S01]  /*b400*/  BSSY B0, `(.L_x_128) ;  /* 0x000000a000007945 */ /* 0x000fe20003800000 */
[----:B------:R-:W-:Y:S02]  /*b410*/  IMAD.MOV.U32 R12, RZ, RZ, RZ ;  /* 0x000000ffff0c7224 */ /* 0x000fe400078e00ff */
[----:B------:R-:W-:Y:S02]  /*b420*/  IMAD.MOV.U32 R11, RZ, RZ, 0x1f ;  /* 0x0000001fff0b7424 */ /* 0x000fe400078e00ff */
[----:B------:R-:W-:Y:S01]  /*b430*/  IMAD.MOV.U32 R15, RZ, RZ, -0x1 ;  /* 0xffffffffff0f7424 */ /* 0x000fe200078e00ff */
[----:B0-----:R-:W-:-:S04]  /*b440*/  SHF.R.U32.HI R0, RZ, 0x5, R0 ;  /* 0x00000005ff007819 */ /* 0x001fc80000011600 */
[----:B------:R-:W-:-:S05]  /*b450*/  LOP3.LUT R0, R0, 0x3, RZ, 0xc0, !PT ;  /* 0x0000000300007812 */ /* 0x000fca00078ec0ff */
[----:B------:R-:W-:-:S07]  /*b460*/  IMAD.MOV.U32 R13, RZ, RZ, R0 ;  /* 0x000000ffff0d7224 */ /* 0x000fce00078e0000 */
[----:B------:R-:W-:Y:S05]  /*b470*/  WARPSYNC.COLLECTIVE R15, `(.L_x_129) ;  /* 0x000000000f087348 */ /* 0x000fea0003c00000 */
[----:B------:R0:W1:Y:S02]  /*b480*/  SHFL.IDX P6, R14, R13, R12, R11 ;  /* 0x0000000c0d0e7389 */ /* 0x00006400000c000b */
[----:B01----:R-:W-:Y:S01]  /*b490*/  ENDCOLLECTIVE ;  /* 0x000000000000791b */ /* 0x003fe20003800000 */
.L_x_129:
[----:B------:R-:W-:Y:S05]  /*b4a0*/  BSYNC B0 ;  /* 0x0000000000007941 */ /* 0x000fea0003800000 */
.L_x_128:
[----:B------:R-:W-:Y:S05]  /*b4b0*/  BRA `(.L_x_130) ;  /* 0xffffffc400547947 */ /* 0x000fea000383ffff */
.L_x_44:
[----:B------:R-:W-:Y:S01]  /*b4c0*/  BSSY B0, `(.L_x_131) ;  /* 0x0000006000007945 */ /* 0x000fe20003800000 */
[----:B------:R-:W-:-:S07]  /*b4d0*/  IMAD.MOV.U32 R15, RZ, RZ, -0x1 ;  /* 0xffffffffff0f7424 */ /* 0x000fce00078e00ff */
[----:B0-----:R-:W-:Y:S05]  /*b4e0*/  WARPSYNC.COLLECTIVE R15, `(.L_x_132) ;  /* 0x000000000f0c7348 */ /* 0x001fea0003c00000 */
[----:B------:R-:W-:Y:S02]  /*b4f0*/  ELECT P6, UR62, PT ;  /* 0x00000000003e782f */ /* 0x000fe400038c0000 */
[----:B------:R-:W-:Y:S01]  /*b500*/  MOV R14, UR62 ;  /* 0x0000003e000e7c02 */ /* 0x000fe20008000f00 */
[----:B0-----:R-:W-:Y:S10]  /*b510*/  ENDCOLLECTIVE ;  /* 0x000000000000791b */ /* 0x001ff40003800000 */
.L_x_132:
[----:B------:R-:W-:Y:S05]  /*b520*/  BSYNC B0 ;  /* 0x0000000000007941 */ /* 0x000fea0003800000 */
.L_x_131:
[----:B------:R-:W-:Y:S05]  /*b530*/  BRA `(.L_x_133) ;  /* 0xffffffc400547947 */ /* 0x000fea000383ffff */
.L_x_46:
[----:B0-----:R0:W2:Y:S02]  /*b540*/  SYNCS.PHASECHK.TRANS64.TRYWAIT P0, [R0+URZ+0x22840], R2 ;  /* 0x02284002000075a7 */ /* 0x0010a4000800017f */
[----:B--2---:R-:W-:Y:S05]  /*b550*/  @!P0 NANOSLEEP.SYNCS 0x989680 ;  /* 0x009896800000895d */ /* 0x004fea0003900000 */
[----:B------:R-:W2:Y:S02]  /*b560*/  @!P0 SYNCS.PHASECHK.TRANS64 P0, [R0+URZ+0x22840], R2 ;  /* 0x02284002000085a7 */ /* 0x000ea4000800007f */
[----:B--2---:R-:W-:Y:S05]  /*b570*/  @!P0 BRA `(.L_x_46) ;  /* 0xfffffffc00f08947 */ /* 0x004fea000383ffff */
[----:B------:R-:W-:Y:S05]  /*b580*/  BRA `(.L_x_134) ;  /* 0xffffffc400b07947 */ /* 0x000fea000383ffff */
.L_x_49:
[----:B------:R-:W-:Y:S01]  /*b590*/  IMAD.MOV.U32 R13, RZ, RZ, R2 ;  /* 0x000000ffff0d7224 */ /* 0x000fe200078e0002 */
[----:B------:R-:W0:Y:S01]  /*b5a0*/  S2R R7, SR_TID.X ;  /* 0x0000000000077919 */ /* 0x000e220000002100 */
[----:B------:R-:W-:Y:S02]  /*b5b0*/  IMAD.MOV.U32 R12, RZ, RZ, RZ ;  /* 0x000000ffff0c7224 */ /* 0x000fe400078e00ff */
[----:B------:R-:W-:Y:S02]  /*b5c0*/  IMAD.MOV.U32 R11, RZ, RZ, 0x181f ;  /* 0x0000181fff0b7424 */ /* 0x000fe400078e00ff */
[----:B------:R-:W-:-:S07]  /*b5d0*/  IMAD.MOV.U32 R15, RZ, RZ, -0x1 ;  /* 0xffffffffff0f7424 */ /* 0x000fce00078e00ff */
[----:B0----5:R-:W-:Y:S05]  /*b5e0*/  WARPSYNC.COLLECTIVE R15, `(.L_x_135) ;  /* 0x000000000f087348 */ /* 0x021fea0003c00000 */
[----:B------:R1:W2:Y:S02]  /*b5f0*/  SHFL.IDX P6, R14, R13, R12, R11 ;  /* 0x0000000c0d0e7389 */ /* 0x0002a400000c000b */
[----:B012--5:R-:W-:Y:S01]  /*b600*/  ENDCOLLECTIVE ;  /* 0x000000000000791b */ /* 0x027fe20003800000 */
.L_x_135:
[----:B------:R-:W-:Y:S01]  /*b610*/  IMAD.MOV.U32 R13, RZ, RZ, R0 ;  /* 0x000000ffff0d7224 */ /* 0x000fe200078e0000 */
[----:B------:R-:W-:Y:S01]  /*b620*/  LOP3.LUT R7, R7, 0x7f, RZ, 0xc0, !PT ;  /* 0x0000007f07077812 */ /* 0x000fe200078ec0ff */
[----:B------:R-:W-:-:S07]  /*b630*/  IMAD.MOV.U32 R6, RZ, RZ, R14 ;  /* 0x000000ffff067224 */ /* 0x000fce00078e000e */
[----:B------:R-:W-:Y:S05]  /*b640*/  WARPSYNC.COLLECTIVE R15, `(.L_x_136) ;  /* 0x000000000f087348 */ /* 0x000fea0003c00000 */
[----:B------:R0:W1:Y:S02]  /*b650*/  SHFL.IDX P6, R14, R13, R12, R11 ;  /* 0x0000000c0d0e7389 */ /* 0x00006400000c000b */
[----:B01----:R-:W-:Y:S01]  /*b660*/  ENDCOLLECTIVE ;  /* 0x000000000000791b */ /* 0x003fe20003800000 */
.L_x_136:
[----:B------:R-:W-:Y:S01]  /*b670*/  ULDC UR4, c[0x0][0x288] ;  /* 0x0000a20000047ab9 */ /* 0x000fe20000000800 */
[----:B------:R-:W-:Y:S01]  /*b680*/  SHF.R.U32.HI R5, RZ, 0x3, R7 ;  /* 0x00000003ff057819 */ /* 0x000fe20000011607 */
[----:B------:R-:W-:-:S04]  /*b690*/  IMAD R3, R8, UR4, RZ ;  /* 0x0000000408037c24 */ /* 0x000fc8000f8e02ff */
[----:B------:R-:W-:-:S04]  /*b6a0*/  IMAD.IADD R4, R5, 0x1, R4 ;  /* 0x0000000105047824 */ /* 0x000fc800078e0204 */
[C---:B------:R-:W-:Y:S01]  /*b6b0*/  VIADD R5, R4.reuse, 0x10 ;  /* 0x0000001004057836 */ /* 0x040fe20000000000 */
[-C--:B------:R-:W-:Y:S01]  /*b6c0*/  ISETP.GE.AND P1, PT, R4, R3.reuse, PT ;  /* 0x000000030400720c */ /* 0x080fe20003f26270 */
[----:B------:R-:W-:Y:S02]  /*b6d0*/  IMAD.MOV.U32 R13, RZ, RZ, R2 ;  /* 0x000000ffff0d7224 */ /* 0x000fe400078e0002 */
[----:B------:R-:W-:Y:S01]  /*b6e0*/  IMAD.MOV.U32 R12, RZ, RZ, 0x1 ;  /* 0x00000001ff0c7424 */ /* 0x000fe200078e00ff */
[----:B------:R-:W-:Y:S01]  /*b6f0*/  ISETP.GE.AND P2, PT, R5, R3, PT ;  /* 0x000000030500720c */ /* 0x000fe20003f46270 */
[----:B------:R-:W-:-:S12]  /*b700*/  IMAD.MOV.U32 R7, RZ, RZ, R14 ;  /* 0x000000ffff077224 */ /* 0x000fd800078e000e */
[----:B------:R-:W-:Y:S05]  /*b710*/  WARPSYNC.COLLECTIVE R15, `(.L_x_137) ;  /* 0x000000000f087348 */ /* 0x000fea0003c00000 */
[----:B------:R0:W1:Y:S02]  /*b720*/  SHFL.IDX P6, R14, R13, R12, R11 ;  /* 0x0000000c0d0e7389 */ /* 0x00006400000c000b */
[----:B01----:R-:W-:Y:S01]  /*b730*/  ENDCOLLECTIVE ;  /* 0x000000000000791b */ /* 0x003fe20003800000 */
.L_x_137:
[----:B------:R-:W-:-:S05]  /*b740*/  @!P1 LEA R7, P3, R10, R7, 0x1 ;  /* 0x000000070a079211 */ /* 0x000fca00078608ff */
[----:B------:R-:W-:-:S05]  /*b750*/  @!P1 IMAD.X R6, RZ, RZ, R6, P3 ;  /* 0x000000ffff069224 */ /* 0x000fca00018e0606 */
[----:B------:R-:W-:Y:S01]  /*b760*/  @!P1 LOP3.LUT R7, R7, R6, RZ, 0x3c, !PT ;  /* 0x0000000607079212 */ /* 0x000fe200078e3cff */
[----:B------:R-:W-:-:S03]  /*b770*/  IMAD.MOV.U32 R13, RZ, RZ, R0 ;  /* 0x000000ffff0d7224 */ /* 0x000fc600078e0000 */
[----:B------:R-:W-:-:S04]  /*b780*/  @!P1 LOP3.LUT R6, R7, R6, RZ, 0x3c, !PT ;  /* 0x0000000607069212 */ /* 0x000fc800078e3cff */
[----:B------:R-:W-:Y:S01]  /*b790*/  @!P1 LOP3.LUT R7, R7, R6, RZ, 0x3c, !PT ;  /* 0x0000000607079212 */ /* 0x000fe200078e3cff */
[----:B------:R-:W-:-:S07]  /*b7a0*/  IMAD.MOV.U32 R8, RZ, RZ, R14 ;  /* 0x000000ffff087224 */ /* 0x000fce00078e000e */
[----:B------:R-:W-:Y:S05]  /*b7b0*/  WARPSYNC.COLLECTIVE R15, `(.L_x_138) ;  /* 0x000000000f087348 */ /* 0x000fea0003c00000 */
[----:B------:R0:W1:Y:S02]  /*b7c0*/  SHFL.IDX P6, R14, R13, R12, R11 ;  /* 0x0000000c0d0e7389 */ /* 0x00006400000c000b */
[----:B01----:R-:W-:Y:S01]  /*b7d0*/  ENDCOLLECTIVE ;  /* 0x000000000000791b */ /* 0x003fe20003800000 */
.L_x_138:
[----:B------:R-:W-:Y:S01]  /*b7e0*/  @!PT LDS RZ, [RZ] ;  /* 0x00000000fffff984 */ /* 0x000fe20000000800 */
[----:B------:R-:W-:Y:S01]  /*b7f0*/  @!PT LDS RZ, [RZ] ;  /* 0x00000000fffff984 */ /* 0x000fe20000000800 */
[----:B------:R-:W-:Y:S01]  /*b800*/  @!PT LDS RZ, [RZ] ;  /* 0x00000000fffff984 */ /* 0x000fe20000000800 */
[----:B------:R0:W-:Y:S01]  /*b810*/  @!P1 LDGSTS.E.BYPASS.LTC128B.128 [R9+0x18400], desc[UR42][R6.64], !P0 ;  /* 0x1840000006099fae */ /* 0x0001e2000c101d6a */
[----:B------:R-:W-:Y:S02]  /*b820*/  IMAD.MOV.U32 R13, RZ, RZ, R2 ;  /* 0x000000ffff0d7224 */ /* 0x000fe400078e0002 */
[----:B------:R-:W-:Y:S02]  /*b830*/  IMAD.MOV.U32 R12, RZ, RZ, 0x2 ;  /* 0x00000002ff0c7424 */ /* 0x000fe400078e00ff */
[----:B------:R-:W-:-:S07]  /*b840*/  IMAD.MOV.U32 R5, RZ, RZ, R14 ;  /* 0x000000ffff057224 */ /* 0x000fce00078e000e */
[----:B0-----:R-:W-:Y:S05]  /*b850*/  WARPSYNC.COLLECTIVE R15, `(.L_x_139) ;  /* 0x000000000f087348 */ /* 0x001fea0003c00000 */
[----:B------:R1:W2:Y:S02]  /*b860*/  SHFL.IDX P6, R14, R13, R12, R11 ;  /* 0x0000000c0d0e7389 */ /* 0x0002a400000c000b */
[----:B012---:R-:W-:Y:S01]  /*b870*/  ENDCOLLECTIVE ;  /* 0x000000000000791b */ /* 0x007fe20003800000 */
.L_x_139:
[----:B------:R-:W-:Y:S01]  /*b880*/  @!P2 LEA R7, P1, R10, R5, 0x1 ;  /* 0x000000050a07a211 */ /* 0x000fe200078208ff */
[----:B------:R-:W-:-:S04]  /*b890*/  VIADD R5, R4, 0x20 ;  /* 0x0000002004057836 */ /* 0x000fc80000000000 */
[----:B------:R-:W-:Y:S01]  /*b8a0*/  @!P2 IMAD.X R6, RZ, RZ, R8, P1 ;  /* 0x000000ffff06a224 */ /* 0x000fe200008e0608 */
[----:B------:R-:W-:Y:S01]  /*b8b0*/  ISETP.GE.AND P1, PT, R5, R3, PT ;  /* 0x000000030500720c */ /* 0x000fe20003f26270 */
[----:B------:R-:W-:-:S03]  /*b8c0*/  VIADD R5, R4, 0x30 ;  /* 0x0000003004057836 */ /* 0x000fc60000000000 */
[----:B------:R-:W-:Y:S01]  /*b8d0*/  @!P2 LOP3.LUT R7, R7, R6, RZ, 0x3c, !PT ;  /* 0x000000060707a212 */ /* 0x000fe200078e3cff */
[----:B------:R-:W-:-:S03]  /*b8e0*/  IMAD.MOV.U32 R13, RZ, RZ, R0 ;  /* 0x000000ffff0d7224 */ /* 0x000fc600078e0000 */
[----:B------:R-:W-:-:S04]  /*b8f0*/  @!P2 LOP3.LUT R6, R7, R6, RZ, 0x3c, !PT ;  /* 0x000000060706a212 */ /* 0x000fc800078e3cff */
[----:B------:R-:W-:-:S05]  /*b900*/  @!P2 LOP3.LUT R7, R7, R6, RZ, 0x3c, !PT ;  /* 0x000000060707a212 */ /* 0x000fca00078e3cff */
[----:B------:R-:W-:Y:S01]  /*b910*/  @!PT LDS RZ, [RZ] ;  /* 0x00000000fffff984 */ /* 0x000fe20000000800 */
[----:B------:R-:W-:Y:S01]  /*b920*/  @!PT LDS RZ, [RZ] ;  /* 0x00000000fffff984 */ /* 0x000fe20000000800 */
[----:B------:R-:W-:Y:S01]  /*b930*/  @!PT LDS RZ, [RZ] ;  /* 0x00000000fffff984 */ /* 0x000fe20000000800 */
[----:B------:R0:W-:Y:S02]  /*b940*/  @!P2 LDGSTS.E.BYPASS.LTC128B.128 [R9+0x18c00], desc[UR42][R6.64], !P0 ;  /* 0x18c000000609afae */ /* 0x0001e4000c101d6a */
[----:B0-----:R-:W-:-:S07]  /*b950*/  IMAD.MOV.U32 R6, RZ, RZ, R14 ;  /* 0x000000ffff067224 */ /* 0x001fce00078e000e */
[----:B------:R-:W-:Y:S05]  /*b960*/  WARPSYNC.COLLECTIVE R15, `(.L_x_140) ;  /* 0x000000000f087348 */ /* 0x000fea0003c00000 */
[----:B------:R0:W1:Y:S02]  /*b970*/  SHFL.IDX P6, R14, R13, R12, R11 ;  /* 0x0000000c0d0e7389 */ /* 0x00006400000c000b */
[----:B01----:R-:W-:Y:S01]  /*b980*/  ENDCOLLECTIVE ;  /* 0x000000000000791b */ /* 0x003fe20003800000 */
.L_x_140:
[----:B------:R-:W-:Y:S02]  /*b990*/  IMAD.MOV.U32 R13, RZ, RZ, R2 ;  /* 0x000000ffff0d7224 */ /* 0x000fe400078e0002 */
[----:B------:R-:W-:Y:S02]  /*b9a0*/  IMAD.MOV.U32 R12, RZ, RZ, 0x3 ;  /* 0x00000003ff0c7424 */ /* 0x000fe400078e00ff */
[----:B------:R-:W-:-:S07]  /*b9b0*/  IMAD.MOV.U32 R7, RZ, RZ, R14 ;  /* 0x000000ffff077224 */ /* 0x000fce00078e000e */
[----:B------:R-:W-:Y:S05]  /*b9c0*/  WARPSYNC.COLLECTIVE R15, `(.L_x_141) ;  /* 0x000000000f087348 */ /* 0x000fea0003c00000 */
[----:B------:R0:W1:Y:S02]  /*b9d0*/  SHFL.IDX P6, R14, R13, R12, R11 ;  /* 0x0000000c0d0e7389 */ /* 0x00006400000c000b */
[----:B01----:R-:W-:Y:S01]  /*b9e0*/  ENDCOLLECTIVE ;  /* 0x000000000000791b */ /* 0x003fe20003800000 */
.L_x_141:
[----:B------:R-:W-:-:S05]  /*b9f0*/  @!P1 LEA R7, P2, R10, R7, 0x1 ;  /* 0x000000070a079211 */ /* 0x000fca00078408ff */
[----:B------:R-:W-:-:S05]  /*ba00*/  @!P1 IMAD.X R6, RZ, RZ, R6, P2 ;  /* 0x000000ffff069224 */ /* 0x000fca00010e0606 */
[----:B------:R-:W-:Y:S01]  /*ba10*/  @!P1 LOP3.LUT R7, R7, R6, RZ, 0x3c, !PT ;  /* 0x0000000607079212 */ /* 0x000fe200078e3cff */
[----:B------:R-:W-:-:S03]  /*ba20*/  IMAD.MOV.U32 R13, RZ, RZ, R0 ;  /* 0x000000ffff0d7224 */ /* 0x000fc600078e0000 */
[----:B------:R-:W-:-:S04]  /*ba30*/  @!P1 LOP3.LUT R6, R7, R6, RZ, 0x3c, !PT ;  /* 0x0000000607069212 */ /* 0x000fc800078e3cff */
[----:B------:R-:W-:-:S05]  /*ba40*/  @!P1 LOP3.LUT R7, R7, R6, RZ, 0x3c, !PT ;  /* 0x0000000607079212 */ /* 0x000fca00078e3cff */
[----:B------:R-:W-:Y:S01]  /*ba50*/  @!PT LDS RZ, [RZ] ;  /* 0x00000000fffff984 */ /* 0x000fe20000000800 */
[----:B------:R-:W-:Y:S01]  /*ba60*/  @!PT LDS RZ, [RZ] ;  /* 0x00000000fffff984 */ /* 0x000fe20000000800 */
[----:B------:R-:W-:Y:S01]  /*ba70*/  @!PT LDS RZ, [RZ] ;  /* 0x00000000fffff984 */ /* 0x000fe20000000800 */
[----:B------:R0:W-:Y:S01]  /*ba80*/  @!P1 LDGSTS.E.BYPASS.LTC128B.128 [R9+0x19400], desc[UR42][R6.64], !P0 ;  /* 0x1940000006099fae */ /* 0x0001e2000c101d6a */
[----:B------:R-:W-:Y:S01]  /*ba90*/  ISETP.GE.AND P1, PT, R5, R3, PT ;  /* 0x000000030500720c */ /* 0x000fe20003f26270 */
[----:B------:R-:W-:Y:S02]  /*baa0*/  VIADD R5, R4, 0x40 ;  /* 0x0000004004057836 */ /* 0x000fe40000000000 */
[----:B0-----:R-:W-:-:S10]  /*bab0*/  IMAD.MOV.U32 R6, RZ, RZ, R14 ;  /* 0x000000ffff067224 */ /* 0x001fd400078e000e */
[----:B------:R-:W-:Y:S05]  /*bac0*/  WARPSYNC.COLLECTIVE R15, `(.L_x_142) ;  /* 0x000000000f087348 */ /* 0x000fea0003c00000 */
[----:B------:R0:W1:Y:S02]  /*bad0*/  SHFL.IDX P6, R14, R13, R12, R11 ;  /* 0x0000000c0d0e7389 */ /* 0x00006400000c000b */
[----:B01----:R-:W-:Y:S01]  /*bae0*/  ENDCOLLECTIVE ;  /* 0x000000000000791b */ /* 0x003fe20003800000 */
.L_x_142:
[----:B------:R-:W-:Y:S02]  /*baf0*/  IMAD.MOV.U32 R13, RZ, RZ, R2 ;  /* 0x000000ffff0d7224 */ /* 0x000fe400078e0002 */
[----:B------:R-:W-:Y:S02]  /*bb00*/  IMAD.MOV.U32 R12, RZ, RZ, 0x4 ;  /* 0x00000004ff0c7424 */ /* 0x000fe400078e00ff */
[----:B------:R-:W-:-:S07]  /*bb10*/  IMAD.MOV.U32 R7, RZ, RZ, R14 ;  /* 0x000000ffff077224 */ /* 0x000fce00078e000e */
[----:B------:R-:W-:Y:S05]  /*bb20*/  WARPSYNC.COLLECTIVE R15, `(.L_x_143) ;  /* 0x000000000f087348 */ /* 0x000fea0003c00000 */
[----:B------:R0:W1:Y:S02]  /*bb30*/  SHFL.IDX P6, R14, R13, R12, R11 ;  /* 0x0000000c0d0e7389 */ /* 0x00006400000c000b */
[----:B01----:R-:W-:Y:S01]  /*bb40*/  ENDCOLLECTIVE ;  /* 0x000000000000791b */ /* 0x003fe20003800000 */
.L_x_143:
        /* <DEDUP_REMOVED lines=16> */
.L_x_144:
[----:B------:R-:W-:Y:S02]  /*bc50*/  IMAD.MOV.U32 R13, RZ, RZ, R2 ;  /* 0x000000ffff0d7224 */ /* 0x000fe400078e0002 */
[----:B------:R-:W-:Y:S02]  /*bc60*/  IMAD.MOV.U32 R12, RZ, RZ, 0x5 ;  /* 0x00000005ff0c7424 */ /* 0x000fe400078e00ff */
[----:B------:R-:W-:-:S07]  /*bc70*/  IMAD.MOV.U32 R7, RZ, RZ, R14 ;  /* 0x000000ffff077224 */ /* 0x000fce00078e000e */
[----:B------:R-:W-:Y:S05]  /*bc80*/  WARPSYNC.COLLECTIVE R15, `(.L_x_145) ;  /* 0x000000000f087348 */ /* 0x000fea0003c00000 */
[----:B------:R0:W1:Y:S02]  /*bc90*/  SHFL.IDX P6, R14, R13, R12, R11 ;  /* 0x0000000c0d0e7389 */ /* 0x00006400000c000b */
[----:B01----:R-:W-:Y:S01]  /*bca0*/  ENDCOLLECTIVE ;  /* 0x000000000000791b */ /* 0x003fe20003800000 */
.L_x_145:
        /* <DEDUP_REMOVED lines=16> */
.L_x_146:
[----:B------:R-:W-:Y:S02]  /*bdb0*/  IMAD.MOV.U32 R13, RZ, RZ, R2 ;  /* 0x000000ffff0d7224 */ /* 0x000fe400078e0002 */
[----:B------:R-:W-:Y:S02]  /*bdc0*/  IMAD.MOV.U32 R12, RZ, RZ, 0x6 ;  /* 0x00000006ff0c7424 */ /* 0x000fe400078e00ff */
[----:B------:R-:W-:-:S07]  /*bdd0*/  IMAD.MOV.U32 R7, RZ, RZ, R14 ;  /* 0x000000ffff077224 */ /* 0x000fce00078e000e */
[----:B------:R-:W-:Y:S05]  /*bde0*/  WARPSYNC.COLLECTIVE R15, `(.L_x_147) ;  /* 0x000000000f087348 */ /* 0x000fea0003c00000 */
[----:B------:R0:W1:Y:S02]  /*bdf0*/  SHFL.IDX P6, R14, R13, R12, R11 ;  /* 0x0000000c0d0e7389 */ /* 0x00006400000c000b */
[----:B01----:R-:W-:Y:S01]  /*be00*/  ENDCOLLECTIVE ;  /* 0x000000000000791b */ /* 0x003fe20003800000 */
.L_x_147:
        /* <DEDUP_REMOVED lines=11> */
[----:B0-----:R-:W-:-:S12]  /*bec0*/  IMAD.MOV.U32 R6, RZ, RZ, R14 ;  /* 0x000000ffff067224 */ /* 0x001fd800078e000e */
[----:B------:R-:W-:Y:S05]  /*bed0*/  WARPSYNC.COLLECTIVE R15, `(.L_x_148) ;  /* 0x000000000f087348 */ /* 0x000fea0003c00000 */
[----:B------:R0:W1:Y:S02]  /*bee0*/  SHFL.IDX P6, R14, R13, R12, R11 ;  /* 0x0000000c0d0e7389 */ /* 0x00006400000c000b */
[----:B01----:R-:W-:Y:S01]  /*bef0*/  ENDCOLLECTIVE ;  /* 0x000000000000791b */ /* 0x003fe20003800000 */
.L_x_148:
[----:B------:R-:W-:Y:S02]  /*bf00*/  IMAD.MOV.U32 R13, RZ, RZ, R2 ;  /* 0x000000ffff0d7224 */ /* 0x000fe400078e0002 */
[----:B------:R-:W-:Y:S02]  /*bf10*/  IMAD.MOV.U32 R12, RZ, RZ, 0x7 ;  /* 0x00000007ff0c7424 */ /* 0x000fe400078e00ff */
[----:B------:R-:W-:-:S07]  /*bf20*/  IMAD.MOV.U32 R7, RZ, RZ, R14 ;  /* 0x000000ffff077224 */ /* 0x000fce00078e000e */
[----:B------:R-:W-:Y:S05]  /*bf30*/  WARPSYNC.COLLECTIVE R15, `(.L_x_149) ;  /* 0x000000000f087348 */ /* 0x000fea0003c00000 */
[----:B------:R0:W1:Y:S02]  /*bf40*/  SHFL.IDX P6, R14, R13, R12, R11 ;  /* 0x0000000c0d0e7389 */ /* 0x00006400000c000b */
[----:B01----:R-:W-:Y:S01]  /*bf50*/  ENDCOLLECTIVE ;  /* 0x000000000000791b */ /* 0x003fe20003800000 */
.L_x_149:
        /* <DEDUP_REMOVED lines=10> */
.L_x_150:
[----:B------:R-:W-:Y:S01]  /*c000*/  @!PT LDS RZ, [RZ] ;  /* 0x00000000fffff984 */ /* 0x000fe20000000800 */
[----:B------:R-:W-:Y:S01]  /*c010*/  @!PT LDS RZ, [RZ] ;  /* 0x00000000fffff984 */ /* 0x000fe20000000800 */
[----:B------:R-:W-:Y:S01]  /*c020*/  @!PT LDS RZ, [RZ] ;  /* 0x00000000fffff984 */ /* 0x000fe20000000800 */
[----:B------:R1:W-:Y:S01]  /*c030*/  @!P1 LDGSTS.E.BYPASS.LTC128B.128 [R9+0x1b400], desc[UR42][R6.64], !P0 ;  /* 0x1b40000006099fae */ /* 0x0003e2000c101d6a */
[----:B------:R-:W-:Y:S01]  /*c040*/  IMAD.MOV.U32 R0, RZ, RZ, R14 ;  /* 0x000000ffff007224 */ /* 0x000fe200078e000e */
[----:B------:R-:W-:Y:S06]  /*c050*/  BRA `(.L_x_151) ;  /* 0xffffffc400ec7947 */ /* 0x000fec000383ffff */
.L_x_51:
[----:B0-----:R-:W-:-:S04]  /*c060*/  IMAD.U32 R3, RZ, RZ, UR36 ;  /* 0x00000024ff037e24 */ /* 0x001fc8000f8e00ff */
[----:B------:R0:W1:Y:S03]  /*c070*/  SYNCS.PHASECHK.TRANS64.TRYWAIT P0, [R3+URZ+0x22820], R0 ;  /* 0x02282000030075a7 */ /* 0x000066000800017f */
[----:B-1----:R-:W-:Y:S05]  /*c080*/  @!P0 NANOSLEEP.SYNCS 0x989680 ;  /* 0x009896800000895d */ /* 0x002fea0003900000 */
[----:B------:R-:W1:Y:S02]  /*c090*/  @!P0 SYNCS.PHASECHK.TRANS64 P0, [R3+URZ+0x22820], R0 ;  /* 0x02282000030085a7 */ /* 0x000e64000800007f */
[----:B-1----:R-:W-:Y:S05]  /*c0a0*/  @!P0 BRA `(.L_x_51) ;  /* 0xfffffffc00ec8947 */ /* 0x002fea000383ffff */
[----:B------:R-:W-:Y:S05]  /*c0b0*/  BRA `(.L_x_152) ;  /* 0xffffffc800207947 */ /* 0x000fea000383ffff */
.L_x_55:
[----:B0-----:R0:W1:Y:S02]  /*c0c0*/  SYNCS.PHASECHK.TRANS64.TRYWAIT P0, [R2+URZ+0x22860], R0 ;  /* 0x02286000020075a7 */ /* 0x001064000800017f */
[----:B-1----:R-:W-:Y:S05]  /*c0d0*/  @!P0 NANOSLEEP.SYNCS 0x989680 ;  /* 0x009896800000895d */ /* 0x002fea0003900000 */
[----:B------:R-:W1:Y:S02]  /*c0e0*/  @!P0 SYNCS.PHASECHK.TRANS64 P0, [R2+URZ+0x22860], R0 ;  /* 0x02286000020085a7 */ /* 0x000e64000800007f */
[----:B-1----:R-:W-:Y:S05]  /*c0f0*/  @!P0 BRA `(.L_x_55) ;  /* 0xfffffffc00f08947 */ /* 0x002fea000383ffff */
[----:B------:R-:W-:Y:S05]  /*c100*/  BRA `(.L_x_153) ;  /* 0xffffffc800447947 */ /* 0x000fea000383ffff */
.L_x_68:
[----:B-1----:R1:W2:Y:S02]  /*c110*/  SYNCS.PHASECHK.TRANS64.TRYWAIT P0, [R3+URZ+0x22840], R2 ;  /* 0x02284002030075a7 */ /* 0x0022a4000800017f */
[----:B--2---:R-:W-:Y:S05]  /*c120*/  @!P0 NANOSLEEP.SYNCS 0x989680 ;  /* 0x009896800000895d */ /* 0x004fea0003900000 */
[----:B------:R-:W2:Y:S02]  /*c130*/  @!P0 SYNCS.PHASECHK.TRANS64 P0, [R3+URZ+0x22840], R2 ;  /* 0x02284002030085a7 */ /* 0x000ea4000800007f */
[----:B--2---:R-:W-:Y:S05]  /*c140*/  @!P0 BRA `(.L_x_68) ;  /* 0xfffffffc00f08947 */ /* 0x004fea000383ffff */
[----:B------:R-:W-:Y:S05]  /*c150*/  BRA `(.L_x_154) ;  /* 0xffffffd000407947 */ /* 0x000fea000383ffff */
.L_x_73:
[----:B0-----:R0:W2:Y:S02]  /*c160*/  SYNCS.PHASECHK.TRANS64.TRYWAIT P0, [R3+URZ+0x22860], R2 ;  /* 0x02286002030075a7 */ /* 0x0010a4000800017f */
[----:B--2---:R-:W-:Y:S05]  /*c170*/  @!P0 NANOSLEEP.SYNCS 0x989680 ;  /* 0x009896800000895d */ /* 0x004fea0003900000 */
[----:B------:R-:W2:Y:S02]  /*c180*/  @!P0 SYNCS.PHASECHK.TRANS64 P0, [R3+URZ+0x22860], R2 ;  /* 0x02286002030085a7 */ /* 0x000ea4000800007f */
[----:B--2---:R-:W-:Y:S05]  /*c190*/  @!P0 BRA `(.L_x_73) ;  /* 0xfffffffc00f08947 */ /* 0x004fea000383ffff */
[----:B------:R-:W-:Y:S05]  /*c1a0*/  BRA `(.L_x_155) ;  /* 0xffffffd000bc7947 */ /* 0x000fea000383ffff */
.L_x_85:
[----:B--2---:R2:W3:Y:S02]  /*c1b0*/  SYNCS.PHASECHK.TRANS64.TRYWAIT P0, [R4+URZ+0x22840], R2 ;  /* 0x02284002040075a7 */ /* 0x0044e4000800017f */
[----:B---3--:R-:W-:Y:S05]  /*c1c0*/  @!P0 NANOSLEEP.SYNCS 0x989680 ;  /* 0x009896800000895d */ /* 0x008fea0003900000 */
[----:B------:R-:W3:Y:S02]  /*c1d0*/  @!P0 SYNCS.PHASECHK.TRANS64 P0, [R4+URZ+0x22840], R2 ;  /* 0x02284002040085a7 */ /* 0x000ee4000800007f */
[----:B---3--:R-:W-:Y:S05]  /*c1e0*/  @!P0 BRA `(.L_x_85) ;  /* 0xfffffffc00f08947 */ /* 0x008fea000383ffff */
[----:B------:R-:W-:Y:S05]  /*c1f0*/  BRA `(.L_x_156) ;  /* 0xffffffd800a87947 */ /* 0x000fea000383ffff */
.L_x_90:
[----:B0-----:R0:W1:Y:S02]  /*c200*/  SYNCS.PHASECHK.TRANS64.TRYWAIT P0, [R4+URZ+0x22860], R2 ;  /* 0x02286002040075a7 */ /* 0x001064000800017f */
[----:B-1----:R-:W-:Y:S05]  /*c210*/  @!P0 NANOSLEEP.SYNCS 0x989680 ;  /* 0x009896800000895d */ /* 0x002fea0003900000 */
[----:B------:R-:W1:Y:S02]  /*c220*/  @!P0 SYNCS.PHASECHK.TRANS64 P0, [R4+URZ+0x22860], R2 ;  /* 0x02286002040085a7 */ /* 0x000e64000800007f */
[----:B-1----:R-:W-:Y:S05]  /*c230*/  @!P0 BRA `(.L_x_90) ;  /* 0xfffffffc00f08947 */ /* 0x002fea000383ffff */
[----:B------:R-:W-:Y:S05]  /*c240*/  BRA `(.L_x_157) ;  /* 0xffffffdc00247947 */ /* 0x000fea000383ffff */
.L_x_101:
[----:B0-----:R0:W2:Y:S02]  /*c250*/  SYNCS.PHASECHK.TRANS64.TRYWAIT P0, [R4+URZ+0x22840], R2 ;  /* 0x02284002040075a7 */ /* 0x0010a4000800017f */
[----:B--2---:R-:W-:Y:S05]  /*c260*/  @!P0 NANOSLEEP.SYNCS 0x989680 ;  /* 0x009896800000895d */ /* 0x004fea0003900000 */
[----:B------:R-:W2:Y:S02]  /*c270*/  @!P0 SYNCS.PHASECHK.TRANS64 P0, [R4+URZ+0x22840], R2 ;  /* 0x02284002040085a7 */ /* 0x000ea4000800007f */
[----:B--2---:R-:W-:Y:S05]  /*c280*/  @!P0 BRA `(.L_x_101) ;  /* 0xfffffffc00f08947 */ /* 0x004fea000383ffff */
[----:B------:R-:W-:Y:S05]  /*c290*/  BRA `(.L_x_158) ;  /* 0xffffffe000ec7947 */ /* 0x000fea000383ffff */
.L_x_106:
[----:B-1----:R1:W2:Y:S02]  /*c2a0*/  SYNCS.PHASECHK.TRANS64.TRYWAIT P0, [R4+URZ+0x22860], R2 ;  /* 0x02286002040075a7 */ /* 0x0022a4000800017f */
[----:B--2---:R-:W-:Y:S05]  /*c2b0*/  @!P0 NANOSLEEP.SYNCS 0x989680 ;  /* 0x009896800000895d */ /* 0x004fea0003900000 */
[----:B------:R-:W2:Y:S02]  /*c2c0*/  @!P0 SYNCS.PHASECHK.TRANS64 P0, [R4+URZ+0x22860], R2 ;  /* 0x02286002040085a7 */ /* 0x000ea4000800007f */
[----:B--2---:R-:W-:Y:S05]  /*c2d0*/  @!P0 BRA `(.L_x_106) ;  /* 0xfffffffc00f08947 */ /* 0x004fea000383ffff */
[----:B------:R-:W-:Y:S05]  /*c2e0*/  BRA `(.L_x_159) ;  /* 0xffffffe400687947 */ /* 0x000fea000383ffff */
.L_x_116:
[----:B0-----:R0:W2:Y:S02]  /*c2f0*/  SYNCS.PHASECHK.TRANS64.TRYWAIT P0, [R0+URZ+0x22820], R3 ;  /* 0x02282003000075a7 */ /* 0x0010a4000800017f */
[----:B--2---:R-:W-:Y:S05]  /*c300*/  @!P0 NANOSLEEP.SYNCS 0x989680 ;  /* 0x009896800000895d */ /* 0x004fea0003900000 */
[----:B------:R-:W2:Y:S02]  /*c310*/  @!P0 SYNCS.PHASECHK.TRANS64 P0, [R0+URZ+0x22820], R3 ;  /* 0x02282003000085a7 */ /* 0x000ea4000800007f */
[----:B--2---:R-:W-:Y:S05]  /*c320*/  @!P0 BRA `(.L_x_116) ;  /* 0xfffffffc00f08947 */ /* 0x004fea000383ffff */
[----:B------:R-:W-:Y:S05]  /*c330*/  BRA `(.L_x_160) ;  /* 0xffffffe800f87947 */ /* 0x000fea000383ffff */
.L_x_117:
[----:B------:R-:W2:Y:S01]  /*c340*/  S2R R2, SR_TID.X ;  /* 0x0000000000027919 */ /* 0x000ea20000002100 */
[----:B------:R-:W-:Y:S01]  /*c350*/  BSSY B0, `(.L_x_161) ;  /* 0x000000a000007945 */ /* 0x000fe20003800000 */
[----:B------:R-:W-:Y:S02]  /*c360*/  IMAD.MOV.U32 R12, RZ, RZ, RZ ;  /* 0x000000ffff0c7224 */ /* 0x000fe400078e00ff */
[----:B------:R-:W-:Y:S02]  /*c370*/  IMAD.MOV.U32 R11, RZ, RZ, 0x1f ;  /* 0x0000001fff0b7424 */ /* 0x000fe400078e00ff */
[----:B------:R-:W-:Y:S01]  /*c380*/  IMAD.MOV.U32 R15, RZ, RZ, -0x1 ;  /* 0xffffffffff0f7424 */ /* 0x000fe200078e00ff */
[----:B--2---:R-:W-:-:S04]  /*c390*/  SHF.R.U32.HI R2, RZ, 0x5, R2 ;  /* 0x00000005ff027819 */ /* 0x004fc80000011602 */
[----:B------:R-:W-:-:S05]  /*c3a0*/  LOP3.LUT R2, R2, 0x3, RZ, 0xc0, !PT ;  /* 0x0000000302027812 */ /* 0x000fca00078ec0ff */
[----:B------:R-:W-:-:S07]  /*c3b0*/  IMAD.MOV.U32 R13, RZ, RZ, R2 ;  /* 0x000000ffff0d7224 */ /* 0x000fce00078e0002 */
[----:B01----:R-:W-:Y:S05]  /*c3c0*/  WARPSYNC.COLLECTIVE R15, `(.L_x_162) ;  /* 0x000000000f087348 */ /* 0x003fea0003c00000 */
[----:B------:R2:W3:Y:S02]  /*c3d0*/  SHFL.IDX P6, R14, R13, R12, R11 ;  /* 0x0000000c0d0e7389 */ /* 0x0004e400000c000b */
[----:B0123--:R-:W-:Y:S01]  /*c3e0*/  ENDCOLLECTIVE ;  /* 0x000000000000791b */ /* 0x00ffe20003800000 */
.L_x_162:
[----:B------:R-:W-:Y:S05]  /*c3f0*/  BSYNC B0 ;  /* 0x0000000000007941 */ /* 0x000fea0003800000 */
.L_x_161:
[----:B------:R-:W-:Y:S05]  /*c400*/  BRA `(.L_x_163) ;  /* 0xffffffe800e07947 */ /* 0x000fea000383ffff */
.L_x_120:
[----:B------:R-:W-:Y:S01]  /*c410*/  BSSY B1, `(.L_x_164) ;  /* 0x0000006000017945 */ /* 0x000fe20003800000 */
[----:B------:R-:W-:-:S07]  /*c420*/  IMAD.MOV.U32 R15, RZ, RZ, -0x1 ;  /* 0xffffffffff0f7424 */ /* 0x000fce00078e00ff */
[----:B012---:R-:W-:Y:S05]  /*c430*/  WARPSYNC.COLLECTIVE R15, `(.L_x_165) ;  /* 0x000000000f0c7348 */ /* 0x007fea0003c00000 */
[----:B------:R-:W-:Y:S02]  /*c440*/  ELECT P6, UR62, PT ;  /* 0x00000000003e782f */ /* 0x000fe400038c0000 */
[----:B------:R-:W-:Y:S01]  /*c450*/  MOV R14, UR62 ;  /* 0x0000003e000e7c02 */ /* 0x000fe20008000f00 */
[----:B012---:R-:W-:Y:S10]  /*c460*/  ENDCOLLECTIVE ;  /* 0x000000000000791b */ /* 0x007ff40003800000 */
.L_x_165:
[----:B------:R-:W-:Y:S05]  /*c470*/  BSYNC B1 ;  /* 0x0000000000017941 */ /* 0x000fea0003800000 */
.L_x_164:
[----:B------:R-:W-:Y:S05]  /*c480*/  BRA `(.L_x_166) ;  /* 0xffffffe800d87947 */ /* 0x000fea000383ffff */
.L_x_122:
[----:B0-----:R0:W1:Y:S02]  /*c490*/  SYNCS.PHASECHK.TRANS64.TRYWAIT P0, [R6+URZ], R5 ;  /* 0x00000005060075a7 */ /* 0x001064000800017f */
[----:B-1----:R-:W-:Y:S05]  /*c4a0*/  @!P0 NANOSLEEP.SYNCS 0x989680 ;  /* 0x009896800000895d */ /* 0x002fea0003900000 */
[----:B------:R-:W1:Y:S02]  /*c4b0*/  @!P0 SYNCS.PHASECHK.TRANS64 P0, [R6+URZ], R5 ;  /* 0x00000005060085a7 */ /* 0x000e64000800007f */
[----:B-1----:R-:W-:Y:S05]  /*c4c0*/  @!P0 BRA `(.L_x_122) ;  /* 0xfffffffc00f08947 */ /* 0x002fea000383ffff */
[----:B------:R-:W-:Y:S05]  /*c4d0*/  BRA `(.L_x_167) ;  /* 0xffffffec00107947 */ /* 0x000fea000383ffff */
.L_x_123:
[----:B-1----:R1:W2:Y:S02]  /*c4e0*/  SYNCS.PHASECHK.TRANS64.TRYWAIT P0, [R3+URZ], R2 ;  /* 0x00000002030075a7 */ /* 0x0022a4000800017f */
[----:B--2---:R-:W-:Y:S05]  /*c4f0*/  @!P0 NANOSLEEP.SYNCS 0x989680 ;  /* 0x009896800000895d */ /* 0x004fea0003900000 */
[----:B------:R-:W2:Y:S02]  /*c500*/  @!P0 SYNCS.PHASECHK.TRANS64 P0, [R3+URZ], R2 ;  /* 0x00000002030085a7 */ /* 0x000ea4000800007f */
[----:B--2---:R-:W-:Y:S05]  /*c510*/  @!P0 BRA `(.L_x_123) ;  /* 0xfffffffc00f08947 */ /* 0x004fea000383ffff */
[----:B------:R-:W-:Y:S05]  /*c520*/  BRA `(.L_x_168) ;  /* 0xffffffec00047947 */ /* 0x000fea000383ffff */
.L_x_125:
[----:B-1----:R1:W2:Y:S02]  /*c530*/  SYNCS.PHASECHK.TRANS64.TRYWAIT P0, [R18+URZ], R5 ;  /* 0x00000005120075a7 */ /* 0x0022a4000800017f */
[----:B--2---:R-:W-:Y:S05]  /*c540*/  @!P0 NANOSLEEP.SYNCS 0x989680 ;  /* 0x009896800000895d */ /* 0x004fea0003900000 */
[----:B------:R-:W2:Y:S02]  /*c550*/  @!P0 SYNCS.PHASECHK.TRANS64 P0, [R18+URZ], R5 ;  /* 0x00000005120085a7 */ /* 0x000ea4000800007f */
[----:B--2---:R-:W-:Y:S05]  /*c560*/  @!P0 BRA `(.L_x_125) ;  /* 0xfffffffc00f08947 */ /* 0x004fea000383ffff */
[----:B------:R-:W-:Y:S05]  /*c570*/  BRA `(.L_x_169) ;  /* 0xffffffec00087947 */ /* 0x000fea000383ffff */
.L_x_170:
[----:B------:R-:W-:-:S00]  /*c580*/  BRA `(.L_x_170) ;  /* 0xfffffffc00fc7947 */ /* 0x000fc0000383ffff */
[----:B------:R-:W-:-:S00]  /*c590*/  NOP ;  /* 0x0000000000007918 */ /* 0x000fc00000000000 */
        /* <DEDUP_REMOVED lines=14> */
.L_x_6034:


//--------------------- .text._ZN7cutlass13device_kernelIN5flash11enable_sm90INS1_16FlashAttnFwdSm90INS1_25CollectiveMainloopFwdSm90ILi2EN4cute5tupleIJNS5_1CILi1EEES8_S8_EEENS6_IJNS7_ILi128EEENS7_ILi96EEENS7_ILi64EEEEEELi256ENS_6half_tEfNS_4arch4Sm90ELb0ELb0ELb0ELb0ELb0ELb0ELb1ELb1ELb0ELb1ELb0ELb0EEENS1_21CollectiveEpilogueFwdINS6_IJSA_NS7_ILi256EEESB_EEES9_SE_SG_Li256ELb0ELb1ELb0ELb0EEENS1_29StaticPersistentTileSchedulerILb0EEEEEEEEEvNT_6ParamsE --------------------------
	.section	.text._ZN7cutlass13device_kernelIN5flash11enable_sm90INS1_16FlashAttnFwdSm90INS1_25CollectiveMainloopFwdSm90ILi2EN4cute5tupleIJNS5_1CILi1EEES8_S8_EEENS6_IJNS7_ILi128EEENS7_ILi96EEENS7_ILi64EEEEEELi256ENS_6half_tEfNS_4arch4Sm90ELb0ELb0ELb0ELb0ELb0ELb0ELb1ELb1ELb0ELb1ELb0ELb0EEENS1_21CollectiveEpilogueFwdINS6_IJSA_NS7_ILi256EEESB_EEES9_SE_SG_Li256ELb0ELb1ELb0ELb0EEENS1_29StaticPersistentTileSchedulerILb0EEEEEEEEEvNT_6ParamsE,"ax",@progbits
	.align	128
.text._ZN7cutlass13device_kernelIN5flash11enable_sm90INS1_16FlashAttnFwdSm90INS1_25CollectiveMainloopFwdSm90ILi2EN4cute5tupleIJNS5_1CILi1EEES8_S8_EEENS6_IJNS7_ILi128EEENS7_ILi96EEENS7_ILi64EEEEEELi256ENS_6half_tEfNS_4arch4Sm90ELb0ELb0ELb0ELb0ELb0ELb0ELb1ELb1ELb0ELb1ELb0ELb0EEENS1_21CollectiveEpilogueFwdINS6_IJSA_NS7_ILi256EEESB_EEES9_SE_SG_Li256ELb0ELb1ELb0ELb0EEENS1_29StaticPersistentTileSchedulerILb0EEEEEEEEEvNT_6ParamsE:
        .type           _ZN7cutlass13device_kernelIN5flash11enable_sm90INS1_16FlashAttnFwdSm90INS1_25CollectiveMainloopFwdSm90ILi2EN4cute5tupleIJNS5_1CILi1EEES8_S8_EEENS6_IJNS7_ILi128EEENS7_ILi96EEENS7_ILi64EEEEEELi256ENS_6half_tEfNS_4arch4Sm90ELb0ELb0ELb0ELb0ELb0ELb0ELb1ELb1ELb0ELb1ELb0ELb0EEENS1_21CollectiveEpilogueFwdINS6_IJSA_NS7_ILi256EEESB_EEES9_SE_SG_Li256ELb0ELb1ELb0ELb0EEENS1_29StaticPersistentTileSchedulerILb0EEEEEEEEEvNT_6ParamsE,@function
        .size           _ZN7cutlass13device_kernelIN5flash11enable_sm90INS1_16FlashAttnFwdSm90INS1_25CollectiveMainloopFwdSm90ILi2EN4cute5tupleIJNS5_1CILi1EEES8_S8_EEENS6_IJNS7_ILi128EEENS7_ILi96EEENS7_ILi64EEEEEELi256ENS_6half_tEfNS_4arch4Sm90ELb0ELb0ELb0ELb0ELb0ELb0ELb1ELb1ELb0ELb1ELb0ELb0EEENS1_21CollectiveEpilogueFwdINS6_IJSA_NS7_ILi256EEESB_EEES9_SE_SG_Li256ELb0ELb1ELb0ELb0EEENS1_29StaticPersistentTileSchedulerILb0EEEEEEEEEvNT_6ParamsE,(.L_x_6035 - _ZN7cutlass13device_kernelIN5flash11enable_sm90INS1_16FlashAttnFwdSm90INS1_25CollectiveMainloopFwdSm90ILi2EN4cute5tupleIJNS5_1CILi1EEES8_S8_EEENS6_IJNS7_ILi128EEENS7_ILi96EEENS7_ILi64EEEEEELi256ENS_6half_tEfNS_4arch4Sm90ELb0ELb0ELb0ELb0ELb0ELb0ELb1ELb1ELb0ELb1ELb0ELb0EEENS1_21CollectiveEpilogueFwdINS6_IJSA_NS7_ILi256EEESB_EEES9_SE_SG_Li256ELb0ELb1ELb0ELb0EEENS1_29StaticPersistentTileSchedulerILb0EEEEEEEEEvNT_6ParamsE)
        .other          _ZN7cutlass13device_kernelIN5flash11enable_sm90INS1_16FlashAttnFwdSm90INS1_25CollectiveMainloopFwdSm90ILi2EN4cute5tupleIJNS5_1CILi1EEES8_S8_EEENS6_IJNS7_ILi128EEENS7_ILi96EEENS7_ILi64EEEEEELi256ENS_6half_tEfNS_4arch4Sm90ELb0ELb0ELb0ELb0ELb0ELb0ELb1ELb1ELb0ELb1ELb0ELb0EEENS1_21CollectiveEpilogueFwdINS6_IJSA_NS7_ILi256EEESB_EEES9_SE_SG_Li256ELb0ELb1ELb0ELb0EEENS1_29StaticPersistentTileSchedulerILb0EEEEEEEEEvNT_6ParamsE,@"STO_CUDA_ENTRY STV_DEFAULT"
_ZN7cutlass13device_kernelIN5flash11enable_sm90INS1_16FlashAttnFwdSm90INS1_25CollectiveMainloopFwdSm90ILi2EN4cute5tupleIJNS5_1CILi1EEES8_S8_EEENS6_IJNS7_ILi128EEENS7_ILi96EEENS7_ILi64EEEEEELi256ENS_6half_tEfNS_4arch4Sm90ELb0ELb0ELb0ELb0ELb0ELb0ELb1ELb1ELb0ELb1ELb0ELb0EEENS1_21CollectiveEpilogueFwdINS6_IJSA_NS7_ILi256EEESB_EEES9_SE_SG_Li256ELb0ELb1ELb0ELb0EEENS1_29StaticPersistentTileSchedulerILb0EEEEEEEEEvNT_6ParamsE:
        /* <DEDUP_REMOVED lines=18> */
.L_x_172:
[----:B------:R-:W-:Y:S05]  /*0120*/  BSYNC B0 ;  /* 0x0000000000007941 */ /* 0x000fea0003800000 */
.L_x_171:
        /* <DEDUP_REMOVED lines=21> */
[----:B0-----:R0:W1:Y:S01]  /*0280*/  @UP1 SYNCS.EXCH.64 URZ, [UR8+0x32400], UR4 ;  /* 0x03240004083f15b2 */ /* 0x0010620008000100 */
[----:B------:R0:W2:Y:S04]  /*0290*/  @UP2 SYNCS.EXCH.64 URZ, [UR8+0x32410], UR4 ;  /* 0x03241004083f25b2 */ /* 0x0000a80008000100 */
[----:B------:R0:W3:Y:S01]  /*02a0*/  @UP3 SYNCS.EXCH.64 URZ, [UR8+0x32420], UR6 ;  /* 0x03242006083f35b2 */ /* 0x0000e20008000100 */
        /* <DEDUP_REMOVED lines=18> */
[----:B----4-:R-:W-:Y:S01]  /*03d0*/  NOP ;  /* 0x0000000000007918 */ /* 0x010fe20000000000 */
.L_x_173:
[----:B------:R-:W4:Y:S01]  /*03e0*/  SHFL.IDX PT, R3, R2, RZ, 0x1f ;  /* 0x00001fff02037589 */ /* 0x000f2200000e0000 */
[----:B------:R-:W-:Y:S01]  /*03f0*/  NOP ;  /* 0x0000000000007918 */ /* 0x000fe20000000000 */
[----:B----4-:R-:W-:-:S13]  /*0400*/  ISETP.NE.AND P0, PT, R3, RZ, PT ;  /* 0x000000ff0300720c */ /* 0x010fda0003f05270 */
        /* <DEDUP_REMOVED lines=19> */
.L_x_174:
[----:B------:R-:W4:Y:S01]  /*0540*/  SHFL.IDX PT, R3, R2, RZ, 0x1f ;  /* 0x00001fff02037589 */ /* 0x000f2200000e0000 */
[----:B------:R-:W-:Y:S01]  /*0550*/  NOP ;  /* 0x0000000000007918 */ /* 0x000fe20000000000 */
[----:B----4-:R-:W-:-:S13]  /*0560*/  ISETP.NE.AND P0, PT, R3, RZ, PT ;  /* 0x000000ff0300720c */ /* 0x010fda0003f05270 */
        /* <DEDUP_REMOVED lines=14> */
[----:B----4-:R-:W-:Y:S01]  /*0650*/  NOP ;  /* 0x0000000000007918 */ /* 0x010fe20000000000 */
.L_x_175:
        /* <DEDUP_REMOVED lines=22> */
.L_x_176:
        /* <DEDUP_REMOVED lines=22> */
.L_x_177:
[----:B------:R-:W-:Y:S01]  /*0920*/  PLOP3.LUT P0, PT, PT, PT, UP0, 0x80, 0x0 ;  /* 0x000000000000781c */ /* 0x000fe20003f0f008 */
[----:B------:R-:W-:Y:S01]  /*0930*/  UMOV UR36, 0x1 ;  /* 0x0000000100247882 */ /* 0x000fe20000000000 */
[----:B------:R-:W-:Y:S01]  /*0940*/  NOP ;  /* 0x0000000000007918 */ /* 0x000fe20000000000 */
[----:B------:R-:W-:Y:S01]  /*0950*/  USEL UR36, UR36, 0x2, !UP0 ;  /* 0x0000000224247887 */ /* 0x000fe2000c000000 */
[----:B------:R-:W-:Y:S01]  /*0960*/  ULDC.64 UR46, c[0x0][0x208] ;  /* 0x00008200002e7ab9 */ /* 0x000fe20000000a00 */
[----:B0123--:R-:W-:Y:S08]  /*0970*/  BAR.SYNC.DEFER_BLOCKING 0x0 ;  /* 0x0000000000007b1d */ /* 0x00fff00000010000 */
[----:B------:R-:W-:Y:S05]  /*0980*/  @!P0 BRA `(.L_x_178) ;  /* 0x0000007400648947 */ /* 0x000fea0003800000 */
.L_x_179:
        /* <DEDUP_REMOVED lines=68> */
.L_x_209:
[----:B0-----:R-:W0:Y:S01]  /*0dd0*/  SHFL.IDX PT, R0, R207, RZ, 0x1f ;  /* 0x00001fffcf007589 */ /* 0x001e2200000e0000 */
[----:B-1----:R-:W1:Y:S01]  /*0de0*/  S2UR UR4, SR_CgaCtaId ;  /* 0x00000000000479c3 */ /* 0x002e620000008800 */
[----:B------:R-:W-:Y:S01]  /*0df0*/  ULDC UR5, c[0x0][0xd38] ;  /* 0x00034e0000057ab9 */ /* 0x000fe20000000800 */
[----:B------:R-:W-:Y:S01]  /*0e00*/  ULDC.64 UR6, c[0x0][0x418] ;  /* 0x0001060000067ab9 */ /* 0x000fe20000000a00 */
[----:B------:R-:W-:Y:S02]  /*0e10*/  UISETP.NE.AND UP1, UPT, UR5, 0x1, UPT ;  /* 0x000000010500788c */ /* 0x000fe4000bf25270 */
[----:B------:R-:W-:Y:S01]  /*0e20*/  UISETP.NE.U32.AND UP0, UPT, UR6, URZ, UPT ;  /* 0x0000003f0600728c */ /* 0x000fe2000bf05070 */
[----:B------:R-:W-:Y:S01]  /*0e30*/  UMOV UR50, 0x400 ;  /* 0x0000040000327882 */ /* 0x000fe20000000000 */
[----:B------:R-:W-:Y:S02]  /*0e40*/  ULDC UR48, c[0x0][0x424] ;  /* 0x0001090000307ab9 */ /* 0x000fe40000000800 */
[----:B------:R-:W-:Y:S01]  /*0e50*/  UISETP.NE.AND.EX UP0, UPT, UR7, URZ, UPT, UP0 ;  /* 0x0000003f0700728c */ /* 0x000fe2000bf05300 */
[----:B------:R-:W-:-:S02]  /*0e60*/  ULDC UR5, c[0x0][0xd44] ;  /* 0x0003510000057ab9 */ /* 0x000fc40000000800 */
[----:B------:R-:W-:Y:S01]  /*0e70*/  ULDC UR7, c[0x0][0x2f0] ;  /* 0x0000bc0000077ab9 */ /* 0x000fe20000000800 */
[----:B------:R-:W-:Y:S02]  /*0e80*/  USEL UR48, UR48, 0x1, UP0 ;  /* 0x0000000130307887 */ /* 0x000fe40008000000 */
[----:B------:R-:W-:Y:S02]  /*0e90*/  UISETP.NE.AND UP2, UPT, UR5, 0x1, UPT ;  /* 0x000000010500788c */ /* 0x000fe4000bf45270 */
[----:B------:R-:W-:Y:S01]  /*0ea0*/  UIMAD UR48, UR48, UR7, URZ ;  /* 0x00000007303072a4 */ /* 0x000fe2000f8e023f */
[----:B------:R-:W-:Y:S01]  /*0eb0*/  @UP1 ULDC UR8, c[0x0][0xd40] ;  /* 0x0003500000081ab9 */ /* 0x000fe20000000800 */
[----:B------:R-:W-:Y:S01]  /*0ec0*/  UMOV UR41, UR44 ;  /* 0x0000002c00297c82 */ /* 0x000fe20008000000 */
[----:B0-----:R-:W-:Y:S01]  /*0ed0*/  R2UR UR42, R0 ;  /* 0x00000000002a72ca */ /* 0x001fe200000e0000 */
[----:B-1----:R-:W-:-:S05]  /*0ee0*/  ULEA UR50, UR4, UR50, 0x18 ;  /* 0x0000003204327291 */ /* 0x002fca000f8ec03f */
[----:B------:R-:W-:Y:S01]  /*0ef0*/  @UP2 ULDC.64 UR10, c[0x0][0xd48] ;  /* 0x00035200000a2ab9 */ /* 0x000fe20000000a00 */
[----:B------:R-:W-:Y:S01]  /*0f00*/  @UP1 ULDC UR4, c[0x0][0xd3c] ;  /* 0x00034f0000041ab9 */ /* 0x000fe20000000800 */
[----:B------:R-:W-:Y:S02]  /*0f10*/  UIADD3 UR9, UR50, 0x18400, URZ ;  /* 0x0001840032097890 */ /* 0x000fe4000fffe03f */
[----:B------:R-:W-:Y:S02]  /*0f20*/  UIMAD.WIDE.U32 UR4, UR44, UR4, URZ ;  /* 0x000000042c0472a5 */ /* 0x000fe4000f8e003f */
[----:B------:R-:W-:Y:S02]  /*0f30*/  ULOP3.LUT UP0, URZ, UR9, 0x1bf, URZ, 0xc0, !UPT ;  /* 0x000001bf093f7892 */ /* 0x000fe4000f80c03f */
[----:B------:R-:W-:Y:S02]  /*0f40*/  @UP1 USHF.R.U32.HI UR41, URZ, UR8, UR5 ;  /* 0x000000083f291299 */ /* 0x000fe40008011605 */
[----:B------:R-:W-:-:S02]  /*0f50*/  ULEA.HI UR6, UR42, UR42, URZ, 0x1 ;  /* 0x0000002a2a067291 */ /* 0x000fc4000f8f083f */
[----:B------:R-:W-:Y:S01]  /*0f60*/  PLOP3.LUT P0, PT, PT, PT, UP0, 0x80, 0x0 ;  /* 0x000000000000781c */ /* 0x000fe20003f0f008 */
[----:B------:R-:W-:Y:S02]  /*0f70*/  UIMAD.WIDE.U32 UR4, UR41, UR10, URZ ;  /* 0x0000000a290472a5 */ /* 0x000fe4000f8e003f */
[----:B------:R-:W-:Y:S01]  /*0f80*/  ULOP3.LUT UR6, UR6, 0xfffffffe, URZ, 0xc0, !UPT ;  /* 0xfffffffe06067892 */ /* 0x000fe2000f8ec03f */
[----:B------:R-:W-:Y:S01]  /*0f90*/  UMOV UR43, UR41 ;  /* 0x00000029002b7c82 */ /* 0x000fe20008000000 */
[----:B------:R-:W-:Y:S02]  /*0fa0*/  @UP2 USHF.R.U32.HI UR43, URZ, UR11, UR5 ;  /* 0x0000000b3f2b2299 */ /* 0x000fe40008011605 */
[----:B------:R-:W-:Y:S02]  /*0fb0*/  UIADD3 UR42, UR42, -UR6, URZ ;  /* 0x800000062a2a7290 */ /* 0x000fe4000fffe03f */
[----:B------:R-:W-:Y:S02]  /*0fc0*/  UIADD3 UR6, UR48, 0x5f, URZ ;  /* 0x0000005f30067890 */ /* 0x000fe4000fffe03f */
[----:B------:R-:W-:-:S02]  /*0fd0*/  ULEA UR8, UR42, UR50, 0xd ;  /* 0x000000322a087291 */ /* 0x000fc4000f8e683f */
[----:B------:R-:W-:Y:S02]  /*0fe0*/  UIMAD.WIDE UR6, UR6, 0x2aaaaaab, URZ ;  /* 0x2aaaaaab060678a5 */ /* 0x000fe4000f8e023f */
[----:B------:R-:W-:Y:S02]  /*0ff0*/  UIADD3 UR8, UR8, 0x22400, URZ ;  /* 0x0002240008087890 */ /* 0x000fe4000fffe03f */
[----:B------:R-:W-:Y:S02]  /*1000*/  USHF.R.U32.HI UR45, URZ, 0x1f, UR7 ;  /* 0x0000001f3f2d7899 */ /* 0x000fe40008011607 */
[----:B------:R-:W-:Y:S02]  /*1010*/  USHF.R.U32.HI UR8, URZ, 0x4, UR8 ;  /* 0x000000043f087899 */ /* 0x000fe40008011608 */
[----:B------:R-:W-:Y:S02]  /*1020*/  ULEA.HI.SX32 UR45, UR7, UR45, 0x1c ;  /* 0x0000002d072d7291 */ /* 0x000fe4000f8fe23f */
[----:B------:R-:W-:Y:S01]  /*1030*/  ULOP3.LUT UR49, UR8, 0x3fff, URZ, 0xc0, !UPT ;  /* 0x00003fff08317892 */ /* 0x000fe2000f8ec03f */
        /* <DEDUP_REMOVED lines=17> */
.L_x_180:
        /* <DEDUP_REMOVED lines=8> */
.L_x_303:
[----:B0-----:R-:W-:Y:S01]  /*11d0*/  IMAD.U32 R3, RZ, RZ, UR40 ;  /* 0x00000028ff037e24 */ /* 0x001fe2000f8e00ff */
[----:B------:R-:W-:Y:S05]  /*11e0*/  WARPSYNC.ALL ;  /* 0x0000000000007948 */ /* 0x000fea0003800000 */
[----:B------:R0:W-:Y:S01]  /*11f0*/  BAR.SYNC.DEFER_BLOCKING R192, 0x100 ;  /* 0x000400c00000751d */ /* 0x0001e20000010000 */
[----:B------:R-:W-:-:S13]  /*1200*/  ISETP.NE.AND P0, PT, R3, 0x3, PT ;  /* 0x000000030300780c */ /* 0x000fda0003f05270 */
[----:B0-----:R-:W-:Y:S05]  /*1210*/  @!P0 BRA `(.L_x_182) ;  /* 0x0000000000048947 */ /* 0x001fea0003800000 */
[----:B------:R-:W-:Y:S01]  /*1220*/  BPT.TRAP 0x1 ;  /* 0x000000040000795c */ /* 0x000fe20000300000 */
.L_x_182:
[----:B------:R-:W-:Y:S01]  /*1230*/  ULEA UR26, UR38, UR50, 0x3 ;  /* 0x00000032261a7291 */ /* 0x000fe2000f8e183f */
[----:B------:R-:W-:-:S05]  /*1240*/  IMAD.U32 R3, RZ, RZ, UR37 ;  /* 0x00000025ff037e24 */ /* 0x000fca000f8e00ff */
[----:B------:R-:W-:-:S04]  /*1250*/  SHF.L.U32 R3, R3, 0x1f, RZ ;  /* 0x0000001f03037819 */ /* 0x000fc800000006ff */
[----:B------:R0:W1:Y:S01]  /*1260*/  SYNCS.PHASECHK.TRANS64.TRYWAIT P1, [UR26+0x32430], R3 ;  /* 0x03243003ff0075a7 */ /* 0x000062000802015a */
[----:B------:R-:W-:Y:S05]  /*1270*/  @!P0 BRA `(.L_x_183) ;  /* 0x0000000000048947 */ /* 0x000fea0003800000 */
[----:B------:R-:W-:Y:S01]  /*1280*/  BPT.TRAP 0x1 ;  /* 0x000000040000795c */ /* 0x000fe20000300000 */
.L_x_183:
[----:B-1----:R-:W-:Y:S05]  /*1290*/  @P1 BRA `(.L_x_184) ;  /* 0x0000000000081947 */ /* 0x002fea0003800000 */
[----:B------:R-:W1:Y:S02]  /*12a0*/  SYNCS.PHASECHK.TRANS64.TRYWAIT P1, [UR26+0x32430], R3 ;  /* 0x03243003ff0075a7 */ /* 0x000e64000802015a */
[----:B-1----:R-:W-:Y:S05]  /*12b0*/  @!P1 BRA `(.L_x_185) ;  /* 0x000000b800909947 */ /* 0x002fea0003800000 */
.L_x_184:
[----:B------:R-:W-:Y:S01]  /*12c0*/  ULEA UR4, UR42, UR50, 0xd ;  /* 0x000000322a047291 */ /* 0x000fe2000f8e683f */
[----:B------:R-:W-:Y:S01]  /*12d0*/  WARPGROUP.ARRIVE ;  /* 0x00000000000079c5 */ /* 0x000fe20000000000 */
[----:B------:R-:W-:Y:S02]  /*12e0*/  UIADD3 UR5, UR50, 0x1c400, URZ ;  /* 0x0001c40032057890 */ /* 0x000fe4000fffe03f */
[----:B------:R-:W-:Y:S02]  /*12f0*/  UIADD3 UR4, UR4, 0x18400, URZ ;  /* 0x0001840004047890 */ /* 0x000fe4000fffe03f */
[----:B------:R-:W-:Y:S02]  /*1300*/  USHF.R.U32.HI UR5, URZ, 0x4, UR5 ;  /* 0x000000043f057899 */ /* 0x000fe40008011605 */
[----:B------:R-:W-:Y:S02]  /*1310*/  USHF.R.U32.HI UR4, URZ, 0x4, UR4 ;  /* 0x000000043f047899 */ /* 0x000fe40008011604 */
[----:B------:R-:W-:-:S02]  /*1320*/  ULOP3.LUT UR5, UR5, 0x3fff, URZ, 0xc0, !UPT ;  /* 0x00003fff05057892 */ /* 0x000fc4000f8ec03f */
[----:B------:R-:W-:Y:S02]  /*1330*/  ULOP3.LUT UR4, UR4, 0x3fff, URZ, 0xc0, !UPT ;  /* 0x00003fff04047892 */ /* 0x000fe4000f8ec03f */
[----:B------:R-:W-:Y:S02]  /*1340*/  ULOP3.LUT UR24, UR5, 0x10000, URZ, 0xfc, !UPT ;  /* 0x0001000005187892 */ /* 0x000fe4000f8efc3f */
[----:B------:R-:W-:Y:S02]  /*1350*/  ULOP3.LUT UR4, UR4, 0x10000, URZ, 0xfc, !UPT ;  /* 0x0001000004047892 */ /* 0x000fe4000f8efc3f */
[----:B------:R-:W-:Y:S01]  /*1360*/  UIMAD UR6, UR38, 0x300, UR24 ;  /* 0x00000300260678a4 */ /* 0x000fe2000f8e0218 */
[----:B------:R-:W-:Y:S01]  /*1370*/  UMOV UR5, 0x40000040 ;  /* 0x4000004000057882 */ /* 0x000fe20000000000 */
[----:B------:R-:W-:Y:S01]  /*1380*/  UMOV UR7, 0x40000040 ;  /* 0x4000004000077882 */ /* 0x000fe20000000000 */
[----:B------:R-:W-:Y:S02]  /*1390*/  UIADD3 UR8, UR4, 0x2, URZ ;  /* 0x0000000204087890 */ /* 0x000fe4000fffe03f */
[----:B------:R-:W-:Y:S01]  /*13a0*/  UIADD3 UR10, UR6, 0x2, URZ ;  /* 0x00000002060a7890 */ /* 0x000fe2000fffe03f */
[----:B------:R-:W-:-:S03]  /*13b0*/  UMOV UR9, 0x40000040 ;  /* 0x4000004000097882 */ /* 0x000fc60000000000 */
[----:B------:R-:W-:Y:S01]  /*13c0*/  HGMMA.64x96x16.F32 R24, gdesc[UR4], RZ, !UPT, gsb0 ;  /* 0x01600000041879f0 */ /* 0x000fe2000c0008ff */
[----:B------:R-:W-:Y:S01]  /*13d0*/  UMOV UR11, 0x40000040 ;  /* 0x40000040000b7882 */ /* 0x000fe20000000000 */
[----:B------:R-:W-:Y:S02]  /*13e0*/  UIADD3 UR12, UR4, 0x4, URZ ;  /* 0x00000004040c7890 */ /* 0x000fe4000fffe03f */
[----:B------:R-:W-:Y:S01]  /*13f0*/  UIADD3 UR14, UR6, 0x4, URZ ;  /* 0x00000004060e7890 */ /* 0x000fe2000fffe03f */
[----:B------:R-:W-:Y:S01]  /*1400*/  UMOV UR13, 0x40000040 ;  /* 0x40000040000d7882 */ /* 0x000fe20000000000 */
[----:B------:R-:W-:Y:S01]  /*1410*/  UMOV UR15, 0x40000040 ;  /* 0x40000040000f7882 */ /* 0x000fe20000000000 */
[----:B------:R-:W-:Y:S02]  /*1420*/  UIADD3 UR16, UR4, 0x6, URZ ;  /* 0x0000000604107890 */ /* 0x000fe4000fffe03f */
[----:B------:R-:W-:Y:S01]  /*1430*/  UIADD3 UR18, UR6, 0x6, URZ ;  /* 0x0000000606127890 */ /* 0x000fe2000fffe03f */
[----:B------:R-:W-:Y:S01]  /*1440*/  UMOV UR17, 0x40000040 ;  /* 0x4000004000117882 */ /* 0x000fe20000000000 */
[----:B------:R-:W-:Y:S01]  /*1450*/  UMOV UR19, 0x40000040 ;  /* 0x4000004000137882 */ /* 0x000fe20000000000 */
[----:B------:R-:W-:-:S02]  /*1460*/  WARPGROUP.DEPBAR.LE gsb0, 0x0 ;  /* 0x00008000000079c5 */ /* 0x000fc40000010000 */
[----:B------:R-:W-:-:S06]  /*1470*/  WARPGROUP.ARRIVE ;  /* 0x00000000000079c5 */ /* 0x000fcc0000000000 */
[----:B------:R-:W-:Y:S03]  /*1480*/  HGMMA.64x96x16.F32 R24, gdesc[UR8], R24, gsb0 ;  /* 0x01600000081879f0 */ /* 0x000fe60008000818 */
[----:B------:R-:W-:Y:S02]  /*1490*/  WARPGROUP.DEPBAR.LE gsb0, 0x0 ;  /* 0x00008000000079c5 */ /* 0x000fe40000010000 */
[----:B------:R-:W-:-:S06]  /*14a0*/  WARPGROUP.ARRIVE ;  /* 0x00000000000079c5 */ /* 0x000fcc0000000000 */
[----:B------:R-:W-:Y:S03]  /*14b0*/  HGMMA.64x96x16.F32 R24, gdesc[UR12], R24, gsb0 ;  /* 0x016000000c1879f0 */ /* 0x000fe60008000818 */
[----:B------:R-:W-:Y:S02]  /*14c0*/  WARPGROUP.DEPBAR.LE gsb0, 0x0 ;  /* 0x00008000000079c5 */ /* 0x000fe40000010000 */
[----:B------:R-:W-:-:S06]  /*14d0*/  WARPGROUP.ARRIVE ;  /* 0x00000000000079c5 */ /* 0x000fcc0000000000 */
[----:B------:R-:W-:Y:S03]  /*14e0*/  HGMMA.64x96x16.F32 R24, gdesc[UR16], R24, gsb0 ;  /* 0x01600000101879f0 */ /* 0x000fe60008000818 */
[----:B------:R-:W-:Y:S02]  /*14f0*/  WARPGROUP.DEPBAR.LE gsb0, 0x0 ;  /* 0x00008000000079c5 */ /* 0x000fe40000010000 */
[----:B------:R-:W2:Y:S02]  /*1500*/  SYNCS.PHASECHK.TRANS64.TRYWAIT P1, [UR50+0x32410], R0 ;  /* 0x03241000ff0075a7 */ /* 0x000ea40008020172 */
[----:B--2---:R-:W-:Y:S05]  /*1510*/  @!P1 BRA `(.L_x_186) ;  /* 0x000000b800109947 */ /* 0x004fea0003800000 */
.L_x_304:
[----:B------:R-:W-:Y:S05]  /*1520*/  @!P0 BRA `(.L_x_187) ;  /* 0x0000000000048947 */ /* 0x000fea0003800000 */
[----:B------:R-:W-:Y:S01]  /*1530*/  BPT.TRAP 0x1 ;  /* 0x000000040000795c */ /* 0x000fe20000300000 */
.L_x_187:
[----:B------:R3:W4:Y:S01]  /*1540*/  SYNCS.PHASECHK.TRANS64.TRYWAIT P1, [UR26+0x32450], R3 ;  /* 0x03245003ff0075a7 */ /* 0x000722000802015a */
[----:B------:R-:W-:Y:S05]  /*1550*/  @!P0 BRA `(.L_x_188) ;  /* 0x0000000000048947 */ /* 0x000fea0003800000 */
[----:B------:R-:W-:Y:S01]  /*1560*/  BPT.TRAP 0x1 ;  /* 0x000000040000795c */ /* 0x000fe20000300000 */
.L_x_188:
[----:B----4-:R-:W-:Y:S05]  /*1570*/  @P1 BRA `(.L_x_189) ;  /* 0x0000000000081947 */ /* 0x010fea0003800000 */
[----:B------:R-:W4:Y:S02]  /*1580*/  SYNCS.PHASECHK.TRANS64.TRYWAIT P1, [UR26+0x32450], R3 ;  /* 0x03245003ff0075a7 */ /* 0x000f24000802015a */
[----:B----4-:R-:W-:Y:S05]  /*1590*/  @!P1 BRA `(.L_x_190) ;  /* 0x000000b800089947 */ /* 0x010fea0003800000 */
.L_x_189:
[----:B------:R-:W-:Y:S01]  /*15a0*/  UIADD3 UR50, UR50, 0x400, URZ ;  /* 0x0000040032327890 */ /* 0x000fe2000fffe03f */
[----:B------:R-:W-:Y:S01]  /*15b0*/  WARPGROUP.ARRIVE ;  /* 0x00000000000079c5 */ /* 0x000fe20000000000 */
[----:B------:R-:W-:-:S05]  /*15c0*/  ULOP3.LUT UR7, UR49, 0x10000, URZ, 0xfc, !UPT ;  /* 0x0001000031077892 */ /* 0x000fca000f8efc3f */
[----:B------:R-:W4:Y:S01]  /*15d0*/  S2R R72, SR_TID.X ;  /* 0x0000000000487919 */ /* 0x000f220000002100 */
[----:B------:R-:W-:Y:S01]  /*15e0*/  USHF.R.U32.HI UR6, URZ, 0x4, UR50 ;  /* 0x000000043f067899 */ /* 0x000fe20008011632 */
[----:B------:R-:W-:Y:S01]  /*15f0*/  IMAD.U32 R184, RZ, RZ, UR26 ;  /* 0x0000001affb87e24 */ /* 0x000fe2000f8e00ff */
[----:B------:R-:W-:Y:S01]  /*1600*/  UMOV UR21, 0x40000040 ;  /* 0x4000004000157882 */ /* 0x000fe20000000000 */
[----:B------:R-:W-:Y:S01]  /*1610*/  UMOV UR23, 0x40000040 ;  /* 0x4000004000177882 */ /* 0x000fe20000000000 */
[----:B------:R-:W-:Y:S01]  /*1620*/  ULOP3.LUT UR6, UR6, 0x3fff, URZ, 0xc0, !UPT ;  /* 0x00003fff06067892 */ /* 0x000fe2000f8ec03f */
[----:B------:R-:W-:Y:S01]  /*1630*/  UMOV UR20, UR7 ;  /* 0x0000000700147c82 */ /* 0x000fe20008000000 */
[----:B------:R-:W-:Y:S02]  /*1640*/  ULDC UR27, c[0x0][0xa80] ;  /* 0x0002a000001b7ab9 */ /* 0x000fe40000000800 */
[----:B------:R-:W-:Y:S02]  /*1650*/  ULOP3.LUT UR25, UR6, 0x10000, URZ, 0xfc, !UPT ;  /* 0x0001000006197892 */ /* 0x000fe4000f8efc3f */
[----:B------:R-:W-:-:S02]  /*1660*/  ULOP3.LUT UR26, UR6, 0x3000000, URZ, 0xfc, !UPT ;  /* 0x03000000061a7892 */ /* 0x000fc4000f8efc3f */
[----:B------:R-:W-:Y:S02]  /*1670*/  UIMAD UR10, UR38, 0xc00, UR25 ;  /* 0x00000c00260a78a4 */ /* 0x000fe4000f8e0219 */
[----:B------:R-:W-:-:S05]  /*1680*/  UISETP.GE.AND UP0, UPT, UR48, 0x61, UPT ;  /* 0x000000613000788c */ /* 0x000fca000bf06270 */
[----:B------:R-:W-:Y:S02]  /*1690*/  UMOV UR22, UR10 ;  /* 0x0000000a00167c82 */ /* 0x000fe40008000000 */
[----:B------:R-:W-:Y:S01]  /*16a0*/  HGMMA.64x96x16.F32 R24, gdesc[UR20], R24, gsb0 ;  /* 0x01600000141879f0 */ /* 0x000fe20008000818 */
[----:B------:R-:W-:Y:S02]  /*16b0*/  UIADD3 UR20, UR7, 0x2, URZ ;  /* 0x0000000207147890 */ /* 0x000fe4000fffe03f */
[----:B------:R-:W-:Y:S01]  /*16c0*/  UIADD3 UR22, UR10, 0x2, URZ ;  /* 0x000000020a167890 */ /* 0x000fe2000fffe03f */
[----:B------:R-:W-:Y:S01]  /*16d0*/  UMOV UR21, 0x40000040 ;  /* 0x4000004000157882 */ /* 0x000fe20000000000 */
[----:B------:R-:W-:Y:S01]  /*16e0*/  UMOV UR23, 0x40000040 ;  /* 0x4000004000177882 */ /* 0x000fe20000000000 */
[----:B----4-:R-:W-:Y:S01]  /*16f0*/  LOP3.LUT R72, R72, 0x7f, RZ, 0xc0, !PT ;  /* 0x0000007f48487812 */ /* 0x010fe200078ec0ff */
[----:B------:R-:W-:Y:S02]  /*1700*/  WARPGROUP.DEPBAR.LE gsb0, 0x0 ;  /* 0x00008000000079c5 */ /* 0x000fe40000010000 */
[----:B------:R-:W-:-:S06]  /*1710*/  WARPGROUP.ARRIVE ;  /* 0x00000000000079c5 */ /* 0x000fcc0000000000 */
[----:B------:R-:W-:Y:S01]  /*1720*/  HGMMA.64x96x16.F32 R24, gdesc[UR20], R24, gsb0 ;  /* 0x01600000141879f0 */ /* 0x000fe20008000818 */
[----:B------:R-:W-:Y:S02]  /*1730*/  UIADD3 UR20, UR7, 0x4, URZ ;  /* 0x0000000407147890 */ /* 0x000fe4000fffe03f */
[----:B------:R-:W-:Y:S01]  /*1740*/  UIADD3 UR22, UR10, 0x4, URZ ;  /* 0x000000040a167890 */ /* 0x000fe2000fffe03f */
[----:B------:R-:W-:Y:S01]  /*1750*/  UMOV UR21, 0x40000040 ;  /* 0x4000004000157882 */ /* 0x000fe20000000000 */
[----:B------:R-:W-:Y:S01]  /*1760*/  UMOV UR23, 0x40000040 ;  /* 0x4000004000177882 */ /* 0x000fe20000000000 */
        /* <DEDUP_REMOVED lines=91> */
[----:B------:R-:W-:Y:S02]  /*1d20*/  UIMAD UR7, UR45, -0x60, UR48 ;  /* 0xffffffa02d0778a4 */ /* 0x000fe4000f8e0230 */
[----:B------:R-:W-:Y:S02]  /*1d30*/  UIMAD UR10, UR38, 0xc00, UR26 ;  /* 0x00000c00260a78a4 */ /* 0x000fe4000f8e021a */
[----:B------:R-:W-:-:S05]  /*1d40*/  UIADD3 UR7, UR7, 0x60, URZ ;  /* 0x0000006007077890 */ /* 0x000fca000fffe03f */
[----:B------:R-:W-:Y:S01]  /*1d50*/  UMOV UR6, UR10 ;  /* 0x0000000a00067c82 */ /* 0x000fe20008000000 */
[----:B--2---:R-:W-:Y:S01]  /*1d60*/  IMAD.U32 R0, RZ, RZ, UR7 ;  /* 0x00000007ff007e24 */ /* 0x004fe2000f8e00ff */
[----:B------:R-:W-:-:S03]  /*1d70*/  UMOV UR7, 0x40000040 ;  /* 0x4000004000077882 */ /* 0x000fc60000000000 */
        /* <DEDUP_REMOVED lines=9> */
[----:B------:R-:W-:Y:S03]  /*1e10*/  HGMMA.64x96x16.F32 R24, gdesc[UR20], R24, gsb0 ;  /* 0x01600000141879f0 */ /* 0x000fe60008000818 */
[----:B------:R-:W-:Y:S02]  /*1e20*/  WARPGROUP.DEPBAR.LE gsb0, 0x0 ;  /* 0x00008000000079c5 */ /* 0x000fe40000010000 */
[----:B------:R-:W-:Y:S02]  /*1e30*/  FSEL R5, R26, -INF , P2 ;  /* 0xff8000001a057808 */ /* 0x000fe40001000000 */
[----:B------:R-:W-:Y:S02]  /*1e40*/  FSEL R24, R24, -INF , P2 ;  /* 0xff80000018187808 */ /* 0x000fe40001000000 */
[----:B------:R-:W-:Y:S02]  /*1e50*/  FSEL R26, R25, -INF , P1 ;  /* 0xff800000191a7808 */ /* 0x000fe40000800000 */
[----:B------:R-:W-:-:S02]  /*1e60*/  FSEL R28, R28, -INF , P6 ;  /* 0xff8000001c1c7808 */ /* 0x000fc40003000000 */
[----:B01-3--:R-:W-:Y:S02]  /*1e70*/  FMNMX.FTZ R3, R24, R26, !PT ;  /* 0x0000001a18037209 */ /* 0x00bfe40007810000 */
[----:B------:R-:W-:Y:S02]  /*1e80*/  FSEL R25, R30, -INF , P6 ;  /* 0xff8000001e197808 */ /* 0x000fe40003000000 */
[----:B------:R-:W-:Y:S02]  /*1e90*/  FSEL R30, R29, -INF , P5 ;  /* 0xff8000001d1e7808 */ /* 0x000fe40002800000 */
[----:B------:R-:W-:Y:S02]  /*1ea0*/  FMNMX.FTZ R3, R28, R3, !PT ;  /* 0x000000031c037209 */ /* 0x000fe40007810000 */
[----:B------:R-:W-:Y:S02]  /*1eb0*/  FSEL R6, R32, -INF , P4 ;  /* 0xff80000020067808 */ /* 0x000fe40002000000 */
[----:B------:R-:W-:-:S02]  /*1ec0*/  FMNMX.FTZ R3, R30, R3, !PT ;  /* 0x000000031e037209 */ /* 0x000fc40007810000 */
[----:B------:R-:W-:Y:S02]  /*1ed0*/  ISETP.GT.AND P2, PT, R0, 0x18, PT ;  /* 0x000000180000780c */ /* 0x000fe40003f44270 */
[----:B------:R-:W-:Y:S02]  /*1ee0*/  FSEL R8, R33, -INF , P3 ;  /* 0xff80000021087808 */ /* 0x000fe40001800000 */
[----:B------:R-:W-:Y:S02]  /*1ef0*/  FMNMX.FTZ R3, R6, R3, !PT ;  /* 0x0000000306037209 */ /* 0x000fe40007810000 */
[----:B------:R-:W-:Y:S02]  /*1f00*/  FSEL R27, R27, -INF , P1 ;  /* 0xff8000001b1b7808 */ /* 0x000fe40000800000 */
[----:B------:R-:W-:Y:S02]  /*1f10*/  FSEL R4, R34, -INF , P4 ;  /* 0xff80000022047808 */ /* 0x000fe40002000000 */
[----:B------:R-:W-:-:S02]  /*1f20*/  ISETP.GT.AND P1, PT, R0, 0x19, PT ;  /* 0x000000190000780c */ /* 0x000fc40003f24270 */
[----:B------:R-:W-:Y:S02]  /*1f30*/  FSEL R11, R36, -INF , P2 ;  /* 0xff800000240b7808 */ /* 0x000fe40001000000 */
[----:B------:R-:W-:Y:S02]  /*1f40*/  FMNMX.FTZ R34, R8, R3, !PT ;  /* 0x0000000308227209 */ /* 0x000fe40007810000 */
[----:B------:R-:W-:Y:S02]  /*1f50*/  FMNMX.FTZ R32, R5, R27, !PT ;  /* 0x0000001b05207209 */ /* 0x000fe40007810000 */
[----:B------:R-:W-:Y:S02]  /*1f60*/  ISETP.GT.AND P6, PT, R0, 0x20, PT ;  /* 0x000000200000780c */ /* 0x000fe40003fc4270 */
[----:B------:R-:W-:Y:S02]  /*1f70*/  FSEL R20, R37, -INF , P1 ;  /* 0xff80000025147808 */ /* 0x000fe40000800000 */
[----:B------:R-:W-:-:S02]  /*1f80*/  FMNMX.FTZ R3, R11, R34, !PT ;  /* 0x000000220b037209 */ /* 0x000fc40007810000 */
[----:B------:R-:W-:Y:S02]  /*1f90*/  FSEL R31, R31, -INF , P5 ;  /* 0xff8000001f1f7808 */ /* 0x000fe40002800000 */
[----:B------:R-:W-:Y:S02]  /*1fa0*/  FMNMX.FTZ R32, R25, R32, !PT ;  /* 0x0000002019207209 */ /* 0x000fe40007810000 */
[----:B------:R-:W-:Y:S02]  /*1fb0*/  ISETP.GT.AND P5, PT, R0, 0x21, PT ;  /* 0x000000210000780c */ /* 0x000fe40003fa4270 */
[----:B------:R-:W-:Y:S02]  /*1fc0*/  FSEL R12, R40, -INF , P6 ;  /* 0xff800000280c7808 */ /* 0x000fe40003000000 */
[----:B------:R-:W-:Y:S02]  /*1fd0*/  FMNMX.FTZ R23, R20, R3, !PT ;  /* 0x0000000314177209 */ /* 0x000fe40007810000 */
[----:B------:R-:W-:-:S02]  /*1fe0*/  FMNMX.FTZ R3, R31, R32, !PT ;  /* 0x000000201f037209 */ /* 0x000fc40007810000 */
[----:B------:R-:W-:Y:S02]  /*1ff0*/  ISETP.GT.AND P4, PT, R0, 0x28, PT ;  /* 0x000000280000780c */ /* 0x000fe40003f84270 */
[----:B------:R-:W-:Y:S02]  /*2000*/  FSEL R15, R41, -INF , P5 ;  /* 0xff800000290f7808 */ /* 0x000fe40002800000 */
[----:B------:R-:W-:Y:S02]  /*2010*/  FMNMX.FTZ R34, R12, R23, !PT ;  /* 0x000000170c227209 */ /* 0x000fe40007810000 */
[----:B------:R-:W-:Y:S02]  /*2020*/  FSEL R7, R35, -INF , P3 ;  /* 0xff80000023077808 */ /* 0x000fe40001800000 */
[----:B------:R-:W-:Y:S02]  /*2030*/  FMNMX.FTZ R32, R4, R3, !PT ;  /* 0x0000000304207209 */ /* 0x000fe40007810000 */
[----:B------:R-:W-:-:S02]  /*2040*/  ISETP.GT.AND P3, PT, R0, 0x29, PT ;  /* 0x000000290000780c */ /* 0x000fc40003f64270 */
[----:B------:R-:W-:Y:S02]  /*2050*/  FSEL R156, R44, -INF , P4 ;  /* 0xff8000002c9c7808 */ /* 0x000fe40002000000 */
[----:B------:R-:W-:Y:S02]  /*2060*/  FMNMX.FTZ R3, R15, R34, !PT ;  /* 0x000000220f037209 */ /* 0x000fe40007810000 */
[----:B------:R-:W-:Y:S02]  /*2070*/  FSEL R9, R38, -INF , P2 ;  /* 0xff80000026097808 */ /* 0x000fe40001000000 */
[----:B------:R-:W-:Y:S02]  /*2080*/  FMNMX.FTZ R32, R7, R32, !PT ;  /* 0x0000002007207209 */ /* 0x000fe40007810000 */
[----:B------:R-:W-:Y:S02]  /*2090*/  ISETP.GT.AND P2, PT, R0, 0x30, PT ;  /* 0x000000300000780c */ /* 0x000fe40003f44270 */
[----:B------:R-:W-:-:S02]  /*20a0*/  FSEL R160, R45, -INF , P3 ;  /* 0xff8000002da07808 */ /* 0x000fc40001800000 */
[----:B------:R-:W-:Y:S02]  /*20b0*/  FMNMX.FTZ R3, R156, R3, !PT ;  /* 0x000000039c037209 */ /* 0x000fe40007810000 */
[----:B------:R-:W-:Y:S02]  /*20c0*/  FSEL R13, R39, -INF , P1 ;  /* 0xff800000270d7808 */ /* 0x000fe40000800000 */
        /* <DEDUP_REMOVED lines=9> */
[----:B------:R-:W-:-:S02]  /*2160*/  FSEL R14, R43, -INF , P5 ;  /* 0xff8000002b0e7808 */ /* 0x000fc40002800000 */
[----:B------:R-:W-:Y:S02]  /*2170*/  FMNMX.FTZ R3, R10, R3, !PT ;  /* 0x000000030a037209 */ /* 0x000fe40007810000 */
[----:B------:R-:W-:Y:S02]  /*2180*/  ISETP.GT.AND P5, PT, R0, 0x39, PT ;  /* 0x000000390000780c */ /* 0x000fe40003fa4270 */
        /* <DEDUP_REMOVED lines=19> */
[----:B------:R-:W-:Y:S02]  /*22c0*/  FSEL R163, R54, -INF , P6 ;  /* 0xff80000036a37808 */ /* 0x000fe40003000000 */
[----:B------:R-:W-:Y:S02]  /*22d0*/  ISETP.GT.AND P6, PT, R0, 0x49, PT ;  /* 0x000000490000780c */ /* 0x000fe40003fc4270 */
[----:B------:R-:W-:-:S02]  /*22e0*/  FSEL R168, R60, -INF , P2 ;  /* 0xff8000003ca87808 */ /* 0x000fc40001000000 */
[----:B------:R-:W-:Y:S02]  /*22f0*/  FMNMX.FTZ R3, R165, R34, !PT ;  /* 0x00000022a5037209 */ /* 0x000fe40007810000 */
        /* <DEDUP_REMOVED lines=21> */
[----:B------:R-:W-:Y:S02]  /*2450*/  FMNMX.FTZ R32, R173, R0, !PT ;  /* 0x00000000ad207209 */ /* 0x000fe40007810000 */
[----:B------:R-:W-:-:S02]  /*2460*/  FSEL R189, R63, -INF , P6 ;  /* 0xff8000003fbd7808 */ /* 0x000fc40003000000 */
[----:B------:R-:W-:Y:S02]  /*2470*/  FMNMX.FTZ R0, R186, R3, !PT ;  /* 0x00000003ba007209 */ /* 0x000fe40007810000 */
[----:B------:R-:W-:Y:S02]  /*2480*/  FSEL R185, R66, -INF , P1 ;  /* 0xff80000042b97808 */ /* 0x000fe40000800000 */
[----:B------:R-:W-:Y:S02]  /*2490*/  FMNMX.FTZ R0, R189, R0, !PT ;  /* 0x00000000bd007209 */ /* 0x000fe40007810000 */
[----:B------:R-:W-:Y:S02]  /*24a0*/  FSEL R187, R67, -INF , P5 ;  /* 0xff80000043bb7808 */ /* 0x000fe40002800000 */
[----:B------:R-:W-:Y:S02]  /*24b0*/  FMNMX.FTZ R0, R185, R0, !PT ;  /* 0x00000000b9007209 */ /* 0x000fe40007810000 */
[----:B------:R-:W-:-:S02]  /*24c0*/  FSEL R175, R69, -INF , P3 ;  /* 0xff80000045af7808 */ /* 0x000fc40001800000 */
[----:B------:R-:W-:Y:S02]  /*24d0*/  FSEL R188, R70, -INF , P4 ;  /* 0xff80000046bc7808 */ /* 0x000fe40002000000 */
[----:B------:R-:W-:Y:S02]  /*24e0*/  FMNMX.FTZ R3, R187, R0, !PT ;  /* 0x00000000bb037209 */ /* 0x000fe40007810000 */
[----:B------:R-:W-:Y:S02]  /*24f0*/  FMNMX.FTZ R32, R175, R32, !PT ;  /* 0x00000020af207209 */ /* 0x000fe40007810000 */
[----:B------:R-:W-:Y:S02]  /*2500*/  FSEL R193, R71, -INF , P3 ;  /* 0xff80000047c17808 */ /* 0x000fe40001800000 */
[----:B------:R-:W-:Y:S01]  /*2510*/  FMNMX.FTZ R0, R188, R3, !PT ;  /* 0x00000003bc007209 */ /* 0x000fe20007810000 */
[----:B------:R-:W0:Y:S01]  /*2520*/  SHFL.BFLY PT, R29, R32, 0x2, 0x1f ;  /* 0x0c401f00201d7f89 */ /* 0x000e2200000e0000 */
[----:B------:R-:W-:-:S02]  /*2530*/  PLOP3.LUT P2, PT, PT, PT, UP0, 0x80, 0x0 ;  /* 0x000000000000781c */ /* 0x000fc40003f4f008 */
[----:B------:R-:W-:-:S05]  /*2540*/  FMNMX.FTZ R3, R193, R0, !PT ;  /* 0x00000000c1037209 */ /* 0x000fca0007810000 */
[----:B------:R-:W1:Y:S01]  /*2550*/  SHFL.BFLY PT, R34, R3, 0x2, 0x1f ;  /* 0x0c401f0003227f89 */ /* 0x000e6200000e0000 */
[----:B0-----:R-:W-:-:S05]  /*2560*/  FMNMX.FTZ R29, R32, R29, !PT ;  /* 0x0000001d201d7209 */ /* 0x001fca0007810000 */
[----:B------:R-:W0:Y:S01]  /*2570*/  SHFL.BFLY PT, R0, R29, 0x1, 0x1f ;  /* 0x0c201f001d007f89 */ /* 0x000e2200000e0000 */
[----:B-1----:R-:W-:-:S05]  /*2580*/  FMNMX.FTZ R34, R3, R34, !PT ;  /* 0x0000002203227209 */ /* 0x002fca0007810000 */
[----:B------:R-:W1:Y:S01]  /*2590*/  SHFL.BFLY PT, R33, R34, 0x1, 0x1f ;  /* 0x0c201f0022217f89 */ /* 0x000e6200000e0000 */
[----:B0-----:R-:W-:-:S04]  /*25a0*/  FMNMX.FTZ R0, R29, R0, !PT ;  /* 0x000000001d007209 */ /* 0x001fc80007810000 */
[C---:B------:R-:W-:Y:S01]  /*25b0*/  FSETP.NEU.FTZ.AND P1, PT, R0.reuse, -INF , PT ;  /* 0xff8000000000780b */ /* 0x040fe20003f3d000 */
[----:B------:R-:W-:Y:S01]  /*25c0*/  FMUL.FTZ R191, R0, UR27 ;  /* 0x0000001b00bf7c20 */ /* 0x000fe20008410000 */
[----:B-1----:R-:W-:-:S04]  /*25d0*/  FMNMX.FTZ R3, R34, R33, !PT ;  /* 0x0000002122037209 */ /* 0x002fc80007810000 */
[----:B------:R-:W-:Y:S02]  /*25e0*/  FSEL R191, R191, RZ, P1 ;  /* 0x000000ffbfbf7208 */ /* 0x000fe40000800000 */
[C---:B------:R-:W-:Y:S01]  /*25f0*/  FSETP.NEU.FTZ.AND P1, PT, R3.reuse, -INF , PT ;  /* 0xff8000000300780b */ /* 0x040fe20003f3d000 */
[----:B------:R-:W-:Y:S02]  /*2600*/  FMUL.FTZ R190, R3, UR27 ;  /* 0x0000001b03be7c20 */ /* 0x000fe40008410000 */
[--C-:B------:R-:W-:Y:S01]  /*2610*/  FFMA.FTZ R177, R24, UR27, -R191.reuse ;  /* 0x0000001b18b17c23 */ /* 0x100fe200080108bf */
[--C-:B------:R-:W-:Y:S01]  /*2620*/  FFMA.FTZ R176, R26, UR27, -R191.reuse ;  /* 0x0000001b1ab07c23 */ /* 0x100fe200080108bf */
[--C-:B------:R-:W-:Y:S01]  /*2630*/  FFMA.FTZ R179, R28, UR27, -R191.reuse ;  /* 0x0000001b1cb37c23 */ /* 0x100fe200080108bf */
[----:B------:R-:W-:Y:S01]  /*2640*/  FSEL R190, R190, RZ, P1 ;  /* 0x000000ffbebe7208 */ /* 0x000fe20000800000 */
[--C-:B------:R-:W-:Y:S01]  /*2650*/  FFMA.FTZ R182, R30, UR27, -R191.reuse ;  /* 0x0000001b1eb67c23 */ /* 0x100fe200080108bf */
[----:B------:R-:W-:Y:S01]  /*2660*/  ISETP.NE.AND P1, PT, R72, RZ, PT ;  /* 0x000000ff4800720c */ /* 0x000fe20003f25270 */
[----:B------:R-:W-:Y:S01]  /*2670*/  MUFU.EX2 R177, R177 ;  /* 0x000000b100b17308 */ /* 0x000fe20000000800 */
[----:B------:R-:W0:Y:S01]  /*2680*/  S2R R72, SR_TID.X ;  /* 0x0000000000487919 */ /* 0x000e220000002100 */
[--C-:B------:R-:W-:Y:S01]  /*2690*/  FFMA.FTZ R178, R5, UR27, -R190.reuse ;  /* 0x0000001b05b27c23 */ /* 0x100fe200080108be */
[--C-:B------:R-:W-:Y:S01]  /*26a0*/  FFMA.FTZ R183, R27, UR27, -R190.reuse ;  /* 0x0000001b1bb77c23 */ /* 0x100fe200080108be */
[--C-:B------:R-:W-:Y:S01]  /*26b0*/  FFMA.FTZ R180, R25, UR27, -R190.reuse ;  /* 0x0000001b19b47c23 */ /* 0x100fe200080108be */
[--C-:B------:R-:W-:Y:S01]  /*26c0*/  FFMA.FTZ R181, R31, UR27, -R190.reuse ;  /* 0x0000001b1fb57c23 */ /* 0x100fe200080108be */
[--C-:B------:R-:W-:Y:S01]  /*26d0*/  FFMA.FTZ R195, R8, UR27, -R191.reuse ;  /* 0x0000001b08c37c23 */ /* 0x100fe200080108bf */
[--C-:B------:R-:W-:Y:S01]  /*26e0*/  FFMA.FTZ R8, R11, UR27, -R191.reuse ;  /* 0x0000001b0b087c23 */ /* 0x100fe200080108bf */
[----:B------:R-:W1:Y:S01]  /*26f0*/  MUFU.EX2 R176, R176 ;  /* 0x000000b000b07308 */ /* 0x000e620000000800 */
[--C-:B------:R-:W-:Y:S01]  /*2700*/  FFMA.FTZ R11, R20, UR27, -R191.reuse ;  /* 0x0000001b140b7c23 */ /* 0x100fe200080108bf */
[----:B------:R-:W-:Y:S01]  /*2710*/  FFMA.FTZ R6, R6, UR27, -R191 ;  /* 0x0000001b06067c23 */ /* 0x000fe200080108bf */
[----:B------:R-:W-:Y:S01]  /*2720*/  FFMA.FTZ R4, R4, UR27, -R190 ;  /* 0x0000001b04047c23 */ /* 0x000fe200080108be */
[----:B------:R-:W-:-:S02]  /*2730*/  @!P1 VIADD R24, R184, 0x32440 ;  /* 0x00032440b8189836 */ /* 0x000fc40000000000 */
[--C-:B------:R-:W-:Y:S01]  /*2740*/  FFMA.FTZ R7, R7, UR27, -R190.reuse ;  /* 0x0000001b07077c23 */ /* 0x100fe200080108be */
[--C-:B------:R-:W-:Y:S01]  /*2750*/  FFMA.FTZ R9, R9, UR27, -R190.reuse ;  /* 0x0000001b09097c23 */ /* 0x100fe200080108be */
[----:B------:R-:W-:Y:S01]  /*2760*/  FFMA.FTZ R20, R13, UR27, -R190 ;  /* 0x0000001b0d147c23 */ /* 0x000fe200080108be */
[----:B------:R-:W-:Y:S01]  /*2770*/  MUFU.EX2 R179, R179 ;  /* 0x000000b300b37308 */ /* 0x000fe20000000800 */
[----:B------:R-:W-:Y:S01]  /*2780*/  @!P1 PRMT R24, RZ, 0x654, R24 ;  /* 0x00000654ff189816 */ /* 0x000fe20000000018 */
[--C-:B------:R-:W-:Y:S01]  /*2790*/  FFMA.FTZ R13, R15, UR27, -R191.reuse ;  /* 0x0000001b0f0d7c23 */ /* 0x100fe200080108bf */
[--C-:B------:R-:W-:Y:S01]  /*27a0*/  FFMA.FTZ R197, R14, UR27, -R190.reuse ;  /* 0x0000001b0ec57c23 */ /* 0x100fe200080108be */
[--C-:B------:R-:W-:Y:S01]  /*27b0*/  FFMA.FTZ R15, R156, UR27, -R191.reuse ;  /* 0x0000001b9c0f7c23 */ /* 0x100fe200080108bf */
[--C-:B------:R-:W-:Y:S01]  /*27c0*/  FFMA.FTZ R14, R21, UR27, -R190.reuse ;  /* 0x0000001b150e7c23 */ /* 0x100fe200080108be */
[--C-:B------:R-:W-:Y:S01]  /*27d0*/  FFMA.FTZ R12, R12, UR27, -R191.reuse ;  /* 0x0000001b0c0c7c23 */ /* 0x100fe200080108bf */
[--C-:B------:R-:W-:Y:S01]  /*27e0*/  FFMA.FTZ R156, R160, UR27, -R191.reuse ;  /* 0x0000001ba09c7c23 */ /* 0x100fe200080108bf */
[----:B------:R-:W2:Y:S01]  /*27f0*/  MUFU.EX2 R182, R182 ;  /* 0x000000b600b67308 */ /* 0x000ea20000000800 */
[----:B-1----:R-:W-:Y:S01]  /*2800*/  F2FP.F16.F32.PACK_AB R152, R176, R177 ;  /* 0x000000b1b098723e */ /* 0x002fe200000000ff */
[--C-:B------:R-:W-:Y:S01]  /*2810*/  FFMA.FTZ R10, R10, UR27, -R190.reuse ;  /* 0x0000001b0a0a7c23 */ /* 0x100fe200080108be */
[--C-:B------:R-:W-:Y:S01]  /*2820*/  FFMA.FTZ R21, R158, UR27, -R190.reuse ;  /* 0x0000001b9e157c23 */ /* 0x100fe200080108be */
[--C-:B------:R-:W-:Y:S01]  /*2830*/  FFMA.FTZ R160, R164, UR27, -R191.reuse ;  /* 0x0000001ba4a07c23 */ /* 0x100fe200080108bf */
[--C-:B------:R-:W-:Y:S01]  /*2840*/  FFMA.FTZ R158, R161, UR27, -R191.reuse ;  /* 0x0000001ba19e7c23 */ /* 0x100fe200080108bf */
[----:B------:R-:W-:Y:S01]  /*2850*/  FFMA.FTZ R164, R159, UR27, -R190 ;  /* 0x0000001b9fa47c23 */ /* 0x000fe200080108be */
[--C-:B------:R-:W-:Y:S01]  /*2860*/  FFMA.FTZ R157, R157, UR27, -R191.reuse ;  /* 0x0000001b9d9d7c23 */ /* 0x100fe200080108bf */
[----:B------:R-:W-:Y:S01]  /*2870*/  MUFU.EX2 R178, R178 ;  /* 0x000000b200b27308 */ /* 0x000fe20000000800 */
[----:B0-----:R-:W-:Y:S01]  /*2880*/  SHF.R.U32.HI R72, RZ, 0x7, R72 ;  /* 0x00000007ff487819 */ /* 0x001fe20000011648 */
[--C-:B------:R-:W-:Y:S01]  /*2890*/  FFMA.FTZ R161, R167, UR27, -R191.reuse ;  /* 0x0000001ba7a17c23 */ /* 0x100fe200080108bf */
[--C-:B------:R-:W-:Y:S01]  /*28a0*/  FFMA.FTZ R23, R23, UR27, -R190.reuse ;  /* 0x0000001b17177c23 */ /* 0x100fe200080108be */
[--C-:B------:R-:W-:Y:S01]  /*28b0*/  FFMA.FTZ R159, R163, UR27, -R190.reuse ;  /* 0x0000001ba39f7c23 */ /* 0x100fe200080108be */
[----:B------:R-:W-:Y:S01]  /*28c0*/  IADD3 R5, -R72, 0xb, RZ ;  /* 0x0000000b48057810 */ /* 0x000fe20007ffe1ff */
[--C-:B------:R-:W-:Y:S01]  /*28d0*/  FFMA.FTZ R163, R165, UR27, -R191.reuse ;  /* 0x0000001ba5a37c23 */ /* 0x100fe200080108bf */
[--C-:B------:R-:W-:Y:S01]  /*28e0*/  FFMA.FTZ R165, R168, UR27, -R191.reuse ;  /* 0x0000001ba8a57c23 */ /* 0x100fe200080108bf */
[----:B------:R-:W0:Y:S01]  /*28f0*/  MUFU.EX2 R183, R183 ;  /* 0x000000b700b77308 */ /* 0x000e220000000800 */
[----:B--2---:R-:W-:Y:S01]  /*2900*/  F2FP.F16.F32.PACK_AB R154, R182, R179 ;  /* 0x000000b3b69a723e */ /* 0x004fe200000000ff */
[----:B------:R1:W-:Y:S06]  /*2910*/  BAR.ARV R5, 0x100 ;  /* 0x000400050000751d */ /* 0x0003ec0000002000 */
[----:B------:R2:W-:Y:S01]  /*2920*/  @!P1 SYNCS.ARRIVE.TRANS64.RED.A1T0 RZ, [R24+URZ], RZ ;  /* 0x000000ff18ff99a7 */ /* 0x0005e2000810043f */
[----:B------:R-:W-:Y:S01]  /*2930*/  MUFU.EX2 R180, R180 ;  /* 0x000000b400b47308 */ /* 0x000fe20000000800 */
[----:B------:R3:W-:Y:S01]  /*2940*/  BAR.SYNC.DEFER_BLOCKING R192, 0x100 ;  /* 0x000400c00000751d */ /* 0x0007e20000010000 */
[--C-:B------:R-:W-:Y:S01]  /*2950*/  FFMA.FTZ R168, R172, UR27, -R191.reuse ;  /* 0x0000001baca87c23 */ /* 0x100fe200080108bf */
[--C-:B------:R-:W-:Y:S01]  /*2960*/  FFMA.FTZ R167, R169, UR27, -R190.reuse ;  /* 0x0000001ba9a77c23 */ /* 0x100fe200080108be */
[--C-:B------:R-:W-:Y:S01]  /*2970*/  FFMA.FTZ R172, R174, UR27, -R190.reuse ;  /* 0x0000001baeac7c23 */ /* 0x100fe200080108be */
[--C-:B------:R-:W-:Y:S01]  /*2980*/  FFMA.FTZ R162, R162, UR27, -R191.reuse ;  /* 0x0000001ba2a27c23 */ /* 0x100fe200080108bf */
[--C-:B------:R-:W-:Y:S01]  /*2990*/  FFMA.FTZ R169, R186, UR27, -R190.reuse ;  /* 0x0000001bbaa97c23 */ /* 0x100fe200080108be */
[--C-:B------:R-:W-:Y:S01]  /*29a0*/  FFMA.FTZ R174, R189, UR27, -R190.reuse ;  /* 0x0000001bbdae7c23 */ /* 0x100fe200080108be */
[----:B------:R-:W4:Y:S01]  /*29b0*/  MUFU.EX2 R181, R181 ;  /* 0x000000b500b57308 */ /* 0x000f220000000800 */
[----:B0-----:R-:W-:Y:S01]  /*29c0*/  F2FP.F16.F32.PACK_AB R153, R183, R178 ;  /* 0x000000b2b799723e */ /* 0x001fe200000000ff */
[--C-:B---3--:R-:W-:Y:S01]  /*29d0*/  FFMA.FTZ R192, R171, UR27, -R190.reuse ;  /* 0x0000001babc07c23 */ /* 0x108fe200080108be */
[--C-:B------:R-:W-:Y:S01]  /*29e0*/  FFMA.FTZ R171, R170, UR27, -R191.reuse ;  /* 0x0000001baaab7c23 */ /* 0x100fe200080108bf */
[--C-:B------:R-:W-:Y:S01]  /*29f0*/  FFMA.FTZ R170, R173, UR27, -R191.reuse ;  /* 0x0000001badaa7c23 */ /* 0x100fe200080108bf */
[--C-:B------:R-:W-:Y:S01]  /*2a00*/  FFMA.FTZ R173, R175, UR27, -R191.reuse ;  /* 0x0000001bafad7c23 */ /* 0x100fe200080108bf */
[--C-:B------:R-:W-:Y:S01]  /*2a10*/  FFMA.FTZ R175, R185, UR27, -R190.reuse ;  /* 0x0000001bb9af7c23 */ /* 0x100fe200080108be */
[--C-:B------:R-:W-:Y:S01]  /*2a20*/  FFMA.FTZ R185, R188, UR27, -R190.reuse ;  /* 0x0000001bbcb97c23 */ /* 0x100fe200080108be */
[----:B------:R-:W-:Y:S01]  /*2a30*/  MUFU.EX2 R6, R6 ;  /* 0x0000000600067308 */ /* 0x000fe20000000800 */
[----:B------:R-:W-:Y:S01]  /*2a40*/  FFMA.FTZ R166, R166, UR27, -R191 ;  /* 0x0000001ba6a67c23 */ /* 0x000fe200080108bf */
[--C-:B------:R-:W-:Y:S01]  /*2a50*/  FFMA.FTZ R186, R187, UR27, -R190.reuse ;  /* 0x0000001bbbba7c23 */ /* 0x100fe200080108be */
[----:B------:R-:W-:Y:S01]  /*2a60*/  FFMA.FTZ R188, R193, UR27, -R190 ;  /* 0x0000001bc1bc7c23 */ /* 0x000fe200080108be */
[----:B------:R-:W-:Y:S01]  /*2a70*/  FADD.FTZ R176, R177, R176 ;  /* 0x000000b0b1b07221 */ /* 0x000fe20000010000 */
[----:B------:R-:W-:Y:S01]  /*2a80*/  FADD.FTZ R183, R178, R183 ;  /* 0x000000b7b2b77221 */ /* 0x000fe20000010000 */
[----:B------:R-:W-:-:S02]  /*2a90*/  @!P1 VIADD R184, R184, 0x32460 ;  /* 0x00032460b8b89836 */ /* 0x000fc40000000000 */
[----:B------:R-:W0:Y:S01]  /*2aa0*/  MUFU.EX2 R195, R195 ;  /* 0x000000c300c37308 */ /* 0x000e220000000800 */
[----:B----4-:R-:W-:Y:S01]  /*2ab0*/  F2FP.F16.F32.PACK_AB R155, R181, R180 ;  /* 0x000000b4b59b723e */ /* 0x010fe200000000ff */
[----:B------:R-:W-:Y:S01]  /*2ac0*/  FADD.FTZ R179, R179, R176 ;  /* 0x000000b0b3b37221 */ /* 0x000fe20000010000 */
[----:B------:R-:W-:Y:S01]  /*2ad0*/  FADD.FTZ R180, R180, R183 ;  /* 0x000000b7b4b47221 */ /* 0x000fe20000010000 */
[----:B------:R-:W-:Y:S01]  /*2ae0*/  @!P1 PRMT R184, RZ, 0x654, R184 ;  /* 0x00000654ffb89816 */ /* 0x000fe200000000b8 */
[----:B--2---:R-:W-:Y:S01]  /*2af0*/  WARPGROUP.ARRIVE ;  /* 0x00000000000079c5 */ /* 0x004fe20000000000 */
[----:B------:R-:W-:Y:S01]  /*2b00*/  FADD.FTZ R179, R182, R179 ;  /* 0x000000b3b6b37221 */ /* 0x000fe20000010000 */
[----:B------:R-:W-:Y:S01]  /*2b10*/  FADD.FTZ R181, R181, R180 ;  /* 0x000000b4b5b57221 */ /* 0x000fe20000010000 */
[----:B------:R-:W-:Y:S03]  /*2b20*/  MUFU.EX2 R8, R8 ;  /* 0x0000000800087308 */ /* 0x000fe60000000800 */
[----:B------:R-:W-:Y:S01]  /*2b30*/  HGMMA.64x256x16.F32 R24, R152, gdesc[UR4].tnspB, RZ, !UPT, gsb0 ;  /* 0x43e0000498187df0 */ /* 0x000fe2000c0008ff */
[----:B------:R-:W-:Y:S01]  /*2b40*/  UIADD3 UR6, UR10, 0x80, URZ ;  /* 0x000000800a067890 */ /* 0x000fe2000fffe03f */
[----:B------:R-:W-:-:S03]  /*2b50*/  UMOV UR7, 0x40000040 ;  /* 0x4000004000077882 */ /* 0x000fc60000000000 */
[----:B------:R-:W-:Y:S08]  /*2b60*/  MUFU.EX2 R11, R11 ;  /* 0x0000000b000b7308 */ /* 0x000ff00000000800 */
[----:B------:R-:W-:Y:S08]  /*2b70*/  MUFU.EX2 R4, R4 ;  /* 0x0000000400047308 */ /* 0x000ff00000000800 */
[----:B------:R-:W2:Y:S08]  /*2b80*/  MUFU.EX2 R7, R7 ;  /* 0x0000000700077308 */ /* 0x000eb00000000800 */
[----:B------:R-:W-:Y:S08]  /*2b90*/  MUFU.EX2 R9, R9 ;  /* 0x0000000900097308 */ /* 0x000ff00000000800 */
[----:B------:R-:W3:Y:S08]  /*2ba0*/  MUFU.EX2 R20, R20 ;  /* 0x0000001400147308 */ /* 0x000ef00000000800 */
[----:B------:R-:W-:Y:S08]  /*2bb0*/  MUFU.EX2 R12, R12 ;  /* 0x0000000c000c7308 */ /* 0x000ff00000000800 */
[----:B------:R-:W4:Y:S08]  /*2bc0*/  MUFU.EX2 R13, R13 ;  /* 0x0000000d000d7308 */ /* 0x000f300000000800 */
[----:B------:R-:W-:Y:S08]  /*2bd0*/  MUFU.EX2 R15, R15 ;  /* 0x0000000f000f7308 */ /* 0x000ff00000000800 */
[----:B------:R-:W-:Y:S08]  /*2be0*/  MUFU.EX2 R156, R156 ;  /* 0x0000009c009c7308 */ /* 0x000ff00000000800 */
[----:B------:R-:W-:Y:S08]  /*2bf0*/  MUFU.EX2 R10, R10 ;  /* 0x0000000a000a7308 */ /* 0x000ff00000000800 */
[----:B------:R-:W5:Y:S08]  /*2c00*/  MUFU.EX2 R197, R197 ;  /* 0x000000c500c57308 */ /* 0x000f700000000800 */
[----:B------:R-:W-:Y:S08]  /*2c10*/  MUFU.EX2 R14, R14 ;  /* 0x0000000e000e7308 */ /* 0x000ff00000000800 */
[----:B------:R-:W1:Y:S08]  /*2c20*/  MUFU.EX2 R21, R21 ;  /* 0x0000001500157308 */ /* 0x000e700000000800 */
[----:B------:R-:W-:Y:S08]  /*2c30*/  MUFU.EX2 R157, R157 ;  /* 0x0000009d009d7308 */ /* 0x000ff00000000800 */
[----:B------:R-:W1:Y:S08]  /*2c40*/  MUFU.EX2 R158, R158 ;  /* 0x0000009e009e7308 */ /* 0x000e700000000800 */
[----:B------:R-:W-:Y:S08]  /*2c50*/  MUFU.EX2 R160, R160 ;  /* 0x000000a000a07308 */ /* 0x000ff00000000800 */
[----:B------:R-:W-:Y:S08]  /*2c60*/  MUFU.EX2 R161, R161 ;  /* 0x000000a100a17308 */ /* 0x000ff00000000800 */
[----:B------:R-:W-:Y:S08]  /*2c70*/  MUFU.EX2 R23, R23 ;  /* 0x0000001700177308 */ /* 0x000ff00000000800 */
[----:B------:R-:W1:Y:S08]  /*2c80*/  MUFU.EX2 R164, R164 ;  /* 0x000000a400a47308 */ /* 0x000e700000000800 */
        /* <DEDUP_REMOVED lines=14> */
[----:B------:R-:W-:Y:S01]  /*2d70*/  MUFU.EX2 R175, R175 ;  /* 0x000000af00af7308 */ /* 0x000fe20000000800 */
[----:B------:R-:W-:-:S02]  /*2d80*/  WARPGROUP.DEPBAR.LE gsb0, 0x0 ;  /* 0x00008000000079c5 */ /* 0x000fc40000010000 */
[----:B0-----:R-:W-:Y:S01]  /*2d90*/  F2FP.F16.F32.PACK_AB R152, R195, R6 ;  /* 0x00000006c398723e */ /* 0x001fe200000000ff */
[----:B------:R-:W-:Y:S01]  /*2da0*/  FADD.FTZ R6, R6, R179 ;  /* 0x000000b306067221 */ /* 0x000fe20000010000 */
[----:B--2---:R-:W-:Y:S01]  /*2db0*/  F2FP.F16.F32.PACK_AB R153, R7, R4 ;  /* 0x000000040799723e */ /* 0x004fe200000000ff */
[----:B------:R-:W-:Y:S01]  /*2dc0*/  FADD.FTZ R4, R4, R181 ;  /* 0x000000b504047221 */ /* 0x000fe20000010000 */
[----:B------:R-:W-:Y:S01]  /*2dd0*/  F2FP.F16.F32.PACK_AB R154, R11, R8 ;  /* 0x000000080b9a723e */ /* 0x000fe200000000ff */
[----:B------:R-:W0:Y:S01]  /*2de0*/  MUFU.EX2 R186, R186 ;  /* 0x000000ba00ba7308 */ /* 0x000e220000000800 */
[----:B---3--:R-:W-:Y:S01]  /*2df0*/  F2FP.F16.F32.PACK_AB R155, R20, R9 ;  /* 0x00000009149b723e */ /* 0x008fe200000000ff */
[----:B------:R-:W-:Y:S01]  /*2e00*/  FADD.FTZ R195, R195, R6 ;  /* 0x00000006c3c37221 */ /* 0x000fe20000010000 */
[----:B------:R-:W-:Y:S02]  /*2e10*/  FADD.FTZ R4, R7, R4 ;  /* 0x0000000407047221 */ /* 0x000fe40000010000 */
[----:B------:R-:W-:Y:S01]  /*2e20*/  WARPGROUP.ARRIVE ;  /* 0x00000000000079c5 */ /* 0x000fe20000000000 */
[----:B------:R-:W-:Y:S01]  /*2e30*/  FADD.FTZ R8, R8, R195 ;  /* 0x000000c308087221 */ /* 0x000fe20000010000 */
[----:B------:R-:W-:Y:S01]  /*2e40*/  FADD.FTZ R9, R9, R4 ;  /* 0x0000000409097221 */ /* 0x000fe20000010000 */
[----:B------:R-:W-:Y:S02]  /*2e50*/  MUFU.EX2 R185, R185 ;  /* 0x000000b900b97308 */ /* 0x000fe40000000800 */
[----:B------:R-:W-:Y:S01]  /*2e60*/  FADD.FTZ R11, R11, R8 ;  /* 0x000000080b0b7221 */ /* 0x000fe20000010000 */
[----:B------:R-:W-:Y:S01]  /*2e70*/  HGMMA.64x256x16.F32 R24, R152, gdesc[UR4].tnspB, R24, gsb0 ;  /* 0x43e0000498187df0 */ /* 0x000fe20008000818 */
[----:B------:R-:W-:Y:S01]  /*2e80*/  UIADD3 UR6, UR10, 0x100, URZ ;  /* 0x000001000a067890 */ /* 0x000fe2000fffe03f */
[----:B------:R-:W-:Y:S01]  /*2e90*/  FADD.FTZ R9, R20, R9 ;  /* 0x0000000914097221 */ /* 0x000fe20000010000 */
[----:B------:R-:W-:-:S02]  /*2ea0*/  UMOV UR7, 0x40000040 ;  /* 0x4000004000077882 */ /* 0x000fc40000000000 */
[----:B------:R-:W2:Y:S01]  /*2eb0*/  MUFU.EX2 R188, R188 ;  /* 0x000000bc00bc7308 */ /* 0x000ea20000000800 */
[----:B------:R-:W-:Y:S02]  /*2ec0*/  WARPGROUP.DEPBAR.LE gsb0, 0x0 ;  /* 0x00008000000079c5 */ /* 0x000fe40000010000 */
[----:B----4-:R-:W-:Y:S01]  /*2ed0*/  F2FP.F16.F32.PACK_AB R152, R13, R12 ;  /* 0x0000000c0d98723e */ /* 0x010fe200000000ff */
[----:B------:R-:W-:Y:S01]  /*2ee0*/  FADD.FTZ R12, R12, R11 ;  /* 0x0000000b0c0c7221 */ /* 0x000fe20000010000 */
[----:B-----5:R-:W-:Y:S01]  /*2ef0*/  F2FP.F16.F32.PACK_AB R153, R197, R10 ;  /* 0x0000000ac599723e */ /* 0x020fe200000000ff */
[----:B------:R-:W-:Y:S01]  /*2f00*/  FADD.FTZ R10, R10, R9 ;  /* 0x000000090a0a7221 */ /* 0x000fe20000010000 */
[----:B------:R-:W-:Y:S01]  /*2f10*/  F2FP.F16.F32.PACK_AB R154, R156, R15 ;  /* 0x0000000f9c9a723e */ /* 0x000fe200000000ff */
[----:B------:R-:W-:Y:S01]  /*2f20*/  FADD.FTZ R12, R13, R12 ;  /* 0x0000000c0d0c7221 */ /* 0x000fe20000010000 */
[----:B-1----:R-:W-:Y:S01]  /*2f30*/  F2FP.F16.F32.PACK_AB R155, R21, R14 ;  /* 0x0000000e159b723e */ /* 0x002fe200000000ff */
[----:B------:R-:W-:-:S02]  /*2f40*/  FADD.FTZ R197, R197, R10 ;  /* 0x0000000ac5c57221 */ /* 0x000fc40000010000 */
[----:B------:R-:W-:Y:S01]  /*2f50*/  FADD.FTZ R15, R15, R12 ;  /* 0x0000000c0f0f7221 */ /* 0x000fe20000010000 */
[----:B------:R-:W-:Y:S01]  /*2f60*/  WARPGROUP.ARRIVE ;  /* 0x00000000000079c5 */ /* 0x000fe20000000000 */
[----:B------:R-:W-:Y:S02]  /*2f70*/  FADD.FTZ R14, R14, R197 ;  /* 0x000000c50e0e7221 */ /* 0x000fe40000010000 */
[----:B------:R-:W-:Y:S02]  /*2f80*/  FADD.FTZ R156, R156, R15 ;  /* 0x0000000f9c9c7221 */ /* 0x000fe40000010000 */
[----:B------:R-:W-:-:S05]  /*2f90*/  FADD.FTZ R14, R21, R14 ;  /* 0x0000000e150e7221 */ /* 0x000fca0000010000 */
[----:B------:R-:W-:Y:S01]  /*2fa0*/  HGMMA.64x256x16.F32 R24, R152, gdesc[UR4].tnspB, R24, gsb0 ;  /* 0x43e0000498187df0 */ /* 0x000fe20008000818 */
[----:B------:R-:W-:Y:S01]  /*2fb0*/  UIADD3 UR6, UR10, 0x180, URZ ;  /* 0x000001800a067890 */ /* 0x000fe2000fffe03f */
[----:B------:R-:W-:Y:S01]  /*2fc0*/  UMOV UR7, 0x40000040 ;  /* 0x4000004000077882 */ /* 0x000fe20000000000 */
[----:B------:R-:W-:Y:S02]  /*2fd0*/  WARPGROUP.DEPBAR.LE gsb0, 0x0 ;  /* 0x00008000000079c5 */ /* 0x000fe40000010000 */
[----:B------:R-:W-:Y:S01]  /*2fe0*/  F2FP.F16.F32.PACK_AB R152, R158, R157 ;  /* 0x0000009d9e98723e */ /* 0x000fe200000000ff */
[----:B------:R-:W-:Y:S01]  /*2ff0*/  FADD.FTZ R157, R157, R156 ;  /* 0x0000009c9d9d7221 */ /* 0x000fe20000010000 */
[----:B------:R-:W-:Y:S01]  /*3000*/  F2FP.F16.F32.PACK_AB R153, R164, R23 ;  /* 0x00000017a499723e */ /* 0x000fe200000000ff */
[----:B------:R-:W-:Y:S01]  /*3010*/  FADD.FTZ R23, R23, R14 ;  /* 0x0000000e17177221 */ /* 0x000fe20000010000 */
[----:B------:R-:W-:Y:S01]  /*3020*/  F2FP.F16.F32.PACK_AB R154, R161, R160 ;  /* 0x000000a0a19a723e */ /* 0x000fe200000000ff */
[----:B------:R-:W-:Y:S01]  /*3030*/  FADD.FTZ R157, R158, R157 ;  /* 0x0000009d9e9d7221 */ /* 0x000fe20000010000 */
[----:B------:R-:W-:Y:S01]  /*3040*/  F2FP.F16.F32.PACK_AB R155, R192, R159 ;  /* 0x0000009fc09b723e */ /* 0x000fe200000000ff */
[----:B------:R-:W-:-:S02]  /*3050*/  FADD.FTZ R164, R164, R23 ;  /* 0x00000017a4a47221 */ /* 0x000fc40000010000 */
[----:B------:R-:W-:Y:S01]  /*3060*/  FADD.FTZ R160, R160, R157 ;  /* 0x0000009da0a07221 */ /* 0x000fe20000010000 */
[----:B------:R-:W-:Y:S01]  /*3070*/  WARPGROUP.ARRIVE ;  /* 0x00000000000079c5 */ /* 0x000fe20000000000 */
[----:B------:R-:W-:Y:S02]  /*3080*/  FADD.FTZ R159, R159, R164 ;  /* 0x000000a49f9f7221 */ /* 0x000fe40000010000 */
[----:B------:R-:W-:Y:S02]  /*3090*/  FADD.FTZ R161, R161, R160 ;  /* 0x000000a0a1a17221 */ /* 0x000fe40000010000 */
[----:B------:R-:W-:-:S08]  /*30a0*/  FADD.FTZ R192, R192, R159 ;  /* 0x0000009fc0c07221 */ /* 0x000fd00000010000 */
        /* <DEDUP_REMOVED lines=23> */
[----:B0-----:R-:W-:Y:S01]  /*3220*/  F2FP.F16.F32.PACK_AB R153, R186, R175 ;  /* 0x000000afba99723e */ /* 0x001fe200000000ff */
[----:B------:R-:W-:Y:S01]  /*3230*/  FADD.FTZ R175, R175, R174 ;  /* 0x000000aeafaf7221 */ /* 0x000fe20000010000 */
[----:B------:R-:W-:Y:S01]  /*3240*/  F2FP.F16.F32.PACK_AB R154, R173, R170 ;  /* 0x000000aaad9a723e */ /* 0x000fe200000000ff */
[----:B------:R-:W-:Y:S01]  /*3250*/  FADD.FTZ R171, R171, R166 ;  /* 0x000000a6abab7221 */ /* 0x000fe20000010000 */
[----:B--2---:R-:W-:Y:S01]  /*3260*/  F2FP.F16.F32.PACK_AB R155, R188, R185 ;  /* 0x000000b9bc9b723e */ /* 0x004fe200000000ff */
[----:B------:R-:W-:-:S02]  /*3270*/  FADD.FTZ R186, R186, R175 ;  /* 0x000000afbaba7221 */ /* 0x000fc40000010000 */
[----:B------:R-:W-:Y:S01]  /*3280*/  FADD.FTZ R4, R170, R171 ;  /* 0x000000abaa047221 */ /* 0x000fe20000010000 */
[----:B------:R-:W-:Y:S01]  /*3290*/  WARPGROUP.ARRIVE ;  /* 0x00000000000079c5 */ /* 0x000fe20000000000 */
[----:B------:R-:W-:Y:S02]  /*32a0*/  FADD.FTZ R185, R185, R186 ;  /* 0x000000bab9b97221 */ /* 0x000fe40000010000 */
[----:B------:R-:W-:Y:S02]  /*32b0*/  FADD.FTZ R4, R173, R4 ;  /* 0x00000004ad047221 */ /* 0x000fe40000010000 */
[----:B------:R-:W-:-:S08]  /*32c0*/  FADD.FTZ R6, R188, R185 ;  /* 0x000000b9bc067221 */ /* 0x000fd00000010000 */
[----:B------:R-:W-:Y:S03]  /*32d0*/  HGMMA.64x256x16.F32 R24, R152, gdesc[UR4].tnspB, R24, gsb0 ;  /* 0x43e0000498187df0 */ /* 0x000fe60008000818 */
[----:B------:R-:W-:Y:S02]  /*32e0*/  WARPGROUP.DEPBAR.LE gsb0, 0x0 ;  /* 0x00008000000079c5 */ /* 0x000fe40000010000 */
[----:B------:R0:W-:Y:S01]  /*32f0*/  @!P1 SYNCS.ARRIVE.TRANS64.RED.A1T0 RZ, [R184+URZ], RZ ;  /* 0x000000ffb8ff99a7 */ /* 0x0001e2000810043f */
[----:B------:R-:W-:Y:S05]  /*3300*/  @!P2 BRA `(.L_x_191) ;  /* 0x00000024000ca947 */ /* 0x000fea0003800000 */
[----:B------:R-:W-:Y:S01]  /*3310*/  IMAD.MOV.U32 R11, RZ, RZ, R3 ;  /* 0x000000ffff0b7224 */ /* 0x000fe200078e0003 */
[----:B------:R-:W-:Y:S01]  /*3320*/  UIADD3 UR45, UR45, -0x2, URZ ;  /* 0xfffffffe2d2d7890 */ /* 0x000fe2000fffe03f */
[----:B------:R-:W-:Y:S01]  /*3330*/  IMAD.MOV.U32 R7, RZ, RZ, R0 ;  /* 0x000000ffff077224 */ /* 0x000fe200078e0000 */
[----:B------:R-:W-:-:S10]  /*3340*/  ULDC UR27, c[0x0][0xa80] ;  /* 0x0002a000001b7ab9 */ /* 0x000fd40000000800 */
.L_x_200:
        /* <DEDUP_REMOVED lines=8> */
[----:B-1----:R-:W-:Y:S11]  /*33d0*/  @!P0 BRA `(.L_x_192) ;  /* 0x0000000000048947 */ /* 0x002ff60003800000 */
[----:B------:R-:W-:Y:S01]  /*33e0*/  BPT.TRAP 0x1 ;  /* 0x000000040000795c */ /* 0x000fe20000300000 */
.L_x_192:
[----:B------:R-:W1:Y:S01]  /*33f0*/  S2UR UR7, SR_CgaCtaId ;  /* 0x00000000000779c3 */ /* 0x000e620000008800 */
[----:B------:R-:W-:Y:S01]  /*3400*/  UMOV UR6, 0x400 ;  /* 0x0000040000067882 */ /* 0x000fe20000000000 */
[----:B------:R-:W-:-:S05]  /*3410*/  IMAD.U32 R0, RZ, RZ, UR37 ;  /* 0x00000025ff007e24 */ /* 0x000fca000f8e00ff */
[----:B------:R-:W-:Y:S01]  /*3420*/  SHF.L.U32 R0, R0, 0x1f, RZ ;  /* 0x0000001f00007819 */ /* 0x000fe200000006ff */
[----:B-1----:R-:W-:-:S04]  /*3430*/  ULEA UR20, UR7, UR6, 0x18 ;  /* 0x0000000607147291 */ /* 0x002fc8000f8ec03f */
[----:B------:R-:W-:-:S09]  /*3440*/  ULEA UR28, UR38, UR20, 0x3 ;  /* 0x00000014261c7291 */ /* 0x000fd2000f8e183f */
[----:B------:R1:W2:Y:S01]  /*3450*/  SYNCS.PHASECHK.TRANS64.TRYWAIT P3, [UR28+0x32430], R0 ;  /* 0x03243000ff0075a7 */ /* 0x0002a2000806015c */
[----:B------:R-:W-:Y:S05]  /*3460*/  @!P0 BRA `(.L_x_193) ;  /* 0x0000000000048947 */ /* 0x000fea0003800000 */
[----:B------:R-:W-:Y:S01]  /*3470*/  BPT.TRAP 0x1 ;  /* 0x000000040000795c */ /* 0x000fe20000300000 */
.L_x_193:
[----:B--2---:R-:W-:Y:S05]  /*3480*/  @P3 BRA `(.L_x_194) ;  /* 0x0000000000083947 */ /* 0x004fea0003800000 */
[----:B------:R-:W2:Y:S02]  /*3490*/  SYNCS.PHASECHK.TRANS64.TRYWAIT P3, [UR28+0x32430], R0 ;  /* 0x03243000ff0075a7 */ /* 0x000ea4000806015c */
[----:B--2---:R-:W-:Y:S05]  /*34a0*/  @!P3 BRA `(.L_x_195) ;  /* 0x00000098005cb947 */ /* 0x004fea0003800000 */
.L_x_194:
[----:B------:R-:W-:Y:S01]  /*34b0*/  UIMAD UR6, UR38, 0x300, UR24 ;  /* 0x00000300260678a4 */ /* 0x000fe2000f8e0218 */
[----:B0-----:R-:W-:Y:S01]  /*34c0*/  WARPGROUP.ARRIVE ;  /* 0x00000000000079c5 */ /* 0x001fe20000000000 */
[----:B------:R-:W-:Y:S01]  /*34d0*/  UMOV UR7, 0x40000040 ;  /* 0x4000004000077882 */ /* 0x000fe20000000000 */
[----:B------:R-:W-:Y:S01]  /*34e0*/  UMOV UR11, 0x40000040 ;  /* 0x40000040000b7882 */ /* 0x000fe20000000000 */
[----:B------:R-:W-:Y:S02]  /*34f0*/  UIADD3 UR10, UR6, 0x2, URZ ;  /* 0x00000002060a7890 */ /* 0x000fe4000fffe03f */
[----:B------:R-:W-:Y:S01]  /*3500*/  UIADD3 UR14, UR6, 0x4, URZ ;  /* 0x00000004060e7890 */ /* 0x000fe2000fffe03f */
[----:B------:R-:W-:Y:S02]  /*3510*/  UMOV UR15, 0x40000040 ;  /* 0x40000040000f7882 */ /* 0x000fe40000000000 */
[----:B------:R-:W-:Y:S01]  /*3520*/  HGMMA.64x96x16.F32 R152, gdesc[UR4], RZ, !UPT, gsb0 ;  /* 0x01600000049879f0 */ /* 0x000fe2000c0008ff */
[----:B------:R-:W-:Y:S01]  /*3530*/  UIADD3 UR18, UR6, 0x6, URZ ;  /* 0x0000000606127890 */ /* 0x000fe2000fffe03f */
        /* <DEDUP_REMOVED lines=11> */
[----:B------:R-:W-:Y:S05]  /*35f0*/  @!P0 BRA `(.L_x_196) ;  /* 0x0000000000048947 */ /* 0x000fea0003800000 */
[----:B------:R-:W-:Y:S01]  /*3600*/  BPT.TRAP 0x1 ;  /* 0x000000040000795c */ /* 0x000fe20000300000 */
.L_x_196:
[----:B------:R0:W3:Y:S01]  /*3610*/  SYNCS.PHASECHK.TRANS64.TRYWAIT P3, [UR28+0x32450], R0 ;  /* 0x03245000ff0075a7 */ /* 0x0000e2000806015c */
[----:B------:R-:W-:Y:S05]  /*3620*/  @!P0 BRA `(.L_x_197) ;  /* 0x0000000000048947 */ /* 0x000fea0003800000 */
[----:B------:R-:W-:Y:S01]  /*3630*/  BPT.TRAP 0x1 ;  /* 0x000000040000795c */ /* 0x000fe20000300000 */
.L_x_197:
[----:B---3--:R-:W-:Y:S05]  /*3640*/  @P3 BRA `(.L_x_198) ;  /* 0x0000000000083947 */ /* 0x008fea0003800000 */
[----:B------:R-:W3:Y:S02]  /*3650*/  SYNCS.PHASECHK.TRANS64.TRYWAIT P3, [UR28+0x32450], R0 ;  /* 0x03245000ff0075a7 */ /* 0x000ee4000806015c */
[----:B---3--:R-:W-:Y:S05]  /*3660*/  @!P3 BRA `(.L_x_199) ;  /* 0x000000980004b947 */ /* 0x008fea0003800000 */
.L_x_198:
[----:B------:R-:W-:Y:S01]  /*3670*/  ULEA UR20, UR42, UR20, 0xd ;  /* 0x000000142a147291 */ /* 0x000fe2000f8e683f */
[----:B------:R-:W-:Y:S01]  /*3680*/  WARPGROUP.ARRIVE ;  /* 0x00000000000079c5 */ /* 0x000fe20000000000 */
[----:B------:R-:W-:-:S05]  /*3690*/  UIMAD UR7, UR38, 0xc00, UR25 ;  /* 0x00000c00260778a4 */ /* 0x000fca000f8e0219 */
[----:B------:R-:W3:Y:S01]  /*36a0*/  S2R R200, SR_TID.X ;  /* 0x0000000000c87919 */ /* 0x000ee20000002100 */
[----:B------:R-:W-:Y:S01]  /*36b0*/  UIADD3 UR20, UR20, 0x22400, URZ ;  /* 0x0002240014147890 */ /* 0x000fe2000fffe03f */
[----:B------:R-:W-:Y:S01]  /*36c0*/  IMAD.U32 R20, RZ, RZ, UR28 ;  /* 0x0000001cff147e24 */ /* 0x000fe2000f8e00ff */
[----:B------:R-:W-:Y:S01]  /*36d0*/  UMOV UR23, 0x40000040 ;  /* 0x4000004000177882 */ /* 0x000fe20000000000 */
[----:B------:R-:W-:Y:S01]  /*36e0*/  UMOV UR21, 0x40000040 ;  /* 0x4000004000157882 */ /* 0x000fe20000000000 */
[----:B------:R-:W-:Y:S01]  /*36f0*/  USHF.R.U32.HI UR20, URZ, 0x4, UR20 ;  /* 0x000000043f147899 */ /* 0x000fe20008011614 */
[C---:B------:R-:W-:Y:S01]  /*3700*/  @!P1 VIADD R21, R20.reuse, 0x32440 ;  /* 0x0003244014159836 */ /* 0x040fe20000000000 */
[----:B------:R-:W-:Y:S01]  /*3710*/  UMOV UR22, UR7 ;  /* 0x0000000700167c82 */ /* 0x000fe20008000000 */
[----:B------:R-:W-:Y:S01]  /*3720*/  UIMAD UR10, UR38, 0xc00, UR26 ;  /* 0x00000c00260a78a4 */ /* 0x000fe2000f8e021a */
[----:B------:R-:W-:Y:S01]  /*3730*/  @!P1 VIADD R20, R20, 0x32460 ;  /* 0x0003246014149836 */ /* 0x000fe20000000000 */
[----:B------:R-:W-:-:S04]  /*3740*/  ULOP3.LUT UR6, UR20, 0x3fff, URZ, 0xc0, !UPT ;  /* 0x00003fff14067892 */ /* 0x000fc8000f8ec03f */
[----:B------:R-:W-:Y:S01]  /*3750*/  ULOP3.LUT UR6, UR6, 0x10000, URZ, 0xfc, !UPT ;  /* 0x0001000006067892 */ /* 0x000fe2000f8efc3f */
[----:B------:R-:W-:-:S06]  /*3760*/  @!P1 PRMT R20, RZ, 0x654, R20 ;  /* 0x00000654ff149816 */ /* 0x000fcc0000000014 */
[----:B------:R-:W-:Y:S02]  /*3770*/  UMOV UR20, UR6 ;  /* 0x0000000600147c82 */ /* 0x000fe40008000000 */
[----:B------:R-:W-:Y:S01]  /*3780*/  HGMMA.64x96x16.F32 R152, gdesc[UR20], R152, gsb0 ;  /* 0x01600000149879f0 */ /* 0x000fe20008000898 */
[----:B------:R-:W-:Y:S02]  /*3790*/  UIADD3 UR22, UR7, 0x2, URZ ;  /* 0x0000000207167890 */ /* 0x000fe4000fffe03f */
[----:B------:R-:W-:Y:S01]  /*37a0*/  UIADD3 UR20, UR6, 0x2, URZ ;  /* 0x0000000206147890 */ /* 0x000fe2000fffe03f */
[----:B------:R-:W-:Y:S01]  /*37b0*/  UMOV UR23, 0x40000040 ;  /* 0x4000004000177882 */ /* 0x000fe20000000000 */
[----:B------:R-:W-:Y:S01]  /*37c0*/  UMOV UR21, 0x40000040 ;  /* 0x4000004000157882 */ /* 0x000fe20000000000 */
[----:B---3--:R-:W-:Y:S01]  /*37d0*/  SHF.R.U32.HI R200, RZ, 0x7, R200 ;  /* 0x00000007ffc87819 */ /* 0x008fe200000116c8 */
        /* <DEDUP_REMOVED lines=98> */
[----:B------:R-:W-:Y:S01]  /*3e00*/  UMOV UR6, UR10 ;  /* 0x0000000a00067c82 */ /* 0x000fe20008000000 */
[----:B------:R-:W-:Y:S01]  /*3e10*/  UMOV UR7, 0x40000040 ;  /* 0x4000004000077882 */ /* 0x000fe20000000000 */
[----:B------:R-:W-:Y:S02]  /*3e20*/  WARPGROUP.DEPBAR.LE gsb0, 0x0 ;  /* 0x00008000000079c5 */ /* 0x000fe40000010000 */
[----:B------:R-:W-:-:S06]  /*3e30*/  WARPGROUP.ARRIVE ;  /* 0x00000000000079c5 */ /* 0x000fcc0000000000 */
[----:B------:R-:W-:Y:S03]  /*3e40*/  HGMMA.64x96x16.F32 R152, gdesc[UR20], R152, gsb0 ;  /* 0x01600000149879f0 */ /* 0x000fe60008000898 */
[----:B------:R-:W-:Y:S02]  /*3e50*/  WARPGROUP.DEPBAR.LE gsb0, 0x0 ;  /* 0x00008000000079c5 */ /* 0x000fe40000010000 */
[----:B012---:R-:W-:-:S04]  /*3e60*/  FMNMX.FTZ R0, R152, R7, !PT ;  /* 0x0000000798007209 */ /* 0x007fc80007810000 */
[----:B------:R-:W-:-:S04]  /*3e70*/  FMNMX.FTZ R3, R153, R0, !PT ;  /* 0x0000000099037209 */ /* 0x000fc80007810000 */
[----:B------:R-:W-:-:S04]  /*3e80*/  FMNMX.FTZ R0, R156, R3, !PT ;  /* 0x000000039c007209 */ /* 0x000fc80007810000 */
[----:B------:R-:W-:-:S04]  /*3e90*/  FMNMX.FTZ R3, R157, R0, !PT ;  /* 0x000000009d037209 */ /* 0x000fc80007810000 */
[----:B------:R-:W-:-:S04]  /*3ea0*/  FMNMX.FTZ R0, R160, R3, !PT ;  /* 0x00000003a0007209 */ /* 0x000fc80007810000 */
[----:B------:R-:W-:Y:S02]  /*3eb0*/  FMNMX.FTZ R3, R161, R0, !PT ;  /* 0x00000000a1037209 */ /* 0x000fe40007810000 */
[----:B------:R-:W-:Y:S02]  /*3ec0*/  FMNMX.FTZ R0, R154, R11, !PT ;  /* 0x0000000b9a007209 */ /* 0x000fe40007810000 */
[----:B------:R-:W-:Y:S02]  /*3ed0*/  FMNMX.FTZ R8, R164, R3, !PT ;  /* 0x00000003a4087209 */ /* 0x000fe40007810000 */
[----:B------:R-:W-:Y:S02]  /*3ee0*/  FMNMX.FTZ R3, R155, R0, !PT ;  /* 0x000000009b037209 */ /* 0x000fe40007810000 */
[----:B------:R-:W-:Y:S02]  /*3ef0*/  FMNMX.FTZ R5, R165, R8, !PT ;  /* 0x00000008a5057209 */ /* 0x000fe40007810000 */
[----:B------:R-:W-:-:S02]  /*3f00*/  FMNMX.FTZ R0, R158, R3, !PT ;  /* 0x000000039e007209 */ /* 0x000fc40007810000 */
        /* <DEDUP_REMOVED lines=31> */
[----:B------:R-:W-:-:S03]  /*4100*/  FMNMX.FTZ R0, R190, R3, !PT ;  /* 0x00000003be007209 */ /* 0x000fc60007810000 */
[----:B------:R-:W0:Y:S01]  /*4110*/  SHFL.BFLY PT, R5, R8, 0x2, 0x1f ;  /* 0x0c401f0008057f89 */ /* 0x000e2200000e0000 */
[----:B------:R-:W-:-:S04]  /*4120*/  FMNMX.FTZ R3, R191, R0, !PT ;  /* 0x00000000bf037209 */ /* 0x000fc80007810000 */
[----:B------:R-:W-:-:S04]  /*4130*/  FMNMX.FTZ R0, R194, R3, !PT ;  /* 0x00000003c2007209 */ /* 0x000fc80007810000 */
[----:B------:R-:W-:-:S04]  /*4140*/  FMNMX.FTZ R3, R195, R0, !PT ;  /* 0x00000000c3037209 */ /* 0x000fc80007810000 */
[----:B------:R-:W-:-:S04]  /*4150*/  FMNMX.FTZ R0, R198, R3, !PT ;  /* 0x00000003c6007209 */ /* 0x000fc80007810000 */
[----:B------:R-:W-:-:S05]  /*4160*/  FMNMX.FTZ R3, R199, R0, !PT ;  /* 0x00000000c7037209 */ /* 0x000fca0007810000 */
[----:B------:R-:W1:Y:S01]  /*4170*/  SHFL.BFLY PT, R10, R3, 0x2, 0x1f ;  /* 0x0c401f00030a7f89 */ /* 0x000e6200000e0000 */
[----:B0-----:R-:W-:-:S05]  /*4180*/  FMNMX.FTZ R5, R8, R5, !PT ;  /* 0x0000000508057209 */ /* 0x001fca0007810000 */
[----:B------:R-:W0:Y:S01]  /*4190*/  SHFL.BFLY PT, R0, R5, 0x1, 0x1f ;  /* 0x0c201f0005007f89 */ /* 0x000e2200000e0000 */
[----:B-1----:R-:W-:-:S05]  /*41a0*/  FMNMX.FTZ R10, R3, R10, !PT ;  /* 0x0000000a030a7209 */ /* 0x002fca0007810000 */
[----:B------:R-:W1:Y:S01]  /*41b0*/  SHFL.BFLY PT, R13, R10, 0x1, 0x1f ;  /* 0x0c201f000a0d7f89 */ /* 0x000e6200000e0000 */
[----:B0-----:R-:W-:-:S05]  /*41c0*/  FMNMX.FTZ R0, R5, R0, !PT ;  /* 0x0000000005007209 */ /* 0x001fca0007810000 */
[C---:B------:R-:W-:Y:S01]  /*41d0*/  FMUL.FTZ R12, R0.reuse, UR27 ;  /* 0x0000001b000c7c20 */ /* 0x040fe20008410000 */
[----:B------:R-:W-:-:S03]  /*41e0*/  FADD.FTZ R7, -R0, R7 ;  /* 0x0000000700077221 */ /* 0x000fc60000010100 */
[--C-:B------:R-:W-:Y:S01]  /*41f0*/  FFMA.FTZ R156, R156, UR27, -R12.reuse ;  /* 0x0000001b9c9c7c23 */ /* 0x100fe2000801080c */
[--C-:B------:R-:W-:Y:S01]  /*4200*/  FFMA.FTZ R8, R152, UR27, -R12.reuse ;  /* 0x0000001b98087c23 */ /* 0x100fe2000801080c */
[--C-:B------:R-:W-:Y:S01]  /*4210*/  FFMA.FTZ R9, R153, UR27, -R12.reuse ;  /* 0x0000001b99097c23 */ /* 0x100fe2000801080c */
[----:B------:R-:W-:Y:S01]  /*4220*/  FMUL.FTZ R7, R7, UR27 ;  /* 0x0000001b07077c20 */ /* 0x000fe20008410000 */
[----:B------:R-:W-:Y:S01]  /*4230*/  VIADD R153, R200, 0x8 ;  /* 0x00000008c8997836 */ /* 0x000fe20000000000 */
[----:B------:R-:W-:Y:S02]  /*4240*/  @!P1 PRMT R152, RZ, 0x654, R21 ;  /* 0x00000654ff989816 */ /* 0x000fe40000000015 */
[----:B------:R-:W-:Y:S01]  /*4250*/  MUFU.EX2 R8, R8 ;  /* 0x0000000800087308 */ /* 0x000fe20000000800 */
[----:B-1----:R-:W-:Y:S01]  /*4260*/  FMNMX.FTZ R3, R10, R13, !PT ;  /* 0x0000000d0a037209 */ /* 0x002fe20007810000 */
[----:B------:R-:W-:-:S06]  /*4270*/  FFMA.FTZ R13, R157, UR27, -R12 ;  /* 0x0000001b9d0d7c23 */ /* 0x000fcc000801080c */
[----:B------:R0:W-:Y:S01]  /*4280*/  MUFU.EX2 R10, R156 ;  /* 0x0000009c000a7308 */ /* 0x0001e20000000800 */
[--C-:B------:R-:W-:Y:S01]  /*4290*/  FFMA.FTZ R157, R160, UR27, -R12.reuse ;  /* 0x0000001ba09d7c23 */ /* 0x100fe2000801080c */
[--C-:B------:R-:W-:Y:S01]  /*42a0*/  FFMA.FTZ R160, R165, UR27, -R12.reuse ;  /* 0x0000001ba5a07c23 */ /* 0x100fe2000801080c */
[C---:B------:R-:W-:Y:S01]  /*42b0*/  FADD.FTZ R5, -R3.reuse, R11 ;  /* 0x0000000b03057221 */ /* 0x040fe20000010100 */
[----:B------:R-:W-:Y:S01]  /*42c0*/  FMUL.FTZ R23, R3, UR27 ;  /* 0x0000001b03177c20 */ /* 0x000fe20008410000 */
[--C-:B------:R-:W-:Y:S01]  /*42d0*/  FFMA.FTZ R165, R168, UR27, -R12.reuse ;  /* 0x0000001ba8a57c23 */ /* 0x100fe2000801080c */
[--C-:B------:R-:W-:Y:S01]  /*42e0*/  FFMA.FTZ R168, R173, UR27, -R12.reuse ;  /* 0x0000001bada87c23 */ /* 0x100fe2000801080c */
[----:B------:R-:W-:Y:S01]  /*42f0*/  FMUL.FTZ R11, R5, UR27 ;  /* 0x0000001b050b7c20 */ /* 0x000fe20008410000 */
[----:B------:R-:W-:Y:S01]  /*4300*/  IADD3 R5, -R200, 0xb, RZ ;  /* 0x0000000bc8057810 */ /* 0x000fe20007ffe1ff */
[--C-:B------:R-:W-:Y:S01]  /*4310*/  FFMA.FTZ R14, R154, UR27, -R23.reuse ;  /* 0x0000001b9a0e7c23 */ /* 0x100fe20008010817 */
[--C-:B------:R-:W-:Y:S01]  /*4320*/  FFMA.FTZ R15, R155, UR27, -R23.reuse ;  /* 0x0000001b9b0f7c23 */ /* 0x100fe20008010817 */
[--C-:B0-----:R-:W-:Y:S01]  /*4330*/  FFMA.FTZ R156, R159, UR27, -R23.reuse ;  /* 0x0000001b9f9c7c23 */ /* 0x101fe20008010817 */
[--C-:B------:R-:W-:Y:S01]  /*4340*/  FFMA.FTZ R158, R158, UR27, -R23.reuse ;  /* 0x0000001b9e9e7c23 */ /* 0x100fe20008010817 */
[----:B------:R1:W-:Y:S06]  /*4350*/  BAR.ARV R5, 0x100 ;  /* 0x000400050000751d */ /* 0x0003ec0000002000 */
[----:B------:R0:W-:Y:S01]  /*4360*/  @!P1 SYNCS.ARRIVE.TRANS64.RED.A1T0 RZ, [R152+URZ], RZ ;  /* 0x000000ff98ff99a7 */ /* 0x0001e2000810043f */
[----:B------:R-:W2:Y:S01]  /*4370*/  MUFU.EX2 R7, R7 ;  /* 0x0000000700077308 */ /* 0x000ea20000000800 */
[--C-:B------:R-:W-:Y:S01]  /*4380*/  FFMA.FTZ R159, R164, UR27, -R12.reuse ;  /* 0x0000001ba49f7c23 */ /* 0x100fe2000801080c */
[--C-:B------:R-:W-:Y:S01]  /*4390*/  FFMA.FTZ R164, R167, UR27, -R23.reuse ;  /* 0x0000001ba7a47c23 */ /* 0x100fe20008010817 */
[--C-:B------:R-:W-:Y:S01]  /*43a0*/  FFMA.FTZ R167, R172, UR27, -R12.reuse ;  /* 0x0000001baca77c23 */ /* 0x100fe2000801080c */
[--C-:B------:R-:W-:Y:S01]  /*43b0*/  FFMA.FTZ R172, R175, UR27, -R23.reuse ;  /* 0x0000001bafac7c23 */ /* 0x100fe20008010817 */
[--C-:B------:R-:W-:Y:S01]  /*43c0*/  FFMA.FTZ R173, R176, UR27, -R12.reuse ;  /* 0x0000001bb0ad7c23 */ /* 0x100fe2000801080c */
[--C-:B------:R-:W-:Y:S01]  /*43d0*/  FFMA.FTZ R175, R180, UR27, -R12.reuse ;  /* 0x0000001bb4af7c23 */ /* 0x100fe2000801080c */
[--C-:B------:R-:W-:Y:S01]  /*43e0*/  FFMA.FTZ R176, R181, UR27, -R12.reuse ;  /* 0x0000001bb5b07c23 */ /* 0x100fe2000801080c */
[----:B------:R-:W3:Y:S01]  /*43f0*/  MUFU.EX2 R11, R11 ;  /* 0x0000000b000b7308 */ /* 0x000ee20000000800 */
[--C-:B------:R-:W-:Y:S01]  /*4400*/  FFMA.FTZ R180, R183, UR27, -R23.reuse ;  /* 0x0000001bb7b47c23 */ /* 0x100fe20008010817 */
[--C-:B------:R-:W-:Y:S01]  /*4410*/  FFMA.FTZ R181, R184, UR27, -R12.reuse ;  /* 0x0000001bb8b57c23 */ /* 0x100fe2000801080c */
[--C-:B------:R-:W-:Y:S01]  /*4420*/  FFMA.FTZ R183, R188, UR27, -R12.reuse ;  /* 0x0000001bbcb77c23 */ /* 0x100fe2000801080c */
[--C-:B------:R-:W-:Y:S01]  /*4430*/  FFMA.FTZ R184, R189, UR27, -R12.reuse ;  /* 0x0000001bbdb87c23 */ /* 0x100fe2000801080c */
[--C-:B------:R-:W-:Y:S01]  /*4440*/  FFMA.FTZ R188, R191, UR27, -R23.reuse ;  /* 0x0000001bbfbc7c23 */ /* 0x100fe20008010817 */
[--C-:B------:R-:W-:Y:S01]  /*4450*/  FFMA.FTZ R189, R192, UR27, -R12.reuse ;  /* 0x0000001bc0bd7c23 */ /* 0x100fe2000801080c */
[--C-:B------:R-:W-:Y:S01]  /*4460*/  FFMA.FTZ R192, R194, UR27, -R23.reuse ;  /* 0x0000001bc2c07c23 */ /* 0x100fe20008010817 */
[----:B------:R-:W0:Y:S01]  /*4470*/  MUFU.EX2 R9, R9 ;  /* 0x0000000900097308 */ /* 0x000e220000000800 */
[-C--:B--2---:R-:W-:Y:S01]  /*4480*/  FMUL.FTZ R24, R24, R7.reuse ;  /* 0x0000000718187220 */ /* 0x084fe20000410000 */
[-C--:B------:R-:W-:Y:S01]  /*4490*/  FMUL.FTZ R25, R25, R7.reuse ;  /* 0x0000000719197220 */ /* 0x080fe20000410000 */
[-C--:B------:R-:W-:Y:S01]  /*44a0*/  FMUL.FTZ R28, R28, R7.reuse ;  /* 0x000000071c1c7220 */ /* 0x080fe20000410000 */
[-C--:B------:R-:W-:Y:S01]  /*44b0*/  FMUL.FTZ R29, R29, R7.reuse ;  /* 0x000000071d1d7220 */ /* 0x080fe20000410000 */
[-C--:B------:R-:W-:Y:S01]  /*44c0*/  FMUL.FTZ R32, R32, R7.reuse ;  /* 0x0000000720207220 */ /* 0x080fe20000410000 */
[-C--:B------:R-:W-:Y:S01]  /*44d0*/  FMUL.FTZ R33, R33, R7.reuse ;  /* 0x0000000721217220 */ /* 0x080fe20000410000 */
[-C--:B------:R-:W-:Y:S01]  /*44e0*/  FMUL.FTZ R36, R36, R7.reuse ;  /* 0x0000000724247220 */ /* 0x080fe20000410000 */
[----:B------:R-:W2:Y:S01]  /*44f0*/  MUFU.EX2 R13, R13 ;  /* 0x0000000d000d7308 */ /* 0x000ea20000000800 */
        /* <DEDUP_REMOVED lines=15> */
[----:B------:R-:W4:Y:S01]  /*45f0*/  MUFU.EX2 R15, R15 ;  /* 0x0000000f000f7308 */ /* 0x000f220000000800 */
[----:B------:R4:W-:Y:S01]  /*4600*/  BAR.SYNC.DEFER_BLOCKING R153, 0x100 ;  /* 0x000400990000751d */ /* 0x0009e20000010000 */
        /* <DEDUP_REMOVED lines=14> */
[----:B------:R-:W1:Y:S01]  /*46f0*/  MUFU.EX2 R156, R156 ;  /* 0x0000009c009c7308 */ /* 0x000e620000000800 */
        /* <DEDUP_REMOVED lines=30> */
[-C--:B---3--:R-:W-:Y:S01]  /*48e0*/  FMUL.FTZ R26, R26, R11.reuse ;  /* 0x0000000b1a1a7220 */ /* 0x088fe20000410000 */
        /* <DEDUP_REMOVED lines=63> */
[----:B0-----:R-:W-:Y:S01]  /*4ce0*/  F2FP.F16.F32.PACK_AB R152, R9, R8 ;  /* 0x000000080998723e */ /* 0x001fe200000000ff */
[--C-:B-----5:R-:W-:Y:S01]  /*4cf0*/  FFMA.FTZ R158, R161, UR27, -R12.reuse ;  /* 0x0000001ba19e7c23 */ /* 0x120fe2000801080c */
[----:B--2---:R-:W-:Y:S01]  /*4d00*/  F2FP.F16.F32.PACK_AB R154, R13, R10 ;  /* 0x0000000a0d9a723e */ /* 0x004fe200000000ff */
[--C-:B------:R-:W-:Y:S01]  /*4d10*/  FFMA.FTZ R161, R162, UR27, -R23.reuse ;  /* 0x0000001ba2a17c23 */ /* 0x100fe20008010817 */
[----:B----4-:R-:W-:Y:S01]  /*4d20*/  F2FP.F16.F32.PACK_AB R153, R15, R14 ;  /* 0x0000000e0f99723e */ /* 0x010fe200000000ff */
[--C-:B------:R-:W-:Y:S01]  /*4d30*/  FFMA.FTZ R162, R163, UR27, -R23.reuse ;  /* 0x0000001ba3a27c23 */ /* 0x100fe20008010817 */
[----:B-1----:R-:W-:Y:S01]  /*4d40*/  F2FP.F16.F32.PACK_AB R155, R156, R21 ;  /* 0x000000159c9b723e */ /* 0x002fe200000000ff */
[--C-:B------:R-:W-:Y:S01]  /*4d50*/  FFMA.FTZ R163, R166, UR27, -R23.reuse ;  /* 0x0000001ba6a37c23 */ /* 0x100fe20008010817 */
[----:B------:R-:W-:Y:S01]  /*4d60*/  MUFU.EX2 R157, R157 ;  /* 0x0000009d009d7308 */ /* 0x000fe20000000800 */
[--C-:B------:R-:W-:Y:S01]  /*4d70*/  FFMA.FTZ R166, R169, UR27, -R12.reuse ;  /* 0x0000001ba9a67c23 */ /* 0x100fe2000801080c */
[----:B------:R-:W-:Y:S01]  /*4d80*/  WARPGROUP.ARRIVE ;  /* 0x00000000000079c5 */ /* 0x000fe20000000000 */
[--C-:B------:R-:W-:Y:S01]  /*4d90*/  FFMA.FTZ R169, R170, UR27, -R23.reuse ;  /* 0x0000001baaa97c23 */ /* 0x100fe20008010817 */
[--C-:B------:R-:W-:Y:S01]  /*4da0*/  FFMA.FTZ R170, R171, UR27, -R23.reuse ;  /* 0x0000001babaa7c23 */ /* 0x100fe20008010817 */
[--C-:B------:R-:W-:Y:S01]  /*4db0*/  FFMA.FTZ R171, R174, UR27, -R23.reuse ;  /* 0x0000001baeab7c23 */ /* 0x100fe20008010817 */
[--C-:B------:R-:W-:Y:S01]  /*4dc0*/  FFMA.FTZ R174, R177, UR27, -R12.reuse ;  /* 0x0000001bb1ae7c23 */ /* 0x100fe2000801080c */
[--C-:B------:R-:W-:Y:S01]  /*4dd0*/  FFMA.FTZ R177, R178, UR27, -R23.reuse ;  /* 0x0000001bb2b17c23 */ /* 0x100fe20008010817 */
[----:B------:R-:W-:Y:S01]  /*4de0*/  HGMMA.64x256x16.F32 R24, R152, gdesc[UR4].tnspB, R24, gsb0 ;  /* 0x43e0000498187df0 */ /* 0x000fe20008000818 */
[----:B------:R-:W0:Y:S01]  /*4df0*/  MUFU.EX2 R158, R158 ;  /* 0x0000009e009e7308 */ /* 0x000e220000000800 */
[----:B------:R-:W-:Y:S01]  /*4e00*/  UIADD3 UR6, UR10, 0x80, URZ ;  /* 0x000000800a067890 */ /* 0x000fe2000fffe03f */
[--C-:B------:R-:W-:Y:S01]  /*4e10*/  FFMA.FTZ R178, R179, UR27, -R23.reuse ;  /* 0x0000001bb3b27c23 */ /* 0x100fe20008010817 */
[----:B------:R-:W-:Y:S01]  /*4e20*/  UMOV UR7, 0x40000040 ;  /* 0x4000004000077882 */ /* 0x000fe20000000000 */
        /* <DEDUP_REMOVED lines=9> */
[--C-:B------:R-:W-:Y:S01]  /*4ec0*/  FFMA.FTZ R194, R198, UR27, -R23.reuse ;  /* 0x0000001bc6c27c23 */ /* 0x100fe20008010817 */
[----:B------:R-:W-:Y:S01]  /*4ed0*/  FFMA.FTZ R12, R197, UR27, -R12 ;  /* 0x0000001bc50c7c23 */ /* 0x000fe2000801080c */
[----:B------:R-:W-:Y:S01]  /*4ee0*/  FFMA.FTZ R23, R199, UR27, -R23 ;  /* 0x0000001bc7177c23 */ /* 0x000fe20008010817 */
[----:B------:R-:W-:Y:S01]  /*4ef0*/  MUFU.EX2 R160, R160 ;  /* 0x000000a000a07308 */ /* 0x000fe20000000800 */
[----:B------:R-:W-:Y:S01]  /*4f00*/  FFMA.FTZ R4, R7, R4, R8 ;  /* 0x0000000407047223 */ /* 0x000fe20000010008 */
[----:B------:R-:W-:Y:S01]  /*4f10*/  FFMA.FTZ R6, R11, R6, R14 ;  /* 0x000000060b067223 */ /* 0x000fe2000001000e */
[----:B------:R-:W-:-:S02]  /*4f20*/  IMAD.MOV.U32 R11, RZ, RZ, R3 ;  /* 0x000000ffff0b7224 */ /* 0x000fc400078e0003 */
[----:B------:R-:W-:Y:S01]  /*4f30*/  FADD.FTZ R9, R9, R4 ;  /* 0x0000000409097221 */ /* 0x000fe20000010000 */
[----:B------:R-:W-:Y:S01]  /*4f40*/  FADD.FTZ R6, R15, R6 ;  /* 0x000000060f067221 */ /* 0x000fe20000010000 */
[----:B------:R-:W-:Y:S01]  /*4f50*/  IMAD.MOV.U32 R7, RZ, RZ, R0 ;  /* 0x000000ffff077224 */ /* 0x000fe200078e0000 */
[----:B------:R-:W-:Y:S01]  /*4f60*/  MUFU.EX2 R161, R161 ;  /* 0x000000a100a17308 */ /* 0x000fe20000000800 */
[----:B------:R-:W-:Y:S01]  /*4f70*/  FADD.FTZ R10, R10, R9 ;  /* 0x000000090a0a7221 */ /* 0x000fe20000010000 */
[----:B------:R-:W-:-:S03]  /*4f80*/  FADD.FTZ R21, R21, R6 ;  /* 0x0000000615157221 */ /* 0x000fc60000010000 */
[----:B------:R-:W-:Y:S01]  /*4f90*/  FADD.FTZ R10, R13, R10 ;  /* 0x0000000a0d0a7221 */ /* 0x000fe20000010000 */
[----:B------:R-:W-:Y:S02]  /*4fa0*/  FADD.FTZ R156, R156, R21 ;  /* 0x000000159c9c7221 */ /* 0x000fe40000010000 */
[----:B------:R-:W1:Y:S08]  /*4fb0*/  MUFU.EX2 R162, R162 ;  /* 0x000000a200a27308 */ /* 0x000e700000000800 */
[----:B------:R-:W-:Y:S08]  /*4fc0*/  MUFU.EX2 R163, R163 ;  /* 0x000000a300a37308 */ /* 0x000ff00000000800 */
[----:B------:R-:W2:Y:S08]  /*4fd0*/  MUFU.EX2 R164, R164 ;  /* 0x000000a400a47308 */ /* 0x000eb00000000800 */
[----:B------:R-:W-:Y:S08]  /*4fe0*/  MUFU.EX2 R165, R165 ;  /* 0x000000a500a57308 */ /* 0x000ff00000000800 */
[----:B------:R-:W3:Y:S08]  /*4ff0*/  MUFU.EX2 R166, R166 ;  /* 0x000000a600a67308 */ /* 0x000ef00000000800 */
[----:B------:R-:W-:Y:S08]  /*5000*/  MUFU.EX2 R167, R167 ;  /* 0x000000a700a77308 */ /* 0x000ff00000000800 */
[----:B------:R-:W-:Y:S08]  /*5010*/  MUFU.EX2 R168, R168 ;  /* 0x000000a800a87308 */ /* 0x000ff00000000800 */
[----:B------:R-:W-:Y:S08]  /*5020*/  MUFU.EX2 R169, R169 ;  /* 0x000000a900a97308 */ /* 0x000ff00000000800 */
[----:B------:R-:W4:Y:S08]  /*5030*/  MUFU.EX2 R170, R170 ;  /* 0x000000aa00aa7308 */ /* 0x000f300000000800 */
[----:B------:R-:W-:Y:S08]  /*5040*/  MUFU.EX2 R171, R171 ;  /* 0x000000ab00ab7308 */ /* 0x000ff00000000800 */
[----:B------:R-:W5:Y:S08]  /*5050*/  MUFU.EX2 R172, R172 ;  /* 0x000000ac00ac7308 */ /* 0x000f700000000800 */
[----:B------:R-:W-:Y:S08]  /*5060*/  MUFU.EX2 R173, R173 ;  /* 0x000000ad00ad7308 */ /* 0x000ff00000000800 */
[----:B------:R-:W5:Y:S08]  /*5070*/  MUFU.EX2 R174, R174 ;  /* 0x000000ae00ae7308 */ /* 0x000f700000000800 */
[----:B------:R-:W-:Y:S08]  /*5080*/  MUFU.EX2 R175, R175 ;  /* 0x000000af00af7308 */ /* 0x000ff00000000800 */
[----:B------:R-:W-:Y:S08]  /*5090*/  MUFU.EX2 R176, R176 ;  /* 0x000000b000b07308 */ /* 0x000ff00000000800 */
[----:B------:R-:W-:Y:S08]  /*50a0*/  MUFU.EX2 R177, R177 ;  /* 0x000000b100b17308 */ /* 0x000ff00000000800 */
[----:B------:R-:W5:Y:S08]  /*50b0*/  MUFU.EX2 R178, R178 ;  /* 0x000000b200b27308 */ /* 0x000f700000000800 */
        /* <DEDUP_REMOVED lines=12> */
[----:B------:R-:W-:Y:S01]  /*5180*/  MUFU.EX2 R191, R191 ;  /* 0x000000bf00bf7308 */ /* 0x000fe20000000800 */
[----:B------:R-:W-:-:S02]  /*5190*/  WARPGROUP.DEPBAR.LE gsb0, 0x0 ;  /* 0x00008000000079c5 */ /* 0x000fc40000010000 */
[----:B0-----:R-:W-:-:S05]  /*51a0*/  F2FP.F16.F32.PACK_AB R152, R158, R157 ;  /* 0x0000009d9e98723e */ /* 0x001fca00000000ff */
[----:B------:R-:W-:Y:S01]  /*51b0*/  MUFU.EX2 R12, R12 ;  /* 0x0000000c000c7308 */ /* 0x000fe20000000800 */
[----:B-1----:R-:W-:Y:S01]  /*51c0*/  F2FP.F16.F32.PACK_AB R153, R162, R161 ;  /* 0x000000a1a299723e */ /* 0x002fe200000000ff */
[----:B------:R-:W-:Y:S01]  /*51d0*/  FADD.FTZ R157, R157, R10 ;  /* 0x0000000a9d9d7221 */ /* 0x000fe20000010000 */
[----:B------:R-:W-:Y:S01]  /*51e0*/  F2FP.F16.F32.PACK_AB R154, R160, R159 ;  /* 0x0000009fa09a723e */ /* 0x000fe200000000ff */
[----:B------:R-:W-:Y:S01]  /*51f0*/  FADD.FTZ R161, R161, R156 ;  /* 0x0000009ca1a17221 */ /* 0x000fe20000010000 */
[----:B--2---:R-:W-:Y:S01]  /*5200*/  F2FP.F16.F32.PACK_AB R155, R164, R163 ;  /* 0x000000a3a49b723e */ /* 0x004fe200000000ff */
[----:B------:R-:W-:Y:S02]  /*5210*/  FADD.FTZ R158, R158, R157 ;  /* 0x0000009d9e9e7221 */ /* 0x000fe40000010000 */
[----:B------:R-:W-:Y:S01]  /*5220*/  MUFU.EX2 R192, R192 ;  /* 0x000000c000c07308 */ /* 0x000fe20000000800 */
[----:B------:R-:W-:Y:S01]  /*5230*/  WARPGROUP.ARRIVE ;  /* 0x00000000000079c5 */ /* 0x000fe20000000000 */
[----:B------:R-:W-:Y:S01]  /*5240*/  FADD.FTZ R162, R162, R161 ;  /* 0x000000a1a2a27221 */ /* 0x000fe20000010000 */
[----:B------:R-:W-:-:S03]  /*5250*/  FADD.FTZ R159, R159, R158 ;  /* 0x0000009e9f9f7221 */ /* 0x000fc60000010000 */
[----:B------:R-:W-:Y:S01]  /*5260*/  FADD.FTZ R163, R163, R162 ;  /* 0x000000a2a3a37221 */ /* 0x000fe20000010000 */
[----:B------:R-:W-:Y:S01]  /*5270*/  HGMMA.64x256x16.F32 R24, R152, gdesc[UR4].tnspB, R24, gsb0 ;  /* 0x43e0000498187df0 */ /* 0x000fe20008000818 */
[----:B------:R-:W-:Y:S01]  /*5280*/  UIADD3 UR6, UR10, 0x100, URZ ;  /* 0x000001000a067890 */ /* 0x000fe2000fffe03f */
[----:B------:R-:W0:Y:S01]  /*5290*/  MUFU.EX2 R193, R193 ;  /* 0x000000c100c17308 */ /* 0x000e220000000800 */
[----:B------:R-:W-:Y:S01]  /*52a0*/  UMOV UR7, 0x40000040 ;  /* 0x4000004000077882 */ /* 0x000fe20000000000 */
[----:B------:R-:W-:Y:S01]  /*52b0*/  FADD.FTZ R160, R160, R159 ;  /* 0x0000009fa0a07221 */ /* 0x000fe20000010000 */
[----:B------:R-:W-:-:S05]  /*52c0*/  FADD.FTZ R164, R164, R163 ;  /* 0x000000a3a4a47221 */ /* 0x000fca0000010000 */
[----:B------:R-:W-:Y:S08]  /*52d0*/  MUFU.EX2 R194, R194 ;  /* 0x000000c200c27308 */ /* 0x000ff00000000800 */
[----:B------:R-:W1:Y:S01]  /*52e0*/  MUFU.EX2 R23, R23 ;  /* 0x0000001700177308 */ /* 0x000e620000000800 */
[----:B------:R-:W-:Y:S02]  /*52f0*/  WARPGROUP.DEPBAR.LE gsb0, 0x0 ;  /* 0x00008000000079c5 */ /* 0x000fe40000010000 */
[----:B---3--:R-:W-:Y:S01]  /*5300*/  F2FP.F16.F32.PACK_AB R152, R166, R165 ;  /* 0x000000a5a698723e */ /* 0x008fe200000000ff */
[----:B------:R-:W-:Y:S01]  /*5310*/  FADD.FTZ R165, R165, R160 ;  /* 0x000000a0a5a57221 */ /* 0x000fe20000010000 */
[----:B----4-:R-:W-:Y:S01]  /*5320*/  F2FP.F16.F32.PACK_AB R153, R170, R169 ;  /* 0x000000a9aa99723e */ /* 0x010fe200000000ff */
[----:B------:R-:W-:Y:S01]  /*5330*/  FADD.FTZ R169, R169, R164 ;  /* 0x000000a4a9a97221 */ /* 0x000fe20000010000 */
[----:B------:R-:W-:Y:S01]  /*5340*/  F2FP.F16.F32.PACK_AB R154, R168, R167 ;  /* 0x000000a7a89a723e */ /* 0x000fe200000000ff */
[----:B------:R-:W-:Y:S01]  /*5350*/  FADD.FTZ R166, R166, R165 ;  /* 0x000000a5a6a67221 */ /* 0x000fe20000010000 */
[----:B-----5:R-:W-:Y:S01]  /*5360*/  F2FP.F16.F32.PACK_AB R155, R172, R171 ;  /* 0x000000abac9b723e */ /* 0x020fe200000000ff */
[----:B------:R-:W-:-:S02]  /*5370*/  FADD.FTZ R170, R170, R169 ;  /* 0x000000a9aaaa7221 */ /* 0x000fc40000010000 */
[----:B------:R-:W-:Y:S01]  /*5380*/  FADD.FTZ R167, R167, R166 ;  /* 0x000000a6a7a77221 */ /* 0x000fe20000010000 */
[----:B------:R-:W-:Y:S01]  /*5390*/  WARPGROUP.ARRIVE ;  /* 0x00000000000079c5 */ /* 0x000fe20000000000 */
[----:B------:R-:W-:Y:S02]  /*53a0*/  FADD.FTZ R171, R171, R170 ;  /* 0x000000aaabab7221 */ /* 0x000fe40000010000 */
[----:B------:R-:W-:Y:S02]  /*53b0*/  FADD.FTZ R168, R168, R167 ;  /* 0x000000a7a8a87221 */ /* 0x000fe40000010000 */
[----:B------:R-:W-:Y:S01]  /*53c0*/  FADD.FTZ R172, R172, R171 ;  /* 0x000000abacac7221 */ /* 0x000fe20000010000 */
[----:B------:R-:W-:Y:S01]  /*53d0*/  HGMMA.64x256x16.F32 R24, R152, gdesc[UR4].tnspB, R24, gsb0 ;  /* 0x43e0000498187df0 */ /* 0x000fe20008000818 */
[----:B------:R-:W-:Y:S01]  /*53e0*/  UIADD3 UR6, UR10, 0x180, URZ ;  /* 0x000001800a067890 */ /* 0x000fe2000fffe03f */
[----:B------:R-:W-:Y:S01]  /*53f0*/  UMOV UR7, 0x40000040 ;  /* 0x4000004000077882 */ /* 0x000fe20000000000 */
[----:B------:R-:W-:-:S02]  /*5400*/  WARPGROUP.DEPBAR.LE gsb0, 0x0 ;  /* 0x00008000000079c5 */ /* 0x000fc40000010000 */
[----:B------:R-:W-:Y:S01]  /*5410*/  F2FP.F16.F32.PACK_AB R152, R174, R173 ;  /* 0x000000adae98723e */ /* 0x000fe200000000ff */
[----:B------:R-:W-:Y:S01]  /*5420*/  FADD.FTZ R173, R173, R168 ;  /* 0x000000a8adad7221 */ /* 0x000fe20000010000 */
[----:B------:R-:W-:Y:S01]  /*5430*/  F2FP.F16.F32.PACK_AB R153, R178, R177 ;  /* 0x000000b1b299723e */ /* 0x000fe200000000ff */
[----:B------:R-:W-:Y:S01]  /*5440*/  FADD.FTZ R177, R177, R172 ;  /* 0x000000acb1b17221 */ /* 0x000fe20000010000 */
[----:B------:R-:W-:Y:S01]  /*5450*/  F2FP.F16.F32.PACK_AB R154, R176, R175 ;  /* 0x000000afb09a723e */ /* 0x000fe200000000ff */
[----:B------:R-:W-:Y:S01]  /*5460*/  FADD.FTZ R174, R174, R173 ;  /* 0x000000adaeae7221 */ /* 0x000fe20000010000 */
[----:B------:R-:W-:Y:S01]  /*5470*/  F2FP.F16.F32.PACK_AB R155, R180, R179 ;  /* 0x000000b3b49b723e */ /* 0x000fe200000000ff */
[----:B------:R-:W-:Y:S02]  /*5480*/  FADD.FTZ R178, R178, R177 ;  /* 0x000000b1b2b27221 */ /* 0x000fe40000010000 */
[----:B------:R-:W-:Y:S01]  /*5490*/  FADD.FTZ R175, R175, R174 ;  /* 0x000000aeafaf7221 */ /* 0x000fe20000010000 */
[----:B------:R-:W-:Y:S01]  /*54a0*/  WARPGROUP.ARRIVE ;  /* 0x00000000000079c5 */ /* 0x000fe20000000000 */
[----:B------:R-:W-:-:S02]  /*54b0*/  FADD.FTZ R179, R179, R178 ;  /* 0x000000b2b3b37221 */ /* 0x000fc40000010000 */
        /* <DEDUP_REMOVED lines=39> */
[----:B------:R-:W-:Y:S05]  /*5730*/  @P2 BRA `(.L_x_200) ;  /* 0xffffffdc00042947 */ /* 0x000fea000383ffff */
.L_x_191:
[----:B------:R-:W2:Y:S01]  /*5740*/  SHFL.BFLY PT, R7, R4, 0x2, 0x1f ;  /* 0x0c401f0004077f89 */ /* 0x000ea200000e0000 */
[----:B------:R-:W-:Y:S01]  /*5750*/  MOV R206, 0x400 ;  /* 0x0000040000ce7802 */ /* 0x000fe20000000f00 */
[----:B------:R-:W-:Y:S02]  /*5760*/  UIADD3 UR4, -UR43, URZ, URZ ;  /* 0x0000003f2b047290 */ /* 0x000fe4000fffe13f */
[----:B------:R-:W3:Y:S01]  /*5770*/  SHFL.BFLY PT, R9, R6, 0x2, 0x1f ;  /* 0x0c401f0006097f89 */ /* 0x000ee200000e0000 */
[----:B------:R-:W-:Y:S01]  /*5780*/  ULDC UR10, c[0x0][0xd44] ;  /* 0x00035100000a7ab9 */ /* 0x000fe20000000800 */
[----:B------:R-:W-:Y:S01]  /*5790*/  ULDC.64 UR6, c[0x0][0xc90] ;  /* 0x0003240000067ab9 */ /* 0x000fe20000000a00 */
[----:B------:R-:W-:Y:S01]  /*57a0*/  UIMAD UR10, UR10, UR4, UR41 ;  /* 0x000000040a0a72a4 */ /* 0x000fe2000f8e0229 */
[----:B------:R-:W4:Y:S01]  /*57b0*/  S2R R11, SR_CgaCtaId ;  /* 0x00000000000b7919 */ /* 0x000f220000008800 */
[----:B------:R-:W-:Y:S02]  /*57c0*/  ULDC.64 UR8, c[0x0][0xbe8] ;  /* 0x0002fa0000087ab9 */ /* 0x000fe40000000a00 */
[----:B------:R-:W-:Y:S01]  /*57d0*/  USHF.R.S32.HI UR11, URZ, 0x1f, UR10 ;  /* 0x0000001f3f0b7899 */ /* 0x000fe2000801140a */
[----:B------:R-:W0:Y:S01]  /*57e0*/  S2R R13, SR_SWINHI ;  /* 0x00000000000d7919 */ /* 0x000e220000002f00 */
[----:B------:R-:W-:-:S02]  /*57f0*/  UIMAD.WIDE.U32 UR4, UR10, UR6, URZ ;  /* 0x000000060a0472a5 */ /* 0x000fc4000f8e003f */
[----:B------:R-:W-:Y:S01]  /*5800*/  UIMAD UR6, UR11, UR6, URZ ;  /* 0x000000060b0672a4 */ /* 0x000fe2000f8e023f */
[----:B------:R1:W-:Y:S06]  /*5810*/  BAR.ARV R5, 0x100 ;  /* 0x000400050000751d */ /* 0x0003ec0000002000 */
[----:B------:R-:W-:Y:S01]  /*5820*/  UIMAD UR6, UR10, UR7, UR6 ;  /* 0x000000070a0672a4 */ /* 0x000fe2000f8e0206 */
[----:B--2---:R-:W-:Y:S01]  /*5830*/  FADD.FTZ R7, R7, R4 ;  /* 0x0000000407077221 */ /* 0x004fe20000010000 */
[----:B------:R-:W-:Y:S01]  /*5840*/  IMAD.MOV.U32 R4, RZ, RZ, RZ ;  /* 0x000000ffff047224 */ /* 0x000fe200078e00ff */
[----:B------:R-:W-:Y:S06]  /*5850*/  BAR.ARV 0x8, 0x180 ;  /* 0x0206000000007b1d */ /* 0x000fec0000002000 */
[----:B---3--:R-:W-:Y:S01]  /*5860*/  FADD.FTZ R9, R9, R6 ;  /* 0x0000000609097221 */ /* 0x008fe20000010000 */
[----:B------:R-:W-:Y:S01]  /*5870*/  IMAD.MOV.U32 R6, RZ, RZ, -0x800000 ;  /* 0xff800000ff067424 */ /* 0x000fe200078e00ff */
[----:B------:R-:W2:Y:S01]  /*5880*/  SHFL.BFLY PT, R8, R7, 0x1, 0x1f ;  /* 0x0c201f0007087f89 */ /* 0x000ea200000e0000 */
[----:B-1----:R-:W-:Y:S01]  /*5890*/  IMAD.MOV.U32 R5, RZ, RZ, -0x800000 ;  /* 0xff800000ff057424 */ /* 0x002fe200078e00ff */
[----:B------:R-:W-:-:S02]  /*58a0*/  USHF.R.S32.HI UR7, URZ, 0x1f, UR43 ;  /* 0x0000001f3f077899 */ /* 0x000fc4000801142b */
[----:B------:R-:W1:Y:S01]  /*58b0*/  SHFL.BFLY PT, R10, R9, 0x1, 0x1f ;  /* 0x0c201f00090a7f89 */ /* 0x000e6200000e0000 */
[----:B----4-:R-:W-:Y:S01]  /*58c0*/  LEA R206, R11, R206, 0x18 ;  /* 0x000000ce0bce7211 */ /* 0x010fe200078ec0ff */
[----:B------:R-:W-:Y:S01]  /*58d0*/  BAR.SYNC.DEFER_BLOCKING 0x1, 0x100 ;  /* 0x0044000000007b1d */ /* 0x000fe20000010000 */
[----:B--2---:R-:W-:Y:S01]  /*58e0*/  FADD.FTZ R12, R7, R8 ;  /* 0x00000008070c7221 */ /* 0x004fe20000010000 */
[----:B------:R-:W-:Y:S02]  /*58f0*/  IMAD.MOV.U32 R8, RZ, RZ, RZ ;  /* 0x000000ffff087224 */ /* 0x000fe400078e00ff */
[----:B-1----:R-:W-:Y:S02]  /*5900*/  FADD.FTZ R14, R9, R10 ;  /* 0x0000000a090e7221 */ /* 0x002fe40000010000 */
[----:B------:R-:W-:Y:S01]  /*5910*/  FSETP.NE.FTZ.AND P0, PT, R12, RZ, PT ;  /* 0x000000ff0c00720b */ /* 0x000fe20003f15000 */
[----:B------:R-:W-:Y:S01]  /*5920*/  IMAD R9, R22, 0x40, R2 ;  /* 0x0000004016097824 */ /* 0x000fe200078e0202 */
[----:B------:R-:W-:-:S02]  /*5930*/  MOV R10, R206 ;  /* 0x000000ce000a7202 */ /* 0x000fc40000000f00 */
[----:B0-----:R-:W-:Y:S01]  /*5940*/  MOV R11, R13 ;  /* 0x0000000d000b7202 */ /* 0x001fe20000000f00 */
[----:B------:R-:W-:Y:S01]  /*5950*/  IMAD.U32 R13, RZ, RZ, UR27 ;  /* 0x0000001bff0d7e24 */ /* 0x000fe2000f8e00ff */
[----:B------:R-:W-:-:S07]  /*5960*/  FSETP.NE.FTZ.AND P1, PT, R14, RZ, PT ;  /* 0x000000ff0e00720b */ /* 0x000fce0003f35000 */
[----:B------:R-:W0:Y:S01]  /*5970*/  @P0 MUFU.RCP R8, R12 ;  /* 0x0000000c00080308 */ /* 0x000e220000001000 */
[----:B------:R-:W-:-:S07]  /*5980*/  @P0 FMUL.FTZ R13, R13, 0.69314718246459960938 ;  /* 0x3f3172180d0d0820 */ /* 0x000fce0000410000 */
[----:B------:R-:W-:Y:S08]  /*5990*/  @P1 MUFU.RCP R4, R14 ;  /* 0x0000000e00041308 */ /* 0x000ff00000001000 */
[----:B------:R-:W1:Y:S01]  /*59a0*/  @P0 MUFU.LG2 R12, R12 ;  /* 0x0000000c000c0308 */ /* 0x000e620000000c00 */
[-C--:B0-----:R-:W-:Y:S01]  /*59b0*/  FMUL.FTZ R25, R25, R8.reuse ;  /* 0x0000000819197220 */ /* 0x081fe20000410000 */
[-C--:B------:R-:W-:Y:S01]  /*59c0*/  FMUL.FTZ R24, R24, R8.reuse ;  /* 0x0000000818187220 */ /* 0x080fe20000410000 */
[-C--:B------:R-:W-:Y:S01]  /*59d0*/  FMUL.FTZ R187, R29, R8.reuse ;  /* 0x000000081dbb7220 */ /* 0x080fe20000410000 */
[-C--:B------:R-:W-:Y:S01]  /*59e0*/  FMUL.FTZ R28, R28, R8.reuse ;  /* 0x000000081c1c7220 */ /* 0x080fe20000410000 */
[-C--:B------:R-:W-:Y:S01]  /*59f0*/  FMUL.FTZ R33, R33, R8.reuse ;  /* 0x0000000821217220 */ /* 0x080fe20000410000 */
[-C--:B------:R-:W-:Y:S01]  /*5a00*/  FMUL.FTZ R32, R32, R8.reuse ;  /* 0x0000000820207220 */ /* 0x080fe20000410000 */
[-C--:B------:R-:W-:Y:S01]  /*5a10*/  FMUL.FTZ R37, R37, R8.reuse ;  /* 0x0000000825257220 */ /* 0x080fe20000410000 */
[----:B------:R-:W0:Y:S01]  /*5a20*/  @P1 MUFU.LG2 R14, R14 ;  /* 0x0000000e000e1308 */ /* 0x000e220000000c00 */
        /* <DEDUP_REMOVED lines=57> */
[----:B------:R-:W-:-:S04]  /*5dc0*/  IMAD.WIDE R8, R9, 0x2, R10 ;  /* 0x0000000209087825 */ /* 0x000fc800078e020a */
[----:B-1----:R-:W-:Y:S01]  /*5dd0*/  @P0 FMUL.FTZ R12, R12, 0.69314718246459960938 ;  /* 0x3f3172180c0c0820 */ /* 0x002fe20000410000 */
[----:B0-----:R-:W-:Y:S01]  /*5de0*/  @P1 FMUL.FTZ R14, R14, 0.69314718246459960938 ;  /* 0x3f3172180e0e1820 */ /* 0x001fe20000410000 */
[----:B------:R-:W-:Y:S01]  /*5df0*/  FMUL.FTZ R7, R91, R4 ;  /* 0x000000045b077220 */ /* 0x000fe20000410000 */
[----:B------:R-:W-:-:S04]  /*5e00*/  IMAD.WIDE R10, R211, 0x2, R10 ;  /* 0x00000002d30a7825 */ /* 0x000fc800078e020a */
[-C--:B------:R-:W-:Y:S01]  /*5e10*/  FMUL.FTZ R176, R131, R4.reuse ;  /* 0x0000000483b07220 */ /* 0x080fe20000410000 */
[-C--:B------:R-:W-:Y:S01]  /*5e20*/  FMUL.FTZ R23, R90, R4.reuse ;  /* 0x000000045a177220 */ /* 0x080fe20000410000 */
[-C--:B------:R-:W-:Y:S01]  /*5e30*/  FMUL.FTZ R61, R94, R4.reuse ;  /* 0x000000045e3d7220 */ /* 0x080fe20000410000 */
[----:B------:R-:W-:Y:S01]  /*5e40*/  IMAD.U32 R53, RZ, RZ, UR27 ;  /* 0x0000001bff357e24 */ /* 0x000fe2000f8e00ff */
[----:B------:R-:W-:Y:S01]  /*5e50*/  IADD3 R21, P3, R10, 0xc060, RZ ;  /* 0x0000c0600a157810 */ /* 0x000fe20007f7e0ff */
[----:B------:R-:W-:Y:S01]  /*5e60*/  FMUL.FTZ R77, R98, R4 ;  /* 0x00000004624d7220 */ /* 0x000fe20000410000 */
[C---:B------:R-:W-:Y:S01]  /*5e70*/  LOP3.LUT R171, R10.reuse, 0x380, RZ, 0xc0, !PT ;  /* 0x000003800aab7812 */ /* 0x040fe200078ec0ff */
[----:B------:R-:W-:Y:S01]  /*5e80*/  @P1 FMUL.FTZ R53, R53, 0.69314718246459960938 ;  /* 0x3f31721835351820 */ /* 0x000fe20000410000 */
[----:B------:R-:W-:Y:S01]  /*5e90*/  LOP3.LUT R15, R21, 0x380, RZ, 0xc0, !PT ;  /* 0x00000380150f7812 */ /* 0x000fe200078ec0ff */
[----:B------:R-:W-:Y:S01]  /*5ea0*/  @P0 FFMA.FTZ R6, R13, R0, R12 ;  /* 0x000000000d060223 */ /* 0x000fe2000001000c */
[----:B------:R-:W-:Y:S01]  /*5eb0*/  IADD3 R91, P5, R10, 0xc020, RZ ;  /* 0x0000c0200a5b7810 */ /* 0x000fe20007fbe0ff */
[----:B------:R-:W-:Y:S01]  /*5ec0*/  @P1 FFMA.FTZ R5, R53, R3, R14 ;  /* 0x0000000335051223 */ /* 0x000fe2000001000e */
        /* <DEDUP_REMOVED lines=34> */
[----:B------:R-:W-:Y:S01]  /*60f0*/  IADD3 R0, P3, R10, 0x60, RZ ;  /* 0x000000600a007810 */ /* 0x000fe20007f7e0ff */
[----:B------:R-:W-:Y:S01]  /*6100*/  FMUL.FTZ R31, R31, R4 ;  /* 0x000000041f1f7220 */ /* 0x000fe20000410000 */
[----:B------:R-:W-:Y:S01]  /*6110*/  LOP3.LUT R170, R171, R10, RZ, 0x3c, !PT ;  /* 0x0000000aabaa7212 */ /* 0x000fe200078e3cff */
        /* <DEDUP_REMOVED lines=67> */
[--C-:B------:R-:W-:Y:S01]  /*6550*/  IMAD.MOV.U32 R171, RZ, RZ, R11.reuse ;  /* 0x000000ffffab7224 */ /* 0x100fe200078e000b */
[----:B------:R-:W-:Y:S01]  /*6560*/  IADD3 R13, P3, R8, 0x1000, RZ ;  /* 0x00001000080d7810 */ /* 0x000fe20007f7e0ff */
[--C-:B------:R-:W-:Y:S01]  /*6570*/  IMAD.X R157, RZ, RZ, R11.reuse, P4 ;  /* 0x000000ffff9d7224 */ /* 0x100fe200020e060b */
[----:B------:R-:W-:Y:S01]  /*6580*/  LOP3.LUT R3, R52, 0x380, RZ, 0xc0, !PT ;  /* 0x0000038034037812 */ /* 0x000fe200078ec0ff */
[--C-:B------:R-:W-:Y:S01]  /*6590*/  IMAD.X R159, RZ, RZ, R11.reuse, P5 ;  /* 0x000000ffff9f7224 */ /* 0x100fe200028e060b */
[----:B------:R-:W-:Y:S01]  /*65a0*/  LOP3.LUT R12, R13, 0x380, RZ, 0xc0, !PT ;  /* 0x000003800d0c7812 */ /* 0x000fe200078ec0ff */
[--C-:B------:R-:W-:Y:S01]  /*65b0*/  IMAD.X R161, RZ, RZ, R11.reuse, P6 ;  /* 0x000000ffffa17224 */ /* 0x100fe200030e060b */
[----:B------:R-:W-:Y:S01]  /*65c0*/  SHF.R.U64 R3, R3, 0x3, RZ ;  /* 0x0000000303037819 */ /* 0x000fe200000012ff */
[--C-:B------:R-:W-:Y:S01]  /*65d0*/  IMAD.X R163, RZ, RZ, R11.reuse, P0 ;  /* 0x000000ffffa37224 */ /* 0x100fe200000e060b */
[----:B------:R-:W-:Y:S01]  /*65e0*/  SHF.R.U64 R12, R12, 0x3, RZ ;  /* 0x000000030c0c7819 */ /* 0x000fe200000012ff */
[----:B------:R-:W-:Y:S01]  /*65f0*/  IMAD.X R165, RZ, RZ, R11, P1 ;  /* 0x000000ffffa57224 */ /* 0x000fe200008e060b */
[----:B------:R-:W-:Y:S01]  /*6600*/  LOP3.LUT R95, R98, 0x380, RZ, 0xc0, !PT ;  /* 0x00000380625f7812 */ /* 0x000fe200078ec0ff */
[----:B------:R-:W-:Y:S01]  /*6610*/  IMAD.U32 R10, RZ, RZ, UR4 ;  /* 0x00000004ff0a7e24 */ /* 0x000fe2000f8e00ff */
[----:B------:R-:W-:Y:S01]  /*6620*/  LOP3.LUT R158, R3, R52, RZ, 0x3c, !PT ;  /* 0x00000034039e7212 */ /* 0x000fe200078e3cff */
[----:B------:R-:W-:Y:S01]  /*6630*/  UIADD3 UR4, UR5, UR6, URZ ;  /* 0x0000000605047290 */ /* 0x000fe2000fffe03f */
[----:B------:R-:W-:-:S02]  /*6640*/  LOP3.LUT R3, R14, 0x380, RZ, 0xc0, !PT ;  /* 0x000003800e037812 */ /* 0x000fc400078ec0ff */
[----:B------:R-:W-:Y:S01]  /*6650*/  LOP3.LUT R12, R12, R13, RZ, 0x3c, !PT ;  /* 0x0000000d0c0c7212 */ /* 0x000fe200078e3cff */
[----:B------:R-:W-:Y:S01]  /*6660*/  IMAD.X R13, RZ, RZ, R9, P3 ;  /* 0x000000ffff0d7224 */ /* 0x000fe200018e0609 */
[----:B------:R-:W-:Y:S01]  /*6670*/  SHF.R.U64 R95, R95, 0x3, RZ ;  /* 0x000000035f5f7819 */ /* 0x000fe200000012ff */
[----:B------:R-:W-:Y:S01]  /*6680*/  ULDC UR6, c[0x0][0xb88] ;  /* 0x0002e20000067ab9 */ /* 0x000fe20000000800 */
[----:B------:R-:W-:Y:S02]  /*6690*/  SHF.R.U64 R3, R3, 0x3, RZ ;  /* 0x0000000303037819 */ /* 0x000fe400000012ff */
[----:B------:R-:W-:Y:S02]  /*66a0*/  IADD3 R99, P3, R8, 0x8000, RZ ;  /* 0x0000800008637810 */ /* 0x000fe40007f7e0ff */
[----:B------:R-:W-:Y:S02]  /*66b0*/  LOP3.LUT R134, R95, R98, RZ, 0x3c, !PT ;  /* 0x000000625f867212 */ /* 0x000fe400078e3cff */
[----:B------:R-:W-:-:S02]  /*66c0*/  LOP3.LUT R160, R3, R14, RZ, 0x3c, !PT ;  /* 0x0000000e03a07212 */ /* 0x000fc400078e3cff */
[----:B------:R-:W-:Y:S02]  /*66d0*/  LOP3.LUT R98, R99, 0x380, RZ, 0xc0, !PT ;  /* 0x0000038063627812 */ /* 0x000fe400078ec0ff */
[----:B------:R-:W-:Y:S02]  /*66e0*/  LOP3.LUT R3, R0, 0x380, RZ, 0xc0, !PT ;  /* 0x0000038000037812 */ /* 0x000fe400078ec0ff */
[----:B------:R-:W-:Y:S02]  /*66f0*/  SHF.R.U64 R98, R98, 0x3, RZ ;  /* 0x0000000362627819 */ /* 0x000fe400000012ff */
[----:B------:R-:W-:Y:S02]  /*6700*/  SHF.R.U64 R3, R3, 0x3, RZ ;  /* 0x0000000303037819 */ /* 0x000fe400000012ff */
[----:B------:R-:W-:Y:S01]  /*6710*/  LOP3.LUT R98, R98, R99, RZ, 0x3c, !PT ;  /* 0x0000006362627212 */ /* 0x000fe200078e3cff */
[----:B------:R-:W-:Y:S01]  /*6720*/  IMAD.X R99, RZ, RZ, R9, P3 ;  /* 0x000000ffff637224 */ /* 0x000fe200018e0609 */
[----:B------:R-:W-:-:S02]  /*6730*/  LOP3.LUT R168, R3, R0, RZ, 0x3c, !PT ;  /* 0x0000000003a87212 */ /* 0x000fc400078e3cff */
[C---:B------:R-:W-:Y:S02]  /*6740*/  IADD3 R3, P3, R8.reuse, 0xf000, RZ ;  /* 0x0000f00008037810 */ /* 0x040fe40007f7e0ff */
[----:B------:R-:W-:Y:S02]  /*6750*/  IADD3 R95, P2, R8, 0x7000, RZ ;  /* 0x00007000085f7810 */ /* 0x000fe40007f5e0ff */
[----:B------:R-:W-:Y:S01]  /*6760*/  LOP3.LUT R0, R3, 0x380, RZ, 0xc0, !PT ;  /* 0x0000038003007812 */ /* 0x000fe200078ec0ff */
[----:B------:R-:W-:Y:S01]  /*6770*/  IMAD.X R127, RZ, RZ, R9, P3 ;  /* 0x000000ffff7f7224 */ /* 0x000fe200018e0609 */
[----:B------:R-:W-:Y:S02]  /*6780*/  LOP3.LUT R94, R95, 0x380, RZ, 0xc0, !PT ;  /* 0x000003805f5e7812 */ /* 0x000fe400078ec0ff */
[----:B------:R-:W-:Y:S02]  /*6790*/  SHF.R.U64 R0, R0, 0x3, RZ ;  /* 0x0000000300007819 */ /* 0x000fe400000012ff */
[----:B------:R-:W-:-:S02]  /*67a0*/  SHF.R.U64 R94, R94, 0x3, RZ ;  /* 0x000000035e5e7819 */ /* 0x000fc400000012ff */
[----:B------:R-:W-:Y:S01]  /*67b0*/  LOP3.LUT R126, R0, R3, RZ, 0x3c, !PT ;  /* 0x00000003007e7212 */ /* 0x000fe200078e3cff */
[----:B------:R-:W-:Y:S01]  /*67c0*/  IMAD R3, RZ, RZ, -UR41 ;  /* 0x80000029ff037e24 */ /* 0x000fe2000f8e02ff */
[----:B------:R-:W0:Y:S01]  /*67d0*/  LDC R0, c[0x0][0xce8] ;  /* 0x00033a00ff007b82 */ /* 0x000e220000000800 */
[----:B------:R-:W-:Y:S01]  /*67e0*/  LOP3.LUT R94, R94, R95, RZ, 0x3c, !PT ;  /* 0x0000005f5e5e7212 */ /* 0x000fe200078e3cff */
[----:B------:R-:W-:Y:S01]  /*67f0*/  IMAD.X R95, RZ, RZ, R9, P2 ;  /* 0x000000ffff5f7224 */ /* 0x000fe200010e0609 */
[----:B------:R-:W-:Y:S02]  /*6800*/  IADD3 R123, P2, R8, 0xe000, RZ ;  /* 0x0000e000087b7810 */ /* 0x000fe40007f5e0ff */
[----:B------:R-:W-:Y:S02]  /*6810*/  F2FP.F16.F32.PACK_AB R24, R25, R24 ;  /* 0x000000181918723e */ /* 0x000fe400000000ff */
[----:B------:R-:W-:Y:S02]  /*6820*/  LOP3.LUT R122, R123, 0x380, RZ, 0xc0, !PT ;  /* 0x000003807b7a7812 */ /* 0x000fe400078ec0ff */
[----:B------:R-:W-:-:S02]  /*6830*/  F2FP.F16.F32.PACK_AB R25, R27, R26 ;  /* 0x0000001a1b19723e */ /* 0x000fc400000000ff */
[----:B------:R-:W-:Y:S02]  /*6840*/  SHF.R.U64 R122, R122, 0x3, RZ ;  /* 0x000000037a7a7819 */ /* 0x000fe400000012ff */
[----:B------:R-:W-:Y:S02]  /*6850*/  F2FP.F16.F32.PACK_AB R26, R187, R28 ;  /* 0x0000001cbb1a723e */ /* 0x000fe400000000ff */
[----:B------:R-:W-:Y:S01]  /*6860*/  LOP3.LUT R122, R122, R123, RZ, 0x3c, !PT ;  /* 0x0000007b7a7a7212 */ /* 0x000fe200078e3cff */
[----:B------:R-:W-:Y:S01]  /*6870*/  IMAD.X R123, RZ, RZ, R9, P2 ;  /* 0x000000ffff7b7224 */ /* 0x000fe200010e0609 */
[----:B------:R-:W1:Y:S01]  /*6880*/  LDC R28, c[0x0][0xd38] ;  /* 0x00034e00ff1c7b82 */ /* 0x000e620000000800 */
[----:B------:R-:W-:Y:S02]  /*6890*/  MOV R170, R170 ;  /* 0x000000aa00aa7202 */ /* 0x000fe40000000f00 */
[----:B------:R-:W-:Y:S02]  /*68a0*/  F2FP.F16.F32.PACK_AB R27, R31, R30 ;  /* 0x0000001e1f1b723e */ /* 0x000fe400000000ff */
[----:B------:R-:W-:-:S02]  /*68b0*/  LOP3.LUT R57, R90, 0x380, RZ, 0xc0, !PT ;  /* 0x000003805a397812 */ /* 0x000fc400078ec0ff */
[----:B0-----:R-:W-:Y:S01]  /*68c0*/  ISETP.NE.AND P2, PT, R0, 0x1, PT ;  /* 0x000000010000780c */ /* 0x001fe20003f45270 */
[----:B------:R0:W-:Y:S01]  /*68d0*/  STSM.16.M88.4 [R170], R24 ;  /* 0x00000018aa007844 */ /* 0x0001e20000000200 */
[----:B------:R-:W-:Y:S01]  /*68e0*/  LOP3.LUT R11, R56, 0x380, RZ, 0xc0, !PT ;  /* 0x00000380380b7812 */ /* 0x000fe200078ec0ff */
[----:B------:R-:W2:Y:S01]  /*68f0*/  LDC.64 R30, c[0x0][0xc98] ;  /* 0x00032600ff1e7b82 */ /* 0x000ea20000000a00 */
[----:B------:R-:W-:Y:S02]  /*6900*/  SHF.R.U64 R57, R57, 0x3, RZ ;  /* 0x0000000339397819 */ /* 0x000fe400000012ff */
[----:B------:R-:W-:Y:S02]  /*6910*/  SHF.R.U64 R11, R11, 0x3, RZ ;  /* 0x000000030b0b7819 */ /* 0x000fe400000012ff */
[----:B------:R-:W-:Y:S02]  /*6920*/  LOP3.LUT R146, R57, R90, RZ, 0x3c, !PT ;  /* 0x0000005a39927212 */ /* 0x000fe400078e3cff */
[----:B------:R-:W-:-:S02]  /*6930*/  LOP3.LUT R154, R11, R56, RZ, 0x3c, !PT ;  /* 0x000000380b9a7212 */ /* 0x000fc400078e3cff */
[----:B------:R-:W-:Y:S02]  /*6940*/  LOP3.LUT R11, R20, 0x380, RZ, 0xc0, !PT ;  /* 0x00000380140b7812 */ /* 0x000fe400078ec0ff */
[----:B------:R-:W-:Y:S02]  /*6950*/  IADD3 R57, P0, R8, 0x5000, RZ ;  /* 0x0000500008397810 */ /* 0x000fe40007f1e0ff */
[----:B------:R-:W-:Y:S01]  /*6960*/  F2FP.F16.F32.PACK_AB R32, R33, R32 ;  /* 0x000000202120723e */ /* 0x000fe200000000ff */
[----:B0-----:R-:W0:Y:S01]  /*6970*/  @P2 LDC R24, c[0x0][0xcec] ;  /* 0x00033b00ff182b82 */ /* 0x001e220000000800 */
[----:B-1----:R-:W-:Y:S01]  /*6980*/  IMAD R3, R28, R3, UR44 ;  /* 0x0000002c1c037e24 */ /* 0x002fe2000f8e0203 */
[----:B------:R-:W-:Y:S02]  /*6990*/  F2FP.F16.F32.PACK_AB R33, R35, R34 ;  /* 0x000000222321723e */ /* 0x000fe400000000ff */
[----:B------:R-:W-:Y:S02]  /*69a0*/  SHF.R.U64 R11, R11, 0x3, RZ ;  /* 0x000000030b0b7819 */ /* 0x000fe400000012ff */
[----:B------:R-:W-:-:S02]  /*69b0*/  IADD3 R91, P1, R8, 0x6000, RZ ;  /* 0x00006000085b7810 */ /* 0x000fc40007f3e0ff */
        /* <DEDUP_REMOVED lines=271> */
.L_x_202:
[----:B------:R-:W-:Y:S05]  /*7ab0*/  BSYNC B0 ;  /* 0x0000000000007941 */ /* 0x000fea0003800000 */
.L_x_201:
        /* <DEDUP_REMOVED lines=20> */
.L_x_204:
[----:B------:R-:W-:Y:S05]  /*7c00*/  BSYNC B0 ;  /* 0x0000000000007941 */ /* 0x000fea0003800000 */
.L_x_203:
        /* <DEDUP_REMOVED lines=20> */
.L_x_206:
[----:B------:R-:W-:Y:S05]  /*7d50*/  BSYNC B0 ;  /* 0x0000000000007941 */ /* 0x000fea0003800000 */
.L_x_205:
        /* <DEDUP_REMOVED lines=23> */
.L_x_208:
[----:B------:R-:W-:Y:S05]  /*7ed0*/  BSYNC B0 ;  /* 0x0000000000007941 */ /* 0x000fea0003800000 */
.L_x_207:
[----:B------:R-:W5:Y:S02]  /*7ee0*/  LDC R0, c[0x0][0xd34] ;  /* 0x00034d00ff007b82 */ /* 0x000f640000000800 */
[----:B-----5:R-:W-:-:S13]  /*7ef0*/  ISETP.LE.AND P0, PT, R0, UR44, PT ;  /* 0x0000002c00007c0c */ /* 0x020fda000bf03270 */
[----:B------:R-:W-:Y:S05]  /*7f00*/  @!P0 BRA `(.L_x_209) ;  /* 0xffffff8c00b08947 */ /* 0x000fea000383ffff */
[----:B------:R-:W-:Y:S05]  /*7f10*/  EXIT ;  /* 0x000000000000794d */ /* 0x000fea0003800000 */
.L_x_178:
        /* <DEDUP_REMOVED lines=8> */
[----:B------:R0:W-:Y:S07]  /*7fa0*/  STL [R1+0x8], R3 ;  /* 0x0000080301007387 */ /* 0x0001ee0000100800 */
[----:B------:R-:W-:Y:S05]  /*7fb0*/  @P0 BRA `(.L_x_210) ;  /* 0x0000004800600947 */ /* 0x000fea0003800000 */
[----:B------:R-:W1:Y:S01]  /*7fc0*/  S2UR UR4, SR_CgaCtaId ;  /* 0x00000000000479c3 */ /* 0x000e620000008800 */
[C---:B------:R-:W-:Y:S01]  /*7fd0*/  IMAD.SHL.U32 R2, R0.reuse, 0x8, RZ ;  /* 0x0000000800027824 */ /* 0x040fe200078e00ff */
[----:B------:R-:W-:Y:S01]  /*7fe0*/  LOP3.LUT R5, R0, 0x7f, RZ, 0xc0, !PT ;  /* 0x0000007f00057812 */ /* 0x000fe200078ec0ff */
[----:B------:R-:W-:Y:S01]  /*7ff0*/  UMOV UR37, 0x400 ;  /* 0x0000040000257882 */ /* 0x000fe20000000000 */
[----:B------:R-:W-:Y:S01]  /*8000*/  IMAD.MOV.U32 R19, RZ, RZ, RZ ;  /* 0x000000ffff137224 */ /* 0x000fe200078e00ff */
[----:B------:R-:W-:Y:S01]  /*8010*/  ULDC.64 UR40, c[0x0][0x198] ;  /* 0x0000660000287ab9 */ /* 0x000fe20000000a00 */
[C---:B0-----:R-:W-:Y:S01]  /*8020*/  LOP3.LUT R3, R2.reuse, 0x1f8, RZ, 0xc0, !PT ;  /* 0x000001f802037812 */ /* 0x041fe200078ec0ff */
[----:B------:R-:W-:Y:S01]  /*8030*/  ULDC UR38, c[0x0][0xc] ;  /* 0x0000030000267ab9 */ /* 0x000fe20000000800 */
[----:B------:R-:W-:Y:S02]  /*8040*/  LOP3.LUT R2, R2, 0x38, RZ, 0xc0, !PT ;  /* 0x0000003802027812 */ /* 0x000fe400078ec0ff */
        /* <DEDUP_REMOVED lines=8> */
[----:B------:R-:W-:Y:S01]  /*80d0*/  LEA R4, R3, UR37, 0x1 ;  /* 0x0000002503047c11 */ /* 0x000fe2000f8e08ff */
[----:B------:R-:W-:-:S04]  /*80e0*/  IMAD.U32 R3, RZ, RZ, UR5 ;  /* 0x00000005ff037e24 */ /* 0x000fc8000f8e00ff */
[----:B------:R0:W-:Y:S04]  /*80f0*/  STL [R1+0x4], R4 ;  /* 0x0000040401007387 */ /* 0x0001e80000100800 */
[----:B------:R1:W-:Y:S04]  /*8100*/  STL [R1+0x24], R3 ;  /* 0x0000240301007387 */ /* 0x0003e80000100800 */
[----:B------:R2:W-:Y:S01]  /*8110*/  STL [R1+0x8], R0 ;  /* 0x0000080001007387 */ /* 0x0005e20000100800 */
[----:B0-----:R-:W-:-:S03]  /*8120*/  LOP3.LUT R4, R2, 0x40, RZ, 0xfc, !PT ;  /* 0x0000004002047812 */ /* 0x001fc600078efcff */
[----:B------:R0:W-:Y:S01]  /*8130*/  STL [R1+0x5c], RZ ;  /* 0x00005cff01007387 */ /* 0x0001e20000100800 */
[C---:B-1----:R-:W-:Y:S02]  /*8140*/  LOP3.LUT R3, R2.reuse, 0x80, RZ, 0xfc, !PT ;  /* 0x0000008002037812 */ /* 0x042fe400078efcff */
[----:B--2---:R-:W-:-:S07]  /*8150*/  LOP3.LUT R0, R2, 0xc0, RZ, 0xfc, !PT ;  /* 0x000000c002007812 */ /* 0x004fce00078efcff */
.L_x_290:
[----:B------:R-:W2:Y:S01]  /*8160*/  LDL R2, [R1+0x24] ;  /* 0x0000240001027983 */ /* 0x000ea20000100800 */
[----:B-1----:R-:W1:Y:S01]  /*8170*/  LDC R0, c[0x0][0xd38] ;  /* 0x00034e00ff007b82 */ /* 0x002e620000000800 */
[----:B------:R-:W-:Y:S05]  /*8180*/  YIELD ;  /* 0x0000000000007946 */ /* 0x000fea0003800000 */
[----:B------:R-:W-:Y:S02]  /*8190*/  ULDC.64 UR4, c[0x0][0x418] ;  /* 0x0001060000047ab9 */ /* 0x000fe40000000a00 */
[----:B------:R-:W3:Y:S01]  /*81a0*/  LDC R17, c[0x0][0xd44] ;  /* 0x00035100ff117b82 */ /* 0x000ee20000000800 */
[----:B------:R-:W-:-:S03]  /*81b0*/  UISETP.NE.U32.AND UP0, UPT, UR4, URZ, UPT ;  /* 0x0000003f0400728c */ /* 0x000fc6000bf05070 */
[----:B------:R-:W-:Y:S01]  /*81c0*/  ULDC UR4, c[0x0][0x424] ;  /* 0x0001090000047ab9 */ /* 0x000fe20000000800 */
[----:B------:R-:W-:-:S04]  /*81d0*/  UISETP.NE.AND.EX UP0, UPT, UR5, URZ, UPT, UP0 ;  /* 0x0000003f0500728c */ /* 0x000fc8000bf05300 */
[----:B------:R-:W-:Y:S01]  /*81e0*/  USEL UR4, UR4, 0x1, UP0 ;  /* 0x0000000104047887 */ /* 0x000fe20008000000 */
[----:B-1----:R-:W-:-:S13]  /*81f0*/  ISETP.NE.AND P0, PT, R0, 0x1, PT ;  /* 0x000000010000780c */ /* 0x002fda0003f05270 */
[----:B------:R-:W2:Y:S08]  /*8200*/  @P0 LDC R0, c[0x0][0xd3c] ;  /* 0x00034f00ff000b82 */ /* 0x000eb00000000800 */
[----:B------:R-:W1:Y:S01]  /*8210*/  @P0 LDC R3, c[0x0][0xd40] ;  /* 0x00035000ff030b82 */ /* 0x000e620000000800 */
[----:B--2---:R-:W-:-:S04]  /*8220*/  @P0 IMAD.HI.U32 R0, R2, R0, RZ ;  /* 0x0000000002000227 */ /* 0x004fc800078e00ff */
[----:B------:R-:W-:Y:S01]  /*8230*/  IMAD.MOV.U32 R4, RZ, RZ, R2 ;  /* 0x000000ffff047224 */ /* 0x000fe200078e0002 */
[----:B-1----:R-:W-:Y:S02]  /*8240*/  @P0 SHF.R.U32.HI R4, RZ, R3, R0 ;  /* 0x00000003ff040219 */ /* 0x002fe40000011600 */
[----:B---3--:R-:W-:-:S03]  /*8250*/  ISETP.NE.AND P0, PT, R17, 0x1, PT ;  /* 0x000000011100780c */ /* 0x008fc60003f05270 */
[----:B------:R-:W-:Y:S01]  /*8260*/  IMAD.MOV.U32 R5, RZ, RZ, R4 ;  /* 0x000000ffff057224 */ /* 0x000fe200078e0004 */
[----:B------:R-:W-:Y:S09]  /*8270*/  STL [R1+0x10], R4 ;  /* 0x0000100401007387 */ /* 0x000ff20000100800 */
[----:B------:R-:W1:Y:S02]  /*8280*/  @P0 LDC.64 R2, c[0x0][0xd48] ;  /* 0x00035200ff020b82 */ /* 0x000e640000000a00 */
[----:B-1----:R-:W-:-:S05]  /*8290*/  @P0 IMAD.HI.U32 R2, R4, R2, RZ ;  /* 0x0000000204020227 */ /* 0x002fca00078e00ff */
[----:B------:R-:W-:-:S05]  /*82a0*/  @P0 SHF.R.U32.HI R5, RZ, R3, R2 ;  /* 0x00000003ff050219 */ /* 0x000fca0000011602 */
[----:B------:R-:W-:Y:S01]  /*82b0*/  IMAD.MOV R0, RZ, RZ, -R5 ;  /* 0x000000ffff007224 */ /* 0x000fe200078e0a05 */
[----:B------:R-:W-:Y:S03]  /*82c0*/  STL [R1+0x14], R5 ;  /* 0x0000140501007387 */ /* 0x000fe60000100800 */
[----:B------:R-:W-:Y:S02]  /*82d0*/  IMAD R17, R17, R0, R4 ;  /* 0x0000000011117224 */ /* 0x000fe400078e0204 */
[----:B------:R-:W1:Y:S02]  /*82e0*/  LDC R0, c[0x0][0x2f0] ;  /* 0x0000bc00ff007b82 */ /* 0x000e640000000800 */
[----:B-1----:R-:W-:Y:S01]  /*82f0*/  IMAD R2, R0, UR4, RZ ;  /* 0x0000000400027c24 */ /* 0x002fe2000f8e02ff */
[----:B------:R-:W-:-:S03]  /*8300*/  UIADD3 UR4, UR37, 0x1c400, URZ ;  /* 0x0001c40025047890 */ /* 0x000fc6000fffe03f */
[----:B------:R-:W-:Y:S01]  /*8310*/  VIADD R0, R2, 0x5f ;  /* 0x0000005f02007836 */ /* 0x000fe20000000000 */
[----:B------:R1:W-:Y:S01]  /*8320*/  STL [R1+0x58], R2 ;  /* 0x0000580201007387 */ /* 0x0003e20000100800 */
[----:B------:R-:W-:Y:S02]  /*8330*/  ULOP3.LUT UP0, URZ, UR4, 0x3ff, URZ, 0xc0, !UPT ;  /* 0x000003ff043f7892 */ /* 0x000fe4000f80c03f */
[----:B------:R-:W-:-:S04]  /*8340*/  IMAD.HI R0, R0, 0x2aaaaaab, RZ ;  /* 0x2aaaaaab00007827 */ /* 0x000fc800078e02ff */
[----:B------:R-:W-:Y:S02]  /*8350*/  PLOP3.LUT P0, PT, PT, PT, UP0, 0x80, 0x0 ;  /* 0x000000000000781c */ /* 0x000fe40003f0f008 */
[----:B-1----:R-:W-:-:S04]  /*8360*/  SHF.R.U32.HI R2, RZ, 0x1f, R0 ;  /* 0x0000001fff027819 */ /* 0x002fc80000011600 */
[----:B------:R-:W-:-:S05]  /*8370*/  LEA.HI.SX32 R0, R0, R2, 0x1c ;  /* 0x0000000200007211 */ /* 0x000fca00078fe2ff */
[----:B------:R1:W-:Y:S02]  /*8380*/  STL [R1+0x20], R0 ;  /* 0x0000200001007387 */ /* 0x0003e40000100800 */
[----:B0-----:R-:W-:Y:S05]  /*8390*/  @!P0 BRA `(.L_x_211) ;  /* 0x0000000000408947 */ /* 0x001fea0003800000 */
        /* <DEDUP_REMOVED lines=15> */
[----:B012---:R-:W-:Y:S05]  /*8490*/  CALL.ABS.NOINC R2 ;  /* 0x0000000002007343 */ /* 0x007fea0003c00000 */
.L_x_211:
        /* <DEDUP_REMOVED lines=8> */
[----:B------:R2:W3:Y:S01]  /*8520*/  LDC.64 R2, c[0x4][R16] ;  /* 0x0100000010027b82 */ /* 0x0004e20000000a00 */
        /* <DEDUP_REMOVED lines=8> */
[----:B--2---:R-:W-:-:S07]  /*85b0*/  IMAD.MOV.U32 R13, RZ, RZ, RZ ;  /* 0x000000ffff0d7224 */ /* 0x004fce00078e00ff */
[----:B------:R-:W-:-:S07]  /*85c0*/  LEPC R20, `(.L_x_213) ;  /* 0x000000001014794e */ /* 0x000fce0000000000 */
[----:B01-3--:R-:W-:Y:S05]  /*85d0*/  CALL.ABS.NOINC R2 ;  /* 0x0000000002007343 */ /* 0x00bfea0003c00000 */
.L_x_213:
        /* <DEDUP_REMOVED lines=15> */
.L_x_212:
[----:B------:R-:W2:Y:S01]  /*86d0*/  LDL R2, [R1+0x20] ;  /* 0x0000200001027983 */ /* 0x000ea20000100800 */
[----:B------:R-:W-:-:S03]  /*86e0*/  ULDC.64 UR4, c[0x0][0xaf0] ;  /* 0x0002bc0000047ab9 */ /* 0x000fc60000000a00 */
[----:B-1----:R-:W3:Y:S01]  /*86f0*/  LDL R0, [R1+0x14] ;  /* 0x0000140001007983 */ /* 0x002ee20000100800 */
[----:B------:R-:W-:-:S04]  /*8700*/  ISETP.NE.U32.AND P0, PT, RZ, UR4, PT ;  /* 0x00000004ff007c0c */ /* 0x000fc8000bf05070 */
[----:B------:R-:W-:Y:S01]  /*8710*/  ISETP.NE.AND.EX P0, PT, RZ, UR5, PT, P0 ;  /* 0x00000005ff007c0c */ /* 0x000fe2000bf05300 */
[----:B--2---:R-:W-:-:S12]  /*8720*/  IMAD.MOV.U32 R16, RZ, RZ, R2 ;  /* 0x000000ffff107224 */ /* 0x004fd800078e0002 */
[----:B------:R-:W1:Y:S01]  /*8730*/  @P0 LDC.64 R2, c[0x0][0xaf0] ;  /* 0x0002bc00ff020b82 */ /* 0x000e620000000a00 */
[----:B---3--:R-:W-:Y:S02]  /*8740*/  IMAD.MOV.U32 R7, RZ, RZ, R0 ;  /* 0x000000ffff077224 */ /* 0x008fe400078e0000 */
[----:B-1----:R-:W-:-:S05]  /*8750*/  @P0 IMAD.WIDE R2, R0, 0x4, R2 ;  /* 0x0000000400020825 */ /* 0x002fca00078e0202 */
[----:B------:R1:W2:Y:S01]  /*8760*/  @P0 LDG.E R7, desc[UR46][R2.64] ;  /* 0x0000002e02070981 */ /* 0x0002a2000c1e1900 */
[----:B------:R-:W-:Y:S01]  /*8770*/  VIADD R9, R16, 0xffffffff ;  /* 0xffffffff10097836 */ /* 0x000fe20000000000 */
[----:B------:R-:W-:Y:S01]  /*8780*/  UMOV UR4, 0xffffffff ;  /* 0xffffffff00047882 */ /* 0x000fe20000000000 */
[----:B------:R-:W-:Y:S01]  /*8790*/  LOP3.LUT R18, R18, 0xfffffffe, RZ, 0xc0, !PT ;  /* 0xfffffffe12127812 */ /* 0x000fe200078ec0ff */
[----:B-1----:R-:W1:Y:S02]  /*87a0*/  LDC.64 R2, c[0x0][0x418] ;  /* 0x00010600ff027b82 */ /* 0x002e640000000a00 */
[----:B-1----:R-:W-:-:S04]  /*87b0*/  ISETP.NE.U32.AND P0, PT, R2, RZ, PT ;  /* 0x000000ff0200720c */ /* 0x002fc80003f05070 */
[----:B------:R-:W-:-:S13]  /*87c0*/  ISETP.NE.AND.EX P1, PT, R3, RZ, PT, P0 ;  /* 0x000000ff0300720c */ /* 0x000fda0003f25300 */
[----:B------:R-:W-:Y:S02]  /*87d0*/  @P1 LOP3.LUT R18, R18, 0x1, RZ, 0xfc, !PT ;  /* 0x0000000112121812 */ /* 0x000fe400078efcff */
[----:B--2---:R-:W-:Y:S01]  /*87e0*/  SHF.R.S32.HI R8, RZ, 0x1f, R7 ;  /* 0x0000001fff087819 */ /* 0x004fe20000011407 */
[----:B------:R1:W-:Y:S01]  /*87f0*/  STL [R1], R7 ;  /* 0x0000000701007387 */ /* 0x0003e20000100800 */
[----:B------:R-:W-:-:S03]  /*8800*/  SEL R16, R7, RZ, !P1 ;  /* 0x000000ff07107207 */ /* 0x000fc60004800000 */
[----:B------:R1:W-:Y:S04]  /*8810*/  STL [R1+0x1c], R9 ;  /* 0x00001c0901007387 */ /* 0x0003e80000100800 */
[----:B------:R1:W-:Y:S01]  /*8820*/  STL [R1+0xc], R8 ;  /* 0x00000c0801007387 */ /* 0x0003e20000100800 */
[----:B------:R-:W-:Y:S05]  /*8830*/  BRA.DIV UR4, `(.L_x_214) ;  /* 0x0000004604a87947 */ /* 0x000fea000b800000 */
[----:B------:R-:W2:Y:S02]  /*8840*/  S2R R0, SR_TID.X ;  /* 0x0000000000007919 */ /* 0x000ea40000002100 */
[----:B--2---:R-:W-:-:S04]  /*8850*/  SHF.R.U32.HI R0, RZ, 0x5, R0 ;  /* 0x00000005ff007819 */ /* 0x004fc80000011600 */
[----:B------:R-:W-:-:S05]  /*8860*/  LOP3.LUT R0, R0, 0x3, RZ, 0xc0, !PT ;  /* 0x0000000300007812 */ /* 0x000fca00078ec0ff */
[----:B------:R2:W3:Y:S02]  /*8870*/  SHFL.IDX PT, R14, R0, RZ, 0x1f ;  /* 0x00001fff000e7589 */ /* 0x0004e400000e0000 */
.L_x_307:
[----:B---3--:R-:W-:Y:S02]  /*8880*/  ISETP.NE.AND P0, PT, R14, RZ, PT ;  /* 0x000000ff0e00720c */ /* 0x008fe40003f05270 */
[----:B------:R-:W-:Y:S02]  /*8890*/  PLOP3.LUT P2, PT, PT, PT, PT, 0x8, 0x0 ;  /* 0x000000000000781c */ /* 0x000fe40003f4e170 */
[----:B------:R-:W-:-:S11]  /*88a0*/  LOP3.LUT R18, R18, 0xfffffffd, RZ, 0xc0, !PT ;  /* 0xfffffffd12127812 */ /* 0x000fd600078ec0ff */
[----:B------:R-:W-:Y:S01]  /*88b0*/  @P2 LOP3.LUT R18, R18, 0x2, RZ, 0xfc, !PT ;  /* 0x0000000212122812 */ /* 0x000fe200078efcff */
[----:B------:R-:W-:Y:S06]  /*88c0*/  @P0 BRA `(.L_x_215) ;  /* 0x0000000000f80947 */ /* 0x000fec0003800000 */
[----:B------:R-:W-:-:S03]  /*88d0*/  UMOV UR4, 0xffffffff ;  /* 0xffffffff00047882 */ /* 0x000fc60000000000 */
[----:B------:R-:W-:Y:S05]  /*88e0*/  BRA.DIV UR4, `(.L_x_216) ;  /* 0x0000004604b07947 */ /* 0x000fea000b800000 */
[----:B------:R-:W-:-:S13]  /*88f0*/  ELECT P6, URZ, PT ;  /* 0x00000000003f782f */ /* 0x000fda00038c0000 */
.L_x_310:
[----:B------:R-:W-:Y:S05]  /*8900*/  @!P6 BRA `(.L_x_215) ;  /* 0x0000000000e8e947 */ /* 0x000fea0003800000 */
[----:B------:R3:W-:Y:S01]  /*8910*/  STL [R1+0x4c], R9 ;  /* 0x00004c0901007387 */ /* 0x0007e20000100800 */
[----:B------:R-:W-:Y:S01]  /*8920*/  IMAD.MOV.U32 R16, RZ, RZ, R7 ;  /* 0x000000ffff107224 */ /* 0x000fe200078e0007 */
[----:B------:R-:W-:Y:S06]  /*8930*/  @!P1 BRA `(.L_x_217) ;  /* 0x00000000004c9947 */ /* 0x000fec0003800000 */
[----:B------:R-:W4:Y:S01]  /*8940*/  LDC R6, c[0x0][0x43c] ;  /* 0x00010f00ff067b82 */ /* 0x000f220000000800 */
[----:B--2---:R-:W-:Y:S01]  /*8950*/  IMAD.MOV.U32 R0, RZ, RZ, R9 ;  /* 0x000000ffff007224 */ /* 0x004fe200078e0009 */
[----:B------:R-:W-:Y:S01]  /*8960*/  ULDC.64 UR4, c[0x0][0x428] ;  /* 0x00010a0000047ab9 */ /* 0x000fe20000000a00 */
[----:B----4-:R-:W-:-:S13]  /*8970*/  ISETP.NE.AND P0, PT, R6, 0x1, PT ;  /* 0x000000010600780c */ /* 0x010fda0003f05270 */
[----:B------:R-:W2:Y:S02]  /*8980*/  @P0 LDC.64 R4, c[0x0][0x440] ;  /* 0x00011000ff040b82 */ /* 0x000ea40000000a00 */
[----:B--2---:R-:W-:-:S05]  /*8990*/  @P0 IMAD.HI.U32 R4, R9, R4, RZ ;  /* 0x0000000409040227 */ /* 0x004fca00078e00ff */
        /* <DEDUP_REMOVED lines=8> */
[----:B--2---:R-:W-:-:S04]  /*8a20*/  IMAD R6, R8, UR4, RZ ;  /* 0x0000000408067c24 */ /* 0x004fc8000f8e02ff */
[----:B------:R-:W-:-:S04]  /*8a30*/  IMAD R0, R7, UR5, R6 ;  /* 0x0000000507007c24 */ /* 0x000fc8000f8e0206 */
[----:B------:R-:W-:-:S05]  /*8a40*/  IMAD.IADD R0, R5, 0x1, R0 ;  /* 0x0000000105007824 */ /* 0x000fca00078e0200 */
[----:B------:R-:W-:-:S05]  /*8a50*/  LEA.HI.X R3, R4, R3, R0, 0x2, P0 ;  /* 0x0000000304037211 */ /* 0x000fca00000f1400 */
[----:B------:R4:W5:Y:S02]  /*8a60*/  LDG.E R16, desc[UR46][R2.64] ;  /* 0x0000002e02107981 */ /* 0x000964000c1e1900 */
.L_x_217:
[----:B----4-:R-:W4:Y:S01]  /*8a70*/  LDL R2, [R1+0x8] ;  /* 0x0000080001027983 */ /* 0x010f220000100800 */
[----:B--2---:R-:W-:Y:S02]  /*8a80*/  LEA R0, R19, UR37, 0x3 ;  /* 0x0000002513007c11 */ /* 0x004fe4000f8e18ff */
[----:B----4-:R-:W-:-:S04]  /*8a90*/  SHF.L.U32 R2, R2, 0x1f, RZ ;  /* 0x0000001f02027819 */ /* 0x010fc800000006ff */
[----:B------:R-:W2:Y:S02]  /*8aa0*/  SYNCS.PHASECHK.TRANS64.TRYWAIT P0, [R0+URZ+0x32440], R2 ;  /* 0x03244002000075a7 */ /* 0x000ea4000800017f */
[----:B--2---:R-:W-:Y:S05]  /*8ab0*/  @!P0 BRA `(.L_x_218) ;  /* 0x00000044005c8947 */ /* 0x004fea0003800000 */
.L_x_311:
[----:B------:R-:W4:Y:S02]  /*8ac0*/  S2R R3, SR_TID.X ;  /* 0x0000000000037919 */ /* 0x000f240000002100 */
[----:B----4-:R-:W-:-:S04]  /*8ad0*/  LOP3.LUT R3, R3, 0x7f, RZ, 0xc0, !PT ;  /* 0x0000007f03037812 */ /* 0x010fc800078ec0ff */
[----:B------:R-:W-:-:S13]  /*8ae0*/  ISETP.NE.AND P0, PT, R3, RZ, PT ;  /* 0x000000ff0300720c */ /* 0x000fda0003f05270 */
[----:B------:R-:W-:Y:S05]  /*8af0*/  @P0 BRA `(.L_x_219) ;  /* 0x00000000001c0947 */ /* 0x000fea0003800000 */
[----:B------:R-:W4:Y:S01]  /*8b00*/  S2R R3, SR_TID.X ;  /* 0x0000000000037919 */ /* 0x000f220000002100 */
[----:B--2---:R-:W-:-:S04]  /*8b10*/  IMAD.MOV.U32 R2, RZ, RZ, 0x3000 ;  /* 0x00003000ff027424 */ /* 0x004fc800078e00ff */
[----:B------:R2:W-:Y:S01]  /*8b20*/  SYNCS.ARRIVE.TRANS64 RZ, [R0+URZ+0x32430], R2 ;  /* 0x0324300200ff79a7 */ /* 0x0005e2000800003f */
[----:B----4-:R-:W-:-:S04]  /*8b30*/  LOP3.LUT R3, R3, 0x1f, RZ, 0xc0, !PT ;  /* 0x0000001f03037812 */ /* 0x010fc800078ec0ff */
[----:B------:R-:W-:-:S13]  /*8b40*/  ISETP.NE.AND P0, PT, R3, RZ, PT ;  /* 0x000000ff0300720c */ /* 0x000fda0003f05270 */
[----:B--2---:R-:W-:Y:S05]  /*8b50*/  @!P0 BRA `(.L_x_219) ;  /* 0x0000000000048947 */ /* 0x004fea0003800000 */
[----:B------:R-:W-:Y:S01]  /*8b60*/  BPT.TRAP 0x1 ;  /* 0x000000040000795c */ /* 0x000fe20000300000 */
.L_x_219:
[----:B--2---:R-:W2:Y:S01]  /*8b70*/  LDL R2, [R1+0x4c] ;  /* 0x00004c0001027983 */ /* 0x004ea20000100800 */
        /* <DEDUP_REMOVED lines=8> */
[----:B------:R-:W-:Y:S01]  /*8c00*/  UMOV UR10, URZ ;  /* 0x0000003f000a7c82 */ /* 0x000fe20008000000 */
[----:B------:R-:W-:-:S02]  /*8c10*/  PLOP3.LUT P0, PT, PT, PT, PT, 0x80, 0x0 ;  /* 0x000000000000781c */ /* 0x000fc40003f0f070 */
[----:B------:R-:W-:Y:S02]  /*8c20*/  LOP3.LUT R18, R18, 0xfffffffd, RZ, 0xc0, !PT ;  /* 0xfffffffd12127812 */ /* 0x000fe400078ec0ff */
[----:B------:R-:W-:Y:S02]  /*8c30*/  UIMAD UR8, UR8, 0x3000, UR37 ;  /* 0x00003000080878a4 */ /* 0x000fe4000f8e0225 */
[----:B------:R-:W-:Y:S02]  /*8c40*/  UIADD3 UR9, UR9, 0x32430, URZ ;  /* 0x0003243009097890 */ /* 0x000fe4000fffe03f */
[----:B------:R-:W-:-:S05]  /*8c50*/  UIADD3 UR8, UR8, 0x1c400, URZ ;  /* 0x0001c40008087890 */ /* 0x000fca000fffe03f */
[----:B------:R-:W-:Y:S02]  /*8c60*/  @P0 LOP3.LUT R18, R18, 0x2, RZ, 0xfc, !PT ;  /* 0x0000000212120812 */ /* 0x000fe400078efcff */
[----:B--2---:R-:W-:-:S13]  /*8c70*/  R2UR UR11, R2 ;  /* 0x00000000020b72ca */ /* 0x004fda00000e0000 */
[----:B------:R-:W-:-:S09]  /*8c80*/  UIMAD UR11, UR11, 0x60, URZ ;  /* 0x000000600b0b78a4 */ /* 0x000fd2000f8e023f */
[----:B------:R4:W-:Y:S02]  /*8c90*/  UTMALDG.4D [UR8], [UR4], desc[UR6] ;  /* 0x00000608040075b4 */ /* 0x0009e40008019000 */
[----:B----4-:R-:W-:Y:S01]  /*8ca0*/  NOP ;  /* 0x0000000000007918 */ /* 0x010fe20000000000 */
.L_x_215:
[----:B--2---:R-:W2:Y:S01]  /*8cb0*/  LDL R0, [R1+0x14] ;  /* 0x0000140001007983 */ /* 0x004ea20000100800 */
[----:B------:R-:W-:Y:S05]  /*8cc0*/  WARPSYNC.ALL ;  /* 0x0000000000007948 */ /* 0x000fea0003800000 */
[----:B------:R-:W-:Y:S01]  /*8cd0*/  UIADD3 UR4, UR37, 0x18400, URZ ;  /* 0x0001840025047890 */ /* 0x000fe2000fffe03f */
[----:B------:R-:W-:-:S03]  /*8ce0*/  SHF.R.S32.HI R2, RZ, 0x1f, R17 ;  /* 0x0000001fff027819 */ /* 0x000fc60000011411 */
[----:B------:R-:W-:Y:S01]  /*8cf0*/  ULOP3.LUT UP0, URZ, UR4, 0x3ff, URZ, 0xc0, !UPT ;  /* 0x000003ff043f7892 */ /* 0x000fe2000f80c03f */
[----:B------:R-:W-:Y:S05]  /*8d00*/  BAR.SYNC.DEFER_BLOCKING 0x8, 0x180 ;  /* 0x0206000000007b1d */ /* 0x000fea0000010000 */
[----:B------:R-:W-:Y:S02]  /*8d10*/  PLOP3.LUT P0, PT, PT, PT, UP0, 0x80, 0x0 ;  /* 0x000000000000781c */ /* 0x000fe40003f0f008 */
[----:B--2---:R-:W-:-:S05]  /*8d20*/  SHF.R.S32.HI R0, RZ, 0x1f, R0 ;  /* 0x0000001fff007819 */ /* 0x004fca0000011400 */
[----:B------:R2:W-:Y:S04]  /*8d30*/  STL [R1+0x48], R0 ;  /* 0x0000480001007387 */ /* 0x0005e80000100800 */
[----:B------:R2:W-:Y:S02]  /*8d40*/  STL [R1+0x40], R2 ;  /* 0x0000400201007387 */ /* 0x0005e40000100800 */
[----:B------:R-:W-:Y:S05]  /*8d50*/  @!P0 BRA `(.L_x_220) ;  /* 0x0000000000408947 */ /* 0x000fea0003800000 */
[----:B--2---:R-:W-:Y:S01]  /*8d60*/  MOV R2, 0x0 ;  /* 0x0000000000027802 */ /* 0x004fe20000000f00 */
[----:B------:R-:W-:Y:S01]  /*8d70*/  ULDC.64 UR6, c[0x4][0x98] ;  /* 0x0100260000067ab9 */ /* 0x000fe20000000a00 */
[----:B------:R-:W-:Y:S01]  /*8d80*/  ULDC.64 UR8, c[0x4][0xa0] ;  /* 0x0100280000087ab9 */ /* 0x000fe20000000a00 */
[----:B------:R-:W-:Y:S01]  /*8d90*/  ULDC.64 UR4, c[0x4][0x20] ;  /* 0x0100080000047ab9 */ /* 0x000fe20000000a00 */
[----:B------:R-:W-:Y:S02]  /*8da0*/  IMAD.U32 R4, RZ, RZ, UR6 ;  /* 0x00000006ff047e24 */ /* 0x000fe4000f8e00ff */
[----:B------:R-:W2:Y:S01]  /*8db0*/  LDC.64 R2, c[0x4][R2] ;  /* 0x0100000002027b82 */ /* 0x000ea20000000a00 */
[----:B------:R-:W-:Y:S02]  /*8dc0*/  IMAD.U32 R5, RZ, RZ, UR7 ;  /* 0x00000007ff057e24 */ /* 0x000fe4000f8e00ff */
[----:B------:R-:W-:Y:S02]  /*8dd0*/  IMAD.U32 R6, RZ, RZ, UR8 ;  /* 0x00000008ff067e24 */ /* 0x000fe4000f8e00ff */
[----:B-1----:R-:W-:-:S02]  /*8de0*/  IMAD.U32 R7, RZ, RZ, UR9 ;  /* 0x00000009ff077e24 */ /* 0x002fc4000f8e00ff */
[----:B------:R-:W-:Y:S02]  /*8df0*/  IMAD.U32 R10, RZ, RZ, UR4 ;  /* 0x00000004ff0a7e24 */ /* 0x000fe4000f8e00ff */
[----:B------:R-:W-:Y:S02]  /*8e00*/  IMAD.U32 R11, RZ, RZ, UR5 ;  /* 0x00000005ff0b7e24 */ /* 0x000fe4000f8e00ff */
[----:B------:R-:W-:Y:S02]  /*8e10*/  IMAD.MOV.U32 R8, RZ, RZ, 0x70 ;  /* 0x00000070ff087424 */ /* 0x000fe400078e00ff */
[----:B------:R-:W-:Y:S02]  /*8e20*/  IMAD.MOV.U32 R12, RZ, RZ, 0x1 ;  /* 0x00000001ff0c7424 */ /* 0x000fe400078e00ff */
[----:B------:R-:W-:-:S07]  /*8e30*/  IMAD.MOV.U32 R13, RZ, RZ, RZ ;  /* 0x000000ffff0d7224 */ /* 0x000fce00078e00ff */
[----:B------:R-:W-:-:S07]  /*8e40*/  LEPC R20, `(.L_x_220) ;  /* 0x000000001014794e */ /* 0x000fce0000000000 */
[----:B0-23--:R-:W-:Y:S05]  /*8e50*/  CALL.ABS.NOINC R2 ;  /* 0x0000000002007343 */ /* 0x00dfea0003c00000 */
.L_x_220:
[----:B--2---:R-:W3:Y:S01]  /*8e60*/  LDL R2, [R1+0x40] ;  /* 0x0000400001027983 */ /* 0x004ee20000100800 */
[----:B------:R-:W2:Y:S01]  /*8e70*/  LDC R6, c[0x0][0x448] ;  /* 0x00011200ff067b82 */ /* 0x000ea20000000800 */
[----:B------:R-:W-:Y:S01]  /*8e80*/  ULDC UR4, c[0x0][0xd38] ;  /* 0x00034e0000047ab9 */ /* 0x000fe20000000800 */
[----:B------:R-:W-:Y:S01]  /*8e90*/  ULDC.64 UR6, c[0x0][0x280] ;  /* 0x0000a00000067ab9 */ /* 0x000fe20000000a00 */
[----:B------:R-:W4:Y:S04]  /*8ea0*/  LDL.LU R0, [R1+0x10] ;  /* 0x0000100001007983 */ /* 0x000f280000300800 */
[----:B------:R-:W4:Y:S04]  /*8eb0*/  LDL R4, [R1+0x24] ;  /* 0x0000240001047983 */ /* 0x000f280000100800 */
[----:B------:R-:W4:Y:S01]  /*8ec0*/  LDL R10, [R1+0x48] ;  /* 0x00004800010a7983 */ /* 0x000f220000100800 */
[----:B------:R-:W0:Y:S01]  /*8ed0*/  S2R R3, SR_TID.X ;  /* 0x0000000000037919 */ /* 0x000e220000002100 */
[----:B------:R-:W0:Y:S02]  /*8ee0*/  S2R R5, SR_TID.X ;  /* 0x0000000000057919 */ /* 0x000e240000002100 */
[----:B-1----:R-:W4:Y:S01]  /*8ef0*/  LDL R8, [R1+0x14] ;  /* 0x0000140001087983 */ /* 0x002f220000100800 */
[----:B--2---:R-:W-:-:S02]  /*8f00*/  ISETP.NE.AND P0, PT, R6, 0x1, PT ;  /* 0x000000010600780c */ /* 0x004fc40003f05270 */
[----:B0-----:R-:W-:-:S04]  /*8f10*/  LOP3.LUT R3, R3, 0x7f, RZ, 0xc0, !PT ;  /* 0x0000007f03037812 */ /* 0x001fc800078ec0ff */
[----:B------:R-:W-:Y:S01]  /*8f20*/  SHF.R.U32.HI R7, RZ, 0x3, R3 ;  /* 0x00000003ff077819 */ /* 0x000fe20000011603 */
[----:B------:R-:W-:-:S06]  /*8f30*/  IMAD.SHL.U32 R5, R5, 0x10, RZ ;  /* 0x0000001005057824 */ /* 0x000fcc00078e00ff */
[----:B------:R-:W0:Y:S01]  /*8f40*/  @P0 LDC R3, c[0x0][0x450] ;  /* 0x00011400ff030b82 */ /* 0x000e220000000800 */
[----:B------:R-:W-:Y:S01]  /*8f50*/  LOP3.LUT R5, R7, 0x70, R5, 0xf8, !PT ;  /* 0x0000007007057812 */ /* 0x000fe200078ef805 */
[----:B---3--:R-:W-:-:S06]  /*8f60*/  IMAD.MOV.U32 R9, RZ, RZ, R2 ;  /* 0x000000ffff097224 */ /* 0x008fcc00078e0002 */
[----:B------:R-:W1:Y:S01]  /*8f70*/  @P0 LDC R2, c[0x0][0x44c] ;  /* 0x00011300ff020b82 */ /* 0x000e620000000800 */
[----:B----4-:R-:W-:-:S04]  /*8f80*/  IMAD.MOV R0, RZ, RZ, -R0 ;  /* 0x000000ffff007224 */ /* 0x010fc800078e0a00 */
[----:B------:R-:W-:Y:S01]  /*8f90*/  IMAD R0, R0, UR4, R4 ;  /* 0x0000000400007c24 */ /* 0x000fe2000f8e0204 */
[----:B------:R-:W-:-:S03]  /*8fa0*/  ULDC.64 UR4, c[0x0][0x2d8] ;  /* 0x0000b60000047ab9 */ /* 0x000fc60000000a00 */
[----:B------:R-:W-:-:S05]  /*8fb0*/  IMAD.SHL.U32 R4, R0, 0x80, RZ ;  /* 0x0000008000047824 */ /* 0x000fca00078e00ff */
[----:B------:R-:W-:Y:S01]  /*8fc0*/  LOP3.LUT R7, R5, R4, RZ, 0xfc, !PT ;  /* 0x0000000405077212 */ /* 0x000fe200078efcff */
[----:B------:R-:W-:-:S04]  /*8fd0*/  IMAD R5, R9, UR4, RZ ;  /* 0x0000000409057c24 */ /* 0x000fc8000f8e02ff */
[----:B------:R-:W-:Y:S01]  /*8fe0*/  IMAD.MOV.U32 R0, RZ, RZ, R7 ;  /* 0x000000ffff007224 */ /* 0x000fe200078e0007 */
[----:B------:R2:W-:Y:S01]  /*8ff0*/  STL [R1+0x18], R7 ;  /* 0x0000180701007387 */ /* 0x0005e20000100800 */
[----:B------:R-:W-:Y:S02]  /*9000*/  IMAD R5, R17, UR5, R5 ;  /* 0x0000000511057c24 */ /* 0x000fe4000f8e0205 */
[----:B-1----:R-:W-:-:S05]  /*9010*/  @P0 IMAD.HI.U32 R2, R7, R2, RZ ;  /* 0x0000000207020227 */ /* 0x002fca00078e00ff */
[----:B0-----:R-:W-:Y:S01]  /*9020*/  @P0 SHF.R.U32.HI R0, RZ, R3, R2 ;  /* 0x00000003ff000219 */ /* 0x001fe20000011602 */
[----:B------:R-:W-:Y:S01]  /*9030*/  IMAD.WIDE.U32 R2, R17, UR4, RZ ;  /* 0x0000000411027c25 */ /* 0x000fe2000f8e00ff */
[----:B------:R-:W-:-:S03]  /*9040*/  ULDC.64 UR4, c[0x0][0x2e0] ;  /* 0x0000b80000047ab9 */ /* 0x000fc60000000a00 */
[----:B------:R-:W-:Y:S02]  /*9050*/  IMAD.IADD R3, R3, 0x1, R5 ;  /* 0x0000000103037824 */ /* 0x000fe400078e0205 */
[----:B------:R-:W-:Y:S02]  /*9060*/  IMAD R5, R10, UR4, RZ ;  /* 0x000000040a057c24 */ /* 0x000fe4000f8e02ff */
[----:B------:R2:W5:Y:S01]  /*9070*/  LDL R10, [R1+0x4] ;  /* 0x00000400010a7983 */ /* 0x0005620000100800 */
[----:B------:R-:W-:-:S04]  /*9080*/  IMAD.WIDE.U32 R2, R8, UR4, R2 ;  /* 0x0000000408027c25 */ /* 0x000fc8000f8e0002 */
[----:B------:R-:W-:Y:S01]  /*9090*/  IMAD R5, R8, UR5, R5 ;  /* 0x0000000508057c24 */ /* 0x000fe2000f8e0205 */
[----:B------:R-:W-:Y:S01]  /*90a0*/  ULDC.64 UR4, c[0x0][0x2d0] ;  /* 0x0000b40000047ab9 */ /* 0x000fe20000000a00 */
[----:B------:R-:W0:Y:S02]  /*90b0*/  S2R R8, SR_TID.X ;  /* 0x0000000000087919 */ /* 0x000e240000002100 */
[----:B------:R-:W-:Y:S01]  /*90c0*/  IMAD.IADD R3, R3, 0x1, R5 ;  /* 0x0000000103037824 */ /* 0x000fe200078e0205 */
[----:B------:R-:W-:Y:S01]  /*90d0*/  SHF.R.S32.HI R5, RZ, 0x1f, R0 ;  /* 0x0000001fff057819 */ /* 0x000fe20000011400 */
[----:B------:R-:W-:-:S04]  /*90e0*/  IMAD.WIDE.U32 R2, R0, UR4, R2 ;  /* 0x0000000400027c25 */ /* 0x000fc8000f8e0002 */
[----:B------:R-:W-:-:S04]  /*90f0*/  IMAD R5, R5, UR4, RZ ;  /* 0x0000000405057c24 */ /* 0x000fc8000f8e02ff */
[----:B------:R-:W-:Y:S01]  /*9100*/  IMAD R5, R0, UR5, R5 ;  /* 0x0000000500057c24 */ /* 0x000fe2000f8e0205 */
[----:B------:R-:W-:Y:S01]  /*9110*/  ULDC.64 UR4, c[0x0][0x2c8] ;  /* 0x0000b20000047ab9 */ /* 0x000fe20000000a00 */
[----:B------:R-:W-:Y:S02]  /*9120*/  IMAD.MOV R0, RZ, RZ, -R0 ;  /* 0x000000ffff007224 */ /* 0x000fe400078e0a00 */
[----:B------:R-:W-:Y:S02]  /*9130*/  IMAD.IADD R3, R3, 0x1, R5 ;  /* 0x0000000103037824 */ /* 0x000fe400078e0205 */
[----:B------:R-:W-:-:S05]  /*9140*/  IMAD R0, R6, R0, R7 ;  /* 0x0000000006007224 */ /* 0x000fca00078e0207 */
[----:B------:R-:W-:Y:S01]  /*9150*/  SHF.R.S32.HI R5, RZ, 0x1f, R0 ;  /* 0x0000001fff057819 */ /* 0x000fe20000011400 */
[----:B------:R-:W-:-:S04]  /*9160*/  IMAD.WIDE.U32 R2, R0, UR4, R2 ;  /* 0x0000000400027c25 */ /* 0x000fc8000f8e0002 */
[----:B------:R-:W-:Y:S01]  /*9170*/  IMAD R5, R5, UR4, RZ ;  /* 0x0000000405057c24 */ /* 0x000fe2000f8e02ff */
[----:B------:R-:W-:Y:S01]  /*9180*/  ULDC UR4, c[0x0][0x2b8] ;  /* 0x0000ae0000047ab9 */ /* 0x000fe20000000800 */
[----:B0-----:R-:W-:Y:S02]  /*9190*/  IMAD.SHL.U32 R8, R8, 0x8, RZ ;  /* 0x0000000808087824 */ /* 0x001fe400078e00ff */
[----:B------:R-:W-:-:S03]  /*91a0*/  IMAD R5, R0, UR5, R5 ;  /* 0x0000000500057c24 */ /* 0x000fc6000f8e0205 */
[----:B------:R-:W-:Y:S01]  /*91b0*/  LOP3.LUT R8, R8, 0x38, RZ, 0xc0, !PT ;  /* 0x0000003808087812 */ /* 0x000fe200078ec0ff */
[----:B------:R-:W-:Y:S01]  /*91c0*/  IMAD.IADD R5, R3, 0x1, R5 ;  /* 0x0000000103057824 */ /* 0x000fe200078e0205 */
[----:B------:R-:W-:Y:S02]  /*91d0*/  LEA R0, P1, R2, UR6, 0x1 ;  /* 0x0000000602007c11 */ /* 0x000fe4000f8208ff */
[----:B------:R-:W-:Y:S01]  /*91e0*/  ISETP.GE.AND P0, PT, R8, UR4, PT ;  /* 0x0000000408007c0c */ /* 0x000fe2000bf06270 */
[----:B------:R-:W-:Y:S01]  /*91f0*/  UMOV UR4, 0xffffffff ;  /* 0xffffffff00047882 */ /* 0x000fe20000000000 */
[----:B------:R-:W-:Y:S02]  /*9200*/  LEA.HI.X R2, R2, UR7, R5, 0x1, P1 ;  /* 0x0000000702027c11 */ /* 0x000fe400088f0c05 */
[----:B--2---:R-:W-:Y:S09]  /*9210*/  BRA.DIV UR4, `(.L_x_221) ;  /* 0x0000003e04987947 */ /* 0x004ff2000b800000 */
[----:B------:R-:W0:Y:S01]  /*9220*/  S2R R5, SR_TID.X ;  /* 0x0000000000057919 */ /* 0x000e220000002100 */
[----:B------:R-:W-:Y:S02]  /*9230*/  ULDC UR4, c[0x0][0x288] ;  /* 0x0000a20000047ab9 */ /* 0x000fe40000000800 */
[----:B------:R-:W-:Y:S01]  /*9240*/  IMAD R3, R6, UR4, RZ ;  /* 0x0000000406037c24 */ /* 0x000fe2000f8e02ff */
[----:B------:R-:W1:Y:S01]  /*9250*/  S2R R11, SR_TID.X ;  /* 0x00000000000b7919 */ /* 0x000e620000002100 */
[----:B------:R-:W-:Y:S04]  /*9260*/  SHFL.IDX PT, R7, R2, RZ, 0x181f ;  /* 0x00181fff02077589 */ /* 0x000fe800000e0000 */
[----:B------:R-:W-:Y:S01]  /*9270*/  SHFL.IDX PT, R6, R0, 0x1, 0x181f ;  /* 0x00381f0000067f89 */ /* 0x000fe200000e0000 */
[----:B0-----:R-:W-:-:S04]  /*9280*/  LOP3.LUT R5, R5, 0x7f, RZ, 0xc0, !PT ;  /* 0x0000007f05057812 */ /* 0x001fc800078ec0ff */
[----:B------:R-:W-:Y:S01]  /*9290*/  SHF.R.U32.HI R8, RZ, 0x3, R5 ;  /* 0x00000003ff087819 */ /* 0x000fe20000011605 */
[----:B-1----:R-:W-:Y:S01]  /*92a0*/  IMAD.SHL.U32 R11, R11, 0x8, RZ ;  /* 0x000000080b0b7824 */ /* 0x002fe200078e00ff */
[----:B------:R-:W0:Y:S03]  /*92b0*/  SHFL.IDX PT, R5, R0, RZ, 0x181f ;  /* 0x00181fff00057589 */ /* 0x000e2600000e0000 */
[----:B------:R-:W-:Y:S01]  /*92c0*/  IMAD.IADD R12, R8, 0x1, R4 ;  /* 0x00000001080c7824 */ /* 0x000fe200078e0204 */
[----:B------:R-:W-:Y:S01]  /*92d0*/  LOP3.LUT R11, R11, 0x38, RZ, 0xc0, !PT ;  /* 0x000000380b0b7812 */ /* 0x000fe200078ec0ff */
[----:B------:R-:W1:Y:S02]  /*92e0*/  SHFL.IDX PT, R8, R2, 0x1, 0x181f ;  /* 0x00381f0002087f89 */ /* 0x000e6400000e0000 */
[C---:B------:R-:W-:Y:S01]  /*92f0*/  VIADD R13, R12.reuse, 0x10 ;  /* 0x000000100c0d7836 */ /* 0x040fe20000000000 */
[CC--:B------:R-:W-:Y:S01]  /*9300*/  ISETP.GE.AND P1, PT, R12.reuse, R3.reuse, PT ;  /* 0x000000030c00720c */ /* 0x0c0fe20003f26270 */
[----:B------:R-:W-:Y:S03]  /*9310*/  STL [R1+0x10], R12 ;  /* 0x0000100c01007387 */ /* 0x000fe60000100800 */
[----:B------:R-:W-:Y:S01]  /*9320*/  ISETP.GE.AND P2, PT, R13, R3, PT ;  /* 0x000000030d00720c */ /* 0x000fe20003f46270 */
[----:B------:R2:W-:Y:S02]  /*9330*/  STL [R1+0x28], R13 ;  /* 0x0000280d01007387 */ /* 0x0005e40000100800 */
[----:B--2---:R-:W-:-:S06]  /*9340*/  VIADD R13, R12, 0x20 ;  /* 0x000000200c0d7836 */ /* 0x004fcc0000000000 */
[----:B0-----:R-:W-:Y:S01]  /*9350*/  @!P1 LEA R5, P3, R11, R5, 0x1 ;  /* 0x000000050b059211 */ /* 0x001fe200078608ff */
[----:B------:R-:W-:Y:S04]  /*9360*/  STL [R1+0x2c], R13 ;  /* 0x00002c0d01007387 */ /* 0x000fe80000100800 */
[----:B------:R-:W-:Y:S02]  /*9370*/  @!P1 IMAD.X R4, RZ, RZ, R7, P3 ;  /* 0x000000ffff049224 */ /* 0x000fe400018e0607 */
[----:B------:R-:W-:-:S03]  /*9380*/  VIADD R7, R12, 0x30 ;  /* 0x000000300c077836 */ /* 0x000fc60000000000 */
[-C--:B------:R-:W-:Y:S02]  /*9390*/  @!P1 LOP3.LUT R5, R5, R4.reuse, RZ, 0x3c, !PT ;  /* 0x0000000405059212 */ /* 0x080fe400078e3cff */
[----:B------:R-:W-:Y:S02]  /*93a0*/  STL [R1+0x30], R7 ;  /* 0x0000300701007387 */ /* 0x000fe40000100800 */
[----:B------:R-:W-:-:S04]  /*93b0*/  @!P1 LOP3.LUT R4, R5, R4, RZ, 0x3c, !PT ;  /* 0x0000000405049212 */ /* 0x000fc800078e3cff */
[----:B------:R-:W-:-:S05]  /*93c0*/  @!P1 LOP3.LUT R5, R5, R4, RZ, 0x3c, !PT ;  /* 0x0000000405059212 */ /* 0x000fca00078e3cff */
[----:B-----5:R0:W-:Y:S02]  /*93d0*/  @!P1 LDGSTS.E.BYPASS.LTC128B.128 [R10+0x18400], desc[UR46][R4.64], !P0 ;  /* 0x18400000040a9fae */ /* 0x0201e4000c101d6e */
[----:B0-----:R-:W-:Y:S02]  /*93e0*/  @!P2 LEA R5, P1, R11, R6, 0x1 ;  /* 0x000000060b05a211 */ /* 0x001fe400078208ff */
[----:B------:R-:W-:Y:S03]  /*93f0*/  SHFL.IDX PT, R6, R2, 0x2, 0x181f ;  /* 0x00581f0002067f89 */ /* 0x000fe600000e0000 */
[----:B-1----:R-:W-:Y:S01]  /*9400*/  @!P2 IMAD.X R4, RZ, RZ, R8, P1 ;  /* 0x000000ffff04a224 */ /* 0x002fe200008e0608 */
[----:B------:R-:W-:-:S04]  /*9410*/  ISETP.GE.AND P1, PT, R13, R3, PT ;  /* 0x000000030d00720c */ /* 0x000fc80003f26270 */
[----:B------:R-:W-:-:S04]  /*9420*/  @!P2 LOP3.LUT R5, R5, R4, RZ, 0x3c, !PT ;  /* 0x000000040505a212 */ /* 0x000fc800078e3cff */
[----:B------:R-:W-:-:S04]  /*9430*/  @!P2 LOP3.LUT R4, R5, R4, RZ, 0x3c, !PT ;  /* 0x000000040504a212 */ /* 0x000fc800078e3cff */
[----:B------:R-:W-:-:S05]  /*9440*/  @!P2 LOP3.LUT R5, R5, R4, RZ, 0x3c, !PT ;  /* 0x000000040505a212 */ /* 0x000fca00078e3cff */
[----:B------:R0:W-:Y:S04]  /*9450*/  @!P2 LDGSTS.E.BYPASS.LTC128B.128 [R10+0x18c00], desc[UR46][R4.64], !P0 ;  /* 0x18c00000040aafae */ /* 0x0001e8000c101d6e */
[----:B0-----:R-:W0:Y:S02]  /*9460*/  SHFL.IDX PT, R4, R0, 0x2, 0x181f ;  /* 0x00581f0000047f89 */ /* 0x001e2400000e0000 */
[----:B0-----:R-:W-:-:S05]  /*9470*/  @!P1 LEA R5, P2, R11, R4, 0x1 ;  /* 0x000000040b059211 */ /* 0x001fca00078408ff */
[----:B------:R-:W-:Y:S02]  /*9480*/  @!P1 IMAD.X R4, RZ, RZ, R6, P2 ;  /* 0x000000ffff049224 */ /* 0x000fe400010e0606 */
[----:B------:R-:W-:Y:S03]  /*9490*/  SHFL.IDX PT, R6, R2, 0x3, 0x181f ;  /* 0x00781f0002067f89 */ /* 0x000fe600000e0000 */
[----:B------:R-:W-:-:S04]  /*94a0*/  @!P1 LOP3.LUT R5, R5, R4, RZ, 0x3c, !PT ;  /* 0x0000000405059212 */ /* 0x000fc800078e3cff */
[----:B------:R-:W-:-:S04]  /*94b0*/  @!P1 LOP3.LUT R4, R5, R4, RZ, 0x3c, !PT ;  /* 0x0000000405049212 */ /* 0x000fc800078e3cff */
[----:B------:R-:W-:-:S05]  /*94c0*/  @!P1 LOP3.LUT R5, R5, R4, RZ, 0x3c, !PT ;  /* 0x0000000405059212 */ /* 0x000fca00078e3cff */
[----:B------:R0:W-:Y:S01]  /*94d0*/  @!P1 LDGSTS.E.BYPASS.LTC128B.128 [R10+0x19400], desc[UR46][R4.64], !P0 ;  /* 0x19400000040a9fae */ /* 0x0001e2000c101d6e */
[----:B------:R-:W-:Y:S01]  /*94e0*/  ISETP.GE.AND P1, PT, R7, R3, PT ;  /* 0x000000030700720c */ /* 0x000fe20003f26270 */
[----:B------:R-:W-:-:S05]  /*94f0*/  VIADD R7, R12, 0x40 ;  /* 0x000000400c077836 */ /* 0x000fca0000000000 */
[----:B------:R-:W-:Y:S04]  /*9500*/  STL [R1+0x34], R7 ;  /* 0x0000340701007387 */ /* 0x000fe80000100800 */
[----:B0-----:R-:W0:Y:S03]  /*9510*/  SHFL.IDX PT, R4, R0, 0x3, 0x181f ;  /* 0x00781f0000047f89 */ /* 0x001e2600000e0000 */
        /* <DEDUP_REMOVED lines=29> */
[----:B------:R-:W-:-:S03]  /*96f0*/  ISETP.GE.AND P1, PT, R7, R3, PT ;  /* 0x000000030700720c */ /* 0x000fc60003f26270 */
[----:B0-----:R-:W0:Y:S04]  /*9700*/  SHFL.IDX PT, R4, R0, 0x6, 0x181f ;  /* 0x00d81f0000047f89 */ /* 0x001e2800000e0000 */
[----:B------:R-:W1:Y:S06]  /*9710*/  SHFL.IDX PT, R0, R0, 0x7, 0x181f ;  /* 0x00f81f0000007f89 */ /* 0x000e6c00000e0000 */
[----:B0-----:R-:W-:-:S05]  /*9720*/  @!P1 LEA R5, P2, R11, R4, 0x1 ;  /* 0x000000040b059211 */ /* 0x001fca00078408ff */
[----:B------:R-:W-:-:S05]  /*9730*/  @!P1 IMAD.X R4, RZ, RZ, R6, P2 ;  /* 0x000000ffff049224 */ /* 0x000fca00010e0606 */
[----:B------:R-:W-:-:S04]  /*9740*/  @!P1 LOP3.LUT R5, R5, R4, RZ, 0x3c, !PT ;  /* 0x0000000405059212 */ /* 0x000fc800078e3cff */
[----:B------:R-:W-:-:S04]  /*9750*/  @!P1 LOP3.LUT R4, R5, R4, RZ, 0x3c, !PT ;  /* 0x0000000405049212 */ /* 0x000fc800078e3cff */
[----:B------:R-:W-:-:S05]  /*9760*/  @!P1 LOP3.LUT R5, R5, R4, RZ, 0x3c, !PT ;  /* 0x0000000405059212 */ /* 0x000fca00078e3cff */
[----:B------:R0:W-:Y:S04]  /*9770*/  @!P1 LDGSTS.E.BYPASS.LTC128B.128 [R10+0x1b400], desc[UR46][R4.64], !P0 ;  /* 0x1b400000040a9fae */ /* 0x0001e8000c101d6e */
[----:B01----:R0:W2:Y:S02]  /*9780*/  SHFL.IDX PT, R4, R2, 0x7, 0x181f ;  /* 0x00f81f0002047f89 */ /* 0x0030a400000e0000 */
.L_x_328:
[----:B------:R-:W3:Y:S01]  /*9790*/  LDL R5, [R1+0x10] ;  /* 0x0000100001057983 */ /* 0x000ee20000100800 */
[----:B0-----:R-:W0:Y:S02]  /*97a0*/  S2R R2, SR_TID.X ;  /* 0x0000000000027919 */ /* 0x001e240000002100 */
[----:B0-----:R-:W-:-:S05]  /*97b0*/  IMAD.SHL.U32 R2, R2, 0x8, RZ ;  /* 0x0000000802027824 */ /* 0x001fca00078e00ff */
[----:B------:R-:W-:Y:S01]  /*97c0*/  LOP3.LUT R2, R2, 0x38, RZ, 0xc0, !PT ;  /* 0x0000003802027812 */ /* 0x000fe200078ec0ff */
[----:B---3--:R-:W-:-:S05]  /*97d0*/  VIADD R5, R5, 0x70 ;  /* 0x0000007005057836 */ /* 0x008fca0000000000 */
[----:B------:R-:W-:Y:S01]  /*97e0*/  ISETP.GE.AND P1, PT, R5, R3, PT ;  /* 0x000000030500720c */ /* 0x000fe20003f26270 */
[----:B------:R0:W-:-:S12]  /*97f0*/  STL [R1+0x50], R5 ;  /* 0x0000500501007387 */ /* 0x0001d80000100800 */
[----:B------:R-:W-:-:S05]  /*9800*/  @!P1 LEA R2, P2, R2, R0, 0x1 ;  /* 0x0000000002029211 */ /* 0x000fca00078408ff */
[----:B--2---:R-:W-:-:S05]  /*9810*/  @!P1 IMAD.X R3, RZ, RZ, R4, P2 ;  /* 0x000000ffff039224 */ /* 0x004fca00010e0604 */
[----:B------:R-:W-:Y:S01]  /*9820*/  @!PT LDS RZ, [RZ] ;  /* 0x00000000fffff984 */ /* 0x000fe20000000800 */
[----:B------:R-:W-:Y:S01]  /*9830*/  @!PT LDS RZ, [RZ] ;  /* 0x00000000fffff984 */ /* 0x000fe20000000800 */
[----:B------:R-:W-:Y:S01]  /*9840*/  @!PT LDS RZ, [RZ] ;  /* 0x00000000fffff984 */ /* 0x000fe20000000800 */
[----:B------:R1:W-:Y:S01]  /*9850*/  @!P1 LDGSTS.E.BYPASS.LTC128B.128 [R10+0x1bc00], desc[UR46][R2.64], !P0 ;  /* 0x1bc00000020a9fae */ /* 0x0003e2000c101d6e */
[----:B------:R-:W-:Y:S01]  /*9860*/  NOP ;  /* 0x0000000000007918 */ /* 0x000fe20000000000 */
[----:B------:R-:W-:Y:S02]  /*9870*/  SYNCS.ARRIVE.TRANS64.RED.A0T1 RZ, [UR37+0x32400], RZ ;  /* 0x032400ffffff79a7 */ /* 0x000fe40008200425 */
[----:B------:R-:W-:Y:S01]  /*9880*/  ARRIVES.LDGSTSBAR.64.TRANSCNT [UR37+0x32400] ;  /* 0x03240000ff0079b0 */ /* 0x000fe20008000aa5 */
[----:B------:R-:W-:Y:S01]  /*9890*/  NOP ;  /* 0x0000000000007918 */ /* 0x000fe20000000000 */
[----:B------:R-:W-:Y:S01]  /*98a0*/  ULDC.64 UR6, c[0x0][0x3d8] ;  /* 0x0000f60000067ab9 */ /* 0x000fe20000000a00 */
[----:B------:R-:W-:Y:S01]  /*98b0*/  UIADD3 UR4, UR37, 0x22400, URZ ;  /* 0x0002240025047890 */ /* 0x000fe2000fffe03f */
[----:B------:R-:W-:Y:S01]  /*98c0*/  IMAD R0, R9, UR6, RZ ;  /* 0x0000000609007c24 */ /* 0x000fe2000f8e02ff */
[----:B------:R-:W-:Y:S01]  /*98d0*/  SYNCS.ARRIVE.TRANS64.A1T0 RZ, [UR37+0x32400], RZ ;  /* 0x032400ffffff79a7 */ /* 0x000fe20008100025 */
[----:B-1----:R-:W-:Y:S01]  /*98e0*/  IMAD.WIDE.U32 R2, R17, UR6, RZ ;  /* 0x0000000611027c25 */ /* 0x002fe2000f8e00ff */
[----:B------:R-:W-:-:S03]  /*98f0*/  ULOP3.LUT UP0, URZ, UR4, 0x3ff, URZ, 0xc0, !UPT ;  /* 0x000003ff043f7892 */ /* 0x000fc6000f80c03f */
[----:B------:R-:W-:Y:S01]  /*9900*/  IMAD R0, R17, UR7, R0 ;  /* 0x0000000711007c24 */ /* 0x000fe2000f8e0200 */
[----:B------:R0:W-:Y:S02]  /*9910*/  STL.64 [R1+0x40], R2 ;  /* 0x0000400201007387 */ /* 0x0001e40000100a00 */
[----:B------:R-:W-:Y:S01]  /*9920*/  PLOP3.LUT P0, PT, PT, PT, UP0, 0x80, 0x0 ;  /* 0x000000000000781c */ /* 0x000fe20003f0f008 */
[----:B------:R-:W-:-:S05]  /*9930*/  IMAD.IADD R0, R3, 0x1, R0 ;  /* 0x0000000103007824 */ /* 0x000fca00078e0200 */
[----:B------:R0:W-:Y:S07]  /*9940*/  STL [R1+0x54], R0 ;  /* 0x0000540001007387 */ /* 0x0001ee0000100800 */
[----:B------:R-:W-:Y:S05]  /*9950*/  @!P0 BRA `(.L_x_222) ;  /* 0x0000000000408947 */ /* 0x000fea0003800000 */
[----:B0-----:R-:W-:Y:S01]  /*9960*/  MOV R2, 0x0 ;  /* 0x0000000000027802 */ /* 0x001fe20000000f00 */
[----:B------:R-:W-:Y:S01]  /*9970*/  ULDC.64 UR6, c[0x4][0x98] ;  /* 0x0100260000067ab9 */ /* 0x000fe20000000a00 */
[----:B------:R-:W-:Y:S01]  /*9980*/  ULDC.64 UR8, c[0x4][0xa0] ;  /* 0x0100280000087ab9 */ /* 0x000fe20000000a00 */
[----:B------:R-:W-:Y:S01]  /*9990*/  ULDC.64 UR4, c[0x4][0x28] ;  /* 0x01000a0000047ab9 */ /* 0x000fe20000000a00 */
[----:B------:R-:W-:Y:S02]  /*99a0*/  IMAD.U32 R4, RZ, RZ, UR6 ;  /* 0x00000006ff047e24 */ /* 0x000fe4000f8e00ff */
        /* <DEDUP_REMOVED lines=11> */
.L_x_222:
[----:B0-----:R-:W2:Y:S01]  /*9a60*/  LDL.LU R5, [R1+0x54] ;  /* 0x0000540001057983 */ /* 0x001ea20000300800 */
[----:B------:R-:W0:Y:S01]  /*9a70*/  LDC R6, c[0x0][0x448] ;  /* 0x00011200ff067b82 */ /* 0x000e220000000800 */
[----:B------:R-:W-:Y:S01]  /*9a80*/  ULDC.64 UR4, c[0x0][0x3e0] ;  /* 0x0000f80000047ab9 */ /* 0x000fe20000000a00 */
[----:B------:R-:W-:Y:S01]  /*9a90*/  ULDC.64 UR6, c[0x0][0x390] ;  /* 0x0000e40000067ab9 */ /* 0x000fe20000000a00 */
[----:B------:R-:W2:Y:S04]  /*9aa0*/  LDL.LU.64 R2, [R1+0x40] ;  /* 0x0000400001027983 */ /* 0x000ea80000300a00 */
[----:B------:R-:W3:Y:S04]  /*9ab0*/  LDL.LU R0, [R1+0x48] ;  /* 0x0000480001007983 */ /* 0x000ee80000300800 */
[----:B------:R-:W4:Y:S04]  /*9ac0*/  LDL.LU R4, [R1+0x14] ;  /* 0x0000140001047983 */ /* 0x000f280000300800 */
[----:B------:R-:W5:Y:S01]  /*9ad0*/  LDL.LU R7, [R1+0x18] ;  /* 0x0000180001077983 */ /* 0x000f620000300800 */
[----:B------:R-:W1:Y:S01]  /*9ae0*/  S2R R8, SR_TID.X ;  /* 0x0000000000087919 */ /* 0x000e620000002100 */
[----:B0-----:R-:W-:Y:S01]  /*9af0*/  ISETP.NE.AND P0, PT, R6, 0x1, PT ;  /* 0x000000010600780c */ /* 0x001fe20003f05270 */
[----:B-1----:R-:W-:-:S05]  /*9b00*/  IMAD.SHL.U32 R8, R8, 0x8, RZ ;  /* 0x0000000808087824 */ /* 0x002fca00078e00ff */
[----:B------:R-:W-:Y:S01]  /*9b10*/  LOP3.LUT R8, R8, 0x38, RZ, 0xc0, !PT ;  /* 0x0000003808087812 */ /* 0x000fe200078ec0ff */
[----:B--2---:R-:W-:-:S06]  /*9b20*/  IMAD.MOV.U32 R3, RZ, RZ, R5 ;  /* 0x000000ffff037224 */ /* 0x004fcc00078e0005 */
[----:B------:R-:W0:Y:S01]  /*9b30*/  @P0 LDC R5, c[0x0][0x450] ;  /* 0x00011400ff050b82 */ /* 0x000e220000000800 */
[----:B---3--:R-:W-:-:S04]  /*9b40*/  IMAD R0, R0, UR4, RZ ;  /* 0x0000000400007c24 */ /* 0x008fc8000f8e02ff */
[C---:B----4-:R-:W-:Y:S02]  /*9b50*/  IMAD R0, R4.reuse, UR5, R0 ;  /* 0x0000000504007c24 */ /* 0x050fe4000f8e0200 */
[----:B------:R-:W-:Y:S01]  /*9b60*/  IMAD.WIDE.U32 R2, R4, UR4, R2 ;  /* 0x0000000404027c25 */ /* 0x000fe2000f8e0002 */
[----:B------:R-:W-:-:S03]  /*9b70*/  ULDC.64 UR4, c[0x0][0x3d0] ;  /* 0x0000f40000047ab9 */ /* 0x000fc60000000a00 */
[----:B------:R-:W-:Y:S02]  /*9b80*/  IMAD.IADD R3, R3, 0x1, R0 ;  /* 0x0000000103037824 */ /* 0x000fe400078e0200 */
[----:B------:R-:W1:Y:S01]  /*9b90*/  @P0 LDC R0, c[0x0][0x44c] ;  /* 0x00011300ff000b82 */ /* 0x000e620000000800 */
[----:B-----5:R-:W-:Y:S02]  /*9ba0*/  IMAD.MOV.U32 R4, RZ, RZ, R7 ;  /* 0x000000ffff047224 */ /* 0x020fe400078e0007 */
[----:B-1----:R-:W-:-:S05]  /*9bb0*/  @P0 IMAD.HI.U32 R0, R7, R0, RZ ;  /* 0x0000000007000227 */ /* 0x002fca00078e00ff */
[----:B0-----:R-:W-:-:S04]  /*9bc0*/  @P0 SHF.R.U32.HI R4, RZ, R5, R0 ;  /* 0x00000005ff040219 */ /* 0x001fc80000011600 */
[--C-:B------:R-:W-:Y:S01]  /*9bd0*/  SHF.R.S32.HI R5, RZ, 0x1f, R4.reuse ;  /* 0x0000001fff057819 */ /* 0x100fe20000011404 */
[----:B------:R-:W-:Y:S02]  /*9be0*/  IMAD.MOV R0, RZ, RZ, -R4 ;  /* 0x000000ffff007224 */ /* 0x000fe400078e0a04 */
[----:B------:R-:W-:-:S04]  /*9bf0*/  IMAD.WIDE.U32 R2, R4, UR4, R2 ;  /* 0x0000000404027c25 */ /* 0x000fc8000f8e0002 */
[----:B------:R-:W-:Y:S02]  /*9c00*/  IMAD R0, R6, R0, R7 ;  /* 0x0000000006007224 */ /* 0x000fe400078e0207 */
[----:B------:R-:W0:Y:S01]  /*9c10*/  S2R R7, SR_TID.X ;  /* 0x0000000000077919 */ /* 0x000e220000002100 */
[----:B------:R-:W-:-:S04]  /*9c20*/  IMAD R5, R5, UR4, RZ ;  /* 0x0000000405057c24 */ /* 0x000fc8000f8e02ff */
[----:B------:R-:W-:Y:S01]  /*9c30*/  IMAD R4, R4, UR5, R5 ;  /* 0x0000000504047c24 */ /* 0x000fe2000f8e0205 */
[----:B------:R-:W-:-:S03]  /*9c40*/  ULDC.64 UR4, c[0x0][0x3c8] ;  /* 0x0000f20000047ab9 */ /* 0x000fc60000000a00 */
[----:B------:R-:W-:Y:S01]  /*9c50*/  IMAD.IADD R3, R3, 0x1, R4 ;  /* 0x0000000103037824 */ /* 0x000fe200078e0204 */
[----:B------:R-:W-:Y:S01]  /*9c60*/  SHF.R.S32.HI R4, RZ, 0x1f, R0 ;  /* 0x0000001fff047819 */ /* 0x000fe20000011400 */
[----:B------:R-:W-:-:S04]  /*9c70*/  IMAD.WIDE.U32 R2, R0, UR4, R2 ;  /* 0x0000000400027c25 */ /* 0x000fc8000f8e0002 */
[----:B------:R-:W-:Y:S01]  /*9c80*/  IMAD R4, R4, UR4, RZ ;  /* 0x0000000404047c24 */ /* 0x000fe2000f8e02ff */
[----:B------:R-:W-:Y:S01]  /*9c90*/  ULDC UR4, c[0x0][0x3b8] ;  /* 0x0000ee0000047ab9 */ /* 0x000fe20000000800 */
[----:B------:R-:W-:Y:S02]  /*9ca0*/  LEA R5, P4, R2, UR6, 0x1 ;  /* 0x0000000602057c11 */ /* 0x000fe4000f8808ff */
[----:B------:R-:W-:Y:S01]  /*9cb0*/  IMAD R0, R0, UR5, R4 ;  /* 0x0000000500007c24 */ /* 0x000fe2000f8e0204 */
[----:B------:R-:W-:-:S03]  /*9cc0*/  ISETP.GE.AND P0, PT, R8, UR4, PT ;  /* 0x0000000408007c0c */ /* 0x000fc6000bf06270 */
[----:B------:R-:W-:-:S05]  /*9cd0*/  IMAD.IADD R0, R3, 0x1, R0 ;  /* 0x0000000103007824 */ /* 0x000fca00078e0200 */
[----:B------:R-:W-:Y:S01]  /*9ce0*/  LEA.HI.X R4, R2, UR7, R0, 0x1, P4 ;  /* 0x0000000702047c11 */ /* 0x000fe2000a0f0c00 */
[----:B0-----:R-:W-:-:S05]  /*9cf0*/  IMAD.SHL.U32 R7, R7, 0x8, RZ ;  /* 0x0000000807077824 */ /* 0x001fca00078e00ff */
[----:B------:R-:W-:-:S04]  /*9d00*/  LOP3.LUT R7, R7, 0x38, RZ, 0xc0, !PT ;  /* 0x0000003807077812 */ /* 0x000fc800078ec0ff */
[C---:B------:R-:W-:Y:S02]  /*9d10*/  LOP3.LUT R10, R7.reuse, 0x40, RZ, 0xfc, !PT ;  /* 0x00000040070a7812 */ /* 0x040fe400078efcff */
[C---:B------:R-:W-:Y:S02]  /*9d20*/  LOP3.LUT R9, R7.reuse, 0x80, RZ, 0xfc, !PT ;  /* 0x0000008007097812 */ /* 0x040fe400078efcff */
[----:B------:R-:W-:Y:S02]  /*9d30*/  LOP3.LUT R7, R7, 0xc0, RZ, 0xfc, !PT ;  /* 0x000000c007077812 */ /* 0x000fe400078efcff */
[----:B------:R-:W-:Y:S02]  /*9d40*/  ISETP.GE.AND P1, PT, R10, UR4, PT ;  /* 0x000000040a007c0c */ /* 0x000fe4000bf26270 */
[----:B------:R-:W-:Y:S02]  /*9d50*/  ISETP.GE.AND P2, PT, R9, UR4, PT ;  /* 0x0000000409007c0c */ /* 0x000fe4000bf46270 */
[----:B------:R-:W-:Y:S01]  /*9d60*/  ISETP.GE.AND P3, PT, R7, UR4, PT ;  /* 0x0000000407007c0c */ /* 0x000fe2000bf66270 */
[----:B------:R-:W-:-:S03]  /*9d70*/  UMOV UR4, 0xffffffff ;  /* 0xffffffff00047882 */ /* 0x000fc60000000000 */
[----:B------:R-:W-:Y:S09]  /*9d80*/  BRA.DIV UR4, `(.L_x_223) ;  /* 0x0000003e04a07947 */ /* 0x000ff2000b800000 */
[----:B------:R-:W2:Y:S01]  /*9d90*/  LDL.LU R3, [R1+0x10] ;  /* 0x0000100001037983 */ /* 0x000ea20000300800 */
[----:B------:R-:W-:-:S03]  /*9da0*/  ULDC UR4, c[0x0][0x288] ;  /* 0x0000a20000047ab9 */ /* 0x000fc60000000800 */
[----:B------:R-:W3:Y:S04]  /*9db0*/  LDL.LU R9, [R1+0x28] ;  /* 0x0000280001097983 */ /* 0x000ee80000300800 */
[----:B------:R-:W4:Y:S04]  /*9dc0*/  LDL.LU R10, [R1+0x2c] ;  /* 0x00002c00010a7983 */ /* 0x000f280000300800 */
[----:B------:R-:W5:Y:S01]  /*9dd0*/  LDL R7, [R1+0x4] ;  /* 0x0000040001077983 */ /* 0x000f620000100800 */
[----:B------:R-:W-:-:S03]  /*9de0*/  IMAD R0, R6, UR4, RZ ;  /* 0x0000000406007c24 */ /* 0x000fc6000f8e02ff */
[----:B------:R-:W-:Y:S04]  /*9df0*/  SHFL.IDX PT, R2, R4, RZ, 0x181f ;  /* 0x00181fff04027589 */ /* 0x000fe800000e0000 */
[----:B------:R-:W-:Y:S01]  /*9e00*/  SHFL.IDX PT, R6, R4, 0x1, 0x181f ;  /* 0x00381f0004067f89 */ /* 0x000fe200000e0000 */
[-C--:B--2---:R-:W-:Y:S02]  /*9e10*/  ISETP.GE.AND P5, PT, R3, R0.reuse, PT ;  /* 0x000000000300720c */ /* 0x084fe40003fa6270 */
[----:B---3--:R-:W-:Y:S02]  /*9e20*/  ISETP.GE.AND P4, PT, R9, R0, PT ;  /* 0x000000000900720c */ /* 0x008fe40003f86270 */
[----:B------:R-:W2:Y:S04]  /*9e30*/  LDL.LU R9, [R1+0x30] ;  /* 0x0000300001097983 */ /* 0x000ea80000300800 */
[----:B------:R-:W0:Y:S04]  /*9e40*/  SHFL.IDX PT, R3, R5, RZ, 0x181f ;  /* 0x00181fff05037589 */ /* 0x000e2800000e0000 */
[----:B------:R-:W3:Y:S01]  /*9e50*/  LDL.LU R11, [R1+0x34] ;  /* 0x00003400010b7983 */ /* 0x000ee20000300800 */
[----:B0-----:R-:W-:-:S05]  /*9e60*/  @!P5 LEA R3, P6, R8, R3, 0x1 ;  /* 0x000000030803d211 */ /* 0x001fca00078c08ff */
[----:B------:R-:W-:-:S05]  /*9e70*/  @!P5 IMAD.X R2, RZ, RZ, R2, P6 ;  /* 0x000000ffff02d224 */ /* 0x000fca00030e0602 */
[----:B------:R-:W-:-:S04]  /*9e80*/  @!P5 LOP3.LUT R3, R3, R2, RZ, 0x3c, !PT ;  /* 0x000000020303d212 */ /* 0x000fc800078e3cff */
[----:B------:R-:W-:-:S04]  /*9e90*/  @!P5 LOP3.LUT R2, R3, R2, RZ, 0x3c, !PT ;  /* 0x000000020302d212 */ /* 0x000fc800078e3cff */
[----:B------:R-:W-:-:S05]  /*9ea0*/  @!P5 LOP3.LUT R3, R3, R2, RZ, 0x3c, !PT ;  /* 0x000000020303d212 */ /* 0x000fca00078e3cff */
[----:B-----5:R-:W-:Y:S04]  /*9eb0*/  @!P5 LDGSTS.E.BYPASS.LTC128B.128 [R7+0x22400], desc[UR46][R2.64], !P0 ;  /* 0x224000000207dfae */ /* 0x020fe8000c101d6e */
[----:B------:R-:W-:Y:S04]  /*9ec0*/  @!P5 LDGSTS.E.BYPASS.LTC128B.128 [R7+0x26400], desc[UR46][R2.64+0x80], !P1 ;  /* 0x264000800207dfae */ /* 0x000fe8000c901d6e */
[----:B------:R-:W-:Y:S04]  /*9ed0*/  @!P5 LDGSTS.E.BYPASS.LTC128B.128 [R7+0x2a400], desc[UR46][R2.64+0x100], !P2 ;  /* 0x2a4001000207dfae */ /* 0x000fe8000d101d6e */
[----:B------:R0:W-:Y:S04]  /*9ee0*/  @!P5 LDGSTS.E.BYPASS.LTC128B.128 [R7+0x2e400], desc[UR46][R2.64+0x180], !P3 ;  /* 0x2e4001800207dfae */ /* 0x0001e8000d901d6e */
[----:B0-----:R-:W0:Y:S02]  /*9ef0*/  SHFL.IDX PT, R2, R5, 0x1, 0x181f ;  /* 0x00381f0005027f89 */ /* 0x001e2400000e0000 */
[----:B0-----:R-:W-:-:S05]  /*9f00*/  @!P4 LEA R2, P6, R8, R2, 0x1 ;  /* 0x000000020802c211 */ /* 0x001fca00078c08ff */
[----:B------:R-:W-:-:S05]  /*9f10*/  @!P4 IMAD.X R3, RZ, RZ, R6, P6 ;  /* 0x000000ffff03c224 */ /* 0x000fca00030e0606 */
[----:B------:R-:W-:Y:S04]  /*9f20*/  @!P4 LDGSTS.E.BYPASS.LTC128B.128 [R7+0x22c00], desc[UR46][R2.64], !P0 ;  /* 0x22c000000207cfae */ /* 0x000fe8000c101d6e */
[----:B------:R-:W-:Y:S04]  /*9f30*/  @!P4 LDGSTS.E.BYPASS.LTC128B.128 [R7+0x26c00], desc[UR46][R2.64+0x80], !P1 ;  /* 0x26c000800207cfae */ /* 0x000fe8000c901d6e */
[----:B------:R-:W-:Y:S04]  /*9f40*/  @!P4 LDGSTS.E.BYPASS.LTC128B.128 [R7+0x2ac00], desc[UR46][R2.64+0x100], !P2 ;  /* 0x2ac001000207cfae */ /* 0x000fe8000d101d6e */
[----:B------:R0:W-:Y:S01]  /*9f50*/  @!P4 LDGSTS.E.BYPASS.LTC128B.128 [R7+0x2ec00], desc[UR46][R2.64+0x180], !P3 ;  /* 0x2ec001800207cfae */ /* 0x0001e2000d901d6e */
[----:B----4-:R-:W-:-:S03]  /*9f60*/  ISETP.GE.AND P4, PT, R10, R0, PT ;  /* 0x000000000a00720c */ /* 0x010fc60003f86270 */
[----:B------:R-:W4:Y:S04]  /*9f70*/  LDL.LU R10, [R1+0x38] ;  /* 0x00003800010a7983 */ /* 0x000f280000300800 */
[----:B------:R-:W-:Y:S04]  /*9f80*/  SHFL.IDX PT, R6, R4, 0x2, 0x181f ;  /* 0x00581f0004067f89 */ /* 0x000fe800000e0000 */
[----:B0-----:R-:W0:Y:S02]  /*9f90*/  SHFL.IDX PT, R2, R5, 0x2, 0x181f ;  /* 0x00581f0005027f89 */ /* 0x001e2400000e0000 */
[----:B0-----:R-:W-:-:S05]  /*9fa0*/  @!P4 LEA R2, P6, R8, R2, 0x1 ;  /* 0x000000020802c211 */ /* 0x001fca00078c08ff */
[----:B------:R-:W-:-:S05]  /*9fb0*/  @!P4 IMAD.X R3, RZ, RZ, R6, P6 ;  /* 0x000000ffff03c224 */ /* 0x000fca00030e0606 */
[----:B------:R-:W-:Y:S04]  /*9fc0*/  @!P4 LDGSTS.E.BYPASS.LTC128B.128 [R7+0x23400], desc[UR46][R2.64], !P0 ;  /* 0x234000000207cfae */ /* 0x000fe8000c101d6e */
[----:B------:R-:W-:Y:S04]  /*9fd0*/  @!P4 LDGSTS.E.BYPASS.LTC128B.128 [R7+0x27400], desc[UR46][R2.64+0x80], !P1 ;  /* 0x274000800207cfae */ /* 0x000fe8000c901d6e */
[----:B------:R-:W-:Y:S04]  /*9fe0*/  @!P4 LDGSTS.E.BYPASS.LTC128B.128 [R7+0x2b400], desc[UR46][R2.64+0x100], !P2 ;  /* 0x2b4001000207cfae */ /* 0x000fe8000d101d6e */
[----:B------:R0:W-:Y:S01]  /*9ff0*/  @!P4 LDGSTS.E.BYPASS.LTC128B.128 [R7+0x2f400], desc[UR46][R2.64+0x180], !P3 ;  /* 0x2f4001800207cfae */ /* 0x0001e2000d901d6e */
[----:B--2---:R-:W-:-:S03]  /*a000*/  ISETP.GE.AND P4, PT, R9, R0, PT ;  /* 0x000000000900720c */ /* 0x004fc60003f86270 */
[----:B------:R-:W2:Y:S04]  /*a010*/  LDL.LU R9, [R1+0x3c] ;  /* 0x00003c0001097983 */ /* 0x000ea80000300800 */
[----:B0-----:R-:W0:Y:S04]  /*a020*/  SHFL.IDX PT, R2, R5, 0x3, 0x181f ;  /* 0x00781f0005027f89 */ /* 0x001e2800000e0000 */
[----:B------:R-:W1:Y:S02]  /*a030*/  SHFL.IDX PT, R6, R4, 0x3, 0x181f ;  /* 0x00781f0004067f89 */ /* 0x000e6400000e0000 */
[----:B0-----:R-:W-:-:S05]  /*a040*/  @!P4 LEA R2, P6, R8, R2, 0x1 ;  /* 0x000000020802c211 */ /* 0x001fca00078c08ff */
[----:B-1----:R-:W-:Y:S02]  /*a050*/  @!P4 IMAD.X R3, RZ, RZ, R6, P6 ;  /* 0x000000ffff03c224 */ /* 0x002fe400030e0606 */
[----:B------:R-:W-:Y:S04]  /*a060*/  SHFL.IDX PT, R6, R4, 0x4, 0x181f ;  /* 0x00981f0004067f89 */ /* 0x000fe800000e0000 */
[----:B------:R-:W-:Y:S04]  /*a070*/  @!P4 LDGSTS.E.BYPASS.LTC128B.128 [R7+0x23c00], desc[UR46][R2.64], !P0 ;  /* 0x23c000000207cfae */ /* 0x000fe8000c101d6e */
[----:B------:R-:W-:Y:S04]  /*a080*/  @!P4 LDGSTS.E.BYPASS.LTC128B.128 [R7+0x27c00], desc[UR46][R2.64+0x80], !P1 ;  /* 0x27c000800207cfae */ /* 0x000fe8000c901d6e */
[----:B------:R-:W-:Y:S04]  /*a090*/  @!P4 LDGSTS.E.BYPASS.LTC128B.128 [R7+0x2bc00], desc[UR46][R2.64+0x100], !P2 ;  /* 0x2bc001000207cfae */ /* 0x000fe8000d101d6e */
[----:B------:R0:W-:Y:S01]  /*a0a0*/  @!P4 LDGSTS.E.BYPASS.LTC128B.128 [R7+0x2fc00], desc[UR46][R2.64+0x180], !P3 ;  /* 0x2fc001800207cfae */ /* 0x0001e2000d901d6e */
[----:B---3--:R-:W-:-:S03]  /*a0b0*/  ISETP.GE.AND P4, PT, R11, R0, PT ;  /* 0x000000000b00720c */ /* 0x008fc60003f86270 */
[----:B0-----:R-:W0:Y:S10]  /*a0c0*/  SHFL.IDX PT, R2, R5, 0x4, 0x181f ;  /* 0x00981f0005027f89 */ /* 0x001e3400000e0000 */
[----:B0-----:R-:W-:-:S05]  /*a0d0*/  @!P4 LEA R2, P6, R8, R2, 0x1 ;  /* 0x000000020802c211 */ /* 0x001fca00078c08ff */
[----:B------:R-:W-:Y:S02]  /*a0e0*/  @!P4 IMAD.X R3, RZ, RZ, R6, P6 ;  /* 0x000000ffff03c224 */ /* 0x000fe400030e0606 */
[----:B------:R-:W-:Y:S04]  /*a0f0*/  SHFL.IDX PT, R6, R4, 0x5, 0x181f ;  /* 0x00b81f0004067f89 */ /* 0x000fe800000e0000 */
[----:B------:R-:W-:Y:S04]  /*a100*/  @!P4 LDGSTS.E.BYPASS.LTC128B.128 [R7+0x24400], desc[UR46][R2.64], !P0 ;  /* 0x244000000207cfae */ /* 0x000fe8000c101d6e */
[----:B------:R-:W-:Y:S04]  /*a110*/  @!P4 LDGSTS.E.BYPASS.LTC128B.128 [R7+0x28400], desc[UR46][R2.64+0x80], !P1 ;  /* 0x284000800207cfae */ /* 0x000fe8000c901d6e */
[----:B------:R-:W-:Y:S04]  /*a120*/  @!P4 LDGSTS.E.BYPASS.LTC128B.128 [R7+0x2c400], desc[UR46][R2.64+0x100], !P2 ;  /* 0x2c4001000207cfae */ /* 0x000fe8000d101d6e */
[----:B------:R0:W-:Y:S04]  /*a130*/  @!P4 LDGSTS.E.BYPASS.LTC128B.128 [R7+0x30400], desc[UR46][R2.64+0x180], !P3 ;  /* 0x304001800207cfae */ /* 0x0001e8000d901d6e */
[----:B0-----:R-:W0:Y:S01]  /*a140*/  SHFL.IDX PT, R2, R5, 0x5, 0x181f ;  /* 0x00b81f0005027f89 */ /* 0x001e2200000e0000 */
[----:B----4-:R-:W-:-:S13]  /*a150*/  ISETP.GE.AND P4, PT, R10, R0, PT ;  /* 0x000000000a00720c */ /* 0x010fda0003f86270 */
        /* <DEDUP_REMOVED lines=8> */
[----:B--2---:R-:W-:-:S13]  /*a1e0*/  ISETP.GE.AND P4, PT, R9, R0, PT ;  /* 0x000000000900720c */ /* 0x004fda0003f86270 */
[----:B0-----:R-:W-:-:S05]  /*a1f0*/  @!P4 LEA R2, P6, R8, R2, 0x1 ;  /* 0x000000020802c211 */ /* 0x001fca00078c08ff */
[----:B------:R-:W-:Y:S02]  /*a200*/  @!P4 IMAD.X R3, RZ, RZ, R6, P6 ;  /* 0x000000ffff03c224 */ /* 0x000fe400030e0606 */
[----:B------:R0:W1:Y:S04]  /*a210*/  SHFL.IDX PT, R6, R4, 0x7, 0x181f ;  /* 0x00f81f0004067f89 */ /* 0x00006800000e0000 */
[----:B------:R-:W-:Y:S04]  /*a220*/  @!P4 LDGSTS.E.BYPASS.LTC128B.128 [R7+0x25400], desc[UR46][R2.64], !P0 ;  /* 0x254000000207cfae */ /* 0x000fe8000c101d6e */
[----:B------:R-:W-:Y:S04]  /*a230*/  @!P4 LDGSTS.E.BYPASS.LTC128B.128 [R7+0x29400], desc[UR46][R2.64+0x80], !P1 ;  /* 0x294000800207cfae */ /* 0x000fe8000c901d6e */
[----:B------:R-:W-:Y:S04]  /*a240*/  @!P4 LDGSTS.E.BYPASS.LTC128B.128 [R7+0x2d400], desc[UR46][R2.64+0x100], !P2 ;  /* 0x2d4001000207cfae */ /* 0x000fe8000d101d6e */
[----:B------:R2:W-:Y:S04]  /*a250*/  @!P4 LDGSTS.E.BYPASS.LTC128B.128 [R7+0x31400], desc[UR46][R2.64+0x180], !P3 ;  /* 0x314001800207cfae */ /* 0x0005e8000d901d6e */
[----:B-12---:R0:W2:Y:S02]  /*a260*/  SHFL.IDX PT, R2, R5, 0x7, 0x181f ;  /* 0x00f81f0005027f89 */ /* 0x0060a400000e0000 */
.L_x_346:
[----:B------:R-:W3:Y:S01]  /*a270*/  LDL.LU R7, [R1+0x50] ;  /* 0x0000500001077983 */ /* 0x000ee20000300800 */
[----:B------:R-:W-:Y:S01]  /*a280*/  BSSY B0, `(.L_x_224) ;  /* 0x000000d000007945 */ /* 0x000fe20003800000 */
[----:B---3--:R-:W-:-:S13]  /*a290*/  ISETP.GE.AND P4, PT, R7, R0, PT ;  /* 0x000000000700720c */ /* 0x008fda0003f86270 */
[----:B------:R-:W-:Y:S05]  /*a2a0*/  @P4 BRA `(.L_x_225) ;  /* 0x0000000000284947 */ /* 0x000fea0003800000 */
[----:B------:R-:W3:Y:S01]  /*a2b0*/  LDL R7, [R1+0x4] ;  /* 0x0000040001077983 */ /* 0x000ee20000100800 */
[----:B--2---:R-:W-:-:S05]  /*a2c0*/  LEA R2, P4, R8, R2, 0x1 ;  /* 0x0000000208027211 */ /* 0x004fca00078808ff */
[----:B------:R-:W-:-:S05]  /*a2d0*/  IMAD.X R3, RZ, RZ, R6, P4 ;  /* 0x000000ffff037224 */ /* 0x000fca00020e0606 */
[----:B------:R-:W-:Y:S01]  /*a2e0*/  @!PT LDS RZ, [RZ] ;  /* 0x00000000fffff984 */ /* 0x000fe20000000800 */
[----:B------:R-:W-:Y:S01]  /*a2f0*/  @!PT LDS RZ, [RZ] ;  /* 0x00000000fffff984 */ /* 0x000fe20000000800 */
[----:B------:R-:W-:Y:S01]  /*a300*/  @!PT LDS RZ, [RZ] ;  /* 0x00000000fffff984 */ /* 0x000fe20000000800 */
[----:B---3--:R1:W-:Y:S04]  /*a310*/  LDGSTS.E.BYPASS.LTC128B.128 [R7+0x25c00], desc[UR46][R2.64], !P0 ;  /* 0x25c0000002077fae */ /* 0x0083e8000c101d6e */
[----:B------:R1:W-:Y:S04]  /*a320*/  LDGSTS.E.BYPASS.LTC128B.128 [R7+0x29c00], desc[UR46][R2.64+0x80], !P1 ;  /* 0x29c0008002077fae */ /* 0x0003e8000c901d6e */
[----:B------:R1:W-:Y:S04]  /*a330*/  LDGSTS.E.BYPASS.LTC128B.128 [R7+0x2dc00], desc[UR46][R2.64+0x100], !P2 ;  /* 0x2dc0010002077fae */ /* 0x0003e8000d101d6e */
[----:B------:R1:W-:Y:S02]  /*a340*/  LDGSTS.E.BYPASS.LTC128B.128 [R7+0x31c00], desc[UR46][R2.64+0x180], !P3 ;  /* 0x31c0018002077fae */ /* 0x0003e4000d901d6e */
.L_x_225:
[----:B------:R-:W-:Y:S05]  /*a350*/  BSYNC B0 ;  /* 0x0000000000007941 */ /* 0x000fea0003800000 */
.L_x_224:
[----:B-12---:R-:W2:Y:S01]  /*a360*/  LDL R2, [R1+0x5c] ;  /* 0x00005c0001027983 */ /* 0x006ea20000100800 */
        /* <DEDUP_REMOVED lines=9> */
[----:B-1----:R-:W-:Y:S05]  /*a400*/  @!P0 BRA `(.L_x_227) ;  /* 0x00000044005c8947 */ /* 0x002fea0003800000 */
.L_x_347:
[----:B------:R-:W-:Y:S05]  /*a410*/  BSYNC B0 ;  /* 0x0000000000007941 */ /* 0x000fea0003800000 */
.L_x_226:
[----:B------:R-:W-:Y:S01]  /*a420*/  LOP3.LUT P0, RZ, R18, 0x2, RZ, 0xc0, !PT ;  /* 0x0000000212ff7812 */ /* 0x000fe2000780c0ff */
[----:B------:R-:W-:-:S12]  /*a430*/  BSSY B0, `(.L_x_228) ;  /* 0x0000059000007945 */ /* 0x000fd80003800000 */
[----:B------:R-:W-:Y:S05]  /*a440*/  @!P0 BRA `(.L_x_229) ;  /* 0x00000004005c8947 */ /* 0x000fea0003800000 */
[----:B0-----:R-:W2:Y:S01]  /*a450*/  LDL R4, [R1+0x8] ;  /* 0x0000080001047983 */ /* 0x001ea20000100800 */
[----:B------:R-:W-:Y:S01]  /*a460*/  LEA R2, R19, UR37, 0x3 ;  /* 0x0000002513027c11 */ /* 0x000fe2000f8e18ff */
[----:B------:R-:W-:Y:S01]  /*a470*/  BSSY B1, `(.L_x_230) ;  /* 0x0000007000017945 */ /* 0x000fe20003800000 */
[----:B-1----:R-:W0:Y:S02]  /*a480*/  S2R R3, SR_TID.X ;  /* 0x0000000000037919 */ /* 0x002e240000002100 */
[----:B0-----:R-:W-:-:S04]  /*a490*/  LOP3.LUT R3, R3, 0x7f, RZ, 0xc0, !PT ;  /* 0x0000007f03037812 */ /* 0x001fc800078ec0ff */
[----:B------:R-:W-:Y:S02]  /*a4a0*/  ISETP.NE.AND P1, PT, R3, RZ, PT ;  /* 0x000000ff0300720c */ /* 0x000fe40003f25270 */
[----:B--2---:R-:W-:-:S04]  /*a4b0*/  SHF.L.U32 R0, R4, 0x1f, RZ ;  /* 0x0000001f04007819 */ /* 0x004fc800000006ff */
[----:B------:R-:W0:Y:S02]  /*a4c0*/  SYNCS.PHASECHK.TRANS64.TRYWAIT P0, [R2+URZ+0x32460], R0 ;  /* 0x03246000020075a7 */ /* 0x000e24000800017f */
[----:B0-----:R-:W-:Y:S05]  /*a4d0*/  @!P0 BRA `(.L_x_231) ;  /* 0x0000004400408947 */ /* 0x001fea0003800000 */
.L_x_348:
[----:B------:R-:W-:Y:S05]  /*a4e0*/  BSYNC B1 ;  /* 0x0000000000017941 */ /* 0x000fea0003800000 */
.L_x_230:
        /* <DEDUP_REMOVED lines=9> */
.L_x_233:
[----:B------:R-:W-:Y:S05]  /*a580*/  BSYNC B1 ;  /* 0x0000000000017941 */ /* 0x000fea0003800000 */
.L_x_232:
        /* <DEDUP_REMOVED lines=12> */
.L_x_234:
        /* <DEDUP_REMOVED lines=15> */
.L_x_235:
        /* <DEDUP_REMOVED lines=15> */
.L_x_236:
        /* <DEDUP_REMOVED lines=15> */
.L_x_237:
        /* <DEDUP_REMOVED lines=10> */
.L_x_229:
[----:B------:R-:W-:Y:S05]  /*a9c0*/  BSYNC B0 ;  /* 0x0000000000007941 */ /* 0x000fea0003800000 */
.L_x_228:
[----:B0-----:R-:W2:Y:S04]  /*a9d0*/  LDL.LU R4, [R1+0x58] ;  /* 0x0000580001047983 */ /* 0x001ea80000300800 */
[----:B------:R-:W3:Y:S01]  /*a9e0*/  LDL.LU R7, [R1+0x8] ;  /* 0x0000080001077983 */ /* 0x000ee20000300800 */
[----:B------:R-:W-:-:S05]  /*a9f0*/  VIADD R19, R19, 0x1 ;  /* 0x0000000113137836 */ /* 0x000fca0000000000 */
[----:B------:R-:W-:-:S04]  /*aa00*/  ISETP.NE.AND P0, PT, R19, 0x2, PT ;  /* 0x000000021300780c */ /* 0x000fc80003f05270 */
[----:B-1----:R-:W-:Y:S02]  /*aa10*/  SEL R0, RZ, 0x1, P0 ;  /* 0x00000001ff007807 */ /* 0x002fe40000000000 */
[----:B------:R-:W-:Y:S02]  /*aa20*/  SEL R19, R19, RZ, P0 ;  /* 0x000000ff13137207 */ /* 0x000fe40000000000 */
[----:B--2---:R-:W-:Y:S02]  /*aa30*/  ISETP.GE.AND P1, PT, R4, 0x61, PT ;  /* 0x000000610400780c */ /* 0x004fe40003f26270 */
[----:B---3--:R-:W-:-:S05]  /*aa40*/  LOP3.LUT R7, R7, R0, RZ, 0x3c, !PT ;  /* 0x0000000007077212 */ /* 0x008fca00078e3cff */
[----:B------:R0:W-:Y:S06]  /*aa50*/  STL [R1+0x8], R7 ;  /* 0x0000080701007387 */ /* 0x0001ec0000100800 */
        /* <DEDUP_REMOVED lines=10> */
[----:B------:R-:W-:Y:S01]  /*ab00*/  LOP3.LUT P2, RZ, R18, 0x2, RZ, 0xc0, !PT ;  /* 0x0000000212ff7812 */ /* 0x000fe2000784c0ff */
[----:B------:R-:W-:-:S12]  /*ab10*/  BSSY B0, `(.L_x_240) ;  /* 0x0000091000007945 */ /* 0x000fd80003800000 */
[----:B------:R-:W-:Y:S05]  /*ab20*/  @!P2 BRA `(.L_x_241) ;  /* 0x00000008003ca947 */ /* 0x000fea0003800000 */
[----:B------:R-:W-:-:S13]  /*ab30*/  LOP3.LUT P2, RZ, R18, 0x1, RZ, 0xc0, !PT ;  /* 0x0000000112ff7812 */ /* 0x000fda000784c0ff */
[----:B------:R-:W-:Y:S05]  /*ab40*/  @!P2 BRA `(.L_x_242) ;  /* 0x000000000050a947 */ /* 0x000fea0003800000 */
[----:B------:R-:W2:Y:S01]  /*ab50*/  LDL R9, [R1+0xc] ;  /* 0x00000c0001097983 */ /* 0x000ea20000100800 */
[----:B------:R-:W1:Y:S01]  /*ab60*/  LDC R5, c[0x0][0x43c] ;  /* 0x00010f00ff057b82 */ /* 0x000e620000000800 */
[----:B------:R-:W-:Y:S02]  /*ab70*/  ULDC.64 UR4, c[0x0][0x428] ;  /* 0x00010a0000047ab9 */ /* 0x000fe40000000a00 */
[----:B------:R-:W3:Y:S01]  /*ab80*/  LDL R8, [R1] ;  /* 0x0000000001087983 */ /* 0x000ee20000100800 */
[----:B-1----:R-:W-:-:S13]  /*ab90*/  ISETP.NE.AND P0, PT, R5, 0x1, PT ;  /* 0x000000010500780c */ /* 0x002fda0003f05270 */
[----:B------:R-:W1:Y:S02]  /*aba0*/  @P0 LDC.64 R2, c[0x0][0x440] ;  /* 0x00011000ff020b82 */ /* 0x000e640000000a00 */
[----:B-1----:R-:W-:-:S04]  /*abb0*/  @P0 IMAD.HI.U32 R4, R0, R2, RZ ;  /* 0x0000000200040227 */ /* 0x002fc800078e00ff */
[----:B------:R-:W-:Y:S01]  /*abc0*/  IMAD.MOV.U32 R2, RZ, RZ, R0 ;  /* 0x000000ffff027224 */ /* 0x000fe200078e0000 */
[----:B------:R-:W-:-:S05]  /*abd0*/  @P0 SHF.R.U32.HI R2, RZ, R3, R4 ;  /* 0x00000003ff020219 */ /* 0x000fca0000011604 */
[----:B------:R-:W-:-:S04]  /*abe0*/  IMAD.MOV R3, RZ, RZ, -R2 ;  /* 0x000000ffff037224 */ /* 0x000fc800078e0a02 */
[----:B------:R-:W-:Y:S01]  /*abf0*/  IMAD R0, R5, R3, R0 ;  /* 0x0000000305007224 */ /* 0x000fe200078e0200 */
[----:B------:R-:W-:Y:S01]  /*ac00*/  SHF.R.S32.HI R3, RZ, 0x1f, R2 ;  /* 0x0000001fff037819 */ /* 0x000fe20000011402 */
[----:B--2---:R-:W-:-:S04]  /*ac10*/  IMAD R4, R9, UR4, RZ ;  /* 0x0000000409047c24 */ /* 0x004fc8000f8e02ff */
[C---:B---3--:R-:W-:Y:S02]  /*ac20*/  IMAD R4, R8.reuse, UR5, R4 ;  /* 0x0000000508047c24 */ /* 0x048fe4000f8e0204 */
[----:B------:R-:W-:Y:S01]  /*ac30*/  IMAD.WIDE.U32 R2, R8, UR4, R2 ;  /* 0x0000000408027c25 */ /* 0x000fe2000f8e0002 */
[----:B------:R-:W-:-:S03]  /*ac40*/  ULDC.64 UR4, c[0x0][0x418] ;  /* 0x0001060000047ab9 */ /* 0x000fc60000000a00 */
[----:B------:R-:W-:Y:S01]  /*ac50*/  IMAD.IADD R3, R4, 0x1, R3 ;  /* 0x0000000104037824 */ /* 0x000fe200078e0203 */
[----:B------:R-:W-:-:S04]  /*ac60*/  LEA R4, P0, R2, UR4, 0x2 ;  /* 0x0000000402047c11 */ /* 0x000fc8000f8010ff */
[----:B------:R-:W-:-:S05]  /*ac70*/  LEA.HI.X R5, R2, UR5, R3, 0x2, P0 ;  /* 0x0000000502057c11 */ /* 0x000fca00080f1403 */
[----:B------:R1:W5:Y:S04]  /*ac80*/  LDG.E R16, desc[UR46][R4.64] ;  /* 0x0000002e04107981 */ /* 0x000368000c1e1900 */
.L_x_242:
        /* <DEDUP_REMOVED lines=8> */
.L_x_349:
[----:B------:R-:W-:Y:S05]  /*ad10*/  BSYNC B1 ;  /* 0x0000000000017941 */ /* 0x000fea0003800000 */
.L_x_243:
        /* <DEDUP_REMOVED lines=9> */
.L_x_246:
[----:B------:R-:W-:Y:S05]  /*adb0*/  BSYNC B1 ;  /* 0x0000000000017941 */ /* 0x000fea0003800000 */
.L_x_245:
        /* <DEDUP_REMOVED lines=12> */
.L_x_247:
        /* <DEDUP_REMOVED lines=13> */
.L_x_350:
[----:B------:R-:W-:Y:S05]  /*af50*/  BSYNC B1 ;  /* 0x0000000000017941 */ /* 0x000fea0003800000 */
.L_x_248:
        /* <DEDUP_REMOVED lines=11> */
.L_x_251:
[----:B------:R-:W-:Y:S05]  /*b010*/  BSYNC B1 ;  /* 0x0000000000017941 */ /* 0x000fea0003800000 */
.L_x_250:
        /* <DEDUP_REMOVED lines=9> */
.L_x_252:
        /* <DEDUP_REMOVED lines=15> */
.L_x_253:
        /* <DEDUP_REMOVED lines=15> */
.L_x_254:
        /* <DEDUP_REMOVED lines=15> */
.L_x_255:
        /* <DEDUP_REMOVED lines=10> */
.L_x_241:
[----:B------:R-:W-:Y:S05]  /*b420*/  BSYNC B0 ;  /* 0x0000000000007941 */ /* 0x000fea0003800000 */
.L_x_240:
[----:B------:R-:W2:Y:S04]  /*b430*/  LDL.LU R5, [R1+0x8] ;  /* 0x0000080001057983 */ /* 0x000ea80000300800 */
[----:B------:R-:W3:Y:S01]  /*b440*/  LDL.LU R4, [R1+0x20] ;  /* 0x0000200001047983 */ /* 0x000ee20000300800 */
[----:B------:R-:W-:-:S05]  /*b450*/  VIADD R19, R19, 0x1 ;  /* 0x0000000113137836 */ /* 0x000fca0000000000 */
[----:B------:R-:W-:-:S04]  /*b460*/  ISETP.NE.AND P0, PT, R19, 0x2, PT ;  /* 0x000000021300780c */ /* 0x000fc80003f05270 */
[----:B------:R-:W-:Y:S02]  /*b470*/  SEL R0, RZ, 0x1, P0 ;  /* 0x00000001ff007807 */ /* 0x000fe40000000000 */
[----:B------:R-:W-:Y:S02]  /*b480*/  SEL R19, R19, RZ, P0 ;  /* 0x000000ff13137207 */ /* 0x000fe40000000000 */
[----:B--2---:R-:W-:Y:S01]  /*b490*/  LOP3.LUT R5, R5, R0, RZ, 0x3c, !PT ;  /* 0x0000000005057212 */ /* 0x004fe200078e3cff */
[----:B---3--:R-:W-:-:S04]  /*b4a0*/  VIADD R0, R4, 0xfffffffd ;  /* 0xfffffffd04007836 */ /* 0x008fc80000000000 */
[----:B------:R1:W-:Y:S03]  /*b4b0*/  STL [R1+0x8], R5 ;  /* 0x0000080501007387 */ /* 0x0003e60000100800 */
.L_x_239:
[----:B------:R-:W2:Y:S01]  /*b4c0*/  LDL.LU R2, [R1+0x1c] ;  /* 0x00001c0001027983 */ /* 0x000ea20000300800 */
[----:B------:R-:W-:Y:S01]  /*b4d0*/  IMAD.MOV R6, RZ, RZ, -R6 ;  /* 0x000000ffff067224 */ /* 0x000fe200078e0a06 */
[----:B------:R-:W-:Y:S04]  /*b4e0*/  BSSY B0, `(.L_x_238) ;  /* 0x000013b000007945 */ /* 0x000fe80003800000 */
[----:B--2---:R-:W-:-:S13]  /*b4f0*/  ISETP.NE.AND P0, PT, R2, R6, PT ;  /* 0x000000060200720c */ /* 0x004fda0003f05270 */
[----:B------:R-:W-:Y:S05]  /*b500*/  @!P0 BRA `(.L_x_256) ;  /* 0x0000001000e08947 */ /* 0x000fea0003800000 */
.L_x_289:
[----:B------:R-:W-:Y:S01]  /*b510*/  LOP3.LUT P0, RZ, R18, 0x2, RZ, 0xc0, !PT ;  /* 0x0000000212ff7812 */ /* 0x000fe2000780c0ff */
[----:B------:R-:W-:-:S12]  /*b520*/  BSSY B1, `(.L_x_257) ;  /* 0x0000093000017945 */ /* 0x000fd80003800000 */
[----:B--2---:R-:W-:Y:S05]  /*b530*/  @!P0 BRA `(.L_x_258) ;  /* 0x0000000800448947 */ /* 0x004fea0003800000 */
[----:B------:R-:W-:Y:S01]  /*b540*/  LOP3.LUT P0, RZ, R18, 0x1, RZ, 0xc0, !PT ;  /* 0x0000000112ff7812 */ /* 0x000fe2000780c0ff */
[----:B------:R-:W-:-:S12]  /*b550*/  IMAD.MOV.U32 R6, RZ, RZ, R0 ;  /* 0x000000ffff067224 */ /* 0x000fd800078e0000 */
[----:B------:R-:W-:Y:S05]  /*b560*/  @!P0 BRA `(.L_x_259) ;  /* 0x0000000000508947 */ /* 0x000fea0003800000 */
[----:B0-----:R-:W2:Y:S01]  /*b570*/  LDL R7, [R1+0xc] ;  /* 0x00000c0001077983 */ /* 0x001ea20000100800 */
[----:B------:R-:W0:Y:S01]  /*b580*/  LDC R6, c[0x0][0x43c] ;  /* 0x00010f00ff067b82 */ /* 0x000e220000000800 */
[----:B------:R-:W-:Y:S02]  /*b590*/  ULDC.64 UR4, c[0x0][0x428] ;  /* 0x00010a0000047ab9 */ /* 0x000fe40000000a00 */
[----:B-1----:R-:W3:Y:S01]  /*b5a0*/  LDL R5, [R1] ;  /* 0x0000000001057983 */ /* 0x002ee20000100800 */
[----:B0-----:R-:W-:-:S13]  /*b5b0*/  ISETP.NE.AND P0, PT, R6, 0x1, PT ;  /* 0x000000010600780c */ /* 0x001fda0003f05270 */
[----:B------:R-:W0:Y:S02]  /*b5c0*/  @P0 LDC.64 R2, c[0x0][0x440] ;  /* 0x00011000ff020b82 */ /* 0x000e240000000a00 */
[----:B0-----:R-:W-:-:S04]  /*b5d0*/  @P0 IMAD.HI.U32 R4, R0, R2, RZ ;  /* 0x0000000200040227 */ /* 0x001fc800078e00ff */
        /* <DEDUP_REMOVED lines=13> */
.L_x_259:
[----:B------:R-:W3:Y:S01]  /*b6b0*/  LDL R2, [R1+0x8] ;  /* 0x0000080001027983 */ /* 0x000ee20000100800 */
        /* <DEDUP_REMOVED lines=8> */
.L_x_351:
[----:B------:R-:W-:Y:S05]  /*b740*/  BSYNC B2 ;  /* 0x0000000000027941 */ /* 0x000fea0003800000 */
.L_x_260:
        /* <DEDUP_REMOVED lines=9> */
.L_x_263:
[----:B------:R-:W-:Y:S05]  /*b7e0*/  BSYNC B2 ;  /* 0x0000000000027941 */ /* 0x000fea0003800000 */
.L_x_262:
        /* <DEDUP_REMOVED lines=8> */
[----:B-1----:R-:W-:Y:S01]  /*b870*/  VIADD R5, R4, 0x32430 ;  /* 0x0003243004057836 */ /* 0x002fe20000000000 */
[----:B------:R-:W-:Y:S01]  /*b880*/  UMOV UR6, 0x0 ;  /* 0x0000000000067882 */ /* 0x000fe20000000000 */
[----:B------:R-:W-:Y:S01]  /*b890*/  VIADD R3, R3, 0x1c400 ;  /* 0x0001c40003037836 */ /* 0x000fe20000000000 */
[----:B------:R-:W-:-:S09]  /*b8a0*/  UMOV UR7, 0x14f00000 ;  /* 0x14f0000000077882 */ /* 0x000fd20000000000 */
.L_x_264:
        /* <DEDUP_REMOVED lines=13> */
.L_x_352:
[----:B------:R-:W-:Y:S05]  /*b980*/  BSYNC B2 ;  /* 0x0000000000027941 */ /* 0x000fea0003800000 */
.L_x_265:
        /* <DEDUP_REMOVED lines=11> */
.L_x_268:
[----:B------:R-:W-:Y:S05]  /*ba40*/  BSYNC B2 ;  /* 0x0000000000027941 */ /* 0x000fea0003800000 */
.L_x_267:
        /* <DEDUP_REMOVED lines=9> */
.L_x_269:
        /* <DEDUP_REMOVED lines=15> */
.L_x_270:
        /* <DEDUP_REMOVED lines=15> */
.L_x_271:
        /* <DEDUP_REMOVED lines=15> */
.L_x_272:
        /* <DEDUP_REMOVED lines=10> */
.L_x_258:
[----:B------:R-:W-:Y:S05]  /*be50*/  BSYNC B1 ;  /* 0x0000000000017941 */ /* 0x000fea0003800000 */
.L_x_257:
[----:B------:R-:W2:Y:S01]  /*be60*/  LDL.LU R2, [R1+0x8] ;  /* 0x0000080001027983 */ /* 0x000ea20000300800 */
[----:B------:R-:W-:Y:S01]  /*be70*/  LOP3.LUT P2, RZ, R18, 0x2, RZ, 0xc0, !PT ;  /* 0x0000000212ff7812 */ /* 0x000fe2000784c0ff */
[----:B0-----:R-:W-:Y:S01]  /*be80*/  VIADD R7, R19, 0x1 ;  /* 0x0000000113077836 */ /* 0x001fe20000000000 */
[----:B------:R-:W-:Y:S04]  /*be90*/  BSSY B1, `(.L_x_273) ;  /* 0x0000096000017945 */ /* 0x000fe80003800000 */
[----:B------:R-:W-:-:S04]  /*bea0*/  ISETP.NE.AND P0, PT, R7, 0x2, PT ;  /* 0x000000020700780c */ /* 0x000fc80003f05270 */
[----:B------:R-:W-:Y:S02]  /*beb0*/  SEL R6, RZ, 0x1, P0 ;  /* 0x00000001ff067807 */ /* 0x000fe40000000000 */
[----:B------:R-:W-:Y:S02]  /*bec0*/  SEL R7, R7, RZ, P0 ;  /* 0x000000ff07077207 */ /* 0x000fe40000000000 */
[----:B--2---:R-:W-:Y:S01]  /*bed0*/  LOP3.LUT R6, R2, R6, RZ, 0x3c, !PT ;  /* 0x0000000602067212 */ /* 0x004fe200078e3cff */
[----:B------:R-:W-:Y:S06]  /*bee0*/  @!P2 BRA `(.L_x_274) ;  /* 0x000000080040a947 */ /* 0x000fec0003800000 */
[----:B------:R-:W-:Y:S01]  /*bef0*/  LOP3.LUT P2, RZ, R18, 0x1, RZ, 0xc0, !PT ;  /* 0x0000000112ff7812 */ /* 0x000fe2000784c0ff */
[----:B------:R-:W-:-:S12]  /*bf00*/  VIADD R8, R0, 0xffffffff ;  /* 0xffffffff00087836 */ /* 0x000fd80000000000 */
[----:B------:R-:W-:Y:S05]  /*bf10*/  @!P2 BRA `(.L_x_275) ;  /* 0x000000000050a947 */ /* 0x000fea0003800000 */
[----:B------:R-:W2:Y:S01]  /*bf20*/  LDL R10, [R1+0xc] ;  /* 0x00000c00010a7983 */ /* 0x000ea20000100800 */
[----:B------:R-:W0:Y:S01]  /*bf30*/  LDC R4, c[0x0][0x43c] ;  /* 0x00010f00ff047b82 */ /* 0x000e220000000800 */
[----:B------:R-:W-:Y:S02]  /*bf40*/  ULDC.64 UR4, c[0x0][0x428] ;  /* 0x00010a0000047ab9 */ /* 0x000fe40000000a00 */
[----:B------:R-:W3:Y:S01]  /*bf50*/  LDL R9, [R1] ;  /* 0x0000000001097983 */ /* 0x000ee20000100800 */
[----:B0-----:R-:W-:-:S13]  /*bf60*/  ISETP.NE.AND P0, PT, R4, 0x1, PT ;  /* 0x000000010400780c */ /* 0x001fda0003f05270 */
        /* <DEDUP_REMOVED lines=15> */
.L_x_275:
        /* <DEDUP_REMOVED lines=8> */
.L_x_353:
[----:B------:R-:W-:Y:S05]  /*c0e0*/  BSYNC B2 ;  /* 0x0000000000027941 */ /* 0x000fea0003800000 */
.L_x_276:
        /* <DEDUP_REMOVED lines=9> */
.L_x_279:
[----:B------:R-:W-:Y:S05]  /*c180*/  BSYNC B2 ;  /* 0x0000000000027941 */ /* 0x000fea0003800000 */
.L_x_278:
[----:B------:R-:W-:Y:S01]  /*c190*/  IMAD.MOV.U32 R10, RZ, RZ, RZ ;  /* 0x000000ffff0a7224 */ /* 0x000fe200078e00ff */
[----:B------:R-:W-:Y:S01]  /*c1a0*/  UIADD3 UR4, UP0, UR40, 0x370, URZ ;  /* 0x0000037028047890 */ /* 0x000fe2000ff1e03f */
[----:B------:R-:W-:Y:S01]  /*c1b0*/  IMAD.U32 R9, RZ, RZ, UR37 ;  /* 0x00000025ff097e24 */ /* 0x000fe2000f8e00ff */
        /* <DEDUP_REMOVED lines=9> */
.L_x_280:
        /* <DEDUP_REMOVED lines=13> */
.L_x_354:
[----:B------:R-:W-:Y:S05]  /*c320*/  BSYNC B2 ;  /* 0x0000000000027941 */ /* 0x000fea0003800000 */
.L_x_281:
        /* <DEDUP_REMOVED lines=11> */
.L_x_284:
[----:B------:R-:W-:Y:S05]  /*c3e0*/  BSYNC B2 ;  /* 0x0000000000027941 */ /* 0x000fea0003800000 */
.L_x_283:
        /* <DEDUP_REMOVED lines=9> */
.L_x_285:
        /* <DEDUP_REMOVED lines=15> */
.L_x_286:
        /* <DEDUP_REMOVED lines=15> */
.L_x_287:
        /* <DEDUP_REMOVED lines=15> */
.L_x_288:
        /* <DEDUP_REMOVED lines=10> */
.L_x_274:
[----:B------:R-:W-:Y:S05]  /*c7f0*/  BSYNC B1 ;  /* 0x0000000000017941 */ /* 0x000fea0003800000 */
.L_x_273:
[----:B------:R-:W-:Y:S01]  /*c800*/  VIADD R7, R7, 0x1 ;  /* 0x0000000107077836 */ /* 0x000fe20000000000 */
[C---:B------:R-:W-:Y:S01]  /*c810*/  ISETP.GT.AND P1, PT, R0.reuse, 0x1, PT ;  /* 0x000000010000780c */ /* 0x040fe20003f24270 */
[----:B------:R-:W-:-:S03]  /*c820*/  VIADD R0, R0, 0xfffffffe ;  /* 0xfffffffe00007836 */ /* 0x000fc60000000000 */
[----:B------:R-:W-:-:S04]  /*c830*/  ISETP.NE.AND P0, PT, R7, 0x2, PT ;  /* 0x000000020700780c */ /* 0x000fc80003f05270 */
[----:B------:R-:W-:Y:S02]  /*c840*/  SEL R2, RZ, 0x1, P0 ;  /* 0x00000001ff027807 */ /* 0x000fe40000000000 */
[----:B------:R-:W-:Y:S02]  /*c850*/  SEL R19, R7, RZ, P0 ;  /* 0x000000ff07137207 */ /* 0x000fe40000000000 */
[----:B------:R-:W-:-:S05]  /*c860*/  LOP3.LUT R2, R6, R2, RZ, 0x3c, !PT ;  /* 0x0000000206027212 */ /* 0x000fca00078e3cff */
[----:B------:R2:W-:Y:S01]  /*c870*/  STL [R1+0x8], R2 ;  /* 0x0000080201007387 */ /* 0x0005e20000100800 */
[----:B------:R-:W-:Y:S05]  /*c880*/  @P1 BRA `(.L_x_289) ;  /* 0xffffffec00201947 */ /* 0x000fea000383ffff */
.L_x_256:
[----:B------:R-:W-:Y:S05]  /*c890*/  BSYNC B0 ;  /* 0x0000000000007941 */ /* 0x000fea0003800000 */
.L_x_238:
        /* <DEDUP_REMOVED lines=10> */
.L_x_210:
[----:B0-----:R-:W0:Y:S01]  /*c940*/  S2R R3, SR_CgaCtaId ;  /* 0x0000000000037919 */ /* 0x001e220000008800 */
[----:B------:R-:W-:Y:S01]  /*c950*/  MOV R0, 0x400 ;  /* 0x0000040000007802 */ /* 0x000fe20000000f00 */
[----:B------:R-:W-:Y:S03]  /*c960*/  BSSY B0, `(.L_x_291) ;  /* 0x0000005000007945 */ /* 0x000fe60003800000 */
[----:B0-----:R-:W-:Y:S02]  /*c970*/  LEA R0, R3, R0, 0x18 ;  /* 0x0000000003007211 */ /* 0x001fe400078ec0ff */
[----:B------:R-:W-:-:S04]  /*c980*/  SHF.L.U32 R3, R2, 0x1f, RZ ;  /* 0x0000001f02037819 */ /* 0x000fc800000006ff */
[----:B------:R-:W0:Y:S02]  /*c990*/  SYNCS.PHASECHK.TRANS64.TRYWAIT P0, [R0+URZ+0x32420], R3 ;  /* 0x03242003000075a7 */ /* 0x000e24000800017f */
[----:B0-----:R-:W-:Y:S05]  /*c9a0*/  @!P0 BRA `(.L_x_292) ;  /* 0x0000002000988947 */ /* 0x001fea0003800000 */
.L_x_355:
[----:B------:R-:W-:Y:S05]  /*c9b0*/  BSYNC B0 ;  /* 0x0000000000007941 */ /* 0x000fea0003800000 */
.L_x_291:
[----:B------:R-:W-:-:S03]  /*c9c0*/  UMOV UR4, 0xffffffff ;  /* 0xffffffff00047882 */ /* 0x000fc60000000000 */
[----:B------:R-:W-:Y:S05]  /*c9d0*/  BRA.DIV UR4, `(.L_x_293) ;  /* 0x0000002204a07947 */ /* 0x000fea000b800000 */
[----:B------:R-:W2:Y:S02]  /*c9e0*/  S2R R2, SR_TID.X ;  /* 0x0000000000027919 */ /* 0x000ea40000002100 */
[----:B--2---:R-:W-:-:S04]  /*c9f0*/  SHF.R.U32.HI R2, RZ, 0x5, R2 ;  /* 0x00000005ff027819 */ /* 0x004fc80000011602 */
[----:B------:R-:W-:-:S05]  /*ca00*/  LOP3.LUT R2, R2, 0x3, RZ, 0xc0, !PT ;  /* 0x0000000302027812 */ /* 0x000fca00078ec0ff */
[----:B------:R2:W3:Y:S02]  /*ca10*/  SHFL.IDX PT, R14, R2, RZ, 0x1f ;  /* 0x00001fff020e7589 */ /* 0x0004e400000e0000 */
.L_x_358:
[----:B---3--:R-:W-:Y:S01]  /*ca20*/  ISETP.NE.AND P0, PT, R14, RZ, PT ;  /* 0x000000ff0e00720c */ /* 0x008fe20003f05270 */
[----:B------:R-:W-:-:S12]  /*ca30*/  BSSY B0, `(.L_x_294) ;  /* 0x0000025000007945 */ /* 0x000fd80003800000 */
[----:B------:R-:W-:Y:S05]  /*ca40*/  @P0 BRA `(.L_x_295) ;  /* 0x00000000008c0947 */ /* 0x000fea0003800000 */
[----:B------:R-:W-:-:S03]  /*ca50*/  UMOV UR4, 0xffffffff ;  /* 0xffffffff00047882 */ /* 0x000fc60000000000 */
[----:B------:R-:W-:Y:S05]  /*ca60*/  BRA.DIV UR4, `(.L_x_296) ;  /* 0x0000002204b07947 */ /* 0x000fea000b800000 */
[----:B------:R-:W-:-:S13]  /*ca70*/  ELECT P6, URZ, PT ;  /* 0x00000000003f782f */ /* 0x000fda00038c0000 */
.L_x_361:
[----:B------:R-:W-:Y:S05]  /*ca80*/  @!P6 BRA `(.L_x_295) ;  /* 0x00000000007ce947 */ /* 0x000fea0003800000 */
[----:B------:R-:W-:-:S06]  /*ca90*/  ULOP3.LUT UR4, UR36, 0x2, URZ, 0xfc, !UPT ;  /* 0x0000000224047892 */ /* 0x000fcc000f8efc3f */
[----:B--2---:R-:W-:-:S05]  /*caa0*/  IMAD.U32 R2, RZ, RZ, UR4 ;  /* 0x00000004ff027e24 */ /* 0x004fca000f8e00ff */
[----:B------:R-:W-:-:S13]  /*cab0*/  ISETP.NE.AND P2, PT, R2, 0x3, PT ;  /* 0x000000030200780c */ /* 0x000fda0003f45270 */
[----:B------:R-:W-:Y:S05]  /*cac0*/  @!P2 BRA `(.L_x_297) ;  /* 0x000000000004a947 */ /* 0x000fea0003800000 */
[----:B------:R-:W-:Y:S01]  /*cad0*/  BPT.TRAP 0x1 ;  /* 0x000000040000795c */ /* 0x000fe20000300000 */
.L_x_297:
[----:B------:R-:W1:Y:S01]  /*cae0*/  LDL.LU R7, [R1+0x8] ;  /* 0x0000080001077983 */ /* 0x000e620000300800 */
[----:B------:R-:W-:Y:S02]  /*caf0*/  VIADD R2, R0, 0x32440 ;  /* 0x0003244000027836 */ /* 0x000fe40000000000 */
[C---:B0-----:R-:W-:Y:S02]  /*cb00*/  VIADD R3, R19.reuse, 0x1 ;  /* 0x0000000113037836 */ /* 0x041fe40000000000 */
[----:B------:R-:W-:-:S03]  /*cb10*/  IMAD R6, R19, 0x8, R2 ;  /* 0x0000000813067824 */ /* 0x000fc600078e0202 */
[----:B------:R-:W-:-:S04]  /*cb20*/  ISETP.NE.AND P1, PT, R3, 0x2, PT ;  /* 0x000000020300780c */ /* 0x000fc80003f25270 */
[----:B------:R-:W-:Y:S02]  /*cb30*/  SEL R4, RZ, 0x1, P1 ;  /* 0x00000001ff047807 */ /* 0x000fe40000800000 */
[----:B------:R-:W-:Y:S02]  /*cb40*/  SEL R3, R3, RZ, P1 ;  /* 0x000000ff03037207 */ /* 0x000fe40000800000 */
[C---:B-1----:R-:W-:Y:S02]  /*cb50*/  SHF.L.U32 R5, R7.reuse, 0x1f, RZ ;  /* 0x0000001f07057819 */ /* 0x042fe400000006ff */
[----:B------:R-:W-:Y:S01]  /*cb60*/  LOP3.LUT R4, R7, R4, RZ, 0x3c, !PT ;  /* 0x0000000407047212 */ /* 0x000fe200078e3cff */
[----:B------:R-:W-:Y:S01]  /*cb70*/  IMAD R7, R3, 0x8, R2 ;  /* 0x0000000803077824 */ /* 0x000fe200078e0202 */
[----:B------:R-:W0:Y:S02]  /*cb80*/  SYNCS.PHASECHK.TRANS64.TRYWAIT P0, [R6+URZ], R5 ;  /* 0x00000005060075a7 */ /* 0x000e24000800017f */
[----:B------:R-:W-:Y:S01]  /*cb90*/  SHF.L.U32 R2, R4, 0x1f, RZ ;  /* 0x0000001f04027819 */ /* 0x000fe200000006ff */
[----:B0-----:R-:W-:Y:S06]  /*cba0*/  @!P0 BRA `(.L_x_298) ;  /* 0x0000002000808947 */ /* 0x001fec0003800000 */
.L_x_362:
[----:B------:R-:W1:Y:S02]  /*cbb0*/  SYNCS.PHASECHK.TRANS64.TRYWAIT P0, [R7+URZ], R2 ;  /* 0x00000002070075a7 */ /* 0x000e64000800017f */
[----:B-1----:R-:W-:Y:S05]  /*cbc0*/  @!P0 BRA `(.L_x_299) ;  /* 0x00000020008c8947 */ /* 0x002fea0003800000 */
.L_x_363:
[----:B------:R-:W-:Y:S05]  /*cbd0*/  @!P2 BRA `(.L_x_300) ;  /* 0x000000000004a947 */ /* 0x000fea0003800000 */
[----:B------:R-:W-:Y:S01]  /*cbe0*/  BPT.TRAP 0x1 ;  /* 0x000000040000795c */ /* 0x000fe20000300000 */
.L_x_300:
[----:B------:R-:W-:-:S04]  /*cbf0*/  VIADD R0, R0, 0x32460 ;  /* 0x0003246000007836 */ /* 0x000fc80000000000 */
[----:B------:R-:W-:-:S04]  /*cc00*/  IMAD R4, R19, 0x8, R0 ;  /* 0x0000000813047824 */ /* 0x000fc800078e0200 */
[----:B------:R-:W2:Y:S02]  /*cc10*/  SYNCS.PHASECHK.TRANS64.TRYWAIT P0, [R4+URZ], R5 ;  /* 0x00000005040075a7 */ /* 0x000ea4000800017f */
[----:B--2---:R-:W-:Y:S05]  /*cc20*/  @!P0 BRA `(.L_x_301) ;  /* 0x0000002000888947 */ /* 0x004fea0003800000 */
.L_x_364:
[----:B------:R-:W-:-:S07]  /*cc30*/  IMAD R3, R3, 0x8, R0 ;  /* 0x0000000803037824 */ /* 0x000fce00078e0200 */
.L_x_302:
[----:B---3--:R3:W4:Y:S02]  /*cc40*/  SYNCS.PHASECHK.TRANS64.TRYWAIT P0, [R3+URZ], R2 ;  /* 0x00000002030075a7 */ /* 0x008724000800017f */
[----:B----4-:R-:W-:Y:S05]  /*cc50*/  @!P0 NANOSLEEP.SYNCS 0x989680 ;  /* 0x009896800000895d */ /* 0x010fea0003900000 */
[----:B------:R-:W4:Y:S02]  /*cc60*/  @!P0 SYNCS.PHASECHK.TRANS64 P0, [R3+URZ], R2 ;  /* 0x00000002030085a7 */ /* 0x000f24000800007f */
[----:B----4-:R-:W-:Y:S05]  /*cc70*/  @!P0 BRA `(.L_x_302) ;  /* 0xfffffffc00f08947 */ /* 0x010fea000383ffff */
.L_x_295:
[----:B------:R-:W-:Y:S05]  /*cc80*/  BSYNC B0 ;  /* 0x0000000000007941 */ /* 0x000fea0003800000 */
.L_x_294:
[----:B------:R-:W-:Y:S05]  /*cc90*/  EXIT ;  /* 0x000000000000794d */ /* 0x000fea0003800000 */
.L_x_181:
[----:B0-----:R-:W-:-:S04]  /*cca0*/  IMAD.U32 R3, RZ, RZ, UR50 ;  /* 0x00000032ff037e24 */ /* 0x001fc8000f8e00ff */
[----:B------:R0:W1:Y:S03]  /*ccb0*/  SYNCS.PHASECHK.TRANS64.TRYWAIT P0, [R3+URZ+0x32400], R0 ;  /* 0x03240000030075a7 */ /* 0x000066000800017f */
[----:B-1----:R-:W-:Y:S05]  /*ccc0*/  @!P0 NANOSLEEP.SYNCS 0x989680 ;  /* 0x009896800000895d */ /* 0x002fea0003900000 */
[----:B------:R-:W1:Y:S02]  /*ccd0*/  @!P0 SYNCS.PHASECHK.TRANS64 P0, [R3+URZ+0x32400], R0 ;  /* 0x03240000030085a7 */ /* 0x000e64000800007f */
[----:B-1----:R-:W-:Y:S05]  /*cce0*/  @!P0 BRA `(.L_x_181) ;  /* 0xfffffffc00ec8947 */ /* 0x002fea000383ffff */
[----:B------:R-:W-:Y:S05]  /*ccf0*/  BRA `(.L_x_303) ;  /* 0xffffff4400347947 */ /* 0x000fea000383ffff */
.L_x_185:
[----:B-1----:R-:W-:-:S04]  /*cd00*/  IMAD.U32 R4, RZ, RZ, UR26 ;  /* 0x0000001aff047e24 */ /* 0x002fc8000f8e00ff */
[----:B------:R1:W2:Y:S03]  /*cd10*/  SYNCS.PHASECHK.TRANS64.TRYWAIT P1, [R4+URZ+0x32430], R3 ;  /* 0x03243003040075a7 */ /* 0x0002a6000802017f */
[----:B--2---:R-:W-:Y:S05]  /*cd20*/  @!P1 NANOSLEEP.SYNCS 0x989680 ;  /* 0x009896800000995d */ /* 0x004fea0003900000 */
[----:B------:R-:W2:Y:S02]  /*cd30*/  @!P1 SYNCS.PHASECHK.TRANS64 P1, [R4+URZ+0x32430], R3 ;  /* 0x03243003040095a7 */ /* 0x000ea4000802007f */
[----:B--2---:R-:W-:Y:S05]  /*cd40*/  @!P1 BRA `(.L_x_185) ;  /* 0xfffffffc00ec9947 */ /* 0x004fea000383ffff */
[----:B------:R-:W-:Y:S05]  /*cd50*/  BRA `(.L_x_184) ;  /* 0xffffff4400587947 */ /* 0x000fea000383ffff */
.L_x_186:
[----:B--2---:R-:W-:-:S04]  /*cd60*/  IMAD.U32 R5, RZ, RZ, UR50 ;  /* 0x00000032ff057e24 */ /* 0x004fc8000f8e00ff */
[----:B------:R2:W3:Y:S03]  /*cd70*/  SYNCS.PHASECHK.TRANS64.TRYWAIT P1, [R5+URZ+0x32410], R0 ;  /* 0x03241000050075a7 */ /* 0x0004e6000802017f */
[----:B---3--:R-:W-:Y:S05]  /*cd80*/  @!P1 NANOSLEEP.SYNCS 0x989680 ;  /* 0x009896800000995d */ /* 0x008fea0003900000 */
[----:B------:R-:W3:Y:S02]  /*cd90*/  @!P1 SYNCS.PHASECHK.TRANS64 P1, [R5+URZ+0x32410], R0 ;  /* 0x03241000050095a7 */ /* 0x000ee4000802007f */
[----:B---3--:R-:W-:Y:S05]  /*cda0*/  @!P1 BRA `(.L_x_186) ;  /* 0xfffffffc00ec9947 */ /* 0x008fea000383ffff */
[----:B------:R-:W-:Y:S05]  /*cdb0*/  BRA `(.L_x_304) ;  /* 0xffffff4400d87947 */ /* 0x000fea000383ffff */
.L_x_190:
[----:B--2---:R-:W-:-:S04]  /*cdc0*/  IMAD.U32 R0, RZ, RZ, UR26 ;  /* 0x0000001aff007e24 */ /* 0x004fc8000f8e00ff */
[----:B------:R2:W4:Y:S03]  /*cdd0*/  SYNCS.PHASECHK.TRANS64.TRYWAIT P1, [R0+URZ+0x32450], R3 ;  /* 0x03245003000075a7 */ /* 0x000526000802017f */
[----:B----4-:R-:W-:Y:S05]  /*cde0*/  @!P1 NANOSLEEP.SYNCS 0x989680 ;  /* 0x009896800000995d */ /* 0x010fea0003900000 */
[----:B------:R-:W4:Y:S02]  /*cdf0*/  @!P1 SYNCS.PHASECHK.TRANS64 P1, [R0+URZ+0x32450], R3 ;  /* 0x03245003000095a7 */ /* 0x000f24000802007f */
[----:B----4-:R-:W-:Y:S05]  /*ce00*/  @!P1 BRA `(.L_x_190) ;  /* 0xfffffffc00ec9947 */ /* 0x010fea000383ffff */
[----:B------:R-:W-:Y:S05]  /*ce10*/  BRA `(.L_x_189) ;  /* 0xffffff4400e07947 */ /* 0x000fea000383ffff */
.L_x_195:
[----:B--2---:R-:W-:-:S04]  /*ce20*/  IMAD.U32 R3, RZ, RZ, UR28 ;  /* 0x0000001cff037e24 */ /* 0x004fc8000f8e00ff */
[----:B------:R2:W3:Y:S03]  /*ce30*/  SYNCS.PHASECHK.TRANS64.TRYWAIT P3, [R3+URZ+0x32430], R0 ;  /* 0x03243000030075a7 */ /* 0x0004e6000806017f */
[----:B---3--:R-:W-:Y:S05]  /*ce40*/  @!P3 NANOSLEEP.SYNCS 0x989680 ;  /* 0x009896800000b95d */ /* 0x008fea0003900000 */
[----:B------:R-:W3:Y:S02]  /*ce50*/  @!P3 SYNCS.PHASECHK.TRANS64 P3, [R3+URZ+0x32430], R0 ;  /* 0x032430000300b5a7 */ /* 0x000ee4000806007f */
[----:B---3--:R-:W-:Y:S05]  /*ce60*/  @!P3 BRA `(.L_x_195) ;  /* 0xfffffffc00ecb947 */ /* 0x008fea000383ffff */
[----:B------:R-:W-:Y:S05]  /*ce70*/  BRA `(.L_x_194) ;  /* 0xffffff64008c7947 */ /* 0x000fea000383ffff */
.L_x_199:
[----:B--2---:R-:W-:-:S04]  /*ce80*/  IMAD.U32 R3, RZ, RZ, UR28 ;  /* 0x0000001cff037e24 */ /* 0x004fc8000f8e00ff */
[----:B------:R2:W3:Y:S03]  /*ce90*/  SYNCS.PHASECHK.TRANS64.TRYWAIT P3, [R3+URZ+0x32450], R0 ;  /* 0x03245000030075a7 */ /* 0x0004e6000806017f */
[----:B---3--:R-:W-:Y:S05]  /*cea0*/  @!P3 NANOSLEEP.SYNCS 0x989680 ;  /* 0x009896800000b95d */ /* 0x008fea0003900000 */
[----:B------:R-:W3:Y:S02]  /*ceb0*/  @!P3 SYNCS.PHASECHK.TRANS64 P3, [R3+URZ+0x32450], R0 ;  /* 0x032450000300b5a7 */ /* 0x000ee4000806007f */
[----:B---3--:R-:W-:Y:S05]  /*cec0*/  @!P3 BRA `(.L_x_199) ;  /* 0xfffffffc00ecb947 */ /* 0x008fea000383ffff */
[----:B------:R-:W-:Y:S05]  /*ced0*/  BRA `(.L_x_198) ;  /* 0xffffff6400e47947 */ /* 0x000fea000383ffff */
.L_x_214:
        /* <DEDUP_REMOVED lines=11> */
.L_x_306:
[----:B------:R-:W-:Y:S05]  /*cf90*/  BSYNC B0 ;  /* 0x0000000000007941 */ /* 0x000fea0003800000 */
.L_x_305:
[----:B------:R-:W-:Y:S05]  /*cfa0*/  BRA `(.L_x_307) ;  /* 0xffffffb800347947 */ /* 0x000fea000383ffff */
.L_x_216:
[----:B------:R-:W-:Y:S01]  /*cfb0*/  BSSY B0, `(.L_x_308) ;  /* 0x0000006000007945 */ /* 0x000fe20003800000 */
[----:B------:R-:W-:-:S07]  /*cfc0*/  IMAD.MOV.U32 R15, RZ, RZ, -0x1 ;  /* 0xffffffffff0f7424 */ /* 0x000fce00078e00ff */
[----:B012---:R-:W-:Y:S05]  /*cfd0*/  WARPSYNC.COLLECTIVE R15, `(.L_x_309) ;  /* 0x000000000f0c7348 */ /* 0x007fea0003c00000 */
[----:B------:R-:W-:Y:S02]  /*cfe0*/  ELECT P6, UR62, PT ;  /* 0x00000000003e782f */ /* 0x000fe400038c0000 */
[----:B------:R-:W-:Y:S01]  /*cff0*/  MOV R14, UR62 ;  /* 0x0000003e000e7c02 */ /* 0x000fe20008000f00 */
[----:B012---:R-:W-:Y:S10]  /*d000*/  ENDCOLLECTIVE ;  /* 0x000000000000791b */ /* 0x007ff40003800000 */
.L_x_309:
[----:B------:R-:W-:Y:S05]  /*d010*/  BSYNC B0 ;  /* 0x0000000000007941 */ /* 0x000fea0003800000 */
.L_x_308:
[----:B------:R-:W-:Y:S05]  /*d020*/  BRA `(.L_x_310) ;  /* 0xffffffb800347947 */ /* 0x000fea000383ffff */
.L_x_218:
[----:B--2---:R2:W4:Y:S02]  /*d030*/  SYNCS.PHASECHK.TRANS64.TRYWAIT P0, [R0+URZ+0x32440], R2 ;  /* 0x03244002000075a7 */ /* 0x004524000800017f */
[----:B----4-:R-:W-:Y:S05]  /*d040*/  @!P0 NANOSLEEP.SYNCS 0x989680 ;  /* 0x009896800000895d */ /* 0x010fea0003900000 */
[----:B------:R-:W4:Y:S02]  /*d050*/  @!P0 SYNCS.PHASECHK.TRANS64 P0, [R0+URZ+0x32440], R2 ;  /* 0x03244002000085a7 */ /* 0x000f24000800007f */
[----:B----4-:R-:W-:Y:S05]  /*d060*/  @!P0 BRA `(.L_x_218) ;  /* 0xfffffffc00f08947 */ /* 0x010fea000383ffff */
[----:B------:R-:W-:Y:S05]  /*d070*/  BRA `(.L_x_311) ;  /* 0xffffffb800907947 */ /* 0x000fea000383ffff */
.L_x_221:
[----:B------:R-:W-:Y:S01]  /*d080*/  IMAD.MOV.U32 R13, RZ, RZ, R2 ;  /* 0x000000ffff0d7224 */ /* 0x000fe200078e0002 */
[----:B------:R-:W0:Y:S01]  /*d090*/  S2R R5, SR_TID.X ;  /* 0x0000000000057919 */ /* 0x000e220000002100 */
[----:B------:R-:W-:Y:S02]  /*d0a0*/  IMAD.MOV.U32 R12, RZ, RZ, RZ ;  /* 0x000000ffff0c7224 */ /* 0x000fe400078e00ff */
[----:B------:R-:W-:Y:S01]  /*d0b0*/  IMAD.MOV.U32 R11, RZ, RZ, 0x181f ;  /* 0x0000181fff0b7424 */ /* 0x000fe200078e00ff */
[----:B------:R1:W-:Y:S01]  /*d0c0*/  STL [R1+0x60], R9 ;  /* 0x0000600901007387 */ /* 0x0003e20000100800 */
[----:B------:R-:W-:-:S07]  /*d0d0*/  IMAD.MOV.U32 R15, RZ, RZ, -0x1 ;  /* 0xffffffffff0f7424 */ /* 0x000fce00078e00ff */
[----:B01---5:R-:W-:Y:S05]  /*d0e0*/  WARPSYNC.COLLECTIVE R15, `(.L_x_312) ;  /* 0x000000000f087348 */ /* 0x023fea0003c00000 */
[----:B------:R2:W3:Y:S02]  /*d0f0*/  SHFL.IDX P6, R14, R13, R12, R11 ;  /* 0x0000000c0d0e7389 */ /* 0x0004e400000c000b */
[----:B0123-5:R-:W-:Y:S01]  /*d100*/  ENDCOLLECTIVE ;  /* 0x000000000000791b */ /* 0x02ffe20003800000 */
.L_x_312:
[----:B------:R-:W-:Y:S01]  /*d110*/  IMAD.MOV.U32 R13, RZ, RZ, R0 ;  /* 0x000000ffff0d7224 */ /* 0x000fe200078e0000 */
[----:B------:R-:W-:Y:S01]  /*d120*/  LOP3.LUT R5, R5, 0x7f, RZ, 0xc0, !PT ;  /* 0x0000007f05057812 */ /* 0x000fe200078ec0ff */
[----:B------:R-:W-:-:S07]  /*d130*/  IMAD.MOV.U32 R7, RZ, RZ, R14 ;  /* 0x000000ffff077224 */ /* 0x000fce00078e000e */
[----:B------:R-:W-:Y:S05]  /*d140*/  WARPSYNC.COLLECTIVE R15, `(.L_x_313) ;  /* 0x000000000f087348 */ /* 0x000fea0003c00000 */
[----:B------:R0:W1:Y:S02]  /*d150*/  SHFL.IDX P6, R14, R13, R12, R11 ;  /* 0x0000000c0d0e7389 */ /* 0x00006400000c000b */
[----:B01----:R-:W-:Y:S01]  /*d160*/  ENDCOLLECTIVE ;  /* 0x000000000000791b */ /* 0x003fe20003800000 */
.L_x_313:
[----:B------:R-:W-:Y:S01]  /*d170*/  ULDC UR4, c[0x0][0x288] ;  /* 0x0000a20000047ab9 */ /* 0x000fe20000000800 */
[----:B------:R-:W-:Y:S01]  /*d180*/  SHF.R.U32.HI R9, RZ, 0x3, R5 ;  /* 0x00000003ff097819 */ /* 0x000fe20000011605 */
[----:B------:R-:W-:-:S04]  /*d190*/  IMAD R3, R6, UR4, RZ ;  /* 0x0000000406037c24 */ /* 0x000fc8000f8e02ff */
[----:B------:R-:W-:-:S05]  /*d1a0*/  IMAD.IADD R9, R9, 0x1, R4 ;  /* 0x0000000109097824 */ /* 0x000fca00078e0204 */
[----:B------:R-:W-:Y:S01]  /*d1b0*/  ISETP.GE.AND P1, PT, R9, R3, PT ;  /* 0x000000030900720c */ /* 0x000fe20003f26270 */
[----:B------:R0:W-:Y:S01]  /*d1c0*/  STL [R1+0x10], R9 ;  /* 0x0000100901007387 */ /* 0x0001e20000100800 */
[----:B------:R-:W-:Y:S02]  /*d1d0*/  IMAD.MOV.U32 R13, RZ, RZ, R2 ;  /* 0x000000ffff0d7224 */ /* 0x000fe400078e0002 */
[----:B------:R-:W-:Y:S02]  /*d1e0*/  IMAD.MOV.U32 R12, RZ, RZ, 0x1 ;  /* 0x00000001ff0c7424 */ /* 0x000fe400078e00ff */
[----:B------:R-:W-:-:S07]  /*d1f0*/  IMAD.MOV.U32 R5, RZ, RZ, R14 ;  /* 0x000000ffff057224 */ /* 0x000fce00078e000e */
[----:B0-----:R-:W-:Y:S05]  /*d200*/  WARPSYNC.COLLECTIVE R15, `(.L_x_314) ;  /* 0x000000000f087348 */ /* 0x001fea0003c00000 */
[----:B------:R1:W2:Y:S02]  /*d210*/  SHFL.IDX P6, R14, R13, R12, R11 ;  /* 0x0000000c0d0e7389 */ /* 0x0002a400000c000b */
[----:B012---:R-:W-:Y:S01]  /*d220*/  ENDCOLLECTIVE ;  /* 0x000000000000791b */ /* 0x007fe20003800000 */
.L_x_314:
[----:B------:R-:W-:-:S05]  /*d230*/  @!P1 LEA R5, P3, R8, R5, 0x1 ;  /* 0x0000000508059211 */ /* 0x000fca00078608ff */
[----:B------:R-:W-:Y:S02]  /*d240*/  @!P1 IMAD.X R4, RZ, RZ, R7, P3 ;  /* 0x000000ffff049224 */ /* 0x000fe400018e0607 */
[----:B------:R-:W0:Y:S03]  /*d250*/  S2R R7, SR_TID.X ;  /* 0x0000000000077919 */ /* 0x000e260000002100 */
[----:B------:R-:W-:Y:S01]  /*d260*/  @!P1 LOP3.LUT R5, R5, R4, RZ, 0x3c, !PT ;  /* 0x0000000405059212 */ /* 0x000fe200078e3cff */
[----:B------:R-:W-:-:S03]  /*d270*/  IMAD.MOV.U32 R13, RZ, RZ, R0 ;  /* 0x000000ffff0d7224 */ /* 0x000fc600078e0000 */
[----:B------:R-:W-:-:S04]  /*d280*/  @!P1 LOP3.LUT R4, R5, R4, RZ, 0x3c, !PT ;  /* 0x0000000405049212 */ /* 0x000fc800078e3cff */
[----:B------:R-:W-:Y:S01]  /*d290*/  @!P1 LOP3.LUT R5, R5, R4, RZ, 0x3c, !PT ;  /* 0x0000000405059212 */ /* 0x000fe200078e3cff */
[----:B------:R-:W-:-:S07]  /*d2a0*/  IMAD.MOV.U32 R8, RZ, RZ, R14 ;  /* 0x000000ffff087224 */ /* 0x000fce00078e000e */
[----:B0-----:R-:W-:Y:S05]  /*d2b0*/  WARPSYNC.COLLECTIVE R15, `(.L_x_315) ;  /* 0x000000000f087348 */ /* 0x001fea0003c00000 */
[----:B------:R1:W2:Y:S02]  /*d2c0*/  SHFL.IDX P6, R14, R13, R12, R11 ;  /* 0x0000000c0d0e7389 */ /* 0x0002a400000c000b */
[----:B012---:R-:W-:Y:S01]  /*d2d0*/  ENDCOLLECTIVE ;  /* 0x000000000000791b */ /* 0x007fe20003800000 */
.L_x_315:
[----:B------:R-:W-:Y:S01]  /*d2e0*/  @!PT LDS RZ, [RZ] ;  /* 0x00000000fffff984 */ /* 0x000fe20000000800 */
[----:B------:R-:W-:Y:S01]  /*d2f0*/  @!PT LDS RZ, [RZ] ;  /* 0x00000000fffff984 */ /* 0x000fe20000000800 */
[----:B------:R-:W-:Y:S01]  /*d300*/  @!PT LDS RZ, [RZ] ;  /* 0x00000000fffff984 */ /* 0x000fe20000000800 */
[----:B------:R0:W-:Y:S01]  /*d310*/  @!P1 LDGSTS.E.BYPASS.LTC128B.128 [R10+0x18400], desc[UR46][R4.64], !P0 ;  /* 0x18400000040a9fae */ /* 0x0001e2000c101d6e */
[----:B------:R-:W-:Y:S02]  /*d320*/  IMAD.MOV.U32 R13, RZ, RZ, R2 ;  /* 0x000000ffff0d7224 */ /* 0x000fe400078e0002 */
[----:B------:R-:W-:Y:S02]  /*d330*/  IMAD.MOV.U32 R12, RZ, RZ, 0x2 ;  /* 0x00000002ff0c7424 */ /* 0x000fe400078e00ff */
[----:B0-----:R-:W-:Y:S02]  /*d340*/  VIADD R5, R9, 0x10 ;  /* 0x0000001009057836 */ /* 0x001fe40000000000 */
[----:B------:R-:W-:-:S03]  /*d350*/  IMAD.SHL.U32 R7, R7, 0x8, RZ ;  /* 0x0000000807077824 */ /* 0x000fc600078e00ff */
[----:B------:R-:W-:Y:S01]  /*d360*/  ISETP.GE.AND P2, PT, R5, R3, PT ;  /* 0x000000030500720c */ /* 0x000fe20003f46270 */
[----:B------:R-:W-:Y:S01]  /*d370*/  IMAD.MOV.U32 R6, RZ, RZ, R14 ;  /* 0x000000ffff067224 */ /* 0x000fe200078e000e */
[----:B------:R-:W-:-:S11]  /*d380*/  LOP3.LUT R7, R7, 0x38, RZ, 0xc0, !PT ;  /* 0x0000003807077812 */ /* 0x000fd600078ec0ff */
[----:B------:R-:W-:Y:S05]  /*d390*/  WARPSYNC.COLLECTIVE R15, `(.L_x_316) ;  /* 0x000000000f087348 */ /* 0x000fea0003c00000 */
[----:B------:R0:W1:Y:S02]  /*d3a0*/  SHFL.IDX P6, R14, R13, R12, R11 ;  /* 0x0000000c0d0e7389 */ /* 0x00006400000c000b */
[----:B01----:R-:W-:Y:S01]  /*d3b0*/  ENDCOLLECTIVE ;  /* 0x000000000000791b */ /* 0x003fe20003800000 */
.L_x_316:
[----:B------:R0:W-:Y:S01]  /*d3c0*/  STL [R1+0x28], R5 ;  /* 0x0000280501007387 */ /* 0x0001e20000100800 */
[----:B------:R-:W-:Y:S01]  /*d3d0*/  IMAD.MOV.U32 R13, RZ, RZ, R0 ;  /* 0x000000ffff0d7224 */ /* 0x000fe200078e0000 */
[----:B0-----:R-:W-:-:S05]  /*d3e0*/  @!P2 LEA R5, P1, R7, R6, 0x1 ;  /* 0x000000060705a211 */ /* 0x001fca00078208ff */
[----:B------:R-:W-:Y:S02]  /*d3f0*/  @!P2 IMAD.X R4, RZ, RZ, R8, P1 ;  /* 0x000000ffff04a224 */ /* 0x000fe400008e0608 */
[----:B------:R-:W-:Y:S02]  /*d400*/  VIADD R8, R9, 0x20 ;  /* 0x0000002009087836 */ /* 0x000fe40000000000 */
[----:B------:R-:W-:Y:S01]  /*d410*/  IMAD.MOV.U32 R6, RZ, RZ, R14 ;  /* 0x000000ffff067224 */ /* 0x000fe200078e000e */
[----:B------:R-:W-:-:S07]  /*d420*/  @!P2 LOP3.LUT R5, R5, R4, RZ, 0x3c, !PT ;  /* 0x000000040505a212 */ /* 0x000fce00078e3cff */
[----:B------:R-:W-:Y:S05]  /*d430*/  WARPSYNC.COLLECTIVE R15, `(.L_x_317) ;  /* 0x000000000f087348 */ /* 0x000fea0003c00000 */
[----:B------:R0:W1:Y:S02]  /*d440*/  SHFL.IDX P6, R14, R13, R12, R11 ;  /* 0x0000000c0d0e7389 */ /* 0x00006400000c000b */
[----:B01----:R-:W-:Y:S01]  /*d450*/  ENDCOLLECTIVE ;  /* 0x000000000000791b */ /* 0x003fe20003800000 */
.L_x_317:
[----:B------:R-:W-:Y:S02]  /*d460*/  ISETP.GE.AND P1, PT, R8, R3, PT ;  /* 0x000000030800720c */ /* 0x000fe40003f26270 */
[C---:B------:R-:W-:Y:S01]  /*d470*/  @!P2 LOP3.LUT R4, R5.reuse, R4, RZ, 0x3c, !PT ;  /* 0x000000040504a212 */ /* 0x040fe200078e3cff */
[----:B------:R0:W-:Y:S03]  /*d480*/  STL [R1+0x2c], R8 ;  /* 0x00002c0801007387 */ /* 0x0001e60000100800 */
[----:B------:R-:W-:-:S05]  /*d490*/  @!P2 LOP3.LUT R5, R5, R4, RZ, 0x3c, !PT ;  /* 0x000000040505a212 */ /* 0x000fca00078e3cff */
[----:B------:R-:W-:Y:S01]  /*d4a0*/  @!PT LDS RZ, [RZ] ;  /* 0x00000000fffff984 */ /* 0x000fe20000000800 */
[----:B------:R-:W-:Y:S01]  /*d4b0*/  @!PT LDS RZ, [RZ] ;  /* 0x00000000fffff984 */ /* 0x000fe20000000800 */
[----:B------:R-:W-:Y:S01]  /*d4c0*/  @!PT LDS RZ, [RZ] ;  /* 0x00000000fffff984 */ /* 0x000fe20000000800 */
[----:B------:R1:W-:Y:S01]  /*d4d0*/  @!P2 LDGSTS.E.BYPASS.LTC128B.128 [R10+0x18c00], desc[UR46][R4.64], !P0 ;  /* 0x18c00000040aafae */ /* 0x0003e2000c101d6e */
[----:B------:R-:W-:Y:S02]  /*d4e0*/  IMAD.MOV.U32 R13, RZ, RZ, R2 ;  /* 0x000000ffff0d7224 */ /* 0x000fe400078e0002 */
[----:B------:R-:W-:Y:S02]  /*d4f0*/  IMAD.MOV.U32 R12, RZ, RZ, 0x3 ;  /* 0x00000003ff0c7424 */ /* 0x000fe400078e00ff */
[----:B0-----:R-:W-:-:S05]  /*d500*/  VIADD R8, R9, 0x30 ;  /* 0x0000003009087836 */ /* 0x001fca0000000000 */
[----:B------:R0:W-:Y:S01]  /*d510*/  STL [R1+0x30], R8 ;  /* 0x0000300801007387 */ /* 0x0001e20000100800 */
[----:B-1----:R-:W-:-:S07]  /*d520*/  IMAD.MOV.U32 R4, RZ, RZ, R14 ;  /* 0x000000ffff047224 */ /* 0x002fce00078e000e */
[----:B0-----:R-:W-:Y:S05]  /*d530*/  WARPSYNC.COLLECTIVE R15, `(.L_x_318) ;  /* 0x000000000f087348 */ /* 0x001fea0003c00000 */
[----:B------:R1:W2:Y:S02]  /*d540*/  SHFL.IDX P6, R14, R13, R12, R11 ;  /* 0x0000000c0d0e7389 */ /* 0x0002a400000c000b */
[----:B012---:R-:W-:Y:S01]  /*d550*/  ENDCOLLECTIVE ;  /* 0x000000000000791b */ /* 0x007fe20003800000 */
.L_x_318:
[----:B------:R-:W-:-:S05]  /*d560*/  @!P1 LEA R5, P2, R7, R4, 0x1 ;  /* 0x0000000407059211 */ /* 0x000fca00078408ff */
[----:B------:R-:W-:-:S05]  /*d570*/  @!P1 IMAD.X R4, RZ, RZ, R6, P2 ;  /* 0x000000ffff049224 */ /* 0x000fca00010e0606 */
[----:B------:R-:W-:Y:S01]  /*d580*/  @!P1 LOP3.LUT R5, R5, R4, RZ, 0x3c, !PT ;  /* 0x0000000405059212 */ /* 0x000fe200078e3cff */
[----:B------:R-:W-:-:S03]  /*d590*/  IMAD.MOV.U32 R13, RZ, RZ, R0 ;  /* 0x000000ffff0d7224 */ /* 0x000fc600078e0000 */
[----:B------:R-:W-:-:S04]  /*d5a0*/  @!P1 LOP3.LUT R4, R5, R4, RZ, 0x3c, !PT ;  /* 0x0000000405049212 */ /* 0x000fc800078e3cff */
[----:B------:R-:W-:Y:S01]  /*d5b0*/  @!P1 LOP3.LUT R5, R5, R4, RZ, 0x3c, !PT ;  /* 0x0000000405059212 */ /* 0x000fe200078e3cff */
[----:B------:R-:W-:-:S04]  /*d5c0*/  IMAD.MOV.U32 R6, RZ, RZ, R14 ;  /* 0x000000ffff067224 */ /* 0x000fc800078e000e */
[----:B------:R-:W-:Y:S01]  /*d5d0*/  @!PT LDS RZ, [RZ] ;  /* 0x00000000fffff984 */ /* 0x000fe20000000800 */
[----:B------:R-:W-:Y:S01]  /*d5e0*/  @!PT LDS RZ, [RZ] ;  /* 0x00000000fffff984 */ /* 0x000fe20000000800 */
[----:B------:R-:W-:Y:S01]  /*d5f0*/  @!PT LDS RZ, [RZ] ;  /* 0x00000000fffff984 */ /* 0x000fe20000000800 */
[----:B------:R0:W-:Y:S01]  /*d600*/  @!P1 LDGSTS.E.BYPASS.LTC128B.128 [R10+0x19400], desc[UR46][R4.64], !P0 ;  /* 0x19400000040a9fae */ /* 0x0001e2000c101d6e */
[----:B------:R-:W-:Y:S01]  /*d610*/  ISETP.GE.AND P1, PT, R8, R3, PT ;  /* 0x000000030800720c */ /* 0x000fe20003f26270 */
[----:B------:R-:W-:-:S12]  /*d620*/  VIADD R8, R9, 0x40 ;  /* 0x0000004009087836 */ /* 0x000fd80000000000 */
[----:B0-----:R-:W-:Y:S05]  /*d630*/  WARPSYNC.COLLECTIVE R15, `(.L_x_319) ;  /* 0x000000000f087348 */ /* 0x001fea0003c00000 */
[----:B------:R1:W2:Y:S02]  /*d640*/  SHFL.IDX P6, R14, R13, R12, R11 ;  /* 0x0000000c0d0e7389 */ /* 0x0002a400000c000b */
[----:B012---:R-:W-:Y:S01]  /*d650*/  ENDCOLLECTIVE ;  /* 0x000000000000791b */ /* 0x007fe20003800000 */
.L_x_319:
[----:B------:R0:W-:Y:S01]  /*d660*/  STL [R1+0x34], R8 ;  /* 0x0000340801007387 */ /* 0x0001e20000100800 */
[----:B------:R-:W-:Y:S02]  /*d670*/  IMAD.MOV.U32 R13, RZ, RZ, R2 ;  /* 0x000000ffff0d7224 */ /* 0x000fe400078e0002 */
[----:B------:R-:W-:Y:S02]  /*d680*/  IMAD.MOV.U32 R12, RZ, RZ, 0x4 ;  /* 0x00000004ff0c7424 */ /* 0x000fe400078e00ff */
[----:B------:R-:W-:-:S07]  /*d690*/  IMAD.MOV.U32 R4, RZ, RZ, R14 ;  /* 0x000000ffff047224 */ /* 0x000fce00078e000e */
[----:B0-----:R-:W-:Y:S05]  /*d6a0*/  WARPSYNC.COLLECTIVE R15, `(.L_x_320) ;  /* 0x000000000f087348 */ /* 0x001fea0003c00000 */
[----:B------:R1:W2:Y:S02]  /*d6b0*/  SHFL.IDX P6, R14, R13, R12, R11 ;  /* 0x0000000c0d0e7389 */ /* 0x0002a400000c000b */
[----:B012---:R-:W-:Y:S01]  /*d6c0*/  ENDCOLLECTIVE ;  /* 0x000000000000791b */ /* 0x007fe20003800000 */
.L_x_320:
        /* <DEDUP_REMOVED lines=10> */
.L_x_321:
[----:B------:R-:W-:Y:S01]  /*d770*/  @!PT LDS RZ, [RZ] ;  /* 0x00000000fffff984 */ /* 0x000fe20000000800 */
[----:B------:R-:W-:Y:S01]  /*d780*/  @!PT LDS RZ, [RZ] ;  /* 0x00000000fffff984 */ /* 0x000fe20000000800 */
[----:B------:R-:W-:Y:S01]  /*d790*/  @!PT LDS RZ, [RZ] ;  /* 0x00000000fffff984 */ /* 0x000fe20000000800 */
[----:B------:R0:W-:Y:S01]  /*d7a0*/  @!P1 LDGSTS.E.BYPASS.LTC128B.128 [R10+0x19c00], desc[UR46][R4.64], !P0 ;  /* 0x19c00000040a9fae */ /* 0x0001e2000c101d6e */
[----:B------:R-:W-:Y:S01]  /*d7b0*/  ISETP.GE.AND P1, PT, R8, R3, PT ;  /* 0x000000030800720c */ /* 0x000fe20003f26270 */
[----:B------:R-:W-:-:S05]  /*d7c0*/  VIADD R8, R9, 0x50 ;  /* 0x0000005009087836 */ /* 0x000fca0000000000 */
[----:B------:R1:W-:Y:S01]  /*d7d0*/  STL [R1+0x38], R8 ;  /* 0x0000380801007387 */ /* 0x0003e20000100800 */
[----:B------:R-:W-:Y:S02]  /*d7e0*/  IMAD.MOV.U32 R13, RZ, RZ, R2 ;  /* 0x000000ffff0d7224 */ /* 0x000fe400078e0002 */
[----:B------:R-:W-:Y:S02]  /*d7f0*/  IMAD.MOV.U32 R12, RZ, RZ, 0x5 ;  /* 0x00000005ff0c7424 */ /* 0x000fe400078e00ff */
[----:B0-----:R-:W-:-:S07]  /*d800*/  IMAD.MOV.U32 R4, RZ, RZ, R14 ;  /* 0x000000ffff047224 */ /* 0x001fce00078e000e */
[----:B-1----:R-:W-:Y:S05]  /*d810*/  WARPSYNC.COLLECTIVE R15, `(.L_x_322) ;  /* 0x000000000f087348 */ /* 0x002fea0003c00000 */
[----:B------:R0:W2:Y:S02]  /*d820*/  SHFL.IDX P6, R14, R13, R12, R11 ;  /* 0x0000000c0d0e7389 */ /* 0x0000a400000c000b */
[----:B012---:R-:W-:Y:S01]  /*d830*/  ENDCOLLECTIVE ;  /* 0x000000000000791b */ /* 0x007fe20003800000 */
.L_x_322:
        /* <DEDUP_REMOVED lines=10> */
.L_x_323:
[----:B------:R-:W-:Y:S01]  /*d8e0*/  @!PT LDS RZ, [RZ] ;  /* 0x00000000fffff984 */ /* 0x000fe20000000800 */
[----:B------:R-:W-:Y:S01]  /*d8f0*/  @!PT LDS RZ, [RZ] ;  /* 0x00000000fffff984 */ /* 0x000fe20000000800 */
[----:B------:R-:W-:Y:S01]  /*d900*/  @!PT LDS RZ, [RZ] ;  /* 0x00000000fffff984 */ /* 0x000fe20000000800 */
[----:B------:R0:W-:Y:S01]  /*d910*/  @!P1 LDGSTS.E.BYPASS.LTC128B.128 [R10+0x1a400], desc[UR46][R4.64], !P0 ;  /* 0x1a400000040a9fae */ /* 0x0001e2000c101d6e */
[----:B------:R-:W-:Y:S01]  /*d920*/  ISETP.GE.AND P1, PT, R8, R3, PT ;  /* 0x000000030800720c */ /* 0x000fe20003f26270 */
[----:B------:R-:W-:Y:S02]  /*d930*/  VIADD R8, R9, 0x60 ;  /* 0x0000006009087836 */ /* 0x000fe40000000000 */
[----:B------:R1:W5:Y:S01]  /*d940*/  LDL.LU R9, [R1+0x60] ;  /* 0x0000600001097983 */ /* 0x0003620000300800 */
[----:B------:R-:W-:Y:S02]  /*d950*/  IMAD.MOV.U32 R13, RZ, RZ, R2 ;  /* 0x000000ffff0d7224 */ /* 0x000fe400078e0002 */
[----:B------:R-:W-:Y:S02]  /*d960*/  IMAD.MOV.U32 R12, RZ, RZ, 0x6 ;  /* 0x00000006ff0c7424 */ /* 0x000fe400078e00ff */
[----:B01----:R-:W-:-:S07]  /*d970*/  IMAD.MOV.U32 R4, RZ, RZ, R14 ;  /* 0x000000ffff047224 */ /* 0x003fce00078e000e */
[----:B-----5:R-:W-:Y:S05]  /*d980*/  WARPSYNC.COLLECTIVE R15, `(.L_x_324) ;  /* 0x000000000f087348 */ /* 0x020fea0003c00000 */
[----:B------:R0:W1:Y:S02]  /*d990*/  SHFL.IDX P6, R14, R13, R12, R11 ;  /* 0x0000000c0d0e7389 */ /* 0x00006400000c000b */
[----:B01---5:R-:W-:Y:S01]  /*d9a0*/  ENDCOLLECTIVE ;  /* 0x000000000000791b */ /* 0x023fe20003800000 */
.L_x_324:
        /* <DEDUP_REMOVED lines=10> */
.L_x_325:
[----:B------:R-:W-:Y:S01]  /*da50*/  @!PT LDS RZ, [RZ] ;  /* 0x00000000fffff984 */ /* 0x000fe20000000800 */
[----:B------:R-:W-:Y:S01]  /*da60*/  @!PT LDS RZ, [RZ] ;  /* 0x00000000fffff984 */ /* 0x000fe20000000800 */
[----:B------:R-:W-:Y:S01]  /*da70*/  @!PT LDS RZ, [RZ] ;  /* 0x00000000fffff984 */ /* 0x000fe20000000800 */
[----:B------:R0:W-:Y:S01]  /*da80*/  @!P1 LDGSTS.E.BYPASS.LTC128B.128 [R10+0x1ac00], desc[UR46][R4.64], !P0 ;  /* 0x1ac00000040a9fae */ /* 0x0001e2000c101d6e */
[----:B------:R-:W-:Y:S01]  /*da90*/  ISETP.GE.AND P1, PT, R8, R3, PT ;  /* 0x000000030800720c */ /* 0x000fe20003f26270 */
[----:B------:R-:W-:Y:S02]  /*daa0*/  IMAD.MOV.U32 R13, RZ, RZ, R2 ;  /* 0x000000ffff0d7224 */ /* 0x000fe400078e0002 */
[----:B------:R-:W-:Y:S02]  /*dab0*/  IMAD.MOV.U32 R12, RZ, RZ, 0x7 ;  /* 0x00000007ff0c7424 */ /* 0x000fe400078e00ff */
[----:B0-----:R-:W-:-:S08]  /*dac0*/  IMAD.MOV.U32 R4, RZ, RZ, R14 ;  /* 0x000000ffff047224 */ /* 0x001fd000078e000e */
[----:B------:R-:W-:Y:S05]  /*dad0*/  WARPSYNC.COLLECTIVE R15, `(.L_x_326) ;  /* 0x000000000f087348 */ /* 0x000fea0003c00000 */
[----:B------:R0:W1:Y:S02]  /*dae0*/  SHFL.IDX P6, R14, R13, R12, R11 ;  /* 0x0000000c0d0e7389 */ /* 0x00006400000c000b */
[----:B01----:R-:W-:Y:S01]  /*daf0*/  ENDCOLLECTIVE ;  /* 0x000000000000791b */ /* 0x003fe20003800000 */
.L_x_326:
[----:B------:R-:W-:-:S05]  /*db00*/  @!P1 LEA R5, P2, R7, R4, 0x1 ;  /* 0x0000000407059211 */ /* 0x000fca00078408ff */
[----:B------:R-:W-:-:S05]  /*db10*/  @!P1 IMAD.X R4, RZ, RZ, R6, P2 ;  /* 0x000000ffff049224 */ /* 0x000fca00010e0606 */
[----:B------:R-:W-:-:S04]  /*db20*/  @!P1 LOP3.LUT R5, R5, R4, RZ, 0x3c, !PT ;  /* 0x0000000405059212 */ /* 0x000fc800078e3cff */
[----:B------:R-:W-:Y:S01]  /*db30*/  @!P1 LOP3.LUT R4, R5, R4, RZ, 0x3c, !PT ;  /* 0x0000000405049212 */ /* 0x000fe200078e3cff */
[----:B------:R-:W-:-:S03]  /*db40*/  IMAD.MOV.U32 R13, RZ, RZ, R0 ;  /* 0x000000ffff0d7224 */ /* 0x000fc600078e0000 */
[----:B------:R-:W-:-:S05]  /*db50*/  @!P1 LOP3.LUT R5, R5, R4, RZ, 0x3c, !PT ;  /* 0x0000000405059212 */ /* 0x000fca00078e3cff */
[----:B------:R-:W-:Y:S01]  /*db60*/  @!PT LDS RZ, [RZ] ;  /* 0x00000000fffff984 */ /* 0x000fe20000000800 */
[----:B------:R-:W-:Y:S01]  /*db70*/  @!PT LDS RZ, [RZ] ;  /* 0x00000000fffff984 */ /* 0x000fe20000000800 */
[----:B------:R-:W-:Y:S01]  /*db80*/  @!PT LDS RZ, [RZ] ;  /* 0x00000000fffff984 */ /* 0x000fe20000000800 */
[----:B------:R0:W-:Y:S04]  /*db90*/  @!P1 LDGSTS.E.BYPASS.LTC128B.128 [R10+0x1b400], desc[UR46][R4.64], !P0 ;  /* 0x1b400000040a9fae */ /* 0x0001e8000c101d6e */
[----:B------:R1:W-:Y:S01]  /*dba0*/  STL [R1+0x3c], R8 ;  /* 0x00003c0801007387 */ /* 0x0003e20000100800 */
[----:B0-----:R-:W-:-:S07]  /*dbb0*/  IMAD.MOV.U32 R4, RZ, RZ, R14 ;  /* 0x000000ffff047224 */ /* 0x001fce00078e000e */
[----:B-1----:R-:W-:Y:S05]  /*dbc0*/  WARPSYNC.COLLECTIVE R15, `(.L_x_327) ;  /* 0x000000000f087348 */ /* 0x002fea0003c00000 */
[----:B------:R0:W2:Y:S02]  /*dbd0*/  SHFL.IDX P6, R14, R13, R12, R11 ;  /* 0x0000000c0d0e7389 */ /* 0x0000a400000c000b */
[----:B012---:R-:W-:Y:S01]  /*dbe0*/  ENDCOLLECTIVE ;  /* 0x000000000000791b */ /* 0x007fe20003800000 */
.L_x_327:
[----:B------:R-:W-:Y:S01]  /*dbf0*/  IMAD.MOV.U32 R0, RZ, RZ, R14 ;  /* 0x000000ffff007224 */ /* 0x000fe200078e000e */
[----:B------:R-:W-:Y:S06]  /*dc00*/  BRA `(.L_x_328) ;  /* 0xffffffb800e07947 */ /* 0x000fec000383ffff */
.L_x_223:
[----:B------:R-:W-:Y:S01]  /*dc10*/  BSSY B0, `(.L_x_329) ;  /* 0x0000008000007945 */ /* 0x000fe20003800000 */
[----:B------:R-:W-:Y:S02]  /*dc20*/  IMAD.MOV.U32 R13, RZ, RZ, R4 ;  /* 0x000000ffff0d7224 */ /* 0x000fe400078e0004 */
[----:B------:R-:W-:Y:S02]  /*dc30*/  IMAD.MOV.U32 R12, RZ, RZ, RZ ;  /* 0x000000ffff0c7224 */ /* 0x000fe400078e00ff */
[----:B------:R-:W-:Y:S02]  /*dc40*/  IMAD.MOV.U32 R11, RZ, RZ, 0x181f ;  /* 0x0000181fff0b7424 */ /* 0x000fe400078e00ff */
[----:B------:R-:W-:-:S07]  /*dc50*/  IMAD.MOV.U32 R15, RZ, RZ, -0x1 ;  /* 0xffffffffff0f7424 */ /* 0x000fce00078e00ff */
[----:B------:R-:W-:Y:S05]  /*dc60*/  WARPSYNC.COLLECTIVE R15, `(.L_x_330) ;  /* 0x000000000f087348 */ /* 0x000fea0003c00000 */
[----:B------:R0:W1:Y:S02]  /*dc70*/  SHFL.IDX P6, R14, R13, R12, R11 ;  /* 0x0000000c0d0e7389 */ /* 0x00006400000c000b */
[----:B01----:R-:W-:Y:S01]  /*dc80*/  ENDCOLLECTIVE ;  /* 0x000000000000791b */ /* 0x003fe20003800000 */
.L_x_330:
[----:B------:R-:W-:Y:S05]  /*dc90*/  BSYNC B0 ;  /* 0x0000000000007941 */ /* 0x000fea0003800000 */
.L_x_329:
[----:B------:R-:W-:Y:S01]  /*dca0*/  IMAD.MOV.U32 R13, RZ, RZ, R5 ;  /* 0x000000ffff0d7224 */ /* 0x000fe200078e0005 */
[----:B------:R0:W5:Y:S01]  /*dcb0*/  LDL.LU R10, [R1+0x38] ;  /* 0x00003800010a7983 */ /* 0x0001620000300800 */
[----:B------:R-:W-:Y:S02]  /*dcc0*/  IMAD.MOV.U32 R12, RZ, RZ, RZ ;  /* 0x000000ffff0c7224 */ /* 0x000fe400078e00ff */
[----:B------:R-:W-:Y:S01]  /*dcd0*/  IMAD.MOV.U32 R11, RZ, RZ, 0x181f ;  /* 0x0000181fff0b7424 */ /* 0x000fe200078e00ff */
[----:B------:R0:W5:Y:S01]  /*dce0*/  LDL.LU R9, [R1+0x3c] ;  /* 0x00003c0001097983 */ /* 0x0001620000300800 */
[----:B------:R-:W-:Y:S02]  /*dcf0*/  IMAD.MOV.U32 R15, RZ, RZ, -0x1 ;  /* 0xffffffffff0f7424 */ /* 0x000fe400078e00ff */
[----:B------:R-:W-:Y:S01]  /*dd00*/  IMAD.MOV.U32 R2, RZ, RZ, R14 ;  /* 0x000000ffff027224 */ /* 0x000fe200078e000e */
[----:B------:R0:W5:Y:S06]  /*dd10*/  LDL R7, [R1+0x4] ;  /* 0x0000040001077983 */ /* 0x00016c0000100800 */
[----:B0----5:R-:W-:Y:S05]  /*dd20*/  WARPSYNC.COLLECTIVE R15, `(.L_x_331) ;  /* 0x000000000f087348 */ /* 0x021fea0003c00000 */
[----:B------:R1:W2:Y:S02]  /*dd30*/  SHFL.IDX P6, R14, R13, R12, R11 ;  /* 0x0000000c0d0e7389 */ /* 0x0002a400000c000b */
[----:B012--5:R-:W-:Y:S01]  /*dd40*/  ENDCOLLECTIVE ;  /* 0x000000000000791b */ /* 0x027fe20003800000 */
.L_x_331:
[----:B------:R-:W-:Y:S01]  /*dd50*/  ULDC UR4, c[0x0][0x288] ;  /* 0x0000a20000047ab9 */ /* 0x000fe20000000800 */
[----:B------:R-:W2:Y:S04]  /*dd60*/  LDL.LU R13, [R1+0x28] ;  /* 0x00002800010d7983 */ /* 0x000ea80000300800 */
[----:B------:R-:W3:Y:S04]  /*dd70*/  LDL.LU R12, [R1+0x2c] ;  /* 0x00002c00010c7983 */ /* 0x000ee80000300800 */
[----:B------:R-:W4:Y:S04]  /*dd80*/  LDL.LU R11, [R1+0x30] ;  /* 0x00003000010b7983 */ /* 0x000f280000300800 */
[----:B------:R-:W5:Y:S01]  /*dd90*/  LDL.LU R15, [R1+0x34] ;  /* 0x00003400010f7983 */ /* 0x000f620000300800 */
[----:B------:R-:W-:-:S03]  /*dda0*/  IMAD.MOV.U32 R3, RZ, RZ, R14 ;  /* 0x000000ffff037224 */ /* 0x000fc600078e000e */
[----:B------:R-:W5:Y:S01]  /*ddb0*/  LDL.LU R14, [R1+0x10] ;  /* 0x00001000010e7983 */ /* 0x000f620000300800 */
[----:B------:R-:W-:Y:S01]  /*ddc0*/  IMAD R0, R6, UR4, RZ ;  /* 0x0000000406007c24 */ /* 0x000fe2000f8e02ff */
[----:B------:R-:W-:-:S04]  /*ddd0*/  LOP3.LUT R18, R18, 0xffffffbf, RZ, 0xc0, !PT ;  /* 0xffffffbf12127812 */ /* 0x000fc800078ec0ff */
[-C--:B--2---:R-:W-:Y:S01]  /*dde0*/  ISETP.GE.AND P6, PT, R13, R0.reuse, PT ;  /* 0x000000000d00720c */ /* 0x084fe20003fc6270 */
[----:B------:R-:W-:Y:S01]  /*ddf0*/  IMAD.MOV.U32 R13, RZ, RZ, R4 ;  /* 0x000000ffff0d7224 */ /* 0x000fe200078e0004 */
[----:B---3--:R-:W-:Y:S01]  /*de00*/  ISETP.GE.AND P5, PT, R12, R0, PT ;  /* 0x000000000c00720c */ /* 0x008fe20003fa6270 */
[----:B------:R-:W-:-:S10]  /*de10*/  IMAD.MOV.U32 R12, RZ, RZ, 0x1 ;  /* 0x00000001ff0c7424 */ /* 0x000fd400078e00ff */
[----:B------:R-:W-:Y:S02]  /*de20*/  @P6 LOP3.LUT R18, R18, 0x40, RZ, 0xfc, !PT ;  /* 0x0000004012126812 */ /* 0x000fe400078efcff */
[-C--:B----4-:R-:W-:Y:S01]  /*de30*/  ISETP.GE.AND P6, PT, R11, R0.reuse, PT ;  /* 0x000000000b00720c */ /* 0x090fe20003fc6270 */
[----:B------:R-:W-:Y:S01]  /*de40*/  IMAD.MOV.U32 R11, RZ, RZ, 0x181f ;  /* 0x0000181fff0b7424 */ /* 0x000fe200078e00ff */
[----:B------:R-:W-:Y:S02]  /*de50*/  LOP3.LUT R18, R18, 0xffffffdf, RZ, 0xc0, !PT ;  /* 0xffffffdf12127812 */ /* 0x000fe400078ec0ff */
[-C--:B-----5:R-:W-:Y:S02]  /*de60*/  ISETP.GE.AND P4, PT, R14, R0.reuse, PT ;  /* 0x000000000e00720c */ /* 0x0a0fe40003f86270 */
[----:B------:R-:W-:Y:S02]  /*de70*/  @P5 LOP3.LUT R18, R18, 0x20, RZ, 0xfc, !PT ;  /* 0x0000002012125812 */ /* 0x000fe400078efcff */
[----:B------:R-:W-:Y:S01]  /*de80*/  ISETP.GE.AND P5, PT, R15, R0, PT ;  /* 0x000000000f00720c */ /* 0x000fe20003fa6270 */
[----:B------:R-:W-:Y:S01]  /*de90*/  IMAD.MOV.U32 R15, RZ, RZ, -0x1 ;  /* 0xffffffffff0f7424 */ /* 0x000fe200078e00ff */
[----:B------:R-:W-:-:S04]  /*dea0*/  LOP3.LUT R18, R18, 0xffffffef, RZ, 0xc0, !PT ;  /* 0xffffffef12127812 */ /* 0x000fc800078ec0ff */
[----:B------:R-:W-:Y:S02]  /*deb0*/  @P6 LOP3.LUT R18, R18, 0x10, RZ, 0xfc, !PT ;  /* 0x0000001012126812 */ /* 0x000fe400078efcff */
[----:B------:R-:W-:Y:S02]  /*dec0*/  ISETP.GE.AND P6, PT, R10, R0, PT ;  /* 0x000000000a00720c */ /* 0x000fe40003fc6270 */
[----:B------:R-:W-:-:S04]  /*ded0*/  LOP3.LUT R18, R18, 0xfffffff7, RZ, 0xc0, !PT ;  /* 0xfffffff712127812 */ /* 0x000fc800078ec0ff */
[----:B------:R-:W-:Y:S02]  /*dee0*/  @P5 LOP3.LUT R18, R18, 0x8, RZ, 0xfc, !PT ;  /* 0x0000000812125812 */ /* 0x000fe400078efcff */
[----:B------:R-:W-:Y:S02]  /*def0*/  ISETP.GE.AND P5, PT, R9, R0, PT ;  /* 0x000000000900720c */ /* 0x000fe40003fa6270 */
[----:B------:R-:W-:-:S04]  /*df00*/  LOP3.LUT R18, R18, 0xffffff7f, RZ, 0xc0, !PT ;  /* 0xffffff7f12127812 */ /* 0x000fc800078ec0ff */
[----:B------:R-:W-:-:S04]  /*df10*/  LOP3.LUT R18, R18, 0xfffffffb, RZ, 0xc0, !PT ;  /* 0xfffffffb12127812 */ /* 0x000fc800078ec0ff */
[----:B------:R-:W-:Y:S02]  /*df20*/  @P6 LOP3.LUT R18, R18, 0x4, RZ, 0xfc, !PT ;  /* 0x0000000412126812 */ /* 0x000fe400078efcff */
[----:B------:R-:W-:Y:S02]  /*df30*/  @!P4 LEA R3, P6, R8, R3, 0x1 ;  /* 0x000000030803c211 */ /* 0x000fe400078c08ff */
[----:B------:R-:W-:-:S03]  /*df40*/  @P5 LOP3.LUT R18, R18, 0x80, RZ, 0xfc, !PT ;  /* 0x0000008012125812 */ /* 0x000fc600078efcff */
[----:B------:R-:W-:Y:S01]  /*df50*/  @!P4 IMAD.X R2, RZ, RZ, R2, P6 ;  /* 0x000000ffff02c224 */ /* 0x000fe200030e0602 */
[----:B------:R-:W-:-:S04]  /*df60*/  LOP3.LUT P5, RZ, R18, 0x20, RZ, 0xc0, !PT ;  /* 0x0000002012ff7812 */ /* 0x000fc800078ac0ff */
[----:B------:R-:W-:-:S09]  /*df70*/  @!P4 LOP3.LUT R3, R3, R2, RZ, 0x3c, !PT ;  /* 0x000000020303c212 */ /* 0x000fd200078e3cff */
[----:B------:R-:W-:Y:S05]  /*df80*/  WARPSYNC.COLLECTIVE R15, `(.L_x_332) ;  /* 0x000000000f087348 */ /* 0x000fea0003c00000 */
[----:B------:R0:W1:Y:S02]  /*df90*/  SHFL.IDX P6, R14, R13, R12, R11 ;  /* 0x0000000c0d0e7389 */ /* 0x00006400000c000b */
[----:B01----:R-:W-:Y:S01]  /*dfa0*/  ENDCOLLECTIVE ;  /* 0x000000000000791b */ /* 0x003fe20003800000 */
.L_x_332:
[----:B------:R-:W-:-:S04]  /*dfb0*/  @!P4 LOP3.LUT R2, R3, R2, RZ, 0x3c, !PT ;  /* 0x000000020302c212 */ /* 0x000fc800078e3cff */
[----:B------:R-:W-:-:S05]  /*dfc0*/  @!P4 LOP3.LUT R3, R3, R2, RZ, 0x3c, !PT ;  /* 0x000000020303c212 */ /* 0x000fca00078e3cff */
[----:B------:R-:W-:Y:S01]  /*dfd0*/  @!PT LDS RZ, [RZ] ;  /* 0x00000000fffff984 */ /* 0x000fe20000000800 */
[----:B------:R-:W-:Y:S01]  /*dfe0*/  @!PT LDS RZ, [RZ] ;  /* 0x00000000fffff984 */ /* 0x000fe20000000800 */
[----:B------:R-:W-:Y:S01]  /*dff0*/  @!PT LDS RZ, [RZ] ;  /* 0x00000000fffff984 */ /* 0x000fe20000000800 */
[----:B------:R0:W-:Y:S01]  /*e000*/  @!P4 LDGSTS.E.BYPASS.LTC128B.128 [R7+0x22400], desc[UR46][R2.64], !P0 ;  /* 0x224000000207cfae */ /* 0x0001e2000c101d6e */
[----:B------:R-:W-:-:S03]  /*e010*/  IMAD.MOV.U32 R13, RZ, RZ, R5 ;  /* 0x000000ffff0d7224 */ /* 0x000fc600078e0005 */
[----:B------:R0:W-:Y:S04]  /*e020*/  @!P4 LDGSTS.E.BYPASS.LTC128B.128 [R7+0x26400], desc[UR46][R2.64+0x80], !P1 ;  /* 0x264000800207cfae */ /* 0x0001e8000c901d6e */
[----:B------:R0:W-:Y:S04]  /*e030*/  @!P4 LDGSTS.E.BYPASS.LTC128B.128 [R7+0x2a400], desc[UR46][R2.64+0x100], !P2 ;  /* 0x2a4001000207cfae */ /* 0x0001e8000d101d6e */
[----:B------:R0:W-:Y:S01]  /*e040*/  @!P4 LDGSTS.E.BYPASS.LTC128B.128 [R7+0x2e400], desc[UR46][R2.64+0x180], !P3 ;  /* 0x2e4001800207cfae */ /* 0x0001e2000d901d6e */
[----:B------:R-:W-:Y:S01]  /*e050*/  IMAD.MOV.U32 R6, RZ, RZ, R14 ;  /* 0x000000ffff067224 */ /* 0x000fe200078e000e */
[----:B------:R-:W-:-:S13]  /*e060*/  LOP3.LUT P4, RZ, R18, 0x40, RZ, 0xc0, !PT ;  /* 0x0000004012ff7812 */ /* 0x000fda000788c0ff */
[----:B0-----:R-:W-:Y:S05]  /*e070*/  WARPSYNC.COLLECTIVE R15, `(.L_x_333) ;  /* 0x000000000f087348 */ /* 0x001fea0003c00000 */
[----:B------:R1:W2:Y:S02]  /*e080*/  SHFL.IDX P6, R14, R13, R12, R11 ;  /* 0x0000000c0d0e7389 */ /* 0x0002a400000c000b */
[----:B012---:R-:W-:Y:S01]  /*e090*/  ENDCOLLECTIVE ;  /* 0x000000000000791b */ /* 0x007fe20003800000 */
.L_x_333:
[----:B------:R-:W-:Y:S02]  /*e0a0*/  IMAD.MOV.U32 R13, RZ, RZ, R4 ;  /* 0x000000ffff0d7224 */ /* 0x000fe400078e0004 */
[----:B------:R-:W-:Y:S02]  /*e0b0*/  IMAD.MOV.U32 R12, RZ, RZ, 0x2 ;  /* 0x00000002ff0c7424 */ /* 0x000fe400078e00ff */
[----:B------:R-:W-:-:S05]  /*e0c0*/  IMAD.MOV.U32 R2, RZ, RZ, R14 ;  /* 0x000000ffff027224 */ /* 0x000fca00078e000e */
[----:B------:R-:W-:-:S05]  /*e0d0*/  @!P4 LEA R2, P6, R8, R2, 0x1 ;  /* 0x000000020802c211 */ /* 0x000fca00078c08ff */
[----:B------:R-:W-:-:S05]  /*e0e0*/  @!P4 IMAD.X R3, RZ, RZ, R6, P6 ;  /* 0x000000ffff03c224 */ /* 0x000fca00030e0606 */
[----:B------:R-:W-:Y:S01]  /*e0f0*/  @!PT LDS RZ, [RZ] ;  /* 0x00000000fffff984 */ /* 0x000fe20000000800 */
[----:B------:R-:W-:Y:S01]  /*e100*/  @!PT LDS RZ, [RZ] ;  /* 0x00000000fffff984 */ /* 0x000fe20000000800 */
[----:B------:R-:W-:Y:S01]  /*e110*/  @!PT LDS RZ, [RZ] ;  /* 0x00000000fffff984 */ /* 0x000fe20000000800 */
[----:B------:R0:W-:Y:S03]  /*e120*/  @!P4 LDGSTS.E.BYPASS.LTC128B.128 [R7+0x22c00], desc[UR46][R2.64], !P0 ;  /* 0x22c000000207cfae */ /* 0x0001e6000c101d6e */
[----:B0-----:R-:W-:Y:S05]  /*e130*/  WARPSYNC.COLLECTIVE R15, `(.L_x_334) ;  /* 0x000000000f087348 */ /* 0x001fea0003c00000 */
[----:B------:R1:W2:Y:S02]  /*e140*/  SHFL.IDX P6, R14, R13, R12, R11 ;  /* 0x0000000c0d0e7389 */ /* 0x0002a400000c000b */
[----:B012---:R-:W-:Y:S01]  /*e150*/  ENDCOLLECTIVE ;  /* 0x000000000000791b */ /* 0x007fe20003800000 */
.L_x_334:
[----:B------:R-:W-:Y:S01]  /*e160*/  @!PT LDS RZ, [RZ] ;  /* 0x00000000fffff984 */ /* 0x000fe20000000800 */
[----:B------:R-:W-:Y:S01]  /*e170*/  @!PT LDS RZ, [RZ] ;  /* 0x00000000fffff984 */ /* 0x000fe20000000800 */
[----:B------:R-:W-:Y:S01]  /*e180*/  @!PT LDS RZ, [RZ] ;  /* 0x00000000fffff984 */ /* 0x000fe20000000800 */
[----:B------:R0:W-:Y:S04]  /*e190*/  @!P4 LDGSTS.E.BYPASS.LTC128B.128 [R7+0x26c00], desc[UR46][R2.64+0x80], !P1 ;  /* 0x26c000800207cfae */ /* 0x0001e8000c901d6e */
[----:B------:R0:W-:Y:S04]  /*e1a0*/  @!P4 LDGSTS.E.BYPASS.LTC128B.128 [R7+0x2ac00], desc[UR46][R2.64+0x100], !P2 ;  /* 0x2ac001000207cfae */ /* 0x0001e8000d101d6e */
[----:B------:R0:W-:Y:S01]  /*e1b0*/  @!P4 LDGSTS.E.BYPASS.LTC128B.128 [R7+0x2ec00], desc[UR46][R2.64+0x180], !P3 ;  /* 0x2ec001800207cfae */ /* 0x0001e2000d901d6e */
[----:B------:R-:W-:Y:S01]  /*e1c0*/  LOP3.LUT P4, RZ, R18, 0x10, RZ, 0xc0, !PT ;  /* 0x0000001012ff7812 */ /* 0x000fe2000788c0ff */
[----:B------:R-:W-:-:S02]  /*e1d0*/  IMAD.MOV.U32 R13, RZ, RZ, R5 ;  /* 0x000000ffff0d7224 */ /* 0x000fc400078e0005 */
[----:B------:R-:W-:-:S10]  /*e1e0*/  IMAD.MOV.U32 R6, RZ, RZ, R14 ;  /* 0x000000ffff067224 */ /* 0x000fd400078e000e */
[----:B0-----:R-:W-:Y:S05]  /*e1f0*/  WARPSYNC.COLLECTIVE R15, `(.L_x_335) ;  /* 0x000000000f087348 */ /* 0x001fea0003c00000 */
[----:B------:R1:W2:Y:S02]  /*e200*/  SHFL.IDX P6, R14, R13, R12, R11 ;  /* 0x0000000c0d0e7389 */ /* 0x0002a400000c000b */
[----:B012---:R-:W-:Y:S01]  /*e210*/  ENDCOLLECTIVE ;  /* 0x000000000000791b */ /* 0x007fe20003800000 */
.L_x_335:
        /* <DEDUP_REMOVED lines=12> */
.L_x_336:
        /* <DEDUP_REMOVED lines=12> */
.L_x_337:
        /* <DEDUP_REMOVED lines=12> */
.L_x_338:
        /* <DEDUP_REMOVED lines=12> */
.L_x_339:
[----:B------:R-:W-:Y:S02]  /*e520*/  IMAD.MOV.U32 R13, RZ, RZ, R4 ;  /* 0x000000ffff0d7224 */ /* 0x000fe400078e0004 */
[----:B------:R-:W-:Y:S02]  /*e530*/  IMAD.MOV.U32 R12, RZ, RZ, 0x5 ;  /* 0x00000005ff0c7424 */ /* 0x000fe400078e00ff */
[----:B------:R-:W-:-:S05]  /*e540*/  IMAD.MOV.U32 R2, RZ, RZ, R14 ;  /* 0x000000ffff027224 */ /* 0x000fca00078e000e */
[----:B------:R-:W-:-:S05]  /*e550*/  @!P5 LEA R2, P6, R8, R2, 0x1 ;  /* 0x000000020802d211 */ /* 0x000fca00078c08ff */
[----:B------:R-:W-:Y:S01]  /*e560*/  @!P5 IMAD.X R3, RZ, RZ, R6, P6 ;  /* 0x000000ffff03d224 */ /* 0x000fe200030e0606 */
[C---:B------:R-:W-:Y:S02]  /*e570*/  LOP3.LUT P6, RZ, R18.reuse, 0x8, RZ, 0xc0, !PT ;  /* 0x0000000812ff7812 */ /* 0x040fe400078cc0ff */
[----:B------:R-:W-:-:S11]  /*e580*/  LOP3.LUT P5, RZ, R18, 0x80, RZ, 0xc0, !PT ;  /* 0x0000008012ff7812 */ /* 0x000fd600078ac0ff */
[----:B------:R-:W-:Y:S01]  /*e590*/  @!PT LDS RZ, [RZ] ;  /* 0x00000000fffff984 */ /* 0x000fe20000000800 */
[----:B------:R-:W-:Y:S01]  /*e5a0*/  @!PT LDS RZ, [RZ] ;  /* 0x00000000fffff984 */ /* 0x000fe20000000800 */
[----:B------:R-:W-:Y:S01]  /*e5b0*/  @!PT LDS RZ, [RZ] ;  /* 0x00000000fffff984 */ /* 0x000fe20000000800 */
[----:B------:R0:W-:Y:S04]  /*e5c0*/  @!P6 LDGSTS.E.BYPASS.LTC128B.128 [R7+0x24400], desc[UR46][R2.64], !P0 ;  /* 0x244000000207efae */ /* 0x0001e8000c101d6e */
[----:B------:R0:W-:Y:S04]  /*e5d0*/  @!P6 LDGSTS.E.BYPASS.LTC128B.128 [R7+0x28400], desc[UR46][R2.64+0x80], !P1 ;  /* 0x284000800207efae */ /* 0x0001e8000c901d6e */
[----:B------:R0:W-:Y:S04]  /*e5e0*/  @!P6 LDGSTS.E.BYPASS.LTC128B.128 [R7+0x2c400], desc[UR46][R2.64+0x100], !P2 ;  /* 0x2c4001000207efae */ /* 0x0001e8000d101d6e */
[----:B------:R0:W-:Y:S02]  /*e5f0*/  @!P6 LDGSTS.E.BYPASS.LTC128B.128 [R7+0x30400], desc[UR46][R2.64+0x180], !P3 ;  /* 0x304001800207efae */ /* 0x0001e4000d901d6e */
[----:B0-----:R-:W-:Y:S05]  /*e600*/  WARPSYNC.COLLECTIVE R15, `(.L_x_340) ;  /* 0x000000000f087348 */ /* 0x001fea0003c00000 */
[----:B------:R1:W2:Y:S02]  /*e610*/  SHFL.IDX P6, R14, R13, R12, R11 ;  /* 0x0000000c0d0e7389 */ /* 0x0002a400000c000b */
[----:B012---:R-:W-:Y:S01]  /*e620*/  ENDCOLLECTIVE ;  /* 0x000000000000791b */ /* 0x007fe20003800000 */
.L_x_340:
[----:B------:R-:W-:Y:S02]  /*e630*/  IMAD.MOV.U32 R13, RZ, RZ, R5 ;  /* 0x000000ffff0d7224 */ /* 0x000fe400078e0005 */
[----:B------:R-:W-:-:S07]  /*e640*/  IMAD.MOV.U32 R6, RZ, RZ, R14 ;  /* 0x000000ffff067224 */ /* 0x000fce00078e000e */
[----:B------:R-:W-:Y:S05]  /*e650*/  WARPSYNC.COLLECTIVE R15, `(.L_x_341) ;  /* 0x000000000f087348 */ /* 0x000fea0003c00000 */
[----:B------:R0:W1:Y:S02]  /*e660*/  SHFL.IDX P6, R14, R13, R12, R11 ;  /* 0x0000000c0d0e7389 */ /* 0x00006400000c000b */
[----:B01----:R-:W-:Y:S01]  /*e670*/  ENDCOLLECTIVE ;  /* 0x000000000000791b */ /* 0x003fe20003800000 */
.L_x_341:
        /* <DEDUP_REMOVED lines=12> */
.L_x_342:
[----:B------:R-:W-:Y:S01]  /*e740*/  @!PT LDS RZ, [RZ] ;  /* 0x00000000fffff984 */ /* 0x000fe20000000800 */
[----:B------:R-:W-:Y:S01]  /*e750*/  @!PT LDS RZ, [RZ] ;  /* 0x00000000fffff984 */ /* 0x000fe20000000800 */
[----:B------:R-:W-:Y:S01]  /*e760*/  @!PT LDS RZ, [RZ] ;  /* 0x00000000fffff984 */ /* 0x000fe20000000800 */
[----:B------:R0:W-:Y:S04]  /*e770*/  @!P4 LDGSTS.E.BYPASS.LTC128B.128 [R7+0x28c00], desc[UR46][R2.64+0x80], !P1 ;  /* 0x28c000800207cfae */ /* 0x0001e8000c901d6e */
[----:B------:R0:W-:Y:S04]  /*e780*/  @!P4 LDGSTS.E.BYPASS.LTC128B.128 [R7+0x2cc00], desc[UR46][R2.64+0x100], !P2 ;  /* 0x2cc001000207cfae */ /* 0x0001e8000d101d6e */
[----:B------:R0:W-:Y:S01]  /*e790*/  @!P4 LDGSTS.E.BYPASS.LTC128B.128 [R7+0x30c00], desc[UR46][R2.64+0x180], !P3 ;  /* 0x30c001800207cfae */ /* 0x0001e2000d901d6e */
[----:B------:R-:W-:Y:S02]  /*e7a0*/  IMAD.MOV.U32 R13, RZ, RZ, R5 ;  /* 0x000000ffff0d7224 */ /* 0x000fe400078e0005 */
[----:B------:R-:W-:-:S07]  /*e7b0*/  IMAD.MOV.U32 R6, RZ, RZ, R14 ;  /* 0x000000ffff067224 */ /* 0x000fce00078e000e */
[----:B0-----:R-:W-:Y:S05]  /*e7c0*/  WARPSYNC.COLLECTIVE R15, `(.L_x_343) ;  /* 0x000000000f087348 */ /* 0x001fea0003c00000 */
[----:B------:R1:W2:Y:S02]  /*e7d0*/  SHFL.IDX P6, R14, R13, R12, R11 ;  /* 0x0000000c0d0e7389 */ /* 0x0002a400000c000b */
[----:B012---:R-:W-:Y:S01]  /*e7e0*/  ENDCOLLECTIVE ;  /* 0x000000000000791b */ /* 0x007fe20003800000 */
.L_x_343:
        /* <DEDUP_REMOVED lines=12> */
.L_x_344:
        /* <DEDUP_REMOVED lines=11> */
.L_x_345:
[----:B------:R-:W-:Y:S01]  /*e960*/  IMAD.MOV.U32 R2, RZ, RZ, R14 ;  /* 0x000000ffff027224 */ /* 0x000fe200078e000e */
[----:B------:R-:W-:Y:S06]  /*e970*/  BRA `(.L_x_346) ;  /* 0xffffffb8003c7947 */ /* 0x000fec000383ffff */
.L_x_227:
[----:B-1----:R-:W-:-:S04]  /*e980*/  IMAD.U32 R3, RZ, RZ, UR37 ;  /* 0x00000025ff037e24 */ /* 0x002fc8000f8e00ff */
[----:B------:R1:W2:Y:S03]  /*e990*/  SYNCS.PHASECHK.TRANS64.TRYWAIT P0, [R3+URZ+0x32420], R0 ;  /* 0x03242000030075a7 */ /* 0x0002a6000800017f */
[----:B--2---:R-:W-:Y:S05]  /*e9a0*/  @!P0 NANOSLEEP.SYNCS 0x989680 ;  /* 0x009896800000895d */ /* 0x004fea0003900000 */
[----:B------:R-:W2:Y:S02]  /*e9b0*/  @!P0 SYNCS.PHASECHK.TRANS64 P0, [R3+URZ+0x32420], R0 ;  /* 0x03242000030085a7 */ /* 0x000ea4000800007f */
[----:B--2---:R-:W-:Y:S05]  /*e9c0*/  @!P0 BRA `(.L_x_227) ;  /* 0xfffffffc00ec8947 */ /* 0x004fea000383ffff */
[----:B------:R-:W-:Y:S05]  /*e9d0*/  BRA `(.L_x_347) ;  /* 0xffffffb8008c7947 */ /* 0x000fea000383ffff */
.L_x_231:
[----:B0-----:R0:W1:Y:S02]  /*e9e0*/  SYNCS.PHASECHK.TRANS64.TRYWAIT P0, [R2+URZ+0x32460], R0 ;  /* 0x03246000020075a7 */ /* 0x001064000800017f */
[----:B-1----:R-:W-:Y:S05]  /*e9f0*/  @!P0 NANOSLEEP.SYNCS 0x989680 ;  /* 0x009896800000895d */ /* 0x002fea0003900000 */
[----:B------:R-:W1:Y:S02]  /*ea00*/  @!P0 SYNCS.PHASECHK.TRANS64 P0, [R2+URZ+0x32460], R0 ;  /* 0x03246000020085a7 */ /* 0x000e64000800007f */
[----:B-1----:R-:W-:Y:S05]  /*ea10*/  @!P0 BRA `(.L_x_231) ;  /* 0xfffffffc00f08947 */ /* 0x002fea000383ffff */
[----:B------:R-:W-:Y:S05]  /*ea20*/  BRA `(.L_x_348) ;  /* 0xffffffb800ac7947 */ /* 0x000fea000383ffff */
.L_x_244:
[----:B-1----:R1:W2:Y:S02]  /*ea30*/  SYNCS.PHASECHK.TRANS64.TRYWAIT P0, [R3+URZ+0x32440], R2 ;  /* 0x03244002030075a7 */ /* 0x0022a4000800017f */
[----:B--2---:R-:W-:Y:S05]  /*ea40*/  @!P0 NANOSLEEP.SYNCS 0x989680 ;  /* 0x009896800000895d */ /* 0x004fea0003900000 */
[----:B------:R-:W2:Y:S02]  /*ea50*/  @!P0 SYNCS.PHASECHK.TRANS64 P0, [R3+URZ+0x32440], R2 ;  /* 0x03244002030085a7 */ /* 0x000ea4000800007f */
[----:B--2---:R-:W-:Y:S05]  /*ea60*/  @!P0 BRA `(.L_x_244) ;  /* 0xfffffffc00f08947 */ /* 0x004fea000383ffff */
[----:B------:R-:W-:Y:S05]  /*ea70*/  BRA `(.L_x_349) ;  /* 0xffffffc000a47947 */ /* 0x000fea000383ffff */
.L_x_249:
[----:B0-----:R0:W2:Y:S02]  /*ea80*/  SYNCS.PHASECHK.TRANS64.TRYWAIT P0, [R3+URZ+0x32460], R2 ;  /* 0x03246002030075a7 */ /* 0x0010a4000800017f */
[----:B--2---:R-:W-:Y:S05]  /*ea90*/  @!P0 NANOSLEEP.SYNCS 0x989680 ;  /* 0x009896800000895d */ /* 0x004fea0003900000 */
[----:B------:R-:W2:Y:S02]  /*eaa0*/  @!P0 SYNCS.PHASECHK.TRANS64 P0, [R3+URZ+0x32460], R2 ;  /* 0x03246002030085a7 */ /* 0x000ea4000800007f */
[----:B--2---:R-:W-:Y:S05]  /*eab0*/  @!P0 BRA `(.L_x_249) ;  /* 0xfffffffc00f08947 */ /* 0x004fea000383ffff */
[----:B------:R-:W-:Y:S05]  /*eac0*/  BRA `(.L_x_350) ;  /* 0xffffffc400207947 */ /* 0x000fea000383ffff */
.L_x_261:
[----:B--2---:R2:W3:Y:S02]  /*ead0*/  SYNCS.PHASECHK.TRANS64.TRYWAIT P0, [R4+URZ+0x32440], R2 ;  /* 0x03244002040075a7 */ /* 0x0044e4000800017f */
[----:B---3--:R-:W-:Y:S05]  /*eae0*/  @!P0 NANOSLEEP.SYNCS 0x989680 ;  /* 0x009896800000895d */ /* 0x008fea0003900000 */
[----:B------:R-:W3:Y:S02]  /*eaf0*/  @!P0 SYNCS.PHASECHK.TRANS64 P0, [R4+URZ+0x32440], R2 ;  /* 0x03244002040085a7 */ /* 0x000ee4000800007f */
[----:B---3--:R-:W-:Y:S05]  /*eb00*/  @!P0 BRA `(.L_x_261) ;  /* 0xfffffffc00f08947 */ /* 0x008fea000383ffff */
[----:B------:R-:W-:Y:S05]  /*eb10*/  BRA `(.L_x_351) ;  /* 0xffffffcc00087947 */ /* 0x000fea000383ffff */
.L_x_266:
[----:B0-----:R0:W1:Y:S02]  /*eb20*/  SYNCS.PHASECHK.TRANS64.TRYWAIT P0, [R4+URZ+0x32460], R2 ;  /* 0x03246002040075a7 */ /* 0x001064000800017f */
[----:B-1----:R-:W-:Y:S05]  /*eb30*/  @!P0 NANOSLEEP.SYNCS 0x989680 ;  /* 0x009896800000895d */ /* 0x002fea0003900000 */
[----:B------:R-:W1:Y:S02]  /*eb40*/  @!P0 SYNCS.PHASECHK.TRANS64 P0, [R4+URZ+0x32460], R2 ;  /* 0x03246002040085a7 */ /* 0x000e64000800007f */
[----:B-1----:R-:W-:Y:S05]  /*eb50*/  @!P0 BRA `(.L_x_266) ;  /* 0xfffffffc00f08947 */ /* 0x002fea000383ffff */
[----:B------:R-:W-:Y:S05]  /*eb60*/  BRA `(.L_x_352) ;  /* 0xffffffcc00847947 */ /* 0x000fea000383ffff */
.L_x_277:
[----:B0-----:R0:W2:Y:S02]  /*eb70*/  SYNCS.PHASECHK.TRANS64.TRYWAIT P0, [R4+URZ+0x32440], R2 ;  /* 0x03244002040075a7 */ /* 0x0010a4000800017f */
[----:B--2---:R-:W-:Y:S05]  /*eb80*/  @!P0 NANOSLEEP.SYNCS 0x989680 ;  /* 0x009896800000895d */ /* 0x004fea0003900000 */
[----:B------:R-:W2:Y:S02]  /*eb90*/  @!P0 SYNCS.PHASECHK.TRANS64 P0, [R4+URZ+0x32440], R2 ;  /* 0x03244002040085a7 */ /* 0x000ea4000800007f */
[----:B--2---:R-:W-:Y:S05]  /*eba0*/  @!P0 BRA `(.L_x_277) ;  /* 0xfffffffc00f08947 */ /* 0x004fea000383ffff */
[----:B------:R-:W-:Y:S05]  /*ebb0*/  BRA `(.L_x_353) ;  /* 0xffffffd400487947 */ /* 0x000fea000383ffff */
.L_x_282:
[----:B-1----:R1:W2:Y:S02]  /*ebc0*/  SYNCS.PHASECHK.TRANS64.TRYWAIT P0, [R4+URZ+0x32460], R2 ;  /* 0x03246002040075a7 */ /* 0x0022a4000800017f */
[----:B--2---:R-:W-:Y:S05]  /*ebd0*/  @!P0 NANOSLEEP.SYNCS 0x989680 ;  /* 0x009896800000895d */ /* 0x004fea0003900000 */
[----:B------:R-:W2:Y:S02]  /*ebe0*/  @!P0 SYNCS.PHASECHK.TRANS64 P0, [R4+URZ+0x32460], R2 ;  /* 0x03246002040085a7 */ /* 0x000ea4000800007f */
[----:B--2---:R-:W-:Y:S05]  /*ebf0*/  @!P0 BRA `(.L_x_282) ;  /* 0xfffffffc00f08947 */ /* 0x004fea000383ffff */
[----:B------:R-:W-:Y:S05]  /*ec00*/  BRA `(.L_x_354) ;  /* 0xffffffd400c47947 */ /* 0x000fea000383ffff */
.L_x_292:
[----:B0-----:R0:W2:Y:S02]  /*ec10*/  SYNCS.PHASECHK.TRANS64.TRYWAIT P0, [R0+URZ+0x32420], R3 ;  /* 0x03242003000075a7 */ /* 0x0010a4000800017f */
[----:B--2---:R-:W-:Y:S05]  /*ec20*/  @!P0 NANOSLEEP.SYNCS 0x989680 ;  /* 0x009896800000895d */ /* 0x004fea0003900000 */
[----:B------:R-:W2:Y:S02]  /*ec30*/  @!P0 SYNCS.PHASECHK.TRANS64 P0, [R0+URZ+0x32420], R3 ;  /* 0x03242003000085a7 */ /* 0x000ea4000800007f */
[----:B--2---:R-:W-:Y:S05]  /*ec40*/  @!P0 BRA `(.L_x_292) ;  /* 0xfffffffc00f08947 */ /* 0x004fea000383ffff */
[----:B------:R-:W-:Y:S05]  /*ec50*/  BRA `(.L_x_355) ;  /* 0xffffffdc00547947 */ /* 0x000fea000383ffff */
.L_x_293:
        /* <DEDUP_REMOVED lines=11> */
.L_x_357:
[----:B------:R-:W-:Y:S05]  /*ed10*/  BSYNC B0 ;  /* 0x0000000000007941 */ /* 0x000fea0003800000 */
.L_x_356:
[----:B------:R-:W-:Y:S05]  /*ed20*/  BRA `(.L_x_358) ;  /* 0xffffffdc003c7947 */ /* 0x000fea000383ffff */
.L_x_296:
[----:B------:R-:W-:Y:S01]  /*ed30*/  BSSY B1, `(.L_x_359) ;  /* 0x0000006000017945 */ /* 0x000fe20003800000 */
[----:B------:R-:W-:-:S07]  /*ed40*/  IMAD.MOV.U32 R15, RZ, RZ, -0x1 ;  /* 0xffffffffff0f7424 */ /* 0x000fce00078e00ff */
[----:B012---:R-:W-:Y:S05]  /*ed50*/  WARPSYNC.COLLECTIVE R15, `(.L_x_360) ;  /* 0x000000000f0c7348 */ /* 0x007fea0003c00000 */
[----:B------:R-:W-:Y:S02]  /*ed60*/  ELECT P6, UR62, PT ;  /* 0x00000000003e782f */ /* 0x000fe400038c0000 */
[----:B------:R-:W-:Y:S01]  /*ed70*/  MOV R14, UR62 ;  /* 0x0000003e000e7c02 */ /* 0x000fe20008000f00 */
[----:B012---:R-:W-:Y:S10]  /*ed80*/  ENDCOLLECTIVE ;  /* 0x000000000000791b */ /* 0x007ff40003800000 */
.L_x_360:
[----:B------:R-:W-:Y:S05]  /*ed90*/  BSYNC B1 ;  /* 0x0000000000017941 */ /* 0x000fea0003800000 */
.L_x_359:
[----:B------:R-:W-:Y:S05]  /*eda0*/  BRA `(.L_x_361) ;  /* 0xffffffdc00347947 */ /* 0x000fea000383ffff */
.L_x_298:
[----:B0-----:R0:W1:Y:S02]  /*edb0*/  SYNCS.PHASECHK.TRANS64.TRYWAIT P0, [R6+URZ], R5 ;  /* 0x00000005060075a7 */ /* 0x001064000800017f */
[----:B-1----:R-:W-:Y:S05]  /*edc0*/  @!P0 NANOSLEEP.SYNCS 0x989680 ;  /* 0x009896800000895d */ /* 0x002fea0003900000 */
[----:B------:R-:W1:Y:S02]  /*edd0*/  @!P0 SYNCS.PHASECHK.TRANS64 P0, [R6+URZ], R5 ;  /* 0x00000005060085a7 */ /* 0x000e64000800007f */
[----:B-1----:R-:W-:Y:S05]  /*ede0*/  @!P0 BRA `(.L_x_298) ;  /* 0xfffffffc00f08947 */ /* 0x002fea000383ffff */
[----:B------:R-:W-:Y:S05]  /*edf0*/  BRA `(.L_x_362) ;  /* 0xffffffdc006c7947 */ /* 0x000fea000383ffff */
.L_x_299:
[----:B-1----:R1:W2:Y:S02]  /*ee00*/  SYNCS.PHASECHK.TRANS64.TRYWAIT P0, [R7+URZ], R2 ;  /* 0x00000002070075a7 */ /* 0x0022a4000800017f */
[----:B--2---:R-:W-:Y:S05]  /*ee10*/  @!P0 NANOSLEEP.SYNCS 0x989680 ;  /* 0x009896800000895d */ /* 0x004fea0003900000 */
[----:B------:R-:W2:Y:S02]  /*ee20*/  @!P0 SYNCS.PHASECHK.TRANS64 P0, [R7+URZ], R2 ;  /* 0x00000002070085a7 */ /* 0x000ea4000800007f */
[----:B--2---:R-:W-:Y:S05]  /*ee30*/  @!P0 BRA `(.L_x_299) ;  /* 0xfffffffc00f08947 */ /* 0x004fea000383ffff */
[----:B------:R-:W-:Y:S05]  /*ee40*/  BRA `(.L_x_363) ;  /* 0xffffffdc00607947 */ /* 0x000fea000383ffff */
.L_x_301:
[----:B--2---:R2:W3:Y:S02]  /*ee50*/  SYNCS.PHASECHK.TRANS64.TRYWAIT P0, [R4+URZ], R5 ;  /* 0x00000005040075a7 */ /* 0x0044e4000800017f */
[----:B---3--:R-:W-:Y:S05]  /*ee60*/  @!P0 NANOSLEEP.SYNCS 0x989680 ;  /* 0x009896800000895d */ /* 0x008fea0003900000 */
[----:B------:R-:W3:Y:S02]  /*ee70*/  @!P0 SYNCS.PHASECHK.TRANS64 P0, [R4+URZ], R5 ;  /* 0x00000005040085a7 */ /* 0x000ee4000800007f */
[----:B---3--:R-:W-:Y:S05]  /*ee80*/  @!P0 BRA `(.L_x_301) ;  /* 0xfffffffc00f08947 */ /* 0x008fea000383ffff */
[----:B------:R-:W-:Y:S05]  /*ee90*/  BRA `(.L_x_364) ;  /* 0xffffffdc00647947 */ /* 0x000fea000383ffff */
.L_x_365:
        /* <DEDUP_REMOVED lines=14> */
.L_x_6035:


//--------------------- .text._ZN7cutlass13device_kernelIN5flash11enable_sm90INS1_16FlashAttnFwdSm90INS1_25CollectiveMainloopFwdSm90ILi2EN4cute5tupleIJNS5_1CILi1EEES8_S8_EEENS6_IJNS7_ILi128EEENS7_ILi96EEENS7_ILi64EEEEEELi256ENS_6half_tEfNS_4arch4Sm90ELb0ELb0ELb0ELb1ELb0ELb0ELb0ELb1ELb0ELb1ELb0ELb0EEENS1_21CollectiveEpilogueFwdINS6_IJSA_NS7_ILi256EEESB_EEES9_SE_SG_Li256ELb1ELb1ELb0ELb0EEENS1_36VarlenDynamicPersistentTileSchedulerILi128ELi96ELi256ELi128ELb0ELb1ELb1ELb0ELb1ELb1EEEEEEEEEvNT_6ParamsE --------------------------
	.section	.text._ZN7cutlass13device_kernelIN5flash11enable_sm90INS1_16FlashAttnFwdSm90INS1_25CollectiveMainloopFwdSm90ILi2EN4cute5tupleIJNS5_1CILi1EEES8_S8_EEENS6_IJNS7_ILi128EEENS7_ILi96EEENS7_ILi64EEEEEELi256ENS_6half_tEfNS_4arch4Sm90ELb0ELb0ELb0ELb1ELb0ELb0ELb0ELb1ELb0ELb1ELb0ELb0EEENS1_21CollectiveEpilogueFwdINS6_IJSA_NS7_ILi256EEESB_EEES9_SE_SG_Li256ELb1ELb1ELb0ELb0EEENS1_36VarlenDynamicPersistentTileSchedulerILi128ELi96ELi256ELi128ELb0ELb1ELb1ELb0ELb1ELb1EEEEEEEEEvNT_6ParamsE,"ax",@progbits
	.align	128
.text._ZN7cutlass13device_kernelIN5flash11enable_sm90INS1_16FlashAttnFwdSm90INS1_25CollectiveMainloopFwdSm90ILi2EN4cute5tupleIJNS5_1CILi1EEES8_S8_EEENS6_IJNS7_ILi128EEENS7_ILi96EEENS7_ILi64EEEEEELi256ENS_6half_tEfNS_4arch4Sm90ELb0ELb0ELb0ELb1ELb0ELb0ELb0ELb1ELb0ELb1ELb0ELb0EEENS1_21CollectiveEpilogueFwdINS6_IJSA_NS7_ILi256EEESB_EEES9_SE_SG_Li256ELb1ELb1ELb0ELb0EEENS1_36VarlenDynamicPersistentTileSchedulerILi128ELi96ELi256ELi128ELb0ELb1ELb1ELb0ELb1ELb1EEEEEEEEEvNT_6ParamsE:
        .type           _ZN7cutlass13device_kernelIN5flash11enable_sm90INS1_16FlashAttnFwdSm90INS1_25CollectiveMainloopFwdSm90ILi2EN4cute5tupleIJNS5_1CILi1EEES8_S8_EEENS6_IJNS7_ILi128EEENS7_ILi96EEENS7_ILi64EEEEEELi256ENS_6half_tEfNS_4arch4Sm90ELb0ELb0ELb0ELb1ELb0ELb0ELb0ELb1ELb0ELb1ELb0ELb0EEENS1_21CollectiveEpilogueFwdINS6_IJSA_NS7_ILi256EEESB_EEES9_SE_SG_Li256ELb1ELb1ELb0ELb0EEENS1_36VarlenDynamicPersistentTileSchedulerILi128ELi96ELi256ELi128ELb0ELb1ELb1ELb0ELb1ELb1EEEEEEEEEvNT_6ParamsE,@function
        .size           _ZN7cutlass13device_kernelIN5flash11enable_sm90INS1_16FlashAttnFwdSm90INS1_25CollectiveMainloopFwdSm90ILi2EN4cute5tupleIJNS5_1CILi1EEES8_S8_EEENS6_IJNS7_ILi128EEENS7_ILi96EEENS7_ILi64EEEEEELi256ENS_6half_tEfNS_4arch4Sm90ELb0ELb0ELb0ELb1ELb0ELb0ELb0ELb1ELb0ELb1ELb0ELb0EEENS1_21CollectiveEpilogueFwdINS6_IJSA_NS7_ILi256EEESB_EEES9_SE_SG_Li256ELb1ELb1ELb0ELb0EEENS1_36VarlenDynamicPersistentTileSchedulerILi128ELi96ELi256ELi128ELb0ELb1ELb1ELb0ELb1ELb1EEEEEEEEEvNT_6ParamsE,(.L_x_6036 - _ZN7cutlass13device_kernelIN5flash11enable_sm90INS1_16FlashAttnFwdSm90INS1_25CollectiveMainloopFwdSm90ILi2EN4cute5tupleIJNS5_1CILi1EEES8_S8_EEENS6_IJNS7_ILi128EEENS7_ILi96EEENS7_ILi64EEEEEELi256ENS_6half_tEfNS_4arch4Sm90ELb0ELb0ELb0ELb1ELb0ELb0ELb0ELb1ELb0ELb1ELb0ELb0EEENS1_21CollectiveEpilogueFwdINS6_IJSA_NS7_ILi256EEESB_EEES9_SE_SG_Li256ELb1ELb1ELb0ELb0EEENS1_36VarlenDynamicPersistentTileSchedulerILi128ELi96ELi256ELi128ELb0ELb1ELb1ELb0ELb1ELb1EEEEEEEEEvNT_6ParamsE)
        .other          _ZN7cutlass13device_kernelIN5flash11enable_sm90INS1_16FlashAttnFwdSm90INS1_25CollectiveMainloopFwdSm90ILi2EN4cute5tupleIJNS5_1CILi1EEES8_S8_EEENS6_IJNS7_ILi128EEENS7_ILi96EEENS7_ILi64EEEEEELi256ENS_6half_tEfNS_4arch4Sm90ELb0ELb0ELb0ELb1ELb0ELb0ELb0ELb1ELb0ELb1ELb0ELb0EEENS1_21CollectiveEpilogueFwdINS6_IJSA_NS7_ILi256EEESB_EEES9_SE_SG_Li256ELb1ELb1ELb0ELb0EEENS1_36VarlenDynamicPersistentTileSchedulerILi128ELi96ELi256ELi128ELb0ELb1ELb1ELb0ELb1ELb1EEEEEEEEEvNT_6ParamsE,@"STO_CUDA_ENTRY STV_DEFAULT"
_ZN7cutlass13device_kernelIN5flash11enable_sm90INS1_16FlashAttnFwdSm90INS1_25CollectiveMainloopFwdSm90ILi2EN4cute5tupleIJNS5_1CILi1EEES8_S8_EEENS6_IJNS7_ILi128EEENS7_ILi96EEENS7_ILi64EEEEEELi256ENS_6half_tEfNS_4arch4Sm90ELb0ELb0ELb0ELb1ELb0ELb0ELb0ELb1ELb0ELb1ELb0ELb0EEENS1_21CollectiveEpilogueFwdINS6_IJSA_NS7_ILi256EEESB_EEES9_SE_SG_Li256ELb1ELb1ELb0ELb0EEENS1_36VarlenDynamicPersistentTileSchedulerILi128ELi96ELi256ELi128ELb0ELb1ELb1ELb0ELb1ELb1EEEEEEEEEvNT_6ParamsE:
        /* <DEDUP_REMOVED lines=18> */
.L_x_367:
[----:B------:R-:W-:Y:S05]  /*0120*/  BSYNC B0 ;  /* 0x0000000000007941 */ /* 0x000fea0003800000 */
.L_x_366:
        /* <DEDUP_REMOVED lines=41> */
.L_x_368:
        /* <DEDUP_REMOVED lines=22> */
.L_x_369:
        /* <DEDUP_REMOVED lines=18> */
.L_x_370:
        /* <DEDUP_REMOVED lines=22> */
.L_x_371:
        /* <DEDUP_REMOVED lines=22> */
.L_x_372:
[----:B------:R-:W-:Y:S01]  /*0900*/  PLOP3.LUT P0, PT, PT, PT, UP0, 0x80, 0x0 ;  /* 0x000000000000781c */ /* 0x000fe20003f0f008 */
[----:B------:R-:W-:Y:S01]  /*0910*/  UMOV UR36, 0x1 ;  /* 0x0000000100247882 */ /* 0x000fe20000000000 */
[----:B------:R-:W-:Y:S01]  /*0920*/  NOP ;  /* 0x0000000000007918 */ /* 0x000fe20000000000 */
[----:B------:R-:W-:Y:S01]  /*0930*/  USEL UR36, UR36, 0x2, !UP0 ;  /* 0x0000000224247887 */ /* 0x000fe2000c000000 */
[----:B------:R-:W-:Y:S01]  /*0940*/  ULDC.64 UR40, c[0x0][0x208] ;  /* 0x0000820000287ab9 */ /* 0x000fe20000000a00 */
[----:B012-4-:R-:W-:Y:S08]  /*0950*/  BAR.SYNC.DEFER_BLOCKING 0x0 ;  /* 0x0000000000007b1d */ /* 0x017ff00000010000 */
[----:B------:R-:W-:Y:S05]  /*0960*/  @!P0 BRA `(.L_x_373) ;  /* 0x0000007c00d48947 */ /* 0x000fea0003800000 */
.L_x_374:
[----:B------:R-:W-:-:S08]  /*0970*/  NOP ;  /* 0x0000000000007918 */ /* 0x000fd00000000000 */
[----:B------:R-:W0:Y:S02]  /*0980*/  USETMAXREG.TRY_ALLOC.CTAPOOL UP0, 0xf0 ;  /* 0x000000f0000079c8 */ /* 0x000e240008000600 */
[----:B0-----:R-:W-:-:S13]  /*0990*/  PLOP3.LUT P0, PT, PT, PT, UP0, 0x80, 0x0 ;  /* 0x000000000000781c */ /* 0x001fda0003f0f008 */
[----:B------:R-:W-:Y:S05]  /*09a0*/  @!P0 BRA `(.L_x_374) ;  /* 0xfffffffc00f08947 */ /* 0x000fea000383ffff */
[----:B------:R-:W0:Y:S01]  /*09b0*/  S2R R0, SR_TID.X ;  /* 0x0000000000007919 */ /* 0x000e220000002100 */
[----:B------:R-:W1:Y:S01]  /*09c0*/  S2UR UR5, SR_CgaCtaId ;  /* 0x00000000000579c3 */ /* 0x000e620000008800 */
[----:B------:R-:W-:-:S07]  /*09d0*/  UMOV UR4, 0x400 ;  /* 0x0000040000047882 */ /* 0x000fce0000000000 */
[----:B------:R-:W-:Y:S06]  /*09e0*/  BAR.ARV 0x8, 0x180 ;  /* 0x0206000000007b1d */ /* 0x000fec0000002000 */
[----:B-1----:R-:W-:Y:S01]  /*09f0*/  ULEA UR4, UR5, UR4, 0x18 ;  /* 0x0000000405047291 */ /* 0x002fe2000f8ec03f */
[----:B0-----:R-:W-:-:S04]  /*0a00*/  SHF.R.U32.HI R0, RZ, 0x7, R0 ;  /* 0x00000007ff007819 */ /* 0x001fc80000011600 */
[----:B------:R-:W-:-:S13]  /*0a10*/  ISETP.NE.AND P0, PT, R0, 0x1, PT ;  /* 0x000000010000780c */ /* 0x000fda0003f05270 */
[----:B------:R-:W-:Y:S08]  /*0a20*/  @!P0 BAR.ARV 0x9, 0x100 ;  /* 0x0244000000008b1d */ /* 0x000ff00000002000 */
[----:B------:R-:W-:Y:S06]  /*0a30*/  BAR.SYNC.DEFER_BLOCKING 0x5, 0x180 ;  /* 0x0146000000007b1d */ /* 0x000fec0000010000 */
[----:B------:R-:W0:Y:S01]  /*0a40*/  LDS.128 R12, [UR4+0x228d0] ;  /* 0x0228d004ff0c7984 */ /* 0x000e220008000c00 */
[----:B------:R-:W-:Y:S01]  /*0a50*/  ULDC UR4, c[0x0][0xc3c] ;  /* 0x00030f0000047ab9 */ /* 0x000fe20000000800 */
[----:B------:R-:W-:Y:S06]  /*0a60*/  BAR.ARV 0x4, 0x180 ;  /* 0x0106000000007b1d */ /* 0x000fec0000002000 */
[----:B0-----:R-:W-:-:S13]  /*0a70*/  ISETP.GE.AND P0, PT, R15, UR4, PT ;  /* 0x000000040f007c0c */ /* 0x001fda000bf06270 */
[----:B------:R-:W-:Y:S05]  /*0a80*/  @P0 EXIT ;  /* 0x000000000000094d */ /* 0x000fea0003800000 */
[----:B------:R-:W0:Y:S01]  /*0a90*/  S2R R0, SR_TID.X ;  /* 0x0000000000007919 */ /* 0x000e220000002100 */
[----:B------:R-:W-:Y:S01]  /*0aa0*/  R2UR UR5, R13 ;  /* 0x000000000d0572ca */ /* 0x000fe200000e0000 */
[----:B------:R-:W-:Y:S01]  /*0ab0*/  ULOP3.LUT UR48, UR36, 0x1, URZ, 0xfc, !UPT ;  /* 0x0000000124307892 */ /* 0x000fe2000f8efc3f */
[----:B------:R-:W-:Y:S01]  /*0ac0*/  R2UR UR6, R14 ;  /* 0x000000000e0672ca */ /* 0x000fe200000e0000 */
[----:B------:R-:W-:Y:S01]  /*0ad0*/  UMOV UR47, URZ ;  /* 0x0000003f002f7c82 */ /* 0x000fe20008000000 */
[----:B------:R-:W-:Y:S01]  /*0ae0*/  UMOV UR38, URZ ;  /* 0x0000003f00267c82 */ /* 0x000fe20008000000 */
[----:B------:R-:W-:Y:S01]  /*0af0*/  UMOV UR37, URZ ;  /* 0x0000003f00257c82 */ /* 0x000fe20008000000 */
[----:B0-----:R-:W-:-:S05]  /*0b00*/  VIADD R209, R0, 0xffffff80 ;  /* 0xffffff8000d17836 */ /* 0x001fca0000000000 */
[----:B------:R-:W-:-:S04]  /*0b10*/  SHF.R.S32.HI R0, RZ, 0x1f, R209 ;  /* 0x0000001fff007819 */ /* 0x000fc800000114d1 */
[CC--:B------:R-:W-:Y:S02]  /*0b20*/  LEA.HI R3, R0.reuse, R209.reuse, RZ, 0x7 ;  /* 0x000000d100037211 */ /* 0x0c0fe400078f38ff */
[-C--:B------:R-:W-:Y:S02]  /*0b30*/  LEA.HI R4, R0, R209.reuse, RZ, 0x5 ;  /* 0x000000d100047211 */ /* 0x080fe400078f28ff */
[----:B------:R-:W-:Y:S02]  /*0b40*/  LOP3.LUT R2, R3, 0xffffff80, RZ, 0xc0, !PT ;  /* 0xffffff8003027812 */ /* 0x000fe400078ec0ff */
[----:B------:R-:W-:Y:S01]  /*0b50*/  SHF.R.S32.HI R200, RZ, 0x7, R3 ;  /* 0x00000007ffc87819 */ /* 0x000fe20000011403 */
[----:B------:R-:W-:Y:S02]  /*0b60*/  IMAD.SHL.U32 R6, R4, 0x20, RZ ;  /* 0x0000002004067824 */ /* 0x000fe400078e00ff */
[----:B------:R-:W-:Y:S01]  /*0b70*/  IMAD.IADD R23, R209, 0x1, -R2 ;  /* 0x00000001d1177824 */ /* 0x000fe200078e0a02 */
[----:B------:R-:W-:-:S02]  /*0b80*/  LEA.HI R2, R0, R209, RZ, 0x4 ;  /* 0x000000d100027211 */ /* 0x000fc400078f20ff */
[----:B------:R-:W-:Y:S02]  /*0b90*/  LOP3.LUT R7, R6, 0xfffffc00, RZ, 0xc0, !PT ;  /* 0xfffffc0006077812 */ /* 0x000fe400078ec0ff */
[----:B------:R-:W-:Y:S02]  /*0ba0*/  SHF.R.S32.HI R8, RZ, 0x1f, R23 ;  /* 0x0000001fff087819 */ /* 0x000fe40000011417 */
[----:B------:R-:W-:Y:S02]  /*0bb0*/  LOP3.LUT R4, R2, 0x3fffff0, RZ, 0xc0, !PT ;  /* 0x03fffff002047812 */ /* 0x000fe400078ec0ff */
[----:B------:R-:W-:Y:S02]  /*0bc0*/  LEA.HI R9, R8, R23, RZ, 0x2 ;  /* 0x0000001708097211 */ /* 0x000fe400078f10ff */
[----:B------:R-:W-:Y:S01]  /*0bd0*/  SHF.R.S32.HI R5, RZ, 0x4, R2 ;  /* 0x00000004ff057819 */ /* 0x000fe20000011402 */
[----:B------:R-:W-:Y:S01]  /*0be0*/  IMAD.IADD R4, R209, 0x1, -R4 ;  /* 0x00000001d1047824 */ /* 0x000fe200078e0a04 */
[----:B------:R-:W-:-:S02]  /*0bf0*/  LEA.HI R6, R0, R209, RZ, 0x2 ;  /* 0x000000d100067211 */ /* 0x000fc400078f10ff */
[----:B------:R-:W-:Y:S01]  /*0c00*/  SHF.R.S32.HI R10, RZ, 0x2, R9 ;  /* 0x00000002ff0a7819 */ /* 0x000fe20000011409 */
[----:B------:R-:W-:Y:S01]  /*0c10*/  IMAD R7, R4, 0x40, R7 ;  /* 0x0000004004077824 */ /* 0x000fe200078e0207 */
[----:B------:R-:W-:Y:S02]  /*0c20*/  SHF.R.S32.HI R11, RZ, 0x1f, R9 ;  /* 0x0000001fff0b7819 */ /* 0x000fe40000011409 */
[----:B------:R-:W-:Y:S02]  /*0c30*/  LEA.HI R2, R2, R5, RZ, 0x1 ;  /* 0x0000000502027211 */ /* 0x000fe400078f08ff */
[----:B------:R-:W-:Y:S02]  /*0c40*/  LOP3.LUT R6, R6, 0xfffffffc, RZ, 0xc0, !PT ;  /* 0xfffffffc06067812 */ /* 0x000fe400078ec0ff */
[----:B------:R-:W-:Y:S02]  /*0c50*/  LEA.HI R0, R0, R209, RZ, 0x3 ;  /* 0x000000d100007211 */ /* 0x000fe400078f18ff */
[----:B------:R-:W-:Y:S01]  /*0c60*/  LEA.HI R11, R11, R10, RZ, 0x3 ;  /* 0x0000000a0b0b7211 */ /* 0x000fe200078f18ff */
[----:B------:R-:W-:Y:S01]  /*0c70*/  IMAD.IADD R6, R209, 0x1, -R6 ;  /* 0x00000001d1067824 */ /* 0x000fe200078e0a06 */
[----:B------:R-:W-:-:S02]  /*0c80*/  LOP3.LUT R2, R2, 0x1ffffffe, RZ, 0xc0, !PT ;  /* 0x1ffffffe02027812 */ /* 0x000fc400078ec0ff */
[----:B------:R-:W-:Y:S02]  /*0c90*/  LOP3.LUT R4, R0, 0xfffffff8, RZ, 0xc0, !PT ;  /* 0xfffffff800047812 */ /* 0x000fe400078ec0ff */
[----:B------:R-:W-:Y:S01]  /*0ca0*/  LOP3.LUT R11, R11, 0xfffffff8, RZ, 0xc0, !PT ;  /* 0xfffffff80b0b7812 */ /* 0x000fe200078ec0ff */
[----:B------:R-:W-:Y:S01]  /*0cb0*/  IMAD.IADD R2, R5, 0x1, -R2 ;  /* 0x0000000105027824 */ /* 0x000fe200078e0a02 */
[----:B------:R-:W-:Y:S01]  /*0cc0*/  LEA.HI R8, R8, R23, RZ, 0x5 ;  /* 0x0000001708087211 */ /* 0x000fe200078f28ff */
[----:B------:R-:W-:Y:S01]  /*0cd0*/  IMAD.IADD R19, R209, 0x1, -R4 ;  /* 0x00000001d1137824 */ /* 0x000fe200078e0a04 */
[----:B------:R-:W-:Y:S01]  /*0ce0*/  LEA.HI R3, R3, R200, RZ, 0x1 ;  /* 0x000000c803037211 */ /* 0x000fe200078f08ff */
[----:B------:R-:W-:Y:S01]  /*0cf0*/  IMAD.IADD R11, R10, 0x1, -R11 ;  /* 0x000000010a0b7824 */ /* 0x000fe200078e0a0b */
[----:B------:R-:W-:Y:S01]  /*0d00*/  SHF.R.S32.HI R8, RZ, 0x5, R8 ;  /* 0x00000005ff087819 */ /* 0x000fe20000011408 */
[----:B------:R-:W-:Y:S01]  /*0d10*/  IMAD R204, R2, 0x8, R7 ;  /* 0x0000000802cc7824 */ /* 0x000fe200078e0207 */
[----:B------:R-:W-:Y:S01]  /*0d20*/  LEA.HI R5, R6, R6, RZ, 0x1 ;  /* 0x0000000606057211 */ /* 0x000fe200078f08ff */
[----:B------:R-:W-:Y:S01]  /*0d30*/  IMAD.SHL.U32 R2, R19, 0x8, RZ ;  /* 0x0000000813027824 */ /* 0x000fe200078e00ff */
[----:B------:R-:W-:Y:S01]  /*0d40*/  LOP3.LUT R3, R3, 0x3fffffe, RZ, 0xc0, !PT ;  /* 0x03fffffe03037812 */ /* 0x000fe200078ec0ff */
[----:B------:R-:W-:Y:S01]  /*0d50*/  IMAD R8, R8, 0x10, R11 ;  /* 0x0000001008087824 */ /* 0x000fe200078e020b */
[----:B------:R-:W-:Y:S01]  /*0d60*/  LOP3.LUT R5, R5, 0x1ffffffe, RZ, 0xc0, !PT ;  /* 0x1ffffffe05057812 */ /* 0x000fe200078ec0ff */
[----:B------:R-:W-:Y:S01]  /*0d70*/  VIADD R17, R2, 0x40 ;  /* 0x0000004002117836 */ /* 0x000fe20000000000 */
[----:B------:R-:W-:Y:S01]  /*0d80*/  LOP3.LUT R202, R9, 0x7ffffffc, RZ, 0xc0, !PT ;  /* 0x7ffffffc09ca7812 */ /* 0x000fe200078ec0ff */
[----:B------:R-:W-:Y:S01]  /*0d90*/  IMAD.IADD R3, R200, 0x1, -R3 ;  /* 0x00000001c8037824 */ /* 0x000fe200078e0a03 */
[----:B------:R-:W-:Y:S01]  /*0da0*/  SHF.R.S32.HI R22, RZ, 0x3, R0 ;  /* 0x00000003ff167819 */ /* 0x000fe20000011400 */
[C---:B------:R-:W-:Y:S01]  /*0db0*/  VIADD R16, R2.reuse, 0x80 ;  /* 0x0000008002107836 */ /* 0x040fe20000000000 */
[----:B------:R-:W-:Y:S01]  /*0dc0*/  SHF.R.S32.HI R208, RZ, 0x1f, R2 ;  /* 0x0000001fffd07819 */ /* 0x000fe20000011402 */
[----:B------:R-:W-:Y:S01]  /*0dd0*/  VIADD R18, R2, 0xc0 ;  /* 0x000000c002127836 */ /* 0x000fe20000000000 */
[----:B------:R-:W-:Y:S01]  /*0de0*/  SHF.R.S32.HI R207, RZ, 0x1f, R17 ;  /* 0x0000001fffcf7819 */ /* 0x000fe20000011411 */
[----:B------:R-:W-:Y:S01]  /*0df0*/  IMAD.IADD R6, R6, 0x1, -R5 ;  /* 0x0000000106067824 */ /* 0x000fe200078e0a05 */
[----:B------:R-:W-:Y:S01]  /*0e00*/  SHF.R.S32.HI R206, RZ, 0x1f, R16 ;  /* 0x0000001fffce7819 */ /* 0x000fe20000011410 */
[----:B------:R-:W-:Y:S01]  /*0e10*/  IMAD R201, R3, 0x40, R8 ;  /* 0x0000004003c97824 */ /* 0x000fe200078e0208 */
[----:B------:R-:W-:Y:S01]  /*0e20*/  SHF.R.S32.HI R205, RZ, 0x1f, R18 ;  /* 0x0000001fffcd7819 */ /* 0x000fe20000011412 */
[----:B------:R-:W-:-:S02]  /*0e30*/  IMAD.MOV.U32 R7, RZ, RZ, R15 ;  /* 0x000000ffff077224 */ /* 0x000fc400078e000f */
[----:B------:R-:W-:Y:S02]  /*0e40*/  IMAD.IADD R202, R23, 0x1, -R202 ;  /* 0x0000000117ca7824 */ /* 0x000fe400078e0aca */
[----:B------:R-:W-:-:S07]  /*0e50*/  IMAD R203, R6, 0x8, R201 ;  /* 0x0000000806cb7824 */ /* 0x000fce00078e02c9 */
.L_x_416:
[----:B012-4-:R-:W0:Y:S01]  /*0e60*/  LDC.64 R4, c[0x0][0xc88] ;  /* 0x00032200ff047b82 */ /* 0x017e220000000a00 */
[----:B------:R-:W-:Y:S01]  /*0e70*/  ULDC.64 UR8, c[0x0][0xa28] ;  /* 0x00028a0000087ab9 */ /* 0x000fe20000000a00 */
[----:B------:R-:W-:Y:S01]  /*0e80*/  ULDC.64 UR10, c[0x0][0xa20] ;  /* 0x00028800000a7ab9 */ /* 0x000fe20000000a00 */
[----:B------:R-:W-:Y:S01]  /*0e90*/  ULDC UR4, c[0x0][0x424] ;  /* 0x0001090000047ab9 */ /* 0x000fe20000000800 */
[----:B0-----:R-:W-:-:S06]  /*0ea0*/  IMAD.WIDE R4, R7, 0x4, R4 ;  /* 0x0000000407047825 */ /* 0x001fcc00078e0204 */
[----:B------:R-:W2:Y:S01]  /*0eb0*/  LDG.E R4, desc[UR40][R4.64] ;  /* 0x0000002804047981 */ /* 0x000ea2000c1e1900 */
[----:B------:R-:W-:Y:S02]  /*0ec0*/  UISETP.NE.U32.AND UP0, UPT, UR8, URZ, UPT ;  /* 0x0000003f0800728c */ /* 0x000fe4000bf05070 */
[----:B------:R-:W-:Y:S02]  /*0ed0*/  UISETP.NE.U32.AND UP1, UPT, UR10, URZ, UPT ;  /* 0x0000003f0a00728c */ /* 0x000fe4000bf25070 */
[----:B------:R-:W-:Y:S02]  /*0ee0*/  UISETP.NE.AND.EX UP0, UPT, UR9, URZ, UPT, UP0 ;  /* 0x0000003f0900728c */ /* 0x000fe4000bf05300 */
[----:B------:R-:W-:-:S04]  /*0ef0*/  UISETP.NE.AND.EX UP1, UPT, UR11, URZ, UPT, UP1 ;  /* 0x0000003f0b00728c */ /* 0x000fc8000bf25310 */
[----:B------:R-:W-:Y:S02]  /*0f00*/  PLOP3.LUT P0, PT, PT, PT, UP0, 0x80, 0x0 ;  /* 0x000000000000781c */ /* 0x000fe40003f0f008 */
[----:B------:R-:W-:Y:S02]  /*0f10*/  PLOP3.LUT P1, PT, PT, PT, UP1, 0x80, 0x0 ;  /* 0x000000000000781c */ /* 0x000fe40003f2f018 */
[----:B--2---:R-:W-:-:S13]  /*0f20*/  R2UR UR46, R4 ;  /* 0x00000000042e72ca */ /* 0x004fda00000e0000 */
[----:B------:R-:W-:Y:S02]  /*0f30*/  USHF.R.S32.HI UR45, URZ, 0x1f, UR46 ;  /* 0x0000001f3f2d7899 */ /* 0x000fe4000801142e */
[----:B------:R-:W-:Y:S02]  /*0f40*/  @UP0 ULEA UR8, UP2, UR46, UR8, 0x2 ;  /* 0x000000082e080291 */ /* 0x000fe4000f84103f */
[----:B------:R-:W-:Y:S02]  /*0f50*/  @UP1 ULEA UR10, UP3, UR46, UR10, 0x2 ;  /* 0x0000000a2e0a1291 */ /* 0x000fe4000f86103f */
[----:B------:R-:W-:Y:S02]  /*0f60*/  @UP0 ULEA.HI.X UR9, UR46, UR9, UR45, 0x2, UP2 ;  /* 0x000000092e090291 */ /* 0x000fe400090f142d */
[----:B------:R-:W-:Y:S01]  /*0f70*/  @UP1 ULEA.HI.X UR11, UR46, UR11, UR45, 0x2, UP3 ;  /* 0x0000000b2e0b1291 */ /* 0x000fe200098f142d */
[----:B------:R-:W-:Y:S02]  /*0f80*/  IMAD.U32 R4, RZ, RZ, UR8 ;  /* 0x00000008ff047e24 */ /* 0x000fe4000f8e00ff */
[----:B------:R-:W-:-:S02]  /*0f90*/  IMAD.U32 R6, RZ, RZ, UR10 ;  /* 0x0000000aff067e24 */ /* 0x000fc4000f8e00ff */
[----:B------:R-:W-:Y:S01]  /*0fa0*/  IMAD.U32 R5, RZ, RZ, UR9 ;  /* 0x00000009ff057e24 */ /* 0x000fe2000f8e00ff */
[----:B------:R-:W-:Y:S01]  /*0fb0*/  ULDC.64 UR8, c[0x0][0x418] ;  /* 0x0001060000087ab9 */ /* 0x000fe20000000a00 */
[----:B------:R-:W-:-:S03]  /*0fc0*/  IMAD.U32 R7, RZ, RZ, UR11 ;  /* 0x0000000bff077e24 */ /* 0x000fc6000f8e00ff */
[----:B------:R-:W2:Y:S04]  /*0fd0*/  @P0 LDG.E R4, desc[UR40][R4.64] ;  /* 0x0000002804040981 */ /* 0x000ea8000c1e1900 */
[----:B---3--:R-:W3:Y:S01]  /*0fe0*/  @P1 LDG.E R6, desc[UR40][R6.64] ;  /* 0x0000002806061981 */ /* 0x008ee2000c1e1900 */
[----:B------:R-:W-:Y:S01]  /*0ff0*/  UISETP.NE.U32.AND UP0, UPT, UR8, URZ, UPT ;  /* 0x0000003f0800728c */ /* 0x000fe2000bf05070 */
[----:B------:R-:W-:Y:S01]  /*1000*/  CS2R R8, SRZ ;  /* 0x0000000000087805 */ /* 0x000fe2000001ff00 */
[----:B------:R-:W-:Y:S01]  /*1010*/  UMOV UR44, UR5 ;  /* 0x00000005002c7c82 */ /* 0x000fe20008000000 */
[----:B------:R-:W-:Y:S01]  /*1020*/  ULDC UR5, c[0x0][0x2f0] ;  /* 0x0000bc0000057ab9 */ /* 0x000fe20000000800 */
[----:B------:R-:W-:Y:S01]  /*1030*/  UISETP.NE.AND.EX UP0, UPT, UR9, URZ, UPT, UP0 ;  /* 0x0000003f0900728c */ /* 0x000fe2000bf05300 */
[----:B------:R-:W-:Y:S01]  /*1040*/  CS2R R150, SRZ ;  /* 0x0000000000967805 */ /* 0x000fe2000001ff00 */
[----:B------:R-:W-:Y:S01]  /*1050*/  UMOV UR42, URZ ;  /* 0x0000003f002a7c82 */ /* 0x000fe20008000000 */
[----:B------:R-:W-:Y:S01]  /*1060*/  UMOV UR43, UR6 ;  /* 0x00000006002b7c82 */ /* 0x000fe20008000000 */
[----:B------:R-:W-:Y:S01]  /*1070*/  USEL UR4, UR4, 0x1, UP0 ;  /* 0x0000000104047887 */ /* 0x000fe20008000000 */
[----:B------:R-:W-:-:S02]  /*1080*/  CS2R R148, SRZ ;  /* 0x0000000000947805 */ /* 0x000fc4000001ff00 */
[----:B------:R-:W-:Y:S02]  /*1090*/  CS2R R146, SRZ ;  /* 0x0000000000927805 */ /* 0x000fe4000001ff00 */
[----:B------:R-:W-:Y:S01]  /*10a0*/  CS2R R144, SRZ ;  /* 0x0000000000907805 */ /* 0x000fe2000001ff00 */
[----:B------:R-:W-:Y:S01]  /*10b0*/  UIMAD UR4, UR4, UR5, URZ ;  /* 0x00000005040472a4 */ /* 0x000fe2000f8e023f */
[----:B------:R-:W-:Y:S02]  /*10c0*/  CS2R R142, SRZ ;  /* 0x00000000008e7805 */ /* 0x000fe4000001ff00 */
[----:B------:R-:W-:Y:S02]  /*10d0*/  CS2R R140, SRZ ;  /* 0x00000000008c7805 */ /* 0x000fe4000001ff00 */
[----:B------:R-:W-:Y:S02]  /*10e0*/  CS2R R138, SRZ ;  /* 0x00000000008a7805 */ /* 0x000fe4000001ff00 */
[----:B------:R-:W-:-:S02]  /*10f0*/  CS2R R136, SRZ ;  /* 0x0000000000887805 */ /* 0x000fc4000001ff00 */
[----:B------:R-:W-:Y:S02]  /*1100*/  CS2R R134, SRZ ;  /* 0x0000000000867805 */ /* 0x000fe4000001ff00 */
[----:B------:R-:W-:Y:S02]  /*1110*/  CS2R R132, SRZ ;  /* 0x0000000000847805 */ /* 0x000fe4000001ff00 */
[----:B------:R-:W-:Y:S02]  /*1120*/  CS2R R130, SRZ ;  /* 0x0000000000827805 */ /* 0x000fe4000001ff00 */
[----:B------:R-:W-:Y:S02]  /*1130*/  CS2R R128, SRZ ;  /* 0x0000000000807805 */ /* 0x000fe4000001ff00 */
[----:B------:R-:W-:Y:S02]  /*1140*/  CS2R R126, SRZ ;  /* 0x00000000007e7805 */ /* 0x000fe4000001ff00 */
[----:B------:R-:W-:-:S02]  /*1150*/  CS2R R124, SRZ ;  /* 0x00000000007c7805 */ /* 0x000fc4000001ff00 */
[----:B------:R-:W-:Y:S02]  /*1160*/  CS2R R122, SRZ ;  /* 0x00000000007a7805 */ /* 0x000fe4000001ff00 */
[----:B------:R-:W-:Y:S02]  /*1170*/  CS2R R120, SRZ ;  /* 0x0000000000787805 */ /* 0x000fe4000001ff00 */
[----:B------:R-:W-:Y:S02]  /*1180*/  CS2R R118, SRZ ;  /* 0x0000000000767805 */ /* 0x000fe4000001ff00 */
[----:B------:R-:W-:Y:S01]  /*1190*/  CS2R R116, SRZ ;  /* 0x0000000000747805 */ /* 0x000fe2000001ff00 */
[----:B------:R-:W-:Y:S01]  /*11a0*/  IMAD.MOV.U32 R174, RZ, RZ, RZ ;  /* 0x000000ffffae7224 */ /* 0x000fe200078e00ff */
        /* <DEDUP_REMOVED lines=36> */
[----:B------:R-:W-:Y:S02]  /*13f0*/  IMAD.MOV.U32 R160, RZ, RZ, RZ ;  /* 0x000000ffffa07224 */ /* 0x000fe400078e00ff */
[----:B------:R-:W-:Y:S01]  /*1400*/  IMAD.MOV.U32 R41, RZ, RZ, RZ ;  /* 0x000000ffff297224 */ /* 0x000fe200078e00ff */
[----:B--2---:R-:W-:-:S02]  /*1410*/  @P0 R2UR UR42, R4 ;  /* 0x00000000042a02ca */ /* 0x004fc400000e0000 */
[----:B------:R-:W-:Y:S02]  /*1420*/  PLOP3.LUT P0, PT, PT, PT, PT, 0x80, 0x0 ;  /* 0x000000000000781c */ /* 0x000fe40003f0f070 */
[----:B---3--:R-:W-:Y:S01]  /*1430*/  @P1 R2UR UR4, R6 ;  /* 0x00000000060412ca */ /* 0x008fe200000e0000 */
[----:B------:R-:W-:-:S14]  /*1440*/  @P1 BRA `(.L_x_375) ;  /* 0x0000000000341947 */ /* 0x000fdc0003800000 */
[----:B------:R-:W-:Y:S02]  /*1450*/  ULDC.64 UR6, c[0x0][0xa08] ;  /* 0x0002820000067ab9 */ /* 0x000fe40000000a00 */
[----:B------:R-:W-:-:S04]  /*1460*/  ISETP.NE.U32.AND P1, PT, RZ, UR6, PT ;  /* 0x00000006ff007c0c */ /* 0x000fc8000bf25070 */
[----:B------:R-:W-:-:S13]  /*1470*/  ISETP.NE.AND.EX P1, PT, RZ, UR7, PT, P1 ;  /* 0x00000007ff007c0c */ /* 0x000fda000bf25310 */
[----:B------:R-:W-:Y:S05]  /*1480*/  @!P1 BRA `(.L_x_375) ;  /* 0x0000000000249947 */ /* 0x000fea0003800000 */
[----:B------:R-:W-:Y:S02]  /*1490*/  ULDC.64 UR4, c[0x0][0xa08] ;  /* 0x0002820000047ab9 */ /* 0x000fe40000000a00 */
[----:B------:R-:W-:-:S06]  /*14a0*/  UIMAD.WIDE UR4, UR46, 0x4, UR4 ;  /* 0x000000042e0478a5 */ /* 0x000fcc000f8e0204 */
[----:B------:R-:W-:Y:S02]  /*14b0*/  IMAD.U32 R4, RZ, RZ, UR4 ;  /* 0x00000004ff047e24 */ /* 0x000fe4000f8e00ff */
[----:B------:R-:W-:-:S05]  /*14c0*/  IMAD.U32 R5, RZ, RZ, UR5 ;  /* 0x00000005ff057e24 */ /* 0x000fca000f8e00ff */
[----:B------:R-:W2:Y:S04]  /*14d0*/  LDG.E R3, desc[UR40][R4.64] ;  /* 0x0000002804037981 */ /* 0x000ea8000c1e1900 */
[----:B------:R-:W3:Y:S01]  /*14e0*/  LDG.E R0, desc[UR40][R4.64+0x4] ;  /* 0x0000042804007981 */ /* 0x000ee2000c1e1900 */
[----:B--2---:R-:W-:Y:S02]  /*14f0*/  R2UR UR4, R3 ;  /* 0x00000000030472ca */ /* 0x004fe400000e0000 */
[----:B---3--:R-:W-:-:S13]  /*1500*/  R2UR UR5, R0 ;  /* 0x00000000000572ca */ /* 0x008fda00000e0000 */
[----:B------:R-:W-:-:S12]  /*1510*/  UIADD3 UR4, -UR4, UR5, URZ ;  /* 0x0000000504047290 */ /* 0x000fd8000fffe13f */
.L_x_375:
[----:B------:R-:W-:Y:S01]  /*1520*/  UIADD3 UR42, -UR42, UR4, URZ ;  /* 0x000000042a2a7290 */ /* 0x000fe2000fffe13f */
[----:B------:R-:W-:Y:S01]  /*1530*/  IMAD.MOV.U32 R40, RZ, RZ, RZ ;  /* 0x000000ffff287224 */ /* 0x000fe200078e00ff */
[----:B------:R-:W-:Y:S01]  /*1540*/  CS2R R34, SRZ ;  /* 0x0000000000227805 */ /* 0x000fe2000001ff00 */
[----:B------:R-:W-:Y:S01]  /*1550*/  IMAD.MOV.U32 R161, RZ, RZ, RZ ;  /* 0x000000ffffa17224 */ /* 0x000fe200078e00ff */
[----:B------:R-:W-:Y:S01]  /*1560*/  UISETP.GE.AND UP0, UPT, UR42, 0x1, UPT ;  /* 0x000000012a00788c */ /* 0x000fe2000bf06270 */
[----:B------:R-:W-:Y:S01]  /*1570*/  CS2R R36, SRZ ;  /* 0x0000000000247805 */ /* 0x000fe2000001ff00 */
[----:B------:R-:W-:Y:S01]  /*1580*/  UIADD3 UR4, UR42, 0x5f, URZ ;  /* 0x0000005f2a047890 */ /* 0x000fe2000fffe03f */
[----:B------:R-:W-:Y:S02]  /*1590*/  CS2R R162, SRZ ;  /* 0x0000000000a27805 */ /* 0x000fe4000001ff00 */
[----:B------:R-:W-:Y:S01]  /*15a0*/  CS2R R32, SRZ ;  /* 0x0000000000207805 */ /* 0x000fe2000001ff00 */
[----:B------:R-:W-:Y:S01]  /*15b0*/  IMAD.MOV.U32 R12, RZ, RZ, RZ ;  /* 0x000000ffff0c7224 */ /* 0x000fe200078e00ff */
[----:B------:R-:W-:Y:S01]  /*15c0*/  PLOP3.LUT P1, PT, PT, PT, UP0, 0x80, 0x0 ;  /* 0x000000000000781c */ /* 0x000fe20003f2f008 */
[----:B------:R-:W-:Y:S01]  /*15d0*/  UIMAD.WIDE UR4, UR4, 0x2aaaaaab, URZ ;  /* 0x2aaaaaab040478a5 */ /* 0x000fe2000f8e023f */
[----:B------:R-:W-:-:S02]  /*15e0*/  CS2R R26, SRZ ;  /* 0x00000000001a7805 */ /* 0x000fc4000001ff00 */
[----:B------:R-:W-:Y:S02]  /*15f0*/  CS2R R28, SRZ ;  /* 0x00000000001c7805 */ /* 0x000fe4000001ff00 */
[----:B------:R-:W-:Y:S01]  /*1600*/  CS2R R24, SRZ ;  /* 0x0000000000187805 */ /* 0x000fe2000001ff00 */
[----:B------:R-:W-:-:S04]  /*1610*/  USHF.R.U32.HI UR39, URZ, 0x1f, UR5 ;  /* 0x0000001f3f277899 */ /* 0x000fc80008011605 */
[----:B------:R-:W-:Y:S02]  /*1620*/  ULEA.HI.SX32 UR39, UR5, UR39, 0x1c ;  /* 0x0000002705277291 */ /* 0x000fe4000f8fe23f */
[----:B------:R-:W-:Y:S10]  /*1630*/  @!P1 BRA `(.L_x_376) ;  /* 0x0000004400189947 */ /* 0x000ff40003800000 */
[----:B------:R-:W0:Y:S01]  /*1640*/  SHFL.IDX PT, R0, R200, RZ, 0x1f ;  /* 0x00001fffc8007589 */ /* 0x000e2200000e0000 */
[----:B------:R-:W1:Y:S01]  /*1650*/  S2UR UR7, SR_CgaCtaId ;  /* 0x00000000000779c3 */ /* 0x000e620000008800 */
[----:B------:R-:W-:Y:S01]  /*1660*/  UMOV UR6, 0x400 ;  /* 0x0000040000067882 */ /* 0x000fe20000000000 */
[----:B0-----:R-:W-:Y:S01]  /*1670*/  R2UR UR4, R0 ;  /* 0x00000000000472ca */ /* 0x001fe200000e0000 */
[----:B-1----:R-:W-:-:S04]  /*1680*/  ULEA UR6, UR7, UR6, 0x18 ;  /* 0x0000000607067291 */ /* 0x002fc8000f8ec03f */
[----:B------:R-:W-:-:S04]  /*1690*/  UIADD3 UR6, UR6, 0x18400, URZ ;  /* 0x0001840006067890 */ /* 0x000fc8000fffe03f */
[----:B------:R-:W-:-:S04]  /*16a0*/  ULOP3.LUT UP0, URZ, UR6, 0x1bf, URZ, 0xc0, !UPT ;  /* 0x000001bf063f7892 */ /* 0x000fc8000f80c03f */
[----:B------:R-:W-:Y:S02]  /*16b0*/  ULEA.HI UR5, UR4, UR4, URZ, 0x1 ;  /* 0x0000000404057291 */ /* 0x000fe4000f8f083f */
[----:B------:R-:W-:Y:S02]  /*16c0*/  PLOP3.LUT P0, PT, PT, PT, UP0, 0x80, 0x0 ;  /* 0x000000000000781c */ /* 0x000fe40003f0f008 */
[----:B------:R-:W-:-:S04]  /*16d0*/  ULOP3.LUT UR5, UR5, 0x1e, URZ, 0xc0, !UPT ;  /* 0x0000001e05057892 */ /* 0x000fc8000f8ec03f */
[----:B------:R-:W-:-:S04]  /*16e0*/  UIADD3 UR5, UR4, -UR5, URZ ;  /* 0x8000000504057290 */ /* 0x000fc8000fffe03f */
[----:B------:R-:W-:-:S04]  /*16f0*/  ULEA UR5, UR5, UR6, 0xd ;  /* 0x0000000605057291 */ /* 0x000fc8000f8e683f */
[----:B------:R-:W-:-:S04]  /*1700*/  USHF.R.U32.HI UR5, URZ, 0x4, UR5 ;  /* 0x000000043f057899 */ /* 0x000fc80008011605 */
[----:B------:R-:W-:Y:S01]  /*1710*/  ULOP3.LUT UR49, UR5, 0x3fff, URZ, 0xc0, !UPT ;  /* 0x00003fff05317892 */ /* 0x000fe2000f8ec03f */
[----:B------:R-:W-:Y:S11]  /*1720*/  @!P0 BRA `(.L_x_377) ;  /* 0x0000000000408947 */ /* 0x000ff60003800000 */
        /* <DEDUP_REMOVED lines=16> */
.L_x_377:
[----:B------:R-:W0:Y:S01]  /*1830*/  S2R R0, SR_CgaCtaId ;  /* 0x0000000000007919 */ /* 0x000e220000008800 */
[----:B------:R-:W-:Y:S01]  /*1840*/  ULEA.HI UR4, UR47, UR47, URZ, 0x1 ;  /* 0x0000002f2f047291 */ /* 0x000fe2000f8f083f */
[----:B------:R-:W-:Y:S01]  /*1850*/  MOV R7, 0x400 ;  /* 0x0000040000077802 */ /* 0x000fe20000000f00 */
[----:B------:R-:W1:Y:S02]  /*1860*/  S2R R20, SR_TID.X ;  /* 0x0000000000147919 */ /* 0x000e640000002100 */
[----:B------:R-:W-:-:S04]  /*1870*/  ULOP3.LUT UR4, UR4, 0xfffffffe, URZ, 0xc0, !UPT ;  /* 0xfffffffe04047892 */ /* 0x000fc8000f8ec03f */
[----:B------:R-:W-:-:S06]  /*1880*/  UIADD3 UR4, UR47, -UR4, URZ ;  /* 0x800000042f047290 */ /* 0x000fcc000fffe03f */
[----:B------:R-:W-:Y:S01]  /*1890*/  IMAD.U32 R3, RZ, RZ, UR4 ;  /* 0x00000004ff037e24 */ /* 0x000fe2000f8e00ff */
[----:B0-----:R-:W-:-:S04]  /*18a0*/  LEA R7, R0, R7, 0x18 ;  /* 0x0000000700077211 */ /* 0x001fc800078ec0ff */
[----:B------:R-:W-:Y:S02]  /*18b0*/  SHF.L.U32 R0, R3, 0x1f, RZ ;  /* 0x0000001f03007819 */ /* 0x000fe400000006ff */
[----:B-1----:R-:W-:Y:S02]  /*18c0*/  SHF.R.U32.HI R20, RZ, 0x7, R20 ;  /* 0x00000007ff147819 */ /* 0x002fe40000011614 */
[----:B------:R-:W0:Y:S03]  /*18d0*/  SYNCS.PHASECHK.TRANS64.TRYWAIT P0, [R7+URZ+0x22800], R0 ;  /* 0x02280000070075a7 */ /* 0x000e26000800017f */
[----:B------:R-:W-:Y:S01]  /*18e0*/  VIADD R8, R20, 0x8 ;  /* 0x0000000814087836 */ /* 0x000fe20000000000 */
[----:B0-----:R-:W-:Y:S06]  /*18f0*/  @!P0 BRA `(.L_x_378) ;  /* 0x000000cc00ac8947 */ /* 0x001fec0003800000 */
.L_x_541:
[----:B0-----:R-:W-:Y:S01]  /*1900*/  IMAD.U32 R0, RZ, RZ, UR48 ;  /* 0x00000030ff007e24 */ /* 0x001fe2000f8e00ff */
[----:B------:R-:W-:Y:S05]  /*1910*/  WARPSYNC.ALL ;  /* 0x0000000000007948 */ /* 0x000fea0003800000 */
[----:B------:R0:W-:Y:S01]  /*1920*/  BAR.SYNC.DEFER_BLOCKING R8, 0x100 ;  /* 0x000400080000751d */ /* 0x0001e20000010000 */
[----:B------:R-:W-:-:S13]  /*1930*/  ISETP.NE.AND P0, PT, R0, 0x3, PT ;  /* 0x000000030000780c */ /* 0x000fda0003f05270 */
[----:B0-----:R-:W-:Y:S05]  /*1940*/  @!P0 BRA `(.L_x_379) ;  /* 0x0000000000048947 */ /* 0x001fea0003800000 */
[----:B------:R-:W-:Y:S01]  /*1950*/  BPT.TRAP 0x1 ;  /* 0x000000040000795c */ /* 0x000fe20000300000 */
.L_x_379:
[----:B------:R-:W-:Y:S02]  /*1960*/  IMAD.U32 R10, RZ, RZ, UR38 ;  /* 0x00000026ff0a7e24 */ /* 0x000fe4000f8e00ff */
[----:B------:R-:W-:-:S03]  /*1970*/  IMAD.U32 R0, RZ, RZ, UR37 ;  /* 0x00000025ff007e24 */ /* 0x000fc6000f8e00ff */
[----:B------:R-:W-:Y:S01]  /*1980*/  SHF.L.U32 R10, R10, 0x1f, RZ ;  /* 0x0000001f0a0a7819 */ /* 0x000fe200000006ff */
[----:B------:R-:W-:-:S04]  /*1990*/  IMAD R5, R0, 0x8, R7 ;  /* 0x0000000800057824 */ /* 0x000fc800078e0207 */
[----:B------:R0:W1:Y:S01]  /*19a0*/  SYNCS.PHASECHK.TRANS64.TRYWAIT P1, [R5+URZ+0x22830], R10 ;  /* 0x0228300a050075a7 */ /* 0x000062000802017f */
[----:B------:R-:W-:Y:S05]  /*19b0*/  @!P0 BRA `(.L_x_380) ;  /* 0x0000000000048947 */ /* 0x000fea0003800000 */
[----:B------:R-:W-:Y:S01]  /*19c0*/  BPT.TRAP 0x1 ;  /* 0x000000040000795c */ /* 0x000fe20000300000 */
.L_x_380:
[----:B-1----:R-:W-:Y:S05]  /*19d0*/  @P1 BRA `(.L_x_381) ;  /* 0x0000000000081947 */ /* 0x002fea0003800000 */
[----:B------:R-:W1:Y:S02]  /*19e0*/  SYNCS.PHASECHK.TRANS64.TRYWAIT P1, [R5+URZ+0x22830], R10 ;  /* 0x0228300a050075a7 */ /* 0x000e64000802017f */
[----:B-1----:R-:W-:Y:S05]  /*19f0*/  @!P1 BRA `(.L_x_382) ;  /* 0x000000cc00809947 */ /* 0x002fea0003800000 */
.L_x_381:
[----:B------:R-:W-:Y:S01]  /*1a00*/  R2UR UR4, R7 ;  /* 0x00000000070472ca */ /* 0x000fe200000e0000 */
[----:B------:R-:W-:Y:S01]  /*1a10*/  WARPGROUP.ARRIVE ;  /* 0x00000000000079c5 */ /* 0x000fe20000000000 */
[----:B------:R-:W-:Y:S01]  /*1a20*/  UMOV UR5, 0x40000040 ;  /* 0x4000004000057882 */ /* 0x000fe20000000000 */
[----:B------:R-:W-:Y:S01]  /*1a30*/  UMOV UR7, 0x40000040 ;  /* 0x4000004000077882 */ /* 0x000fe20000000000 */
[----:B------:R-:W-:Y:S01]  /*1a40*/  UMOV UR9, 0x40000040 ;  /* 0x4000004000097882 */ /* 0x000fe20000000000 */
[----:B------:R-:W-:Y:S01]  /*1a50*/  UMOV UR11, 0x40000040 ;  /* 0x40000040000b7882 */ /* 0x000fe20000000000 */
[----:B------:R-:W-:Y:S01]  /*1a60*/  UMOV UR13, 0x40000040 ;  /* 0x40000040000d7882 */ /* 0x000fe20000000000 */
[----:B------:R-:W-:Y:S01]  /*1a70*/  UMOV UR15, 0x40000040 ;  /* 0x40000040000f7882 */ /* 0x000fe20000000000 */
[----:B------:R-:W-:Y:S01]  /*1a80*/  UMOV UR17, 0x40000040 ;  /* 0x4000004000117882 */ /* 0x000fe20000000000 */
[----:B------:R-:W-:Y:S01]  /*1a90*/  UMOV UR19, 0x40000040 ;  /* 0x4000004000137882 */ /* 0x000fe20000000000 */
[----:B------:R-:W-:Y:S01]  /*1aa0*/  P2R R12, PR, RZ, 0x1 ;  /* 0x00000001ff0c7803 */ /* 0x000fe20000000000 */
[----:B------:R-:W2:Y:S02]  /*1ab0*/  S2R R14, SR_TID.X ;  /* 0x00000000000e7919 */ /* 0x000ea40000002100 */
[----:B------:R-:W-:-:S04]  /*1ac0*/  UIADD3 UR4, UR4, 0x1c400, URZ ;  /* 0x0001c40004047890 */ /* 0x000fc8000fffe03f */
[----:B------:R-:W-:-:S04]  /*1ad0*/  USHF.R.U32.HI UR4, URZ, 0x4, UR4 ;  /* 0x000000043f047899 */ /* 0x000fc80008011604 */
[----:B------:R-:W-:-:S04]  /*1ae0*/  ULOP3.LUT UR4, UR4, 0x3fff, URZ, 0xc0, !UPT ;  /* 0x00003fff04047892 */ /* 0x000fc8000f8ec03f */
[----:B------:R-:W-:Y:S02]  /*1af0*/  ULOP3.LUT UR20, UR4, 0x10000, URZ, 0xfc, !UPT ;  /* 0x0001000004147892 */ /* 0x000fe4000f8efc3f */
[----:B------:R-:W-:Y:S02]  /*1b00*/  ULOP3.LUT UR4, UR49, 0x10000, URZ, 0xfc, !UPT ;  /* 0x0001000031047892 */ /* 0x000fe4000f8efc3f */
[----:B------:R-:W-:Y:S02]  /*1b10*/  UIMAD UR6, UR37, 0x300, UR20 ;  /* 0x00000300250678a4 */ /* 0x000fe4000f8e0214 */
[----:B------:R-:W-:Y:S02]  /*1b20*/  UIADD3 UR8, UR4, 0x2, URZ ;  /* 0x0000000204087890 */ /* 0x000fe4000fffe03f */
[----:B------:R-:W-:Y:S02]  /*1b30*/  UIADD3 UR10, UR6, 0x2, URZ ;  /* 0x00000002060a7890 */ /* 0x000fe4000fffe03f */
[----:B------:R-:W-:-:S02]  /*1b40*/  UIADD3 UR12, UR4, 0x4, URZ ;  /* 0x00000004040c7890 */ /* 0x000fc4000fffe03f */
[----:B------:R-:W-:Y:S02]  /*1b50*/  UIADD3 UR14, UR6, 0x4, URZ ;  /* 0x00000004060e7890 */ /* 0x000fe4000fffe03f */
[----:B------:R-:W-:Y:S01]  /*1b60*/  HGMMA.64x96x16.F32 R24, gdesc[UR4], RZ, !UPT, gsb0 ;  /* 0x01600000041879f0 */ /* 0x000fe2000c0008ff */
[----:B------:R-:W-:Y:S02]  /*1b70*/  UIADD3 UR16, UR4, 0x6, URZ ;  /* 0x0000000604107890 */ /* 0x000fe4000fffe03f */
[----:B------:R-:W-:Y:S02]  /*1b80*/  UIADD3 UR18, UR6, 0x6, URZ ;  /* 0x0000000606127890 */ /* 0x000fe4000fffe03f */
[----:B------:R-:W-:-:S04]  /*1b90*/  UIMAD UR6, UR39, -0x60, UR42 ;  /* 0xffffffa0270678a4 */ /* 0x000fc8000f8e022a */
[----:B------:R-:W-:-:S06]  /*1ba0*/  UIADD3 UR6, UR6, 0x60, URZ ;  /* 0x0000006006067890 */ /* 0x000fcc000fffe03f */
[----:B------:R-:W-:-:S04]  /*1bb0*/  IMAD.U32 R3, RZ, RZ, UR6 ;  /* 0x00000006ff037e24 */ /* 0x000fc8000f8e00ff */
        /* <DEDUP_REMOVED lines=104> */
[----:B------:R-:W3:Y:S01]  /*2240*/  SHFL.BFLY PT, R3, R6, 0x2, 0x1f ;  /* 0x0c401f0006037f89 */ /* 0x000ee200000e0000 */
[----:B------:R-:W-:Y:S02]  /*2250*/  FSEL R67, R67, -INF , P3 ;  /* 0xff80000043437808 */ /* 0x000fe40001800000 */
[----:B------:R-:W-:-:S02]  /*2260*/  FSEL R70, R70, -INF , P2 ;  /* 0xff80000046467808 */ /* 0x000fc40001000000 */
[----:B------:R-:W-:Y:S02]  /*2270*/  FSEL R71, R71, -INF , P1 ;  /* 0xff80000047477808 */ /* 0x000fe40000800000 */
[----:B---3--:R-:W-:-:S05]  /*2280*/  FMNMX.FTZ R9, R6, R3, !PT ;  /* 0x0000000306097209 */ /* 0x008fca0007810000 */
[----:B------:R-:W3:Y:S02]  /*2290*/  SHFL.BFLY PT, R0, R9, 0x1, 0x1f ;  /* 0x0c201f0009007f89 */ /* 0x000ee400000e0000 */
[----:B---3--:R-:W-:-:S04]  /*22a0*/  FMNMX.FTZ R0, R9, R0, !PT ;  /* 0x0000000009007209 */ /* 0x008fc80007810000 */
        /* <DEDUP_REMOVED lines=19> */
[----:B------:R-:W3:Y:S01]  /*23e0*/  MUFU.EX2 R25, R25 ;  /* 0x0000001900197308 */ /* 0x000ee20000000800 */
        /* <DEDUP_REMOVED lines=15> */
[----:B------:R-:W4:Y:S01]  /*24e0*/  MUFU.EX2 R29, R29 ;  /* 0x0000001d001d7308 */ /* 0x000f220000000800 */
[----:B---3--:R-:W-:Y:S01]  /*24f0*/  FADD.FTZ R9, R24, R25 ;  /* 0x0000001918097221 */ /* 0x008fe20000010000 */
        /* <DEDUP_REMOVED lines=11> */
[----:B------:R-:W3:Y:S01]  /*25b0*/  MUFU.EX2 R33, R33 ;  /* 0x0000002100217308 */ /* 0x000ee20000000800 */
[----:B----4-:R-:W-:Y:S02]  /*25c0*/  F2FP.F16.F32.PACK_AB R154, R29, R28 ;  /* 0x0000001c1d9a723e */ /* 0x010fe400000000ff */
[----:B------:R-:W-:-:S04]  /*25d0*/  FMNMX.FTZ R4, R54, R3, !PT ;  /* 0x0000000336047209 */ /* 0x000fc80007810000 */
[----:B------:R-:W-:Y:S01]  /*25e0*/  FMNMX.FTZ R3, R55, R4, !PT ;  /* 0x0000000437037209 */ /* 0x000fe20007810000 */
[----:B------:R-:W-:Y:S03]  /*25f0*/  MUFU.EX2 R36, R36 ;  /* 0x0000002400247308 */ /* 0x000fe60000000800 */
[----:B------:R-:W-:-:S04]  /*2600*/  FMNMX.FTZ R4, R58, R3, !PT ;  /* 0x000000033a047209 */ /* 0x000fc80007810000 */
[----:B------:R-:W-:Y:S01]  /*2610*/  FMNMX.FTZ R3, R59, R4, !PT ;  /* 0x000000043b037209 */ /* 0x000fe20007810000 */
[----:B------:R-:W4:Y:S01]  /*2620*/  MUFU.EX2 R37, R37 ;  /* 0x0000002500257308 */ /* 0x000f220000000800 */
[----:B---3--:R-:W-:Y:S02]  /*2630*/  F2FP.F16.F32.PACK_AB R156, R33, R32 ;  /* 0x00000020219c723e */ /* 0x008fe400000000ff */
[----:B------:R-:W-:-:S04]  /*2640*/  FMNMX.FTZ R4, R62, R3, !PT ;  /* 0x000000033e047209 */ /* 0x000fc80007810000 */
[----:B------:R-:W-:Y:S01]  /*2650*/  FMNMX.FTZ R3, R63, R4, !PT ;  /* 0x000000043f037209 */ /* 0x000fe20007810000 */
[----:B------:R-:W-:Y:S03]  /*2660*/  MUFU.EX2 R40, R40 ;  /* 0x0000002800287308 */ /* 0x000fe60000000800 */
[----:B------:R-:W-:-:S04]  /*2670*/  FMNMX.FTZ R4, R66, R3, !PT ;  /* 0x0000000342047209 */ /* 0x000fc80007810000 */
[----:B------:R-:W-:Y:S01]  /*2680*/  FMNMX.FTZ R3, R67, R4, !PT ;  /* 0x0000000443037209 */ /* 0x000fe20007810000 */
[----:B------:R-:W3:Y:S01]  /*2690*/  MUFU.EX2 R41, R41 ;  /* 0x0000002900297308 */ /* 0x000ee20000000800 */
[----:B----4-:R-:W-:Y:S02]  /*26a0*/  F2FP.F16.F32.PACK_AB R158, R37, R36 ;  /* 0x00000024259e723e */ /* 0x010fe400000000ff */
[----:B------:R-:W-:-:S04]  /*26b0*/  FMNMX.FTZ R4, R70, R3, !PT ;  /* 0x0000000346047209 */ /* 0x000fc80007810000 */
[----:B------:R-:W-:Y:S01]  /*26c0*/  FMNMX.FTZ R4, R71, R4, !PT ;  /* 0x0000000447047209 */ /* 0x000fe20007810000 */
[----:B------:R-:W-:Y:S04]  /*26d0*/  MUFU.EX2 R44, R44 ;  /* 0x0000002c002c7308 */ /* 0x000fe80000000800 */
[----:B------:R-:W4:Y:S04]  /*26e0*/  SHFL.BFLY PT, R3, R4, 0x2, 0x1f ;  /* 0x0c401f0004037f89 */ /* 0x000f2800000e0000 */
[----:B------:R-:W5:Y:S01]  /*26f0*/  MUFU.EX2 R45, R45 ;  /* 0x0000002d002d7308 */ /* 0x000f620000000800 */
[----:B---3--:R-:W-:-:S07]  /*2700*/  F2FP.F16.F32.PACK_AB R160, R41, R40 ;  /* 0x0000002829a0723e */ /* 0x008fce00000000ff */
[----:B------:R-:W-:Y:S08]  /*2710*/  MUFU.EX2 R48, R48 ;  /* 0x0000003000307308 */ /* 0x000ff00000000800 */
[----:B------:R-:W3:Y:S01]  /*2720*/  MUFU.EX2 R49, R49 ;  /* 0x0000003100317308 */ /* 0x000ee20000000800 */
[----:B-----5:R-:W-:Y:S02]  /*2730*/  F2FP.F16.F32.PACK_AB R162, R45, R44 ;  /* 0x0000002c2da2723e */ /* 0x020fe400000000ff */
[----:B----4-:R-:W-:-:S05]  /*2740*/  FMNMX.FTZ R6, R4, R3, !PT ;  /* 0x0000000304067209 */ /* 0x010fca0007810000 */
[----:B------:R-:W-:Y:S01]  /*2750*/  MUFU.EX2 R52, R52 ;  /* 0x0000003400347308 */ /* 0x000fe20000000800 */
[----:B------:R-:W4:Y:S07]  /*2760*/  SHFL.BFLY PT, R3, R6, 0x1, 0x1f ;  /* 0x0c201f0006037f89 */ /* 0x000f2e00000e0000 */
[----:B------:R-:W5:Y:S01]  /*2770*/  MUFU.EX2 R53, R53 ;  /* 0x0000003500357308 */ /* 0x000f620000000800 */
[----:B---3--:R-:W-:-:S07]  /*2780*/  F2FP.F16.F32.PACK_AB R164, R49, R48 ;  /* 0x0000003031a4723e */ /* 0x008fce00000000ff */
[----:B------:R-:W-:Y:S08]  /*2790*/  MUFU.EX2 R56, R56 ;  /* 0x0000003800387308 */ /* 0x000ff00000000800 */
[----:B------:R-:W-:Y:S01]  /*27a0*/  MUFU.EX2 R57, R57 ;  /* 0x0000003900397308 */ /* 0x000fe20000000800 */
[----:B----4-:R-:W-:Y:S02]  /*27b0*/  FMNMX.FTZ R3, R6, R3, !PT ;  /* 0x0000000306037209 */ /* 0x010fe40007810000 */
[----:B-----5:R-:W-:-:S02]  /*27c0*/  F2FP.F16.F32.PACK_AB R166, R53, R52 ;  /* 0x0000003435a6723e */ /* 0x020fc400000000ff */
[C---:B------:R-:W-:Y:S01]  /*27d0*/  FSETP.NEU.FTZ.AND P1, PT, R3.reuse, -INF , PT ;  /* 0xff8000000300780b */ /* 0x040fe20003f3d000 */
[----:B------:R-:W-:Y:S02]  /*27e0*/  FMUL.FTZ R4, R3, UR10 ;  /* 0x0000000a03047c20 */ /* 0x000fe40008410000 */
[----:B------:R-:W-:Y:S03]  /*27f0*/  MUFU.EX2 R60, R60 ;  /* 0x0000003c003c7308 */ /* 0x000fe60000000800 */
[----:B------:R-:W-:Y:S01]  /*2800*/  FSEL R6, R4, RZ, P1 ;  /* 0x000000ff04067208 */ /* 0x000fe20000800000 */
[----:B------:R-:W-:Y:S01]  /*2810*/  FADD.FTZ R4, R28, R9 ;  /* 0x000000091c047221 */ /* 0x000fe20000010000 */
[----:B--2---:R-:W-:Y:S02]  /*2820*/  LOP3.LUT P1, RZ, R14, 0x7f, RZ, 0xc0, !PT ;  /* 0x0000007f0eff7812 */ /* 0x004fe4000782c0ff */
[----:B------:R-:W-:Y:S01]  /*2830*/  SHF.R.U32.HI R14, RZ, 0x7, R14 ;  /* 0x00000007ff0e7819 */ /* 0x000fe2000001160e */
[--C-:B------:R-:W-:Y:S01]  /*2840*/  FFMA.FTZ R26, R26, UR10, -R6.reuse ;  /* 0x0000000a1a1a7c23 */ /* 0x100fe20008010806 */
[--C-:B------:R-:W-:Y:S01]  /*2850*/  FFMA.FTZ R27, R27, UR10, -R6.reuse ;  /* 0x0000000a1b1b7c23 */ /* 0x100fe20008010806 */
[--C-:B------:R-:W-:Y:S01]  /*2860*/  FFMA.FTZ R30, R30, UR10, -R6.reuse ;  /* 0x0000000a1e1e7c23 */ /* 0x100fe20008010806 */
[--C-:B------:R-:W-:Y:S01]  /*2870*/  FFMA.FTZ R31, R31, UR10, -R6.reuse ;  /* 0x0000000a1f1f7c23 */ /* 0x100fe20008010806 */
[--C-:B------:R-:W-:Y:S01]  /*2880*/  FFMA.FTZ R34, R34, UR10, -R6.reuse ;  /* 0x0000000a22227c23 */ /* 0x100fe20008010806 */
[----:B------:R-:W-:Y:S01]  /*2890*/  FFMA.FTZ R35, R35, UR10, -R6 ;  /* 0x0000000a23237c23 */ /* 0x000fe20008010806 */
[----:B------:R-:W-:Y:S01]  /*28a0*/  MUFU.EX2 R26, R26 ;  /* 0x0000001a001a7308 */ /* 0x000fe20000000800 */
[----:B------:R-:W-:Y:S01]  /*28b0*/  FADD.FTZ R9, R29, R4 ;  /* 0x000000041d097221 */ /* 0x000fe20000010000 */
[--C-:B------:R-:W-:Y:S01]  /*28c0*/  FFMA.FTZ R38, R38, UR10, -R6.reuse ;  /* 0x0000000a26267c23 */ /* 0x100fe20008010806 */
[--C-:B------:R-:W-:Y:S01]  /*28d0*/  FFMA.FTZ R39, R39, UR10, -R6.reuse ;  /* 0x0000000a27277c23 */ /* 0x100fe20008010806 */
[--C-:B------:R-:W-:Y:S01]  /*28e0*/  FFMA.FTZ R42, R42, UR10, -R6.reuse ;  /* 0x0000000a2a2a7c23 */ /* 0x100fe20008010806 */
[----:B------:R-:W-:Y:S01]  /*28f0*/  FADD.FTZ R4, R32, R9 ;  /* 0x0000000920047221 */ /* 0x000fe20000010000 */
[--C-:B------:R-:W-:Y:S01]  /*2900*/  FFMA.FTZ R43, R43, UR10, -R6.reuse ;  /* 0x0000000a2b2b7c23 */ /* 0x100fe20008010806 */
[----:B------:R-:W-:Y:S01]  /*2910*/  FFMA.FTZ R46, R46, UR10, -R6 ;  /* 0x0000000a2e2e7c23 */ /* 0x000fe20008010806 */
[----:B------:R-:W2:Y:S01]  /*2920*/  MUFU.EX2 R27, R27 ;  /* 0x0000001b001b7308 */ /* 0x000ea20000000800 */
[----:B------:R-:W-:Y:S01]  /*2930*/  FADD.FTZ R13, R33, R4 ;  /* 0x00000004210d7221 */ /* 0x000fe20000010000 */
[--C-:B------:R-:W-:Y:S01]  /*2940*/  FFMA.FTZ R47, R47, UR10, -R6.reuse ;  /* 0x0000000a2f2f7c23 */ /* 0x100fe20008010806 */
[--C-:B------:R-:W-:Y:S01]  /*2950*/  FFMA.FTZ R50, R50, UR10, -R6.reuse ;  /* 0x0000000a32327c23 */ /* 0x100fe20008010806 */
[----:B------:R-:W-:Y:S01]  /*2960*/  IADD3 R178, -R14, 0xb, RZ ;  /* 0x0000000b0eb27810 */ /* 0x000fe20007ffe1ff */
[----:B------:R-:W-:Y:S01]  /*2970*/  FADD.FTZ R12, R36, R13 ;  /* 0x0000000d240c7221 */ /* 0x000fe20000010000 */
[--C-:B------:R-:W-:Y:S01]  /*2980*/  FFMA.FTZ R51, R51, UR10, -R6.reuse ;  /* 0x0000000a33337c23 */ /* 0x100fe20008010806 */
[----:B------:R-:W-:Y:S01]  /*2990*/  FFMA.FTZ R54, R54, UR10, -R6 ;  /* 0x0000000a36367c23 */ /* 0x000fe20008010806 */
[----:B------:R-:W3:Y:S01]  /*29a0*/  MUFU.EX2 R30, R30 ;  /* 0x0000001e001e7308 */ /* 0x000ee20000000800 */
[----:B------:R-:W-:Y:S01]  /*29b0*/  FADD.FTZ R13, R37, R12 ;  /* 0x0000000c250d7221 */ /* 0x000fe20000010000 */
[--C-:B------:R-:W-:Y:S01]  /*29c0*/  FFMA.FTZ R55, R55, UR10, -R6.reuse ;  /* 0x0000000a37377c23 */ /* 0x100fe20008010806 */
[--C-:B------:R-:W-:Y:S01]  /*29d0*/  FFMA.FTZ R58, R58, UR10, -R6.reuse ;  /* 0x0000000a3a3a7c23 */ /* 0x100fe20008010806 */
[--C-:B------:R-:W-:Y:S01]  /*29e0*/  FFMA.FTZ R59, R59, UR10, -R6.reuse ;  /* 0x0000000a3b3b7c23 */ /* 0x100fe20008010806 */
[----:B------:R-:W-:Y:S01]  /*29f0*/  FADD.FTZ R14, R40, R13 ;  /* 0x0000000d280e7221 */ /* 0x000fe20000010000 */
[--C-:B------:R-:W-:Y:S01]  /*2a00*/  FFMA.FTZ R62, R62, UR10, -R6.reuse ;  /* 0x0000000a3e3e7c23 */ /* 0x100fe20008010806 */
[----:B------:R-:W-:Y:S01]  /*2a10*/  FFMA.FTZ R63, R63, UR10, -R6 ;  /* 0x0000000a3f3f7c23 */ /* 0x000fe20008010806 */
[----:B------:R-:W4:Y:S01]  /*2a20*/  MUFU.EX2 R31, R31 ;  /* 0x0000001f001f7308 */ /* 0x000f220000000800 */
[----:B--2---:R-:W-:Y:S01]  /*2a30*/  FADD.FTZ R9, R26, R27 ;  /* 0x0000001b1a097221 */ /* 0x004fe20000010000 */
[----:B------:R-:W-:Y:S01]  /*2a40*/  FADD.FTZ R13, R41, R14 ;  /* 0x0000000e290d7221 */ /* 0x000fe20000010000 */
[--C-:B------:R-:W-:Y:S01]  /*2a50*/  FFMA.FTZ R66, R66, UR10, -R6.reuse ;  /* 0x0000000a42427c23 */ /* 0x100fe20008010806 */
[--C-:B------:R-:W-:Y:S01]  /*2a60*/  FFMA.FTZ R67, R67, UR10, -R6.reuse ;  /* 0x0000000a43437c23 */ /* 0x100fe20008010806 */
[--C-:B------:R-:W-:Y:S01]  /*2a70*/  FFMA.FTZ R70, R70, UR10, -R6.reuse ;  /* 0x0000000a46467c23 */ /* 0x100fe20008010806 */
[----:B------:R-:W-:Y:S01]  /*2a80*/  FADD.FTZ R14, R44, R13 ;  /* 0x0000000d2c0e7221 */ /* 0x000fe20000010000 */
[----:B------:R-:W-:Y:S01]  /*2a90*/  FFMA.FTZ R71, R71, UR10, -R6 ;  /* 0x0000000a47477c23 */ /* 0x000fe20008010806 */
[----:B------:R-:W2:Y:S01]  /*2aa0*/  MUFU.EX2 R34, R34 ;  /* 0x0000002200227308 */ /* 0x000ea20000000800 */
[----:B---3--:R-:W-:Y:S01]  /*2ab0*/  FADD.FTZ R4, R30, R9 ;  /* 0x000000091e047221 */ /* 0x008fe20000010000 */
[----:B------:R-:W-:Y:S01]  /*2ac0*/  FADD.FTZ R13, R45, R14 ;  /* 0x0000000e2d0d7221 */ /* 0x000fe20000010000 */
[----:B------:R-:W-:-:S02]  /*2ad0*/  F2FP.F16.F32.PACK_AB R168, R57, R56 ;  /* 0x0000003839a8723e */ /* 0x000fc400000000ff */
[----:B------:R-:W-:-:S03]  /*2ae0*/  F2FP.F16.F32.PACK_AB R153, R27, R26 ;  /* 0x0000001a1b99723e */ /* 0x000fc600000000ff */
[----:B------:R-:W3:Y:S01]  /*2af0*/  MUFU.EX2 R35, R35 ;  /* 0x0000002300237308 */ /* 0x000ee20000000800 */
[----:B----4-:R-:W-:Y:S01]  /*2b00*/  FADD.FTZ R9, R31, R4 ;  /* 0x000000041f097221 */ /* 0x010fe20000010000 */
[----:B------:R-:W-:Y:S01]  /*2b10*/  @!P1 VIADD R4, R5, 0x22840 ;  /* 0x0002284005049836 */ /* 0x000fe20000000000 */
[----:B------:R-:W-:-:S04]  /*2b20*/  F2FP.F16.F32.PACK_AB R155, R31, R30 ;  /* 0x0000001e1f9b723e */ /* 0x000fc800000000ff */
[----:B------:R-:W-:Y:S01]  /*2b30*/  @!P1 PRMT R4, RZ, 0x654, R4 ;  /* 0x00000654ff049816 */ /* 0x000fe20000000004 */
[----:B------:R-:W4:Y:S01]  /*2b40*/  MUFU.EX2 R38, R38 ;  /* 0x0000002600267308 */ /* 0x000f220000000800 */
[----:B--2---:R-:W-:Y:S01]  /*2b50*/  FADD.FTZ R12, R34, R9 ;  /* 0x00000009220c7221 */ /* 0x004fe20000010000 */
[----:B------:R2:W-:Y:S06]  /*2b60*/  BAR.ARV R178, 0x100 ;  /* 0x000400b20000751d */ /* 0x0005ec0000002000 */
[----:B------:R-:W5:Y:S01]  /*2b70*/  MUFU.EX2 R39, R39 ;  /* 0x0000002700277308 */ /* 0x000f620000000800 */
[C---:B---3--:R-:W-:Y:S01]  /*2b80*/  FADD.FTZ R9, R35.reuse, R12 ;  /* 0x0000000c23097221 */ /* 0x048fe20000010000 */
[----:B------:R3:W-:Y:S01]  /*2b90*/  @!P1 SYNCS.ARRIVE.TRANS64.RED.A1T0 RZ, [R4+URZ], RZ ;  /* 0x000000ff04ff99a7 */ /* 0x0007e2000810043f */
[----:B------:R-:W-:-:S05]  /*2ba0*/  F2FP.F16.F32.PACK_AB R157, R35, R34 ;  /* 0x00000022239d723e */ /* 0x000fca00000000ff */
[----:B------:R-:W3:Y:S01]  /*2bb0*/  MUFU.EX2 R42, R42 ;  /* 0x0000002a002a7308 */ /* 0x000ee20000000800 */
[----:B----4-:R-:W-:-:S07]  /*2bc0*/  FADD.FTZ R12, R38, R9 ;  /* 0x00000009260c7221 */ /* 0x010fce0000010000 */
[----:B------:R-:W4:Y:S01]  /*2bd0*/  MUFU.EX2 R43, R43 ;  /* 0x0000002b002b7308 */ /* 0x000f220000000800 */
[C---:B-----5:R-:W-:Y:S01]  /*2be0*/  FADD.FTZ R9, R39.reuse, R12 ;  /* 0x0000000c27097221 */ /* 0x060fe20000010000 */
[----:B------:R-:W-:Y:S01]  /*2bf0*/  FADD.FTZ R12, R48, R13 ;  /* 0x0000000d300c7221 */ /* 0x000fe20000010000 */
[----:B------:R-:W-:-:S03]  /*2c00*/  F2FP.F16.F32.PACK_AB R159, R39, R38 ;  /* 0x00000026279f723e */ /* 0x000fc600000000ff */
[----:B------:R-:W-:Y:S02]  /*2c10*/  FADD.FTZ R13, R49, R12 ;  /* 0x0000000c310d7221 */ /* 0x000fe40000010000 */
[----:B------:R-:W5:Y:S01]  /*2c20*/  MUFU.EX2 R46, R46 ;  /* 0x0000002e002e7308 */ /* 0x000f620000000800 */
[----:B---3--:R-:W-:Y:S01]  /*2c30*/  FADD.FTZ R4, R42, R9 ;  /* 0x000000092a047221 */ /* 0x008fe20000010000 */
[----:B------:R-:W-:-:S04]  /*2c40*/  FADD.FTZ R12, R52, R13 ;  /* 0x0000000d340c7221 */ /* 0x000fc80000010000 */
[----:B------:R-:W-:Y:S02]  /*2c50*/  FADD.FTZ R13, R53, R12 ;  /* 0x0000000c350d7221 */ /* 0x000fe40000010000 */
[----:B------:R-:W3:Y:S01]  /*2c60*/  MUFU.EX2 R47, R47 ;  /* 0x0000002f002f7308 */ /* 0x000ee20000000800 */
[C---:B----4-:R-:W-:Y:S01]  /*2c70*/  FADD.FTZ R9, R43.reuse, R4 ;  /* 0x000000042b097221 */ /* 0x050fe20000010000 */
[----:B------:R-:W-:Y:S01]  /*2c80*/  FADD.FTZ R6, R56, R13 ;  /* 0x0000000d38067221 */ /* 0x000fe20000010000 */
[----:B------:R-:W-:-:S03]  /*2c90*/  F2FP.F16.F32.PACK_AB R161, R43, R42 ;  /* 0x0000002a2ba1723e */ /* 0x000fc600000000ff */
[----:B------:R-:W-:Y:S02]  /*2ca0*/  FADD.FTZ R13, R57, R6 ;  /* 0x00000006390d7221 */ /* 0x000fe40000010000 */
[----:B------:R-:W4:Y:S01]  /*2cb0*/  MUFU.EX2 R50, R50 ;  /* 0x0000003200327308 */ /* 0x000f220000000800 */
[----:B-----5:R-:W-:Y:S01]  /*2cc0*/  FADD.FTZ R4, R46, R9 ;  /* 0x000000092e047221 */ /* 0x020fe20000010000 */
[----:B------:R-:W-:-:S06]  /*2cd0*/  FADD.FTZ R6, R60, R13 ;  /* 0x0000000d3c067221 */ /* 0x000fcc0000010000 */
[----:B------:R-:W5:Y:S01]  /*2ce0*/  MUFU.EX2 R51, R51 ;  /* 0x0000003300337308 */ /* 0x000f620000000800 */
[C---:B---3--:R-:W-:Y:S01]  /*2cf0*/  FADD.FTZ R9, R47.reuse, R4 ;  /* 0x000000042f097221 */ /* 0x048fe20000010000 */
[----:B------:R-:W-:-:S06]  /*2d00*/  F2FP.F16.F32.PACK_AB R163, R47, R46 ;  /* 0x0000002e2fa3723e */ /* 0x000fcc00000000ff */
[----:B------:R-:W3:Y:S01]  /*2d10*/  MUFU.EX2 R54, R54 ;  /* 0x0000003600367308 */ /* 0x000ee20000000800 */
[----:B----4-:R-:W-:-:S07]  /*2d20*/  FADD.FTZ R4, R50, R9 ;  /* 0x0000000932047221 */ /* 0x010fce0000010000 */
[----:B------:R-:W4:Y:S01]  /*2d30*/  MUFU.EX2 R55, R55 ;  /* 0x0000003700377308 */ /* 0x000f220000000800 */
[C---:B-----5:R-:W-:Y:S01]  /*2d40*/  FADD.FTZ R9, R51.reuse, R4 ;  /* 0x0000000433097221 */ /* 0x060fe20000010000 */
[----:B------:R-:W-:-:S06]  /*2d50*/  F2FP.F16.F32.PACK_AB R165, R51, R50 ;  /* 0x0000003233a5723e */ /* 0x000fcc00000000ff */
[----:B------:R-:W5:Y:S01]  /*2d60*/  MUFU.EX2 R58, R58 ;  /* 0x0000003a003a7308 */ /* 0x000f620000000800 */
[----:B---3--:R-:W-:-:S07]  /*2d70*/  FADD.FTZ R4, R54, R9 ;  /* 0x0000000936047221 */ /* 0x008fce0000010000 */
[----:B------:R-:W3:Y:S01]  /*2d80*/  MUFU.EX2 R59, R59 ;  /* 0x0000003b003b7308 */ /* 0x000ee20000000800 */
[C---:B----4-:R-:W-:Y:S01]  /*2d90*/  FADD.FTZ R9, R55.reuse, R4 ;  /* 0x0000000437097221 */ /* 0x050fe20000010000 */
[----:B------:R-:W-:-:S06]  /*2da0*/  F2FP.F16.F32.PACK_AB R167, R55, R54 ;  /* 0x0000003637a7723e */ /* 0x000fcc00000000ff */
[----:B------:R-:W4:Y:S01]  /*2db0*/  MUFU.EX2 R62, R62 ;  /* 0x0000003e003e7308 */ /* 0x000f220000000800 */
[----:B-----5:R-:W-:-:S07]  /*2dc0*/  FADD.FTZ R4, R58, R9 ;  /* 0x000000093a047221 */ /* 0x020fce0000010000 */
        /* <DEDUP_REMOVED lines=9> */
[C---:B---3--:R-:W-:Y:S01]  /*2e60*/  FADD.FTZ R9, R63.reuse, R4 ;  /* 0x000000043f097221 */ /* 0x048fe20000010000 */
[----:B------:R-:W-:-:S06]  /*2e70*/  F2FP.F16.F32.PACK_AB R171, R63, R62 ;  /* 0x0000003e3fab723e */ /* 0x000fcc00000000ff */
[----:B------:R-:W3:Y:S01]  /*2e80*/  MUFU.EX2 R65, R65 ;  /* 0x0000004100417308 */ /* 0x000ee20000000800 */
[----:B----4-:R-:W-:-:S07]  /*2e90*/  FADD.FTZ R6, R64, R13 ;  /* 0x0000000d40067221 */ /* 0x010fce0000010000 */
[----:B------:R-:W4:Y:S01]  /*2ea0*/  MUFU.EX2 R67, R67 ;  /* 0x0000004300437308 */ /* 0x000f220000000800 */
[----:B-----5:R-:W-:-:S07]  /*2eb0*/  FADD.FTZ R4, R66, R9 ;  /* 0x0000000942047221 */ /* 0x020fce0000010000 */
[----:B------:R-:W5:Y:S01]  /*2ec0*/  MUFU.EX2 R68, R68 ;  /* 0x0000004400447308 */ /* 0x000f620000000800 */
[C---:B---3--:R-:W-:Y:S01]  /*2ed0*/  FADD.FTZ R13, R65.reuse, R6 ;  /* 0x00000006410d7221 */ /* 0x048fe20000010000 */
[----:B------:R-:W-:-:S06]  /*2ee0*/  F2FP.F16.F32.PACK_AB R172, R65, R64 ;  /* 0x0000004041ac723e */ /* 0x000fcc00000000ff */
[----:B------:R-:W3:Y:S01]  /*2ef0*/  MUFU.EX2 R70, R70 ;  /* 0x0000004600467308 */ /* 0x000ee20000000800 */
[C---:B----4-:R-:W-:Y:S01]  /*2f00*/  FADD.FTZ R9, R67.reuse, R4 ;  /* 0x0000000443097221 */ /* 0x050fe20000010000 */
[----:B------:R-:W-:-:S06]  /*2f10*/  F2FP.F16.F32.PACK_AB R173, R67, R66 ;  /* 0x0000004243ad723e */ /* 0x000fcc00000000ff */
[----:B------:R-:W4:Y:S01]  /*2f20*/  MUFU.EX2 R11, R11 ;  /* 0x0000000b000b7308 */ /* 0x000f220000000800 */
[----:B-----5:R-:W-:-:S07]  /*2f30*/  FADD.FTZ R6, R68, R13 ;  /* 0x0000000d44067221 */ /* 0x020fce0000010000 */
[----:B------:R-:W5:Y:S01]  /*2f40*/  MUFU.EX2 R71, R71 ;  /* 0x0000004700477308 */ /* 0x000f620000000800 */
[----:B---3--:R-:W-:Y:S01]  /*2f50*/  FADD.FTZ R4, R70, R9 ;  /* 0x0000000946047221 */ /* 0x008fe20000010000 */
[C---:B----4-:R-:W-:Y:S01]  /*2f60*/  FADD.FTZ R6, R11.reuse, R6 ;  /* 0x000000060b067221 */ /* 0x050fe20000010000 */
[----:B------:R-:W-:Y:S02]  /*2f70*/  F2FP.F16.F32.PACK_AB R174, R11, R68 ;  /* 0x000000440bae723e */ /* 0x000fe400000000ff */
[C---:B-----5:R-:W-:Y:S01]  /*2f80*/  FADD.FTZ R4, R71.reuse, R4 ;  /* 0x0000000447047221 */ /* 0x060fe20000010000 */
[----:B------:R-:W-:Y:S01]  /*2f90*/  F2FP.F16.F32.PACK_AB R175, R71, R70 ;  /* 0x0000004647af723e */ /* 0x000fe200000000ff */
[----:B--2---:R-:W-:Y:S06]  /*2fa0*/  @!P0 BRA `(.L_x_383) ;  /* 0x0000000000048947 */ /* 0x004fec0003800000 */
[----:B------:R-:W-:Y:S01]  /*2fb0*/  BPT.TRAP 0x1 ;  /* 0x000000040000795c */ /* 0x000fe20000300000 */
.L_x_383:
[----:B------:R2:W3:Y:S01]  /*2fc0*/  SYNCS.PHASECHK.TRANS64.TRYWAIT P2, [R5+URZ+0x22850], R10 ;  /* 0x0228500a050075a7 */ /* 0x0004e2000804017f */
[----:B------:R-:W-:Y:S05]  /*2fd0*/  @!P0 BRA `(.L_x_384) ;  /* 0x0000000000048947 */ /* 0x000fea0003800000 */
[----:B------:R-:W-:Y:S01]  /*2fe0*/  BPT.TRAP 0x1 ;  /* 0x000000040000795c */ /* 0x000fe20000300000 */
.L_x_384:
[----:B---3--:R-:W-:Y:S05]  /*2ff0*/  @P2 BRA `(.L_x_385) ;  /* 0x0000000000082947 */ /* 0x008fea0003800000 */
[----:B------:R-:W3:Y:S02]  /*3000*/  SYNCS.PHASECHK.TRANS64.TRYWAIT P2, [R5+URZ+0x22850], R10 ;  /* 0x0228500a050075a7 */ /* 0x000ee4000804017f */
[----:B---3--:R-:W-:Y:S05]  /*3010*/  @!P2 BRA `(.L_x_386) ;  /* 0x000000b8000ca947 */ /* 0x008fea0003800000 */
.L_x_385:
[----:B------:R-:W-:Y:S01]  /*3020*/  R2UR UR6, R7 ;  /* 0x00000000070672ca */ /* 0x000fe200000e0000 */
[----:B------:R4:W-:Y:S01]  /*3030*/  BAR.SYNC.DEFER_BLOCKING R8, 0x100 ;  /* 0x000400080000751d */ /* 0x0009e20000010000 */
[----:B------:R-:W-:Y:S01]  /*3040*/  UISETP.GE.AND UP0, UPT, UR42, 0x61, UPT ;  /* 0x000000612a00788c */ /* 0x000fe2000bf06270 */
[----:B0123--:R-:W-:-:S04]  /*3050*/  @!P1 VIADD R5, R5, 0x22860 ;  /* 0x0002286005059836 */ /* 0x00ffc80000000000 */
[----:B------:R-:W-:Y:S01]  /*3060*/  UMOV UR7, 0x40000040 ;  /* 0x4000004000077882 */ /* 0x000fe20000000000 */
[----:B------:R-:W-:Y:S02]  /*3070*/  PLOP3.LUT P2, PT, PT, PT, UP0, 0x80, 0x0 ;  /* 0x000000000000781c */ /* 0x000fe40003f4f008 */
[----:B------:R-:W-:-:S03]  /*3080*/  @!P1 PRMT R5, RZ, 0x654, R5 ;  /* 0x00000654ff059816 */ /* 0x000fc60000000005 */
[----:B------:R-:W-:-:S04]  /*3090*/  UIADD3 UR6, UR6, 0x400, URZ ;  /* 0x0000040006067890 */ /* 0x000fc8000fffe03f */
[----:B------:R-:W-:-:S04]  /*30a0*/  USHF.R.U32.HI UR6, URZ, 0x4, UR6 ;  /* 0x000000043f067899 */ /* 0x000fc80008011606 */
[----:B------:R-:W-:-:S04]  /*30b0*/  ULOP3.LUT UR6, UR6, 0x3fff, URZ, 0xc0, !UPT ;  /* 0x00003fff06067892 */ /* 0x000fc8000f8ec03f */
[----:B------:R-:W-:Y:S01]  /*30c0*/  ULOP3.LUT UR21, UR6, 0x3000000, URZ, 0xfc, !UPT ;  /* 0x0300000006157892 */ /* 0x000fe2000f8efc3f */
[----:B------:R-:W-:-:S03]  /*30d0*/  WARPGROUP.ARRIVE ;  /* 0x00000000000079c5 */ /* 0x000fc60000000000 */
[----:B------:R-:W-:-:S07]  /*30e0*/  UIMAD UR11, UR37, 0xc00, UR21 ;  /* 0x00000c00250b78a4 */ /* 0x000fce000f8e0215 */
        /* <DEDUP_REMOVED lines=39> */
.L_x_396:
        /* <DEDUP_REMOVED lines=8> */
[----:B0-----:R-:W-:Y:S11]  /*33e0*/  @!P0 BRA `(.L_x_388) ;  /* 0x0000000000048947 */ /* 0x001ff60003800000 */
[----:B------:R-:W-:Y:S01]  /*33f0*/  BPT.TRAP 0x1 ;  /* 0x000000040000795c */ /* 0x000fe20000300000 */
.L_x_388:
[----:B------:R-:W0:Y:S01]  /*3400*/  S2UR UR7, SR_CgaCtaId ;  /* 0x00000000000779c3 */ /* 0x000e220000008800 */
[----:B------:R-:W-:Y:S01]  /*3410*/  UMOV UR6, 0x400 ;  /* 0x0000040000067882 */ /* 0x000fe20000000000 */
[----:B----4-:R-:W-:-:S05]  /*3420*/  IMAD.U32 R5, RZ, RZ, UR38 ;  /* 0x00000026ff057e24 */ /* 0x010fca000f8e00ff */
[----:B------:R-:W-:Y:S01]  /*3430*/  SHF.L.U32 R5, R5, 0x1f, RZ ;  /* 0x0000001f05057819 */ /* 0x000fe200000006ff */
[----:B0-----:R-:W-:-:S04]  /*3440*/  ULEA UR6, UR7, UR6, 0x18 ;  /* 0x0000000607067291 */ /* 0x001fc8000f8ec03f */
[----:B------:R-:W-:-:S09]  /*3450*/  ULEA UR23, UR37, UR6, 0x3 ;  /* 0x0000000625177291 */ /* 0x000fd2000f8e183f */
[----:B------:R0:W1:Y:S01]  /*3460*/  SYNCS.PHASECHK.TRANS64.TRYWAIT P3, [UR23+0x22830], R5 ;  /* 0x02283005ff0075a7 */ /* 0x0000620008060157 */
[----:B------:R-:W-:Y:S05]  /*3470*/  @!P0 BRA `(.L_x_389) ;  /* 0x0000000000048947 */ /* 0x000fea0003800000 */
[----:B------:R-:W-:Y:S01]  /*3480*/  BPT.TRAP 0x1 ;  /* 0x000000040000795c */ /* 0x000fe20000300000 */
.L_x_389:
[----:B-1----:R-:W-:Y:S05]  /*3490*/  @P3 BRA `(.L_x_390) ;  /* 0x0000000000083947 */ /* 0x002fea0003800000 */
[----:B------:R-:W1:Y:S02]  /*34a0*/  SYNCS.PHASECHK.TRANS64.TRYWAIT P3, [UR23+0x22830], R5 ;  /* 0x02283005ff0075a7 */ /* 0x000e640008060157 */
[----:B-1----:R-:W-:Y:S05]  /*34b0*/  @!P3 BRA `(.L_x_391) ;  /* 0x000000b000f8b947 */ /* 0x002fea0003800000 */
.L_x_390:
[----:B------:R-:W-:Y:S01]  /*34c0*/  UIMAD UR6, UR37, 0x300, UR20 ;  /* 0x00000300250678a4 */ /* 0x000fe2000f8e0214 */
[----:B------:R-:W-:Y:S01]  /*34d0*/  WARPGROUP.ARRIVE ;  /* 0x00000000000079c5 */ /* 0x000fe20000000000 */
[----:B------:R-:W-:Y:S01]  /*34e0*/  UMOV UR7, 0x40000040 ;  /* 0x4000004000077882 */ /* 0x000fe20000000000 */
[----:B------:R-:W-:Y:S01]  /*34f0*/  UMOV UR11, 0x40000040 ;  /* 0x40000040000b7882 */ /* 0x000fe20000000000 */
[----:B------:R-:W-:-:S03]  /*3500*/  UIADD3 UR10, UR6, 0x2, URZ ;  /* 0x00000002060a7890 */ /* 0x000fc6000fffe03f */
[----:B------:R-:W2:Y:S01]  /*3510*/  S2R R213, SR_TID.X ;  /* 0x0000000000d57919 */ /* 0x000ea20000002100 */
[----:B------:R-:W-:Y:S01]  /*3520*/  UIADD3 UR14, UR6, 0x4, URZ ;  /* 0x00000004060e7890 */ /* 0x000fe2000fffe03f */
[----:B------:R-:W-:Y:S01]  /*3530*/  UMOV UR15, 0x40000040 ;  /* 0x40000040000f7882 */ /* 0x000fe20000000000 */
[----:B------:R-:W-:Y:S01]  /*3540*/  HGMMA.64x96x16.F32 R152, gdesc[UR4], RZ, !UPT, gsb0 ;  /* 0x01600000049879f0 */ /* 0x000fe2000c0008ff */
[----:B------:R-:W-:Y:S01]  /*3550*/  UIADD3 UR18, UR6, 0x6, URZ ;  /* 0x0000000606127890 */ /* 0x000fe2000fffe03f */
[----:B------:R-:W-:Y:S01]  /*3560*/  UMOV UR19, 0x40000040 ;  /* 0x4000004000137882 */ /* 0x000fe20000000000 */
[----:B--2---:R-:W-:Y:S01]  /*3570*/  SHF.R.U32.HI R213, RZ, 0x7, R213 ;  /* 0x00000007ffd57819 */ /* 0x004fe200000116d5 */
        /* <DEDUP_REMOVED lines=11> */
[----:B-1----:R-:W-:Y:S02]  /*3630*/  FMNMX.FTZ R0, R152, R7, !PT ;  /* 0x0000000798007209 */ /* 0x002fe40007810000 */
[----:B------:R-:W-:Y:S02]  /*3640*/  FMNMX.FTZ R8, R154, R210, !PT ;  /* 0x000000d29a087209 */ /* 0x000fe40007810000 */
        /* <DEDUP_REMOVED lines=23> */
[----:B------:R-:W1:Y:S02]  /*37c0*/  SHFL.BFLY PT, R0, R3, 0x2, 0x1f ;  /* 0x0c401f0003007f89 */ /* 0x000e6400000e0000 */
[----:B-1----:R-:W-:Y:S02]  /*37d0*/  FMNMX.FTZ R9, R3, R0, !PT ;  /* 0x0000000003097209 */ /* 0x002fe40007810000 */
[----:B------:R-:W-:-:S03]  /*37e0*/  FMNMX.FTZ R3, R155, R8, !PT ;  /* 0x000000089b037209 */ /* 0x000fc60007810000 */
[----:B------:R-:W1:Y:S01]  /*37f0*/  SHFL.BFLY PT, R0, R9, 0x1, 0x1f ;  /* 0x0c201f0009007f89 */ /* 0x000e6200000e0000 */
[----:B------:R-:W-:-:S04]  /*3800*/  FMNMX.FTZ R8, R158, R3, !PT ;  /* 0x000000039e087209 */ /* 0x000fc80007810000 */
[----:B------:R-:W-:-:S04]  /*3810*/  FMNMX.FTZ R3, R159, R8, !PT ;  /* 0x000000089f037209 */ /* 0x000fc80007810000 */
[----:B------:R-:W-:-:S04]  /*3820*/  FMNMX.FTZ R8, R162, R3, !PT ;  /* 0x00000003a2087209 */ /* 0x000fc80007810000 */
[----:B------:R-:W-:-:S04]  /*3830*/  FMNMX.FTZ R3, R163, R8, !PT ;  /* 0x00000008a3037209 */ /* 0x000fc80007810000 */
[----:B------:R-:W-:-:S04]  /*3840*/  FMNMX.FTZ R10, R166, R3, !PT ;  /* 0x00000003a60a7209 */ /* 0x000fc80007810000 */
[----:B------:R-:W-:Y:S02]  /*3850*/  FMNMX.FTZ R3, R167, R10, !PT ;  /* 0x0000000aa7037209 */ /* 0x000fe40007810000 */
[----:B-1----:R-:W-:Y:S02]  /*3860*/  FMNMX.FTZ R0, R9, R0, !PT ;  /* 0x0000000009007209 */ /* 0x002fe40007810000 */
[----:B------:R-:W-:-:S03]  /*3870*/  FMNMX.FTZ R10, R170, R3, !PT ;  /* 0x00000003aa0a7209 */ /* 0x000fc60007810000 */
[C---:B------:R-:W-:Y:S01]  /*3880*/  FMUL.FTZ R211, R0.reuse, UR10 ;  /* 0x0000000a00d37c20 */ /* 0x040fe20008410000 */
[----:B------:R-:W-:Y:S01]  /*3890*/  FMNMX.FTZ R3, R171, R10, !PT ;  /* 0x0000000aab037209 */ /* 0x000fe20007810000 */
[----:B------:R-:W-:Y:S02]  /*38a0*/  FADD.FTZ R7, -R0, R7 ;  /* 0x0000000700077221 */ /* 0x000fe40000010100 */
[--C-:B------:R-:W-:Y:S01]  /*38b0*/  FFMA.FTZ R12, R156, UR10, -R211.reuse ;  /* 0x0000000a9c0c7c23 */ /* 0x100fe200080108d3 */
[----:B------:R-:W-:Y:S01]  /*38c0*/  FMNMX.FTZ R10, R174, R3, !PT ;  /* 0x00000003ae0a7209 */ /* 0x000fe20007810000 */
[--C-:B------:R-:W-:Y:S01]  /*38d0*/  FFMA.FTZ R164, R164, UR10, -R211.reuse ;  /* 0x0000000aa4a47c23 */ /* 0x100fe200080108d3 */
[----:B------:R-:W-:Y:S01]  /*38e0*/  FMUL.FTZ R7, R7, UR10 ;  /* 0x0000000a07077c20 */ /* 0x000fe20008410000 */
[----:B------:R1:W-:Y:S01]  /*38f0*/  MUFU.EX2 R8, R12 ;  /* 0x0000000c00087308 */ /* 0x0003e20000000800 */
[----:B------:R-:W-:Y:S01]  /*3900*/  FMNMX.FTZ R3, R175, R10, !PT ;  /* 0x0000000aaf037209 */ /* 0x000fe20007810000 */
[--C-:B------:R-:W-:Y:S01]  /*3910*/  FFMA.FTZ R152, R152, UR10, -R211.reuse ;  /* 0x0000000a98987c23 */ /* 0x100fe200080108d3 */
[--C-:B------:R-:W-:Y:S01]  /*3920*/  FFMA.FTZ R9, R153, UR10, -R211.reuse ;  /* 0x0000000a99097c23 */ /* 0x100fe200080108d3 */
[--C-:B------:R-:W-:Y:S01]  /*3930*/  FFMA.FTZ R11, R157, UR10, -R211.reuse ;  /* 0x0000000a9d0b7c23 */ /* 0x100fe200080108d3 */
[----:B------:R-:W-:Y:S01]  /*3940*/  FMNMX.FTZ R10, R178, R3, !PT ;  /* 0x00000003b20a7209 */ /* 0x000fe20007810000 */
[--C-:B------:R-:W-:Y:S01]  /*3950*/  FFMA.FTZ R156, R160, UR10, -R211.reuse ;  /* 0x0000000aa09c7c23 */ /* 0x100fe200080108d3 */
[--C-:B------:R-:W-:Y:S01]  /*3960*/  FFMA.FTZ R21, R169, UR10, -R211.reuse ;  /* 0x0000000aa9157c23 */ /* 0x100fe200080108d3 */
[----:B------:R-:W2:Y:S01]  /*3970*/  MUFU.EX2 R7, R7 ;  /* 0x0000000700077308 */ /* 0x000ea20000000800 */
[----:B------:R-:W-:Y:S01]  /*3980*/  FMNMX.FTZ R3, R179, R10, !PT ;  /* 0x0000000ab3037209 */ /* 0x000fe20007810000 */
[--C-:B------:R-:W-:Y:S01]  /*3990*/  FFMA.FTZ R169, R189, UR10, -R211.reuse ;  /* 0x0000000abda97c23 */ /* 0x100fe200080108d3 */
[--C-:B------:R-:W-:Y:S01]  /*39a0*/  FFMA.FTZ R13, R161, UR10, -R211.reuse ;  /* 0x0000000aa10d7c23 */ /* 0x100fe200080108d3 */
[--C-:B------:R-:W-:Y:S01]  /*39b0*/  FFMA.FTZ R15, R165, UR10, -R211.reuse ;  /* 0x0000000aa50f7c23 */ /* 0x100fe200080108d3 */
[----:B-1----:R-:W-:Y:S01]  /*39c0*/  FMNMX.FTZ R12, R182, R3, !PT ;  /* 0x00000003b60c7209 */ /* 0x002fe20007810000 */
[--C-:B------:R-:W-:Y:S01]  /*39d0*/  FFMA.FTZ R160, R168, UR10, -R211.reuse ;  /* 0x0000000aa8a07c23 */ /* 0x100fe200080108d3 */
[--C-:B------:R-:W-:Y:S01]  /*39e0*/  FFMA.FTZ R172, R172, UR10, -R211.reuse ;  /* 0x0000000aacac7c23 */ /* 0x100fe200080108d3 */
        /* <DEDUP_REMOVED lines=8> */
[----:B------:R-:W3:Y:S01]  /*3a70*/  MUFU.EX2 R152, R152 ;  /* 0x0000009800987308 */ /* 0x000ee20000000800 */
[----:B------:R-:W-:Y:S01]  /*3a80*/  FMNMX.FTZ R3, R187, R12, !PT ;  /* 0x0000000cbb037209 */ /* 0x000fe20007810000 */
[--C-:B-1----:R-:W-:Y:S01]  /*3a90*/  FFMA.FTZ R164, R176, UR10, -R211.reuse ;  /* 0x0000000ab0a47c23 */ /* 0x102fe200080108d3 */
[--C-:B------:R-:W-:Y:S01]  /*3aa0*/  FFMA.FTZ R173, R193, UR10, -R211.reuse ;  /* 0x0000000ac1ad7c23 */ /* 0x100fe200080108d3 */
[--C-:B------:R-:W-:Y:S01]  /*3ab0*/  FFMA.FTZ R196, R196, UR10, -R211.reuse ;  /* 0x0000000ac4c47c23 */ /* 0x100fe200080108d3 */
[----:B------:R-:W-:Y:S01]  /*3ac0*/  FMNMX.FTZ R12, R190, R3, !PT ;  /* 0x00000003be0c7209 */ /* 0x000fe20007810000 */
[-C--:B--2---:R-:W-:Y:S01]  /*3ad0*/  FMUL.FTZ R24, R24, R7.reuse ;  /* 0x0000000718187220 */ /* 0x084fe20000410000 */
[-C--:B------:R-:W-:Y:S01]  /*3ae0*/  FMUL.FTZ R25, R25, R7.reuse ;  /* 0x0000000719197220 */ /* 0x080fe20000410000 */
[----:B------:R-:W1:Y:S01]  /*3af0*/  MUFU.EX2 R9, R9 ;  /* 0x0000000900097308 */ /* 0x000e620000000800 */
[----:B------:R-:W-:Y:S01]  /*3b00*/  FMNMX.FTZ R3, R191, R12, !PT ;  /* 0x0000000cbf037209 */ /* 0x000fe20007810000 */
[-C--:B------:R-:W-:Y:S01]  /*3b10*/  FMUL.FTZ R28, R28, R7.reuse ;  /* 0x000000071c1c7220 */ /* 0x080fe20000410000 */
[-C--:B------:R-:W-:Y:S01]  /*3b20*/  FMUL.FTZ R29, R29, R7.reuse ;  /* 0x000000071d1d7220 */ /* 0x080fe20000410000 */
[----:B------:R-:W-:Y:S01]  /*3b30*/  FMUL.FTZ R32, R32, R7 ;  /* 0x0000000720207220 */ /* 0x000fe20000410000 */
[----:B------:R-:W-:Y:S01]  /*3b40*/  FMNMX.FTZ R12, R194, R3, !PT ;  /* 0x00000003c20c7209 */ /* 0x000fe20007810000 */
[-C--:B------:R-:W-:Y:S01]  /*3b50*/  FMUL.FTZ R33, R33, R7.reuse ;  /* 0x0000000721217220 */ /* 0x080fe20000410000 */
[-C--:B------:R-:W-:Y:S01]  /*3b60*/  FMUL.FTZ R36, R36, R7.reuse ;  /* 0x0000000724247220 */ /* 0x080fe20000410000 */
[----:B------:R-:W2:Y:S01]  /*3b70*/  MUFU.EX2 R11, R11 ;  /* 0x0000000b000b7308 */ /* 0x000ea20000000800 */
[----:B------:R-:W-:Y:S01]  /*3b80*/  FMNMX.FTZ R3, R195, R12, !PT ;  /* 0x0000000cc3037209 */ /* 0x000fe20007810000 */
[----:B---3--:R-:W-:Y:S01]  /*3b90*/  FFMA.FTZ R6, R7, R6, R152 ;  /* 0x0000000607067223 */ /* 0x008fe20000010098 */
[-C--:B------:R-:W-:Y:S01]  /*3ba0*/  FMUL.FTZ R37, R37, R7.reuse ;  /* 0x0000000725257220 */ /* 0x080fe20000410000 */
[----:B------:R-:W-:Y:S01]  /*3bb0*/  FMUL.FTZ R40, R40, R7 ;  /* 0x0000000728287220 */ /* 0x000fe20000410000 */
[----:B------:R-:W-:Y:S01]  /*3bc0*/  FMNMX.FTZ R14, R198, R3, !PT ;  /* 0x00000003c60e7209 */ /* 0x000fe20007810000 */
[-C--:B------:R-:W-:Y:S01]  /*3bd0*/  FMUL.FTZ R41, R41, R7.reuse ;  /* 0x0000000729297220 */ /* 0x080fe20000410000 */
[-C--:B------:R-:W-:Y:S01]  /*3be0*/  FMUL.FTZ R44, R44, R7.reuse ;  /* 0x000000072c2c7220 */ /* 0x080fe20000410000 */
[----:B------:R-:W3:Y:S01]  /*3bf0*/  MUFU.EX2 R156, R156 ;  /* 0x0000009c009c7308 */ /* 0x000ee20000000800 */
[----:B------:R-:W-:Y:S01]  /*3c00*/  FMNMX.FTZ R3, R199, R14, !PT ;  /* 0x0000000ec7037209 */ /* 0x000fe20007810000 */
[--C-:B------:R-:W-:Y:S01]  /*3c10*/  FFMA.FTZ R14, R180, UR10, -R211.reuse ;  /* 0x0000000ab40e7c23 */ /* 0x100fe200080108d3 */
[-C--:B------:R-:W-:Y:S01]  /*3c20*/  FMUL.FTZ R45, R45, R7.reuse ;  /* 0x000000072d2d7220 */ /* 0x080fe20000410000 */
[-C--:B------:R-:W-:Y:S01]  /*3c30*/  FMUL.FTZ R48, R48, R7.reuse ;  /* 0x0000000730307220 */ /* 0x080fe20000410000 */
[-C--:B------:R-:W-:Y:S01]  /*3c40*/  FMUL.FTZ R49, R49, R7.reuse ;  /* 0x0000000731317220 */ /* 0x080fe20000410000 */
[----:B------:R-:W4:Y:S01]  /*3c50*/  SHFL.BFLY PT, R20, R3, 0x2, 0x1f ;  /* 0x0c401f0003147f89 */ /* 0x000f2200000e0000 */
[-C--:B------:R-:W-:Y:S01]  /*3c60*/  FMUL.FTZ R52, R52, R7.reuse ;  /* 0x0000000734347220 */ /* 0x080fe20000410000 */
[----:B------:R-:W5:Y:S01]  /*3c70*/  MUFU.EX2 R13, R13 ;  /* 0x0000000d000d7308 */ /* 0x000f620000000800 */
[-C--:B------:R-:W-:Y:S01]  /*3c80*/  FMUL.FTZ R53, R53, R7.reuse ;  /* 0x0000000735357220 */ /* 0x080fe20000410000 */
[-C--:B------:R-:W-:Y:S01]  /*3c90*/  FMUL.FTZ R56, R56, R7.reuse ;  /* 0x0000000738387220 */ /* 0x080fe20000410000 */
[-C--:B------:R-:W-:Y:S01]  /*3ca0*/  FMUL.FTZ R57, R57, R7.reuse ;  /* 0x0000000739397220 */ /* 0x080fe20000410000 */
[-C--:B------:R-:W-:Y:S01]  /*3cb0*/  FMUL.FTZ R60, R60, R7.reuse ;  /* 0x000000073c3c7220 */ /* 0x080fe20000410000 */
        /* <DEDUP_REMOVED lines=17> */
[----:B----4-:R-:W-:Y:S01]  /*3dd0*/  FMNMX.FTZ R176, R3, R20, !PT ;  /* 0x0000001403b07209 */ /* 0x010fe20007810000 */
[--C-:B------:R-:W-:Y:S01]  /*3de0*/  FFMA.FTZ R20, R188, UR10, -R211.reuse ;  /* 0x0000000abc147c23 */ /* 0x100fe200080108d3 */
[----:B------:R-:W4:Y:S01]  /*3df0*/  MUFU.EX2 R21, R21 ;  /* 0x0000001500157308 */ /* 0x000f220000000800 */
[-C--:B------:R-:W-:Y:S01]  /*3e00*/  FMUL.FTZ R92, R92, R7.reuse ;  /* 0x000000075c5c7220 */ /* 0x080fe20000410000 */
[-C--:B------:R-:W-:Y:S01]  /*3e10*/  FMUL.FTZ R93, R93, R7.reuse ;  /* 0x000000075d5d7220 */ /* 0x080fe20000410000 */
[----:B------:R-:W1:Y:S01]  /*3e20*/  SHFL.BFLY PT, R3, R176, 0x1, 0x1f ;  /* 0x0c201f00b0037f89 */ /* 0x000e6200000e0000 */
[-C--:B------:R-:W-:Y:S01]  /*3e30*/  FMUL.FTZ R96, R96, R7.reuse ;  /* 0x0000000760607220 */ /* 0x080fe20000410000 */
[-C--:B------:R-:W-:Y:S01]  /*3e40*/  FMUL.FTZ R97, R97, R7.reuse ;  /* 0x0000000761617220 */ /* 0x080fe20000410000 */
[-C--:B------:R-:W-:Y:S01]  /*3e50*/  FMUL.FTZ R100, R100, R7.reuse ;  /* 0x0000000764647220 */ /* 0x080fe20000410000 */
[-C--:B------:R-:W-:Y:S01]  /*3e60*/  FMUL.FTZ R101, R101, R7.reuse ;  /* 0x0000000765657220 */ /* 0x080fe20000410000 */
[----:B------:R2:W4:Y:S01]  /*3e70*/  MUFU.EX2 R12, R172 ;  /* 0x000000ac000c7308 */ /* 0x0005220000000800 */
        /* <DEDUP_REMOVED lines=8> */
[----:B--2---:R-:W-:Y:S01]  /*3f00*/  FFMA.FTZ R172, R192, UR10, -R211 ;  /* 0x0000000ac0ac7c23 */ /* 0x004fe200080108d3 */
        /* <DEDUP_REMOVED lines=8> */
[----:B------:R-:W-:Y:S01]  /*3f90*/  FMUL.FTZ R132, R132, R7 ;  /* 0x0000000784847220 */ /* 0x000fe20000410000 */
[----:B-1----:R-:W-:Y:S01]  /*3fa0*/  FMNMX.FTZ R3, R176, R3, !PT ;  /* 0x00000003b0037209 */ /* 0x002fe20007810000 */
[-C--:B------:R-:W-:Y:S01]  /*3fb0*/  FMUL.FTZ R133, R133, R7.reuse ;  /* 0x0000000785857220 */ /* 0x080fe20000410000 */
[-C--:B------:R-:W-:Y:S01]  /*3fc0*/  FMUL.FTZ R136, R136, R7.reuse ;  /* 0x0000000788887220 */ /* 0x080fe20000410000 */
[-C--:B------:R-:W-:Y:S01]  /*3fd0*/  FMUL.FTZ R137, R137, R7.reuse ;  /* 0x0000000789897220 */ /* 0x080fe20000410000 */
[-C--:B------:R-:W-:Y:S01]  /*3fe0*/  FMUL.FTZ R140, R140, R7.reuse ;  /* 0x000000078c8c7220 */ /* 0x080fe20000410000 */
[C---:B------:R-:W-:Y:S01]  /*3ff0*/  FMUL.FTZ R189, R3.reuse, UR10 ;  /* 0x0000000a03bd7c20 */ /* 0x040fe20008410000 */
[----:B------:R-:W1:Y:S01]  /*4000*/  MUFU.EX2 R157, R157 ;  /* 0x0000009d009d7308 */ /* 0x000e620000000800 */
[----:B------:R-:W-:Y:S01]  /*4010*/  FADD.FTZ R177, -R3, R210 ;  /* 0x000000d203b17221 */ /* 0x000fe20000010100 */
[-C--:B------:R-:W-:Y:S01]  /*4020*/  FMUL.FTZ R141, R141, R7.reuse ;  /* 0x000000078d8d7220 */ /* 0x080fe20000410000 */
[--C-:B------:R-:W-:Y:S01]  /*4030*/  FFMA.FTZ R214, R187, UR10, -R189.reuse ;  /* 0x0000000abbd67c23 */ /* 0x100fe200080108bd */
[--C-:B------:R-:W-:Y:S01]  /*4040*/  FFMA.FTZ R187, R190, UR10, -R189.reuse ;  /* 0x0000000abebb7c23 */ /* 0x100fe200080108bd */
[--C-:B------:R-:W-:Y:S01]  /*4050*/  FFMA.FTZ R190, R191, UR10, -R189.reuse ;  /* 0x0000000abfbe7c23 */ /* 0x100fe200080108bd */
[----:B------:R-:W-:Y:S01]  /*4060*/  FADD.FTZ R191, R9, R6 ;  /* 0x0000000609bf7221 */ /* 0x000fe20000010000 */
[----:B------:R-:W-:Y:S01]  /*4070*/  FMUL.FTZ R177, R177, UR10 ;  /* 0x0000000ab1b17c20 */ /* 0x000fe20008410000 */
[----:B------:R-:W1:Y:S01]  /*4080*/  MUFU.EX2 R14, R14 ;  /* 0x0000000e000e7308 */ /* 0x000e620000000800 */
[----:B------:R-:W-:Y:S01]  /*4090*/  FFMA.FTZ R180, R154, UR10, -R189 ;  /* 0x0000000a9ab47c23 */ /* 0x000fe200080108bd */
[----:B------:R-:W-:Y:S01]  /*40a0*/  FADD.FTZ R6, R8, R191 ;  /* 0x000000bf08067221 */ /* 0x000fe20000010000 */
[--C-:B------:R-:W-:Y:S01]  /*40b0*/  FFMA.FTZ R155, R155, UR10, -R189.reuse ;  /* 0x0000000a9b9b7c23 */ /* 0x100fe200080108bd */
[--C-:B------:R-:W-:Y:S01]  /*40c0*/  FFMA.FTZ R184, R158, UR10, -R189.reuse ;  /* 0x0000000a9eb87c23 */ /* 0x100fe200080108bd */
[----:B------:R-:W-:Y:S01]  /*40d0*/  FFMA.FTZ R159, R159, UR10, -R189 ;  /* 0x0000000a9f9f7c23 */ /* 0x000fe200080108bd */
[----:B------:R-:W-:Y:S01]  /*40e0*/  FADD.FTZ R191, R11, R6 ;  /* 0x000000060bbf7221 */ /* 0x000fe20000010000 */
[-C--:B------:R-:W-:Y:S01]  /*40f0*/  FMUL.FTZ R144, R144, R7.reuse ;  /* 0x0000000790907220 */ /* 0x080fe20000410000 */
[----:B------:R-:W1:Y:S01]  /*4100*/  MUFU.EX2 R161, R161 ;  /* 0x000000a100a17308 */ /* 0x000e620000000800 */
[-C--:B------:R-:W-:Y:S01]  /*4110*/  FMUL.FTZ R145, R145, R7.reuse ;  /* 0x0000000791917220 */ /* 0x080fe20000410000 */
[----:B---3--:R-:W-:Y:S01]  /*4120*/  FADD.FTZ R6, R156, R191 ;  /* 0x000000bf9c067221 */ /* 0x008fe20000010000 */
[-C--:B------:R-:W-:Y:S01]  /*4130*/  FMUL.FTZ R148, R148, R7.reuse ;  /* 0x0000000794947220 */ /* 0x080fe20000410000 */
[----:B------:R-:W-:Y:S01]  /*4140*/  FMUL.FTZ R149, R149, R7 ;  /* 0x0000000795957220 */ /* 0x000fe20000410000 */
[--C-:B------:R-:W-:Y:S01]  /*4150*/  FFMA.FTZ R185, R162, UR10, -R189.reuse ;  /* 0x0000000aa2b97c23 */ /* 0x100fe200080108bd */
[----:B-----5:R-:W-:Y:S01]  /*4160*/  FADD.FTZ R191, R13, R6 ;  /* 0x000000060dbf7221 */ /* 0x020fe20000010000 */
[----:B------:R-:W-:Y:S01]  /*4170*/  FFMA.FTZ R188, R163, UR10, -R189 ;  /* 0x0000000aa3bc7c23 */ /* 0x000fe200080108bd */
[----:B------:R-:W3:Y:S01]  /*4180*/  MUFU.EX2 R168, R168 ;  /* 0x000000a800a87308 */ /* 0x000ee20000000800 */
[----:B------:R-:W-:Y:S01]  /*4190*/  F2FP.F16.F32.PACK_AB R152, R9, R152 ;  /* 0x000000980998723e */ /* 0x000fe200000000ff */
[----:B------:R-:W-:Y:S01]  /*41a0*/  FADD.FTZ R6, R10, R191 ;  /* 0x000000bf0a067221 */ /* 0x000fe20000010000 */
[--C-:B------:R-:W-:Y:S01]  /*41b0*/  FFMA.FTZ R163, R166, UR10, -R189.reuse ;  /* 0x0000000aa6a37c23 */ /* 0x100fe200080108bd */
[--C-:B------:R-:W-:Y:S01]  /*41c0*/  FFMA.FTZ R192, R167, UR10, -R189.reuse ;  /* 0x0000000aa7c07c23 */ /* 0x100fe200080108bd */
[--C-:B------:R-:W-:Y:S01]  /*41d0*/  FFMA.FTZ R167, R170, UR10, -R189.reuse ;  /* 0x0000000aaaa77c23 */ /* 0x100fe200080108bd */
[----:B0-----:R-:W-:Y:S01]  /*41e0*/  FADD.FTZ R191, R15, R6 ;  /* 0x000000060fbf7221 */ /* 0x001fe20000010000 */
[--C-:B------:R-:W-:Y:S01]  /*41f0*/  FFMA.FTZ R210, R175, UR10, -R189.reuse ;  /* 0x0000000aafd27c23 */ /* 0x100fe200080108bd */
[----:B------:R-:W0:Y:S01]  /*4200*/  MUFU.EX2 R165, R165 ;  /* 0x000000a500a57308 */ /* 0x000e220000000800 */
[----:B------:R-:W-:Y:S01]  /*4210*/  FFMA.FTZ R175, R178, UR10, -R189 ;  /* 0x0000000ab2af7c23 */ /* 0x000fe200080108bd */
[----:B------:R-:W-:Y:S01]  /*4220*/  FADD.FTZ R6, R160, R191 ;  /* 0x000000bfa0067221 */ /* 0x000fe20000010000 */
[--C-:B------:R-:W-:Y:S01]  /*4230*/  FFMA.FTZ R212, R179, UR10, -R189.reuse ;  /* 0x0000000ab3d47c23 */ /* 0x100fe200080108bd */
[--C-:B------:R-:W-:Y:S01]  /*4240*/  FFMA.FTZ R179, R182, UR10, -R189.reuse ;  /* 0x0000000ab6b37c23 */ /* 0x100fe200080108bd */
[--C-:B------:R-:W-:Y:S01]  /*4250*/  FFMA.FTZ R182, R183, UR10, -R189.reuse ;  /* 0x0000000ab7b67c23 */ /* 0x100fe200080108bd */
[----:B----4-:R-:W-:Y:S01]  /*4260*/  FADD.FTZ R191, R21, R6 ;  /* 0x0000000615bf7221 */ /* 0x010fe20000010000 */
[----:B------:R-:W-:Y:S01]  /*4270*/  FFMA.FTZ R183, R186, UR10, -R189 ;  /* 0x0000000abab77c23 */ /* 0x000fe200080108bd */
[----:B------:R-:W4:Y:S01]  /*4280*/  MUFU.EX2 R20, R20 ;  /* 0x0000001400147308 */ /* 0x000f220000000800 */
[----:B------:R-:W-:-:S02]  /*4290*/  IMAD.U32 R186, RZ, RZ, UR23 ;  /* 0x00000017ffba7e24 */ /* 0x000fc4000f8e00ff */
[----:B------:R-:W-:Y:S01]  /*42a0*/  FADD.FTZ R6, R12, R191 ;  /* 0x000000bf0c067221 */ /* 0x000fe20000010000 */
[----:B------:R-:W-:Y:S01]  /*42b0*/  IADD3 R178, -R213, 0xb, RZ ;  /* 0x0000000bd5b27810 */ /* 0x000fe20007ffe1ff */
[--C-:B------:R-:W-:Y:S01]  /*42c0*/  FFMA.FTZ R194, R194, UR10, -R189.reuse ;  /* 0x0000000ac2c27c23 */ /* 0x100fe200080108bd */
[----:B------:R-:W-:Y:S02]  /*42d0*/  @!P1 VIADD R154, R186, 0x22840 ;  /* 0x00022840ba9a9836 */ /* 0x000fe40000000000 */
[----:B------:R-:W-:Y:S01]  /*42e0*/  FADD.FTZ R191, R153, R6 ;  /* 0x0000000699bf7221 */ /* 0x000fe20000010000 */
[--C-:B------:R-:W-:Y:S01]  /*42f0*/  FFMA.FTZ R195, R195, UR10, -R189.reuse ;  /* 0x0000000ac3c37c23 */ /* 0x100fe200080108bd */
[----:B------:R-:W5:Y:S01]  /*4300*/  MUFU.EX2 R169, R169 ;  /* 0x000000a900a97308 */ /* 0x000f620000000800 */
[----:B------:R-:W-:Y:S01]  /*4310*/  FFMA.FTZ R198, R198, UR10, -R189 ;  /* 0x0000000ac6c67c23 */ /* 0x000fe200080108bd */
[----:B--2---:R-:W-:Y:S01]  /*4320*/  FADD.FTZ R6, R164, R191 ;  /* 0x000000bfa4067221 */ /* 0x004fe20000010000 */
[----:B------:R-:W-:Y:S01]  /*4330*/  @!P1 PRMT R154, RZ, 0x654, R154 ;  /* 0x00000654ff9a9816 */ /* 0x000fe2000000009a */
[----:B------:R-:W-:Y:S01]  /*4340*/  FFMA.FTZ R199, R199, UR10, -R189 ;  /* 0x0000000ac7c77c23 */ /* 0x000fe200080108bd */
[----:B------:R2:W-:Y:S06]  /*4350*/  BAR.ARV R178, 0x100 ;  /* 0x000400b20000751d */ /* 0x0005ec0000002000 */
[----:B-1----:R-:W-:Y:S01]  /*4360*/  FADD.FTZ R191, R157, R6 ;  /* 0x000000069dbf7221 */ /* 0x002fe20000010000 */
[----:B------:R-:W1:Y:S01]  /*4370*/  MUFU.EX2 R172, R172 ;  /* 0x000000ac00ac7308 */ /* 0x000e620000000800 */
[----:B------:R3:W-:Y:S01]  /*4380*/  @!P1 SYNCS.ARRIVE.TRANS64.RED.A1T0 RZ, [R154+URZ], RZ ;  /* 0x000000ff9aff99a7 */ /* 0x0007e2000810043f */
[----:B------:R-:W-:Y:S01]  /*4390*/  FFMA.FTZ R181, R197, UR10, -R211 ;  /* 0x0000000ac5b57c23 */ /* 0x000fe200080108d3 */
[----:B------:R-:W-:Y:S01]  /*43a0*/  FADD.FTZ R6, R14, R191 ;  /* 0x000000bf0e067221 */ /* 0x000fe20000010000 */
[----:B------:R-:W-:-:S02]  /*43b0*/  F2FP.F16.F32.PACK_AB R158, R15, R10 ;  /* 0x0000000a0f9e723e */ /* 0x000fc400000000ff */
[----:B------:R-:W-:Y:S01]  /*43c0*/  F2FP.F16.F32.PACK_AB R162, R153, R12 ;  /* 0x0000000c99a2723e */ /* 0x000fe200000000ff */
[----:B------:R-:W-:Y:S01]  /*43d0*/  FADD.FTZ R191, R161, R6 ;  /* 0x00000006a1bf7221 */ /* 0x000fe20000010000 */
[----:B------:R-:W2:Y:S01]  /*43e0*/  MUFU.EX2 R173, R173 ;  /* 0x000000ad00ad7308 */ /* 0x000ea20000000800 */
[----:B---3--:R-:W-:Y:S02]  /*43f0*/  F2FP.F16.F32.PACK_AB R154, R11, R8 ;  /* 0x000000080b9a723e */ /* 0x008fe400000000ff */
[----:B------:R-:W-:Y:S01]  /*4400*/  FADD.FTZ R6, R168, R191 ;  /* 0x000000bfa8067221 */ /* 0x000fe20000010000 */
[----:B------:R-:W-:Y:S02]  /*4410*/  F2FP.F16.F32.PACK_AB R166, R161, R14 ;  /* 0x0000000ea1a6723e */ /* 0x000fe400000000ff */
[C---:B0-----:R-:W-:Y:S01]  /*4420*/  F2FP.F16.F32.PACK_AB R168, R165.reuse, R168 ;  /* 0x000000a8a5a8723e */ /* 0x041fe200000000ff */
[----:B------:R-:W-:Y:S01]  /*4430*/  FADD.FTZ R191, R165, R6 ;  /* 0x00000006a5bf7221 */ /* 0x000fe20000010000 */
[----:B------:R-:W0:Y:S01]  /*4440*/  MUFU.EX2 R177, R177 ;  /* 0x000000b100b17308 */ /* 0x000e220000000800 */
[----:B------:R-:W-:-:S02]  /*4450*/  F2FP.F16.F32.PACK_AB R164, R157, R164 ;  /* 0x000000a49da4723e */ /* 0x000fc400000000ff */
[----:B----4-:R-:W-:Y:S01]  /*4460*/  FADD.FTZ R6, R20, R191 ;  /* 0x000000bf14067221 */ /* 0x010fe20000010000 */
[----:B-----5:R-:W-:Y:S02]  /*4470*/  F2FP.F16.F32.PACK_AB R170, R169, R20 ;  /* 0x00000014a9aa723e */ /* 0x020fe400000000ff */
[----:B------:R-:W-:Y:S01]  /*4480*/  F2FP.F16.F32.PACK_AB R156, R13, R156 ;  /* 0x0000009c0d9c723e */ /* 0x000fe200000000ff */
[----:B------:R-:W-:Y:S01]  /*4490*/  FADD.FTZ R7, R169, R6 ;  /* 0x00000006a9077221 */ /* 0x000fe20000010000 */
[----:B------:R-:W3:Y:S01]  /*44a0*/  MUFU.EX2 R180, R180 ;  /* 0x000000b400b47308 */ /* 0x000ee20000000800 */
[----:B------:R-:W-:Y:S02]  /*44b0*/  F2FP.F16.F32.PACK_AB R160, R21, R160 ;  /* 0x000000a015a0723e */ /* 0x000fe400000000ff */
[----:B-1----:R-:W-:Y:S01]  /*44c0*/  FADD.FTZ R6, R172, R7 ;  /* 0x00000007ac067221 */ /* 0x002fe20000010000 */
[----:B--2---:R-:W-:-:S03]  /*44d0*/  F2FP.F16.F32.PACK_AB R172, R173, R172 ;  /* 0x000000acadac723e */ /* 0x004fc600000000ff */
[----:B------:R-:W-:Y:S01]  /*44e0*/  FADD.FTZ R9, R173, R6 ;  /* 0x00000006ad097221 */ /* 0x000fe20000010000 */
[----:B------:R1:W2:Y:S01]  /*44f0*/  MUFU.EX2 R176, R196 ;  /* 0x000000c400b07308 */ /* 0x0002a20000000800 */
[-C--:B0-----:R-:W-:Y:S01]  /*4500*/  FMUL.FTZ R26, R26, R177.reuse ;  /* 0x000000b11a1a7220 */ /* 0x081fe20000410000 */
[-C--:B------:R-:W-:Y:S01]  /*4510*/  FMUL.FTZ R27, R27, R177.reuse ;  /* 0x000000b11b1b7220 */ /* 0x080fe20000410000 */
[-C--:B------:R-:W-:Y:S01]  /*4520*/  FMUL.FTZ R30, R30, R177.reuse ;  /* 0x000000b11e1e7220 */ /* 0x080fe20000410000 */
[-C--:B------:R-:W-:Y:S01]  /*4530*/  FMUL.FTZ R31, R31, R177.reuse ;  /* 0x000000b11f1f7220 */ /* 0x080fe20000410000 */
[-C--:B------:R-:W-:Y:S01]  /*4540*/  FMUL.FTZ R34, R34, R177.reuse ;  /* 0x000000b122227220 */ /* 0x080fe20000410000 */
[-C--:B------:R-:W-:Y:S01]  /*4550*/  FMUL.FTZ R35, R35, R177.reuse ;  /* 0x000000b123237220 */ /* 0x080fe20000410000 */
[-C--:B------:R-:W-:Y:S01]  /*4560*/  FMUL.FTZ R38, R38, R177.reuse ;  /* 0x000000b126267220 */ /* 0x080fe20000410000 */
[----:B------:R-:W0:Y:S01]  /*4570*/  MUFU.EX2 R155, R155 ;  /* 0x0000009b009b7308 */ /* 0x000e220000000800 */
[----:B---3--:R-:W-:Y:S01]  /*4580*/  FFMA.FTZ R4, R177, R4, R180 ;  /* 0x00000004b1047223 */ /* 0x008fe200000100b4 */
[--C-:B-1----:R-:W-:Y:S01]  /*4590*/  FFMA.FTZ R196, R171, UR10, -R189.reuse ;  /* 0x0000000aabc47c23 */ /* 0x102fe200080108bd */
[----:B------:R-:W-:Y:S01]  /*45a0*/  FFMA.FTZ R171, R174, UR10, -R189 ;  /* 0x0000000aaeab7c23 */ /* 0x000fe200080108bd */
[-C--:B------:R-:W-:Y:S01]  /*45b0*/  FMUL.FTZ R39, R39, R177.reuse ;  /* 0x000000b127277220 */ /* 0x080fe20000410000 */
[-C--:B------:R-:W-:Y:S01]  /*45c0*/  FMUL.FTZ R42, R42, R177.reuse ;  /* 0x000000b12a2a7220 */ /* 0x080fe20000410000 */
[-C--:B------:R-:W-:Y:S01]  /*45d0*/  FMUL.FTZ R43, R43, R177.reuse ;  /* 0x000000b12b2b7220 */ /* 0x080fe20000410000 */
[-C--:B------:R-:W-:Y:S01]  /*45e0*/  FMUL.FTZ R46, R46, R177.reuse ;  /* 0x000000b12e2e7220 */ /* 0x080fe20000410000 */
[----:B------:R-:W1:Y:S01]  /*45f0*/  MUFU.EX2 R184, R184 ;  /* 0x000000b800b87308 */ /* 0x000e620000000800 */
[----:B--2---:R-:W-:Y:S01]  /*4600*/  FADD.FTZ R6, R176, R9 ;  /* 0x00000009b0067221 */ /* 0x004fe20000010000 */
[-C--:B------:R-:W-:Y:S01]  /*4610*/  FMUL.FTZ R47, R47, R177.reuse ;  /* 0x000000b12f2f7220 */ /* 0x080fe20000410000 */
[-C--:B------:R-:W-:Y:S01]  /*4620*/  FMUL.FTZ R50, R50, R177.reuse ;  /* 0x000000b132327220 */ /* 0x080fe20000410000 */
[-C--:B------:R-:W-:Y:S01]  /*4630*/  FMUL.FTZ R51, R51, R177.reuse ;  /* 0x000000b133337220 */ /* 0x080fe20000410000 */
[-C--:B------:R-:W-:Y:S01]  /*4640*/  FMUL.FTZ R54, R54, R177.reuse ;  /* 0x000000b136367220 */ /* 0x080fe20000410000 */
[-C--:B------:R-:W-:Y:S01]  /*4650*/  FMUL.FTZ R55, R55, R177.reuse ;  /* 0x000000b137377220 */ /* 0x080fe20000410000 */
[-C--:B------:R-:W-:Y:S01]  /*4660*/  FMUL.FTZ R58, R58, R177.reuse ;  /* 0x000000b13a3a7220 */ /* 0x080fe20000410000 */
[----:B------:R-:W2:Y:S01]  /*4670*/  MUFU.EX2 R159, R159 ;  /* 0x0000009f009f7308 */ /* 0x000ea20000000800 */
[C---:B0-----:R-:W-:Y:S01]  /*4680*/  FADD.FTZ R9, R155.reuse, R4 ;  /* 0x000000049b097221 */ /* 0x041fe20000010000 */
[----:B------:R-:W-:Y:S01]  /*4690*/  F2FP.F16.F32.PACK_AB R153, R155, R180 ;  /* 0x000000b49b99723e */ /* 0x000fe200000000ff */
[-C--:B------:R-:W-:Y:S01]  /*46a0*/  FMUL.FTZ R59, R59, R177.reuse ;  /* 0x000000b13b3b7220 */ /* 0x080fe20000410000 */
[-C--:B------:R-:W-:Y:S01]  /*46b0*/  FMUL.FTZ R62, R62, R177.reuse ;  /* 0x000000b13e3e7220 */ /* 0x080fe20000410000 */
[-C--:B------:R-:W-:Y:S01]  /*46c0*/  FMUL.FTZ R63, R63, R177.reuse ;  /* 0x000000b13f3f7220 */ /* 0x080fe20000410000 */
[-C--:B------:R-:W-:Y:S01]  /*46d0*/  FMUL.FTZ R66, R66, R177.reuse ;  /* 0x000000b142427220 */ /* 0x080fe20000410000 */
[-C--:B------:R-:W-:Y:S01]  /*46e0*/  FMUL.FTZ R67, R67, R177.reuse ;  /* 0x000000b143437220 */ /* 0x080fe20000410000 */
[----:B------:R-:W0:Y:S01]  /*46f0*/  MUFU.EX2 R185, R185 ;  /* 0x000000b900b97308 */ /* 0x000e220000000800 */
        /* <DEDUP_REMOVED lines=8> */
[C---:B--2---:R-:W-:Y:S01]  /*4780*/  FADD.FTZ R4, R159.reuse, R4 ;  /* 0x000000049f047221 */ /* 0x044fe20000010000 */
[----:B------:R-:W-:Y:S01]  /*4790*/  F2FP.F16.F32.PACK_AB R155, R159, R184 ;  /* 0x000000b89f9b723e */ /* 0x000fe200000000ff */
[-C--:B------:R-:W-:Y:S01]  /*47a0*/  FMUL.FTZ R82, R82, R177.reuse ;  /* 0x000000b152527220 */ /* 0x080fe20000410000 */
[-C--:B------:R-:W-:Y:S01]  /*47b0*/  FMUL.FTZ R83, R83, R177.reuse ;  /* 0x000000b153537220 */ /* 0x080fe20000410000 */
[-C--:B------:R-:W-:Y:S01]  /*47c0*/  FMUL.FTZ R86, R86, R177.reuse ;  /* 0x000000b156567220 */ /* 0x080fe20000410000 */
[-C--:B------:R-:W-:Y:S01]  /*47d0*/  FMUL.FTZ R87, R87, R177.reuse ;  /* 0x000000b157577220 */ /* 0x080fe20000410000 */
[-C--:B------:R-:W-:Y:S01]  /*47e0*/  FMUL.FTZ R90, R90, R177.reuse ;  /* 0x000000b15a5a7220 */ /* 0x080fe20000410000 */
[----:B------:R-:W2:Y:S01]  /*47f0*/  MUFU.EX2 R163, R163 ;  /* 0x000000a300a37308 */ /* 0x000ea20000000800 */
        /* <DEDUP_REMOVED lines=22> */
[----:B------:R-:W-:Y:S01]  /*4960*/  FMUL.FTZ R126, R126, R177 ;  /* 0x000000b17e7e7220 */ /* 0x000fe20000410000 */
        /* <DEDUP_REMOVED lines=15> */
[----:B------:R-:W-:Y:S01]  /*4a60*/  FMUL.FTZ R147, R147, R177 ;  /* 0x000000b193937220 */ /* 0x000fe20000410000 */
[----:B------:R-:W1:Y:S01]  /*4a70*/  MUFU.EX2 R210, R210 ;  /* 0x000000d200d27308 */ /* 0x000e620000000800 */
[C---:B--2---:R-:W-:Y:S01]  /*4a80*/  FADD.FTZ R4, R196.reuse, R9 ;  /* 0x00000009c4047221 */ /* 0x044fe20000010000 */
[----:B------:R-:W-:Y:S01]  /*4a90*/  F2FP.F16.F32.PACK_AB R161, R196, R167 ;  /* 0x000000a7c4a1723e */ /* 0x000fe200000000ff */
[-C--:B------:R-:W-:Y:S01]  /*4aa0*/  FMUL.FTZ R150, R150, R177.reuse ;  /* 0x000000b196967220 */ /* 0x080fe20000410000 */
[----:B------:R-:W-:Y:S01]  /*4ab0*/  FMUL.FTZ R151, R151, R177 ;  /* 0x000000b197977220 */ /* 0x000fe20000410000 */
[----:B------:R-:W-:-:S03]  /*4ac0*/  F2FP.F16.F32.PACK_AB R157, R188, R185 ;  /* 0x000000b9bc9d723e */ /* 0x000fc600000000ff */
[----:B------:R-:W2:Y:S01]  /*4ad0*/  MUFU.EX2 R175, R175 ;  /* 0x000000af00af7308 */ /* 0x000ea20000000800 */
[----:B0-----:R-:W-:-:S07]  /*4ae0*/  FADD.FTZ R9, R171, R4 ;  /* 0x00000004ab097221 */ /* 0x001fce0000010000 */
[----:B------:R-:W0:Y:S01]  /*4af0*/  MUFU.EX2 R212, R212 ;  /* 0x000000d400d47308 */ /* 0x000e220000000800 */
[C---:B-1----:R-:W-:Y:S01]  /*4b00*/  FADD.FTZ R4, R210.reuse, R9 ;  /* 0x00000009d2047221 */ /* 0x042fe20000010000 */
[----:B------:R-:W-:-:S06]  /*4b10*/  F2FP.F16.F32.PACK_AB R163, R210, R171 ;  /* 0x000000abd2a3723e */ /* 0x000fcc00000000ff */
[----:B------:R-:W1:Y:S01]  /*4b20*/  MUFU.EX2 R179, R179 ;  /* 0x000000b300b37308 */ /* 0x000e620000000800 */
[----:B--2---:R-:W-:-:S07]  /*4b30*/  FADD.FTZ R9, R175, R4 ;  /* 0x00000004af097221 */ /* 0x004fce0000010000 */
[----:B------:R-:W2:Y:S01]  /*4b40*/  MUFU.EX2 R182, R182 ;  /* 0x000000b600b67308 */ /* 0x000ea20000000800 */
[C---:B0-----:R-:W-:Y:S01]  /*4b50*/  FADD.FTZ R4, R212.reuse, R9 ;  /* 0x00000009d4047221 */ /* 0x041fe20000010000 */
[----:B------:R-:W-:-:S06]  /*4b60*/  F2FP.F16.F32.PACK_AB R165, R212, R175 ;  /* 0x000000afd4a5723e */ /* 0x000fcc00000000ff */
[----:B------:R-:W0:Y:S01]  /*4b70*/  MUFU.EX2 R183, R183 ;  /* 0x000000b700b77308 */ /* 0x000e220000000800 */
[----:B-1----:R-:W-:-:S07]  /*4b80*/  FADD.FTZ R9, R179, R4 ;  /* 0x00000004b3097221 */ /* 0x002fce0000010000 */
[----:B------:R-:W1:Y:S01]  /*4b90*/  MUFU.EX2 R214, R214 ;  /* 0x000000d600d67308 */ /* 0x000e620000000800 */
[C---:B--2---:R-:W-:Y:S01]  /*4ba0*/  FADD.FTZ R4, R182.reuse, R9 ;  /* 0x00000009b6047221 */ /* 0x044fe20000010000 */
[----:B------:R-:W-:-:S06]  /*4bb0*/  F2FP.F16.F32.PACK_AB R167, R182, R179 ;  /* 0x000000b3b6a7723e */ /* 0x000fcc00000000ff */
        /* <DEDUP_REMOVED lines=16> */
[----:B0-----:R-:W-:Y:S01]  /*4cc0*/  FADD.FTZ R9, R7, R4 ;  /* 0x0000000407097221 */ /* 0x001fe20000010000 */
[C---:B-1----:R-:W-:Y:S01]  /*4cd0*/  FADD.FTZ R6, R181.reuse, R6 ;  /* 0x00000006b5067221 */ /* 0x042fe20000010000 */
[----:B------:R-:W-:Y:S02]  /*4ce0*/  F2FP.F16.F32.PACK_AB R174, R181, R176 ;  /* 0x000000b0b5ae723e */ /* 0x000fe400000000ff */
[C---:B--2---:R-:W-:Y:S01]  /*4cf0*/  FADD.FTZ R4, R10.reuse, R9 ;  /* 0x000000090a047221 */ /* 0x044fe20000010000 */
[----:B------:R-:W-:Y:S01]  /*4d00*/  F2FP.F16.F32.PACK_AB R175, R10, R7 ;  /* 0x000000070aaf723e */ /* 0x000fe200000000ff */
[----:B------:R-:W-:Y:S06]  /*4d10*/  @!P0 BRA `(.L_x_392) ;  /* 0x0000000000048947 */ /* 0x000fec0003800000 */
[----:B------:R-:W-:Y:S01]  /*4d20*/  BPT.TRAP 0x1 ;  /* 0x000000040000795c */ /* 0x000fe20000300000 */
.L_x_392:
[----:B------:R0:W1:Y:S01]  /*4d30*/  SYNCS.PHASECHK.TRANS64.TRYWAIT P3, [UR23+0x22850], R5 ;  /* 0x02285005ff0075a7 */ /* 0x0000620008060157 */
[----:B------:R-:W-:Y:S05]  /*4d40*/  @!P0 BRA `(.L_x_393) ;  /* 0x0000000000048947 */ /* 0x000fea0003800000 */
[----:B------:R-:W-:Y:S01]  /*4d50*/  BPT.TRAP 0x1 ;  /* 0x000000040000795c */ /* 0x000fe20000300000 */
.L_x_393:
[----:B-1----:R-:W-:Y:S05]  /*4d60*/  @P3 BRA `(.L_x_394) ;  /* 0x0000000000083947 */ /* 0x002fea0003800000 */
[----:B------:R-:W1:Y:S02]  /*4d70*/  SYNCS.PHASECHK.TRANS64.TRYWAIT P3, [UR23+0x22850], R5 ;  /* 0x02285005ff0075a7 */ /* 0x000e640008060157 */
[----:B-1----:R-:W-:Y:S05]  /*4d80*/  @!P3 BRA `(.L_x_395) ;  /* 0x0000009800dcb947 */ /* 0x002fea0003800000 */
.L_x_394:
[----:B------:R-:W2:Y:S01]  /*4d90*/  S2R R7, SR_TID.X ;  /* 0x0000000000077919 */ /* 0x000ea20000002100 */
[----:B------:R-:W-:Y:S01]  /*4da0*/  UIMAD UR11, UR37, 0xc00, UR21 ;  /* 0x00000c00250b78a4 */ /* 0x000fe2000f8e0215 */
[----:B-1----:R-:W-:Y:S01]  /*4db0*/  @!P1 VIADD R186, R186, 0x22860 ;  /* 0x00022860baba9836 */ /* 0x002fe20000000000 */
[----:B------:R-:W-:Y:S01]  /*4dc0*/  UMOV UR7, 0x40000040 ;  /* 0x4000004000077882 */ /* 0x000fe20000000000 */
[----:B------:R-:W-:-:S03]  /*4dd0*/  IMAD.MOV.U32 R210, RZ, RZ, R3 ;  /* 0x000000ffffd27224 */ /* 0x000fc600078e0003 */
[----:B------:R-:W-:Y:S01]  /*4de0*/  @!P1 PRMT R186, RZ, 0x654, R186 ;  /* 0x00000654ffba9816 */ /* 0x000fe200000000ba */
[----:B------:R-:W-:Y:S01]  /*4df0*/  UMOV UR6, UR11 ;  /* 0x0000000b00067c82 */ /* 0x000fe20008000000 */
[----:B--2---:R-:W-:-:S05]  /*4e00*/  SHF.R.U32.HI R7, RZ, 0x7, R7 ;  /* 0x00000007ff077819 */ /* 0x004fca0000011607 */
[----:B0-----:R-:W-:Y:S02]  /*4e10*/  VIADD R5, R7, 0x8 ;  /* 0x0000000807057836 */ /* 0x001fe40000000000 */
[----:B------:R-:W-:-:S03]  /*4e20*/  IMAD.MOV.U32 R7, RZ, RZ, R0 ;  /* 0x000000ffff077224 */ /* 0x000fc600078e0000 */
        /* <DEDUP_REMOVED lines=36> */
.L_x_387:
[----:B0---4-:R-:W0:Y:S01]  /*5070*/  SHFL.BFLY PT, R5, R6, 0x2, 0x1f ;  /* 0x0c401f0006057f89 */ /* 0x011e2200000e0000 */
[----:B------:R-:W-:Y:S01]  /*5080*/  IMAD.MOV.U32 R9, RZ, RZ, RZ ;  /* 0x000000ffff097224 */ /* 0x000fe200078e00ff */
[----:B------:R-:W-:Y:S01]  /*5090*/  UIADD3 UR37, UR37, 0x1, URZ ;  /* 0x0000000125257890 */ /* 0x000fe2000fffe03f */
[----:B------:R-:W-:Y:S01]  /*50a0*/  IMAD.U32 R13, RZ, RZ, UR10 ;  /* 0x0000000aff0d7e24 */ /* 0x000fe2000f8e00ff */
[----:B------:R-:W1:Y:S01]  /*50b0*/  SHFL.BFLY PT, R7, R4, 0x2, 0x1f ;  /* 0x0c401f0004077f89 */ /* 0x000e6200000e0000 */
[----:B------:R2:W-:Y:S06]  /*50c0*/  BAR.ARV R178, 0x100 ;  /* 0x000400b20000751d */ /* 0x0005ec0000002000 */
[----:B------:R-:W-:-:S02]  /*50d0*/  UISETP.NE.AND UP0, UPT, UR37, 0x2, UPT ;  /* 0x000000022500788c */ /* 0x000fc4000bf05270 */
[----:B------:R-:W-:Y:S06]  /*50e0*/  BAR.ARV 0x8, 0x180 ;  /* 0x0206000000007b1d */ /* 0x000fec0000002000 */
[----:B------:R-:W-:Y:S01]  /*50f0*/  USEL UR4, URZ, 0x1, UP0 ;  /* 0x000000013f047887 */ /* 0x000fe20008000000 */
[----:B------:R-:W-:Y:S01]  /*5100*/  PLOP3.LUT P0, PT, PT, PT, PT, 0x8, 0x0 ;  /* 0x000000000000781c */ /* 0x000fe20003f0e170 */
[----:B0-----:R-:W-:Y:S01]  /*5110*/  FADD.FTZ R5, R5, R6 ;  /* 0x0000000605057221 */ /* 0x001fe20000010000 */
[----:B------:R-:W-:Y:S02]  /*5120*/  UIADD3 UR47, UR47, 0x1, URZ ;  /* 0x000000012f2f7890 */ /* 0x000fe4000fffe03f */
[----:B------:R-:W-:Y:S01]  /*5130*/  USEL UR37, UR37, URZ, UP0 ;  /* 0x0000003f25257287 */ /* 0x000fe20008000000 */
[----:B-1----:R-:W-:Y:S01]  /*5140*/  FADD.FTZ R7, R7, R4 ;  /* 0x0000000407077221 */ /* 0x002fe20000010000 */
[----:B------:R-:W0:Y:S01]  /*5150*/  SHFL.BFLY PT, R8, R5, 0x1, 0x1f ;  /* 0x0c201f0005087f89 */ /* 0x000e2200000e0000 */
[----:B------:R-:W-:Y:S01]  /*5160*/  IMAD.MOV.U32 R4, RZ, RZ, RZ ;  /* 0x000000ffff047224 */ /* 0x000fe200078e00ff */
[----:B------:R-:W-:Y:S01]  /*5170*/  ULOP3.LUT UR38, UR38, UR4, URZ, 0x3c, !UPT ;  /* 0x0000000426267292 */ /* 0x000fe2000f8e3c3f */
[----:B0-----:R-:W-:Y:S01]  /*5180*/  FADD.FTZ R10, R5, R8 ;  /* 0x00000008050a7221 */ /* 0x001fe20000010000 */
[----:B------:R-:W-:Y:S01]  /*5190*/  IMAD.U32 R5, RZ, RZ, UR10 ;  /* 0x0000000aff057e24 */ /* 0x000fe2000f8e00ff */
[----:B------:R-:W0:Y:S03]  /*51a0*/  SHFL.BFLY PT, R8, R7, 0x1, 0x1f ;  /* 0x0c201f0007087f89 */ /* 0x000e2600000e0000 */
[----:B------:R-:W-:-:S13]  /*51b0*/  FSETP.NE.FTZ.AND P1, PT, R10, RZ, PT ;  /* 0x000000ff0a00720b */ /* 0x000fda0003f35000 */
[----:B------:R-:W1:Y:S01]  /*51c0*/  @P1 MUFU.LG2 R6, R10 ;  /* 0x0000000a00061308 */ /* 0x000e620000000c00 */
[----:B------:R-:W-:Y:S01]  /*51d0*/  @P1 FMUL.FTZ R5, R5, 0.69314718246459960938 ;  /* 0x3f31721805051820 */ /* 0x000fe20000410000 */
[----:B0-----:R-:W-:-:S06]  /*51e0*/  FADD.FTZ R11, R7, R8 ;  /* 0x00000008070b7221 */ /* 0x001fcc0000010000 */
[----:B------:R-:W0:Y:S01]  /*51f0*/  @P1 MUFU.RCP R9, R10 ;  /* 0x0000000a00091308 */ /* 0x000e220000001000 */
[----:B------:R-:W-:Y:S01]  /*5200*/  IMAD.MOV.U32 R8, RZ, RZ, -0x800000 ;  /* 0xff800000ff087424 */ /* 0x000fe200078e00ff */
[----:B------:R-:W-:Y:S01]  /*5210*/  FSETP.NE.FTZ.AND P2, PT, R11, RZ, PT ;  /* 0x000000ff0b00720b */ /* 0x000fe20003f55000 */
[----:B-1----:R-:W-:-:S12]  /*5220*/  @P1 FMUL.FTZ R6, R6, 0.69314718246459960938 ;  /* 0x3f31721806061820 */ /* 0x002fd80000410000 */
[----:B------:R-:W1:Y:S01]  /*5230*/  @P2 MUFU.LG2 R7, R11 ;  /* 0x0000000b00072308 */ /* 0x000e620000000c00 */
[----:B------:R-:W-:Y:S01]  /*5240*/  @P2 FMUL.FTZ R13, R13, 0.69314718246459960938 ;  /* 0x3f3172180d0d2820 */ /* 0x000fe20000410000 */
[-C--:B0-----:R-:W-:Y:S01]  /*5250*/  FMUL.FTZ R24, R24, R9.reuse ;  /* 0x0000000918187220 */ /* 0x081fe20000410000 */
[-C--:B------:R-:W-:Y:S01]  /*5260*/  FMUL.FTZ R25, R25, R9.reuse ;  /* 0x0000000919197220 */ /* 0x080fe20000410000 */
[-C--:B------:R-:W-:Y:S01]  /*5270*/  FMUL.FTZ R28, R28, R9.reuse ;  /* 0x000000091c1c7220 */ /* 0x080fe20000410000 */
[-C--:B------:R-:W-:Y:S01]  /*5280*/  FMUL.FTZ R29, R29, R9.reuse ;  /* 0x000000091d1d7220 */ /* 0x080fe20000410000 */
[-C--:B------:R-:W-:Y:S01]  /*5290*/  FMUL.FTZ R32, R32, R9.reuse ;  /* 0x0000000920207220 */ /* 0x080fe20000410000 */
[-C--:B------:R-:W-:Y:S01]  /*52a0*/  FMUL.FTZ R33, R33, R9.reuse ;  /* 0x0000000921217220 */ /* 0x080fe20000410000 */
[----:B------:R-:W0:Y:S01]  /*52b0*/  @P2 MUFU.RCP R4, R11 ;  /* 0x0000000b00042308 */ /* 0x000e220000001000 */
        /* <DEDUP_REMOVED lines=59> */
[----:B0-----:R-:W-:Y:S01]  /*5670*/  FMUL.FTZ R10, R83, R4 ;  /* 0x00000004530a7220 */ /* 0x001fe20000410000 */
[----:B------:R-:W-:-:S02]  /*5680*/  IMAD.MOV.U32 R9, RZ, RZ, -0x800000 ;  /* 0xff800000ff097424 */ /* 0x000fc400078e00ff */
        /* <DEDUP_REMOVED lines=63> */
[----:B------:R-:W-:Y:S01]  /*5a80*/  @P1 FFMA.FTZ R9, R5, R0, R6 ;  /* 0x0000000005091223 */ /* 0x000fe20000010006 */
[----:B--2---:R-:W-:-:S07]  /*5a90*/  @P2 FFMA.FTZ R8, R13, R3, R14 ;  /* 0x000000030d082223 */ /* 0x004fce000001000e */
.L_x_376:
[----:B------:R-:W0:Y:S01]  /*5aa0*/  S2R R3, SR_CgaCtaId ;  /* 0x0000000000037919 */ /* 0x000e220000008800 */
[----:B------:R-:W-:Y:S01]  /*5ab0*/  MOV R0, 0x400 ;  /* 0x0000040000007802 */ /* 0x000fe20000000f00 */
[----:B------:R-:W-:Y:S01]  /*5ac0*/  BSSY B0, `(.L_x_397) ;  /* 0x00002db000007945 */ /* 0x000fe20003800000 */
[----:B------:R-:W-:Y:S02]  /*5ad0*/  BAR.SYNC.DEFER_BLOCKING 0x5, 0x180 ;  /* 0x0146000000007b1d */ /* 0x000fe40000010000 */
[----:B0-----:R-:W-:-:S05]  /*5ae0*/  LEA R0, R3, R0, 0x18 ;  /* 0x0000000003007211 */ /* 0x001fca00078ec0ff */
[----:B------:R-:W0:Y:S02]  /*5af0*/  LDS.128 R4, [R0+0x228d0] ;  /* 0x0228d00000047984 */ /* 0x000e240000000c00 */
[----:B0-----:R-:W-:Y:S02]  /*5b00*/  R2UR UR5, R5 ;  /* 0x00000000050572ca */ /* 0x001fe400000e0000 */
[----:B------:R-:W-:Y:S01]  /*5b10*/  R2UR UR6, R6 ;  /* 0x00000000060672ca */ /* 0x000fe200000e0000 */
[----:B------:R-:W-:Y:S06]  /*5b20*/  BAR.ARV 0x4, 0x180 ;  /* 0x0106000000007b1d */ /* 0x000fec0000002000 */
[----:B------:R-:W-:Y:S08]  /*5b30*/  @P0 BRA `(.L_x_398) ;  /* 0x0000001c00e40947 */ /* 0x000ff00003800000 */
[----:B------:R-:W0:Y:S01]  /*5b40*/  S2R R3, SR_SWINHI ;  /* 0x0000000000037919 */ /* 0x000e220000002f00 */
[----:B------:R-:W-:Y:S01]  /*5b50*/  F2FP.F16.F32.PACK_AB R24, R25, R24 ;  /* 0x000000181918723e */ /* 0x000fe200000000ff */
[----:B------:R-:W-:Y:S01]  /*5b60*/  ULDC.64 UR8, c[0x0][0xc00] ;  /* 0x0003000000087ab9 */ /* 0x000fe20000000a00 */
[----:B------:R-:W-:Y:S01]  /*5b70*/  F2FP.F16.F32.PACK_AB R25, R163, R26 ;  /* 0x0000001aa319723e */ /* 0x000fe200000000ff */
[----:B------:R-:W-:Y:S01]  /*5b80*/  UISETP.NE.U32.AND UP0, UPT, UR8, URZ, UPT ;  /* 0x0000003f0800728c */ /* 0x000fe2000bf05070 */
[----:B------:R-:W-:Y:S01]  /*5b90*/  F2FP.F16.F32.PACK_AB R32, R33, R32 ;  /* 0x000000202120723e */ /* 0x000fe200000000ff */
[----:B------:R-:W-:Y:S01]  /*5ba0*/  USHF.L.U32 UR10, UR46, 0x2, URZ ;  /* 0x000000022e0a7899 */ /* 0x000fe2000800063f */
[----:B------:R-:W-:Y:S01]  /*5bb0*/  F2FP.F16.F32.PACK_AB R26, R29, R28 ;  /* 0x0000001c1d1a723e */ /* 0x000fe200000000ff */
[----:B------:R-:W-:Y:S01]  /*5bc0*/  UISETP.NE.AND.EX UP0, UPT, UR9, URZ, UPT, UP0 ;  /* 0x0000003f0900728c */ /* 0x000fe2000bf05300 */
[----:B------:R-:W-:Y:S01]  /*5bd0*/  F2FP.F16.F32.PACK_AB R27, R12, R27 ;  /* 0x0000001b0c1b723e */ /* 0x000fe200000000ff */
[----:B------:R-:W-:Y:S01]  /*5be0*/  USHF.L.U64.HI UR11, UR46, 0x2, UR45 ;  /* 0x000000022e0b7899 */ /* 0x000fe2000801022d */
[----:B------:R-:W-:Y:S01]  /*5bf0*/  F2FP.F16.F32.PACK_AB R33, R162, R34 ;  /* 0x00000022a221723e */ /* 0x000fe200000000ff */
[----:B------:R-:W-:Y:S01]  /*5c00*/  UIADD3 UR4, UP1, UR10, UR8, URZ ;  /* 0x000000080a047290 */ /* 0x000fe2000ff3e03f */
[----:B------:R-:W-:-:S02]  /*5c10*/  F2FP.F16.F32.PACK_AB R40, R41, R40 ;  /* 0x000000282928723e */ /* 0x000fc400000000ff */
[----:B------:R-:W-:Y:S01]  /*5c20*/  F2FP.F16.F32.PACK_AB R34, R37, R36 ;  /* 0x000000242522723e */ /* 0x000fe200000000ff */
[----:B------:R-:W-:Y:S01]  /*5c30*/  UIADD3.X UR7, UR11, UR9, URZ, UP1, !UPT ;  /* 0x000000090b077290 */ /* 0x000fe20008ffe43f */
[----:B------:R-:W-:Y:S02]  /*5c40*/  F2FP.F16.F32.PACK_AB R35, R161, R35 ;  /* 0x00000023a123723e */ /* 0x000fe400000000ff */
[----:B------:R-:W-:Y:S01]  /*5c50*/  F2FP.F16.F32.PACK_AB R41, R160, R42 ;  /* 0x0000002aa029723e */ /* 0x000fe200000000ff */
[----:B------:R-:W-:Y:S01]  /*5c60*/  ULDC.64 UR8, c[0x0][0xc08] ;  /* 0x0003020000087ab9 */ /* 0x000fe20000000a00 */
[----:B------:R-:W-:Y:S02]  /*5c70*/  F2FP.F16.F32.PACK_AB R48, R49, R48 ;  /* 0x000000303130723e */ /* 0x000fe400000000ff */
[----:B------:R-:W-:Y:S02]  /*5c80*/  F2FP.F16.F32.PACK_AB R42, R45, R44 ;  /* 0x0000002c2d2a723e */ /* 0x000fe400000000ff */
[----:B------:R-:W-:-:S02]  /*5c90*/  F2FP.F16.F32.PACK_AB R43, R159, R43 ;  /* 0x0000002b9f2b723e */ /* 0x000fc400000000ff */
[----:B------:R-:W-:Y:S02]  /*5ca0*/  F2FP.F16.F32.PACK_AB R49, R158, R50 ;  /* 0x000000329e31723e */ /* 0x000fe400000000ff */
[----:B------:R-:W-:Y:S02]  /*5cb0*/  F2FP.F16.F32.PACK_AB R56, R57, R56 ;  /* 0x000000383938723e */ /* 0x000fe400000000ff */
[----:B------:R-:W-:Y:S02]  /*5cc0*/  F2FP.F16.F32.PACK_AB R50, R53, R52 ;  /* 0x000000343532723e */ /* 0x000fe400000000ff */
[----:B------:R-:W-:Y:S02]  /*5cd0*/  MOV R4, R0 ;  /* 0x0000000000047202 */ /* 0x000fe40000000f00 */
[----:B0-----:R-:W-:Y:S02]  /*5ce0*/  MOV R5, R3 ;  /* 0x0000000300057202 */ /* 0x001fe40000000f00 */
[----:B------:R-:W-:-:S02]  /*5cf0*/  F2FP.F16.F32.PACK_AB R51, R157, R51 ;  /* 0x000000339d33723e */ /* 0x000fc400000000ff */
[----:B------:R-:W-:Y:S01]  /*5d00*/  F2FP.F16.F32.PACK_AB R57, R156, R58 ;  /* 0x0000003a9c39723e */ /* 0x000fe200000000ff */
[----:B------:R-:W-:Y:S01]  /*5d10*/  IMAD.WIDE R114, R204, 0x2, R4 ;  /* 0x00000002cc727825 */ /* 0x000fe200078e0204 */
[----:B------:R-:W-:Y:S02]  /*5d20*/  F2FP.F16.F32.PACK_AB R64, R65, R64 ;  /* 0x000000404140723e */ /* 0x000fe400000000ff */
[----:B------:R-:W-:Y:S02]  /*5d30*/  F2FP.F16.F32.PACK_AB R58, R61, R60 ;  /* 0x0000003c3d3a723e */ /* 0x000fe400000000ff */
[C---:B------:R-:W-:Y:S02]  /*5d40*/  IADD3 R175, P1, R114.reuse, 0x20, RZ ;  /* 0x0000002072af7810 */ /* 0x040fe40007f3e0ff */
[C---:B------:R-:W-:Y:S02]  /*5d50*/  IADD3 R177, P0, R114.reuse, 0x40, RZ ;  /* 0x0000004072b17810 */ /* 0x040fe40007f1e0ff */
[C---:B------:R-:W-:Y:S01]  /*5d60*/  IADD3 R179, P4, R114.reuse, 0x60, RZ ;  /* 0x0000006072b37810 */ /* 0x040fe20007f9e0ff */
[--C-:B------:R-:W-:Y:S01]  /*5d70*/  IMAD.X R15, RZ, RZ, R115.reuse, P1 ;  /* 0x000000ffff0f7224 */ /* 0x100fe200008e0673 */
[C---:B------:R-:W-:Y:S01]  /*5d80*/  LOP3.LUT R13, R114.reuse, 0x380, RZ, 0xc0, !PT ;  /* 0x00000380720d7812 */ /* 0x040fe200078ec0ff */
[--C-:B------:R-:W-:Y:S01]  /*5d90*/  IMAD.X R21, RZ, RZ, R115.reuse, P0 ;  /* 0x000000ffff157224 */ /* 0x100fe200000e0673 */
[C---:B------:R-:W-:Y:S01]  /*5da0*/  IADD3 R181, P3, R114.reuse, 0x4000, RZ ;  /* 0x0000400072b57810 */ /* 0x040fe20007f7e0ff */
[----:B------:R-:W-:Y:S01]  /*5db0*/  IMAD.X R31, RZ, RZ, R115, P4 ;  /* 0x000000ffff1f7224 */ /* 0x000fe200020e0673 */
[----:B------:R-:W-:-:S02]  /*5dc0*/  IADD3 R183, P6, R114, 0x4020, RZ ;  /* 0x0000402072b77810 */ /* 0x000fc40007fde0ff */
[C---:B------:R-:W-:Y:S01]  /*5dd0*/  IADD3 R185, P5, R114.reuse, 0x4040, RZ ;  /* 0x0000404072b97810 */ /* 0x040fe20007fbe0ff */
[--C-:B------:R-:W-:Y:S01]  /*5de0*/  IMAD.X R39, RZ, RZ, R115.reuse, P3 ;  /* 0x000000ffff277224 */ /* 0x100fe200018e0673 */
[C---:B------:R-:W-:Y:S01]  /*5df0*/  IADD3 R187, P2, R114.reuse, 0x4060, RZ ;  /* 0x0000406072bb7810 */ /* 0x040fe20007f5e0ff */
[--C-:B------:R-:W-:Y:S01]  /*5e00*/  IMAD.X R47, RZ, RZ, R115.reuse, P6 ;  /* 0x000000ffff2f7224 */ /* 0x100fe200030e0673 */
[----:B------:R-:W-:Y:S01]  /*5e10*/  IADD3 R189, P1, R114, 0x8000, RZ ;  /* 0x0000800072bd7810 */ /* 0x000fe20007f3e0ff */
[--C-:B------:R-:W-:Y:S01]  /*5e20*/  IMAD.X R55, RZ, RZ, R115.reuse, P5 ;  /* 0x000000ffff377224 */ /* 0x100fe200028e0673 */
[----:B------:R-:W-:Y:S01]  /*5e30*/  LOP3.LUT R14, R175, 0x380, RZ, 0xc0, !PT ;  /* 0x00000380af0e7812 */ /* 0x000fe200078ec0ff */
[--C-:B------:R-:W-:Y:S01]  /*5e40*/  IMAD.X R63, RZ, RZ, R115.reuse, P2 ;  /* 0x000000ffff3f7224 */ /* 0x100fe200010e0673 */
[----:B------:R-:W-:Y:S01]  /*5e50*/  LOP3.LUT R20, R177, 0x380, RZ, 0xc0, !PT ;  /* 0x00000380b1147812 */ /* 0x000fe200078ec0ff */
[----:B------:R-:W-:Y:S01]  /*5e60*/  IMAD.X R71, RZ, RZ, R115, P1 ;  /* 0x000000ffff477224 */ /* 0x000fe200008e0673 */
[----:B------:R-:W-:-:S02]  /*5e70*/  LOP3.LUT R30, R179, 0x380, RZ, 0xc0, !PT ;  /* 0x00000380b31e7812 */ /* 0x000fc400078ec0ff */
[----:B------:R-:W-:Y:S02]  /*5e80*/  SHF.R.U64 R13, R13, 0x3, RZ ;  /* 0x000000030d0d7819 */ /* 0x000fe400000012ff */
[----:B------:R-:W-:Y:S02]  /*5e90*/  LOP3.LUT R38, R181, 0x380, RZ, 0xc0, !PT ;  /* 0x00000380b5267812 */ /* 0x000fe400078ec0ff */
[----:B------:R-:W-:Y:S02]  /*5ea0*/  IADD3 R191, P0, R114, 0x8020, RZ ;  /* 0x0000802072bf7810 */ /* 0x000fe40007f1e0ff */
[----:B------:R-:W-:Y:S02]  /*5eb0*/  SHF.R.U64 R14, R14, 0x3, RZ ;  /* 0x000000030e0e7819 */ /* 0x000fe400000012ff */
[----:B------:R-:W-:Y:S01]  /*5ec0*/  LOP3.LUT R46, R183, 0x380, RZ, 0xc0, !PT ;  /* 0x00000380b72e7812 */ /* 0x000fe200078ec0ff */
[----:B------:R-:W-:Y:S01]  /*5ed0*/  IMAD.X R79, RZ, RZ, R115, P0 ;  /* 0x000000ffff4f7224 */ /* 0x000fe200000e0673 */
[----:B------:R-:W-:-:S02]  /*5ee0*/  IADD3 R193, P4, R114, 0x8040, RZ ;  /* 0x0000804072c17810 */ /* 0x000fc40007f9e0ff */
[----:B------:R-:W-:Y:S02]  /*5ef0*/  SHF.R.U64 R20, R20, 0x3, RZ ;  /* 0x0000000314147819 */ /* 0x000fe400000012ff */
[----:B------:R-:W-:Y:S01]  /*5f00*/  LOP3.LUT R54, R185, 0x380, RZ, 0xc0, !PT ;  /* 0x00000380b9367812 */ /* 0x000fe200078ec0ff */
[--C-:B------:R-:W-:Y:S01]  /*5f10*/  IMAD.X R95, RZ, RZ, R115.reuse, P4 ;  /* 0x000000ffff5f7224 */ /* 0x100fe200020e0673 */
[C---:B------:R-:W-:Y:S02]  /*5f20*/  IADD3 R195, P3, R114.reuse, 0x8060, RZ ;  /* 0x0000806072c37810 */ /* 0x040fe40007f7e0ff */
[C---:B------:R-:W-:Y:S02]  /*5f30*/  IADD3 R197, P6, R114.reuse, 0xc000, RZ ;  /* 0x0000c00072c57810 */ /* 0x040fe40007fde0ff */
[C---:B------:R-:W-:Y:S01]  /*5f40*/  IADD3 R3, P5, R114.reuse, 0xc020, RZ ;  /* 0x0000c02072037810 */ /* 0x040fe20007fbe0ff */
[--C-:B------:R-:W-:Y:S01]  /*5f50*/  IMAD.X R99, RZ, RZ, R115.reuse, P3 ;  /* 0x000000ffff637224 */ /* 0x100fe200018e0673 */
[C---:B------:R-:W-:Y:S01]  /*5f60*/  IADD3 R110, P2, R114.reuse, 0xc040, RZ ;  /* 0x0000c040726e7810 */ /* 0x040fe20007f5e0ff */
[--C-:B------:R-:W-:Y:S01]  /*5f70*/  IMAD.X R103, RZ, RZ, R115.reuse, P6 ;  /* 0x000000ffff677224 */ /* 0x100fe200030e0673 */
[----:B------:R-:W-:Y:S01]  /*5f80*/  IADD3 R6, P1, R114, 0xc060, RZ ;  /* 0x0000c06072067810 */ /* 0x000fe20007f3e0ff */
[--C-:B------:R-:W-:Y:S01]  /*5f90*/  IMAD.X R107, RZ, RZ, R115.reuse, P5 ;  /* 0x000000ffff6b7224 */ /* 0x100fe200028e0673 */
[----:B------:R-:W-:Y:S01]  /*5fa0*/  SHF.R.U64 R30, R30, 0x3, RZ ;  /* 0x000000031e1e7819 */ /* 0x000fe200000012ff */
[----:B------:R-:W-:Y:S01]  /*5fb0*/  IMAD.X R111, RZ, RZ, R115, P2 ;  /* 0x000000ffff6f7224 */ /* 0x000fe200010e0673 */
[----:B------:R-:W-:-:S02]  /*5fc0*/  LOP3.LUT R62, R187, 0x380, RZ, 0xc0, !PT ;  /* 0x00000380bb3e7812 */ /* 0x000fc400078ec0ff */
[----:B------:R-:W-:Y:S01]  /*5fd0*/  LOP3.LUT R114, R13, R114, RZ, 0x3c, !PT ;  /* 0x000000720d727212 */ /* 0x000fe200078e3cff */
[----:B------:R-:W-:Y:S01]  /*5fe0*/  IMAD.X R13, RZ, RZ, R115, P1 ;  /* 0x000000ffff0d7224 */ /* 0x000fe200008e0673 */
[----:B------:R-:W-:Y:S02]  /*5ff0*/  SHF.R.U64 R38, R38, 0x3, RZ ;  /* 0x0000000326267819 */ /* 0x000fe400000012ff */
[----:B------:R-:W-:Y:S02]  /*6000*/  LOP3.LUT R70, R189, 0x380, RZ, 0xc0, !PT ;  /* 0x00000380bd467812 */ /* 0x000fe400078ec0ff */
[----:B------:R-:W-:Y:S02]  /*6010*/  LOP3.LUT R14, R14, R175, RZ, 0x3c, !PT ;  /* 0x000000af0e0e7212 */ /* 0x000fe400078e3cff */
[----:B------:R-:W-:Y:S02]  /*6020*/  SHF.R.U64 R46, R46, 0x3, RZ ;  /* 0x000000032e2e7819 */ /* 0x000fe400000012ff */
[----:B------:R-:W-:-:S02]  /*6030*/  LOP3.LUT R78, R191, 0x380, RZ, 0xc0, !PT ;  /* 0x00000380bf4e7812 */ /* 0x000fc400078ec0ff */
[----:B------:R-:W-:Y:S02]  /*6040*/  LOP3.LUT R20, R20, R177, RZ, 0x3c, !PT ;  /* 0x000000b114147212 */ /* 0x000fe400078e3cff */
        /* <DEDUP_REMOVED lines=8> */
[----:B------:R-:W-:Y:S01]  /*60d0*/  MOV R114, R114 ;  /* 0x0000007200727202 */ /* 0x000fe20000000f00 */
[----:B------:R-:W-:Y:S01]  /*60e0*/  BAR.SYNC.DEFER_BLOCKING 0x1, 0x100 ;  /* 0x0044000000007b1d */ /* 0x000fe20000010000 */
[----:B------:R-:W-:Y:S02]  /*60f0*/  LOP3.LUT R46, R46, R183, RZ, 0x3c, !PT ;  /* 0x000000b72e2e7212 */ /* 0x000fe400078e3cff */
[----:B------:R-:W-:-:S02]  /*6100*/  SHF.R.U64 R78, R78, 0x3, RZ ;  /* 0x000000034e4e7819 */ /* 0x000fc400000012ff */
[----:B------:R-:W-:Y:S02]  /*6110*/  LOP3.LUT R106, R3, 0x380, RZ, 0xc0, !PT ;  /* 0x00000380036a7812 */ /* 0x000fe400078ec0ff */
[----:B------:R-:W-:Y:S02]  /*6120*/  LOP3.LUT R115, R110, 0x380, RZ, 0xc0, !PT ;  /* 0x000003806e737812 */ /* 0x000fe400078ec0ff */
[----:B------:R-:W-:Y:S02]  /*6130*/  MOV R14, R14 ;  /* 0x0000000e000e7202 */ /* 0x000fe40000000f00 */
[----:B------:R-:W-:Y:S02]  /*6140*/  LOP3.LUT R54, R54, R185, RZ, 0x3c, !PT ;  /* 0x000000b936367212 */ /* 0x000fe400078e3cff */
[----:B------:R-:W-:Y:S02]  /*6150*/  SHF.R.U64 R94, R94, 0x3, RZ ;  /* 0x000000035e5e7819 */ /* 0x000fe400000012ff */
[----:B------:R-:W-:-:S02]  /*6160*/  LOP3.LUT R163, R6, 0x380, RZ, 0xc0, !PT ;  /* 0x0000038006a37812 */ /* 0x000fc400078ec0ff */
[----:B------:R-:W-:Y:S02]  /*6170*/  MOV R20, R20 ;  /* 0x0000001400147202 */ /* 0x000fe40000000f00 */
[----:B------:R-:W-:Y:S02]  /*6180*/  LOP3.LUT R62, R62, R187, RZ, 0x3c, !PT ;  /* 0x000000bb3e3e7212 */ /* 0x000fe400078e3cff */
[----:B------:R-:W-:Y:S02]  /*6190*/  SHF.R.U64 R98, R98, 0x3, RZ ;  /* 0x0000000362627819 */ /* 0x000fe400000012ff */
[----:B------:R-:W-:Y:S01]  /*61a0*/  MOV R30, R30 ;  /* 0x0000001e001e7202 */ /* 0x000fe20000000f00 */
[----:B------:R0:W-:Y:S01]  /*61b0*/  STSM.16.M88.4 [R114], R24 ;  /* 0x0000001872007844 */ /* 0x0001e20000000200 */
[----:B------:R-:W-:Y:S02]  /*61c0*/  LOP3.LUT R70, R70, R189, RZ, 0x3c, !PT ;  /* 0x000000bd46467212 */ /* 0x000fe400078e3cff */
[----:B------:R-:W-:Y:S01]  /*61d0*/  SHF.R.U64 R102, R102, 0x3, RZ ;  /* 0x0000000366667819 */ /* 0x000fe200000012ff */
[----:B------:R-:W-:Y:S01]  /*61e0*/  STSM.16.M88.4 [R14], R32 ;  /* 0x000000200e007844 */ /* 0x000fe20000000200 */
[----:B------:R-:W-:-:S02]  /*61f0*/  MOV R38, R38 ;  /* 0x0000002600267202 */ /* 0x000fc40000000f00 */
[----:B------:R-:W-:Y:S01]  /*6200*/  F2FP.F16.F32.PACK_AB R59, R155, R59 ;  /* 0x0000003b9b3b723e */ /* 0x000fe200000000ff */
[----:B------:R-:W-:Y:S01]  /*6210*/  STSM.16.M88.4 [R20], R40 ;  /* 0x0000002814007844 */ /* 0x000fe20000000200 */
[----:B------:R-:W-:Y:S02]  /*6220*/  F2FP.F16.F32.PACK_AB R65, R154, R66 ;  /* 0x000000429a41723e */ /* 0x000fe400000000ff */
[----:B------:R-:W-:Y:S01]  /*6230*/  F2FP.F16.F32.PACK_AB R72, R73, R72 ;  /* 0x000000484948723e */ /* 0x000fe200000000ff */
[----:B------:R-:W-:Y:S01]  /*6240*/  STSM.16.M88.4 [R30], R48 ;  /* 0x000000301e007844 */ /* 0x000fe20000000200 */
[----:B------:R-:W-:Y:S02]  /*6250*/  LOP3.LUT R78, R78, R191, RZ, 0x3c, !PT ;  /* 0x000000bf4e4e7212 */ /* 0x000fe400078e3cff */
[----:B------:R-:W-:Y:S01]  /*6260*/  SHF.R.U64 R28, R106, 0x3, RZ ;  /* 0x000000036a1c7819 */ /* 0x000fe200000012ff */
[----:B------:R-:W-:Y:S01]  /*6270*/  STSM.16.M88.4 [R38], R56 ;  /* 0x0000003826007844 */ /* 0x000fe20000000200 */
[----:B------:R-:W-:-:S02]  /*6280*/  SHF.R.U64 R29, R115, 0x3, RZ ;  /* 0x00000003731d7819 */ /* 0x000fc400000012ff */
[----:B------:R-:W-:Y:S02]  /*6290*/  MOV R46, R46 ;  /* 0x0000002e002e7202 */ /* 0x000fe40000000f00 */
[----:B------:R-:W-:Y:S02]  /*62a0*/  F2FP.F16.F32.PACK_AB R66, R69, R68 ;  /* 0x000000444542723e */ /* 0x000fe400000000ff */
[----:B------:R-:W-:Y:S02]  /*62b0*/  F2FP.F16.F32.PACK_AB R67, R153, R67 ;  /* 0x000000439943723e */ /* 0x000fe400000000ff */
[----:B------:R-:W-:Y:S02]  /*62c0*/  F2FP.F16.F32.PACK_AB R73, R152, R74 ;  /* 0x0000004a9849723e */ /* 0x000fe400000000ff */
[----:B------:R-:W-:Y:S01]  /*62d0*/  F2FP.F16.F32.PACK_AB R80, R81, R80 ;  /* 0x000000505150723e */ /* 0x000fe200000000ff */
[----:B------:R-:W-:Y:S01]  /*62e0*/  STSM.16.M88.4 [R46], R64 ;  /* 0x000000402e007844 */ /* 0x000fe20000000200 */
[----:B------:R-:W-:-:S02]  /*62f0*/  LOP3.LUT R94, R94, R193, RZ, 0x3c, !PT ;  /* 0x000000c15e5e7212 */ /* 0x000fc400078e3cff */
[----:B------:R-:W-:Y:S02]  /*6300*/  SHF.R.U64 R115, R163, 0x3, RZ ;  /* 0x00000003a3737819 */ /* 0x000fe400000012ff */
[----:B------:R-:W-:Y:S02]  /*6310*/  MOV R54, R54 ;  /* 0x0000003600367202 */ /* 0x000fe40000000f00 */
[----:B------:R-:W-:Y:S02]  /*6320*/  F2FP.F16.F32.PACK_AB R74, R77, R76 ;  /* 0x0000004c4d4a723e */ /* 0x000fe400000000ff */
[----:B------:R-:W-:Y:S01]  /*6330*/  F2FP.F16.F32.PACK_AB R75, R11, R75 ;  /* 0x0000004b0b4b723e */ /* 0x000fe200000000ff */
[----:B------:R-:W-:Y:S01]  /*6340*/  IMAD.U32 R11, RZ, RZ, UR7 ;  /* 0x00000007ff0b7e24 */ /* 0x000fe2000f8e00ff */
[----:B------:R-:W-:Y:S01]  /*6350*/  F2FP.F16.F32.PACK_AB R81, R10, R82 ;  /* 0x000000520a51723e */ /* 0x000fe200000000ff */
[----:B------:R-:W-:Y:S01]  /*6360*/  IMAD.U32 R10, RZ, RZ, UR4 ;  /* 0x00000004ff0a7e24 */ /* 0x000fe2000f8e00ff */
[----:B------:R-:W-:Y:S01]  /*6370*/  LOP3.LUT R98, R98, R195, RZ, 0x3c, !PT ;  /* 0x000000c362627212 */ /* 0x000fe200078e3cff */
[----:B------:R-:W-:Y:S01]  /*6380*/  STSM.16.M88.4 [R54], R72 ;  /* 0x0000004836007844 */ /* 0x000fe20000000200 */
[----:B------:R-:W-:-:S02]  /*6390*/  MOV R62, R62 ;  /* 0x0000003e003e7202 */ /* 0x000fc40000000f00 */
[----:B------:R-:W-:Y:S02]  /*63a0*/  F2FP.F16.F32.PACK_AB R82, R85, R84 ;  /* 0x000000545552723e */ /* 0x000fe400000000ff */
[----:B------:R-:W-:Y:S02]  /*63b0*/  F2FP.F16.F32.PACK_AB R83, R83, R86 ;  /* 0x000000565353723e */ /* 0x000fe400000000ff */
[----:B------:R-:W-:Y:S02]  /*63c0*/  LOP3.LUT R102, R102, R197, RZ, 0x3c, !PT ;  /* 0x000000c566667212 */ /* 0x000fe400078e3cff */
[----:B------:R-:W-:Y:S01]  /*63d0*/  MOV R70, R70 ;  /* 0x0000004600467202 */ /* 0x000fe20000000f00 */
[----:B------:R1:W-:Y:S01]  /*63e0*/  STSM.16.M88.4 [R62], R80 ;  /* 0x000000503e007844 */ /* 0x0003e20000000200 */
[----:B------:R-:W-:Y:S02]  /*63f0*/  F2FP.F16.F32.PACK_AB R84, R89, R88 ;  /* 0x000000585954723e */ /* 0x000fe400000000ff */
[----:B------:R-:W-:-:S02]  /*6400*/  F2FP.F16.F32.PACK_AB R85, R91, R90 ;  /* 0x0000005a5b55723e */ /* 0x000fc400000000ff */
[----:B------:R-:W-:Y:S02]  /*6410*/  F2FP.F16.F32.PACK_AB R86, R93, R92 ;  /* 0x0000005c5d56723e */ /* 0x000fe400000000ff */
[----:B------:R-:W-:Y:S02]  /*6420*/  F2FP.F16.F32.PACK_AB R87, R164, R87 ;  /* 0x00000057a457723e */ /* 0x000fe400000000ff */
[----:B------:R-:W-:Y:S02]  /*6430*/  F2FP.F16.F32.PACK_AB R165, R166, R165 ;  /* 0x000000a5a6a5723e */ /* 0x000fe400000000ff */
[----:B------:R-:W-:Y:S01]  /*6440*/  LOP3.LUT R106, R28, R3, RZ, 0x3c, !PT ;  /* 0x000000031c6a7212 */ /* 0x000fe200078e3cff */
[----:B------:R2:W-:Y:S01]  /*6450*/  STSM.16.M88.4 [R70], R84 ;  /* 0x0000005446007844 */ /* 0x0005e20000000200 */
[----:B------:R-:W-:Y:S02]  /*6460*/  MOV R78, R78 ;  /* 0x0000004e004e7202 */ /* 0x000fe40000000f00 */
[----:B------:R-:W-:-:S02]  /*6470*/  F2FP.F16.F32.PACK_AB R164, R97, R96 ;  /* 0x0000006061a4723e */ /* 0x000fc400000000ff */
[----:B------:R-:W-:Y:S02]  /*6480*/  F2FP.F16.F32.PACK_AB R167, R168, R167 ;  /* 0x000000a7a8a7723e */ /* 0x000fe400000000ff */
[----:B------:R-:W-:Y:S02]  /*6490*/  F2FP.F16.F32.PACK_AB R169, R170, R169 ;  /* 0x000000a9aaa9723e */ /* 0x000fe400000000ff */
[----:B------:R-:W-:Y:S02]  /*64a0*/  LOP3.LUT R110, R29, R110, RZ, 0x3c, !PT ;  /* 0x0000006e1d6e7212 */ /* 0x000fe400078e3cff */
[----:B------:R-:W-:Y:S02]  /*64b0*/  LOP3.LUT R12, R115, R6, RZ, 0x3c, !PT ;  /* 0x00000006730c7212 */ /* 0x000fe400078e3cff */
[----:B------:R-:W-:Y:S02]  /*64c0*/  MOV R94, R94 ;  /* 0x0000005e005e7202 */ /* 0x000fe40000000f00 */
[----:B------:R-:W-:-:S02]  /*64d0*/  F2FP.F16.F32.PACK_AB R171, R172, R171 ;  /* 0x000000abacab723e */ /* 0x000fc400000000ff */
[----:B------:R-:W-:Y:S02]  /*64e0*/  F2FP.F16.F32.PACK_AB R112, R113, R112 ;  /* 0x000000707170723e */ /* 0x000fe400000000ff */
[----:B------:R-:W-:Y:S02]  /*64f0*/  F2FP.F16.F32.PACK_AB R120, R121, R120 ;  /* 0x000000787978723e */ /* 0x000fe400000000ff */
[----:B0-----:R-:W-:Y:S02]  /*6500*/  F2FP.F16.F32.PACK_AB R114, R117, R116 ;  /* 0x000000747572723e */ /* 0x001fe400000000ff */
[----:B------:R-:W-:Y:S02]  /*6510*/  F2FP.F16.F32.PACK_AB R128, R129, R128 ;  /* 0x000000808180723e */ /* 0x000fe400000000ff */
[----:B------:R-:W-:Y:S02]  /*6520*/  F2FP.F16.F32.PACK_AB R136, R137, R136 ;  /* 0x000000888988723e */ /* 0x000fe400000000ff */
[----:B------:R-:W-:-:S02]  /*6530*/  F2FP.F16.F32.PACK_AB R144, R145, R144 ;  /* 0x000000909190723e */ /* 0x000fc400000000ff */
[----:B------:R-:W-:Y:S01]  /*6540*/  PLOP3.LUT P0, PT, PT, PT, UP0, 0x80, 0x0 ;  /* 0x000000000000781c */ /* 0x000fe20003f0f008 */
[----:B------:R-:W-:Y:S01]  /*6550*/  UISETP.NE.U32.AND UP1, UPT, UR8, URZ, UPT ;  /* 0x0000003f0800728c */ /* 0x000fe2000bf25070 */
[----:B------:R-:W-:Y:S01]  /*6560*/  F2FP.F16.F32.PACK_AB R166, R101, R100 ;  /* 0x0000006465a6723e */ /* 0x000fe200000000ff */
[----:B------:R-:W-:Y:S01]  /*6570*/  ULDC UR7, c[0x0][0xa88] ;  /* 0x0002a20000077ab9 */ /* 0x000fe20000000800 */
[----:B------:R-:W-:Y:S01]  /*6580*/  F2FP.F16.F32.PACK_AB R168, R105, R104 ;  /* 0x0000006869a8723e */ /* 0x000fe200000000ff */
[----:B------:R-:W-:Y:S01]  /*6590*/  UMOV UR4, URZ ;  /* 0x0000003f00047c82 */ /* 0x000fe20008000000 */
[----:B------:R-:W-:Y:S01]  /*65a0*/  F2FP.F16.F32.PACK_AB R170, R109, R108 ;  /* 0x0000006c6daa723e */ /* 0x000fe200000000ff */
[----:B------:R2:W-:Y:S01]  /*65b0*/  STSM.16.M88.4 [R78], R164 ;  /* 0x000000a44e007844 */ /* 0x0005e20000000200 */
[----:B------:R-:W-:Y:S01]  /*65c0*/  MOV R98, R98 ;  /* 0x0000006200627202 */ /* 0x000fe20000000f00 */
[----:B-1----:R-:W0:Y:S01]  /*65d0*/  LDC R80, c[0x0][0xbe8] ;  /* 0x0002fa00ff507b82 */ /* 0x002e220000000800 */
[----:B------:R-:W-:Y:S01]  /*65e0*/  F2FP.F16.F32.PACK_AB R113, R174, R173 ;  /* 0x000000adae71723e */ /* 0x000fe200000000ff */
[----:B------:R2:W-:Y:S01]  /*65f0*/  STSM.16.M88.4 [R94], R168 ;  /* 0x000000a85e007844 */ /* 0x0005e20000000200 */
[----:B------:R-:W-:-:S02]  /*6600*/  F2FP.F16.F32.PACK_AB R115, R119, R118 ;  /* 0x000000767773723e */ /* 0x000fc400000000ff */
[----:B------:R-:W-:Y:S02]  /*6610*/  F2FP.F16.F32.PACK_AB R121, R123, R122 ;  /* 0x0000007a7b79723e */ /* 0x000fe400000000ff */
[----:B------:R-:W-:Y:S01]  /*6620*/  MOV R102, R102 ;  /* 0x0000006600667202 */ /* 0x000fe20000000f00 */
[----:B------:R2:W-:Y:S01]  /*6630*/  STSM.16.M88.4 [R98], R112 ;  /* 0x0000007062007844 */ /* 0x0005e20000000200 */
[----:B------:R-:W-:Y:S02]  /*6640*/  F2FP.F16.F32.PACK_AB R122, R125, R124 ;  /* 0x0000007c7d7a723e */ /* 0x000fe400000000ff */
[----:B------:R-:W-:Y:S02]  /*6650*/  F2FP.F16.F32.PACK_AB R123, R127, R126 ;  /* 0x0000007e7f7b723e */ /* 0x000fe400000000ff */
[----:B------:R-:W-:Y:S02]  /*6660*/  F2FP.F16.F32.PACK_AB R129, R131, R130 ;  /* 0x000000828381723e */ /* 0x000fe400000000ff */
[----:B------:R-:W-:Y:S01]  /*6670*/  MOV R106, R106 ;  /* 0x0000006a006a7202 */ /* 0x000fe20000000f00 */
[----:B------:R2:W-:Y:S01]  /*6680*/  STSM.16.M88.4 [R102], R120 ;  /* 0x0000007866007844 */ /* 0x0005e20000000200 */
[----:B------:R-:W-:-:S02]  /*6690*/  F2FP.F16.F32.PACK_AB R130, R133, R132 ;  /* 0x000000848582723e */ /* 0x000fc400000000ff */
[----:B------:R-:W-:Y:S02]  /*66a0*/  F2FP.F16.F32.PACK_AB R131, R135, R134 ;  /* 0x000000868783723e */ /* 0x000fe400000000ff */
[----:B------:R-:W-:Y:S02]  /*66b0*/  F2FP.F16.F32.PACK_AB R137, R139, R138 ;  /* 0x0000008a8b89723e */ /* 0x000fe400000000ff */
[----:B------:R-:W-:Y:S01]  /*66c0*/  MOV R110, R110 ;  /* 0x0000006e006e7202 */ /* 0x000fe20000000f00 */
[----:B------:R2:W-:Y:S01]  /*66d0*/  STSM.16.M88.4 [R106], R128 ;  /* 0x000000806a007844 */ /* 0x0005e20000000200 */
[----:B------:R-:W-:Y:S02]  /*66e0*/  F2FP.F16.F32.PACK_AB R138, R141, R140 ;  /* 0x0000008c8d8a723e */ /* 0x000fe400000000ff */
[----:B------:R-:W-:Y:S02]  /*66f0*/  F2FP.F16.F32.PACK_AB R139, R143, R142 ;  /* 0x0000008e8f8b723e */ /* 0x000fe400000000ff */
[----:B------:R-:W-:-:S02]  /*6700*/  F2FP.F16.F32.PACK_AB R145, R147, R146 ;  /* 0x000000929391723e */ /* 0x000fc400000000ff */
[----:B------:R-:W-:Y:S01]  /*6710*/  MOV R12, R12 ;  /* 0x0000000c000c7202 */ /* 0x000fe20000000f00 */
[----:B------:R2:W-:Y:S01]  /*6720*/  STSM.16.M88.4 [R110], R136 ;  /* 0x000000886e007844 */ /* 0x0005e20000000200 */
[----:B------:R-:W-:Y:S02]  /*6730*/  F2FP.F16.F32.PACK_AB R146, R149, R148 ;  /* 0x000000949592723e */ /* 0x000fe400000000ff */
[----:B------:R-:W-:-:S05]  /*6740*/  F2FP.F16.F32.PACK_AB R147, R151, R150 ;  /* 0x000000969793723e */ /* 0x000fca00000000ff */
[----:B------:R2:W-:Y:S01]  /*6750*/  STSM.16.M88.4 [R12], R144 ;  /* 0x000000900c007844 */ /* 0x0005e20000000200 */
[----:B------:R-:W-:Y:S06]  /*6760*/  BAR.SYNC.DEFER_BLOCKING 0x1, 0x100 ;  /* 0x0044000000007b1d */ /* 0x000fec0000010000 */
[----:B------:R-:W3:Y:S01]  /*6770*/  @P0 LDG.E R3, desc[UR40][R10.64] ;  /* 0x000000280a030981 */ /* 0x000ee2000c1e1900 */
[----:B------:R-:W-:Y:S01]  /*6780*/  UISETP.NE.AND.EX UP1, UPT, UR9, URZ, UPT, UP1 ;  /* 0x0000003f0900728c */ /* 0x000fe2000bf25310 */
[----:B0-----:R-:W-:Y:S01]  /*6790*/  ISETP.NE.AND P1, PT, R80, 0x1, PT ;  /* 0x000000015000780c */ /* 0x001fe20003f25270 */
[----:B------:R-:W-:-:S04]  /*67a0*/  IMAD.U32 R14, RZ, RZ, UR44 ;  /* 0x0000002cff0e7e24 */ /* 0x000fc8000f8e00ff */
[----:B------:R-:W-:-:S05]  /*67b0*/  PLOP3.LUT P2, PT, PT, PT, UP1, 0x80, 0x0 ;  /* 0x000000000000781c */ /* 0x000fca0003f4f018 */
[----:B------:R-:W-:-:S03]  /*67c0*/  @UP1 UIADD3 UR8, UP2, UR10, UR8, URZ ;  /* 0x000000080a081290 */ /* 0x000fc6000ff5e03f */
[----:B------:R-:W0:Y:S01]  /*67d0*/  @P1 LDC R6, c[0x0][0xbec] ;  /* 0x0002fb00ff061b82 */ /* 0x000e220000000800 */
[----:B------:R-:W-:Y:S02]  /*67e0*/  @UP1 UIADD3.X UR9, UR11, UR9, URZ, UP2, !UPT ;  /* 0x000000090b091290 */ /* 0x000fe400097fe43f */
[----:B------:R-:W-:-:S04]  /*67f0*/  IMAD.U32 R20, RZ, RZ, UR8 ;  /* 0x00000008ff147e24 */ /* 0x000fc8000f8e00ff */
[----:B------:R-:W-:Y:S01]  /*6800*/  IMAD.U32 R21, RZ, RZ, UR9 ;  /* 0x00000009ff157e24 */ /* 0x000fe2000f8e00ff */
[----:B------:R-:W1:Y:S01]  /*6810*/  @P1 LDC R13, c[0x0][0xbf0] ;  /* 0x0002fc00ff0d1b82 */ /* 0x000e620000000800 */
[----:B---3--:R-:W-:Y:S01]  /*6820*/  @P0 R2UR UR4, R3 ;  /* 0x00000000030402ca */ /* 0x008fe200000e0000 */
[----:B------:R-:W-:-:S06]  /*6830*/  IMAD.U32 R3, RZ, RZ, UR7 ;  /* 0x00000007ff037e24 */ /* 0x000fcc000f8e00ff */
[----:B------:R2:W5:Y:S01]  /*6840*/  @P2 LDG.E R3, desc[UR40][R20.64] ;  /* 0x0000002814032981 */ /* 0x000562000c1e1900 */
[----:B01----:R-:W-:Y:S07]  /*6850*/  @P2 BRA `(.L_x_399) ;  /* 0x0000000000102947 */ /* 0x003fee0003800000 */
[----:B------:R-:W-:Y:S05]  /*6860*/  @!P0 BRA `(.L_x_399) ;  /* 0x00000000000c8947 */ /* 0x000fea0003800000 */
[----:B--2---:R-:W2:Y:S04]  /*6870*/  LDG.E R12, desc[UR40][R10.64] ;  /* 0x000000280a0c7981 */ /* 0x004ea8000c1e1900 */
[----:B-----5:R-:W2:Y:S02]  /*6880*/  LDG.E R3, desc[UR40][R10.64+0x4] ;  /* 0x000004280a037981 */ /* 0x020ea4000c1e1900 */
[----:B--2---:R-:W-:-:S07]  /*6890*/  IMAD.IADD R3, R3, 0x1, -R12 ;  /* 0x0000000103037824 */ /* 0x004fce00078e0a0c */
.L_x_399:
[----:B------:R-:W-:Y:S01]  /*68a0*/  USHF.R.S32.HI UR14, URZ, 0x1f, UR43 ;  /* 0x0000001f3f0e7899 */ /* 0x000fe2000801142b */
[----:B------:R-:W-:Y:S01]  /*68b0*/  IMAD R15, R14, 0x80, R203 ;  /* 0x000000800e0f7824 */ /* 0x000fe200078e02cb */
[----:B------:R-:W-:Y:S01]  /*68c0*/  ULDC.64 UR12, c[0x0][0xb90] ;  /* 0x0002e400000c7ab9 */ /* 0x000fe20000000a00 */
[----:B------:R-:W-:Y:S01]  /*68d0*/  USHF.R.S32.HI UR11, URZ, 0x1f, UR4 ;  /* 0x0000001f3f0b7899 */ /* 0x000fe20008011404 */
[----:B------:R-:W-:Y:S01]  /*68e0*/  IMAD R11, R22, 0x40, R2 ;  /* 0x00000040160b7824 */ /* 0x000fe200078e0202 */
[----:B------:R-:W-:Y:S01]  /*68f0*/  UIMAD UR7, UR14, UR12, URZ ;  /* 0x0000000c0e0772a4 */ /* 0x000fe2000f8e023f */
[----:B------:R-:W-:Y:S01]  /*6900*/  @P1 IMAD.HI.U32 R6, R15, R6, RZ ;  /* 0x000000060f061227 */ /* 0x000fe200078e00ff */
[----:B------:R-:W-:Y:S01]  /*6910*/  UMOV UR10, UR4 ;  /* 0x00000004000a7c82 */ /* 0x000fe20008000000 */
[----:B------:R-:W-:Y:S02]  /*6920*/  USEL UR45, UR45, URZ, !UP0 ;  /* 0x0000003f2d2d7287 */ /* 0x000fe4000c000000 */
[----:B------:R-:W-:Y:S01]  /*6930*/  UIMAD.WIDE.U32 UR8, UR43, UR12, UR10 ;  /* 0x0000000c2b0872a5 */ /* 0x000fe2000f8e000a */
[----:B------:R-:W-:Y:S01]  /*6940*/  IMAD.MOV.U32 R10, RZ, RZ, R15 ;  /* 0x000000ffff0a7224 */ /* 0x000fe200078e000f */
[----:B------:R-:W-:Y:S01]  /*6950*/  UIMAD UR7, UR43, UR13, UR7 ;  /* 0x0000000d2b0772a4 */ /* 0x000fe2000f8e0207 */
[----:B------:R-:W-:Y:S01]  /*6960*/  @P1 SHF.R.U32.HI R10, RZ, R13, R6 ;  /* 0x0000000dff0a1219 */ /* 0x000fe20000011606 */
[----:B------:R-:W-:Y:S01]  /*6970*/  USEL UR46, UR46, URZ, !UP0 ;  /* 0x0000003f2e2e7287 */ /* 0x000fe2000c000000 */
[----:B------:R-:W-:Y:S01]  /*6980*/  IMAD.WIDE R4, R11, 0x2, R4 ;  /* 0x000000020b047825 */ /* 0x000fe200078e0204 */
[----:B------:R-:W-:Y:S01]  /*6990*/  ULDC.64 UR12, c[0x0][0xb98] ;  /* 0x0002e600000c7ab9 */ /* 0x000fe20000000a00 */
[----:B------:R-:W-:Y:S01]  /*69a0*/  UIADD3 UR9, UR9, UR7, URZ ;  /* 0x0000000709097290 */ /* 0x000fe2000fffe03f */
[--C-:B------:R-:W-:Y:S01]  /*69b0*/  SHF.R.S32.HI R6, RZ, 0x1f, R10.reuse ;  /* 0x0000001fff067819 */ /* 0x100fe2000001140a */
[----:B------:R-:W-:Y:S01]  /*69c0*/  UIMAD UR7, UR45, UR12, URZ ;  /* 0x0000000c2d0772a4 */ /* 0x000fe2000f8e023f */
[----:B------:R-:W-:Y:S01]  /*69d0*/  IMAD.MOV R13, RZ, RZ, -R10 ;  /* 0x000000ffff0d7224 */ /* 0x000fe200078e0a0a */
[----:B------:R-:W-:Y:S01]  /*69e0*/  UIMAD.WIDE.U32 UR8, UR46, UR12, UR8 ;  /* 0x0000000c2e0872a5 */ /* 0x000fe2000f8e0008 */
[----:B------:R-:W-:Y:S01]  /*69f0*/  IADD3 R37, P2, R4, 0x5000, RZ ;  /* 0x0000500004257810 */ /* 0x000fe20007f5e0ff */
[----:B------:R-:W-:Y:S01]  /*6a00*/  UIMAD UR7, UR46, UR13, UR7 ;  /* 0x0000000d2e0772a4 */ /* 0x000fe2000f8e0207 */
[----:B------:R-:W-:Y:S01]  /*6a10*/  IMAD R13, R80, R13, R15 ;  /* 0x0000000d500d7224 */ /* 0x000fe200078e020f */
[----:B------:R-:W-:Y:S01]  /*6a20*/  IADD3 R25, P5, R4, 0x1000, RZ ;  /* 0x0000100004197810 */ /* 0x000fe20007fbe0ff */
[----:B--2--5:R-:W-:Y:S01]  /*6a30*/  IMAD R84, R3, R80, RZ ;  /* 0x0000005003547224 */ /* 0x024fe200078e02ff */
[----:B------:R-:W-:Y:S01]  /*6a40*/  IADD3 R10, P0, R10, UR8, RZ ;  /* 0x000000080a0a7c10 */ /* 0x000fe2000ff1e0ff */
[----:B------:R-:W-:Y:S01]  /*6a50*/  ULDC.64 UR12, c[0x0][0xaa0] ;  /* 0x0002a800000c7ab9 */ /* 0x000fe20000000a00 */
[----:B------:R-:W-:Y:S01]  /*6a60*/  IMAD.U32 R11, RZ, RZ, UR7 ;  /* 0x00000007ff0b7e24 */ /* 0x000fe2000f8e00ff */
[----:B------:R-:W-:-:S02]  /*6a70*/  IADD3 R29, P4, R4, 0x2000, RZ ;  /* 0x00002000041d7810 */ /* 0x000fc40007f9e0ff */
[----:B------:R-:W-:Y:S02]  /*6a80*/  IADD3 R57, P3, R4, 0x4000, RZ ;  /* 0x0000400004397810 */ /* 0x000fe40007f7e0ff */
[----:B------:R-:W-:Y:S01]  /*6a90*/  IADD3.X R11, R6, UR9, R11, P0, !PT ;  /* 0x00000009060b7c10 */ /* 0x000fe200087fe40b */
[----:B------:R-:W-:Y:S01]  /*6aa0*/  ULDC.64 UR8, c[0x0][0xb88] ;  /* 0x0002e20000087ab9 */ /* 0x000fe20000000a00 */
[----:B------:R-:W-:Y:S02]  /*6ab0*/  SHF.R.S32.HI R6, RZ, 0x1f, R13 ;  /* 0x0000001fff067819 */ /* 0x000fe4000001140d */
[----:B------:R-:W-:Y:S01]  /*6ac0*/  IADD3 R33, P0, R4, 0x3000, RZ ;  /* 0x0000300004217810 */ /* 0x000fe20007f1e0ff */
[----:B------:R-:W-:Y:S01]  /*6ad0*/  IMAD.WIDE.U32 R10, R13, UR8, R10 ;  /* 0x000000080d0a7c25 */ /* 0x000fe2000f8e000a */
[----:B------:R-:W-:Y:S02]  /*6ae0*/  LOP3.LUT R36, R37, 0x380, RZ, 0xc0, !PT ;  /* 0x0000038025247812 */ /* 0x000fe400078ec0ff */
[----:B------:R-:W-:Y:S01]  /*6af0*/  LOP3.LUT R32, R33, 0x380, RZ, 0xc0, !PT ;  /* 0x0000038021207812 */ /* 0x000fe200078ec0ff */
[----:B------:R-:W-:Y:S01]  /*6b00*/  IMAD R6, R6, UR8, RZ ;  /* 0x0000000806067c24 */ /* 0x000fe2000f8e02ff */
[----:B------:R-:W-:-:S02]  /*6b10*/  LOP3.LUT R24, R25, 0x380, RZ, 0xc0, !PT ;  /* 0x0000038019187812 */ /* 0x000fc400078ec0ff */
[----:B------:R-:W-:Y:S01]  /*6b20*/  SHF.R.U64 R32, R32, 0x3, RZ ;  /* 0x0000000320207819 */ /* 0x000fe200000012ff */
[----:B------:R-:W-:Y:S01]  /*6b30*/  IMAD R15, R13, UR9, R6 ;  /* 0x000000090d0f7c24 */ /* 0x000fe2000f8e0206 */
[----:B------:R-:W-:Y:S01]  /*6b40*/  LOP3.LUT R28, R29, 0x380, RZ, 0xc0, !PT ;  /* 0x000003801d1c7812 */ /* 0x000fe200078ec0ff */
[----:B------:R-:W-:Y:S01]  /*6b50*/  ULDC.64 UR8, c[0x0][0xb50] ;  /* 0x0002d40000087ab9 */ /* 0x000fe20000000a00 */
[----:B------:R-:W-:Y:S01]  /*6b60*/  LOP3.LUT R56, R57, 0x380, RZ, 0xc0, !PT ;  /* 0x0000038039387812 */ /* 0x000fe200078ec0ff */
[----:B------:R-:W-:Y:S01]  /*6b70*/  IMAD.IADD R11, R11, 0x1, R15 ;  /* 0x000000010b0b7824 */ /* 0x000fe200078e020f */
[----:B------:R-:W-:Y:S01]  /*6b80*/  LEA R14, P6, R10, UR8, 0x2 ;  /* 0x000000080a0e7c11 */ /* 0x000fe2000f8c10ff */
[----:B------:R-:W-:Y:S01]  /*6b90*/  IMAD.U32 R6, RZ, RZ, UR44 ;  /* 0x0000002cff067e24 */ /* 0x000fe2000f8e00ff */
[----:B------:R-:W-:Y:S01]  /*6ba0*/  LOP3.LUT R32, R32, R33, RZ, 0x3c, !PT ;  /* 0x0000002120207212 */ /* 0x000fe200078e3cff */
[----:B------:R-:W-:Y:S01]  /*6bb0*/  IMAD.X R33, RZ, RZ, R5, P0 ;  /* 0x000000ffff217224 */ /* 0x000fe200000e0605 */
[----:B------:R-:W-:Y:S01]  /*6bc0*/  SHF.R.U64 R36, R36, 0x3, RZ ;  /* 0x0000000324247819 */ /* 0x000fe200000012ff */
[----:B------:R-:W-:Y:S01]  /*6bd0*/  SHFL.IDX PT, R20, R14, RZ, 0x1c1f ;  /* 0x001c1fff0e147589 */ /* 0x000fe200000e0000 */
[----:B------:R-:W-:Y:S01]  /*6be0*/  SHF.R.U64 R24, R24, 0x3, RZ ;  /* 0x0000000318187819 */ /* 0x000fe200000012ff */
[----:B------:R-:W-:Y:S01]  /*6bf0*/  IMAD R27, R6, 0x80, R201 ;  /* 0x00000080061b7824 */ /* 0x000fe200078e02c9 */
[----:B------:R-:W-:Y:S01]  /*6c00*/  SHF.R.U64 R28, R28, 0x3, RZ ;  /* 0x000000031c1c7819 */ /* 0x000fe200000012ff */
[----:B------:R-:W-:Y:S01]  /*6c10*/  SHFL.IDX PT, R50, R14, 0x1, 0x1c1f ;  /* 0x003c1f000e327f89 */ /* 0x000fe200000e0000 */
[----:B------:R-:W-:Y:S01]  /*6c20*/  SHF.R.U64 R56, R56, 0x3, RZ ;  /* 0x0000000338387819 */ /* 0x000fe200000012ff */
[----:B------:R-:W-:Y:S01]  /*6c30*/  VIADD R6, R27, 0x8 ;  /* 0x000000081b067836 */ /* 0x000fe20000000000 */
[----:B------:R-:W-:-:S02]  /*6c40*/  IADD3 R61, P0, R4, 0x9000, RZ ;  /* 0x00009000043d7810 */ /* 0x000fc40007f1e0ff */
[----:B------:R-:W-:Y:S02]  /*6c50*/  LEA.HI.X R15, R10, UR9, R11, 0x2, P6 ;  /* 0x000000090a0f7c11 */ /* 0x000fe4000b0f140b */
[----:B------:R-:W-:Y:S01]  /*6c60*/  LOP3.LUT R36, R36, R37, RZ, 0x3c, !PT ;  /* 0x0000002524247212 */ /* 0x000fe200078e3cff */
[--C-:B------:R-:W-:Y:S01]  /*6c70*/  IMAD.X R37, RZ, RZ, R5.reuse, P2 ;  /* 0x000000ffff257224 */ /* 0x100fe200010e0605 */
[----:B------:R-:W-:Y:S01]  /*6c80*/  LOP3.LUT R24, R24, R25, RZ, 0x3c, !PT ;  /* 0x0000001918187212 */ /* 0x000fe200078e3cff */
[--C-:B------:R-:W-:Y:S01]  /*6c90*/  IMAD.X R25, RZ, RZ, R5.reuse, P5 ;  /* 0x000000ffff197224 */ /* 0x100fe200028e0605 */
[----:B------:R-:W-:Y:S01]  /*6ca0*/  LOP3.LUT R28, R28, R29, RZ, 0x3c, !PT ;  /* 0x0000001d1c1c7212 */ /* 0x000fe200078e3cff */
[--C-:B------:R-:W-:Y:S01]  /*6cb0*/  IMAD.X R29, RZ, RZ, R5.reuse, P4 ;  /* 0x000000ffff1d7224 */ /* 0x100fe200020e0605 */
[----:B------:R-:W-:Y:S01]  /*6cc0*/  LOP3.LUT R56, R56, R57, RZ, 0x3c, !PT ;  /* 0x0000003938387212 */ /* 0x000fe200078e3cff */
[----:B------:R-:W-:Y:S01]  /*6cd0*/  IMAD.X R57, RZ, RZ, R5, P3 ;  /* 0x000000ffff397224 */ /* 0x000fe200018e0605 */
[----:B------:R-:W-:Y:S01]  /*6ce0*/  LOP3.LUT R60, R61, 0x380, RZ, 0xc0, !PT ;  /* 0x000003803d3c7812 */ /* 0x000fe200078ec0ff */
[----:B------:R-:W0:Y:S01]  /*6cf0*/  SHFL.IDX PT, R21, R15, RZ, 0x1c1f ;  /* 0x001c1fff0f157589 */ /* 0x000e2200000e0000 */
[----:B------:R-:W-:-:S02]  /*6d00*/  IADD3 R11, P2, R4, 0xb000, RZ ;  /* 0x0000b000040b7810 */ /* 0x000fc40007f5e0ff */
[C---:B------:R-:W-:Y:S01]  /*6d10*/  IADD3 R41, P6, R4.reuse, 0x6000, RZ ;  /* 0x0000600004297810 */ /* 0x040fe20007fde0ff */
[----:B------:R-:W1:Y:S01]  /*6d20*/  SHFL.IDX PT, R51, R15, 0x1, 0x1c1f ;  /* 0x003c1f000f337f89 */ /* 0x000e6200000e0000 */
[C---:B------:R-:W-:Y:S02]  /*6d30*/  IADD3 R45, P5, R4.reuse, 0x7000, RZ ;  /* 0x00007000042d7810 */ /* 0x040fe40007fbe0ff */
[C---:B------:R-:W-:Y:S02]  /*6d40*/  IADD3 R69, P4, R4.reuse, 0x8000, RZ ;  /* 0x0000800004457810 */ /* 0x040fe40007f9e0ff */
[----:B------:R-:W-:Y:S02]  /*6d50*/  IADD3 R49, P3, R4, 0xa000, RZ ;  /* 0x0000a00004317810 */ /* 0x000fe40007f7e0ff */
[----:B------:R-:W-:Y:S02]  /*6d60*/  SHF.R.U64 R60, R60, 0x3, RZ ;  /* 0x000000033c3c7819 */ /* 0x000fe400000012ff */
[----:B------:R-:W-:-:S02]  /*6d70*/  LOP3.LUT R10, R11, 0x380, RZ, 0xc0, !PT ;  /* 0x000003800b0a7812 */ /* 0x000fc400078ec0ff */
[----:B------:R-:W-:Y:S02]  /*6d80*/  LOP3.LUT R40, R41, 0x380, RZ, 0xc0, !PT ;  /* 0x0000038029287812 */ /* 0x000fe400078ec0ff */
[----:B------:R-:W-:Y:S02]  /*6d90*/  LOP3.LUT R44, R45, 0x380, RZ, 0xc0, !PT ;  /* 0x000003802d2c7812 */ /* 0x000fe400078ec0ff */
[----:B------:R-:W-:Y:S02]  /*6da0*/  LOP3.LUT R68, R69, 0x380, RZ, 0xc0, !PT ;  /* 0x0000038045447812 */ /* 0x000fe400078ec0ff */
[----:B------:R-:W-:Y:S02]  /*6db0*/  LOP3.LUT R48, R49, 0x380, RZ, 0xc0, !PT ;  /* 0x0000038031307812 */ /* 0x000fe400078ec0ff */
[----:B------:R-:W-:Y:S01]  /*6dc0*/  LOP3.LUT R60, R60, R61, RZ, 0x3c, !PT ;  /* 0x0000003d3c3c7212 */ /* 0x000fe200078e3cff */
[----:B------:R-:W-:Y:S01]  /*6dd0*/  IMAD.X R61, RZ, RZ, R5, P0 ;  /* 0x000000ffff3d7224 */ /* 0x000fe200000e0605 */
[----:B------:R-:W-:-:S02]  /*6de0*/  SHF.R.U64 R10, R10, 0x3, RZ ;  /* 0x000000030a0a7819 */ /* 0x000fc400000012ff */
[----:B------:R-:W-:Y:S02]  /*6df0*/  SHF.R.U64 R40, R40, 0x3, RZ ;  /* 0x0000000328287819 */ /* 0x000fe400000012ff */
[----:B------:R-:W-:Y:S02]  /*6e00*/  SHF.R.U64 R44, R44, 0x3, RZ ;  /* 0x000000032c2c7819 */ /* 0x000fe400000012ff */
[----:B------:R-:W-:Y:S02]  /*6e10*/  SHF.R.U64 R68, R68, 0x3, RZ ;  /* 0x0000000344447819 */ /* 0x000fe400000012ff */
[----:B------:R-:W-:Y:S02]  /*6e20*/  SHF.R.U64 R48, R48, 0x3, RZ ;  /* 0x0000000330307819 */ /* 0x000fe400000012ff */
[----:B------:R-:W-:Y:S02]  /*6e30*/  LOP3.LUT P0, RZ, R23, 0x3, RZ, 0xc0, !PT ;  /* 0x0000000317ff7812 */ /* 0x000fe4000780c0ff */
[----:B------:R-:W-:Y:S01]  /*6e40*/  LOP3.LUT R10, R10, R11, RZ, 0x3c, !PT ;  /* 0x0000000b0a0a7212 */ /* 0x000fe200078e3cff */
[--C-:B------:R-:W-:Y:S01]  /*6e50*/  IMAD.X R11, RZ, RZ, R5.reuse, P2 ;  /* 0x000000ffff0b7224 */ /* 0x100fe200010e0605 */
        /* <DEDUP_REMOVED lines=8> */
[----:B------:R-:W-:-:S02]  /*6ee0*/  ISETP.GE.OR P2, PT, R27, R84, P0 ;  /* 0x000000541b00720c */ /* 0x000fc40000746670 */
[----:B------:R-:W-:Y:S02]  /*6ef0*/  ISETP.GE.OR P0, PT, R6, R84, P0 ;  /* 0x000000540600720c */ /* 0x000fe40000706670 */
[C---:B------:R-:W-:Y:S02]  /*6f00*/  IADD3 R77, P6, R4.reuse, 0xc000, RZ ;  /* 0x0000c000044d7810 */ /* 0x040fe40007fde0ff */
[C---:B------:R-:W-:Y:S02]  /*6f10*/  IADD3 R73, P5, R4.reuse, 0xd000, RZ ;  /* 0x0000d00004497810 */ /* 0x040fe40007fbe0ff */
[C---:B------:R-:W-:Y:S02]  /*6f20*/  IADD3 R65, P4, R4.reuse, 0xe000, RZ ;  /* 0x0000e00004417810 */ /* 0x040fe40007f9e0ff */
[C---:B------:R-:W-:Y:S02]  /*6f30*/  LOP3.LUT R13, R4.reuse, 0x380, RZ, 0xc0, !PT ;  /* 0x00000380040d7812 */ /* 0x040fe400078ec0ff */
[----:B------:R-:W-:Y:S01]  /*6f40*/  IADD3 R12, P3, R4, 0xf000, RZ ;  /* 0x0000f000040c7810 */ /* 0x000fe20007f7e0ff */
[----:B0-----:R0:W-:Y:S01]  /*6f50*/  @!P2 ST.E desc[UR40][R20.64], R9 ;  /* 0x000000091400a985 */ /* 0x0011e2000c101928 */
[----:B------:R-:W-:-:S02]  /*6f60*/  LOP3.LUT R76, R77, 0x380, RZ, 0xc0, !PT ;  /* 0x000003804d4c7812 */ /* 0x000fc400078ec0ff */
[----:B------:R-:W-:Y:S01]  /*6f70*/  LOP3.LUT R72, R73, 0x380, RZ, 0xc0, !PT ;  /* 0x0000038049487812 */ /* 0x000fe200078ec0ff */
[----:B-1----:R1:W-:Y:S01]  /*6f80*/  @!P0 ST.E desc[UR40][R50.64], R8 ;  /* 0x0000000832008985 */ /* 0x0023e2000c101928 */
[----:B------:R-:W-:Y:S01]  /*6f90*/  LOP3.LUT R64, R65, 0x380, RZ, 0xc0, !PT ;  /* 0x0000038041407812 */ /* 0x000fe200078ec0ff */
[----:B------:R-:W-:Y:S01]  /*6fa0*/  IMAD.X R53, RZ, RZ, R5, P3 ;  /* 0x000000ffff357224 */ /* 0x000fe200018e0605 */
[----:B------:R-:W-:Y:S01]  /*6fb0*/  SHF.R.U64 R13, R13, 0x3, RZ ;  /* 0x000000030d0d7819 */ /* 0x000fe200000012ff */
[----:B------:R-:W-:Y:S01]  /*6fc0*/  UIMAD UR7, UR11, UR12, URZ ;  /* 0x0000000c0b0772a4 */ /* 0x000fe2000f8e023f */
[----:B------:R-:W-:Y:S01]  /*6fd0*/  LOP3.LUT R3, R12, 0x380, RZ, 0xc0, !PT ;  /* 0x000003800c037812 */ /* 0x000fe200078ec0ff */
[----:B------:R-:W-:Y:S01]  /*6fe0*/  UIMAD.WIDE.U32 UR8, UR4, UR12, URZ ;  /* 0x0000000c040872a5 */ /* 0x000fe2000f8e003f */
[----:B------:R-:W-:Y:S01]  /*6ff0*/  SHF.R.U64 R76, R76, 0x3, RZ ;  /* 0x000000034c4c7819 */ /* 0x000fe200000012ff */
[----:B0-----:R-:W0:Y:S01]  /*7000*/  @P1 LDC R21, c[0x0][0xbf0] ;  /* 0x0002fc00ff151b82 */ /* 0x001e220000000800 */
[----:B------:R-:W-:Y:S01]  /*7010*/  SHF.R.U64 R72, R72, 0x3, RZ ;  /* 0x0000000348487819 */ /* 0x000fe200000012ff */
[----:B------:R-:W-:Y:S01]  /*7020*/  ULDC.64 UR10, c[0x0][0xae8] ;  /* 0x0002ba00000a7ab9 */ /* 0x000fe20000000a00 */
[----:B------:R-:W-:Y:S01]  /*7030*/  SHF.R.U64 R64, R64, 0x3, RZ ;  /* 0x0000000340407819 */ /* 0x000fe200000012ff */
[----:B------:R-:W-:Y:S01]  /*7040*/  IMAD.U32 R20, RZ, RZ, UR44 ;  /* 0x0000002cff147e24 */ /* 0x000fe2000f8e00ff */
[----:B------:R-:W-:Y:S01]  /*7050*/  LOP3.LUT R4, R13, R4, RZ, 0x3c, !PT ;  /* 0x000000040d047212 */ /* 0x000fe200078e3cff */
[----:B------:R-:W5:Y:S01]  /*7060*/  LD.E.128 R24, desc[UR40][R24.64] ;  /* 0x0000002818187980 */ /* 0x000f62000c101d00 */
[----:B------:R-:W-:-:S02]  /*7070*/  SHF.R.U64 R3, R3, 0x3, RZ ;  /* 0x0000000303037819 */ /* 0x000fc400000012ff */
[----:B------:R-:W-:Y:S01]  /*7080*/  LOP3.LUT R76, R76, R77, RZ, 0x3c, !PT ;  /* 0x0000004d4c4c7212 */ /* 0x000fe200078e3cff */
[--C-:B------:R-:W-:Y:S01]  /*7090*/  IMAD.X R77, RZ, RZ, R5.reuse, P6 ;  /* 0x000000ffff4d7224 */ /* 0x100fe200030e0605 */
[----:B------:R-:W-:Y:S01]  /*70a0*/  LOP3.LUT R72, R72, R73, RZ, 0x3c, !PT ;  /* 0x0000004948487212 */ /* 0x000fe200078e3cff */
[--C-:B------:R-:W-:Y:S01]  /*70b0*/  IMAD.X R73, RZ, RZ, R5.reuse, P5 ;  /* 0x000000ffff497224 */ /* 0x100fe200028e0605 */
[----:B------:R-:W-:Y:S01]  /*70c0*/  LOP3.LUT R64, R64, R65, RZ, 0x3c, !PT ;  /* 0x0000004140407212 */ /* 0x000fe200078e3cff */
[----:B------:R-:W-:Y:S01]  /*70d0*/  IMAD.X R65, RZ, RZ, R5, P4 ;  /* 0x000000ffff417224 */ /* 0x000fe200020e0605 */
[----:B------:R-:W-:Y:S01]  /*70e0*/  LOP3.LUT R52, R3, R12, RZ, 0x3c, !PT ;  /* 0x0000000c03347212 */ /* 0x000fe200078e3cff */
[----:B------:R-:W-:Y:S01]  /*70f0*/  UIMAD UR7, UR4, UR13, UR7 ;  /* 0x0000000d040772a4 */ /* 0x000fe2000f8e0207 */
[----:B------:R2:W5:Y:S01]  /*7100*/  LD.E.128 R12, desc[UR40][R4.64] ;  /* 0x00000028040c7980 */ /* 0x000562000c101d00 */
[----:B------:R-:W-:Y:S02]  /*7110*/  IMAD R3, R19, 0x20, R22 ;  /* 0x0000002013037824 */ /* 0x000fe400078e0216 */
[----:B------:R-:W-:Y:S01]  /*7120*/  IMAD.U32 R87, RZ, RZ, UR44 ;  /* 0x0000002cff577e24 */ /* 0x000fe2000f8e00ff */
[----:B------:R-:W5:Y:S04]  /*7130*/  LD.E.128 R28, desc[UR40][R28.64] ;  /* 0x000000281c1c7980 */ /* 0x000f68000c101d00 */
[----:B------:R-:W5:Y:S01]  /*7140*/  LD.E.128 R32, desc[UR40][R32.64] ;  /* 0x0000002820207980 */ /* 0x000f62000c101d00 */
[----:B--2---:R-:W2:Y:S01]  /*7150*/  @P1 LDC R5, c[0x0][0xbec] ;  /* 0x0002fb00ff051b82 */ /* 0x004ea20000000800 */
[----:B------:R-:W-:-:S02]  /*7160*/  UIADD3 UR9, UR9, UR7, URZ ;  /* 0x0000000709097290 */ /* 0x000fc4000fffe03f */
[----:B------:R-:W5:Y:S01]  /*7170*/  LD.E.128 R56, desc[UR40][R56.64] ;  /* 0x0000002838387980 */ /* 0x000f62000c101d00 */
[----:B------:R-:W-:Y:S01]  /*7180*/  UIMAD UR4, UR14, UR10, URZ ;  /* 0x0000000a0e0472a4 */ /* 0x000fe2000f8e023f */
[----:B------:R-:W-:Y:S01]  /*7190*/  IMAD R20, R20, 0x80, R3 ;  /* 0x0000008014147824 */ /* 0x000fe200078e0203 */
[----:B------:R-:W-:Y:S01]  /*71a0*/  UIMAD.WIDE.U32 UR8, UR43, UR10, UR8 ;  /* 0x0000000a2b0872a5 */ /* 0x000fe2000f8e0008 */
[----:B------:R-:W5:Y:S01]  /*71b0*/  LD.E.128 R36, desc[UR40][R36.64] ;  /* 0x0000002824247980 */ /* 0x000f62000c101d00 */
[----:B------:R-:W-:-:S03]  /*71c0*/  UIMAD UR4, UR43, UR11, UR4 ;  /* 0x0000000b2b0472a4 */ /* 0x000fc6000f8e0204 */
[----:B------:R-:W-:Y:S01]  /*71d0*/  ULDC.64 UR10, c[0x0][0xaf0] ;  /* 0x0002bc00000a7ab9 */ /* 0x000fe20000000a00 */
[----:B------:R-:W-:Y:S01]  /*71e0*/  UIADD3 UR9, UR9, UR4, URZ ;  /* 0x0000000409097290 */ /* 0x000fe2000fffe03f */
[----:B------:R-:W5:Y:S01]  /*71f0*/  LD.E.128 R40, desc[UR40][R40.64] ;  /* 0x0000002828287980 */ /* 0x000f62000c101d00 */
[----:B------:R-:W-:Y:S01]  /*7200*/  UIMAD UR4, UR45, UR10, URZ ;  /* 0x0000000a2d0472a4 */ /* 0x000fe2000f8e023f */
[----:B------:R-:W-:Y:S01]  /*7210*/  IMAD.MOV.U32 R3, RZ, RZ, R20 ;  /* 0x000000ffff037224 */ /* 0x000fe200078e0014 */
[----:B------:R-:W-:Y:S01]  /*7220*/  UIMAD.WIDE.U32 UR8, UR46, UR10, UR8 ;  /* 0x0000000a2e0872a5 */ /* 0x000fe2000f8e0008 */
[----:B------:R-:W5:Y:S01]  /*7230*/  LD.E.128 R44, desc[UR40][R44.64] ;  /* 0x000000282c2c7980 */ /* 0x000f62000c101d00 */
[----:B------:R-:W-:-:S03]  /*7240*/  UIMAD UR4, UR46, UR11, UR4 ;  /* 0x0000000b2e0472a4 */ /* 0x000fc6000f8e0204 */
[----:B------:R-:W5:Y:S01]  /*7250*/  LD.E.128 R68, desc[UR40][R68.64] ;  /* 0x0000002844447980 */ /* 0x000f62000c101d00 */
[----:B--2---:R-:W-:Y:S01]  /*7260*/  @P1 IMAD.HI.U32 R4, R20, R5, RZ ;  /* 0x0000000514041227 */ /* 0x004fe200078e00ff */
[----:B------:R-:W-:Y:S02]  /*7270*/  UIADD3 UR4, UR9, UR4, URZ ;  /* 0x0000000409047290 */ /* 0x000fe4000fffe03f */
[----:B------:R-:W5:Y:S02]  /*7280*/  LD.E.128 R60, desc[UR40][R60.64] ;  /* 0x000000283c3c7980 */ /* 0x000f64000c101d00 */
[----:B0-----:R-:W-:Y:S01]  /*7290*/  @P1 SHF.R.U32.HI R3, RZ, R21, R4 ;  /* 0x00000015ff031219 */ /* 0x001fe20000011604 */
[----:B------:R-:W-:Y:S01]  /*72a0*/  IMAD.U32 R4, RZ, RZ, UR8 ;  /* 0x00000008ff047e24 */ /* 0x000fe2000f8e00ff */
[----:B-1----:R-:W5:Y:S02]  /*72b0*/  LD.E.128 R48, desc[UR40][R48.64] ;  /* 0x0000002830307980 */ /* 0x002f64000c101d00 */
[--C-:B------:R-:W-:Y:S01]  /*72c0*/  SHF.R.S32.HI R6, RZ, 0x1f, R3.reuse ;  /* 0x0000001fff067819 */ /* 0x100fe20000011403 */
[----:B------:R-:W-:Y:S01]  /*72d0*/  IMAD.MOV R21, RZ, RZ, -R3 ;  /* 0x000000ffff157224 */ /* 0x000fe200078e0a03 */
[----:B------:R-:W5:Y:S01]  /*72e0*/  LD.E.128 R8, desc[UR40][R10.64] ;  /* 0x000000280a087980 */ /* 0x000f62000c101d00 */
[----:B------:R-:W-:Y:S01]  /*72f0*/  IMAD.U32 R5, RZ, RZ, UR9 ;  /* 0x00000009ff057e24 */ /* 0x000fe2000f8e00ff */
[----:B------:R-:W-:Y:S01]  /*7300*/  ULDC.64 UR8, c[0x0][0xae0] ;  /* 0x0002b80000087ab9 */ /* 0x000fe20000000a00 */
[----:B------:R-:W-:Y:S01]  /*7310*/  IMAD.U32 R5, RZ, RZ, UR4 ;  /* 0x00000004ff057e24 */ /* 0x000fe2000f8e00ff */
[----:B------:R-:W5:Y:S01]  /*7320*/  LD.E.128 R76, desc[UR40][R76.64] ;  /* 0x000000284c4c7980 */ /* 0x000f62000c101d00 */
[----:B------:R-:W-:-:S02]  /*7330*/  IMAD R6, R6, UR8, RZ ;  /* 0x0000000806067c24 */ /* 0x000fc4000f8e02ff */
[----:B------:R-:W-:Y:S01]  /*7340*/  IMAD R21, R80, R21, R20 ;  /* 0x0000001550157224 */ /* 0x000fe200078e0214 */
[----:B------:R-:W5:Y:S01]  /*7350*/  LD.E.128 R72, desc[UR40][R72.64] ;  /* 0x0000002848487980 */ /* 0x000f62000c101d00 */
[C---:B------:R-:W-:Y:S02]  /*7360*/  IMAD R81, R3.reuse, UR9, R6 ;  /* 0x0000000903517c24 */ /* 0x040fe4000f8e0206 */
[----:B------:R-:W-:Y:S01]  /*7370*/  IMAD.WIDE.U32 R4, R3, UR8, R4 ;  /* 0x0000000803047c25 */ /* 0x000fe2000f8e0004 */
[----:B------:R-:W5:Y:S01]  /*7380*/  LD.E.128 R64, desc[UR40][R64.64] ;  /* 0x0000002840407980 */ /* 0x000f62000c101d00 */
[----:B------:R-:W-:Y:S01]  /*7390*/  SHF.R.S32.HI R3, RZ, 0x1f, R21 ;  /* 0x0000001fff037819 */ /* 0x000fe20000011415 */
[----:B------:R-:W-:Y:S02]  /*73a0*/  ULDC.64 UR8, c[0x0][0xad8] ;  /* 0x0002b60000087ab9 */ /* 0x000fe40000000a00 */
[----:B------:R-:W5:Y:S01]  /*73b0*/  LD.E.128 R52, desc[UR40][R52.64] ;  /* 0x0000002834347980 */ /* 0x000f62000c101d00 */
[----:B------:R-:W-:Y:S01]  /*73c0*/  IMAD R87, R87, 0x80, R22 ;  /* 0x0000008057577824 */ /* 0x000fe200078e0216 */
[----:B------:R-:W-:Y:S01]  /*73d0*/  @!PT LDS RZ, [RZ] ;  /* 0x00000000fffff984 */ /* 0x000fe20000000800 */
[----:B------:R-:W-:Y:S01]  /*73e0*/  @!PT LDS RZ, [RZ] ;  /* 0x00000000fffff984 */ /* 0x000fe20000000800 */
[----:B------:R-:W-:Y:S01]  /*73f0*/  @!PT LDS RZ, [RZ] ;  /* 0x00000000fffff984 */ /* 0x000fe20000000800 */
[----:B------:R-:W-:Y:S01]  /*7400*/  @!PT LDS RZ, [RZ] ;  /* 0x00000000fffff984 */ /* 0x000fe20000000800 */
[----:B------:R0:W-:Y:S06]  /*7410*/  MEMBAR.ALL.CTA ;  /* 0x0000000000007992 */ /* 0x0001ec0000008000 */
[----:B0-----:R-:W0:Y:S01]  /*7420*/  FENCE.VIEW.ASYNC.S ;  /* 0x00000000000073c6 */ /* 0x001e220000000000 */
[----:B------:R-:W-:-:S02]  /*7430*/  IMAD.IADD R5, R5, 0x1, R81 ;  /* 0x0000000105057824 */ /* 0x000fc400078e0251 */
[----:B------:R-:W-:Y:S02]  /*7440*/  IMAD R6, R3, UR8, RZ ;  /* 0x0000000803067c24 */ /* 0x000fe4000f8e02ff */
[----:B------:R-:W-:Y:S02]  /*7450*/  VIADD R3, R87, 0x20 ;  /* 0x0000002057037836 */ /* 0x000fe40000000000 */
[C---:B------:R-:W-:Y:S02]  /*7460*/  IMAD R81, R21.reuse, UR9, R6 ;  /* 0x0000000915517c24 */ /* 0x040fe4000f8e0206 */
[----:B------:R-:W-:Y:S01]  /*7470*/  IMAD.WIDE.U32 R4, R21, UR8, R4 ;  /* 0x0000000815047c25 */ /* 0x000fe2000f8e0004 */
[-C--:B------:R-:W-:Y:S01]  /*7480*/  ISETP.GE.AND P1, PT, R3, R84.reuse, PT ;  /* 0x000000540300720c */ /* 0x080fe20003f26270 */
[----:B------:R-:W-:Y:S01]  /*7490*/  ULDC.64 UR8, c[0x0][0xa80] ;  /* 0x0002a00000087ab9 */ /* 0x000fe20000000a00 */
[C---:B------:R-:W-:Y:S01]  /*74a0*/  ISETP.GE.AND P2, PT, R87.reuse, R84, PT ;  /* 0x000000545700720c */ /* 0x040fe20003f46270 */
[----:B------:R-:W-:Y:S01]  /*74b0*/  VIADD R3, R87, 0x40 ;  /* 0x0000004057037836 */ /* 0x000fe20000000000 */
[----:B------:R-:W-:Y:S01]  /*74c0*/  LEA R6, P3, R4, UR8, 0x1 ;  /* 0x0000000804067c11 */ /* 0x000fe2000f8608ff */
[----:B------:R-:W-:-:S02]  /*74d0*/  IMAD.IADD R5, R5, 0x1, R81 ;  /* 0x0000000105057824 */ /* 0x000fc400078e0251 */
[----:B------:R-:W-:Y:S01]  /*74e0*/  VIADD R0, R0, 0x22820 ;  /* 0x0002282000007836 */ /* 0x000fe20000000000 */
[----:B------:R-:W-:Y:S02]  /*74f0*/  ISETP.GE.AND P0, PT, R3, R84, PT ;  /* 0x000000540300720c */ /* 0x000fe40003f06270 */
[----:B------:R-:W-:Y:S02]  /*7500*/  LEA.HI.X R3, R4, UR9, R5, 0x1, P3 ;  /* 0x0000000904037c11 */ /* 0x000fe400098f0c05 */
[----:B------:R-:W-:Y:S01]  /*7510*/  PRMT R0, RZ, 0x654, R0 ;  /* 0x00000654ff007816 */ /* 0x000fe20000000000 */
[----:B0-----:R0:W1:Y:S01]  /*7520*/  SHFL.IDX PT, R85, R6, RZ, 0x181f ;  /* 0x00181fff06557589 */ /* 0x00106200000e0000 */
[----:B------:R-:W-:Y:S02]  /*7530*/  BSSY B1, `(.L_x_400) ;  /* 0x0000015000017945 */ /* 0x000fe40003800000 */
[----:B------:R0:W-:Y:S01]  /*7540*/  SYNCS.ARRIVE.TRANS64.RED.A1T0 RZ, [R0+URZ], RZ ;  /* 0x000000ff00ff79a7 */ /* 0x0001e2000810043f */
[----:B------:R0:W2:Y:S01]  /*7550*/  SHFL.IDX PT, R83, R3, RZ, 0x181f ;  /* 0x00181fff03537589 */ /* 0x0000a200000e0000 */
[----:B------:R-:W-:Y:S05]  /*7560*/  @P2 BRA `(.L_x_401) ;  /* 0x0000000000442947 */ /* 0x000fea0003800000 */
[----:B------:R-:W-:Y:S02]  /*7570*/  ULDC UR4, c[0x0][0xac8] ;  /* 0x0002b20000047ab9 */ /* 0x000fe40000000800 */
[----:B------:R-:W-:Y:S02]  /*7580*/  ISETP.GE.AND P5, PT, R2, UR4, PT ;  /* 0x0000000402007c0c */ /* 0x000fe4000bfa6270 */
[----:B------:R-:W-:Y:S02]  /*7590*/  ISETP.GE.AND P4, PT, R17, UR4, PT ;  /* 0x0000000411007c0c */ /* 0x000fe4000bf86270 */
[----:B------:R-:W-:Y:S02]  /*75a0*/  ISETP.GE.AND P3, PT, R16, UR4, PT ;  /* 0x0000000410007c0c */ /* 0x000fe4000bf66270 */
[----:B------:R-:W-:-:S07]  /*75b0*/  ISETP.GE.AND P2, PT, R18, UR4, PT ;  /* 0x0000000412007c0c */ /* 0x000fce000bf46270 */
[----:B-1----:R-:W-:-:S04]  /*75c0*/  @!P5 LEA R4, P6, R2, R85, 0x1 ;  /* 0x000000550204d211 */ /* 0x002fc800078c08ff */
[----:B--2---:R-:W-:Y:S02]  /*75d0*/  @!P5 LEA.HI.X R5, R2, R83, R208, 0x1, P6 ;  /* 0x000000530205d211 */ /* 0x004fe400030f0cd0 */
[----:B------:R-:W-:-:S03]  /*75e0*/  @!P4 LEA R20, P6, R17, R85, 0x1 ;  /* 0x000000551114c211 */ /* 0x000fc600078c08ff */
[----:B-----5:R3:W-:Y:S01]  /*75f0*/  @!P5 ST.E.128 desc[UR40][R4.64], R12 ;  /* 0x0000000c0400d985 */ /* 0x0207e2000c101d28 */
[----:B------:R-:W-:Y:S02]  /*7600*/  @!P4 LEA.HI.X R21, R17, R83, R207, 0x1, P6 ;  /* 0x000000531115c211 */ /* 0x000fe400030f0ccf */
[----:B------:R-:W-:-:S03]  /*7610*/  @!P3 LEA R80, P6, R16, R85, 0x1 ;  /* 0x000000551050b211 */ /* 0x000fc600078c08ff */
[----:B------:R3:W-:Y:S01]  /*7620*/  @!P4 ST.E.128 desc[UR40][R20.64], R56 ;  /* 0x000000381400c985 */ /* 0x0007e2000c101d28 */
[----:B------:R-:W-:Y:S02]  /*7630*/  @!P3 LEA.HI.X R81, R16, R83, R206, 0x1, P6 ;  /* 0x000000531051b211 */ /* 0x000fe400030f0cce */
[----:B------:R-:W-:-:S03]  /*7640*/  @!P2 LEA R82, P6, R18, R85, 0x1 ;  /* 0x000000551252a211 */ /* 0x000fc600078c08ff */
[----:B------:R3:W-:Y:S01]  /*7650*/  @!P3 ST.E.128 desc[UR40][R80.64], R68 ;  /* 0x000000445000b985 */ /* 0x0007e2000c101d28 */
[----:B------:R-:W-:-:S05]  /*7660*/  @!P2 LEA.HI.X R83, R18, R83, R205, 0x1, P6 ;  /* 0x000000531253a211 */ /* 0x000fca00030f0ccd */
[----:B------:R3:W-:Y:S04]  /*7670*/  @!P2 ST.E.128 desc[UR40][R82.64], R76 ;  /* 0x0000004c5200a985 */ /* 0x0007e8000c101d28 */
.L_x_401:
[----:B------:R-:W-:Y:S05]  /*7680*/  BSYNC B1 ;  /* 0x0000000000017941 */ /* 0x000fea0003800000 */
.L_x_400:
[----:B---3--:R3:W4:Y:S01]  /*7690*/  SHFL.IDX PT, R21, R3, 0x1, 0x181f ;  /* 0x00381f0003157f89 */ /* 0x00872200000e0000 */
[----:B------:R-:W-:Y:S03]  /*76a0*/  BSSY B1, `(.L_x_402) ;  /* 0x0000014000017945 */ /* 0x000fe60003800000 */
[----:B-----5:R3:W0:Y:S01]  /*76b0*/  SHFL.IDX PT, R15, R6, 0x1, 0x181f ;  /* 0x00381f00060f7f89 */ /* 0x02062200000e0000 */
[----:B------:R-:W-:Y:S05]  /*76c0*/  @P1 BRA `(.L_x_403) ;  /* 0x0000000000441947 */ /* 0x000fea0003800000 */
[----:B------:R-:W-:Y:S02]  /*76d0*/  ULDC UR4, c[0x0][0xac8] ;  /* 0x0002b20000047ab9 */ /* 0x000fe40000000800 */
[----:B------:R-:W-:Y:S02]  /*76e0*/  ISETP.GE.AND P4, PT, R2, UR4, PT ;  /* 0x0000000402007c0c */ /* 0x000fe4000bf86270 */
[----:B------:R-:W-:Y:S02]  /*76f0*/  ISETP.GE.AND P3, PT, R17, UR4, PT ;  /* 0x0000000411007c0c */ /* 0x000fe4000bf66270 */
[----:B------:R-:W-:Y:S02]  /*7700*/  ISETP.GE.AND P2, PT, R16, UR4, PT ;  /* 0x0000000410007c0c */ /* 0x000fe4000bf46270 */
[----:B------:R-:W-:-:S07]  /*7710*/  ISETP.GE.AND P1, PT, R18, UR4, PT ;  /* 0x0000000412007c0c */ /* 0x000fce000bf26270 */
[CC--:B0-----:R-:W-:Y:S02]  /*7720*/  @!P4 LEA R4, P6, R2.reuse, R15.reuse, 0x1 ;  /* 0x0000000f0204c211 */ /* 0x0c1fe400078c08ff */
[C---:B------:R-:W-:Y:S02]  /*7730*/  @!P3 LEA R12, P5, R17.reuse, R15, 0x1 ;  /* 0x0000000f110cb211 */ /* 0x040fe400078a08ff */
[----:B----4-:R-:W-:Y:S02]  /*7740*/  @!P4 LEA.HI.X R5, R2, R21, R208, 0x1, P6 ;  /* 0x000000150205c211 */ /* 0x010fe400030f0cd0 */
[----:B------:R-:W-:Y:S02]  /*7750*/  @!P2 LEA R14, P6, R16, R15, 0x1 ;  /* 0x0000000f100ea211 */ /* 0x000fe400078c08ff */
[----:B------:R-:W-:Y:S01]  /*7760*/  @!P3 LEA.HI.X R13, R17, R21, R207, 0x1, P5 ;  /* 0x00000015110db211 */ /* 0x000fe200028f0ccf */
[----:B------:R0:W-:Y:S01]  /*7770*/  @!P4 ST.E.128 desc[UR40][R4.64], R24 ;  /* 0x000000180400c985 */ /* 0x0001e2000c101d28 */
[----:B------:R-:W-:-:S02]  /*7780*/  @!P1 LEA R20, P5, R18, R15, 0x1 ;  /* 0x0000000f12149211 */ /* 0x000fc400078a08ff */
[-C--:B------:R-:W-:Y:S01]  /*7790*/  @!P2 LEA.HI.X R15, R16, R21.reuse, R206, 0x1, P6 ;  /* 0x00000015100fa211 */ /* 0x080fe200030f0cce */
[----:B------:R0:W-:Y:S01]  /*77a0*/  @!P3 ST.E.128 desc[UR40][R12.64], R36 ;  /* 0x000000240c00b985 */ /* 0x0001e2000c101d28 */
[----:B------:R-:W-:-:S03]  /*77b0*/  @!P1 LEA.HI.X R21, R18, R21, R205, 0x1, P5 ;  /* 0x0000001512159211 */ /* 0x000fc600028f0ccd */
[----:B------:R0:W-:Y:S04]  /*77c0*/  @!P2 ST.E.128 desc[UR40][R14.64], R60 ;  /* 0x0000003c0e00a985 */ /* 0x0001e8000c101d28 */
[----:B------:R0:W-:Y:S02]  /*77d0*/  @!P1 ST.E.128 desc[UR40][R20.64], R72 ;  /* 0x0000004814009985 */ /* 0x0001e4000c101d28 */
.L_x_403:
[----:B------:R-:W-:Y:S05]  /*77e0*/  BSYNC B1 ;  /* 0x0000000000017941 */ /* 0x000fea0003800000 */
.L_x_402:
[----:B0---4-:R0:W4:Y:S01]  /*77f0*/  SHFL.IDX PT, R21, R3, 0x2, 0x181f ;  /* 0x00581f0003157f89 */ /* 0x01112200000e0000 */
        /* <DEDUP_REMOVED lines=11> */
[----:B----4-:R-:W-:Y:S02]  /*78b0*/  @!P3 LEA.HI.X R5, R2, R21, R208, 0x1, P6 ;  /* 0x000000150205b211 */ /* 0x010fe400030f0cd0 */
[----:B------:R-:W-:Y:S02]  /*78c0*/  @!P0 LEA R20, P6, R18, R13, 0x1 ;  /* 0x0000000d12148211 */ /* 0x000fe400078c08ff */
[-C--:B------:R-:W-:Y:S01]  /*78d0*/  @!P2 LEA.HI.X R13, R17, R21.reuse, R207, 0x1, P5 ;  /* 0x00000015110da211 */ /* 0x080fe200028f0ccf */
[----:B------:R0:W-:Y:S01]  /*78e0*/  @!P3 ST.E.128 desc[UR40][R4.64], R28 ;  /* 0x0000001c0400b985 */ /* 0x0001e2000c101d28 */
[----:B------:R-:W-:-:S02]  /*78f0*/  @!P1 LEA.HI.X R15, R16, R21, R206, 0x1, P4 ;  /* 0x00000015100f9211 */ /* 0x000fc400020f0cce */
[----:B------:R-:W-:Y:S01]  /*7900*/  @!P0 LEA.HI.X R21, R18, R21, R205, 0x1, P6 ;  /* 0x0000001512158211 */ /* 0x000fe200030f0ccd */
[----:B------:R0:W-:Y:S04]  /*7910*/  @!P2 ST.E.128 desc[UR40][R12.64], R40 ;  /* 0x000000280c00a985 */ /* 0x0001e8000c101d28 */
[----:B------:R0:W-:Y:S04]  /*7920*/  @!P1 ST.E.128 desc[UR40][R14.64], R48 ;  /* 0x000000300e009985 */ /* 0x0001e8000c101d28 */
[----:B------:R0:W-:Y:S02]  /*7930*/  @!P0 ST.E.128 desc[UR40][R20.64], R64 ;  /* 0x0000004014008985 */ /* 0x0001e4000c101d28 */
.L_x_405:
[----:B------:R-:W-:Y:S05]  /*7940*/  BSYNC B1 ;  /* 0x0000000000017941 */ /* 0x000fea0003800000 */
.L_x_404:
[----:B------:R-:W-:Y:S01]  /*7950*/  VIADD R0, R87, 0x60 ;  /* 0x0000006057007836 */ /* 0x000fe20000000000 */
[----:B0--3--:R-:W3:Y:S04]  /*7960*/  SHFL.IDX PT, R3, R3, 0x3, 0x181f ;  /* 0x00781f0003037f89 */ /* 0x009ee800000e0000 */
[----:B------:R-:W-:Y:S01]  /*7970*/  ISETP.GE.AND P0, PT, R0, R84, PT ;  /* 0x000000540000720c */ /* 0x000fe20003f06270 */
[----:B----4-:R4:W0:-:S12]  /*7980*/  SHFL.IDX PT, R21, R6, 0x3, 0x181f ;  /* 0x00781f0006157f89 */ /* 0x01081800000e0000 */
[----:B----4-:R-:W-:Y:S05]  /*7990*/  @P0 BRA `(.L_x_406) ;  /* 0x0000000c00b40947 */ /* 0x010fea0003800000 */
[----:B------:R-:W-:Y:S02]  /*79a0*/  ULDC UR4, c[0x0][0xac8] ;  /* 0x0002b20000047ab9 */ /* 0x000fe40000000800 */
[----:B------:R-:W-:Y:S02]  /*79b0*/  ISETP.GE.AND P3, PT, R2, UR4, PT ;  /* 0x0000000402007c0c */ /* 0x000fe4000bf66270 */
[----:B------:R-:W-:Y:S02]  /*79c0*/  ISETP.GE.AND P4, PT, R17, UR4, PT ;  /* 0x0000000411007c0c */ /* 0x000fe4000bf86270 */
[----:B------:R-:W-:-:S09]  /*79d0*/  ISETP.GE.AND P5, PT, R16, UR4, PT ;  /* 0x0000000410007c0c */ /* 0x000fd2000bfa6270 */
[-C--:B0-----:R-:W-:Y:S02]  /*79e0*/  @!P3 LEA R4, P0, R2, R21.reuse, 0x1 ;  /* 0x000000150204b211 */ /* 0x081fe400078008ff */
[CC--:B------:R-:W-:Y:S02]  /*79f0*/  @!P4 LEA R12, P1, R17.reuse, R21.reuse, 0x1 ;  /* 0x00000015110cc211 */ /* 0x0c0fe400078208ff */
[----:B------:R-:W-:Y:S02]  /*7a00*/  @!P5 LEA R14, P2, R16, R21, 0x1 ;  /* 0x00000015100ed211 */ /* 0x000fe400078408ff */
[-C--:B---3--:R-:W-:Y:S02]  /*7a10*/  @!P3 LEA.HI.X R5, R2, R3.reuse, R208, 0x1, P0 ;  /* 0x000000030205b211 */ /* 0x088fe400000f0cd0 */
[-C--:B------:R-:W-:Y:S02]  /*7a20*/  @!P4 LEA.HI.X R13, R17, R3.reuse, R207, 0x1, P1 ;  /* 0x00000003110dc211 */ /* 0x080fe400008f0ccf */
[----:B------:R-:W-:Y:S01]  /*7a30*/  @!P5 LEA.HI.X R15, R16, R3, R206, 0x1, P2 ;  /* 0x00000003100fd211 */ /* 0x000fe200010f0cce */
[----:B------:R4:W-:Y:S01]  /*7a40*/  @!P3 ST.E.128 desc[UR40][R4.64], R32 ;  /* 0x000000200400b985 */ /* 0x0009e2000c101d28 */
[----:B------:R-:W-:-:S03]  /*7a50*/  ISETP.GE.AND P0, PT, R18, UR4, PT ;  /* 0x0000000412007c0c */ /* 0x000fc6000bf06270 */
[----:B------:R4:W-:Y:S04]  /*7a60*/  @!P4 ST.E.128 desc[UR40][R12.64], R44 ;  /* 0x0000002c0c00c985 */ /* 0x0009e8000c101d28 */
[----:B------:R4:W-:Y:S06]  /*7a70*/  @!P5 ST.E.128 desc[UR40][R14.64], R8 ;  /* 0x000000080e00d985 */ /* 0x0009ec000c101d28 */
[----:B------:R-:W-:Y:S05]  /*7a80*/  @P0 BRA `(.L_x_406) ;  /* 0x0000000c00780947 */ /* 0x000fea0003800000 */
[----:B----4-:R-:W-:-:S04]  /*7a90*/  LEA R4, P0, R18, R21, 0x1 ;  /* 0x0000001512047211 */ /* 0x010fc800078008ff */
[----:B------:R-:W-:-:S05]  /*7aa0*/  LEA.HI.X R5, R18, R3, R205, 0x1, P0 ;  /* 0x0000000312057211 */ /* 0x000fca00000f0ccd */
[----:B------:R0:W-:Y:S01]  /*7ab0*/  ST.E.128 desc[UR40][R4.64], R52 ;  /* 0x0000003404007985 */ /* 0x0001e2000c101d28 */
[----:B------:R-:W-:Y:S05]  /*7ac0*/  BRA `(.L_x_406) ;  /* 0x0000000c00687947 */ /* 0x000fea0003800000 */
.L_x_398:
[----:B------:R-:W-:Y:S01]  /*7ad0*/  ULDC.64 UR8, c[0x0][0xc00] ;  /* 0x0003000000087ab9 */ /* 0x000fe20000000a00 */
[----:B------:R-:W-:Y:S01]  /*7ae0*/  ULDC UR4, c[0x0][0xa88] ;  /* 0x0002a20000047ab9 */ /* 0x000fe20000000800 */
[----:B------:R-:W-:Y:S01]  /*7af0*/  UISETP.NE.U32.AND UP0, UPT, UR8, URZ, UPT ;  /* 0x0000003f0800728c */ /* 0x000fe2000bf05070 */
[----:B------:R-:W0:Y:S03]  /*7b00*/  LDC R13, c[0x0][0xbe8] ;  /* 0x0002fa00ff0d7b82 */ /* 0x000e260000000800 */
[----:B------:R-:W-:-:S03]  /*7b10*/  UISETP.NE.AND.EX UP0, UPT, UR9, URZ, UPT, UP0 ;  /* 0x0000003f0900728c */ /* 0x000fc6000bf05300 */
[----:B------:R-:W-:Y:S02]  /*7b20*/  ULDC.64 UR8, c[0x0][0xc00] ;  /* 0x0003000000087ab9 */ /* 0x000fe40000000a00 */
[----:B------:R-:W-:Y:S01]  /*7b30*/  UIMAD.WIDE UR8, UR46, 0x4, UR8 ;  /* 0x000000042e0878a5 */ /* 0x000fe2000f8e0208 */
[----:B------:R-:W-:-:S05]  /*7b40*/  PLOP3.LUT P2, PT, PT, PT, UP0, 0x80, 0x0 ;  /* 0x000000000000781c */ /* 0x000fca0003f4f008 */
[----:B------:R-:W-:Y:S02]  /*7b50*/  IMAD.U32 R4, RZ, RZ, UR8 ;  /* 0x00000008ff047e24 */ /* 0x000fe4000f8e00ff */
[----:B------:R-:W-:Y:S01]  /*7b60*/  IMAD.U32 R5, RZ, RZ, UR9 ;  /* 0x00000009ff057e24 */ /* 0x000fe2000f8e00ff */
[----:B------:R-:W-:Y:S02]  /*7b70*/  ULDC.64 UR8, c[0x0][0xc08] ;  /* 0x0003020000087ab9 */ /* 0x000fe40000000a00 */
[----:B------:R-:W-:-:S03]  /*7b80*/  UISETP.NE.U32.AND UP1, UPT, UR8, URZ, UPT ;  /* 0x0000003f0800728c */ /* 0x000fc6000bf25070 */
[----:B------:R-:W2:Y:S01]  /*7b90*/  @P2 LDG.E R3, desc[UR40][R4.64] ;  /* 0x0000002804032981 */ /* 0x000ea2000c1e1900 */
[----:B------:R-:W-:Y:S01]  /*7ba0*/  UISETP.NE.AND.EX UP1, UPT, UR9, URZ, UPT, UP1 ;  /* 0x0000003f0900728c */ /* 0x000fe2000bf25310 */
[----:B------:R-:W-:-:S05]  /*7bb0*/  IMAD.U32 R0, RZ, RZ, UR4 ;  /* 0x00000004ff007e24 */ /* 0x000fca000f8e00ff */
[----:B------:R-:W-:-:S05]  /*7bc0*/  PLOP3.LUT P3, PT, PT, PT, UP1, 0x80, 0x0 ;  /* 0x000000000000781c */ /* 0x000fca0003f6f018 */
[----:B------:R-:W-:Y:S02]  /*7bd0*/  @UP1 ULDC.64 UR8, c[0x0][0xc08] ;  /* 0x0003020000081ab9 */ /* 0x000fe40000000a00 */
[----:B------:R-:W-:-:S06]  /*7be0*/  @UP1 UIMAD.WIDE UR8, UR46, 0x4, UR8 ;  /* 0x000000042e0818a5 */ /* 0x000fcc000f8e0208 */
[----:B------:R-:W-:Y:S02]  /*7bf0*/  IMAD.U32 R8, RZ, RZ, UR8 ;  /* 0x00000008ff087e24 */ /* 0x000fe4000f8e00ff */
[----:B------:R-:W-:-:S05]  /*7c00*/  IMAD.U32 R9, RZ, RZ, UR9 ;  /* 0x00000009ff097e24 */ /* 0x000fca000f8e00ff */
[----:B------:R1:W5:Y:S01]  /*7c10*/  @P3 LDG.E R0, desc[UR40][R8.64] ;  /* 0x0000002808003981 */ /* 0x000362000c1e1900 */
[----:B0-----:R-:W-:Y:S01]  /*7c20*/  ISETP.NE.AND P0, PT, R13, 0x1, PT ;  /* 0x000000010d00780c */ /* 0x001fe20003f05270 */
[----:B------:R-:W-:Y:S01]  /*7c30*/  UMOV UR4, URZ ;  /* 0x0000003f00047c82 */ /* 0x000fe20008000000 */
[----:B------:R-:W-:Y:S01]  /*7c40*/  USHF.R.S32.HI UR11, URZ, 0x1f, UR43 ;  /* 0x0000001f3f0b7899 */ /* 0x000fe2000801142b */
[----:B------:R-:W-:-:S10]  /*7c50*/  ISETP.GE.AND P1, PT, R209, 0x80, PT ;  /* 0x00000080d100780c */ /* 0x000fd40003f26270 */
[----:B------:R-:W0:Y:S01]  /*7c60*/  @P0 LDC R11, c[0x0][0xbec] ;  /* 0x0002fb00ff0b0b82 */ /* 0x000e220000000800 */
[----:B--2---:R-:W-:-:S13]  /*7c70*/  @P2 R2UR UR4, R3 ;  /* 0x00000000030422ca */ /* 0x004fda00000e0000 */
[----:B------:R-:W-:Y:S01]  /*7c80*/  USHF.R.S32.HI UR10, URZ, 0x1f, UR4 ;  /* 0x0000001f3f0a7899 */ /* 0x000fe20008011404 */
[----:B01----:R-:W-:Y:S11]  /*7c90*/  @P3 BRA `(.L_x_407) ;  /* 0x0000000000103947 */ /* 0x003ff60003800000 */
[----:B------:R-:W-:Y:S05]  /*7ca0*/  @!P2 BRA `(.L_x_407) ;  /* 0x00000000000ca947 */ /* 0x000fea0003800000 */
[----:B------:R-:W2:Y:S04]  /*7cb0*/  LDG.E R3, desc[UR40][R4.64] ;  /* 0x0000002804037981 */ /* 0x000ea8000c1e1900 */
[----:B-----5:R-:W2:Y:S02]  /*7cc0*/  LDG.E R0, desc[UR40][R4.64+0x4] ;  /* 0x0000042804007981 */ /* 0x020ea4000c1e1900 */
[----:B--2---:R-:W-:-:S07]  /*7cd0*/  IMAD.IADD R0, R0, 0x1, -R3 ;  /* 0x0000000100007824 */ /* 0x004fce00078e0a03 */
.L_x_407:
[----:B------:R-:W-:Y:S01]  /*7ce0*/  USEL UR46, UR46, URZ, !UP0 ;  /* 0x0000003f2e2e7287 */ /* 0x000fe2000c000000 */
[----:B------:R-:W-:Y:S01]  /*7cf0*/  BSSY B1, `(.L_x_408) ;  /* 0x000002d000017945 */ /* 0x000fe20003800000 */
[----:B------:R-:W-:-:S03]  /*7d00*/  USEL UR45, UR45, URZ, !UP0 ;  /* 0x0000003f2d2d7287 */ /* 0x000fc6000c000000 */
[----:B------:R-:W-:Y:S09]  /*7d10*/  @P1 BRA `(.L_x_409) ;  /* 0x0000000000a81947 */ /* 0x000ff20003800000 */
[----:B------:R-:W0:Y:S01]  /*7d20*/  S2R R4, SR_TID.X ;  /* 0x0000000000047919 */ /* 0x000e220000002100 */
[----:B------:R-:W1:Y:S01]  /*7d30*/  LDC R6, c[0x0][0xbe8] ;  /* 0x0002fa00ff067b82 */ /* 0x000e620000000800 */
[----:B------:R-:W-:-:S04]  /*7d40*/  IMAD.U32 R3, RZ, RZ, UR44 ;  /* 0x0000002cff037e24 */ /* 0x000fc8000f8e00ff */
[----:B0-----:R-:W-:Y:S02]  /*7d50*/  IMAD R3, R3, 0x80, R4 ;  /* 0x0000008003037824 */ /* 0x001fe400078e0204 */
[----:B-1---5:R-:W-:Y:S02]  /*7d60*/  IMAD R4, R0, R6, RZ ;  /* 0x0000000600047224 */ /* 0x022fe400078e02ff */
[----:B------:R-:W-:-:S05]  /*7d70*/  VIADD R5, R3, 0xffffff80 ;  /* 0xffffff8003057836 */ /* 0x000fca0000000000 */
[----:B------:R-:W-:-:S13]  /*7d80*/  ISETP.GE.AND P1, PT, R5, R4, PT ;  /* 0x000000040500720c */ /* 0x000fda0003f26270 */
[----:B------:R-:W-:Y:S05]  /*7d90*/  @P1 BRA `(.L_x_409) ;  /* 0x0000000000881947 */ /* 0x000fea0003800000 */
[----:B------:R-:W-:Y:S01]  /*7da0*/  ISETP.NE.AND P1, PT, R6, 0x1, PT ;  /* 0x000000010600780c */ /* 0x000fe20003f25270 */
[----:B------:R-:W-:Y:S01]  /*7db0*/  ULDC.64 UR12, c[0x0][0xb90] ;  /* 0x0002e400000c7ab9 */ /* 0x000fe20000000a00 */
[----:B------:R-:W-:Y:S01]  /*7dc0*/  UMOV UR8, UR4 ;  /* 0x0000000400087c82 */ /* 0x000fe20008000000 */
[----:B------:R-:W-:Y:S01]  /*7dd0*/  UIMAD UR7, UR11, UR12, URZ ;  /* 0x0000000c0b0772a4 */ /* 0x000fe2000f8e023f */
[----:B------:R-:W-:Y:S02]  /*7de0*/  UMOV UR9, UR10 ;  /* 0x0000000a00097c82 */ /* 0x000fe40008000000 */
[----:B------:R-:W-:Y:S02]  /*7df0*/  UIMAD.WIDE.U32 UR8, UR43, UR12, UR8 ;  /* 0x0000000c2b0872a5 */ /* 0x000fe4000f8e0008 */
[----:B------:R-:W-:-:S03]  /*7e00*/  UIMAD UR7, UR43, UR13, UR7 ;  /* 0x0000000d2b0772a4 */ /* 0x000fc6000f8e0207 */
[----:B------:R-:W-:Y:S02]  /*7e10*/  ULDC.64 UR12, c[0x0][0xb98] ;  /* 0x0002e600000c7ab9 */ /* 0x000fe40000000a00 */
[----:B------:R-:W0:Y:S01]  /*7e20*/  @P1 LDC R4, c[0x0][0xbec] ;  /* 0x0002fb00ff041b82 */ /* 0x000e220000000800 */
[----:B------:R-:W-:Y:S02]  /*7e30*/  UIADD3 UR9, UR9, UR7, URZ ;  /* 0x0000000709097290 */ /* 0x000fe4000fffe03f */
[----:B------:R-:W-:Y:S02]  /*7e40*/  UIMAD UR7, UR45, UR12, URZ ;  /* 0x0000000c2d0772a4 */ /* 0x000fe4000f8e023f */
[----:B------:R-:W-:Y:S02]  /*7e50*/  UIMAD.WIDE.U32 UR8, UR46, UR12, UR8 ;  /* 0x0000000c2e0872a5 */ /* 0x000fe4000f8e0008 */
[----:B------:R-:W-:Y:S01]  /*7e60*/  UIMAD UR7, UR46, UR13, UR7 ;  /* 0x0000000d2e0772a4 */ /* 0x000fe2000f8e0207 */
[----:B------:R-:W1:Y:S02]  /*7e70*/  @P1 LDC R8, c[0x0][0xbf0] ;  /* 0x0002fc00ff081b82 */ /* 0x000e640000000800 */
[----:B------:R-:W-:Y:S01]  /*7e80*/  ULDC.64 UR12, c[0x0][0xb88] ;  /* 0x0002e200000c7ab9 */ /* 0x000fe20000000a00 */
[----:B0-----:R-:W-:-:S04]  /*7e90*/  @P1 IMAD.HI.U32 R3, R5, R4, RZ ;  /* 0x0000000405031227 */ /* 0x001fc800078e00ff */
[----:B------:R-:W-:Y:S01]  /*7ea0*/  IMAD.MOV.U32 R4, RZ, RZ, R5 ;  /* 0x000000ffff047224 */ /* 0x000fe200078e0005 */
[----:B-1----:R-:W-:Y:S01]  /*7eb0*/  @P1 SHF.R.U32.HI R4, RZ, R8, R3 ;  /* 0x00000008ff041219 */ /* 0x002fe20000011603 */
[----:B------:R-:W-:-:S04]  /*7ec0*/  IMAD.U32 R8, RZ, RZ, UR7 ;  /* 0x00000007ff087e24 */ /* 0x000fc8000f8e00ff */
[----:B------:R-:W-:-:S04]  /*7ed0*/  IMAD.MOV R3, RZ, RZ, -R4 ;  /* 0x000000ffff037224 */ /* 0x000fc800078e0a04 */
[----:B------:R-:W-:Y:S01]  /*7ee0*/  IMAD R3, R6, R3, R5 ;  /* 0x0000000306037224 */ /* 0x000fe200078e0205 */
[----:B------:R-:W-:Y:S02]  /*7ef0*/  SHF.R.S32.HI R5, RZ, 0x1f, R4 ;  /* 0x0000001fff057819 */ /* 0x000fe40000011404 */
[----:B------:R-:W-:Y:S02]  /*7f00*/  IADD3 R4, P1, R4, UR8, RZ ;  /* 0x0000000804047c10 */ /* 0x000fe4000ff3e0ff */
[----:B------:R-:W-:Y:S02]  /*7f10*/  SHF.R.S32.HI R6, RZ, 0x1f, R3 ;  /* 0x0000001fff067819 */ /* 0x000fe40000011403 */
[----:B------:R-:W-:Y:S01]  /*7f20*/  IADD3.X R5, R5, UR9, R8, P1, !PT ;  /* 0x0000000905057c10 */ /* 0x000fe20008ffe408 */
[----:B------:R-:W-:Y:S02]  /*7f30*/  ULDC.64 UR8, c[0x0][0xb50] ;  /* 0x0002d40000087ab9 */ /* 0x000fe40000000a00 */
[----:B------:R-:W-:-:S02]  /*7f40*/  IMAD R6, R6, UR12, RZ ;  /* 0x0000000c06067c24 */ /* 0x000fc4000f8e02ff */
[----:B------:R-:W-:-:S04]  /*7f50*/  IMAD.WIDE.U32 R4, R3, UR12, R4 ;  /* 0x0000000c03047c25 */ /* 0x000fc8000f8e0004 */
[----:B------:R-:W-:Y:S01]  /*7f60*/  IMAD R9, R3, UR13, R6 ;  /* 0x0000000d03097c24 */ /* 0x000fe2000f8e0206 */
[----:B------:R-:W-:-:S03]  /*7f70*/  LEA R8, P1, R4, UR8, 0x2 ;  /* 0x0000000804087c11 */ /* 0x000fc6000f8210ff */
[----:B------:R-:W-:-:S05]  /*7f80*/  IMAD.IADD R3, R5, 0x1, R9 ;  /* 0x0000000105037824 */ /* 0x000fca00078e0209 */
[----:B------:R-:W-:Y:S01]  /*7f90*/  LEA.HI.X R9, R4, UR9, R3, 0x2, P1 ;  /* 0x0000000904097c11 */ /* 0x000fe200088f1403 */
[----:B------:R-:W-:-:S05]  /*7fa0*/  IMAD.MOV.U32 R3, RZ, RZ, -0x800000 ;  /* 0xff800000ff037424 */ /* 0x000fca00078e00ff */
[----:B------:R0:W-:Y:S02]  /*7fb0*/  STG.E desc[UR40][R8.64], R3 ;  /* 0x0000000308007986 */ /* 0x0001e4000c101928 */
.L_x_409:
[----:B------:R-:W-:Y:S05]  /*7fc0*/  BSYNC B1 ;  /* 0x0000000000017941 */ /* 0x000fea0003800000 */
.L_x_408:
[----:B------:R-:W1:Y:S01]  /*7fd0*/  @P0 LDC R5, c[0x0][0xbf0] ;  /* 0x0002fc00ff050b82 */ /* 0x000e620000000800 */
[----:B------:R-:W-:Y:S01]  /*7fe0*/  ULDC.64 UR12, c[0x0][0xaa0] ;  /* 0x0002a800000c7ab9 */ /* 0x000fe20000000a00 */
[----:B0-----:R-:W-:Y:S01]  /*7ff0*/  IMAD R3, R19, 0x20, R22 ;  /* 0x0000002013037824 */ /* 0x001fe200078e0216 */
[----:B------:R-:W-:Y:S01]  /*8000*/  UIMAD UR7, UR10, UR12, URZ ;  /* 0x0000000c0a0772a4 */ /* 0x000fe2000f8e023f */
[----:B------:R-:W-:Y:S01]  /*8010*/  IMAD.U32 R8, RZ, RZ, UR44 ;  /* 0x0000002cff087e24 */ /* 0x000fe2000f8e00ff */
[----:B------:R-:W-:Y:S01]  /*8020*/  UIMAD.WIDE.U32 UR8, UR4, UR12, URZ ;  /* 0x0000000c040872a5 */ /* 0x000fe2000f8e003f */
[----:B------:R-:W-:Y:S01]  /*8030*/  IMAD.U32 R15, RZ, RZ, UR44 ;  /* 0x0000002cff0f7e24 */ /* 0x000fe2000f8e00ff */
[----:B------:R-:W-:Y:S01]  /*8040*/  UIMAD UR7, UR4, UR13, UR7 ;  /* 0x0000000d040772a4 */ /* 0x000fe2000f8e0207 */
[----:B------:R-:W-:Y:S01]  /*8050*/  IMAD R8, R8, 0x80, R3 ;  /* 0x0000008008087824 */ /* 0x000fe200078e0203 */
[----:B------:R-:W-:Y:S01]  /*8060*/  BSSY B1, `(.L_x_410) ;  /* 0x000003e000017945 */ /* 0x000fe20003800000 */
[----:B------:R-:W-:Y:S01]  /*8070*/  ULDC.64 UR12, c[0x0][0xae8] ;  /* 0x0002ba00000c7ab9 */ /* 0x000fe20000000a00 */
[----:B------:R-:W-:Y:S01]  /*8080*/  UIADD3 UR9, UR9, UR7, URZ ;  /* 0x0000000709097290 */ /* 0x000fe2000fffe03f */
[----:B------:R-:W-:Y:S01]  /*8090*/  @P0 IMAD.HI.U32 R4, R8, R11, RZ ;  /* 0x0000000b08040227 */ /* 0x000fe200078e00ff */
[----:B------:R-:W-:-:S02]  /*80a0*/  UIMAD UR4, UR11, UR12, URZ ;  /* 0x0000000c0b0472a4 */ /* 0x000fc4000f8e023f */
[----:B------:R-:W-:Y:S01]  /*80b0*/  UIMAD.WIDE.U32 UR8, UR43, UR12, UR8 ;  /* 0x0000000c2b0872a5 */ /* 0x000fe2000f8e0008 */
[----:B------:R-:W-:Y:S01]  /*80c0*/  IMAD.MOV.U32 R3, RZ, RZ, R8 ;  /* 0x000000ffff037224 */ /* 0x000fe200078e0008 */
[----:B------:R-:W-:Y:S01]  /*80d0*/  UIMAD UR4, UR43, UR13, UR4 ;  /* 0x0000000d2b0472a4 */ /* 0x000fe2000f8e0204 */
[----:B------:R-:W-:-:S03]  /*80e0*/  ULDC.64 UR10, c[0x0][0xaf0] ;  /* 0x0002bc00000a7ab9 */ /* 0x000fc60000000a00 */
[----:B------:R-:W-:Y:S02]  /*80f0*/  UIADD3 UR9, UR9, UR4, URZ ;  /* 0x0000000409097290 */ /* 0x000fe4000fffe03f */
[----:B------:R-:W-:Y:S01]  /*8100*/  UIMAD UR4, UR45, UR10, URZ ;  /* 0x0000000a2d0472a4 */ /* 0x000fe2000f8e023f */
[----:B-1----:R-:W-:Y:S01]  /*8110*/  @P0 SHF.R.U32.HI R3, RZ, R5, R4 ;  /* 0x00000005ff030219 */ /* 0x002fe20000011604 */
[----:B------:R-:W-:Y:S02]  /*8120*/  UIMAD.WIDE.U32 UR8, UR46, UR10, UR8 ;  /* 0x0000000a2e0872a5 */ /* 0x000fe4000f8e0008 */
[----:B------:R-:W-:Y:S01]  /*8130*/  UIMAD UR4, UR46, UR11, UR4 ;  /* 0x0000000b2e0472a4 */ /* 0x000fe2000f8e0204 */
[--C-:B------:R-:W-:Y:S01]  /*8140*/  SHF.R.S32.HI R4, RZ, 0x1f, R3.reuse ;  /* 0x0000001fff047819 */ /* 0x100fe20000011403 */
[----:B------:R-:W-:Y:S01]  /*8150*/  IMAD.MOV R9, RZ, RZ, -R3 ;  /* 0x000000ffff097224 */ /* 0x000fe200078e0a03 */
[----:B------:R-:W-:Y:S01]  /*8160*/  ULDC.64 UR10, c[0x0][0xae0] ;  /* 0x0002b800000a7ab9 */ /* 0x000fe20000000a00 */
[----:B------:R-:W-:-:S02]  /*8170*/  UIADD3 UR4, UR9, UR4, URZ ;  /* 0x0000000409047290 */ /* 0x000fc4000fffe03f */
[----:B------:R-:W-:Y:S02]  /*8180*/  IMAD.U32 R5, RZ, RZ, UR9 ;  /* 0x00000009ff057e24 */ /* 0x000fe4000f8e00ff */
[----:B------:R-:W-:Y:S02]  /*8190*/  IMAD R6, R4, UR10, RZ ;  /* 0x0000000a04067c24 */ /* 0x000fe4000f8e02ff */
[----:B------:R-:W-:Y:S01]  /*81a0*/  IMAD.U32 R4, RZ, RZ, UR8 ;  /* 0x00000008ff047e24 */ /* 0x000fe2000f8e00ff */
[----:B------:R-:W-:Y:S01]  /*81b0*/  ULDC.64 UR8, c[0x0][0xad8] ;  /* 0x0002b60000087ab9 */ /* 0x000fe20000000a00 */
[----:B------:R-:W-:Y:S02]  /*81c0*/  IMAD.U32 R5, RZ, RZ, UR4 ;  /* 0x00000004ff057e24 */ /* 0x000fe4000f8e00ff */
[----:B------:R-:W-:Y:S02]  /*81d0*/  IMAD R9, R13, R9, R8 ;  /* 0x000000090d097224 */ /* 0x000fe400078e0208 */
[----:B------:R-:W-:-:S02]  /*81e0*/  IMAD R11, R3, UR11, R6 ;  /* 0x0000000b030b7c24 */ /* 0x000fc4000f8e0206 */
[----:B------:R-:W-:Y:S01]  /*81f0*/  IMAD.WIDE.U32 R4, R3, UR10, R4 ;  /* 0x0000000a03047c25 */ /* 0x000fe2000f8e0004 */
[----:B------:R-:W-:-:S03]  /*8200*/  SHF.R.S32.HI R3, RZ, 0x1f, R9 ;  /* 0x0000001fff037819 */ /* 0x000fc60000011409 */
[----:B------:R-:W-:Y:S02]  /*8210*/  IMAD.IADD R5, R5, 0x1, R11 ;  /* 0x0000000105057824 */ /* 0x000fe400078e020b */
[----:B------:R-:W-:Y:S02]  /*8220*/  IMAD R6, R3, UR8, RZ ;  /* 0x0000000803067c24 */ /* 0x000fe4000f8e02ff */
[----:B------:R-:W-:Y:S02]  /*8230*/  IMAD R8, R15, 0x80, R22 ;  /* 0x000000800f087824 */ /* 0x000fe400078e0216 */
[----:B-----5:R-:W-:Y:S02]  /*8240*/  IMAD R13, R0, R13, RZ ;  /* 0x0000000d000d7224 */ /* 0x020fe400078e02ff */
[C---:B------:R-:W-:Y:S02]  /*8250*/  IMAD R3, R9.reuse, UR9, R6 ;  /* 0x0000000909037c24 */ /* 0x040fe4000f8e0206 */
[----:B------:R-:W-:Y:S01]  /*8260*/  IMAD.WIDE.U32 R4, R9, UR8, R4 ;  /* 0x0000000809047c25 */ /* 0x000fe2000f8e0004 */
[----:B------:R-:W-:Y:S01]  /*8270*/  ISETP.GE.AND P2, PT, R8, R13, PT ;  /* 0x0000000d0800720c */ /* 0x000fe20003f46270 */
[----:B------:R-:W-:-:S02]  /*8280*/  ULDC.64 UR8, c[0x0][0xa80] ;  /* 0x0002a00000087ab9 */ /* 0x000fc40000000a00 */
[----:B------:R-:W-:Y:S01]  /*8290*/  IMAD.IADD R3, R5, 0x1, R3 ;  /* 0x0000000105037824 */ /* 0x000fe200078e0203 */
[----:B------:R-:W-:Y:S01]  /*82a0*/  LEA R6, P3, R4, UR8, 0x1 ;  /* 0x0000000804067c11 */ /* 0x000fe2000f8608ff */
[----:B------:R-:W-:-:S03]  /*82b0*/  VIADD R0, R8, 0x20 ;  /* 0x0000002008007836 */ /* 0x000fc60000000000 */
[----:B------:R-:W-:Y:S01]  /*82c0*/  LEA.HI.X R3, R4, UR9, R3, 0x1, P3 ;  /* 0x0000000904037c11 */ /* 0x000fe200098f0c03 */
[----:B------:R0:W1:Y:S01]  /*82d0*/  SHFL.IDX PT, R9, R6, RZ, 0x181f ;  /* 0x00181fff06097589 */ /* 0x00006200000e0000 */
[-C--:B------:R-:W-:Y:S01]  /*82e0*/  ISETP.GE.AND P1, PT, R0, R13.reuse, PT ;  /* 0x0000000d0000720c */ /* 0x080fe20003f26270 */
[----:B------:R-:W-:Y:S02]  /*82f0*/  VIADD R0, R8, 0x40 ;  /* 0x0000004008007836 */ /* 0x000fe40000000000 */
[----:B------:R0:W2:Y:S03]  /*8300*/  SHFL.IDX PT, R5, R3, RZ, 0x181f ;  /* 0x00181fff03057589 */ /* 0x0000a600000e0000 */
[----:B------:R-:W-:Y:S01]  /*8310*/  ISETP.GE.AND P0, PT, R0, R13, PT ;  /* 0x0000000d0000720c */ /* 0x000fe20003f06270 */
[----:B------:R-:W-:-:S12]  /*8320*/  @P2 BRA `(.L_x_411) ;  /* 0x0000000000442947 */ /* 0x000fd80003800000 */
        /* <DEDUP_REMOVED lines=8> */
[----:B------:R3:W-:Y:S01]  /*83b0*/  @!P5 ST.E.128 desc[UR40][R10.64], RZ ;  /* 0x000000ff0a00d985 */ /* 0x0007e2000c101d28 */
[----:B------:R-:W-:Y:S02]  /*83c0*/  @!P4 LEA.HI.X R15, R17, R5, R207, 0x1, P6 ;  /* 0x00000005110fc211 */ /* 0x000fe400030f0ccf */
[----:B------:R-:W-:-:S03]  /*83d0*/  @!P3 LEA R20, P6, R16, R9, 0x1 ;  /* 0x000000091014b211 */ /* 0x000fc600078c08ff */
[----:B------:R3:W-:Y:S01]  /*83e0*/  @!P4 ST.E.128 desc[UR40][R14.64], RZ ;  /* 0x000000ff0e00c985 */ /* 0x0007e2000c101d28 */
[----:B------:R-:W-:Y:S02]  /*83f0*/  @!P3 LEA.HI.X R21, R16, R5, R206, 0x1, P6 ;  /* 0x000000051015b211 */ /* 0x000fe400030f0cce */
[----:B------:R-:W-:-:S03]  /*8400*/  @!P2 LEA R4, P6, R18, R9, 0x1 ;  /* 0x000000091204a211 */ /* 0x000fc600078c08ff */
[----:B------:R3:W-:Y:S01]  /*8410*/  @!P3 ST.E.128 desc[UR40][R20.64], RZ ;  /* 0x000000ff1400b985 */ /* 0x0007e2000c101d28 */
[----:B------:R-:W-:-:S05]  /*8420*/  @!P2 LEA.HI.X R5, R18, R5, R205, 0x1, P6 ;  /* 0x000000051205a211 */ /* 0x000fca00030f0ccd */
[----:B------:R3:W-:Y:S04]  /*8430*/  @!P2 ST.E.128 desc[UR40][R4.64], RZ ;  /* 0x000000ff0400a985 */ /* 0x0007e8000c101d28 */
.L_x_411:
[----:B------:R-:W-:Y:S05]  /*8440*/  BSYNC B1 ;  /* 0x0000000000017941 */ /* 0x000fea0003800000 */
.L_x_410:
[----:B--23--:R2:W3:Y:S01]  /*8450*/  SHFL.IDX PT, R5, R3, 0x1, 0x181f ;  /* 0x00381f0003057f89 */ /* 0x00c4e200000e0000 */
[----:B------:R-:W-:Y:S03]  /*8460*/  BSSY B1, `(.L_x_412) ;  /* 0x0000014000017945 */ /* 0x000fe60003800000 */
[----:B-1----:R2:W1:Y:S01]  /*8470*/  SHFL.IDX PT, R9, R6, 0x1, 0x181f ;  /* 0x00381f0006097f89 */ /* 0x00246200000e0000 */
[----:B------:R-:W-:Y:S05]  /*8480*/  @P1 BRA `(.L_x_413) ;  /* 0x0000000000441947 */ /* 0x000fea0003800000 */
[----:B------:R-:W-:Y:S02]  /*8490*/  ULDC UR4, c[0x0][0xac8] ;  /* 0x0002b20000047ab9 */ /* 0x000fe40000000800 */
[----:B------:R-:W-:Y:S02]  /*84a0*/  ISETP.GE.AND P4, PT, R2, UR4, PT ;  /* 0x0000000402007c0c */ /* 0x000fe4000bf86270 */
[----:B------:R-:W-:Y:S02]  /*84b0*/  ISETP.GE.AND P3, PT, R17, UR4, PT ;  /* 0x0000000411007c0c */ /* 0x000fe4000bf66270 */
[----:B------:R-:W-:Y:S02]  /*84c0*/  ISETP.GE.AND P2, PT, R16, UR4, PT ;  /* 0x0000000410007c0c */ /* 0x000fe4000bf46270 */
[----:B------:R-:W-:-:S07]  /*84d0*/  ISETP.GE.AND P1, PT, R18, UR4, PT ;  /* 0x0000000412007c0c */ /* 0x000fce000bf26270 */
[CC--:B-1----:R-:W-:Y:S02]  /*84e0*/  @!P4 LEA R10, P6, R2.reuse, R9.reuse, 0x1 ;  /* 0x00000009020ac211 */ /* 0x0c2fe400078c08ff */
[C---:B------:R-:W-:Y:S02]  /*84f0*/  @!P3 LEA R14, P5, R17.reuse, R9, 0x1 ;  /* 0x00000009110eb211 */ /* 0x040fe400078a08ff */
[----:B---3--:R-:W-:Y:S02]  /*8500*/  @!P4 LEA.HI.X R11, R2, R5, R208, 0x1, P6 ;  /* 0x00000005020bc211 */ /* 0x008fe400030f0cd0 */
[----:B------:R-:W-:Y:S02]  /*8510*/  @!P2 LEA R20, P6, R16, R9, 0x1 ;  /* 0x000000091014a211 */ /* 0x000fe400078c08ff */
[----:B------:R-:W-:Y:S01]  /*8520*/  @!P3 LEA.HI.X R15, R17, R5, R207, 0x1, P5 ;  /* 0x00000005110fb211 */ /* 0x000fe200028f0ccf */
[----:B------:R4:W-:Y:S01]  /*8530*/  @!P4 ST.E.128 desc[UR40][R10.64], RZ ;  /* 0x000000ff0a00c985 */ /* 0x0009e2000c101d28 */
[----:B------:R-:W-:-:S02]  /*8540*/  @!P1 LEA R4, P5, R18, R9, 0x1 ;  /* 0x0000000912049211 */ /* 0x000fc400078a08ff */
[-C--:B------:R-:W-:Y:S01]  /*8550*/  @!P2 LEA.HI.X R21, R16, R5.reuse, R206, 0x1, P6 ;  /* 0x000000051015a211 */ /* 0x080fe200030f0cce */
[----:B------:R4:W-:Y:S01]  /*8560*/  @!P3 ST.E.128 desc[UR40][R14.64], RZ ;  /* 0x000000ff0e00b985 */ /* 0x0009e2000c101d28 */
[----:B------:R-:W-:-:S03]  /*8570*/  @!P1 LEA.HI.X R5, R18, R5, R205, 0x1, P5 ;  /* 0x0000000512059211 */ /* 0x000fc600028f0ccd */
[----:B------:R4:W-:Y:S04]  /*8580*/  @!P2 ST.E.128 desc[UR40][R20.64], RZ ;  /* 0x000000ff1400a985 */ /* 0x0009e8000c101d28 */
[----:B------:R4:W-:Y:S02]  /*8590*/  @!P1 ST.E.128 desc[UR40][R4.64], RZ ;  /* 0x000000ff04009985 */ /* 0x0009e4000c101d28 */
.L_x_413:
[----:B------:R-:W-:Y:S05]  /*85a0*/  BSYNC B1 ;  /* 0x0000000000017941 */ /* 0x000fea0003800000 */
.L_x_412:
[----:B---34-:R3:W4:Y:S01]  /*85b0*/  SHFL.IDX PT, R5, R3, 0x2, 0x181f ;  /* 0x00581f0003057f89 */ /* 0x01872200000e0000 */
        /* <DEDUP_REMOVED lines=8> */
[-C--:B-1----:R-:W-:Y:S02]  /*8640*/  @!P3 LEA R10, P6, R2, R9.reuse, 0x1 ;  /* 0x00000009020ab211 */ /* 0x082fe400078c08ff */
[CC--:B------:R-:W-:Y:S02]  /*8650*/  @!P2 LEA R14, P5, R17.reuse, R9.reuse, 0x1 ;  /* 0x00000009110ea211 */ /* 0x0c0fe400078a08ff */
[----:B------:R-:W-:Y:S02]  /*8660*/  @!P1 LEA R20, P4, R16, R9, 0x1 ;  /* 0x0000000910149211 */ /* 0x000fe400078808ff */
[----:B----4-:R-:W-:Y:S02]  /*8670*/  @!P3 LEA.HI.X R11, R2, R5, R208, 0x1, P6 ;  /* 0x00000005020bb211 */ /* 0x010fe400030f0cd0 */
[----:B------:R-:W-:Y:S02]  /*8680*/  @!P0 LEA R4, P6, R18, R9, 0x1 ;  /* 0x0000000912048211 */ /* 0x000fe400078c08ff */
[-C--:B------:R-:W-:Y:S01]  /*8690*/  @!P2 LEA.HI.X R15, R17, R5.reuse, R207, 0x1, P5 ;  /* 0x00000005110fa211 */ /* 0x080fe200028f0ccf */
[----:B------:R1:W-:Y:S01]  /*86a0*/  @!P3 ST.E.128 desc[UR40][R10.64], RZ ;  /* 0x000000ff0a00b985 */ /* 0x0003e2000c101d28 */
[----:B------:R-:W-:-:S02]  /*86b0*/  @!P1 LEA.HI.X R21, R16, R5, R206, 0x1, P4 ;  /* 0x0000000510159211 */ /* 0x000fc400020f0cce */
[----:B------:R-:W-:Y:S01]  /*86c0*/  @!P0 LEA.HI.X R5, R18, R5, R205, 0x1, P6 ;  /* 0x0000000512058211 */ /* 0x000fe200030f0ccd */
[----:B------:R1:W-:Y:S04]  /*86d0*/  @!P2 ST.E.128 desc[UR40][R14.64], RZ ;  /* 0x000000ff0e00a985 */ /* 0x0003e8000c101d28 */
[----:B------:R1:W-:Y:S04]  /*86e0*/  @!P1 ST.E.128 desc[UR40][R20.64], RZ ;  /* 0x000000ff14009985 */ /* 0x0003e8000c101d28 */
[----:B------:R1:W-:Y:S02]  /*86f0*/  @!P0 ST.E.128 desc[UR40][R4.64], RZ ;  /* 0x000000ff04008985 */ /* 0x0003e4000c101d28 */
.L_x_415:
[----:B------:R-:W-:Y:S05]  /*8700*/  BSYNC B1 ;  /* 0x0000000000017941 */ /* 0x000fea0003800000 */
.L_x_414:
[----:B------:R-:W-:Y:S01]  /*8710*/  VIADD R0, R8, 0x60 ;  /* 0x0000006008007836 */ /* 0x000fe20000000000 */
[----:B0-23--:R-:W0:Y:S04]  /*8720*/  SHFL.IDX PT, R3, R3, 0x3, 0x181f ;  /* 0x00781f0003037f89 */ /* 0x00de2800000e0000 */
[----:B------:R-:W-:Y:S01]  /*8730*/  ISETP.GE.AND P0, PT, R0, R13, PT ;  /* 0x0000000d0000720c */ /* 0x000fe20003f06270 */
[----:B-1--4-:R1:W2:-:S12]  /*8740*/  SHFL.IDX PT, R5, R6, 0x3, 0x181f ;  /* 0x00781f0006057f89 */ /* 0x01229800000e0000 */
[----:B-1----:R-:W-:Y:S05]  /*8750*/  @P0 BRA `(.L_x_406) ;  /* 0x0000000000440947 */ /* 0x002fea0003800000 */
[----:B------:R-:W-:Y:S02]  /*8760*/  ULDC UR4, c[0x0][0xac8] ;  /* 0x0002b20000047ab9 */ /* 0x000fe40000000800 */
[----:B------:R-:W-:Y:S02]  /*8770*/  ISETP.GE.AND P3, PT, R2, UR4, PT ;  /* 0x0000000402007c0c */ /* 0x000fe4000bf66270 */
[----:B------:R-:W-:Y:S02]  /*8780*/  ISETP.GE.AND P2, PT, R17, UR4, PT ;  /* 0x0000000411007c0c */ /* 0x000fe4000bf46270 */
[----:B------:R-:W-:Y:S02]  /*8790*/  ISETP.GE.AND P1, PT, R16, UR4, PT ;  /* 0x0000000410007c0c */ /* 0x000fe4000bf26270 */
[----:B------:R-:W-:-:S07]  /*87a0*/  ISETP.GE.AND P0, PT, R18, UR4, PT ;  /* 0x0000000412007c0c */ /* 0x000fce000bf06270 */
[-C--:B--2---:R-:W-:Y:S02]  /*87b0*/  @!P3 LEA R8, P6, R2, R5.reuse, 0x1 ;  /* 0x000000050208b211 */ /* 0x084fe400078c08ff */
[CC--:B------:R-:W-:Y:S02]  /*87c0*/  @!P2 LEA R10, P5, R17.reuse, R5.reuse, 0x1 ;  /* 0x00000005110aa211 */ /* 0x0c0fe400078a08ff */
[----:B------:R-:W-:Y:S02]  /*87d0*/  @!P1 LEA R12, P4, R16, R5, 0x1 ;  /* 0x00000005100c9211 */ /* 0x000fe400078808ff */
[----:B0-----:R-:W-:Y:S02]  /*87e0*/  @!P3 LEA.HI.X R9, R2, R3, R208, 0x1, P6 ;  /* 0x000000030209b211 */ /* 0x001fe400030f0cd0 */
        /* <DEDUP_REMOVED lines=8> */
.L_x_406:
[----:B------:R-:W-:Y:S05]  /*8870*/  BSYNC B0 ;  /* 0x0000000000007941 */ /* 0x000fea0003800000 */
.L_x_397:
[----:B------:R-:W-:Y:S02]  /*8880*/  ULDC UR4, c[0x0][0xc3c] ;  /* 0x00030f0000047ab9 */ /* 0x000fe40000000800 */
[----:B------:R-:W-:-:S13]  /*8890*/  ISETP.GE.AND P0, PT, R7, UR4, PT ;  /* 0x0000000407007c0c */ /* 0x000fda000bf06270 */
[----:B------:R-:W-:Y:S05]  /*88a0*/  @!P0 BRA `(.L_x_416) ;  /* 0xffffff84006c8947 */ /* 0x000fea000383ffff */
[----:B------:R-:W-:Y:S05]  /*88b0*/  EXIT ;  /* 0x000000000000794d */ /* 0x000fea0003800000 */
.L_x_373:
[----:B------:R-:W-:-:S08]  /*88c0*/  NOP ;  /* 0x0000000000007918 */ /* 0x000fd00000000000 */
[----:B------:R-:W0:-:S00]  /*88d0*/  USETMAXREG.DEALLOC.CTAPOOL 0x18 ;  /* 0x00000018000079c8 */ /* 0x000e0000080e0500 */
[----:B0-----:R-:W-:-:S06]  /*88e0*/  LOP3.LUT R0, R0, 0x3, RZ, 0xc0, !PT ;  /* 0x0000000300007812 */ /* 0x001fcc00078ec0ff */
[----:B------:R-:W0:Y:S02]  /*88f0*/  SHFL.IDX PT, R0, R0, RZ, 0x1f ;  /* 0x00001fff00007589 */ /* 0x000e2400000e0000 */
[----:B0-----:R-:W-:Y:S01]  /*8900*/  ISETP.NE.AND P0, PT, R0, RZ, PT ;  /* 0x000000ff0000720c */ /* 0x001fe20003f05270 */
[----:B------:R-:W-:-:S03]  /*8910*/  IMAD.MOV.U32 R0, RZ, RZ, RZ ;  /* 0x000000ffff007224 */ /* 0x000fc600078e00ff */
[----:B------:R-:W-:-:S05]  /*8920*/  P2R R2, PR, RZ, 0x1 ;  /* 0x00000001ff027803 */ /* 0x000fca0000000000 */
[----:B------:R0:W-:Y:S04]  /*8930*/  STL [R1+0x58], R2 ;  /* 0x0000580201007387 */ /* 0x0001e80000100800 */
[----:B------:R-:W-:Y:S05]  /*8940*/  @!P0 BRA `(.L_x_417) ;  /* 0x00000000001c8947 */ /* 0x000fea0003800000 */
[----:B------:R-:W1:Y:S08]  /*8950*/  S2UR UR5, SR_CgaCtaId ;  /* 0x00000000000579c3 */ /* 0x000e700000008800 */
[----:B------:R-:W-:Y:S06]  /*8960*/  BAR.SYNC.DEFER_BLOCKING 0x5, 0x180 ;  /* 0x0146000000007b1d */ /* 0x000fec0000010000 */
[----:B------:R-:W-:-:S02]  /*8970*/  UMOV UR4, 0x400 ;  /* 0x0000040000047882 */ /* 0x000fc40000000000 */
[----:B-1----:R-:W-:-:S09]  /*8980*/  ULEA UR4, UR5, UR4, 0x18 ;  /* 0x0000000405047291 */ /* 0x002fd2000f8ec03f */
[----:B------:R-:W1:Y:S01]  /*8990*/  LDS.128 R16, [UR4+0x228d0] ;  /* 0x0228d004ff107984 */ /* 0x000e620008000c00 */
[----:B------:R-:W-:Y:S06]  /*89a0*/  BAR.ARV 0x4, 0x180 ;  /* 0x0106000000007b1d */ /* 0x000fec0000002000 */
[----:B------:R-:W-:Y:S05]  /*89b0*/  BRA `(.L_x_418) ;  /* 0x0000000400fc7947 */ /* 0x000fea0003800000 */
.L_x_417:
[----:B0-----:R-:W0:Y:S01]  /*89c0*/  S2R R2, SR_TID.X ;  /* 0x0000000000027919 */ /* 0x001e220000002100 */
[----:B------:R-:W-:Y:S01]  /*89d0*/  ULDC UR4, c[0x0][0xc3c] ;  /* 0x00030f0000047ab9 */ /* 0x000fe20000000800 */
[----:B------:R-:W1:Y:S01]  /*89e0*/  S2UR UR6, SR_CTAID.X ;  /* 0x00000000000679c3 */ /* 0x000e620000002500 */
[----:B------:R-:W-:Y:S01]  /*89f0*/  ULDC UR5, c[0x0][0xc38] ;  /* 0x00030e0000057ab9 */ /* 0x000fe20000000800 */
[----:B0-----:R-:W-:-:S04]  /*8a00*/  LOP3.LUT R5, R2, 0x1f, RZ, 0xc0, !PT ;  /* 0x0000001f02057812 */ /* 0x001fc800078ec0ff */
[----:B------:R-:W-:-:S04]  /*8a10*/  ISETP.NE.AND P0, PT, R5, 0x1f, PT ;  /* 0x0000001f0500780c */ /* 0x000fc80003f05270 */
[----:B------:R-:W-:-:S13]  /*8a20*/  ISETP.GE.OR P1, PT, R5, UR4, !P0 ;  /* 0x0000000405007c0c */ /* 0x000fda000c726670 */
[----:B------:R-:W0:Y:S02]  /*8a30*/  @!P1 LDC.64 R2, c[0x0][0xc80] ;  /* 0x00032000ff029b82 */ /* 0x000e240000000a00 */
[----:B0-----:R-:W-:-:S05]  /*8a40*/  @!P1 IMAD.WIDE.U32 R2, R5, 0x4, R2 ;  /* 0x0000000405029825 */ /* 0x001fca00078e0002 */
[----:B------:R-:W2:Y:S01]  /*8a50*/  @!P1 LDG.E R0, desc[UR40][R2.64] ;  /* 0x0000002802009981 */ /* 0x000ea2000c1e1900 */
[C---:B------:R-:W-:Y:S01]  /*8a60*/  ISETP.NE.AND P1, PT, R5.reuse, RZ, PT ;  /* 0x000000ff0500720c */ /* 0x040fe20003f25270 */
[----:B------:R-:W-:Y:S01]  /*8a70*/  UMOV UR4, URZ ;  /* 0x0000003f00047c82 */ /* 0x000fe20008000000 */
[C---:B------:R-:W-:Y:S01]  /*8a80*/  ISETP.GE.U32.AND P2, PT, R5.reuse, 0x2, PT ;  /* 0x000000020500780c */ /* 0x040fe20003f46070 */
[----:B------:R-:W-:Y:S01]  /*8a90*/  IMAD.MOV.U32 R16, RZ, RZ, RZ ;  /* 0x000000ffff107224 */ /* 0x000fe200078e00ff */
[C---:B------:R-:W-:Y:S02]  /*8aa0*/  ISETP.GE.U32.AND P3, PT, R5.reuse, 0x4, PT ;  /* 0x000000040500780c */ /* 0x040fe40003f66070 */
[C---:B------:R-:W-:Y:S02]  /*8ab0*/  ISETP.GE.U32.AND P4, PT, R5.reuse, 0x8, PT ;  /* 0x000000080500780c */ /* 0x040fe40003f86070 */
[----:B------:R-:W-:Y:S01]  /*8ac0*/  ISETP.GE.U32.AND P5, PT, R5, 0x10, PT ;  /* 0x000000100500780c */ /* 0x000fe20003fa6070 */
[----:B--2---:R-:W0:Y:S02]  /*8ad0*/  SHFL.UP PT, R4, R0, 0x1, RZ ;  /* 0x0420000000047989 */ /* 0x004e2400000e00ff */
[----:B0-----:R-:W-:-:S05]  /*8ae0*/  SEL R7, R4, RZ, P1 ;  /* 0x000000ff04077207 */ /* 0x001fca0000800000 */
[----:B------:R-:W-:-:S05]  /*8af0*/  IMAD.IADD R7, R0, 0x1, R7 ;  /* 0x0000000100077824 */ /* 0x000fca00078e0207 */
[----:B------:R-:W0:Y:S02]  /*8b00*/  SHFL.UP PT, R4, R7, 0x2, RZ ;  /* 0x0440000007047989 */ /* 0x000e2400000e00ff */
        /* <DEDUP_REMOVED lines=11> */
[----:B------:R-:W0:Y:S02]  /*8bc0*/  SHFL.IDX PT, R4, R2, 0x1f, 0x1f ;  /* 0x03e01f0002047f89 */ /* 0x000e2400000e0000 */
[----:B0-----:R-:W-:-:S04]  /*8bd0*/  IMAD R4, R4, UR5, RZ ;  /* 0x0000000504047c24 */ /* 0x001fc8000f8e02ff */
[----:B------:R-:W-:Y:S01]  /*8be0*/  IMAD.MOV.U32 R7, RZ, RZ, R4 ;  /* 0x000000ffff077224 */ /* 0x000fe200078e0004 */
[----:B-1----:R-:W-:-:S13]  /*8bf0*/  ISETP.GT.AND P6, PT, R4, UR6, PT ;  /* 0x0000000604007c0c */ /* 0x002fda000bfc4270 */
[----:B------:R-:W-:Y:S05]  /*8c00*/  @P6 BRA `(.L_x_419) ;  /* 0x0000000000a06947 */ /* 0x000fea0003800000 */
[----:B------:R-:W0:Y:S01]  /*8c10*/  LDC R6, c[0x0][0xc3c] ;  /* 0x00030f00ff067b82 */ /* 0x000e220000000800 */
[----:B------:R-:W-:Y:S01]  /*8c20*/  IMAD.MOV.U32 R4, RZ, RZ, R7 ;  /* 0x000000ffff047224 */ /* 0x000fe200078e0007 */
[----:B------:R-:W-:Y:S01]  /*8c30*/  UMOV UR4, URZ ;  /* 0x0000003f00047c82 */ /* 0x000fe20008000000 */
[----:B------:R-:W-:Y:S01]  /*8c40*/  ULDC UR7, c[0x0][0xc3c] ;  /* 0x00030f0000077ab9 */ /* 0x000fe20000000800 */
[----:B------:R-:W-:-:S05]  /*8c50*/  ULDC UR5, c[0x0][0xc38] ;  /* 0x00030e0000057ab9 */ /* 0x000fca0000000800 */
.L_x_423:
[----:B------:R-:W-:Y:S01]  /*8c60*/  UIADD3 UR4, UR4, 0x1f, URZ ;  /* 0x0000001f04047890 */ /* 0x000fe2000fffe03f */
[----:B------:R-:W-:-:S05]  /*8c70*/  IMAD.U32 R19, RZ, RZ, UR7 ;  /* 0x00000007ff137e24 */ /* 0x000fca000f8e00ff */
[----:B0-----:R-:W-:-:S13]  /*8c80*/  ISETP.LE.AND P6, PT, R6, UR4, PT ;  /* 0x0000000406007c0c */ /* 0x001fda000bfc3270 */
[----:B------:R-:W-:Y:S05]  /*8c90*/  @P6 BRA `(.L_x_420) ;  /* 0x0000000400206947 */ /* 0x000fea0003800000 */
[----:B------:R-:W-:Y:S01]  /*8ca0*/  VIADD R7, R5, UR4 ;  /* 0x0000000405077c36 */ /* 0x000fe20008000000 */
[----:B------:R-:W-:Y:S01]  /*8cb0*/  BSSY B0, `(.L_x_421) ;  /* 0x0000007000007945 */ /* 0x000fe20003800000 */
[----:B------:R-:W-:-:S03]  /*8cc0*/  IMAD.MOV.U32 R0, RZ, RZ, RZ ;  /* 0x000000ffff007224 */ /* 0x000fc600078e00ff */
[----:B------:R-:W-:-:S13]  /*8cd0*/  ISETP.GE.OR P6, PT, R7, R6, !P0 ;  /* 0x000000060700720c */ /* 0x000fda00047c6670 */
[----:B------:R-:W-:Y:S05]  /*8ce0*/  @P6 BRA `(.L_x_422) ;  /* 0x00000000000c6947 */ /* 0x000fea0003800000 */
[----:B------:R-:W0:Y:S02]  /*8cf0*/  LDC.64 R2, c[0x0][0xc80] ;  /* 0x00032000ff027b82 */ /* 0x000e240000000a00 */
[----:B0-----:R-:W-:-:S05]  /*8d00*/  IMAD.WIDE R2, R7, 0x4, R2 ;  /* 0x0000000407027825 */ /* 0x001fca00078e0202 */
[----:B------:R0:W5:Y:S02]  /*8d10*/  LDG.E R0, desc[UR40][R2.64] ;  /* 0x0000002802007981 */ /* 0x000164000c1e1900 */
.L_x_422:
[----:B------:R-:W-:Y:S05]  /*8d20*/  BSYNC B0 ;  /* 0x0000000000007941 */ /* 0x000fea0003800000 */
.L_x_421:
[----:B0----5:R-:W0:Y:S02]  /*8d30*/  SHFL.UP PT, R2, R0, 0x1, RZ ;  /* 0x0420000000027989 */ /* 0x021e2400000e00ff */
        /* <DEDUP_REMOVED lines=16> */
[----:B------:R-:W-:-:S05]  /*8e40*/  IMAD.IADD R4, R3, 0x1, R4 ;  /* 0x0000000103047824 */ /* 0x000fca00078e0204 */
[----:B------:R-:W-:-:S13]  /*8e50*/  ISETP.GT.AND P6, PT, R4, UR6, PT ;  /* 0x0000000604007c0c */ /* 0x000fda000bfc4270 */
[----:B------:R-:W-:Y:S05]  /*8e60*/  @!P6 BRA `(.L_x_423) ;  /* 0xfffffffc007ce947 */ /* 0x000fea000383ffff */
[----:B------:R-:W-:Y:S02]  /*8e70*/  IMAD.MOV.U32 R2, RZ, RZ, R9 ;  /* 0x000000ffff027224 */ /* 0x000fe400078e0009 */
[----:B------:R-:W-:-:S07]  /*8e80*/  IMAD.MOV.U32 R7, RZ, RZ, R3 ;  /* 0x000000ffff077224 */ /* 0x000fce00078e0003 */
.L_x_419:
[----:B------:R-:W-:-:S04]  /*8e90*/  IMAD.IADD R7, R4, 0x1, -R7 ;  /* 0x0000000104077824 */ /* 0x000fc800078e0a07 */
[----:B------:R-:W-:-:S05]  /*8ea0*/  IMAD R3, R2, UR5, R7 ;  /* 0x0000000502037c24 */ /* 0x000fca000f8e0207 */
[----:B------:R-:W-:-:S13]  /*8eb0*/  ISETP.GT.AND P0, PT, R3, UR6, PT ;  /* 0x0000000603007c0c */ /* 0x000fda000bf04270 */
[----:B------:R-:W-:-:S04]  /*8ec0*/  VOTE.ANY R6, PT, !P0 ;  /* 0x0000000000067806 */ /* 0x000fc800040e0100 */
[----:B------:R-:W0:Y:S01]  /*8ed0*/  POPC R19, R6 ;  /* 0x0000000600137309 */ /* 0x000e220000000000 */
[----:B------:R-:W-:Y:S01]  /*8ee0*/  ISETP.NE.AND P0, PT, R6, RZ, PT ;  /* 0x000000ff0600720c */ /* 0x000fe20003f05270 */
[----:B0-----:R-:W0:Y:S02]  /*8ef0*/  SHFL.IDX PT, R0, R0, R19, 0x1f ;  /* 0x00001f1300007589 */ /* 0x001e2400000e0000 */
[----:B0-----:R-:W-:-:S04]  /*8f00*/  IABS R4, R0 ;  /* 0x0000000000047213 */ /* 0x001fc80000000000 */
[----:B------:R-:W0:Y:S08]  /*8f10*/  I2F.RP R8, R4 ;  /* 0x0000000400087306 */ /* 0x000e300000209400 */
[----:B0-----:R-:W0:Y:S02]  /*8f20*/  MUFU.RCP R8, R8 ;  /* 0x0000000800087308 */ /* 0x001e240000001000 */
[----:B0-----:R-:W-:-:S06]  /*8f30*/  VIADD R3, R8, 0xffffffe ;  /* 0x0ffffffe08037836 */ /* 0x001fcc0000000000 */
[----:B------:R-:W0:Y:S02]  /*8f40*/  F2I.FTZ.U32.TRUNC.NTZ R3, R3 ;  /* 0x0000000300037305 */ /* 0x000e24000021f000 */
[----:B0-----:R-:W-:Y:S01]  /*8f50*/  IMAD.MOV R11, RZ, RZ, -R3 ;  /* 0x000000ffff0b7224 */ /* 0x001fe200078e0a03 */
[----:B------:R-:W-:Y:S06]  /*8f60*/  @!P0 BRA `(.L_x_424) ;  /* 0x0000000000088947 */ /* 0x000fec0003800000 */
[----:B------:R-:W-:-:S05]  /*8f70*/  VIADD R9, R19, 0xffffffff ;  /* 0xffffffff13097836 */ /* 0x000fca0000000000 */
[----:B------:R0:W1:Y:S02]  /*8f80*/  SHFL.IDX PT, R16, R2, R9, 0x1f ;  /* 0x00001f0902107589 */ /* 0x00006400000e0000 */
.L_x_424:
[----:B-1----:R-:W-:Y:S01]  /*8f90*/  IMAD R16, R16, UR5, R7 ;  /* 0x0000000510107c24 */ /* 0x002fe2000f8e0207 */
[----:B------:R-:W-:Y:S01]  /*8fa0*/  IABS R6, R0 ;  /* 0x0000000000067213 */ /* 0x000fe20000000000 */
[----:B------:R-:W-:Y:S02]  /*8fb0*/  IMAD R7, R11, R4, RZ ;  /* 0x000000040b077224 */ /* 0x000fe400078e02ff */
[----:B0-----:R-:W-:Y:S02]  /*8fc0*/  IMAD.MOV.U32 R2, RZ, RZ, RZ ;  /* 0x000000ffff027224 */ /* 0x001fe400078e00ff */
[----:B------:R-:W-:Y:S02]  /*8fd0*/  IMAD.MOV R6, RZ, RZ, -R6 ;  /* 0x000000ffff067224 */ /* 0x000fe400078e0a06 */
[----:B------:R-:W-:Y:S01]  /*8fe0*/  IMAD.HI.U32 R2, R3, R7, R2 ;  /* 0x0000000703027227 */ /* 0x000fe200078e0002 */
[----:B------:R-:W-:-:S03]  /*8ff0*/  IADD3 R7, -R16, UR6, RZ ;  /* 0x0000000610077c10 */ /* 0x000fc6000fffe1ff */
[----:B------:R-:W-:Y:S01]  /*9000*/  VIADD R19, R19, UR4 ;  /* 0x0000000413137c36 */ /* 0x000fe20008000000 */
[----:B------:R-:W-:-:S05]  /*9010*/  IABS R3, R7 ;  /* 0x0000000700037213 */ /* 0x000fca0000000000 */
[----:B------:R-:W-:-:S04]  /*9020*/  IMAD.HI.U32 R2, R2, R3, RZ ;  /* 0x0000000302027227 */ /* 0x000fc800078e00ff */
[----:B------:R-:W-:-:S05]  /*9030*/  IMAD R3, R2, R6, R3 ;  /* 0x0000000602037224 */ /* 0x000fca00078e0203 */
[----:B------:R-:W-:-:S13]  /*9040*/  ISETP.GT.U32.AND P1, PT, R4, R3, PT ;  /* 0x000000030400720c */ /* 0x000fda0003f24070 */
[----:B------:R-:W-:Y:S02]  /*9050*/  @!P1 IMAD.IADD R3, R3, 0x1, -R4 ;  /* 0x0000000103039824 */ /* 0x000fe400078e0a04 */
[----:B------:R-:W-:Y:S01]  /*9060*/  @!P1 VIADD R2, R2, 0x1 ;  /* 0x0000000102029836 */ /* 0x000fe20000000000 */
[----:B------:R-:W-:Y:S02]  /*9070*/  ISETP.NE.AND P1, PT, R0, RZ, PT ;  /* 0x000000ff0000720c */ /* 0x000fe40003f25270 */
[----:B------:R-:W-:Y:S02]  /*9080*/  ISETP.GE.U32.AND P0, PT, R3, R4, PT ;  /* 0x000000040300720c */ /* 0x000fe40003f06070 */
[----:B------:R-:W-:-:S04]  /*9090*/  LOP3.LUT R3, R7, R0, RZ, 0x3c, !PT ;  /* 0x0000000007037212 */ /* 0x000fc800078e3cff */
[----:B------:R-:W-:-:S07]  /*90a0*/  ISETP.GE.AND P2, PT, R3, RZ, PT ;  /* 0x000000ff0300720c */ /* 0x000fce0003f46270 */
[----:B------:R-:W-:-:S06]  /*90b0*/  @P0 VIADD R2, R2, 0x1 ;  /* 0x0000000102020836 */ /* 0x000fcc0000000000 */
[----:B------:R-:W-:Y:S01]  /*90c0*/  @!P2 IMAD.MOV R2, RZ, RZ, -R2 ;  /* 0x000000ffff02a224 */ /* 0x000fe200078e0a02 */
[----:B------:R-:W-:-:S05]  /*90d0*/  @!P1 LOP3.LUT R2, RZ, R0, RZ, 0x33, !PT ;  /* 0x00000000ff029212 */ /* 0x000fca00078e33ff */
[--C-:B------:R-:W-:Y:S02]  /*90e0*/  IMAD.MOV R17, RZ, RZ, -R2.reuse ;  /* 0x000000ffff117224 */ /* 0x100fe400078e0a02 */
[----:B------:R-:W-:Y:S02]  /*90f0*/  IMAD.MOV.U32 R18, RZ, RZ, R2 ;  /* 0x000000ffff127224 */ /* 0x000fe400078e0002 */
[----:B------:R-:W-:Y:S01]  /*9100*/  IMAD R17, R0, R17, R7 ;  /* 0x0000001100117224 */ /* 0x000fe200078e0207 */
[----:B------:R-:W-:Y:S06]  /*9110*/  BRA `(.L_x_425) ;  /* 0x00000000000c7947 */ /* 0x000fec0003800000 */
.L_x_420:
[----:B------:R-:W-:Y:S02]  /*9120*/  IMAD.MOV.U32 R17, RZ, RZ, RZ ;  /* 0x000000ffff117224 */ /* 0x000fe400078e00ff */
[----:B------:R-:W-:Y:S02]  /*9130*/  IMAD.U32 R16, RZ, RZ, UR6 ;  /* 0x00000006ff107e24 */ /* 0x000fe4000f8e00ff */
[----:B------:R-:W-:-:S07]  /*9140*/  IMAD.MOV.U32 R18, RZ, RZ, RZ ;  /* 0x000000ffff127224 */ /* 0x000fce00078e00ff */
.L_x_425:
[----:B------:R-:W-:-:S13]  /*9150*/  ISETP.NE.AND P0, PT, R5, RZ, PT ;  /* 0x000000ff0500720c */ /* 0x000fda0003f05270 */
[----:B------:R-:W0:Y:S01]  /*9160*/  @!P0 S2R R3, SR_CgaCtaId ;  /* 0x0000000000038919 */ /* 0x000e220000008800 */
[----:B------:R-:W-:-:S04]  /*9170*/  @!P0 MOV R0, 0x400 ;  /* 0x0000040000008802 */ /* 0x000fc80000000f00 */
[----:B0-----:R-:W-:-:S05]  /*9180*/  @!P0 LEA R0, R3, R0, 0x18 ;  /* 0x0000000003008211 */ /* 0x001fca00078ec0ff */
[----:B------:R2:W-:Y:S01]  /*9190*/  @!P0 STS.128 [R0+0x228d0], R16 ;  /* 0x0228d01000008388 */ /* 0x0005e20000000c00 */
[----:B------:R-:W-:Y:S06]  /*91a0*/  BAR.ARV 0x5, 0x180 ;  /* 0x0146000000007b1d */ /* 0x000fec0000002000 */
.L_x_418:
[----:B--2---:R-:W-:Y:S01]  /*91b0*/  IMAD.MOV.U32 R0, RZ, RZ, 0x1 ;  /* 0x00000001ff007424 */ /* 0x004fe200078e00ff */
[----:B------:R2:W-:Y:S01]  /*91c0*/  STL [R1+0x40], RZ ;  /* 0x000040ff01007387 */ /* 0x0005e20000100800 */
[----:B------:R-:W-:Y:S02]  /*91d0*/  ULDC UR4, c[0x0][0xc3c] ;  /* 0x00030f0000047ab9 */ /* 0x000fe40000000800 */
[----:B-1----:R-:W-:Y:S01]  /*91e0*/  ISETP.GE.AND P0, PT, R19, UR4, PT ;  /* 0x0000000413007c0c */ /* 0x002fe2000bf06270 */
[----:B------:R2:W-:Y:S04]  /*91f0*/  STL [R1+0x10], R0 ;  /* 0x0000100001007387 */ /* 0x0005e80000100800 */
[----:B------:R2:W-:Y:S08]  /*9200*/  STL [R1+0x8], RZ ;  /* 0x000008ff01007387 */ /* 0x0005f00000100800 */
[----:B--2---:R-:W-:Y:S05]  /*9210*/  @P0 BRA `(.L_x_426) ;  /* 0x0000005000700947 */ /* 0x004fea0003800000 */
[----:B------:R-:W1:Y:S01]  /*9220*/  S2R R5, SR_TID.X ;  /* 0x0000000000057919 */ /* 0x000e620000002100 */
[----:B------:R-:W2:Y:S01]  /*9230*/  S2UR UR5, SR_CgaCtaId ;  /* 0x00000000000579c3 */ /* 0x000ea20000008800 */
[----:B------:R-:W-:Y:S01]  /*9240*/  UMOV UR4, 0x400 ;  /* 0x0000040000047882 */ /* 0x000fe20000000000 */
[----:B------:R-:W-:Y:S01]  /*9250*/  BSSY B8, `(.L_x_426) ;  /* 0x0000518000087945 */ /* 0x000fe20003800000 */
[----:B------:R-:W-:Y:S01]  /*9260*/  ULDC UR37, c[0x0][0xc] ;  /* 0x0000030000257ab9 */ /* 0x000fe20000000800 */
[----:B------:R-:W-:Y:S01]  /*9270*/  ULDC.64 UR38, c[0x0][0x198] ;  /* 0x0000660000267ab9 */ /* 0x000fe20000000a00 */
[----:B--2---:R-:W-:Y:S01]  /*9280*/  ULEA UR4, UR5, UR4, 0x18 ;  /* 0x0000000405047291 */ /* 0x004fe2000f8ec03f */
[C---:B-1----:R-:W-:Y:S01]  /*9290*/  IMAD.SHL.U32 R0, R5.reuse, 0x8, RZ ;  /* 0x0000000805007824 */ /* 0x042fe200078e00ff */
[----:B------:R-:W-:-:S04]  /*92a0*/  LOP3.LUT R4, R5, 0x7f, RZ, 0xc0, !PT ;  /* 0x0000007f05047812 */ /* 0x000fc800078ec0ff */
[----:B0-----:R-:W-:-:S04]  /*92b0*/  LOP3.LUT R2, R0, 0x1f8, RZ, 0xc0, !PT ;  /* 0x000001f800027812 */ /* 0x001fc800078ec0ff */
[----:B------:R-:W-:Y:S01]  /*92c0*/  LOP3.LUT R3, R2, 0x38, R5, 0x78, !PT ;  /* 0x0000003802037812 */ /* 0x000fe200078e7805 */
[----:B------:R-:W-:-:S05]  /*92d0*/  IMAD.SHL.U32 R2, R4, 0x8, RZ ;  /* 0x0000000804027824 */ /* 0x000fca00078e00ff */
[----:B------:R-:W-:Y:S01]  /*92e0*/  LOP3.LUT R2, R3, 0x200, R2, 0xf8, !PT ;  /* 0x0000020003027812 */ /* 0x000fe200078ef802 */
[----:B------:R-:W-:Y:S01]  /*92f0*/  IMAD.SHL.U32 R3, R5, 0x10, RZ ;  /* 0x0000001005037824 */ /* 0x000fe200078e00ff */
[----:B------:R-:W-:Y:S01]  /*9300*/  SHF.R.U32.HI R5, RZ, 0x3, R4 ;  /* 0x00000003ff057819 */ /* 0x000fe20000011604 */
[----:B------:R-:W-:-:S03]  /*9310*/  IMAD.U32 R4, RZ, RZ, UR4 ;  /* 0x00000004ff047e24 */ /* 0x000fc6000f8e00ff */
[----:B------:R-:W-:Y:S01]  /*9320*/  LOP3.LUT R0, R5, 0x70, R3, 0xf8, !PT ;  /* 0x0000007005007812 */ /* 0x000fe200078ef803 */
[----:B------:R-:W-:Y:S01]  /*9330*/  IMAD R2, R2, 0x2, R4 ;  /* 0x0000000202027824 */ /* 0x000fe200078e0204 */
[----:B------:R0:W-:Y:S01]  /*9340*/  STL [R1+0x4], R4 ;  /* 0x0000040401007387 */ /* 0x0001e20000100800 */
[----:B------:R-:W-:-:S03]  /*9350*/  IMAD.MOV.U32 R0, RZ, RZ, 0x1 ;  /* 0x00000001ff007424 */ /* 0x000fc600078e00ff */
[----:B------:R0:W-:Y:S04]  /*9360*/  STL [R1+0x24], R2 ;  /* 0x0000240201007387 */ /* 0x0001e80000100800 */
[----:B------:R0:W-:Y:S04]  /*9370*/  STL [R1+0x8], RZ ;  /* 0x000008ff01007387 */ /* 0x0001e80000100800 */
[----:B------:R0:W-:Y:S04]  /*9380*/  STL [R1+0x10], R0 ;  /* 0x0000100001007387 */ /* 0x0001e80000100800 */
[----:B------:R0:W-:Y:S02]  /*9390*/  STL [R1+0x40], RZ ;  /* 0x000040ff01007387 */ /* 0x0001e40000100800 */
.L_x_528:
[----:B012---:R-:W0:Y:S02]  /*93a0*/  LDC.64 R2, c[0x0][0xc88] ;  /* 0x00032200ff027b82 */ /* 0x007e240000000a00 */
[----:B0-----:R-:W-:-:S05]  /*93b0*/  IMAD.WIDE R2, R19, 0x4, R2 ;  /* 0x0000000413027825 */ /* 0x001fca00078e0202 */
[----:B------:R-:W2:Y:S01]  /*93c0*/  LDG.E R11, desc[UR40][R2.64] ;  /* 0x00000028020b7981 */ /* 0x000ea2000c1e1900 */
[----:B------:R-:W-:Y:S05]  /*93d0*/  YIELD ;  /* 0x0000000000007946 */ /* 0x000fea0003800000 */
[----:B------:R-:W-:Y:S01]  /*93e0*/  ULDC.64 UR4, c[0x0][0xa28] ;  /* 0x00028a0000047ab9 */ /* 0x000fe20000000a00 */
[----:B---3--:R-:W-:Y:S01]  /*93f0*/  IMAD.MOV.U32 R0, RZ, RZ, RZ ;  /* 0x000000ffff007224 */ /* 0x008fe200078e00ff */
[----:B------:R-:W-:Y:S01]  /*9400*/  ISETP.NE.U32.AND P0, PT, RZ, UR4, PT ;  /* 0x00000004ff007c0c */ /* 0x000fe2000bf05070 */
[----:B------:R-:W-:Y:S01]  /*9410*/  IMAD.MOV.U32 R6, RZ, RZ, RZ ;  /* 0x000000ffff067224 */ /* 0x000fe200078e00ff */
[----:B------:R-:W-:Y:S01]  /*9420*/  ULDC.64 UR6, c[0x0][0xa18] ;  /* 0x0002860000067ab9 */ /* 0x000fe20000000a00 */
[----:B------:R-:W-:Y:S01]  /*9430*/  ULDC.64 UR8, c[0x0][0xa08] ;  /* 0x0002820000087ab9 */ /* 0x000fe20000000a00 */
[----:B------:R-:W-:-:S02]  /*9440*/  ISETP.NE.AND.EX P0, PT, RZ, UR5, PT, P0 ;  /* 0x00000005ff007c0c */ /* 0x000fc4000bf05300 */
[----:B--2---:R-:W-:Y:S01]  /*9450*/  SHF.R.S32.HI R4, RZ, 0x1f, R11 ;  /* 0x0000001fff047819 */ /* 0x004fe2000001140b */
[----:B------:R-:W-:-:S10]  /*9460*/  IMAD.SHL.U32 R10, R11, 0x4, RZ ;  /* 0x000000040b0a7824 */ /* 0x000fd400078e00ff */
[C---:B------:R-:W-:Y:S01]  /*9470*/  @P0 LEA R2, P1, R11.reuse, UR4, 0x2 ;  /* 0x000000040b020c11 */ /* 0x040fe2000f8210ff */
[----:B------:R-:W-:Y:S03]  /*9480*/  STL [R1+0x20], R11 ;  /* 0x0000200b01007387 */ /* 0x000fe60000100800 */
[C-C-:B------:R-:W-:Y:S01]  /*9490*/  @P0 LEA.HI.X R3, R11.reuse, UR5, R4.reuse, 0x2, P1 ;  /* 0x000000050b030c11 */ /* 0x140fe200088f1404 */
[----:B------:R-:W-:Y:S01]  /*94a0*/  ULDC.64 UR4, c[0x0][0xa00] ;  /* 0x0002800000047ab9 */ /* 0x000fe20000000a00 */
[----:B------:R-:W-:Y:S01]  /*94b0*/  SHF.L.U64.HI R9, R11, 0x2, R4 ;  /* 0x000000020b097819 */ /* 0x000fe20000010204 */
[----:B------:R0:W-:Y:S01]  /*94c0*/  STL [R1+0x34], R4 ;  /* 0x0000340401007387 */ /* 0x0001e20000100800 */
[----:B------:R-:W-:-:S03]  /*94d0*/  ISETP.NE.U32.AND P1, PT, RZ, UR4, PT ;  /* 0x00000004ff007c0c */ /* 0x000fc6000bf25070 */
[----:B-----5:R1:W5:Y:S01]  /*94e0*/  @P0 LDG.E R0, desc[UR40][R2.64] ;  /* 0x0000002802000981 */ /* 0x020362000c1e1900 */
[----:B------:R-:W-:Y:S01]  /*94f0*/  ISETP.NE.AND.EX P1, PT, RZ, UR5, PT, P1 ;  /* 0x00000005ff007c0c */ /* 0x000fe2000bf25310 */
[----:B------:R-:W-:Y:S01]  /*9500*/  IMAD.MOV.U32 R8, RZ, RZ, RZ ;  /* 0x000000ffff087224 */ /* 0x000fe200078e00ff */
[----:B------:R-:W-:Y:S01]  /*9510*/  ISETP.NE.U32.AND P2, PT, RZ, UR6, PT ;  /* 0x00000006ff007c0c */ /* 0x000fe2000bf45070 */
[----:B------:R-:W-:Y:S01]  /*9520*/  STL [R1], R10 ;  /* 0x0000000a01007387 */ /* 0x000fe20000100800 */
[----:B------:R-:W-:Y:S02]  /*9530*/  ISETP.NE.U32.AND P0, PT, RZ, UR8, PT ;  /* 0x00000008ff007c0c */ /* 0x000fe4000bf05070 */
[----:B------:R-:W-:Y:S01]  /*9540*/  ISETP.NE.AND.EX P2, PT, RZ, UR7, PT, P2 ;  /* 0x00000007ff007c0c */ /* 0x000fe2000bf45320 */
[----:B------:R-:W-:Y:S01]  /*9550*/  STL [R1+0x14], R9 ;  /* 0x0000140901007387 */ /* 0x000fe20000100800 */
[----:B------:R-:W-:Y:S02]  /*9560*/  ISETP.NE.AND.EX P0, PT, RZ, UR9, PT, P0 ;  /* 0x00000009ff007c0c */ /* 0x000fe4000bf05300 */
[----:B-1----:R-:W-:-:S02]  /*9570*/  IADD3 R2, P3, R10, UR4, RZ ;  /* 0x000000040a027c10 */ /* 0x002fc4000ff7e0ff */
[----:B0-----:R-:W-:Y:S02]  /*9580*/  IADD3 R4, P4, R10, UR8, RZ ;  /* 0x000000080a047c10 */ /* 0x001fe4000ff9e0ff */
[C---:B------:R-:W-:Y:S01]  /*9590*/  IADD3.X R3, R9.reuse, UR5, RZ, P3, !PT ;  /* 0x0000000509037c10 */ /* 0x040fe20009ffe4ff */
[----:B------:R-:W-:Y:S01]  /*95a0*/  ULDC UR4, c[0x0][0x288] ;  /* 0x0000a20000047ab9 */ /* 0x000fe20000000800 */
[----:B------:R-:W-:-:S03]  /*95b0*/  IADD3.X R5, R9, UR9, RZ, P4, !PT ;  /* 0x0000000909057c10 */ /* 0x000fc6000a7fe4ff */
[----:B------:R-:W2:Y:S01]  /*95c0*/  @P1 LDG.E R6, desc[UR40][R2.64] ;  /* 0x0000002802061981 */ /* 0x000ea2000c1e1900 */
[----:B------:R-:W-:Y:S01]  /*95d0*/  IMAD.U32 R12, RZ, RZ, UR4 ;  /* 0x00000004ff0c7e24 */ /* 0x000fe2000f8e00ff */
[----:B------:R-:W-:Y:S02]  /*95e0*/  ULDC.64 UR4, c[0x0][0x418] ;  /* 0x0001060000047ab9 */ /* 0x000fe40000000a00 */
[----:B------:R-:W5:Y:S04]  /*95f0*/  @P0 LDG.E R8, desc[UR40][R4.64] ;  /* 0x0000002804080981 */ /* 0x000f68000c1e1900 */
[----:B--2---:R0:W-:Y:S02]  /*9600*/  STL [R1+0x30], R6 ;  /* 0x0000300601007387 */ /* 0x0041e40000100800 */
[----:B0-----:R-:W-:-:S04]  /*9610*/  @P2 IADD3 R6, P3, R10, UR6, RZ ;  /* 0x000000060a062c10 */ /* 0x001fc8000ff7e0ff */
[----:B------:R-:W-:-:S05]  /*9620*/  @P2 IADD3.X R7, R9, UR7, RZ, P3, !PT ;  /* 0x0000000709072c10 */ /* 0x000fca0009ffe4ff */
[----:B------:R0:W2:Y:S01]  /*9630*/  @P2 LDG.E R12, desc[UR40][R6.64] ;  /* 0x00000028060c2981 */ /* 0x0000a2000c1e1900 */
[----:B------:R-:W-:-:S03]  /*9640*/  UISETP.NE.U32.AND UP0, UPT, UR4, URZ, UPT ;  /* 0x0000003f0400728c */ /* 0x000fc6000bf05070 */
[----:B------:R-:W-:Y:S01]  /*9650*/  ULDC UR4, c[0x0][0x424] ;  /* 0x0001090000047ab9 */ /* 0x000fe20000000800 */
[----:B------:R-:W-:-:S03]  /*9660*/  UISETP.NE.AND.EX UP0, UPT, UR5, URZ, UPT, UP0 ;  /* 0x0000003f0500728c */ /* 0x000fc6000bf05300 */
[----:B------:R-:W-:Y:S01]  /*9670*/  ULDC UR5, c[0x0][0x2f0] ;  /* 0x0000bc0000057ab9 */ /* 0x000fe20000000800 */
[----:B------:R-:W-:-:S04]  /*9680*/  USEL UR4, UR4, 0x1, UP0 ;  /* 0x0000000104047887 */ /* 0x000fc80008000000 */
[----:B------:R-:W-:-:S06]  /*9690*/  UIMAD UR4, UR4, UR5, URZ ;  /* 0x00000005040472a4 */ /* 0x000fcc000f8e023f */
[----:B0-----:R-:W-:Y:S01]  /*96a0*/  IMAD.U32 R6, RZ, RZ, UR4 ;  /* 0x00000004ff067e24 */ /* 0x001fe2000f8e00ff */
[----:B--2---:R0:W-:Y:S01]  /*96b0*/  STL [R1+0x3c], R12 ;  /* 0x00003c0c01007387 */ /* 0x0041e20000100800 */
[----:B------:R-:W-:Y:S05]  /*96c0*/  @P2 BRA `(.L_x_427) ;  /* 0x0000000000142947 */ /* 0x000fea0003800000 */
[----:B------:R-:W-:Y:S05]  /*96d0*/  @!P1 BRA `(.L_x_427) ;  /* 0x0000000000109947 */ /* 0x000fea0003800000 */
[----:B------:R-:W2:Y:S04]  /*96e0*/  LDG.E R7, desc[UR40][R2.64] ;  /* 0x0000002802077981 */ /* 0x000ea8000c1e1900 */
[----:B------:R-:W2:Y:S02]  /*96f0*/  LDG.E R2, desc[UR40][R2.64+0x4] ;  /* 0x0000042802027981 */ /* 0x000ea4000c1e1900 */
[----:B--2---:R-:W-:-:S05]  /*9700*/  IMAD.IADD R2, R2, 0x1, -R7 ;  /* 0x0000000102027824 */ /* 0x004fca00078e0a07 */
[----:B------:R1:W-:Y:S02]  /*9710*/  STL [R1+0x3c], R2 ;  /* 0x00003c0201007387 */ /* 0x0003e40000100800 */
.L_x_427:
[----:B-1----:R-:W-:Y:S01]  /*9720*/  IMAD.MOV.U32 R2, RZ, RZ, R11 ;  /* 0x000000ffff027224 */ /* 0x002fe200078e000b */
[----:B------:R-:W-:Y:S01]  /*9730*/  ULDC.64 UR4, c[0x0][0xa20] ;  /* 0x0002880000047ab9 */ /* 0x000fe20000000a00 */
[----:B-----5:R-:W-:Y:S01]  /*9740*/  IMAD.IADD R3, R8, 0x1, R0 ;  /* 0x0000000108037824 */ /* 0x020fe200078e0200 */
[----:B------:R-:W-:Y:S02]  /*9750*/  ISETP.NE.U32.AND P1, PT, RZ, UR4, PT ;  /* 0x00000004ff007c0c */ /* 0x000fe4000bf25070 */
[----:B------:R1:W-:Y:S02]  /*9760*/  STL [R1+0xc], R2 ;  /* 0x00000c0201007387 */ /* 0x0003e40000100800 */
[----:B------:R-:W-:Y:S02]  /*9770*/  ISETP.NE.AND.EX P1, PT, RZ, UR5, PT, P1 ;  /* 0x00000005ff007c0c */ /* 0x000fe4000bf25310 */
[----:B------:R1:W-:Y:S11]  /*9780*/  STL [R1+0x1c], R3 ;  /* 0x00001c0301007387 */ /* 0x0003f60000100800 */
[----:B-1----:R-:W-:Y:S05]  /*9790*/  @!P1 BRA `(.L_x_428) ;  /* 0x0000000000109947 */ /* 0x002fea0003800000 */
[----:B------:R-:W-:-:S04]  /*97a0*/  IADD3 R6, P0, R10, UR4, RZ ;  /* 0x000000040a067c10 */ /* 0x000fc8000ff1e0ff */
[----:B------:R-:W-:-:S05]  /*97b0*/  IADD3.X R7, R9, UR5, RZ, P0, !PT ;  /* 0x0000000509077c10 */ /* 0x000fca00087fe4ff */
[----:B------:R1:W5:Y:S01]  /*97c0*/  LDG.E R6, desc[UR40][R6.64] ;  /* 0x0000002806067981 */ /* 0x000362000c1e1900 */
[----:B------:R-:W-:Y:S05]  /*97d0*/  BRA `(.L_x_429) ;  /* 0x0000000000107947 */ /* 0x000fea0003800000 */
.L_x_428:
[----:B------:R-:W-:Y:S05]  /*97e0*/  @!P0 BRA `(.L_x_429) ;  /* 0x00000000000c8947 */ /* 0x000fea0003800000 */
[----:B------:R-:W2:Y:S04]  /*97f0*/  LDG.E R6, desc[UR40][R4.64] ;  /* 0x0000002804067981 */ /* 0x000ea8000c1e1900 */
[----:B------:R-:W2:Y:S02]  /*9800*/  LDG.E R4, desc[UR40][R4.64+0x4] ;  /* 0x0000042804047981 */ /* 0x000ea4000c1e1900 */
[----:B--2---:R-:W-:-:S07]  /*9810*/  IMAD.IADD R6, R4, 0x1, -R6 ;  /* 0x0000000104067824 */ /* 0x004fce00078e0a06 */
.L_x_429:
[----:B-----5:R-:W-:Y:S01]  /*9820*/  IMAD.IADD R2, R6, 0x1, -R0 ;  /* 0x0000000106027824 */ /* 0x020fe200078e0a00 */
[----:B------:R-:W-:Y:S03]  /*9830*/  BSSY B7, `(.L_x_430) ;  /* 0x0000417000077945 */ /* 0x000fe60003800000 */
[C---:B------:R-:W-:Y:S01]  /*9840*/  VIADD R0, R2.reuse, 0x5f ;  /* 0x0000005f02007836 */ /* 0x040fe20000000000 */
[----:B------:R2:W-:Y:S01]  /*9850*/  STL [R1+0x38], R2 ;  /* 0x0000380201007387 */ /* 0x0005e20000100800 */
[----:B------:R-:W-:Y:S02]  /*9860*/  ISETP.GT.AND P0, PT, R2, RZ, PT ;  /* 0x000000ff0200720c */ /* 0x000fe40003f04270 */
[----:B------:R-:W-:-:S05]  /*9870*/  IMAD.HI R0, R0, 0x2aaaaaab, RZ ;  /* 0x2aaaaaab00007827 */ /* 0x000fca00078e02ff */
[----:B--2---:R-:W-:-:S04]  /*9880*/  SHF.R.U32.HI R2, RZ, 0x1f, R0 ;  /* 0x0000001fff027819 */ /* 0x004fc80000011600 */
[----:B------:R-:W-:-:S05]  /*9890*/  LEA.HI.SX32 R0, R0, R2, 0x1c ;  /* 0x0000000200007211 */ /* 0x000fca00078fe2ff */
[----:B------:R2:W-:Y:S01]  /*98a0*/  STL [R1+0x2c], R0 ;  /* 0x00002c0001007387 */ /* 0x0005e20000100800 */
[----:B------:R-:W-:Y:S05]  /*98b0*/  @P0 BRA `(.L_x_431) ;  /* 0x0000000000440947 */ /* 0x000fea0003800000 */
[----:B------:R-:W3:Y:S02]  /*98c0*/  S2R R3, SR_TID.X ;  /* 0x0000000000037919 */ /* 0x000ee40000002100 */
[----:B---3--:R-:W-:-:S04]  /*98d0*/  LOP3.LUT R3, R3, 0x7f, RZ, 0xc0, !PT ;  /* 0x0000007f03037812 */ /* 0x008fc800078ec0ff */
[----:B------:R-:W-:-:S13]  /*98e0*/  ISETP.NE.AND P0, PT, R3, RZ, PT ;  /* 0x000000ff0300720c */ /* 0x000fda0003f05270 */
[----:B------:R-:W-:Y:S05]  /*98f0*/  @P0 BRA `(.L_x_432) ;  /* 0x0000004000280947 */ /* 0x000fea0003800000 */
[----:B------:R-:W3:Y:S01]  /*9900*/  S2R R5, SR_LANEID ;  /* 0x0000000000057919 */ /* 0x000ee20000000000 */
[----:B------:R-:W-:Y:S01]  /*9910*/  VOTEU.ANY UR4, UPT, PT ;  /* 0x0000000000047886 */ /* 0x000fe200038e0100 */
[----:B------:R-:W4:Y:S01]  /*9920*/  LDC.64 R2, c[0x0][0xc60] ;  /* 0x00031800ff027b82 */ /* 0x000f220000000a00 */
[----:B--2---:R-:W3:Y:S02]  /*9930*/  FLO.U32 R0, UR4 ;  /* 0x0000000400007d00 */ /* 0x004ee400080e0000 */
[----:B---3--:R-:W-:-:S06]  /*9940*/  ISETP.EQ.U32.AND P0, PT, R0, R5, PT ;  /* 0x000000050000720c */ /* 0x008fcc0003f02070 */
[----:B------:R-:W4:Y:S07]  /*9950*/  POPC R5, UR4 ;  /* 0x0000000400057d09 */ /* 0x000f2e0008000000 */
[----:B----4-:R-:W2:Y:S01]  /*9960*/  @P0 ATOMG.E.ADD.STRONG.GPU PT, R3, desc[UR40][R2.64], R5 ;  /* 0x00000005020309a8 */ /* 0x010ea200081ee1e8 */
[----:B------:R-:W3:Y:S02]  /*9970*/  S2R R4, SR_LTMASK ;  /* 0x0000000000047919 */ /* 0x000ee40000003900 */
[----:B---3--:R-:W-:-:S04]  /*9980*/  LOP3.LUT R4, R4, UR4, RZ, 0xc0, !PT ;  /* 0x0000000404047c12 */ /* 0x008fc8000f8ec0ff */
[----:B-1----:R-:W1:Y:S01]  /*9990*/  POPC R7, R4 ;  /* 0x0000000400077309 */ /* 0x002e620000000000 */
[----:B--2---:R-:W1:Y:S02]  /*99a0*/  SHFL.IDX PT, R0, R3, R0, 0x1f ;  /* 0x00001f0003007589 */ /* 0x004e6400000e0000 */
[----:B-1----:R-:W-:Y:S01]  /*99b0*/  IADD3 R16, R0, UR37, R7 ;  /* 0x0000002500107c10 */ /* 0x002fe2000fffe007 */
[----:B------:R-:W-:Y:S06]  /*99c0*/  BRA `(.L_x_432) ;  /* 0x0000003c00f47947 */ /* 0x000fec0003800000 */
.L_x_431:
[----:B--2---:R-:W2:Y:S01]  /*99d0*/  LDL R0, [R1+0x4] ;  /* 0x0000040001007983 */ /* 0x004ea20000100800 */
[----:B------:R-:W-:Y:S01]  /*99e0*/  BSSY B6, `(.L_x_433) ;  /* 0x0000014000067945 */ /* 0x000fe20003800000 */
[----:B--2---:R-:W-:-:S05]  /*99f0*/  VIADD R0, R0, 0x1c400 ;  /* 0x0001c40000007836 */ /* 0x004fca0000000000 */
[----:B------:R-:W-:-:S13]  /*9a00*/  LOP3.LUT P0, RZ, R0, 0x3ff, RZ, 0xc0, !PT ;  /* 0x000003ff00ff7812 */ /* 0x000fda000780c0ff */
        /* <DEDUP_REMOVED lines=13> */
[----:B0-----:R-:W-:Y:S02]  /*9ae0*/  IMAD.MOV.U32 R12, RZ, RZ, 0x1 ;  /* 0x00000001ff0c7424 */ /* 0x001fe400078e00ff */
[----:B------:R-:W-:-:S07]  /*9af0*/  IMAD.MOV.U32 R13, RZ, RZ, RZ ;  /* 0x000000ffff0d7224 */ /* 0x000fce00078e00ff */
[----:B------:R-:W-:-:S07]  /*9b00*/  LEPC R20, `(.L_x_434) ;  /* 0x000000001014794e */ /* 0x000fce0000000000 */
[----:B--2---:R-:W-:Y:S05]  /*9b10*/  CALL.ABS.NOINC R2 ;  /* 0x0000000002007343 */ /* 0x004fea0003c00000 */
.L_x_434:
[----:B------:R-:W-:Y:S05]  /*9b20*/  BSYNC B6 ;  /* 0x0000000000067941 */ /* 0x000fea0003800000 */
.L_x_433:
[----:B------:R-:W2:Y:S01]  /*9b30*/  LDL R2, [R1+0x4] ;  /* 0x0000040001027983 */ /* 0x000ea20000100800 */
        /* <DEDUP_REMOVED lines=12> */
[----:B-1----:R-:W-:-:S02]  /*9c00*/  IMAD.U32 R7, RZ, RZ, UR9 ;  /* 0x00000009ff077e24 */ /* 0x002fc4000f8e00ff */
[----:B------:R-:W-:Y:S02]  /*9c10*/  IMAD.U32 R10, RZ, RZ, UR4 ;  /* 0x00000004ff0a7e24 */ /* 0x000fe4000f8e00ff */
[----:B------:R-:W-:Y:S02]  /*9c20*/  IMAD.U32 R11, RZ, RZ, UR5 ;  /* 0x00000005ff0b7e24 */ /* 0x000fe4000f8e00ff */
[----:B------:R-:W-:Y:S02]  /*9c30*/  IMAD.MOV.U32 R8, RZ, RZ, 0x70 ;  /* 0x00000070ff087424 */ /* 0x000fe400078e00ff */
[----:B0-----:R-:W-:Y:S02]  /*9c40*/  IMAD.MOV.U32 R12, RZ, RZ, 0x1 ;  /* 0x00000001ff0c7424 */ /* 0x001fe400078e00ff */
[----:B--2---:R-:W-:-:S07]  /*9c50*/  IMAD.MOV.U32 R13, RZ, RZ, RZ ;  /* 0x000000ffff0d7224 */ /* 0x004fce00078e00ff */
[----:B------:R-:W-:-:S07]  /*9c60*/  LEPC R20, `(.L_x_437) ;  /* 0x000000001014794e */ /* 0x000fce0000000000 */
[----:B---3--:R-:W-:Y:S05]  /*9c70*/  CALL.ABS.NOINC R2 ;  /* 0x0000000002007343 */ /* 0x008fea0003c00000 */
.L_x_437:
[----:B------:R-:W-:Y:S01]  /*9c80*/  MOV R2, 0x0 ;  /* 0x0000000000027802 */ /* 0x000fe20000000f00 */
        /* <DEDUP_REMOVED lines=15> */
.L_x_436:
[----:B------:R-:W-:Y:S05]  /*9d80*/  BSYNC B6 ;  /* 0x0000000000067941 */ /* 0x000fea0003800000 */
.L_x_435:
[----:B------:R-:W2:Y:S01]  /*9d90*/  LDL.LU R2, [R1] ;  /* 0x0000000001027983 */ /* 0x000ea20000300800 */
[----:B------:R-:W-:-:S03]  /*9da0*/  ULDC.64 UR4, c[0x0][0x9f8] ;  /* 0x00027e0000047ab9 */ /* 0x000fc60000000a00 */
[----:B------:R-:W3:Y:S04]  /*9db0*/  LDL.LU R4, [R1+0x14] ;  /* 0x0000140001047983 */ /* 0x000ee80000300800 */
[----:B-1----:R-:W4:Y:S01]  /*9dc0*/  LDL R7, [R1+0xc] ;  /* 0x00000c0001077983 */ /* 0x002f220000100800 */
[----:B------:R-:W-:-:S03]  /*9dd0*/  ISETP.NE.U32.AND P0, PT, RZ, UR4, PT ;  /* 0x00000004ff007c0c */ /* 0x000fc6000bf05070 */
[----:B------:R-:W5:Y:S01]  /*9de0*/  LDL R0, [R1+0x2c] ;  /* 0x00002c0001007983 */ /* 0x000f620000100800 */
[----:B------:R-:W-:-:S13]  /*9df0*/  ISETP.NE.AND.EX P0, PT, RZ, UR5, PT, P0 ;  /* 0x00000005ff007c0c */ /* 0x000fda000bf05300 */
[----:B--2---:R-:W-:-:S04]  /*9e00*/  @P0 IADD3 R2, P1, R2, UR4, RZ ;  /* 0x0000000402020c10 */ /* 0x004fc8000ff3e0ff */
[----:B---3--:R-:W-:Y:S01]  /*9e10*/  @P0 IADD3.X R3, R4, UR5, RZ, P1, !PT ;  /* 0x0000000504030c10 */ /* 0x008fe20008ffe4ff */
[----:B------:R-:W-:-:S04]  /*9e20*/  ULDC.64 UR4, c[0x0][0xa08] ;  /* 0x0002820000047ab9 */ /* 0x000fc80000000a00 */
[----:B----4-:R1:W2:Y:S01]  /*9e30*/  @P0 LDG.E R7, desc[UR40][R2.64] ;  /* 0x0000002802070981 */ /* 0x0102a2000c1e1900 */
[----:B-----5:R-:W-:Y:S01]  /*9e40*/  VIADD R9, R0, 0xffffffff ;  /* 0xffffffff00097836 */ /* 0x020fe20000000000 */
[----:B-1----:R-:W1:Y:S01]  /*9e50*/  LDC.64 R2, c[0x0][0x418] ;  /* 0x00010600ff027b82 */ /* 0x002e620000000a00 */
[----:B--2---:R-:W-:Y:S01]  /*9e60*/  SHF.R.S32.HI R8, RZ, 0x1f, R7 ;  /* 0x0000001fff087819 */ /* 0x004fe20000011407 */
[----:B------:R2:W-:Y:S04]  /*9e70*/  @P0 STL [R1+0xc], R7 ;  /* 0x00000c0701000387 */ /* 0x0005e80000100800 */
[----:B------:R2:W-:Y:S04]  /*9e80*/  STL [R1+0x28], R9 ;  /* 0x0000280901007387 */ /* 0x0005e80000100800 */
[----:B------:R2:W-:Y:S01]  /*9e90*/  STL [R1+0x14], R8 ;  /* 0x0000140801007387 */ /* 0x0005e20000100800 */
[----:B-1----:R-:W-:Y:S01]  /*9ea0*/  LOP3.LUT P0, RZ, R2, UR4, RZ, 0xfc, !PT ;  /* 0x0000000402ff7c12 */ /* 0x002fe2000f80fcff */
[----:B------:R-:W-:-:S03]  /*9eb0*/  UMOV UR4, 0xffffffff ;  /* 0xffffffff00047882 */ /* 0x000fc60000000000 */
[----:B------:R-:W-:-:S04]  /*9ec0*/  LOP3.LUT P0, RZ, R3, UR5, RZ, 0xfc, P0 ;  /* 0x0000000503ff7c12 */ /* 0x000fc8000800fcff */
[----:B------:R-:W-:Y:S01]  /*9ed0*/  SEL R0, R7, RZ, !P0 ;  /* 0x000000ff07007207 */ /* 0x000fe20004000000 */
[----:B--2---:R-:W-:Y:S08]  /*9ee0*/  BRA.DIV UR4, `(.L_x_438) ;  /* 0x0000004a04987947 */ /* 0x004ff0000b800000 */
[----:B------:R-:W1:Y:S02]  /*9ef0*/  S2R R4, SR_TID.X ;  /* 0x0000000000047919 */ /* 0x000e640000002100 */
[----:B-1----:R-:W-:-:S04]  /*9f00*/  SHF.R.U32.HI R4, RZ, 0x5, R4 ;  /* 0x00000005ff047819 */ /* 0x002fc80000011604 */
[----:B------:R-:W-:-:S05]  /*9f10*/  LOP3.LUT R4, R4, 0x3, RZ, 0xc0, !PT ;  /* 0x0000000304047812 */ /* 0x000fca00078ec0ff */
[----:B------:R1:W2:Y:S02]  /*9f20*/  SHFL.IDX PT, R14, R4, RZ, 0x1f ;  /* 0x00001fff040e7589 */ /* 0x0002a400000e0000 */
.L_x_544:
[----:B------:R-:W-:Y:S01]  /*9f30*/  PLOP3.LUT P1, PT, PT, PT, PT, 0x8, 0x0 ;  /* 0x000000000000781c */ /* 0x000fe20003f2e170 */
[----:B------:R3:W-:Y:S01]  /*9f40*/  STL [R1], R0 ;  /* 0x0000000001007387 */ /* 0x0007e20000100800 */
[----:B--2---:R-:W-:Y:S02]  /*9f50*/  ISETP.NE.AND P0, PT, R14, RZ, PT ;  /* 0x000000ff0e00720c */ /* 0x004fe40003f05270 */
[----:B---3--:R-:W-:-:S05]  /*9f60*/  P2R R0, PR, RZ, 0x2 ;  /* 0x00000002ff007803 */ /* 0x008fca0000000000 */
[----:B------:R2:W-:Y:S06]  /*9f70*/  STL [R1+0x18], R0 ;  /* 0x0000180001007387 */ /* 0x0005ec0000100800 */
[----:B------:R-:W-:Y:S05]  /*9f80*/  @P0 BRA `(.L_x_439) ;  /* 0x00000004001c0947 */ /* 0x000fea0003800000 */
[----:B------:R-:W-:-:S03]  /*9f90*/  UMOV UR4, 0xffffffff ;  /* 0xffffffff00047882 */ /* 0x000fc60000000000 */
[----:B------:R-:W-:Y:S05]  /*9fa0*/  BRA.DIV UR4, `(.L_x_440) ;  /* 0x0000004a049c7947 */ /* 0x000fea000b800000 */
[----:B------:R-:W-:-:S13]  /*9fb0*/  ELECT P6, URZ, PT ;  /* 0x00000000003f782f */ /* 0x000fda00038c0000 */
.L_x_547:
[----:B------:R-:W-:Y:S05]  /*9fc0*/  @!P6 BRA `(.L_x_439) ;  /* 0x00000004000ce947 */ /* 0x000fea0003800000 */
[----:B------:R3:W-:Y:S01]  /*9fd0*/  STL [R1+0x50], R9 ;  /* 0x0000500901007387 */ /* 0x0007e20000100800 */
[----:B------:R-:W-:-:S04]  /*9fe0*/  ISETP.NE.U32.AND P0, PT, R2, RZ, PT ;  /* 0x000000ff0200720c */ /* 0x000fc80003f05070 */
[----:B------:R-:W-:-:S13]  /*9ff0*/  ISETP.NE.AND.EX P0, PT, R3, RZ, PT, P0 ;  /* 0x000000ff0300720c */ /* 0x000fda0003f05300 */
[----:B---3--:R-:W-:Y:S05]  /*a000*/  @!P0 BRA `(.L_x_441) ;  /* 0x0000000000508947 */ /* 0x008fea0003800000 */
[----:B------:R-:W3:Y:S01]  /*a010*/  LDC R6, c[0x0][0x43c] ;  /* 0x00010f00ff067b82 */ /* 0x000ee20000000800 */
[----:B--2---:R-:W-:Y:S01]  /*a020*/  IMAD.MOV.U32 R0, RZ, RZ, R9 ;  /* 0x000000ffff007224 */ /* 0x004fe200078e0009 */
[----:B------:R-:W-:Y:S01]  /*a030*/  ULDC.64 UR4, c[0x0][0x428] ;  /* 0x00010a0000047ab9 */ /* 0x000fe20000000a00 */
[----:B---3--:R-:W-:-:S13]  /*a040*/  ISETP.NE.AND P0, PT, R6, 0x1, PT ;  /* 0x000000010600780c */ /* 0x008fda0003f05270 */
[----:B-1----:R-:W1:Y:S02]  /*a050*/  @P0 LDC.64 R4, c[0x0][0x440] ;  /* 0x00011000ff040b82 */ /* 0x002e640000000a00 */
[----:B-1----:R-:W-:-:S05]  /*a060*/  @P0 IMAD.HI.U32 R4, R9, R4, RZ ;  /* 0x0000000409040227 */ /* 0x002fca00078e00ff */
        /* <DEDUP_REMOVED lines=8> */
[----:B-1----:R-:W-:-:S04]  /*a0f0*/  IMAD R6, R8, UR4, RZ ;  /* 0x0000000408067c24 */ /* 0x002fc8000f8e02ff */
[----:B------:R-:W-:-:S04]  /*a100*/  IMAD R0, R7, UR5, R6 ;  /* 0x0000000507007c24 */ /* 0x000fc8000f8e0206 */
[----:B------:R-:W-:-:S05]  /*a110*/  IMAD.IADD R0, R5, 0x1, R0 ;  /* 0x0000000105007824 */ /* 0x000fca00078e0200 */
[----:B------:R-:W-:-:S05]  /*a120*/  LEA.HI.X R3, R4, R3, R0, 0x2, P0 ;  /* 0x0000000304037211 */ /* 0x000fca00000f1400 */
[----:B------:R-:W2:Y:S04]  /*a130*/  LDG.E R0, desc[UR40][R2.64] ;  /* 0x0000002802007981 */ /* 0x000ea8000c1e1900 */
[----:B--2---:R3:W-:Y:S02]  /*a140*/  STL [R1], R0 ;  /* 0x0000000001007387 */ /* 0x0047e40000100800 */
.L_x_441:
[----:B------:R-:W4:Y:S04]  /*a150*/  LDL R7, [R1+0x4] ;  /* 0x0000040001077983 */ /* 0x000f280000100800 */
[----:B--23--:R-:W4:Y:S04]  /*a160*/  LDL R0, [R1+0x8] ;  /* 0x0000080001007983 */ /* 0x00cf280000100800 */
[----:B------:R-:W2:Y:S01]  /*a170*/  LDL R2, [R1+0x10] ;  /* 0x0000100001027983 */ /* 0x000ea20000100800 */
[----:B----4-:R-:W-:Y:S01]  /*a180*/  IMAD R0, R0, 0x8, R7 ;  /* 0x0000000800007824 */ /* 0x010fe200078e0207 */
[----:B--2---:R-:W-:-:S04]  /*a190*/  SHF.L.U32 R2, R2, 0x1f, RZ ;  /* 0x0000001f02027819 */ /* 0x004fc800000006ff */
[----:B------:R-:W2:Y:S02]  /*a1a0*/  SYNCS.PHASECHK.TRANS64.TRYWAIT P0, [R0+URZ+0x22840], R2 ;  /* 0x02284002000075a7 */ /* 0x000ea4000800017f */
[----:B--2---:R-:W-:Y:S05]  /*a1b0*/  @!P0 BRA `(.L_x_442) ;  /* 0x0000004800388947 */ /* 0x004fea0003800000 */
.L_x_548:
[----:B------:R-:W3:Y:S02]  /*a1c0*/  S2R R3, SR_TID.X ;  /* 0x0000000000037919 */ /* 0x000ee40000002100 */
[----:B---3--:R-:W-:-:S04]  /*a1d0*/  LOP3.LUT R3, R3, 0x7f, RZ, 0xc0, !PT ;  /* 0x0000007f03037812 */ /* 0x008fc800078ec0ff */
[----:B------:R-:W-:-:S13]  /*a1e0*/  ISETP.NE.AND P0, PT, R3, RZ, PT ;  /* 0x000000ff0300720c */ /* 0x000fda0003f05270 */
[----:B------:R-:W-:Y:S05]  /*a1f0*/  @P0 BRA `(.L_x_443) ;  /* 0x00000000001c0947 */ /* 0x000fea0003800000 */
[----:B------:R-:W3:Y:S01]  /*a200*/  S2R R3, SR_TID.X ;  /* 0x0000000000037919 */ /* 0x000ee20000002100 */
[----:B--2---:R-:W-:-:S04]  /*a210*/  IMAD.MOV.U32 R2, RZ, RZ, 0x3000 ;  /* 0x00003000ff027424 */ /* 0x004fc800078e00ff */
[----:B------:R4:W-:Y:S01]  /*a220*/  SYNCS.ARRIVE.TRANS64 RZ, [R0+URZ+0x22830], R2 ;  /* 0x0228300200ff79a7 */ /* 0x0009e2000800003f */
[----:B---3--:R-:W-:-:S04]  /*a230*/  LOP3.LUT R3, R3, 0x1f, RZ, 0xc0, !PT ;  /* 0x0000001f03037812 */ /* 0x008fc800078ec0ff */
[----:B------:R-:W-:-:S13]  /*a240*/  ISETP.NE.AND P0, PT, R3, RZ, PT ;  /* 0x000000ff0300720c */ /* 0x000fda0003f05270 */
[----:B----4-:R-:W-:Y:S05]  /*a250*/  @!P0 BRA `(.L_x_443) ;  /* 0x0000000000048947 */ /* 0x010fea0003800000 */
[----:B------:R-:W-:Y:S01]  /*a260*/  BPT.TRAP 0x1 ;  /* 0x000000040000795c */ /* 0x000fe20000300000 */
.L_x_443:
[----:B------:R-:W3:Y:S04]  /*a270*/  LDL R6, [R1+0x4] ;  /* 0x0000040001067983 */ /* 0x000ee80000100800 */
[----:B------:R-:W3:Y:S04]  /*a280*/  LDL R5, [R1+0x8] ;  /* 0x0000080001057983 */ /* 0x000ee80000100800 */
[----:B-1----:R-:W4:Y:S04]  /*a290*/  LDL R4, [R1+0x50] ;  /* 0x0000500001047983 */ /* 0x002f280000100800 */
[----:B------:R-:W5:Y:S04]  /*a2a0*/  LDL R3, [R1+0x1c] ;  /* 0x00001c0001037983 */ /* 0x000f680000100800 */
[----:B--2---:R-:W2:Y:S01]  /*a2b0*/  LDL R2, [R1] ;  /* 0x0000000001027983 */ /* 0x004ea20000100800 */
[----:B------:R-:W-:Y:S01]  /*a2c0*/  R2UR UR9, R0 ;  /* 0x00000000000972ca */ /* 0x000fe200000e0000 */
[----:B------:R-:W-:Y:S01]  /*a2d0*/  UIADD3 UR6, UP0, UR38, 0x370, URZ ;  /* 0x0000037026067890 */ /* 0x000fe2000ff1e03f */
[----:B------:R-:W-:Y:S01]  /*a2e0*/  R2UR UR12, R18 ;  /* 0x00000000120c72ca */ /* 0x000fe200000e0000 */
[----:B------:R-:W-:Y:S01]  /*a2f0*/  UMOV UR5, 0x14f00000 ;  /* 0x14f0000000057882 */ /* 0x000fe20000000000 */
[----:B------:R-:W-:Y:S01]  /*a300*/  PLOP3.LUT P0, PT, PT, PT, PT, 0x80, 0x0 ;  /* 0x000000000000781c */ /* 0x000fe20003f0f070 */
[----:B------:R-:W-:Y:S01]  /*a310*/  UIADD3.X UR7, URZ, UR39, URZ, UP0, !UPT ;  /* 0x000000273f077290 */ /* 0x000fe200087fe43f */
[----:B------:R-:W-:-:S07]  /*a320*/  UMOV UR10, URZ ;  /* 0x0000003f000a7c82 */ /* 0x000fce0008000000 */
[----:B------:R-:W-:Y:S01]  /*a330*/  UIADD3 UR9, UR9, 0x22830, URZ ;  /* 0x0002283009097890 */ /* 0x000fe2000fffe03f */
[----:B---3--:R-:W-:Y:S01]  /*a340*/  IMAD R0, R5, 0x3000, R6 ;  /* 0x0000300005007824 */ /* 0x008fe200078e0206 */
[----:B----4-:R-:W-:-:S04]  /*a350*/  R2UR UR11, R4 ;  /* 0x00000000040b72ca */ /* 0x010fc800000e0000 */
[----:B------:R-:W-:Y:S02]  /*a360*/  R2UR UR8, R0 ;  /* 0x00000000000872ca */ /* 0x000fe400000e0000 */
[----:B-----5:R-:W-:Y:S02]  /*a370*/  R2UR UR4, R3 ;  /* 0x00000000030472ca */ /* 0x020fe400000e0000 */
[----:B------:R-:W-:Y:S02]  /*a380*/  P2R R0, PR, RZ, 0x1 ;  /* 0x00000001ff007803 */ /* 0x000fe40000000000 */
[----:B--2---:R-:W-:-:S03]  /*a390*/  R2UR UR13, R2 ;  /* 0x00000000020d72ca */ /* 0x004fc600000e0000 */
[----:B------:R3:W-:Y:S04]  /*a3a0*/  STL [R1+0x18], R0 ;  /* 0x0000180001007387 */ /* 0x0007e80000100800 */
[----:B------:R-:W-:Y:S02]  /*a3b0*/  UIADD3 UR8, UR8, 0x1c400, URZ ;  /* 0x0001c40008087890 */ /* 0x000fe4000fffe03f */
[----:B------:R-:W-:-:S03]  /*a3c0*/  UIMAD UR11, UR11, 0x60, UR4 ;  /* 0x000000600b0b78a4 */ /* 0x000fc6000f8e0204 */
[----:B------:R-:W-:-:S06]  /*a3d0*/  UMOV UR4, 0x0 ;  /* 0x0000000000047882 */ /* 0x000fcc0000000000 */
[----:B------:R3:W-:Y:S02]  /*a3e0*/  UTMALDG.4D [UR8], [UR6], desc[UR4] ;  /* 0x00000408060075b4 */ /* 0x0007e40008019000 */
[----:B---3--:R-:W-:Y:S01]  /*a3f0*/  NOP ;  /* 0x0000000000007918 */ /* 0x008fe20000000000 */
.L_x_439:
[----:B------:R-:W3:Y:S04]  /*a400*/  LDL R2, [R1+0x4] ;  /* 0x0000040001027983 */ /* 0x000ee80000100800 */
[----:B------:R-:W2:Y:S04]  /*a410*/  LDL.LU R3, [R1+0x30] ;  /* 0x0000300001037983 */ /* 0x000ea80000300800 */
[----:B------:R-:W4:Y:S04]  /*a420*/  LDL.LU R5, [R1+0x20] ;  /* 0x0000200001057983 */ /* 0x000f280000300800 */
[----:B-1----:R-:W5:Y:S01]  /*a430*/  LDL.LU R4, [R1+0x34] ;  /* 0x0000340001047983 */ /* 0x002f620000300800 */
[----:B------:R-:W-:Y:S05]  /*a440*/  WARPSYNC.ALL ;  /* 0x0000000000007948 */ /* 0x000fea0003800000 */
[----:B------:R-:W-:Y:S01]  /*a450*/  ULDC.64 UR4, c[0x0][0x298] ;  /* 0x0000a60000047ab9 */ /* 0x000fe20000000a00 */
[----:B------:R-:W-:Y:S01]  /*a460*/  ULDC.64 UR6, c[0x0][0xa00] ;  /* 0x0002800000067ab9 */ /* 0x000fe20000000a00 */
[----:B------:R-:W-:Y:S01]  /*a470*/  BSSY B6, `(.L_x_444) ;  /* 0x0000024000067945 */ /* 0x000fe20003800000 */
[----:B------:R-:W-:Y:S01]  /*a480*/  BAR.SYNC.DEFER_BLOCKING 0x8, 0x180 ;  /* 0x0206000000007b1d */ /* 0x000fe20000010000 */
[----:B------:R-:W-:-:S04]  /*a490*/  ISETP.NE.U32.AND P0, PT, RZ, UR6, PT ;  /* 0x00000006ff007c0c */ /* 0x000fc8000bf05070 */
[----:B------:R-:W-:Y:S01]  /*a4a0*/  ISETP.NE.AND.EX P0, PT, RZ, UR7, PT, P0 ;  /* 0x00000007ff007c0c */ /* 0x000fe2000bf05300 */
[----:B---3--:R-:W-:Y:S01]  /*a4b0*/  VIADD R2, R2, 0x18400 ;  /* 0x0001840002027836 */ /* 0x008fe20000000000 */
[----:B--2---:R-:W-:-:S04]  /*a4c0*/  SHF.R.S32.HI R0, RZ, 0x1f, R3 ;  /* 0x0000001fff007819 */ /* 0x004fc80000011403 */
[----:B------:R-:W-:Y:S02]  /*a4d0*/  LOP3.LUT P1, RZ, R2, 0x3ff, RZ, 0xc0, !PT ;  /* 0x000003ff02ff7812 */ /* 0x000fe4000782c0ff */
[----:B----4-:R-:W-:Y:S01]  /*a4e0*/  SEL R5, R5, RZ, !P0 ;  /* 0x000000ff05057207 */ /* 0x010fe20004000000 */
[----:B------:R-:W-:Y:S01]  /*a4f0*/  IMAD R0, R0, UR4, RZ ;  /* 0x0000000400007c24 */ /* 0x000fe2000f8e02ff */
[----:B-----5:R-:W-:-:S03]  /*a500*/  SEL R4, R4, RZ, !P0 ;  /* 0x000000ff04047207 */ /* 0x020fc60004000000 */
[C---:B------:R-:W-:Y:S02]  /*a510*/  IMAD R0, R3.reuse, UR5, R0 ;  /* 0x0000000503007c24 */ /* 0x040fe4000f8e0200 */
[----:B------:R-:W-:-:S05]  /*a520*/  IMAD.WIDE.U32 R2, R3, UR4, RZ ;  /* 0x0000000403027c25 */ /* 0x000fca000f8e00ff */
[----:B------:R1:W-:Y:S04]  /*a530*/  STL.64 [R1+0x48], R2 ;  /* 0x0000480201007387 */ /* 0x0003e80000100a00 */
[----:B------:R2:W-:Y:S04]  /*a540*/  STL [R1+0x20], R5 ;  /* 0x0000200501007387 */ /* 0x0005e80000100800 */
[----:B------:R2:W-:Y:S01]  /*a550*/  STL [R1+0x54], R4 ;  /* 0x0000540401007387 */ /* 0x0005e20000100800 */
[----:B-1----:R-:W-:Y:S01]  /*a560*/  IMAD.IADD R2, R3, 0x1, R0 ;  /* 0x0000000103027824 */ /* 0x002fe200078e0200 */
[----:B------:R-:W-:-:S05]  /*a570*/  SHF.R.S32.HI R0, RZ, 0x1f, R18 ;  /* 0x0000001fff007819 */ /* 0x000fca0000011412 */
[----:B------:R2:W-:Y:S04]  /*a580*/  STL [R1+0x34], R0 ;  /* 0x0000340001007387 */ /* 0x0005e80000100800 */
[----:B------:R2:W-:Y:S01]  /*a590*/  STL [R1+0x30], R2 ;  /* 0x0000300201007387 */ /* 0x0005e20000100800 */
[----:B------:R-:W-:Y:S05]  /*a5a0*/  @!P1 BRA `(.L_x_445) ;  /* 0x0000000000409947 */ /* 0x000fea0003800000 */
[----:B--2---:R-:W-:Y:S01]  /*a5b0*/  MOV R2, 0x0 ;  /* 0x0000000000027802 */ /* 0x004fe20000000f00 */
[----:B------:R-:W-:Y:S01]  /*a5c0*/  ULDC.64 UR6, c[0x4][0x98] ;  /* 0x0100260000067ab9 */ /* 0x000fe20000000a00 */
[----:B------:R-:W-:Y:S01]  /*a5d0*/  ULDC.64 UR8, c[0x4][0xa0] ;  /* 0x0100280000087ab9 */ /* 0x000fe20000000a00 */
[----:B------:R-:W-:Y:S01]  /*a5e0*/  ULDC.64 UR4, c[0x4][0x20] ;  /* 0x0100080000047ab9 */ /* 0x000fe20000000a00 */
[----:B------:R-:W-:Y:S02]  /*a5f0*/  IMAD.U32 R4, RZ, RZ, UR6 ;  /* 0x00000006ff047e24 */ /* 0x000fe4000f8e00ff */
[----:B------:R-:W1:Y:S01]  /*a600*/  LDC.64 R2, c[0x4][R2] ;  /* 0x0100000002027b82 */ /* 0x000e620000000a00 */
[----:B------:R-:W-:Y:S02]  /*a610*/  IMAD.U32 R5, RZ, RZ, UR7 ;  /* 0x00000007ff057e24 */ /* 0x000fe4000f8e00ff */
[----:B------:R-:W-:Y:S02]  /*a620*/  IMAD.U32 R6, RZ, RZ, UR8 ;  /* 0x00000008ff067e24 */ /* 0x000fe4000f8e00ff */
[----:B------:R-:W-:-:S02]  /*a630*/  IMAD.U32 R7, RZ, RZ, UR9 ;  /* 0x00000009ff077e24 */ /* 0x000fc4000f8e00ff */
[----:B------:R-:W-:Y:S02]  /*a640*/  IMAD.U32 R10, RZ, RZ, UR4 ;  /* 0x00000004ff0a7e24 */ /* 0x000fe4000f8e00ff */
[----:B------:R-:W-:Y:S02]  /*a650*/  IMAD.U32 R11, RZ, RZ, UR5 ;  /* 0x00000005ff0b7e24 */ /* 0x000fe4000f8e00ff */
[----:B------:R-:W-:Y:S02]  /*a660*/  IMAD.MOV.U32 R8, RZ, RZ, 0x70 ;  /* 0x00000070ff087424 */ /* 0x000fe400078e00ff */
[----:B0-----:R-:W-:Y:S02]  /*a670*/  IMAD.MOV.U32 R12, RZ, RZ, 0x1 ;  /* 0x00000001ff0c7424 */ /* 0x001fe400078e00ff */
[----:B------:R-:W-:-:S07]  /*a680*/  IMAD.MOV.U32 R13, RZ, RZ, RZ ;  /* 0x000000ffff0d7224 */ /* 0x000fce00078e00ff */
[----:B------:R-:W-:-:S07]  /*a690*/  LEPC R20, `(.L_x_445) ;  /* 0x000000001014794e */ /* 0x000fce0000000000 */
[----:B-1----:R-:W-:Y:S05]  /*a6a0*/  CALL.ABS.NOINC R2 ;  /* 0x0000000002007343 */ /* 0x002fea0003c00000 */
.L_x_445:
[----:B------:R-:W-:Y:S05]  /*a6b0*/  BSYNC B6 ;  /* 0x0000000000067941 */ /* 0x000fea0003800000 */
.L_x_444:
[----:B--2---:R-:W2:Y:S01]  /*a6c0*/  LDL.LU R4, [R1+0x30] ;  /* 0x0000300001047983 */ /* 0x004ea20000300800 */
[----:B------:R-:W1:Y:S01]  /*a6d0*/  LDC R7, c[0x0][0x448] ;  /* 0x00011200ff077b82 */ /* 0x000e620000000800 */
[----:B------:R-:W-:Y:S01]  /*a6e0*/  ULDC.64 UR4, c[0x0][0x2d8] ;  /* 0x0000b60000047ab9 */ /* 0x000fe20000000a00 */
[----:B------:R-:W-:Y:S01]  /*a6f0*/  IMAD.SHL.U32 R17, R17, 0x80, RZ ;  /* 0x0000008011117824 */ /* 0x000fe200078e00ff */
[----:B------:R-:W2:Y:S01]  /*a700*/  LDL.LU.64 R2, [R1+0x48] ;  /* 0x0000480001027983 */ /* 0x000ea20000300a00 */
[----:B------:R-:W-:-:S03]  /*a710*/  ULDC UR6, c[0x0][0x2b8] ;  /* 0x0000ae0000067ab9 */ /* 0x000fc60000000800 */
[----:B------:R-:W3:Y:S04]  /*a720*/  LDL.LU R0, [R1+0x34] ;  /* 0x0000340001007983 */ /* 0x000ee80000300800 */
[----:B------:R-:W4:Y:S04]  /*a730*/  LDL.LU R6, [R1+0x54] ;  /* 0x0000540001067983 */ /* 0x000f280000300800 */
[----:B------:R-:W4:Y:S04]  /*a740*/  LDL.LU R5, [R1+0x20] ;  /* 0x0000200001057983 */ /* 0x000f280000300800 */
[----:B------:R0:W5:Y:S01]  /*a750*/  LDL R9, [R1+0x24] ;  /* 0x0000240001097983 */ /* 0x0001620000100800 */
[----:B-1----:R-:W-:Y:S01]  /*a760*/  ISETP.NE.AND P0, PT, R7, 0x1, PT ;  /* 0x000000010700780c */ /* 0x002fe20003f05270 */
[----:B------:R-:W1:Y:S02]  /*a770*/  S2R R8, SR_TID.X ;  /* 0x0000000000087919 */ /* 0x000e640000002100 */
[C---:B-1----:R-:W-:Y:S01]  /*a780*/  IMAD.SHL.U32 R10, R8.reuse, 0x8, RZ ;  /* 0x00000008080a7824 */ /* 0x042fe200078e00ff */
[----:B------:R-:W-:-:S04]  /*a790*/  LOP3.LUT R8, R8, 0x7f, RZ, 0xc0, !PT ;  /* 0x0000007f08087812 */ /* 0x000fc800078ec0ff */
[----:B------:R-:W-:Y:S02]  /*a7a0*/  LOP3.LUT R10, R10, 0x38, RZ, 0xc0, !PT ;  /* 0x000000380a0a7812 */ /* 0x000fe400078ec0ff */
[----:B------:R-:W-:Y:S01]  /*a7b0*/  SHF.R.U32.HI R8, RZ, 0x3, R8 ;  /* 0x00000003ff087819 */ /* 0x000fe20000011608 */
[----:B--2---:R-:W-:Y:S02]  /*a7c0*/  IMAD.MOV.U32 R3, RZ, RZ, R4 ;  /* 0x000000ffff037224 */ /* 0x004fe400078e0004 */
[----:B------:R-:W1:Y:S01]  /*a7d0*/  S2R R4, SR_TID.X ;  /* 0x0000000000047919 */ /* 0x000e620000002100 */
[----:B---3--:R-:W-:Y:S02]  /*a7e0*/  IMAD R0, R0, UR4, RZ ;  /* 0x0000000400007c24 */ /* 0x008fe4000f8e02ff */
[----:B------:R-:W-:-:S04]  /*a7f0*/  IMAD.WIDE.U32 R2, R18, UR4, R2 ;  /* 0x0000000412027c25 */ /* 0x000fc8000f8e0002 */
[----:B------:R-:W-:Y:S01]  /*a800*/  IMAD R0, R18, UR5, R0 ;  /* 0x0000000512007c24 */ /* 0x000fe2000f8e0200 */
[----:B------:R-:W-:-:S03]  /*a810*/  ULDC.64 UR4, c[0x0][0x2e0] ;  /* 0x0000b80000047ab9 */ /* 0x000fc60000000a00 */
[----:B------:R-:W-:Y:S02]  /*a820*/  IMAD.IADD R3, R3, 0x1, R0 ;  /* 0x0000000103037824 */ /* 0x000fe400078e0200 */
[----:B----4-:R-:W-:Y:S02]  /*a830*/  IMAD R0, R6, UR4, RZ ;  /* 0x0000000406007c24 */ /* 0x010fe4000f8e02ff */
[C---:B------:R-:W-:Y:S01]  /*a840*/  IMAD.WIDE.U32 R2, R5.reuse, UR4, R2 ;  /* 0x0000000405027c25 */ /* 0x040fe2000f8e0002 */
[----:B------:R-:W2:Y:S03]  /*a850*/  @P0 LDC R6, c[0x0][0x450] ;  /* 0x00011400ff060b82 */ /* 0x000ea60000000800 */
[----:B------:R-:W-:Y:S01]  /*a860*/  IMAD R0, R5, UR5, R0 ;  /* 0x0000000505007c24 */ /* 0x000fe2000f8e0200 */
[----:B------:R-:W-:-:S03]  /*a870*/  ULDC.64 UR4, c[0x0][0x2d0] ;  /* 0x0000b40000047ab9 */ /* 0x000fc60000000a00 */
[----:B------:R-:W-:Y:S01]  /*a880*/  IMAD.IADD R3, R3, 0x1, R0 ;  /* 0x0000000103037824 */ /* 0x000fe200078e0200 */
[C---:B-1----:R-:W-:Y:S01]  /*a890*/  LOP3.LUT R5, R4.reuse, 0x7f, RZ, 0xc0, !PT ;  /* 0x0000007f04057812 */ /* 0x042fe200078ec0ff */
[----:B------:R-:W-:-:S03]  /*a8a0*/  IMAD.SHL.U32 R4, R4, 0x10, RZ ;  /* 0x0000001004047824 */ /* 0x000fc600078e00ff */
[----:B------:R-:W-:-:S04]  /*a8b0*/  SHF.R.U32.HI R5, RZ, 0x3, R5 ;  /* 0x00000003ff057819 */ /* 0x000fc80000011605 */
[----:B------:R-:W-:Y:S02]  /*a8c0*/  LOP3.LUT R4, R5, 0x70, R4, 0xf8, !PT ;  /* 0x0000007005047812 */ /* 0x000fe400078ef804 */
[----:B------:R-:W1:Y:S02]  /*a8d0*/  @P0 LDC R5, c[0x0][0x44c] ;  /* 0x00011300ff050b82 */ /* 0x000e640000000800 */
[----:B------:R-:W-:-:S05]  /*a8e0*/  LOP3.LUT R0, R4, R17, RZ, 0xfc, !PT ;  /* 0x0000001104007212 */ /* 0x000fca00078efcff */
[----:B------:R-:W-:Y:S02]  /*a8f0*/  IMAD.MOV.U32 R4, RZ, RZ, R0 ;  /* 0x000000ffff047224 */ /* 0x000fe400078e0000 */
[----:B-1----:R-:W-:-:S05]  /*a900*/  @P0 IMAD.HI.U32 R5, R0, R5, RZ ;  /* 0x0000000500050227 */ /* 0x002fca00078e00ff */
[----:B--2---:R-:W-:-:S05]  /*a910*/  @P0 SHF.R.U32.HI R4, RZ, R6, R5 ;  /* 0x00000006ff040219 */ /* 0x004fca0000011605 */
[----:B------:R-:W-:-:S04]  /*a920*/  IMAD.MOV R5, RZ, RZ, -R4 ;  /* 0x000000ffff057224 */ /* 0x000fc800078e0a04 */
[----:B------:R-:W-:Y:S01]  /*a930*/  IMAD R0, R7, R5, R0 ;  /* 0x0000000507007224 */ /* 0x000fe200078e0200 */
[----:B------:R-:W-:Y:S01]  /*a940*/  SHF.R.S32.HI R5, RZ, 0x1f, R4 ;  /* 0x0000001fff057819 */ /* 0x000fe20000011404 */
[----:B------:R-:W-:-:S04]  /*a950*/  IMAD.WIDE.U32 R2, R4, UR4, R2 ;  /* 0x0000000404027c25 */ /* 0x000fc8000f8e0002 */
[----:B------:R-:W-:-:S04]  /*a960*/  IMAD R5, R5, UR4, RZ ;  /* 0x0000000405057c24 */ /* 0x000fc8000f8e02ff */
[----:B------:R-:W-:Y:S01]  /*a970*/  IMAD R4, R4, UR5, R5 ;  /* 0x0000000504047c24 */ /* 0x000fe2000f8e0205 */
[----:B------:R-:W-:-:S03]  /*a980*/  ULDC.64 UR4, c[0x0][0x2c8] ;  /* 0x0000b20000047ab9 */ /* 0x000fc60000000a00 */
[----:B------:R-:W-:Y:S01]  /*a990*/  IMAD.IADD R3, R3, 0x1, R4 ;  /* 0x0000000103037824 */ /* 0x000fe200078e0204 */
[----:B------:R-:W-:-:S05]  /*a9a0*/  SHF.R.S32.HI R4, RZ, 0x1f, R0 ;  /* 0x0000001fff047819 */ /* 0x000fca0000011400 */
[----:B------:R-:W-:Y:S02]  /*a9b0*/  IMAD R4, R4, UR4, RZ ;  /* 0x0000000404047c24 */ /* 0x000fe4000f8e02ff */
[----:B------:R-:W-:-:S04]  /*a9c0*/  IMAD.WIDE.U32 R2, R0, UR4, R2 ;  /* 0x0000000400027c25 */ /* 0x000fc8000f8e0002 */
[----:B------:R-:W-:Y:S01]  /*a9d0*/  IMAD R4, R0, UR5, R4 ;  /* 0x0000000500047c24 */ /* 0x000fe2000f8e0204 */
[----:B------:R-:W-:Y:S02]  /*a9e0*/  ULDC.64 UR4, c[0x0][0x280] ;  /* 0x0000a00000047ab9 */ /* 0x000fe40000000a00 */
[----:B------:R-:W-:Y:S01]  /*a9f0*/  LEA R0, P1, R2, UR4, 0x1 ;  /* 0x0000000402007c11 */ /* 0x000fe2000f8208ff */
[----:B------:R-:W-:Y:S01]  /*aa00*/  IMAD.IADD R4, R3, 0x1, R4 ;  /* 0x0000000103047824 */ /* 0x000fe200078e0204 */
[----:B------:R-:W-:Y:S01]  /*aa10*/  UMOV UR4, 0xffffffff ;  /* 0xffffffff00047882 */ /* 0x000fe20000000000 */
[----:B------:R-:W-:-:S03]  /*aa20*/  ISETP.GE.AND P0, PT, R10, UR6, PT ;  /* 0x000000060a007c0c */ /* 0x000fc6000bf06270 */
[----:B------:R-:W-:Y:S01]  /*aa30*/  LEA.HI.X R2, R2, UR5, R4, 0x1, P1 ;  /* 0x0000000502027c11 */ /* 0x000fe200088f0c04 */
[----:B0-----:R-:W-:Y:S09]  /*aa40*/  BRA.DIV UR4, `(.L_x_446) ;  /* 0x0000004204287947 */ /* 0x001ff2000b800000 */
[----:B------:R-:W2:Y:S01]  /*aa50*/  LDL.LU R6, [R1+0x3c] ;  /* 0x00003c0001067983 */ /* 0x000ea20000300800 */
[----:B------:R-:W-:-:S04]  /*aa60*/  IMAD.IADD R3, R8, 0x1, R17 ;  /* 0x0000000108037824 */ /* 0x000fc800078e0211 */
[C---:B------:R-:W-:Y:S02]  /*aa70*/  VIADD R5, R3.reuse, 0x10 ;  /* 0x0000001003057836 */ /* 0x040fe40000000000 */
[----:B--2---:R-:W-:Y:S02]  /*aa80*/  IMAD R4, R6, R7, RZ ;  /* 0x0000000706047224 */ /* 0x004fe400078e02ff */
[----:B------:R-:W0:Y:S03]  /*aa90*/  SHFL.IDX PT, R7, R0, RZ, 0x181f ;  /* 0x00181fff00077589 */ /* 0x000e2600000e0000 */
[----:B------:R-:W-:Y:S01]  /*aaa0*/  ISETP.GE.AND P1, PT, R3, R4, PT ;  /* 0x000000040300720c */ /* 0x000fe20003f26270 */
[----:B------:R-:W1:-:S12]  /*aab0*/  SHFL.IDX PT, R6, R2, RZ, 0x181f ;  /* 0x00181fff02067589 */ /* 0x000e5800000e0000 */
[----:B0-----:R-:W-:-:S05]  /*aac0*/  @!P1 LEA R7, P2, R10, R7, 0x1 ;  /* 0x000000070a079211 */ /* 0x001fca00078408ff */
[----:B-1----:R-:W-:-:S05]  /*aad0*/  @!P1 IMAD.X R6, RZ, RZ, R6, P2 ;  /* 0x000000ffff069224 */ /* 0x002fca00010e0606 */
[----:B------:R-:W-:-:S04]  /*aae0*/  @!P1 LOP3.LUT R7, R7, R6, RZ, 0x3c, !PT ;  /* 0x0000000607079212 */ /* 0x000fc800078e3cff */
[----:B------:R-:W-:-:S04]  /*aaf0*/  @!P1 LOP3.LUT R6, R7, R6, RZ, 0x3c, !PT ;  /* 0x0000000607069212 */ /* 0x000fc800078e3cff */
[----:B------:R-:W-:-:S05]  /*ab00*/  @!P1 LOP3.LUT R7, R7, R6, RZ, 0x3c, !PT ;  /* 0x0000000607079212 */ /* 0x000fca00078e3cff */
[----:B------:R-:W-:Y:S01]  /*ab10*/  @!PT LDS RZ, [RZ] ;  /* 0x00000000fffff984 */ /* 0x000fe20000000800 */
[----:B-----5:R0:W-:Y:S01]  /*ab20*/  @!P1 LDGSTS.E.BYPASS.LTC128B.128 [R9+0x18400], desc[UR40][R6.64], !P0 ;  /* 0x1840000006099fae */ /* 0x0201e2000c101d68 */
[----:B------:R-:W-:-:S03]  /*ab30*/  ISETP.GE.AND P1, PT, R5, R4, PT ;  /* 0x000000040500720c */ /* 0x000fc60003f26270 */
[----:B------:R-:W1:Y:S04]  /*ab40*/  SHFL.IDX PT, R5, R0, 0x1, 0x181f ;  /* 0x00381f0000057f89 */ /* 0x000e6800000e0000 */
[----:B0-----:R-:W0:Y:S06]  /*ab50*/  SHFL.IDX PT, R6, R2, 0x1, 0x181f ;  /* 0x00381f0002067f89 */ /* 0x001e2c00000e0000 */
[----:B-1----:R-:W-:-:S05]  /*ab60*/  @!P1 LEA R5, P2, R10, R5, 0x1 ;  /* 0x000000050a059211 */ /* 0x002fca00078408ff */
[----:B0-----:R-:W-:-:S04]  /*ab70*/  @!P1 IMAD.X R6, RZ, RZ, R6, P2 ;  /* 0x000000ffff069224 */ /* 0x001fc800010e0606 */
[----:B------:R-:W-:Y:S02]  /*ab80*/  @!P1 IMAD.MOV.U32 R7, RZ, RZ, R6 ;  /* 0x000000ffff079224 */ /* 0x000fe400078e0006 */
[----:B------:R-:W-:Y:S02]  /*ab90*/  @!P1 IMAD.MOV.U32 R6, RZ, RZ, R5 ;  /* 0x000000ffff069224 */ /* 0x000fe400078e0005 */
[----:B------:R-:W-:-:S03]  /*aba0*/  VIADD R5, R3, 0x20 ;  /* 0x0000002003057836 */ /* 0x000fc60000000000 */
[----:B------:R0:W-:Y:S02]  /*abb0*/  @!P1 LDGSTS.E.BYPASS.LTC128B.128 [R9+0x18c00], desc[UR40][R6.64], !P0 ;  /* 0x18c0000006099fae */ /* 0x0001e4000c101d68 */
[----:B------:R-:W-:Y:S02]  /*abc0*/  ISETP.GE.AND P1, PT, R5, R4, PT ;  /* 0x000000040500720c */ /* 0x000fe40003f26270 */
[----:B------:R-:W1:Y:S04]  /*abd0*/  SHFL.IDX PT, R5, R0, 0x2, 0x181f ;  /* 0x00581f0000057f89 */ /* 0x000e6800000e0000 */
[----:B0-----:R-:W0:Y:S07]  /*abe0*/  SHFL.IDX PT, R6, R2, 0x2, 0x181f ;  /* 0x00581f0002067f89 */ /* 0x001e2e00000e0000 */
        /* <DEDUP_REMOVED lines=35> */
[----:B------:R-:W-:Y:S04]  /*ae20*/  SHFL.IDX PT, R0, R0, 0x7, 0x181f ;  /* 0x00f81f0000007f89 */ /* 0x000fe800000e0000 */
[----:B0-----:R-:W0:Y:S03]  /*ae30*/  SHFL.IDX PT, R6, R2, 0x6, 0x181f ;  /* 0x00d81f0002067f89 */ /* 0x001e2600000e0000 */
[----:B-1----:R-:W-:-:S05]  /*ae40*/  @!P1 LEA R5, P2, R10, R5, 0x1 ;  /* 0x000000050a059211 */ /* 0x002fca00078408ff */
[----:B0-----:R-:W-:-:S04]  /*ae50*/  @!P1 IMAD.X R6, RZ, RZ, R6, P2 ;  /* 0x000000ffff069224 */ /* 0x001fc800010e0606 */
[----:B------:R-:W-:Y:S02]  /*ae60*/  @!P1 IMAD.MOV.U32 R7, RZ, RZ, R6 ;  /* 0x000000ffff079224 */ /* 0x000fe400078e0006 */
[----:B------:R-:W-:Y:S02]  /*ae70*/  @!P1 IMAD.MOV.U32 R6, RZ, RZ, R5 ;  /* 0x000000ffff069224 */ /* 0x000fe400078e0005 */
[----:B------:R0:W1:Y:S04]  /*ae80*/  SHFL.IDX PT, R5, R2, 0x7, 0x181f ;  /* 0x00f81f0002057f89 */ /* 0x00006800000e0000 */
[----:B------:R0:W-:Y:S02]  /*ae90*/  @!P1 LDGSTS.E.BYPASS.LTC128B.128 [R9+0x1b400], desc[UR40][R6.64], !P0 ;  /* 0x1b40000006099fae */ /* 0x0001e4000c101d68 */
.L_x_565:
[----:B------:R2:W5:Y:S01]  /*aea0*/  LDL R8, [R1+0x4] ;  /* 0x0000040001087983 */ /* 0x0005620000100800 */
[----:B------:R-:W-:-:S05]  /*aeb0*/  VIADD R3, R3, 0x70 ;  /* 0x0000007003037836 */ /* 0x000fca0000000000 */
[----:B------:R-:W-:-:S13]  /*aec0*/  ISETP.GE.AND P1, PT, R3, R4, PT ;  /* 0x000000040300720c */ /* 0x000fda0003f26270 */
[----:B0-----:R-:W-:-:S05]  /*aed0*/  @!P1 LEA R2, P2, R10, R0, 0x1 ;  /* 0x000000000a029211 */ /* 0x001fca00078408ff */
[----:B-1----:R-:W-:-:S05]  /*aee0*/  @!P1 IMAD.X R3, RZ, RZ, R5, P2 ;  /* 0x000000ffff039224 */ /* 0x002fca00010e0605 */
[----:B------:R-:W-:Y:S01]  /*aef0*/  @!PT LDS RZ, [RZ] ;  /* 0x00000000fffff984 */ /* 0x000fe20000000800 */
[----:B------:R-:W-:Y:S01]  /*af00*/  @!PT LDS RZ, [RZ] ;  /* 0x00000000fffff984 */ /* 0x000fe20000000800 */
[----:B------:R-:W-:Y:S01]  /*af10*/  @!PT LDS RZ, [RZ] ;  /* 0x00000000fffff984 */ /* 0x000fe20000000800 */
[----:B------:R2:W-:Y:S01]  /*af20*/  @!P1 LDGSTS.E.BYPASS.LTC128B.128 [R9+0x1bc00], desc[UR40][R2.64], !P0 ;  /* 0x1bc0000002099fae */ /* 0x0005e2000c101d68 */
[----:B------:R-:W-:Y:S01]  /*af30*/  PLOP3.LUT P0, PT, PT, PT, PT, 0x80, 0x0 ;  /* 0x000000000000781c */ /* 0x000fe20003f0f070 */
[----:B------:R-:W-:-:S12]  /*af40*/  NOP ;  /* 0x0000000000007918 */ /* 0x000fd80000000000 */
.L_x_447:
[----:B--2---:R-:W2:Y:S01]  /*af50*/  LDL R2, [R1+0x4] ;  /* 0x0000040001027983 */ /* 0x004ea20000100800 */
[----:B------:R-:W-:Y:S02]  /*af60*/  PLOP3.LUT P1, PT, P1, P0, PT, 0xa2, 0x0 ;  /* 0x000000000000781c */ /* 0x000fe40000f21472 */
[----:B--2---:R-:W-:-:S08]  /*af70*/  @P0 R2UR P1, UR4, R2 ;  /* 0x00000000020402ca */ /* 0x004fd00000020000 */
[----:B------:R-:W-:-:S05]  /*af80*/  @P0 PLOP3.LUT P0, PT, P1, PT, PT, 0x80, 0x0 ;  /* 0x000000000000081c */ /* 0x000fca0000f0f070 */
[----:B------:R-:W-:Y:S01]  /*af90*/  @!P1 SYNCS.ARRIVE.TRANS64.RED.A0T1 RZ, [UR4+0x22800], RZ ;  /* 0x022800ffffff99a7 */ /* 0x000fe20008200404 */
[----:B------:R-:W-:Y:S07]  /*afa0*/  @!P1 ARRIVES.LDGSTSBAR.64.TRANSCNT [UR4+0x22800] ;  /* 0x02280000ff0099b0 */ /* 0x000fee0008000a84 */
[----:B------:R-:W-:Y:S05]  /*afb0*/  @P0 BRA.U.ANY `(.L_x_447) ;  /* 0xfffffffd00e40947 */ /* 0x000fea000393ffff */
[----:B------:R-:W2:Y:S02]  /*afc0*/  LDL.LU R3, [R1+0x40] ;  /* 0x0000400001037983 */ /* 0x000ea40000300800 */
[----:B--2---:R-:W-:-:S05]  /*afd0*/  VIADD R3, R3, 0x1 ;  /* 0x0000000103037836 */ /* 0x004fca0000000000 */
[----:B------:R0:W-:Y:S01]  /*afe0*/  STL [R1+0x40], R3 ;  /* 0x0000400301007387 */ /* 0x0001e20000100800 */
[----:B------:R-:W-:-:S04]  /*aff0*/  LEA.HI R0, R3, R3, RZ, 0x1 ;  /* 0x0000000303007211 */ /* 0x000fc800078f08ff */
[----:B------:R-:W-:-:S05]  /*b000*/  LOP3.LUT R0, R0, 0xfffffffe, RZ, 0xc0, !PT ;  /* 0xfffffffe00007812 */ /* 0x000fca00078ec0ff */
[----:B------:R-:W-:-:S05]  /*b010*/  IMAD.IADD R0, R3, 0x1, -R0 ;  /* 0x0000000103007824 */ /* 0x000fca00078e0a00 */
[----:B------:R-:W-:Y:S01]  /*b020*/  SHF.L.U32 R0, R0, 0x1f, RZ ;  /* 0x0000001f00007819 */ /* 0x000fe200000006ff */
[----:B------:R-:W-:Y:S01]  /*b030*/  NOP ;  /* 0x0000000000007918 */ /* 0x000fe20000000000 */
[----:B------:R0:W-:Y:S01]  /*b040*/  SYNCS.ARRIVE.TRANS64.A1T0 RZ, [R2+URZ+0x22800], RZ ;  /* 0x022800ff02ff79a7 */ /* 0x0001e2000810003f */
[----:B------:R-:W-:Y:S01]  /*b050*/  BSSY B0, `(.L_x_448) ;  /* 0x0000003000007945 */ /* 0x000fe20003800000 */
[----:B------:R-:W1:Y:S03]  /*b060*/  SYNCS.PHASECHK.TRANS64.TRYWAIT P0, [R2+URZ+0x22820], R0 ;  /* 0x02282000020075a7 */ /* 0x000e66000800017f */
[----:B01----:R-:W-:Y:S05]  /*b070*/  @!P0 BRA `(.L_x_449) ;  /* 0x00000044002c8947 */ /* 0x003fea0003800000 */
.L_x_566:
[----:B------:R-:W-:Y:S05]  /*b080*/  BSYNC B0 ;  /* 0x0000000000007941 */ /* 0x000fea0003800000 */
.L_x_448:
[----:B0-----:R-:W2:Y:S01]  /*b090*/  LDL R2, [R1+0x18] ;  /* 0x0000180001027983 */ /* 0x001ea20000100800 */
[----:B------:R-:W-:Y:S01]  /*b0a0*/  BSSY B0, `(.L_x_450) ;  /* 0x0000063000007945 */ /* 0x000fe20003800000 */
[----:B--2---:R-:W-:-:S13]  /*b0b0*/  ISETP.NE.AND P0, PT, R2, RZ, PT ;  /* 0x000000ff0200720c */ /* 0x004fda0003f05270 */
[----:B------:R-:W-:Y:S05]  /*b0c0*/  @!P0 BRA `(.L_x_451) ;  /* 0x0000000400808947 */ /* 0x000fea0003800000 */
[----:B------:R-:W2:Y:S04]  /*b0d0*/  LDL R2, [R1+0x4] ;  /* 0x0000040001027983 */ /* 0x000ea80000100800 */
[----:B------:R-:W3:Y:S01]  /*b0e0*/  LDL R4, [R1+0x10] ;  /* 0x0000100001047983 */ /* 0x000ee20000100800 */
[----:B------:R-:W0:Y:S01]  /*b0f0*/  S2R R3, SR_TID.X ;  /* 0x0000000000037919 */ /* 0x000e220000002100 */
[----:B--2---:R-:W-:Y:S02]  /*b100*/  IMAD.MOV.U32 R5, RZ, RZ, R2 ;  /* 0x000000ffff057224 */ /* 0x004fe400078e0002 */
[----:B------:R-:W2:Y:S01]  /*b110*/  LDL R2, [R1+0x8] ;  /* 0x0000080001027983 */ /* 0x000ea20000100800 */
[----:B---3--:R-:W-:Y:S01]  /*b120*/  SHF.L.U32 R0, R4, 0x1f, RZ ;  /* 0x0000001f04007819 */ /* 0x008fe200000006ff */
[----:B------:R-:W-:Y:S01]  /*b130*/  BSSY B1, `(.L_x_452) ;  /* 0x0000006000017945 */ /* 0x000fe20003800000 */
[----:B0-----:R-:W-:-:S04]  /*b140*/  LOP3.LUT R3, R3, 0x7f, RZ, 0xc0, !PT ;  /* 0x0000007f03037812 */ /* 0x001fc800078ec0ff */
[----:B------:R-:W-:Y:S01]  /*b150*/  ISETP.NE.AND P1, PT, R3, RZ, PT ;  /* 0x000000ff0300720c */ /* 0x000fe20003f25270 */
[----:B--2---:R-:W-:-:S04]  /*b160*/  IMAD R2, R2, 0x8, R5 ;  /* 0x0000000802027824 */ /* 0x004fc800078e0205 */
[----:B------:R-:W0:Y:S02]  /*b170*/  SYNCS.PHASECHK.TRANS64.TRYWAIT P0, [R2+URZ+0x22860], R0 ;  /* 0x02286000020075a7 */ /* 0x000e24000800017f */
[----:B0-----:R-:W-:Y:S06]  /*b180*/  @!P0 BRA `(.L_x_453) ;  /* 0x0000004400008947 */ /* 0x001fec0003800000 */
.L_x_567:
[----:B------:R-:W-:Y:S05]  /*b190*/  BSYNC B1 ;  /* 0x0000000000017941 */ /* 0x000fea0003800000 */
.L_x_452:
        /* <DEDUP_REMOVED lines=9> */
.L_x_455:
[----:B------:R-:W-:Y:S05]  /*b230*/  BSYNC B1 ;  /* 0x0000000000017941 */ /* 0x000fea0003800000 */
.L_x_454:
[----:B------:R-:W2:Y:S04]  /*b240*/  LDL R5, [R1+0x4] ;  /* 0x0000040001057983 */ /* 0x000ea80000100800 */
[----:B------:R-:W2:Y:S04]  /*b250*/  LDL R3, [R1+0x8] ;  /* 0x0000080001037983 */ /* 0x000ea80000100800 */
[----:B------:R-:W3:Y:S04]  /*b260*/  LDL R4, [R1+0x1c] ;  /* 0x00001c0001047983 */ /* 0x000ee80000100800 */
[----:B0-----:R-:W3:Y:S01]  /*b270*/  LDL R0, [R1+0x50] ;  /* 0x0000500001007983 */ /* 0x001ee20000100800 */
[----:B------:R-:W-:Y:S01]  /*b280*/  UIADD3 UR4, UP0, UR38, 0x470, URZ ;  /* 0x0000047026047890 */ /* 0x000fe2000ff1e03f */
[----:B------:R-:W-:Y:S01]  /*b290*/  PLOP3.LUT P0, PT, PT, PT, PT, 0x80, 0x0 ;  /* 0x000000000000781c */ /* 0x000fe20003f0f070 */
[----:B------:R-:W-:Y:S01]  /*b2a0*/  VIADD R2, R2, 0x22850 ;  /* 0x0002285002027836 */ /* 0x000fe20000000000 */
[----:B------:R-:W-:Y:S01]  /*b2b0*/  UMOV UR6, 0x0 ;  /* 0x0000000000067882 */ /* 0x000fe20000000000 */
[----:B------:R-:W-:Y:S01]  /*b2c0*/  UIADD3.X UR5, URZ, UR39, URZ, UP0, !UPT ;  /* 0x000000273f057290 */ /* 0x000fe200087fe43f */
[----:B------:R-:W-:Y:S01]  /*b2d0*/  UMOV UR7, 0x14f00000 ;  /* 0x14f0000000077882 */ /* 0x000fe20000000000 */
[----:B------:R-:W-:Y:S01]  /*b2e0*/  UMOV UR10, URZ ;  /* 0x0000003f000a7c82 */ /* 0x000fe20008000000 */
[----:B--2---:R-:W-:-:S02]  /*b2f0*/  IMAD R3, R3, 0xc000, R5 ;  /* 0x0000c00003037824 */ /* 0x004fc400078e0205 */
[----:B---3--:R-:W-:Y:S02]  /*b300*/  IMAD R0, R0, 0x60, R4 ;  /* 0x0000006000007824 */ /* 0x008fe400078e0204 */
[----:B------:R-:W-:-:S07]  /*b310*/  VIADD R4, R3, 0x400 ;  /* 0x0000040003047836 */ /* 0x000fce0000000000 */
.L_x_456:
[----:B------:R-:W2:Y:S01]  /*b320*/  LDL R5, [R1] ;  /* 0x0000000001057983 */ /* 0x000ea20000100800 */
[----:B------:R-:W-:-:S13]  /*b330*/  @P0 ELECT P1, URZ, PT ;  /* 0x00000000003f082f */ /* 0x000fda0003820000 */
[----:B------:R-:W-:Y:S02]  /*b340*/  @P1 R2UR UR12, R18 ;  /* 0x00000000120c12ca */ /* 0x000fe400000e0000 */
[----:B------:R-:W-:Y:S02]  /*b350*/  @P1 R2UR UR11, R0 ;  /* 0x00000000000b12ca */ /* 0x000fe400000e0000 */
[----:B------:R-:W-:Y:S02]  /*b360*/  @P1 R2UR UR9, R2 ;  /* 0x00000000020912ca */ /* 0x000fe400000e0000 */
[----:B------:R-:W-:Y:S02]  /*b370*/  @P1 R2UR UR8, R4 ;  /* 0x00000000040812ca */ /* 0x000fe400000e0000 */
[----:B------:R-:W-:Y:S02]  /*b380*/  @P1 PLOP3.LUT P0, PT, P1, PT, PT, 0x8, 0x0 ;  /* 0x000000000000181c */ /* 0x000fe40000f0e170 */
[----:B--2---:R-:W-:-:S02]  /*b390*/  @P1 R2UR UR13, R5 ;  /* 0x00000000050d12ca */ /* 0x004fc400000e0000 */
[----:B------:R-:W-:-:S11]  /*b3a0*/  PLOP3.LUT P1, PT, PT, PT, PT, 0x8, 0x0 ;  /* 0x000000000000781c */ /* 0x000fd60003f2e170 */
[----:B------:R0:W-:Y:S02]  /*b3b0*/  UTMALDG.4D [UR8], [UR4], desc[UR6] ;  /* 0x00000608040075b4 */ /* 0x0001e40008019000 */
[----:B0-----:R-:W-:Y:S05]  /*b3c0*/  @P0 BRA.U.ANY `(.L_x_456) ;  /* 0xfffffffd00d40947 */ /* 0x001fea000393ffff */
[----:B------:R-:W-:Y:S01]  /*b3d0*/  PLOP3.LUT P0, PT, PT, PT, PT, 0x80, 0x0 ;  /* 0x000000000000781c */ /* 0x000fe20003f0f070 */
[----:B------:R-:W-:Y:S01]  /*b3e0*/  VIADD R4, R3, 0x3400 ;  /* 0x0000340003047836 */ /* 0x000fe20000000000 */
[----:B------:R-:W-:Y:S01]  /*b3f0*/  UMOV UR6, 0x0 ;  /* 0x0000000000067882 */ /* 0x000fe20000000000 */
[----:B------:R-:W-:Y:S01]  /*b400*/  UMOV UR7, 0x14f00000 ;  /* 0x14f0000000077882 */ /* 0x000fe20000000000 */
[----:B------:R-:W-:-:S09]  /*b410*/  UMOV UR10, 0x40 ;  /* 0x00000040000a7882 */ /* 0x000fd20000000000 */
.L_x_457:
        /* <DEDUP_REMOVED lines=16> */
.L_x_458:
        /* <DEDUP_REMOVED lines=16> */
.L_x_459:
        /* <DEDUP_REMOVED lines=11> */
.L_x_451:
[----:B------:R-:W-:Y:S05]  /*b6d0*/  BSYNC B0 ;  /* 0x0000000000007941 */ /* 0x000fea0003800000 */
.L_x_450:
[----:B------:R-:W2:Y:S01]  /*b6e0*/  LDL.LU R4, [R1+0x38] ;  /* 0x0000380001047983 */ /* 0x000ea20000300800 */
[----:B------:R-:W-:Y:S01]  /*b6f0*/  BSSY B0, `(.L_x_460) ;  /* 0x000020f000007945 */ /* 0x000fe20003800000 */
[----:B--2---:R-:W-:-:S13]  /*b700*/  ISETP.GE.AND P0, PT, R4, 0x61, PT ;  /* 0x000000610400780c */ /* 0x004fda0003f06270 */
[----:B------:R-:W-:Y:S05]  /*b710*/  @!P0 BRA `(.L_x_461) ;  /* 0x0000002000308947 */ /* 0x000fea0003800000 */
[----:B------:R-:W2:Y:S01]  /*b720*/  LDL R4, [R1+0x2c] ;  /* 0x00002c0001047983 */ /* 0x000ea20000100800 */
[----:B------:R-:W-:Y:S01]  /*b730*/  IMAD.MOV.U32 R0, RZ, RZ, 0x1 ;  /* 0x00000001ff007424 */ /* 0x000fe200078e00ff */
[----:B------:R-:W-:Y:S01]  /*b740*/  BSSY B2, `(.L_x_462) ;  /* 0x00000b3000027945 */ /* 0x000fe20003800000 */
[----:B--2---:R-:W-:-:S05]  /*b750*/  IMAD.MOV R6, RZ, RZ, -R4 ;  /* 0x000000ffff067224 */ /* 0x004fca00078e0a04 */
[----:B------:R-:W-:-:S05]  /*b760*/  VIADDMNMX R6, R6, R0, 0xffffffff, !PT ;  /* 0xffffffff06067446 */ /* 0x000fca0007800100 */
[----:B------:R-:W-:-:S05]  /*b770*/  IMAD.IADD R0, R4, 0x1, R6 ;  /* 0x0000000104007824 */ /* 0x000fca00078e0206 */
[----:B------:R-:W-:-:S04]  /*b780*/  LOP3.LUT R0, R0, 0x1, RZ, 0xc0, !PT ;  /* 0x0000000100007812 */ /* 0x000fc800078ec0ff */
[----:B------:R-:W-:Y:S01]  /*b790*/  ISETP.NE.U32.AND P0, PT, R0, 0x1, PT ;  /* 0x000000010000780c */ /* 0x000fe20003f05070 */
[----:B------:R-:W-:-:S12]  /*b7a0*/  VIADD R0, R4, 0xfffffffe ;  /* 0xfffffffe04007836 */ /* 0x000fd80000000000 */
[----:B------:R-:W-:Y:S05]  /*b7b0*/  @P0 BRA `(.L_x_463) ;  /* 0x0000000800ac0947 */ /* 0x000fea0003800000 */
[----:B------:R-:W2:Y:S04]  /*b7c0*/  LDL R5, [R1+0x18] ;  /* 0x0000180001057983 */ /* 0x000ea80000100800 */
[----:B------:R-:W3:Y:S04]  /*b7d0*/  LDL.LU R4, [R1+0x8] ;  /* 0x0000080001047983 */ /* 0x000ee80000300800 */
[----:B------:R-:W4:Y:S01]  /*b7e0*/  LDL.LU R7, [R1+0x10] ;  /* 0x0000100001077983 */ /* 0x000f220000300800 */
[----:B------:R-:W-:Y:S01]  /*b7f0*/  BSSY B1, `(.L_x_464) ;  /* 0x00000a5000017945 */ /* 0x000fe20003800000 */
[----:B--2---:R-:W-:Y:S01]  /*b800*/  ISETP.NE.AND P2, PT, R5, RZ, PT ;  /* 0x000000ff0500720c */ /* 0x004fe20003f45270 */
[----:B---3--:R-:W-:-:S05]  /*b810*/  VIADD R2, R4, 0x1 ;  /* 0x0000000104027836 */ /* 0x008fca0000000000 */
[----:B------:R-:W-:-:S04]  /*b820*/  ISETP.NE.AND P0, PT, R2, 0x2, PT ;  /* 0x000000020200780c */ /* 0x000fc80003f05270 */
[----:B------:R-:W-:Y:S02]  /*b830*/  SEL R3, RZ, 0x1, P0 ;  /* 0x00000001ff037807 */ /* 0x000fe40000000000 */
[----:B-----5:R-:W-:Y:S02]  /*b840*/  SEL R8, R2, RZ, P0 ;  /* 0x000000ff02087207 */ /* 0x020fe40000000000 */
[----:B----4-:R-:W-:-:S05]  /*b850*/  LOP3.LUT R7, R7, R3, RZ, 0x3c, !PT ;  /* 0x0000000307077212 */ /* 0x010fca00078e3cff */
[----:B------:R0:W-:Y:S04]  /*b860*/  STL [R1+0x10], R7 ;  /* 0x0000100701007387 */ /* 0x0001e80000100800 */
[----:B------:R0:W-:Y:S01]  /*b870*/  STL [R1+0x8], R8 ;  /* 0x0000080801007387 */ /* 0x0001e20000100800 */
[----:B------:R-:W-:Y:S05]  /*b880*/  @!P2 BRA `(.L_x_465) ;  /* 0x00000008006ca947 */ /* 0x000fea0003800000 */
[----:B------:R-:W-:Y:S02]  /*b890*/  ULDC.64 UR4, c[0x0][0x418] ;  /* 0x0001060000047ab9 */ /* 0x000fe40000000a00 */
[----:B------:R-:W-:-:S04]  /*b8a0*/  ISETP.NE.U32.AND P0, PT, RZ, UR4, PT ;  /* 0x00000004ff007c0c */ /* 0x000fc8000bf05070 */
[----:B------:R-:W-:-:S13]  /*b8b0*/  ISETP.NE.AND.EX P0, PT, RZ, UR5, PT, P0 ;  /* 0x00000005ff007c0c */ /* 0x000fda000bf05300 */
[----:B------:R-:W-:Y:S05]  /*b8c0*/  @!P0 BRA `(.L_x_466) ;  /* 0x0000000000508947 */ /* 0x000fea0003800000 */
[----:B------:R-:W2:Y:S01]  /*b8d0*/  LDL R10, [R1+0x14] ;  /* 0x00001400010a7983 */ /* 0x000ea20000100800 */
[----:B------:R-:W1:Y:S01]  /*b8e0*/  LDC R5, c[0x0][0x43c] ;  /* 0x00010f00ff057b82 */ /* 0x000e620000000800 */
[----:B------:R-:W-:Y:S02]  /*b8f0*/  ULDC.64 UR6, c[0x0][0x428] ;  /* 0x00010a0000067ab9 */ /* 0x000fe40000000a00 */
[----:B------:R-:W3:Y:S01]  /*b900*/  LDL R9, [R1+0xc] ;  /* 0x00000c0001097983 */ /* 0x000ee20000100800 */
        /* <DEDUP_REMOVED lines=10> */
[----:B------:R-:W-:-:S04]  /*b9b0*/  IMAD.WIDE.U32 R2, R9, UR6, R2 ;  /* 0x0000000609027c25 */ /* 0x000fc8000f8e0002 */
[----:B------:R-:W-:Y:S01]  /*b9c0*/  IMAD.IADD R3, R4, 0x1, R3 ;  /* 0x0000000104037824 */ /* 0x000fe200078e0203 */
[----:B------:R-:W-:-:S04]  /*b9d0*/  LEA R4, P0, R2, UR4, 0x2 ;  /* 0x0000000402047c11 */ /* 0x000fc8000f8010ff */
[----:B------:R-:W-:-:S05]  /*b9e0*/  LEA.HI.X R5, R2, UR5, R3, 0x2, P0 ;  /* 0x0000000502057c11 */ /* 0x000fca00080f1403 */
[----:B------:R-:W2:Y:S04]  /*b9f0*/  LDG.E R2, desc[UR40][R4.64] ;  /* 0x0000002804027981 */ /* 0x000ea8000c1e1900 */
[----:B--2---:R1:W-:Y:S02]  /*ba00*/  STL [R1], R2 ;  /* 0x0000000201007387 */ /* 0x0043e40000100800 */
.L_x_466:
[----:B-1----:R-:W2:Y:S01]  /*ba10*/  LDL R2, [R1+0x4] ;  /* 0x0000040001027983 */ /* 0x002ea20000100800 */
[----:B------:R-:W1:Y:S02]  /*ba20*/  S2R R3, SR_TID.X ;  /* 0x0000000000037919 */ /* 0x000e640000002100 */
[----:B-1----:R-:W-:Y:S01]  /*ba30*/  LOP3.LUT R4, R3, 0x7f, RZ, 0xc0, !PT ;  /* 0x0000007f03047812 */ /* 0x002fe200078ec0ff */
[----:B------:R-:W-:Y:S03]  /*ba40*/  BSSY B3, `(.L_x_467) ;  /* 0x0000006000037945 */ /* 0x000fe60003800000 */
[----:B------:R-:W-:Y:S01]  /*ba50*/  ISETP.NE.AND P1, PT, R4, RZ, PT ;  /* 0x000000ff0400720c */ /* 0x000fe20003f25270 */
[----:B--2---:R-:W-:Y:S01]  /*ba60*/  IMAD R3, R8, 0x8, R2 ;  /* 0x0000000808037824 */ /* 0x004fe200078e0202 */
[----:B------:R-:W-:-:S04]  /*ba70*/  SHF.L.U32 R2, R7, 0x1f, RZ ;  /* 0x0000001f07027819 */ /* 0x000fc800000006ff */
[----:B------:R-:W1:Y:S02]  /*ba80*/  SYNCS.PHASECHK.TRANS64.TRYWAIT P0, [R3+URZ+0x22840], R2 ;  /* 0x02284002030075a7 */ /* 0x000e64000800017f */
[----:B-1----:R-:W-:Y:S05]  /*ba90*/  @!P0 BRA `(.L_x_468) ;  /* 0x0000003800d08947 */ /* 0x002fea0003800000 */
.L_x_568:
[----:B------:R-:W-:Y:S05]  /*baa0*/  BSYNC B3 ;  /* 0x0000000000037941 */ /* 0x000fea0003800000 */
.L_x_467:
[----:B------:R-:W-:Y:S04]  /*bab0*/  BSSY B3, `(.L_x_469) ;  /* 0x0000009000037945 */ /* 0x000fe80003800000 */
[----:B------:R-:W-:Y:S05]  /*bac0*/  @P1 BRA `(.L_x_470) ;  /* 0x00000000001c1947 */ /* 0x000fea0003800000 */
[----:B------:R-:W2:Y:S02]  /*bad0*/  S2R R4, SR_TID.X ;  /* 0x0000000000047919 */ /* 0x000ea40000002100 */
[----:B--2---:R-:W-:Y:S01]  /*bae0*/  LOP3.LUT R5, R4, 0x1f, RZ, 0xc0, !PT ;  /* 0x0000001f04057812 */ /* 0x004fe200078ec0ff */
[----:B------:R-:W-:-:S03]  /*baf0*/  IMAD.MOV.U32 R4, RZ, RZ, 0x3000 ;  /* 0x00003000ff047424 */ /* 0x000fc600078e00ff */
[----:B------:R-:W-:Y:S01]  /*bb00*/  ISETP.NE.AND P0, PT, R5, RZ, PT ;  /* 0x000000ff0500720c */ /* 0x000fe20003f05270 */
[----:B------:R2:W-:-:S12]  /*bb10*/  SYNCS.ARRIVE.TRANS64 RZ, [R3+URZ+0x22830], R4 ;  /* 0x0228300403ff79a7 */ /* 0x0005d8000800003f */
[----:B--2---:R-:W-:Y:S05]  /*bb20*/  @!P0 BRA `(.L_x_470) ;  /* 0x0000000000048947 */ /* 0x004fea0003800000 */
[----:B------:R-:W-:Y:S01]  /*bb30*/  BPT.TRAP 0x1 ;  /* 0x000000040000795c */ /* 0x000fe20000300000 */
.L_x_470:
[----:B------:R-:W-:Y:S05]  /*bb40*/  BSYNC B3 ;  /* 0x0000000000037941 */ /* 0x000fea0003800000 */
.L_x_469:
[----:B0-----:R-:W2:Y:S04]  /*bb50*/  LDL R8, [R1+0x4] ;  /* 0x0000040001087983 */ /* 0x001ea80000100800 */
[----:B------:R-:W2:Y:S04]  /*bb60*/  LDL R4, [R1+0x8] ;  /* 0x0000080001047983 */ /* 0x000ea80000100800 */
[----:B------:R-:W3:Y:S01]  /*bb70*/  LDL R5, [R1+0x1c] ;  /* 0x00001c0001057983 */ /* 0x000ee20000100800 */
[----:B------:R-:W-:Y:S01]  /*bb80*/  IMAD.MOV.U32 R7, RZ, RZ, RZ ;  /* 0x000000ffff077224 */ /* 0x000fe200078e00ff */
[----:B------:R-:W-:Y:S01]  /*bb90*/  UIADD3 UR4, UP0, UR38, 0x370, URZ ;  /* 0x0000037026047890 */ /* 0x000fe2000ff1e03f */
[----:B------:R-:W-:Y:S01]  /*bba0*/  PLOP3.LUT P0, PT, PT, PT, PT, 0x80, 0x0 ;  /* 0x000000000000781c */ /* 0x000fe20003f0f070 */
[----:B------:R-:W-:Y:S01]  /*bbb0*/  UMOV UR6, 0x0 ;  /* 0x0000000000067882 */ /* 0x000fe20000000000 */
[----:B------:R-:W-:Y:S01]  /*bbc0*/  UMOV UR7, 0x14f00000 ;  /* 0x14f0000000077882 */ /* 0x000fe20000000000 */
[----:B------:R-:W-:Y:S01]  /*bbd0*/  R2UR UR10, R7 ;  /* 0x00000000070a72ca */ /* 0x000fe200000e0000 */
[----:B------:R-:W-:Y:S01]  /*bbe0*/  UIADD3.X UR5, URZ, UR39, URZ, UP0, !UPT ;  /* 0x000000273f057290 */ /* 0x000fe200087fe43f */
[----:B--2---:R-:W-:-:S02]  /*bbf0*/  IMAD R4, R4, 0x3000, R8 ;  /* 0x0000300004047824 */ /* 0x004fc400078e0208 */
[----:B---3--:R-:W-:Y:S02]  /*bc00*/  IMAD R0, R0, 0x60, R5 ;  /* 0x0000006000007824 */ /* 0x008fe400078e0205 */
[----:B------:R-:W-:Y:S02]  /*bc10*/  VIADD R4, R4, 0x1c400 ;  /* 0x0001c40004047836 */ /* 0x000fe40000000000 */
[----:B------:R-:W-:-:S07]  /*bc20*/  VIADD R5, R3, 0x22830 ;  /* 0x0002283003057836 */ /* 0x000fce0000000000 */
.L_x_471:
        /* <DEDUP_REMOVED lines=11> */
[----:B------:R-:W0:Y:S01]  /*bce0*/  SYNCS.PHASECHK.TRANS64.TRYWAIT P0, [R3+URZ+0x22860], R2 ;  /* 0x02286002030075a7 */ /* 0x000e22000800017f */
[----:B------:R-:W-:Y:S04]  /*bcf0*/  BSSY B3, `(.L_x_472) ;  /* 0x0000002000037945 */ /* 0x000fe80003800000 */
[----:B0-----:R-:W-:Y:S05]  /*bd00*/  @!P0 BRA `(.L_x_473) ;  /* 0x0000003800488947 */ /* 0x001fea0003800000 */
.L_x_569:
[----:B------:R-:W-:Y:S05]  /*bd10*/  BSYNC B3 ;  /* 0x0000000000037941 */ /* 0x000fea0003800000 */
.L_x_472:
        /* <DEDUP_REMOVED lines=11> */
.L_x_475:
[----:B------:R-:W-:Y:S05]  /*bdd0*/  BSYNC B3 ;  /* 0x0000000000037941 */ /* 0x000fea0003800000 */
.L_x_474:
[----:B------:R-:W2:Y:S04]  /*bde0*/  LDL R4, [R1+0x4] ;  /* 0x0000040001047983 */ /* 0x000ea80000100800 */
[----:B01----:R-:W2:Y:S01]  /*bdf0*/  LDL R2, [R1+0x8] ;  /* 0x0000080001027983 */ /* 0x003ea20000100800 */
[----:B------:R-:W-:Y:S01]  /*be00*/  R2UR UR10, R7 ;  /* 0x00000000070a72ca */ /* 0x000fe200000e0000 */
[----:B------:R-:W-:Y:S01]  /*be10*/  UIADD3 UR4, UP0, UR38, 0x470, URZ ;  /* 0x0000047026047890 */ /* 0x000fe2000ff1e03f */
[----:B------:R-:W-:Y:S01]  /*be20*/  R2UR UR6, R8 ;  /* 0x00000000080672ca */ /* 0x000fe200000e0000 */
[----:B------:R-:W-:Y:S01]  /*be30*/  VIADD R3, R3, 0x22850 ;  /* 0x0002285003037836 */ /* 0x000fe20000000000 */
[----:B------:R-:W-:Y:S01]  /*be40*/  R2UR UR7, R9 ;  /* 0x00000000090772ca */ /* 0x000fe200000e0000 */
[----:B------:R-:W-:Y:S01]  /*be50*/  UIADD3.X UR5, URZ, UR39, URZ, UP0, !UPT ;  /* 0x000000273f057290 */ /* 0x000fe200087fe43f */
[----:B------:R-:W-:Y:S01]  /*be60*/  PLOP3.LUT P0, PT, PT, PT, PT, 0x80, 0x0 ;  /* 0x000000000000781c */ /* 0x000fe20003f0f070 */
[----:B--2---:R-:W-:-:S04]  /*be70*/  IMAD R2, R2, 0xc000, R4 ;  /* 0x0000c00002027824 */ /* 0x004fc800078e0204 */
[----:B------:R-:W-:-:S08]  /*be80*/  VIADD R4, R2, 0x400 ;  /* 0x0000040002047836 */ /* 0x000fd00000000000 */
.L_x_476:
        /* <DEDUP_REMOVED lines=11> */
[----:B------:R-:W-:Y:S01]  /*bf40*/  R2UR UR6, R8 ;  /* 0x00000000080672ca */ /* 0x000fe200000e0000 */
[----:B------:R-:W-:Y:S01]  /*bf50*/  VIADD R4, R2, 0x3400 ;  /* 0x0000340002047836 */ /* 0x000fe20000000000 */
[----:B------:R-:W-:Y:S01]  /*bf60*/  R2UR UR7, R9 ;  /* 0x00000000090772ca */ /* 0x000fe200000e0000 */
[----:B------:R-:W-:Y:S01]  /*bf70*/  UMOV UR10, 0x40 ;  /* 0x00000040000a7882 */ /* 0x000fe20000000000 */
[----:B------:R-:W-:-:S13]  /*bf80*/  PLOP3.LUT P0, PT, PT, PT, PT, 0x80, 0x0 ;  /* 0x000000000000781c */ /* 0x000fda0003f0f070 */
.L_x_477:
        /* <DEDUP_REMOVED lines=16> */
.L_x_478:
        /* <DEDUP_REMOVED lines=16> */
.L_x_479:
        /* <DEDUP_REMOVED lines=10> */
[----:B-1----:R-:W-:Y:S05]  /*c230*/  @P0 BRA.U.ANY `(.L_x_479) ;  /* 0xfffffffd00d40947 */ /* 0x002fea000393ffff */
.L_x_465:
[----:B------:R-:W-:Y:S05]  /*c240*/  BSYNC B1 ;  /* 0x0000000000017941 */ /* 0x000fea0003800000 */
.L_x_464:
[----:B------:R-:W2:Y:S02]  /*c250*/  LDL.LU R4, [R1+0x2c] ;  /* 0x00002c0001047983 */ /* 0x000ea40000300800 */
[----:B--2---:R-:W-:-:S07]  /*c260*/  VIADD R0, R4, 0xfffffffd ;  /* 0xfffffffd04007836 */ /* 0x004fce0000000000 */
.L_x_463:
[----:B------:R-:W-:Y:S05]  /*c270*/  BSYNC B2 ;  /* 0x0000000000027941 */ /* 0x000fea0003800000 */
.L_x_462:
[----:B------:R-:W2:Y:S01]  /*c280*/  LDL.LU R2, [R1+0x28] ;  /* 0x0000280001027983 */ /* 0x000ea20000300800 */
[----:B------:R-:W-:-:S05]  /*c290*/  IMAD.MOV R6, RZ, RZ, -R6 ;  /* 0x000000ffff067224 */ /* 0x000fca00078e0a06 */
[----:B--2---:R-:W-:-:S13]  /*c2a0*/  ISETP.NE.AND P0, PT, R2, R6, PT ;  /* 0x000000060200720c */ /* 0x004fda0003f05270 */
[----:B------:R-:W-:Y:S05]  /*c2b0*/  @!P0 BRA `(.L_x_461) ;  /* 0x0000001400488947 */ /* 0x000fea0003800000 */
.L_x_512:
[----:B------:R-:W2:Y:S04]  /*c2c0*/  LDL R4, [R1+0x18] ;  /* 0x0000180001047983 */ /* 0x000ea80000100800 */
[----:B------:R-:W0:Y:S04]  /*c2d0*/  LDL.LU R3, [R1+0x8] ;  /* 0x0000080001037983 */ /* 0x000e280000300800 */
[----:B------:R-:W3:Y:S01]  /*c2e0*/  LDL.LU R2, [R1+0x10] ;  /* 0x0000100001027983 */ /* 0x000ee20000300800 */
[----:B------:R-:W-:Y:S05]  /*c2f0*/  YIELD ;  /* 0x0000000000007946 */ /* 0x000fea0003800000 */
[----:B------:R-:W-:Y:S01]  /*c300*/  BSSY B1, `(.L_x_480) ;  /* 0x00000a2000017945 */ /* 0x000fe20003800000 */
[----:B--2---:R-:W-:Y:S01]  /*c310*/  ISETP.NE.AND P1, PT, R4, RZ, PT ;  /* 0x000000ff0400720c */ /* 0x004fe20003f25270 */
[----:B0-----:R-:W-:-:S05]  /*c320*/  VIADD R7, R3, 0x1 ;  /* 0x0000000103077836 */ /* 0x001fca0000000000 */
[----:B------:R-:W-:-:S04]  /*c330*/  ISETP.NE.AND P0, PT, R7, 0x2, PT ;  /* 0x000000020700780c */ /* 0x000fc80003f05270 */
[----:B------:R-:W-:Y:S02]  /*c340*/  SEL R6, RZ, 0x1, P0 ;  /* 0x00000001ff067807 */ /* 0x000fe40000000000 */
[----:B------:R-:W-:Y:S02]  /*c350*/  SEL R7, R7, RZ, P0 ;  /* 0x000000ff07077207 */ /* 0x000fe40000000000 */
[----:B---3--:R-:W-:Y:S01]  /*c360*/  LOP3.LUT R6, R2, R6, RZ, 0x3c, !PT ;  /* 0x0000000602067212 */ /* 0x008fe200078e3cff */
[----:B------:R-:W-:Y:S06]  /*c370*/  @!P1 BRA `(.L_x_481) ;  /* 0x0000000800689947 */ /* 0x000fec0003800000 */
[----:B------:R-:W-:Y:S01]  /*c380*/  ULDC.64 UR4, c[0x0][0x418] ;  /* 0x0001060000047ab9 */ /* 0x000fe20000000a00 */
[----:B-----5:R-:W-:Y:S01]  /*c390*/  IMAD.MOV.U32 R8, RZ, RZ, R0 ;  /* 0x000000ffff087224 */ /* 0x020fe200078e0000 */
[----:B------:R-:W-:-:S04]  /*c3a0*/  ISETP.NE.U32.AND P0, PT, RZ, UR4, PT ;  /* 0x00000004ff007c0c */ /* 0x000fc8000bf05070 */
[----:B------:R-:W-:-:S13]  /*c3b0*/  ISETP.NE.AND.EX P0, PT, RZ, UR5, PT, P0 ;  /* 0x00000005ff007c0c */ /* 0x000fda000bf05300 */
[----:B------:R-:W-:Y:S05]  /*c3c0*/  @!P0 BRA `(.L_x_482) ;  /* 0x0000000000508947 */ /* 0x000fea0003800000 */
[----:B------:R-:W2:Y:S01]  /*c3d0*/  LDL R9, [R1+0x14] ;  /* 0x0000140001097983 */ /* 0x000ea20000100800 */
[----:B------:R-:W0:Y:S01]  /*c3e0*/  LDC R8, c[0x0][0x43c] ;  /* 0x00010f00ff087b82 */ /* 0x000e220000000800 */
[----:B------:R-:W-:Y:S02]  /*c3f0*/  ULDC.64 UR6, c[0x0][0x428] ;  /* 0x00010a0000067ab9 */ /* 0x000fe40000000a00 */
[----:B------:R-:W3:Y:S01]  /*c400*/  LDL R5, [R1+0xc] ;  /* 0x00000c0001057983 */ /* 0x000ee20000100800 */
        /* <DEDUP_REMOVED lines=16> */
.L_x_482:
[----:B0-----:R-:W2:Y:S01]  /*c510*/  LDL R2, [R1+0x4] ;  /* 0x0000040001027983 */ /* 0x001ea20000100800 */
[----:B------:R-:W0:Y:S02]  /*c520*/  S2R R3, SR_TID.X ;  /* 0x0000000000037919 */ /* 0x000e240000002100 */
[----:B0-----:R-:W-:Y:S02]  /*c530*/  LOP3.LUT R4, R3, 0x7f, RZ, 0xc0, !PT ;  /* 0x0000007f03047812 */ /* 0x001fe400078ec0ff */
[----:B------:R-:W-:Y:S01]  /*c540*/  SHF.L.U32 R3, R6, 0x1f, RZ ;  /* 0x0000001f06037819 */ /* 0x000fe200000006ff */
[----:B------:R-:W-:Y:S01]  /*c550*/  BSSY B2, `(.L_x_483) ;  /* 0x0000005000027945 */ /* 0x000fe20003800000 */
[----:B------:R-:W-:Y:S01]  /*c560*/  ISETP.NE.AND P1, PT, R4, RZ, PT ;  /* 0x000000ff0400720c */ /* 0x000fe20003f25270 */
[----:B--2---:R-:W-:-:S04]  /*c570*/  IMAD R2, R7, 0x8, R2 ;  /* 0x0000000807027824 */ /* 0x004fc800078e0202 */
[----:B------:R-:W0:Y:S02]  /*c580*/  SYNCS.PHASECHK.TRANS64.TRYWAIT P0, [R2+URZ+0x22840], R3 ;  /* 0x02284003020075a7 */ /* 0x000e24000800017f */
[----:B0-----:R-:W-:Y:S06]  /*c590*/  @!P0 BRA `(.L_x_484) ;  /* 0x0000003000388947 */ /* 0x001fec0003800000 */
.L_x_570:
[----:B------:R-:W-:Y:S05]  /*c5a0*/  BSYNC B2 ;  /* 0x0000000000027941 */ /* 0x000fea0003800000 */
.L_x_483:
[----:B------:R-:W-:Y:S04]  /*c5b0*/  BSSY B2, `(.L_x_485) ;  /* 0x0000009000027945 */ /* 0x000fe80003800000 */
[----:B------:R-:W-:Y:S05]  /*c5c0*/  @P1 BRA `(.L_x_486) ;  /* 0x00000000001c1947 */ /* 0x000fea0003800000 */
[----:B------:R-:W1:Y:S02]  /*c5d0*/  S2R R4, SR_TID.X ;  /* 0x0000000000047919 */ /* 0x000e640000002100 */
[----:B-1----:R-:W-:Y:S01]  /*c5e0*/  LOP3.LUT R5, R4, 0x1f, RZ, 0xc0, !PT ;  /* 0x0000001f04057812 */ /* 0x002fe200078ec0ff */
[----:B------:R-:W-:-:S03]  /*c5f0*/  IMAD.MOV.U32 R4, RZ, RZ, 0x3000 ;  /* 0x00003000ff047424 */ /* 0x000fc600078e00ff */
[----:B------:R-:W-:Y:S01]  /*c600*/  ISETP.NE.AND P0, PT, R5, RZ, PT ;  /* 0x000000ff0500720c */ /* 0x000fe20003f05270 */
[----:B------:R1:W-:-:S12]  /*c610*/  SYNCS.ARRIVE.TRANS64 RZ, [R2+URZ+0x22830], R4 ;  /* 0x0228300402ff79a7 */ /* 0x0003d8000800003f */
[----:B-1----:R-:W-:Y:S05]  /*c620*/  @!P0 BRA `(.L_x_486) ;  /* 0x0000000000048947 */ /* 0x002fea0003800000 */
[----:B------:R-:W-:Y:S01]  /*c630*/  BPT.TRAP 0x1 ;  /* 0x000000040000795c */ /* 0x000fe20000300000 */
.L_x_486:
[----:B------:R-:W-:Y:S05]  /*c640*/  BSYNC B2 ;  /* 0x0000000000027941 */ /* 0x000fea0003800000 */
.L_x_485:
        /* <DEDUP_REMOVED lines=13> */
.L_x_487:
        /* <DEDUP_REMOVED lines=11> */
[----:B------:R-:W1:Y:S01]  /*c7d0*/  SYNCS.PHASECHK.TRANS64.TRYWAIT P0, [R2+URZ+0x22860], R3 ;  /* 0x02286003020075a7 */ /* 0x000e62000800017f */
[----:B------:R-:W-:Y:S04]  /*c7e0*/  BSSY B2, `(.L_x_488) ;  /* 0x0000002000027945 */ /* 0x000fe80003800000 */
[----:B-1----:R-:W-:Y:S05]  /*c7f0*/  @!P0 BRA `(.L_x_489) ;  /* 0x0000002c00b48947 */ /* 0x002fea0003800000 */
.L_x_571:
[----:B------:R-:W-:Y:S05]  /*c800*/  BSYNC B2 ;  /* 0x0000000000027941 */ /* 0x000fea0003800000 */
.L_x_488:
        /* <DEDUP_REMOVED lines=11> */
.L_x_491:
[----:B------:R-:W-:Y:S05]  /*c8c0*/  BSYNC B2 ;  /* 0x0000000000027941 */ /* 0x000fea0003800000 */
.L_x_490:
        /* <DEDUP_REMOVED lines=10> */
.L_x_492:
        /* <DEDUP_REMOVED lines=16> */
.L_x_493:
        /* <DEDUP_REMOVED lines=16> */
.L_x_494:
        /* <DEDUP_REMOVED lines=16> */
.L_x_495:
        /* <DEDUP_REMOVED lines=11> */
.L_x_481:
[----:B------:R-:W-:Y:S05]  /*cd20*/  BSYNC B1 ;  /* 0x0000000000017941 */ /* 0x000fea0003800000 */
.L_x_480:
[----:B------:R-:W2:Y:S01]  /*cd30*/  LDL R5, [R1+0x18] ;  /* 0x0000180001057983 */ /* 0x000ea20000100800 */
[----:B------:R-:W-:Y:S01]  /*cd40*/  VIADD R7, R7, 0x1 ;  /* 0x0000000107077836 */ /* 0x000fe20000000000 */
[----:B------:R-:W-:Y:S04]  /*cd50*/  BSSY B1, `(.L_x_496) ;  /* 0x00000a5000017945 */ /* 0x000fe80003800000 */
[----:B------:R-:W-:-:S04]  /*cd60*/  ISETP.NE.AND P0, PT, R7, 0x2, PT ;  /* 0x000000020700780c */ /* 0x000fc80003f05270 */
[----:B------:R-:W-:Y:S02]  /*cd70*/  SEL R2, RZ, 0x1, P0 ;  /* 0x00000001ff027807 */ /* 0x000fe40000000000 */
[----:B------:R-:W-:Y:S02]  /*cd80*/  SEL R9, R7, RZ, P0 ;  /* 0x000000ff07097207 */ /* 0x000fe40000000000 */
[----:B-----5:R-:W-:-:S05]  /*cd90*/  LOP3.LUT R8, R6, R2, RZ, 0x3c, !PT ;  /* 0x0000000206087212 */ /* 0x020fca00078e3cff */
[----:B------:R0:W-:Y:S04]  /*cda0*/  STL [R1+0x10], R8 ;  /* 0x0000100801007387 */ /* 0x0001e80000100800 */
[----:B------:R0:W-:Y:S01]  /*cdb0*/  STL [R1+0x8], R9 ;  /* 0x0000080901007387 */ /* 0x0001e20000100800 */
[----:B--2---:R-:W-:-:S13]  /*cdc0*/  ISETP.NE.AND P2, PT, R5, RZ, PT ;  /* 0x000000ff0500720c */ /* 0x004fda0003f45270 */
[----:B0-----:R-:W-:Y:S05]  /*cdd0*/  @!P2 BRA `(.L_x_497) ;  /* 0x000000080070a947 */ /* 0x001fea0003800000 */
[----:B------:R-:W-:Y:S01]  /*cde0*/  ULDC.64 UR4, c[0x0][0x418] ;  /* 0x0001060000047ab9 */ /* 0x000fe20000000a00 */
[----:B------:R-:W-:Y:S01]  /*cdf0*/  VIADD R6, R0, 0xffffffff ;  /* 0xffffffff00067836 */ /* 0x000fe20000000000 */
        /* <DEDUP_REMOVED lines=23> */
.L_x_498:
        /* <DEDUP_REMOVED lines=9> */
.L_x_572:
[----:B------:R-:W-:Y:S05]  /*d000*/  BSYNC B2 ;  /* 0x0000000000027941 */ /* 0x000fea0003800000 */
.L_x_499:
        /* <DEDUP_REMOVED lines=9> */
.L_x_502:
[----:B------:R-:W-:Y:S05]  /*d0a0*/  BSYNC B2 ;  /* 0x0000000000027941 */ /* 0x000fea0003800000 */
.L_x_501:
[----:B------:R-:W2:Y:S04]  /*d0b0*/  LDL R8, [R1+0x4] ;  /* 0x0000040001087983 */ /* 0x000ea80000100800 */
        /* <DEDUP_REMOVED lines=13> */
.L_x_503:
        /* <DEDUP_REMOVED lines=14> */
.L_x_573:
[----:B------:R-:W-:Y:S05]  /*d270*/  BSYNC B2 ;  /* 0x0000000000027941 */ /* 0x000fea0003800000 */
.L_x_504:
        /* <DEDUP_REMOVED lines=11> */
.L_x_507:
[----:B------:R-:W-:Y:S05]  /*d330*/  BSYNC B2 ;  /* 0x0000000000027941 */ /* 0x000fea0003800000 */
.L_x_506:
        /* <DEDUP_REMOVED lines=11> */
.L_x_508:
        /* <DEDUP_REMOVED lines=16> */
.L_x_509:
        /* <DEDUP_REMOVED lines=16> */
.L_x_510:
        /* <DEDUP_REMOVED lines=16> */
.L_x_511:
        /* <DEDUP_REMOVED lines=11> */
.L_x_497:
[----:B------:R-:W-:Y:S05]  /*d7a0*/  BSYNC B1 ;  /* 0x0000000000017941 */ /* 0x000fea0003800000 */
.L_x_496:
[C---:B------:R-:W-:Y:S01]  /*d7b0*/  ISETP.GT.AND P0, PT, R0.reuse, 0x1, PT ;  /* 0x000000010000780c */ /* 0x040fe20003f04270 */
[----:B------:R-:W-:-:S12]  /*d7c0*/  VIADD R0, R0, 0xfffffffe ;  /* 0xfffffffe00007836 */ /* 0x000fd80000000000 */
[----:B------:R-:W-:Y:S05]  /*d7d0*/  @P0 BRA `(.L_x_512) ;  /* 0xffffffe800b80947 */ /* 0x000fea000383ffff */
.L_x_461:
[----:B------:R-:W-:Y:S05]  /*d7e0*/  BSYNC B0 ;  /* 0x0000000000007941 */ /* 0x000fea0003800000 */
.L_x_460:
[----:B------:R-:W2:Y:S04]  /*d7f0*/  LDL.LU R4, [R1+0x8] ;  /* 0x0000080001047983 */ /* 0x000ea80000300800 */
[----:B------:R-:W3:Y:S01]  /*d800*/  LDL.LU R3, [R1+0x10] ;  /* 0x0000100001037983 */ /* 0x000ee20000300800 */
[----:B------:R-:W1:Y:S01]  /*d810*/  S2R R2, SR_TID.X ;  /* 0x0000000000027919 */ /* 0x000e620000002100 */
[----:B------:R-:W-:Y:S01]  /*d820*/  BSSY B0, `(.L_x_513) ;  /* 0x0000015000007945 */ /* 0x000fe20003800000 */
[----:B-1----:R-:W-:-:S04]  /*d830*/  LOP3.LUT R2, R2, 0x7f, RZ, 0xc0, !PT ;  /* 0x0000007f02027812 */ /* 0x002fc800078ec0ff */
[----:B------:R-:W-:Y:S01]  /*d840*/  ISETP.NE.AND P1, PT, R2, RZ, PT ;  /* 0x000000ff0200720c */ /* 0x000fe20003f25270 */
[----:B--2---:R-:W-:-:S05]  /*d850*/  VIADD R0, R4, 0x1 ;  /* 0x0000000104007836 */ /* 0x004fca0000000000 */
[----:B------:R-:W-:-:S04]  /*d860*/  ISETP.NE.AND P0, PT, R0, 0x2, PT ;  /* 0x000000020000780c */ /* 0x000fc80003f05270 */
[----:B------:R-:W-:-:S04]  /*d870*/  SEL R2, RZ, 0x1, P0 ;  /* 0x00000001ff027807 */ /* 0x000fc80000000000 */
[----:B---3--:R-:W-:-:S05]  /*d880*/  LOP3.LUT R3, R3, R2, RZ, 0x3c, !PT ;  /* 0x0000000203037212 */ /* 0x008fca00078e3cff */
[----:B------:R1:W-:Y:S01]  /*d890*/  STL [R1+0x10], R3 ;  /* 0x0000100301007387 */ /* 0x0003e20000100800 */
[----:B------:R-:W-:Y:S05]  /*d8a0*/  @P1 BRA `(.L_x_514) ;  /* 0x0000000000301947 */ /* 0x000fea0003800000 */
[----:B------:R-:W2:Y:S01]  /*d8b0*/  S2R R5, SR_LANEID ;  /* 0x0000000000057919 */ /* 0x000ea20000000000 */
[----:B------:R-:W-:Y:S01]  /*d8c0*/  VOTEU.ANY UR4, UPT, PT ;  /* 0x0000000000047886 */ /* 0x000fe200038e0100 */
[----:B-1----:R-:W1:Y:S01]  /*d8d0*/  LDC.64 R2, c[0x0][0xc60] ;  /* 0x00031800ff027b82 */ /* 0x002e620000000a00 */
[----:B------:R-:W2:Y:S02]  /*d8e0*/  FLO.U32 R4, UR4 ;  /* 0x0000000400047d00 */ /* 0x000ea400080e0000 */
[----:B--2---:R-:W-:-:S06]  /*d8f0*/  ISETP.EQ.U32.AND P1, PT, R4, R5, PT ;  /* 0x000000050400720c */ /* 0x004fcc0003f22070 */
[----:B------:R-:W1:Y:S07]  /*d900*/  POPC R5, UR4 ;  /* 0x0000000400057d09 */ /* 0x000e6e0008000000 */
[----:B-1----:R-:W2:Y:S01]  /*d910*/  @P1 ATOMG.E.ADD.STRONG.GPU PT, R3, desc[UR40][R2.64], R5 ;  /* 0x00000005020319a8 */ /* 0x002ea200081ee1e8 */
[----:B------:R-:W1:Y:S02]  /*d920*/  S2R R6, SR_LTMASK ;  /* 0x0000000000067919 */ /* 0x000e640000003900 */
[----:B-1----:R-:W-:-:S04]  /*d930*/  LOP3.LUT R6, R6, UR4, RZ, 0xc0, !PT ;  /* 0x0000000406067c12 */ /* 0x002fc8000f8ec0ff */
[----:B0-----:R-:W0:Y:S01]  /*d940*/  POPC R7, R6 ;  /* 0x0000000600077309 */ /* 0x001e220000000000 */
[----:B--2---:R-:W0:Y:S02]  /*d950*/  SHFL.IDX PT, R4, R3, R4, 0x1f ;  /* 0x00001f0403047589 */ /* 0x004e2400000e0000 */
[----:B0-----:R-:W-:-:S07]  /*d960*/  IADD3 R16, R4, UR37, R7 ;  /* 0x0000002504107c10 */ /* 0x001fce000fffe007 */
.L_x_514:
[----:B------:R-:W-:Y:S05]  /*d970*/  BSYNC B0 ;  /* 0x0000000000007941 */ /* 0x000fea0003800000 */
.L_x_513:
[----:B------:R-:W-:-:S05]  /*d980*/  SEL R0, R0, RZ, P0 ;  /* 0x000000ff00007207 */ /* 0x000fca0000000000 */
[----:B------:R2:W-:Y:S02]  /*d990*/  STL [R1+0x8], R0 ;  /* 0x0000080001007387 */ /* 0x0005e40000100800 */
.L_x_432:
[----:B------:R-:W-:Y:S05]  /*d9a0*/  BSYNC B7 ;  /* 0x0000000000077941 */ /* 0x000fea0003800000 */
.L_x_430:
[----:B--2---:R-:W2:Y:S02]  /*d9b0*/  LDL R0, [R1+0x58] ;  /* 0x0000580001007983 */ /* 0x004ea40000100800 */
[----:B--2---:R-:W-:-:S13]  /*d9c0*/  ISETP.NE.AND P0, PT, R0, RZ, PT ;  /* 0x000000ff0000720c */ /* 0x004fda0003f05270 */
[----:B------:R-:W-:Y:S05]  /*d9d0*/  @!P0 BRA `(.L_x_515) ;  /* 0x0000000000288947 */ /* 0x000fea0003800000 */
[----:B------:R-:W-:Y:S05]  /*d9e0*/  WARPSYNC.ALL ;  /* 0x0000000000007948 */ /* 0x000fea0003800000 */
[----:B------:R-:W2:Y:S08]  /*d9f0*/  S2UR UR5, SR_CgaCtaId ;  /* 0x00000000000579c3 */ /* 0x000eb00000008800 */
[----:B------:R-:W-:Y:S06]  /*da00*/  BAR.SYNC.DEFER_BLOCKING 0x5, 0x180 ;  /* 0x0146000000007b1d */ /* 0x000fec0000010000 */
[----:B------:R-:W-:-:S02]  /*da10*/  UMOV UR4, 0x400 ;  /* 0x0000040000047882 */ /* 0x000fc40000000000 */
[----:B--2---:R-:W-:-:S06]  /*da20*/  ULEA UR4, UR5, UR4, 0x18 ;  /* 0x0000000405047291 */ /* 0x004fcc000f8ec03f */
[----:B------:R-:W-:-:S05]  /*da30*/  IMAD.U32 R0, RZ, RZ, UR4 ;  /* 0x00000004ff007e24 */ /* 0x000fca000f8e00ff */
[----:B------:R3:W4:Y:S04]  /*da40*/  LDS.128 R16, [R0+0x228d0] ;  /* 0x0228d00000107984 */ /* 0x0007280000000c00 */
[----:B------:R3:W-:Y:S01]  /*da50*/  STL [R1+0x4], R0 ;  /* 0x0000040001007387 */ /* 0x0007e20000100800 */
[----:B------:R-:W-:Y:S06]  /*da60*/  BAR.ARV 0x4, 0x180 ;  /* 0x0106000000007b1d */ /* 0x000fec0000002000 */
[----:B------:R-:W-:Y:S05]  /*da70*/  BRA `(.L_x_516) ;  /* 0x0000000800487947 */ /* 0x000fea0003800000 */
.L_x_515:
[----:B------:R-:W2:Y:S01]  /*da80*/  S2R R0, SR_TID.X ;  /* 0x0000000000007919 */ /* 0x000ea20000002100 */
[----:B------:R-:W-:Y:S01]  /*da90*/  UMOV UR4, 0xffffffff ;  /* 0xffffffff00047882 */ /* 0x000fe20000000000 */
[----:B--2---:R-:W-:-:S04]  /*daa0*/  LOP3.LUT R6, R0, 0x1f, RZ, 0xc0, !PT ;  /* 0x0000001f00067812 */ /* 0x004fc800078ec0ff */
[----:B------:R-:W-:Y:S01]  /*dab0*/  ISETP.NE.AND P0, PT, R6, 0x1f, PT ;  /* 0x0000001f0600780c */ /* 0x000fe20003f05270 */
[----:B------:R-:W-:-:S12]  /*dac0*/  BRA.DIV UR4, `(.L_x_517) ;  /* 0x0000001e043c7947 */ /* 0x000fd8000b800000 */
[----:B------:R-:W-:Y:S01]  /*dad0*/  IMAD.IADD R5, R19, 0x1, R6 ;  /* 0x0000000113057824 */ /* 0x000fe200078e0206 */
[----:B------:R-:W-:-:S04]  /*dae0*/  ULDC UR4, c[0x0][0xc3c] ;  /* 0x00030f0000047ab9 */ /* 0x000fc80000000800 */
[----:B------:R-:W-:-:S13]  /*daf0*/  ISETP.GE.OR P1, PT, R5, UR4, !P0 ;  /* 0x0000000405007c0c */ /* 0x000fda000c726670 */
[----:B-1----:R-:W1:Y:S02]  /*db00*/  @!P1 LDC.64 R2, c[0x0][0xc80] ;  /* 0x00032000ff029b82 */ /* 0x002e640000000a00 */
[----:B-1----:R-:W-:-:S06]  /*db10*/  @!P1 IMAD.WIDE R2, R5, 0x4, R2 ;  /* 0x0000000405029825 */ /* 0x002fcc00078e0202 */
[----:B------:R1:W2:Y:S01]  /*db20*/  @!P1 LDG.E R3, desc[UR40][R2.64] ;  /* 0x0000002802039981 */ /* 0x0002a2000c1e1900 */
[C---:B------:R-:W-:Y:S02]  /*db30*/  ISETP.GE.U32.AND P2, PT, R6.reuse, 0x2, PT ;  /* 0x000000020600780c */ /* 0x040fe40003f46070 */
[C---:B------:R-:W-:Y:S01]  /*db40*/  ISETP.GE.U32.AND P3, PT, R6.reuse, 0x4, PT ;  /* 0x000000040600780c */ /* 0x040fe20003f66070 */
[----:B------:R-:W-:Y:S01]  /*db50*/  SHFL.IDX PT, R0, R16, RZ, 0x1f ;  /* 0x00001fff10007589 */ /* 0x000fe200000e0000 */
[C---:B------:R-:W-:Y:S02]  /*db60*/  ISETP.GE.U32.AND P4, PT, R6.reuse, 0x8, PT ;  /* 0x000000080600780c */ /* 0x040fe40003f86070 */
[C---:B------:R-:W-:Y:S01]  /*db70*/  ISETP.GE.U32.AND P5, PT, R6.reuse, 0x10, PT ;  /* 0x000000100600780c */ /* 0x040fe20003fa6070 */
[----:B------:R-:W-:Y:S01]  /*db80*/  SHFL.IDX PT, R4, R16, 0x1, 0x1f ;  /* 0x00201f0010047f89 */ /* 0x000fe200000e0000 */
[----:B-1----:R-:W-:Y:S02]  /*db90*/  IMAD.MOV.U32 R2, RZ, RZ, RZ ;  /* 0x000000ffff027224 */ /* 0x002fe400078e00ff */
[----:B--2---:R-:W-:Y:S01]  /*dba0*/  @!P1 IMAD.MOV.U32 R2, RZ, RZ, R3 ;  /* 0x000000ffff029224 */ /* 0x004fe200078e0003 */
[----:B------:R-:W-:-:S04]  /*dbb0*/  ISETP.NE.AND P1, PT, R6, RZ, PT ;  /* 0x000000ff0600720c */ /* 0x000fc80003f25270 */
[----:B------:R-:W1:Y:S02]  /*dbc0*/  SHFL.UP PT, R14, R2, 0x1, RZ ;  /* 0x04200000020e7989 */ /* 0x000e6400000e00ff */
[----:B-1----:R-:W-:-:S05]  /*dbd0*/  SEL R5, R14, RZ, P1 ;  /* 0x000000ff0e057207 */ /* 0x002fca0000800000 */
[----:B------:R-:W-:-:S05]  /*dbe0*/  IMAD.IADD R3, R2, 0x1, R5 ;  /* 0x0000000102037824 */ /* 0x000fca00078e0205 */
        /* <DEDUP_REMOVED lines=12> */
[----:B------:R1:W2:Y:S02]  /*dcb0*/  SHFL.IDX PT, R14, R3, 0x1f, 0x1f ;  /* 0x03e01f00030e7f89 */ /* 0x0002a400000e0000 */
.L_x_583:
[----:B------:R-:W-:Y:S02]  /*dcc0*/  ULDC UR4, c[0x0][0xc38] ;  /* 0x00030e0000047ab9 */ /* 0x000fe40000000800 */
[----:B------:R-:W-:-:S04]  /*dcd0*/  IMAD.U32 R16, RZ, RZ, UR4 ;  /* 0x00000004ff107e24 */ /* 0x000fc8000f8e00ff */
[----:B--2---:R-:W-:-:S04]  /*dce0*/  IMAD R6, R14, R16, RZ ;  /* 0x000000100e067224 */ /* 0x004fc800078e02ff */
[----:B------:R-:W-:-:S05]  /*dcf0*/  IMAD.IADD R4, R4, 0x1, R6 ;  /* 0x0000000104047824 */ /* 0x000fca00078e0206 */
[----:B------:R-:W-:-:S13]  /*dd00*/  ISETP.GT.AND P6, PT, R4, R0, PT ;  /* 0x000000000400720c */ /* 0x000fda0003fc4270 */
[----:B------:R-:W-:Y:S05]  /*dd10*/  @P6 BRA `(.L_x_518) ;  /* 0x00000000009c6947 */ /* 0x000fea0003800000 */
.L_x_523:
[----:B------:R-:W2:Y:S01]  /*dd20*/  LDC R6, c[0x0][0xc3c] ;  /* 0x00030f00ff067b82 */ /* 0x000ea20000000800 */
[----:B------:R-:W-:-:S05]  /*dd30*/  VIADD R19, R19, 0x1f ;  /* 0x0000001f13137836 */ /* 0x000fca0000000000 */
[----:B--2---:R-:W-:-:S13]  /*dd40*/  ISETP.GE.AND P6, PT, R19, R6, PT ;  /* 0x000000061300720c */ /* 0x004fda0003fc6270 */
[----:B------:R-:W-:Y:S05]  /*dd50*/  @P6 BRA `(.L_x_519) ;  /* 0x0000000400446947 */ /* 0x000fea0003800000 */
[----:B------:R-:W2:Y:S01]  /*dd60*/  S2R R2, SR_TID.X ;  /* 0x0000000000027919 */ /* 0x000ea20000002100 */
[----:B------:R-:W-:Y:S01]  /*dd70*/  BSSY B0, `(.L_x_520) ;  /* 0x0000009000007945 */ /* 0x000fe20003800000 */
[----:B--2---:R-:W-:-:S05]  /*dd80*/  LOP3.LUT R2, R2, 0x1f, RZ, 0xc0, !PT ;  /* 0x0000001f02027812 */ /* 0x004fca00078ec0ff */
[----:B------:R-:W-:Y:S02]  /*dd90*/  IMAD.IADD R5, R19, 0x1, R2 ;  /* 0x0000000113057824 */ /* 0x000fe400078e0202 */
[----:B------:R-:W-:-:S03]  /*dda0*/  IMAD.MOV.U32 R2, RZ, RZ, RZ ;  /* 0x000000ffff027224 */ /* 0x000fc600078e00ff */
[----:B------:R-:W-:-:S13]  /*ddb0*/  ISETP.GE.OR P6, PT, R5, R6, !P0 ;  /* 0x000000060500720c */ /* 0x000fda00047c6670 */
[----:B------:R-:W-:Y:S05]  /*ddc0*/  @P6 BRA `(.L_x_521) ;  /* 0x00000000000c6947 */ /* 0x000fea0003800000 */
[----:B-1----:R-:W1:Y:S02]  /*ddd0*/  LDC.64 R2, c[0x0][0xc80] ;  /* 0x00032000ff027b82 */ /* 0x002e640000000a00 */
[----:B-1----:R-:W-:-:S06]  /*dde0*/  IMAD.WIDE R2, R5, 0x4, R2 ;  /* 0x0000000405027825 */ /* 0x002fcc00078e0202 */
[----:B------:R2:W5:Y:S02]  /*ddf0*/  LDG.E R2, desc[UR40][R2.64] ;  /* 0x0000002802027981 */ /* 0x000564000c1e1900 */
.L_x_521:
[----:B------:R-:W-:Y:S05]  /*de00*/  BSYNC B0 ;  /* 0x0000000000007941 */ /* 0x000fea0003800000 */
.L_x_520:
[----:B------:R-:W-:-:S03]  /*de10*/  UMOV UR4, 0xffffffff ;  /* 0xffffffff00047882 */ /* 0x000fc60000000000 */
[----:B------:R-:W-:Y:S05]  /*de20*/  BRA.DIV UR4, `(.L_x_522) ;  /* 0x0000001e04887947 */ /* 0x000fea000b800000 */
[----:B-----5:R-:W1:Y:S02]  /*de30*/  SHFL.UP PT, R14, R2, 0x1, RZ ;  /* 0x04200000020e7989 */ /* 0x020e6400000e00ff */
[----:B-12---:R-:W-:-:S05]  /*de40*/  SEL R3, R14, RZ, P1 ;  /* 0x000000ff0e037207 */ /* 0x006fca0000800000 */
        /* <DEDUP_REMOVED lines=14> */
.L_x_591:
[----:B------:R-:W-:Y:S02]  /*df30*/  ULDC UR4, c[0x0][0xc38] ;  /* 0x00030e0000047ab9 */ /* 0x000fe40000000800 */
[----:B------:R-:W-:-:S04]  /*df40*/  IMAD.U32 R16, RZ, RZ, UR4 ;  /* 0x00000004ff107e24 */ /* 0x000fc8000f8e00ff */
[----:B--2---:R-:W-:-:S04]  /*df50*/  IMAD R6, R14, R16, RZ ;  /* 0x000000100e067224 */ /* 0x004fc800078e02ff */
[----:B------:R-:W-:-:S05]  /*df60*/  IMAD.IADD R4, R6, 0x1, R4 ;  /* 0x0000000106047824 */ /* 0x000fca00078e0204 */
[----:B------:R-:W-:-:S13]  /*df70*/  ISETP.GT.AND P6, PT, R4, R0, PT ;  /* 0x000000000400720c */ /* 0x000fda0003fc4270 */
[----:B------:R-:W-:Y:S05]  /*df80*/  @!P6 BRA `(.L_x_523) ;  /* 0xfffffffc0064e947 */ /* 0x000fea000383ffff */
.L_x_518:
[----:B------:R-:W-:Y:S01]  /*df90*/  IMAD.IADD R6, R4, 0x1, -R6 ;  /* 0x0000000104067824 */ /* 0x000fe200078e0a06 */
[----:B------:R-:W-:-:S03]  /*dfa0*/  UMOV UR4, 0xffffffff ;  /* 0xffffffff00047882 */ /* 0x000fc60000000000 */
[----:B------:R-:W-:-:S05]  /*dfb0*/  IMAD R5, R3, R16, R6 ;  /* 0x0000001003057224 */ /* 0x000fca00078e0206 */
[----:B------:R-:W-:Y:S01]  /*dfc0*/  ISETP.GT.AND P6, PT, R5, R0, PT ;  /* 0x000000000500720c */ /* 0x000fe20003fc4270 */
[----:B------:R-:W-:-:S12]  /*dfd0*/  BRA.DIV UR4, `(.L_x_524) ;  /* 0x0000001e04dc7947 */ /* 0x000fd8000b800000 */
[----:B------:R-:W-:-:S04]  /*dfe0*/  VOTE.ANY R5, PT, !P6 ;  /* 0x0000000000057806 */ /* 0x000fc800070e0100 */
[----:B------:R-:W2:Y:S02]  /*dff0*/  POPC R4, R5 ;  /* 0x0000000500047309 */ /* 0x000ea40000000000 */
[----:B--2---:R2:W3:Y:S02]  /*e000*/  SHFL.IDX PT, R17, R2, R4, 0x1f ;  /* 0x00001f0402117589 */ /* 0x0044e400000e0000 */
.L_x_595:
[----:B------:R-:W-:Y:S01]  /*e010*/  ISETP.NE.AND P0, PT, R5, RZ, PT ;  /* 0x000000ff0500720c */ /* 0x000fe20003f05270 */
[----:B------:R-:W-:-:S12]  /*e020*/  IMAD.MOV.U32 R14, RZ, RZ, RZ ;  /* 0x000000ffff0e7224 */ /* 0x000fd800078e00ff */
[----:B------:R-:W-:Y:S05]  /*e030*/  @!P0 BRA `(.L_x_525) ;  /* 0x0000000000108947 */ /* 0x000fea0003800000 */
[----:B------:R-:W-:Y:S01]  /*e040*/  UMOV UR4, 0xffffffff ;  /* 0xffffffff00047882 */ /* 0x000fe20000000000 */
[----:B0-----:R-:W-:Y:S02]  /*e050*/  VIADD R12, R4, 0xffffffff ;  /* 0xffffffff040c7836 */ /* 0x001fe40000000000 */
[----:B------:R-:W-:Y:S05]  /*e060*/  BRA.DIV UR4, `(.L_x_526) ;  /* 0x0000002204007947 */ /* 0x000fea000b800000 */
[----:B------:R4:W0:Y:S02]  /*e070*/  SHFL.IDX PT, R14, R3, R12, 0x1f ;  /* 0x00001f0c030e7589 */ /* 0x00082400000e0000 */
.L_x_525:
[----:B---3--:R-:W-:Y:S01]  /*e080*/  IABS R5, R17 ;  /* 0x0000001100057213 */ /* 0x008fe20000000000 */
[----:B0-----:R-:W-:Y:S02]  /*e090*/  IMAD R16, R14, R16, R6 ;  /* 0x000000100e107224 */ /* 0x001fe400078e0206 */
[----:B------:R-:W-:Y:S01]  /*e0a0*/  IMAD.IADD R19, R4, 0x1, R19 ;  /* 0x0000000104137824 */ /* 0x000fe200078e0213 */
[----:B------:R-:W0:Y:S01]  /*e0b0*/  I2F.RP R7, R5 ;  /* 0x0000000500077306 */ /* 0x000e220000209400 */
[----:B------:R-:W-:-:S07]  /*e0c0*/  IMAD.IADD R0, R0, 0x1, -R16 ;  /* 0x0000000100007824 */ /* 0x000fce00078e0a10 */
[----:B0-----:R-:W0:Y:S02]  /*e0d0*/  MUFU.RCP R7, R7 ;  /* 0x0000000700077308 */ /* 0x001e240000001000 */
[----:B0----5:R-:W-:-:S06]  /*e0e0*/  VIADD R8, R7, 0xffffffe ;  /* 0x0ffffffe07087836 */ /* 0x021fcc0000000000 */
[----:B-1--4-:R-:W2:Y:S02]  /*e0f0*/  F2I.FTZ.U32.TRUNC.NTZ R3, R8 ;  /* 0x0000000800037305 */ /* 0x012ea4000021f000 */
[----:B--2---:R-:W-:-:S04]  /*e100*/  IMAD.MOV R2, RZ, RZ, -R3 ;  /* 0x000000ffff027224 */ /* 0x004fc800078e0a03 */
[----:B------:R-:W-:Y:S02]  /*e110*/  IMAD R6, R2, R5, RZ ;  /* 0x0000000502067224 */ /* 0x000fe400078e02ff */
[----:B------:R-:W-:-:S04]  /*e120*/  IMAD.MOV.U32 R2, RZ, RZ, RZ ;  /* 0x000000ffff027224 */ /* 0x000fc800078e00ff */
[----:B------:R-:W-:Y:S01]  /*e130*/  IMAD.HI.U32 R2, R3, R6, R2 ;  /* 0x0000000603027227 */ /* 0x000fe200078e0002 */
[----:B------:R-:W-:Y:S02]  /*e140*/  IABS R6, R17 ;  /* 0x0000001100067213 */ /* 0x000fe40000000000 */
[----:B------:R-:W-:-:S03]  /*e150*/  IABS R3, R0 ;  /* 0x0000000000037213 */ /* 0x000fc60000000000 */
[----:B------:R-:W-:Y:S02]  /*e160*/  IMAD.MOV R6, RZ, RZ, -R6 ;  /* 0x000000ffff067224 */ /* 0x000fe400078e0a06 */
[----:B------:R-:W-:-:S04]  /*e170*/  IMAD.HI.U32 R2, R2, R3, RZ ;  /* 0x0000000302027227 */ /* 0x000fc800078e00ff */
[----:B------:R-:W-:Y:S01]  /*e180*/  IMAD R6, R2, R6, R3 ;  /* 0x0000000602067224 */ /* 0x000fe200078e0203 */
[----:B------:R-:W-:-:S04]  /*e190*/  LOP3.LUT R3, R0, R17, RZ, 0x3c, !PT ;  /* 0x0000001100037212 */ /* 0x000fc800078e3cff */
[----:B------:R-:W-:Y:S02]  /*e1a0*/  ISETP.GT.U32.AND P1, PT, R5, R6, PT ;  /* 0x000000060500720c */ /* 0x000fe40003f24070 */
[----:B------:R-:W-:-:S11]  /*e1b0*/  ISETP.GE.AND P2, PT, R3, RZ, PT ;  /* 0x000000ff0300720c */ /* 0x000fd60003f46270 */
[----:B------:R-:W-:Y:S02]  /*e1c0*/  @!P1 IMAD.IADD R6, R6, 0x1, -R5 ;  /* 0x0000000106069824 */ /* 0x000fe400078e0a05 */
[----:B------:R-:W-:Y:S01]  /*e1d0*/  @!P1 VIADD R2, R2, 0x1 ;  /* 0x0000000102029836 */ /* 0x000fe20000000000 */
[----:B------:R-:W-:Y:S02]  /*e1e0*/  ISETP.NE.AND P1, PT, R17, RZ, PT ;  /* 0x000000ff1100720c */ /* 0x000fe40003f25270 */
[----:B------:R-:W-:-:S13]  /*e1f0*/  ISETP.GE.U32.AND P0, PT, R6, R5, PT ;  /* 0x000000050600720c */ /* 0x000fda0003f06070 */
[----:B------:R-:W-:-:S04]  /*e200*/  @P0 VIADD R2, R2, 0x1 ;  /* 0x0000000102020836 */ /* 0x000fc80000000000 */
[----:B------:R-:W-:Y:S01]  /*e210*/  @!P2 IMAD.MOV R2, RZ, RZ, -R2 ;  /* 0x000000ffff02a224 */ /* 0x000fe200078e0a02 */
[----:B------:R-:W-:-:S05]  /*e220*/  @!P1 LOP3.LUT R2, RZ, R17, RZ, 0x33, !PT ;  /* 0x00000011ff029212 */ /* 0x000fca00078e33ff */
[--C-:B------:R-:W-:Y:S02]  /*e230*/  IMAD.MOV R3, RZ, RZ, -R2.reuse ;  /* 0x000000ffff037224 */ /* 0x100fe400078e0a02 */
[----:B------:R-:W-:Y:S02]  /*e240*/  IMAD.MOV.U32 R18, RZ, RZ, R2 ;  /* 0x000000ffff127224 */ /* 0x000fe400078e0002 */
[----:B------:R-:W-:Y:S01]  /*e250*/  IMAD R17, R17, R3, R0 ;  /* 0x0000000311117224 */ /* 0x000fe200078e0200 */
[----:B------:R-:W-:Y:S06]  /*e260*/  BRA `(.L_x_527) ;  /* 0x00000000001c7947 */ /* 0x000fec0003800000 */
.L_x_519:
[----:B------:R-:W-:Y:S01]  /*e270*/  UMOV UR4, URZ ;  /* 0x0000003f00047c82 */ /* 0x000fe20008000000 */
[----:B------:R-:W-:Y:S01]  /*e280*/  UMOV UR5, URZ ;  /* 0x0000003f00057c82 */ /* 0x000fe20008000000 */
[----:B------:R-:W-:Y:S01]  /*e290*/  ULDC UR6, c[0x0][0xc3c] ;  /* 0x00030f0000067ab9 */ /* 0x000fe20000000800 */
[----:B------:R-:W-:Y:S02]  /*e2a0*/  IMAD.MOV.U32 R16, RZ, RZ, R0 ;  /* 0x000000ffff107224 */ /* 0x000fe400078e0000 */
[----:B------:R-:W-:Y:S02]  /*e2b0*/  IMAD.U32 R17, RZ, RZ, UR4 ;  /* 0x00000004ff117e24 */ /* 0x000fe4000f8e00ff */
[----:B------:R-:W-:Y:S02]  /*e2c0*/  IMAD.U32 R18, RZ, RZ, UR5 ;  /* 0x00000005ff127e24 */ /* 0x000fe4000f8e00ff */
[----:B------:R-:W-:-:S07]  /*e2d0*/  IMAD.U32 R19, RZ, RZ, UR6 ;  /* 0x00000006ff137e24 */ /* 0x000fce000f8e00ff */
.L_x_527:
[----:B------:R2:W3:Y:S01]  /*e2e0*/  LDL R2, [R1+0x4] ;  /* 0x0000040001027983 */ /* 0x0004e20000100800 */
[----:B------:R-:W4:Y:S01]  /*e2f0*/  S2R R0, SR_TID.X ;  /* 0x0000000000007919 */ /* 0x000f220000002100 */
[----:B------:R-:W-:Y:S05]  /*e300*/  WARPSYNC.ALL ;  /* 0x0000000000007948 */ /* 0x000fea0003800000 */
[----:B----4-:R-:W-:Y:S01]  /*e310*/  LOP3.LUT R0, R0, 0x1f, RZ, 0xc0, !PT ;  /* 0x0000001f00007812 */ /* 0x010fe200078ec0ff */
[----:B------:R-:W-:Y:S03]  /*e320*/  BAR.SYNC.DEFER_BLOCKING 0x4, 0x180 ;  /* 0x0106000000007b1d */ /* 0x000fe60000010000 */
[----:B------:R-:W-:-:S13]  /*e330*/  ISETP.NE.AND P0, PT, R0, RZ, PT ;  /* 0x000000ff0000720c */ /* 0x000fda0003f05270 */
[----:B-1----:R-:W3:Y:S01]  /*e340*/  @!P0 S2R R3, SR_CgaCtaId ;  /* 0x0000000000038919 */ /* 0x002ee20000008800 */
[----:B------:R-:W-:-:S04]  /*e350*/  @!P0 MOV R0, 0x400 ;  /* 0x0000040000008802 */ /* 0x000fc80000000f00 */
[----:B---3--:R-:W-:-:S05]  /*e360*/  @!P0 LEA R2, R3, R0, 0x18 ;  /* 0x0000000003028211 */ /* 0x008fca00078ec0ff */
[----:B------:R2:W-:Y:S04]  /*e370*/  @!P0 STS.128 [R2+0x228d0], R16 ;  /* 0x0228d01002008388 */ /* 0x0005e80000000c00 */
[----:B------:R2:W-:Y:S01]  /*e380*/  @!P0 STL [R1+0x4], R2 ;  /* 0x0000040201008387 */ /* 0x0005e20000100800 */
[----:B------:R-:W-:Y:S06]  /*e390*/  BAR.ARV 0x5, 0x180 ;  /* 0x0146000000007b1d */ /* 0x000fec0000002000 */
.L_x_516:
[----:B------:R-:W-:Y:S02]  /*e3a0*/  ULDC UR4, c[0x0][0xc3c] ;  /* 0x00030f0000047ab9 */ /* 0x000fe40000000800 */
[----:B----4-:R-:W-:-:S13]  /*e3b0*/  ISETP.GE.AND P0, PT, R19, UR4, PT ;  /* 0x0000000413007c0c */ /* 0x010fda000bf06270 */
[----:B------:R-:W-:Y:S05]  /*e3c0*/  @!P0 BRA `(.L_x_528) ;  /* 0xffffffac00f48947 */ /* 0x000fea000383ffff */
[----:B------:R-:W-:Y:S05]  /*e3d0*/  BSYNC B8 ;  /* 0x0000000000087941 */ /* 0x000fea0003800000 */
.L_x_426:
[----:B---3--:R-:W3:Y:S01]  /*e3e0*/  LDL.LU R0, [R1+0x40] ;  /* 0x0000400001007983 */ /* 0x008ee20000300800 */
[----:B------:R-:W-:Y:S01]  /*e3f0*/  BSSY B0, `(.L_x_529) ;  /* 0x000000b000007945 */ /* 0x000fe20003800000 */
[----:B------:R-:W4:Y:S01]  /*e400*/  S2R R5, SR_CgaCtaId ;  /* 0x0000000000057919 */ /* 0x000f220000008800 */
[----:B---3--:R-:W-:-:S05]  /*e410*/  VIADD R0, R0, 0x1 ;  /* 0x0000000100007836 */ /* 0x008fca0000000000 */
[----:B0-2---:R-:W-:-:S04]  /*e420*/  LEA.HI R2, R0, R0, RZ, 0x1 ;  /* 0x0000000000027211 */ /* 0x005fc800078f08ff */
[----:B-1----:R-:W-:-:S05]  /*e430*/  LOP3.LUT R3, R2, 0xfffffffe, RZ, 0xc0, !PT ;  /* 0xfffffffe02037812 */ /* 0x002fca00078ec0ff */
[----:B------:R-:W-:Y:S01]  /*e440*/  IMAD.IADD R3, R0, 0x1, -R3 ;  /* 0x0000000100037824 */ /* 0x000fe200078e0a03 */
[----:B------:R-:W-:-:S04]  /*e450*/  MOV R0, 0x400 ;  /* 0x0000040000007802 */ /* 0x000fc80000000f00 */
[----:B----4-:R-:W-:Y:S02]  /*e460*/  LEA R0, R5, R0, 0x18 ;  /* 0x0000000005007211 */ /* 0x010fe400078ec0ff */
[----:B------:R-:W-:-:S04]  /*e470*/  SHF.L.U32 R3, R3, 0x1f, RZ ;  /* 0x0000001f03037819 */ /* 0x000fc800000006ff */
[----:B------:R-:W0:Y:S02]  /*e480*/  SYNCS.PHASECHK.TRANS64.TRYWAIT P0, [R0+URZ+0x22820], R3 ;  /* 0x02282003000075a7 */ /* 0x000e24000800017f */
[----:B0-----:R-:W-:Y:S05]  /*e490*/  @!P0 BRA `(.L_x_530) ;  /* 0x0000001c00188947 */ /* 0x001fea0003800000 */
.L_x_598:
[----:B------:R-:W-:Y:S05]  /*e4a0*/  BSYNC B0 ;  /* 0x0000000000007941 */ /* 0x000fea0003800000 */
.L_x_529:
[----:B------:R-:W-:-:S03]  /*e4b0*/  UMOV UR4, 0xffffffff ;  /* 0xffffffff00047882 */ /* 0x000fc60000000000 */
[----:B------:R-:W-:Y:S05]  /*e4c0*/  BRA.DIV UR4, `(.L_x_531) ;  /* 0x0000001e04207947 */ /* 0x000fea000b800000 */
[----:B------:R-:W1:Y:S02]  /*e4d0*/  S2R R2, SR_TID.X ;  /* 0x0000000000027919 */ /* 0x000e640000002100 */
[----:B-1----:R-:W-:-:S04]  /*e4e0*/  SHF.R.U32.HI R2, RZ, 0x5, R2 ;  /* 0x00000005ff027819 */ /* 0x002fc80000011602 */
[----:B------:R-:W-:-:S05]  /*e4f0*/  LOP3.LUT R2, R2, 0x3, RZ, 0xc0, !PT ;  /* 0x0000000302027812 */ /* 0x000fca00078ec0ff */
[----:B------:R1:W2:Y:S02]  /*e500*/  SHFL.IDX PT, R14, R2, RZ, 0x1f ;  /* 0x00001fff020e7589 */ /* 0x0002a400000e0000 */
.L_x_601:
[----:B--2---:R-:W-:Y:S01]  /*e510*/  ISETP.NE.AND P0, PT, R14, RZ, PT ;  /* 0x000000ff0e00720c */ /* 0x004fe20003f05270 */
[----:B------:R-:W-:-:S12]  /*e520*/  BSSY B0, `(.L_x_532) ;  /* 0x0000027000007945 */ /* 0x000fd80003800000 */
[----:B------:R-:W-:Y:S05]  /*e530*/  @P0 BRA `(.L_x_533) ;  /* 0x0000000000940947 */ /* 0x000fea0003800000 */
[----:B------:R-:W-:-:S03]  /*e540*/  UMOV UR4, 0xffffffff ;  /* 0xffffffff00047882 */ /* 0x000fc60000000000 */
[----:B------:R-:W-:Y:S05]  /*e550*/  BRA.DIV UR4, `(.L_x_534) ;  /* 0x0000001e04307947 */ /* 0x000fea000b800000 */
[----:B------:R-:W-:-:S13]  /*e560*/  ELECT P6, URZ, PT ;  /* 0x00000000003f782f */ /* 0x000fda00038c0000 */
.L_x_604:
[----:B------:R-:W-:Y:S05]  /*e570*/  @!P6 BRA `(.L_x_533) ;  /* 0x000000000084e947 */ /* 0x000fea0003800000 */
[----:B------:R-:W-:-:S06]  /*e580*/  ULOP3.LUT UR4, UR36, 0x2, URZ, 0xfc, !UPT ;  /* 0x0000000224047892 */ /* 0x000fcc000f8efc3f */
[----:B-1----:R-:W-:-:S05]  /*e590*/  IMAD.U32 R2, RZ, RZ, UR4 ;  /* 0x00000004ff027e24 */ /* 0x002fca000f8e00ff */
[----:B------:R-:W-:-:S13]  /*e5a0*/  ISETP.NE.AND P2, PT, R2, 0x3, PT ;  /* 0x000000030200780c */ /* 0x000fda0003f45270 */
[----:B------:R-:W-:Y:S05]  /*e5b0*/  @!P2 BRA `(.L_x_535) ;  /* 0x000000000004a947 */ /* 0x000fea0003800000 */
[----:B------:R-:W-:Y:S01]  /*e5c0*/  BPT.TRAP 0x1 ;  /* 0x000000040000795c */ /* 0x000fe20000300000 */
.L_x_535:
[----:B0-----:R-:W2:Y:S04]  /*e5d0*/  LDL R3, [R1+0x8] ;  /* 0x0000080001037983 */ /* 0x001ea80000100800 */
[----:B------:R-:W3:Y:S01]  /*e5e0*/  LDL.LU R7, [R1+0x10] ;  /* 0x0000100001077983 */ /* 0x000ee20000300800 */
[----:B------:R-:W-:-:S04]  /*e5f0*/  VIADD R2, R0, 0x22840 ;  /* 0x0002284000027836 */ /* 0x000fc80000000000 */
[C---:B--2---:R-:W-:Y:S02]  /*e600*/  IMAD R6, R3.reuse, 0x8, R2 ;  /* 0x0000000803067824 */ /* 0x044fe400078e0202 */
[----:B------:R-:W-:Y:S01]  /*e610*/  VIADD R3, R3, 0x1 ;  /* 0x0000000103037836 */ /* 0x000fe20000000000 */
[----:B---3--:R-:W-:-:S04]  /*e620*/  SHF.L.U32 R5, R7, 0x1f, RZ ;  /* 0x0000001f07057819 */ /* 0x008fc800000006ff */
[C---:B------:R-:W-:Y:S01]  /*e630*/  ISETP.NE.AND P1, PT, R3.reuse, 0x2, PT ;  /* 0x000000020300780c */ /* 0x040fe20003f25270 */
[----:B------:R-:W0:Y:S03]  /*e640*/  SYNCS.PHASECHK.TRANS64.TRYWAIT P0, [R6+URZ], R5 ;  /* 0x00000005060075a7 */ /* 0x000e26000800017f */
[----:B------:R-:W-:Y:S02]  /*e650*/  SEL R4, RZ, 0x1, P1 ;  /* 0x00000001ff047807 */ /* 0x000fe40000800000 */
[----:B------:R-:W-:Y:S02]  /*e660*/  SEL R3, R3, RZ, P1 ;  /* 0x000000ff03037207 */ /* 0x000fe40000800000 */
[----:B------:R-:W-:-:S03]  /*e670*/  LOP3.LUT R4, R7, R4, RZ, 0x3c, !PT ;  /* 0x0000000407047212 */ /* 0x000fc600078e3cff */
[----:B------:R-:W-:Y:S01]  /*e680*/  IMAD R7, R3, 0x8, R2 ;  /* 0x0000000803077824 */ /* 0x000fe200078e0202 */
[----:B------:R-:W-:Y:S01]  /*e690*/  SHF.L.U32 R2, R4, 0x1f, RZ ;  /* 0x0000001f04027819 */ /* 0x000fe200000006ff */
[----:B0-----:R-:W-:Y:S06]  /*e6a0*/  @!P0 BRA `(.L_x_536) ;  /* 0x0000001800fc8947 */ /* 0x001fec0003800000 */
.L_x_605:
[----:B------:R-:W1:Y:S02]  /*e6b0*/  SYNCS.PHASECHK.TRANS64.TRYWAIT P0, [R7+URZ], R2 ;  /* 0x00000002070075a7 */ /* 0x000e64000800017f */
[----:B-1----:R-:W-:Y:S05]  /*e6c0*/  @!P0 BRA `(.L_x_537) ;  /* 0x0000001c00088947 */ /* 0x002fea0003800000 */
.L_x_606:
[----:B------:R-:W-:Y:S05]  /*e6d0*/  @!P2 BRA `(.L_x_538) ;  /* 0x000000000004a947 */ /* 0x000fea0003800000 */
[----:B------:R-:W-:Y:S01]  /*e6e0*/  BPT.TRAP 0x1 ;  /* 0x000000040000795c */ /* 0x000fe20000300000 */
.L_x_538:
[----:B------:R-:W2:Y:S01]  /*e6f0*/  LDL.LU R4, [R1+0x8] ;  /* 0x0000080001047983 */ /* 0x000ea20000300800 */
[----:B------:R-:W-:-:S04]  /*e700*/  VIADD R0, R0, 0x22860 ;  /* 0x0002286000007836 */ /* 0x000fc80000000000 */
[----:B--2---:R-:W-:-:S04]  /*e710*/  IMAD R4, R4, 0x8, R0 ;  /* 0x0000000804047824 */ /* 0x004fc800078e0200 */
[----:B------:R-:W2:Y:S02]  /*e720*/  SYNCS.PHASECHK.TRANS64.TRYWAIT P0, [R4+URZ], R5 ;  /* 0x00000005040075a7 */ /* 0x000ea4000800017f */
[----:B--2---:R-:W-:Y:S05]  /*e730*/  @!P0 BRA `(.L_x_539) ;  /* 0x0000001c00008947 */ /* 0x004fea0003800000 */
.L_x_607:
[----:B------:R-:W-:-:S07]  /*e740*/  IMAD R3, R3, 0x8, R0 ;  /* 0x0000000803037824 */ /* 0x000fce00078e0200 */
.L_x_540:
[----:B---3--:R3:W4:Y:S02]  /*e750*/  SYNCS.PHASECHK.TRANS64.TRYWAIT P0, [R3+URZ], R2 ;  /* 0x00000002030075a7 */ /* 0x008724000800017f */
[----:B----4-:R-:W-:Y:S05]  /*e760*/  @!P0 NANOSLEEP.SYNCS 0x989680 ;  /* 0x009896800000895d */ /* 0x010fea0003900000 */
[----:B------:R-:W4:Y:S02]  /*e770*/  @!P0 SYNCS.PHASECHK.TRANS64 P0, [R3+URZ], R2 ;  /* 0x00000002030085a7 */ /* 0x000f24000800007f */
[----:B----4-:R-:W-:Y:S05]  /*e780*/  @!P0 BRA `(.L_x_540) ;  /* 0xfffffffc00f08947 */ /* 0x010fea000383ffff */
.L_x_533:
[----:B------:R-:W-:Y:S05]  /*e790*/  BSYNC B0 ;  /* 0x0000000000007941 */ /* 0x000fea0003800000 */
.L_x_532:
[----:B------:R-:W-:Y:S05]  /*e7a0*/  EXIT ;  /* 0x000000000000794d */ /* 0x000fea0003800000 */
.L_x_378:
[----:B0-----:R0:W1:Y:S02]  /*e7b0*/  SYNCS.PHASECHK.TRANS64.TRYWAIT P0, [R7+URZ+0x22800], R0 ;  /* 0x02280000070075a7 */ /* 0x001064000800017f */
[----:B-1----:R-:W-:Y:S05]  /*e7c0*/  @!P0 NANOSLEEP.SYNCS 0x989680 ;  /* 0x009896800000895d */ /* 0x002fea0003900000 */
[----:B------:R-:W1:Y:S02]  /*e7d0*/  @!P0 SYNCS.PHASECHK.TRANS64 P0, [R7+URZ+0x22800], R0 ;  /* 0x02280000070085a7 */ /* 0x000e64000800007f */
[----:B-1----:R-:W-:Y:S05]  /*e7e0*/  @!P0 BRA `(.L_x_378) ;  /* 0xfffffffc00f08947 */ /* 0x002fea000383ffff */
[----:B------:R-:W-:Y:S05]  /*e7f0*/  BRA `(.L_x_541) ;  /* 0xffffff3000407947 */ /* 0x000fea000383ffff */
.L_x_382:
[----:B-1----:R1:W2:Y:S02]  /*e800*/  SYNCS.PHASECHK.TRANS64.TRYWAIT P1, [R5+URZ+0x22830], R10 ;  /* 0x0228300a050075a7 */ /* 0x0022a4000802017f */
[----:B--2---:R-:W-:Y:S05]  /*e810*/  @!P1 NANOSLEEP.SYNCS 0x989680 ;  /* 0x009896800000995d */ /* 0x004fea0003900000 */
[----:B------:R-:W2:Y:S02]  /*e820*/  @!P1 SYNCS.PHASECHK.TRANS64 P1, [R5+URZ+0x22830], R10 ;  /* 0x0228300a050095a7 */ /* 0x000ea4000802007f */
[----:B--2---:R-:W-:Y:S05]  /*e830*/  @!P1 BRA `(.L_x_382) ;  /* 0xfffffffc00f09947 */ /* 0x004fea000383ffff */
[----:B------:R-:W-:Y:S05]  /*e840*/  BRA `(.L_x_381) ;  /* 0xffffff30006c7947 */ /* 0x000fea000383ffff */
.L_x_386:
[----:B---3--:R3:W4:Y:S02]  /*e850*/  SYNCS.PHASECHK.TRANS64.TRYWAIT P2, [R5+URZ+0x22850], R10 ;  /* 0x0228500a050075a7 */ /* 0x008724000804017f */
[----:B----4-:R-:W-:Y:S05]  /*e860*/  @!P2 NANOSLEEP.SYNCS 0x989680 ;  /* 0x009896800000a95d */ /* 0x010fea0003900000 */
[----:B------:R-:W4:Y:S02]  /*e870*/  @!P2 SYNCS.PHASECHK.TRANS64 P2, [R5+URZ+0x22850], R10 ;  /* 0x0228500a0500a5a7 */ /* 0x000f24000804007f */
[----:B----4-:R-:W-:Y:S05]  /*e880*/  @!P2 BRA `(.L_x_386) ;  /* 0xfffffffc00f0a947 */ /* 0x010fea000383ffff */
[----:B------:R-:W-:Y:S05]  /*e890*/  BRA `(.L_x_385) ;  /* 0xffffff4400e07947 */ /* 0x000fea000383ffff */
.L_x_391:
[----:B-1----:R-:W-:-:S04]  /*e8a0*/  IMAD.U32 R0, RZ, RZ, UR23 ;  /* 0x00000017ff007e24 */ /* 0x002fc8000f8e00ff */
[----:B------:R1:W2:Y:S03]  /*e8b0*/  SYNCS.PHASECHK.TRANS64.TRYWAIT P3, [R0+URZ+0x22830], R5 ;  /* 0x02283005000075a7 */ /* 0x0002a6000806017f */
[----:B--2---:R-:W-:Y:S05]  /*e8c0*/  @!P3 NANOSLEEP.SYNCS 0x989680 ;  /* 0x009896800000b95d */ /* 0x004fea0003900000 */
[----:B------:R-:W2:Y:S02]  /*e8d0*/  @!P3 SYNCS.PHASECHK.TRANS64 P3, [R0+URZ+0x22830], R5 ;  /* 0x022830050000b5a7 */ /* 0x000ea4000806007f */
[----:B--2---:R-:W-:Y:S05]  /*e8e0*/  @!P3 BRA `(.L_x_391) ;  /* 0xfffffffc00ecb947 */ /* 0x004fea000383ffff */
[----:B------:R-:W-:Y:S05]  /*e8f0*/  BRA `(.L_x_390) ;  /* 0xffffff4800f07947 */ /* 0x000fea000383ffff */
.L_x_395:
[----:B-1----:R1:W2:Y:S02]  /*e900*/  SYNCS.PHASECHK.TRANS64.TRYWAIT P3, [R186+URZ+0x22850], R5 ;  /* 0x02285005ba0075a7 */ /* 0x0022a4000806017f */
[----:B--2---:R-:W-:Y:S05]  /*e910*/  @!P3 NANOSLEEP.SYNCS 0x989680 ;  /* 0x009896800000b95d */ /* 0x004fea0003900000 */
[----:B------:R-:W2:Y:S02]  /*e920*/  @!P3 SYNCS.PHASECHK.TRANS64 P3, [R186+URZ+0x22850], R5 ;  /* 0x02285005ba00b5a7 */ /* 0x000ea4000806007f */
[----:B--2---:R-:W-:Y:S05]  /*e930*/  @!P3 BRA `(.L_x_395) ;  /* 0xfffffffc00f0b947 */ /* 0x004fea000383ffff */
[----:B------:R-:W-:Y:S05]  /*e940*/  BRA `(.L_x_394) ;  /* 0xffffff6400107947 */ /* 0x000fea000383ffff */
.L_x_438:
[----:B------:R-:W1:Y:S01]  /*e950*/  S2R R4, SR_TID.X ;  /* 0x0000000000047919 */ /* 0x000e620000002100 */
[----:B------:R-:W-:Y:S01]  /*e960*/  BSSY B0, `(.L_x_542) ;  /* 0x000000a000007945 */ /* 0x000fe20003800000 */
[----:B0-----:R-:W-:Y:S02]  /*e970*/  IMAD.MOV.U32 R12, RZ, RZ, RZ ;  /* 0x000000ffff0c7224 */ /* 0x001fe400078e00ff */
[----:B------:R-:W-:Y:S02]  /*e980*/  IMAD.MOV.U32 R11, RZ, RZ, 0x1f ;  /* 0x0000001fff0b7424 */ /* 0x000fe400078e00ff */
[----:B------:R-:W-:Y:S01]  /*e990*/  IMAD.MOV.U32 R15, RZ, RZ, -0x1 ;  /* 0xffffffffff0f7424 */ /* 0x000fe200078e00ff */
[----:B-1----:R-:W-:-:S04]  /*e9a0*/  SHF.R.U32.HI R4, RZ, 0x5, R4 ;  /* 0x00000005ff047819 */ /* 0x002fc80000011604 */
[----:B------:R-:W-:-:S05]  /*e9b0*/  LOP3.LUT R4, R4, 0x3, RZ, 0xc0, !PT ;  /* 0x0000000304047812 */ /* 0x000fca00078ec0ff */
[----:B------:R-:W-:-:S07]  /*e9c0*/  IMAD.MOV.U32 R13, RZ, RZ, R4 ;  /* 0x000000ffff0d7224 */ /* 0x000fce00078e0004 */
[----:B------:R-:W-:Y:S05]  /*e9d0*/  WARPSYNC.COLLECTIVE R15, `(.L_x_543) ;  /* 0x000000000f087348 */ /* 0x000fea0003c00000 */
[----:B------:R0:W1:Y:S02]  /*e9e0*/  SHFL.IDX P6, R14, R13, R12, R11 ;  /* 0x0000000c0d0e7389 */ /* 0x00006400000c000b */
[----:B01----:R-:W-:Y:S01]  /*e9f0*/  ENDCOLLECTIVE ;  /* 0x000000000000791b */ /* 0x003fe20003800000 */
.L_x_543:
[----:B------:R-:W-:Y:S05]  /*ea00*/  BSYNC B0 ;  /* 0x0000000000007941 */ /* 0x000fea0003800000 */
.L_x_542:
[----:B------:R-:W-:Y:S05]  /*ea10*/  BRA `(.L_x_544) ;  /* 0xffffffb400447947 */ /* 0x000fea000383ffff */
.L_x_440:
[----:B------:R-:W-:Y:S01]  /*ea20*/  BSSY B0, `(.L_x_545) ;  /* 0x0000006000007945 */ /* 0x000fe20003800000 */
[----:B------:R-:W-:-:S07]  /*ea30*/  IMAD.MOV.U32 R15, RZ, RZ, -0x1 ;  /* 0xffffffffff0f7424 */ /* 0x000fce00078e00ff */
[----:B012---:R-:W-:Y:S05]  /*ea40*/  WARPSYNC.COLLECTIVE R15, `(.L_x_546) ;  /* 0x000000000f0c7348 */ /* 0x007fea0003c00000 */
[----:B------:R-:W-:Y:S02]  /*ea50*/  ELECT P6, UR62, PT ;  /* 0x00000000003e782f */ /* 0x000fe400038c0000 */
[----:B------:R-:W-:Y:S01]  /*ea60*/  MOV R14, UR62 ;  /* 0x0000003e000e7c02 */ /* 0x000fe20008000f00 */
[----:B012---:R-:W-:Y:S10]  /*ea70*/  ENDCOLLECTIVE ;  /* 0x000000000000791b */ /* 0x007ff40003800000 */
.L_x_546:
[----:B------:R-:W-:Y:S05]  /*ea80*/  BSYNC B0 ;  /* 0x0000000000007941 */ /* 0x000fea0003800000 */
.L_x_545:
[----:B------:R-:W-:Y:S05]  /*ea90*/  BRA `(.L_x_547) ;  /* 0xffffffb400487947 */ /* 0x000fea000383ffff */
.L_x_442:
[----:B--2---:R2:W3:Y:S02]  /*eaa0*/  SYNCS.PHASECHK.TRANS64.TRYWAIT P0, [R0+URZ+0x22840], R2 ;  /* 0x02284002000075a7 */ /* 0x0044e4000800017f */
[----:B---3--:R-:W-:Y:S05]  /*eab0*/  @!P0 NANOSLEEP.SYNCS 0x989680 ;  /* 0x009896800000895d */ /* 0x008fea0003900000 */
[----:B------:R-:W3:Y:S02]  /*eac0*/  @!P0 SYNCS.PHASECHK.TRANS64 P0, [R0+URZ+0x22840], R2 ;  /* 0x02284002000085a7 */ /* 0x000ee4000800007f */
[----:B---3--:R-:W-:Y:S05]  /*ead0*/  @!P0 BRA `(.L_x_442) ;  /* 0xfffffffc00f08947 */ /* 0x008fea000383ffff */
[----:B------:R-:W-:Y:S05]  /*eae0*/  BRA `(.L_x_548) ;  /* 0xffffffb400b47947 */ /* 0x000fea000383ffff */
.L_x_446:
[----:B------:R-:W2:Y:S01]  /*eaf0*/  LDL.LU R11, [R1+0x3c] ;  /* 0x00003c00010b7983 */ /* 0x000ea20000300800 */
[----:B------:R-:W-:Y:S02]  /*eb00*/  IMAD.MOV.U32 R13, RZ, RZ, R2 ;  /* 0x000000ffff0d7224 */ /* 0x000fe400078e0002 */
[----:B------:R-:W-:Y:S02]  /*eb10*/  IMAD.MOV.U32 R12, RZ, RZ, RZ ;  /* 0x000000ffff0c7224 */ /* 0x000fe400078e00ff */
[----:B------:R-:W-:Y:S02]  /*eb20*/  IMAD.MOV.U32 R15, RZ, RZ, -0x1 ;  /* 0xffffffffff0f7424 */ /* 0x000fe400078e00ff */
[----:B------:R-:W-:-:S04]  /*eb30*/  IMAD.IADD R3, R8, 0x1, R17 ;  /* 0x0000000108037824 */ /* 0x000fc800078e0211 */
[----:B------:R-:W-:Y:S02]  /*eb40*/  VIADD R5, R3, 0x10 ;  /* 0x0000001003057836 */ /* 0x000fe40000000000 */
[----:B--2---:R-:W-:Y:S02]  /*eb50*/  IMAD R4, R11, R7, RZ ;  /* 0x000000070b047224 */ /* 0x004fe400078e02ff */
[----:B------:R-:W-:-:S03]  /*eb60*/  IMAD.MOV.U32 R11, RZ, RZ, 0x181f ;  /* 0x0000181fff0b7424 */ /* 0x000fc600078e00ff */
[----:B------:R-:W-:-:S13]  /*eb70*/  ISETP.GE.AND P1, PT, R3, R4, PT ;  /* 0x000000040300720c */ /* 0x000fda0003f26270 */
[----:B-----5:R-:W-:Y:S05]  /*eb80*/  WARPSYNC.COLLECTIVE R15, `(.L_x_549) ;  /* 0x000000000f087348 */ /* 0x020fea0003c00000 */
[----:B------:R0:W1:Y:S02]  /*eb90*/  SHFL.IDX P6, R14, R13, R12, R11 ;  /* 0x0000000c0d0e7389 */ /* 0x00006400000c000b */
[----:B01---5:R-:W-:Y:S01]  /*eba0*/  ENDCOLLECTIVE ;  /* 0x000000000000791b */ /* 0x023fe20003800000 */
.L_x_549:
[----:B------:R-:W-:Y:S02]  /*ebb0*/  IMAD.MOV.U32 R13, RZ, RZ, R0 ;  /* 0x000000ffff0d7224 */ /* 0x000fe400078e0000 */
[----:B------:R-:W-:-:S07]  /*ebc0*/  IMAD.MOV.U32 R6, RZ, RZ, R14 ;  /* 0x000000ffff067224 */ /* 0x000fce00078e000e */
[----:B------:R-:W-:Y:S05]  /*ebd0*/  WARPSYNC.COLLECTIVE R15, `(.L_x_550) ;  /* 0x000000000f087348 */ /* 0x000fea0003c00000 */
[----:B------:R0:W1:Y:S02]  /*ebe0*/  SHFL.IDX P6, R14, R13, R12, R11 ;  /* 0x0000000c0d0e7389 */ /* 0x00006400000c000b */
[----:B01----:R-:W-:Y:S01]  /*ebf0*/  ENDCOLLECTIVE ;  /* 0x000000000000791b */ /* 0x003fe20003800000 */
.L_x_550:
[----:B------:R-:W-:Y:S02]  /*ec00*/  IMAD.MOV.U32 R13, RZ, RZ, R2 ;  /* 0x000000ffff0d7224 */ /* 0x000fe400078e0002 */
[----:B------:R-:W-:Y:S02]  /*ec10*/  IMAD.MOV.U32 R12, RZ, RZ, 0x1 ;  /* 0x00000001ff0c7424 */ /* 0x000fe400078e00ff */
[----:B------:R-:W-:-:S07]  /*ec20*/  IMAD.MOV.U32 R7, RZ, RZ, R14 ;  /* 0x000000ffff077224 */ /* 0x000fce00078e000e */
[----:B------:R-:W-:Y:S05]  /*ec30*/  WARPSYNC.COLLECTIVE R15, `(.L_x_551) ;  /* 0x000000000f087348 */ /* 0x000fea0003c00000 */
[----:B------:R0:W1:Y:S02]  /*ec40*/  SHFL.IDX P6, R14, R13, R12, R11 ;  /* 0x0000000c0d0e7389 */ /* 0x00006400000c000b */
[----:B01----:R-:W-:Y:S01]  /*ec50*/  ENDCOLLECTIVE ;  /* 0x000000000000791b */ /* 0x003fe20003800000 */
.L_x_551:
        /* <DEDUP_REMOVED lines=15> */
.L_x_552:
[----:B------:R-:W-:Y:S02]  /*ed50*/  IMAD.MOV.U32 R13, RZ, RZ, R2 ;  /* 0x000000ffff0d7224 */ /* 0x000fe400078e0002 */
[----:B------:R-:W-:Y:S02]  /*ed60*/  IMAD.MOV.U32 R12, RZ, RZ, 0x2 ;  /* 0x00000002ff0c7424 */ /* 0x000fe400078e00ff */
[----:B------:R-:W-:-:S07]  /*ed70*/  IMAD.MOV.U32 R5, RZ, RZ, R14 ;  /* 0x000000ffff057224 */ /* 0x000fce00078e000e */
[----:B------:R-:W-:Y:S05]  /*ed80*/  WARPSYNC.COLLECTIVE R15, `(.L_x_553) ;  /* 0x000000000f087348 */ /* 0x000fea0003c00000 */
[----:B------:R0:W1:Y:S02]  /*ed90*/  SHFL.IDX P6, R14, R13, R12, R11 ;  /* 0x0000000c0d0e7389 */ /* 0x00006400000c000b */
[----:B01----:R-:W-:Y:S01]  /*eda0*/  ENDCOLLECTIVE ;  /* 0x000000000000791b */ /* 0x003fe20003800000 */
.L_x_553:
[----:B------:R-:W-:-:S05]  /*edb0*/  @!P1 LEA R5, P2, R10, R5, 0x1 ;  /* 0x000000050a059211 */ /* 0x000fca00078408ff */
[----:B------:R-:W-:-:S04]  /*edc0*/  @!P1 IMAD.X R6, RZ, RZ, R6, P2 ;  /* 0x000000ffff069224 */ /* 0x000fc800010e0606 */
[----:B------:R-:W-:Y:S02]  /*edd0*/  @!P1 IMAD.MOV.U32 R7, RZ, RZ, R6 ;  /* 0x000000ffff079224 */ /* 0x000fe400078e0006 */
[----:B------:R-:W-:Y:S02]  /*ede0*/  @!P1 IMAD.MOV.U32 R6, RZ, RZ, R5 ;  /* 0x000000ffff069224 */ /* 0x000fe400078e0005 */
[----:B------:R-:W-:Y:S02]  /*edf0*/  IMAD.MOV.U32 R13, RZ, RZ, R0 ;  /* 0x000000ffff0d7224 */ /* 0x000fe400078e0000 */
[----:B------:R-:W-:Y:S01]  /*ee00*/  VIADD R5, R3, 0x20 ;  /* 0x0000002003057836 */ /* 0x000fe20000000000 */
[----:B------:R-:W-:Y:S01]  /*ee10*/  @!PT LDS RZ, [RZ] ;  /* 0x00000000fffff984 */ /* 0x000fe20000000800 */
[----:B------:R-:W-:Y:S01]  /*ee20*/  @!PT LDS RZ, [RZ] ;  /* 0x00000000fffff984 */ /* 0x000fe20000000800 */
[----:B------:R-:W-:Y:S01]  /*ee30*/  @!PT LDS RZ, [RZ] ;  /* 0x00000000fffff984 */ /* 0x000fe20000000800 */
[----:B------:R0:W-:Y:S04]  /*ee40*/  @!P1 LDGSTS.E.BYPASS.LTC128B.128 [R9+0x18c00], desc[UR40][R6.64], !P0 ;  /* 0x18c0000006099fae */ /* 0x0001e8000c101d68 */
[----:B------:R-:W-:Y:S01]  /*ee50*/  ISETP.GE.AND P1, PT, R5, R4, PT ;  /* 0x000000040500720c */ /* 0x000fe20003f26270 */
[----:B0-----:R-:W-:-:S12]  /*ee60*/  IMAD.MOV.U32 R6, RZ, RZ, R14 ;  /* 0x000000ffff067224 */ /* 0x001fd800078e000e */
[----:B------:R-:W-:Y:S05]  /*ee70*/  WARPSYNC.COLLECTIVE R15, `(.L_x_554) ;  /* 0x000000000f087348 */ /* 0x000fea0003c00000 */
[----:B------:R0:W1:Y:S02]  /*ee80*/  SHFL.IDX P6, R14, R13, R12, R11 ;  /* 0x0000000c0d0e7389 */ /* 0x00006400000c000b */
[----:B01----:R-:W-:Y:S01]  /*ee90*/  ENDCOLLECTIVE ;  /* 0x000000000000791b */ /* 0x003fe20003800000 */
.L_x_554:
[----:B------:R-:W-:Y:S02]  /*eea0*/  IMAD.MOV.U32 R13, RZ, RZ, R2 ;  /* 0x000000ffff0d7224 */ /* 0x000fe400078e0002 */
[----:B------:R-:W-:Y:S02]  /*eeb0*/  IMAD.MOV.U32 R12, RZ, RZ, 0x3 ;  /* 0x00000003ff0c7424 */ /* 0x000fe400078e00ff */
[----:B------:R-:W-:-:S07]  /*eec0*/  IMAD.MOV.U32 R5, RZ, RZ, R14 ;  /* 0x000000ffff057224 */ /* 0x000fce00078e000e */
[----:B------:R-:W-:Y:S05]  /*eed0*/  WARPSYNC.COLLECTIVE R15, `(.L_x_555) ;  /* 0x000000000f087348 */ /* 0x000fea0003c00000 */
[----:B------:R0:W1:Y:S02]  /*eee0*/  SHFL.IDX P6, R14, R13, R12, R11 ;  /* 0x0000000c0d0e7389 */ /* 0x00006400000c000b */
[----:B01----:R-:W-:Y:S01]  /*eef0*/  ENDCOLLECTIVE ;  /* 0x000000000000791b */ /* 0x003fe20003800000 */
.L_x_555:
        /* <DEDUP_REMOVED lines=15> */
.L_x_556:
[----:B------:R-:W-:Y:S02]  /*eff0*/  IMAD.MOV.U32 R13, RZ, RZ, R2 ;  /* 0x000000ffff0d7224 */ /* 0x000fe400078e0002 */
[----:B------:R-:W-:Y:S02]  /*f000*/  IMAD.MOV.U32 R12, RZ, RZ, 0x4 ;  /* 0x00000004ff0c7424 */ /* 0x000fe400078e00ff */
[----:B------:R-:W-:-:S07]  /*f010*/  IMAD.MOV.U32 R5, RZ, RZ, R14 ;  /* 0x000000ffff057224 */ /* 0x000fce00078e000e */
[----:B------:R-:W-:Y:S05]  /*f020*/  WARPSYNC.COLLECTIVE R15, `(.L_x_557) ;  /* 0x000000000f087348 */ /* 0x000fea0003c00000 */
[----:B------:R0:W1:Y:S02]  /*f030*/  SHFL.IDX P6, R14, R13, R12, R11 ;  /* 0x0000000c0d0e7389 */ /* 0x00006400000c000b */
[----:B01----:R-:W-:Y:S01]  /*f040*/  ENDCOLLECTIVE ;  /* 0x000000000000791b */ /* 0x003fe20003800000 */
.L_x_557:
        /* <DEDUP_REMOVED lines=15> */
.L_x_558:
[----:B------:R-:W-:Y:S02]  /*f140*/  IMAD.MOV.U32 R13, RZ, RZ, R2 ;  /* 0x000000ffff0d7224 */ /* 0x000fe400078e0002 */
[----:B------:R-:W-:Y:S02]  /*f150*/  IMAD.MOV.U32 R12, RZ, RZ, 0x5 ;  /* 0x00000005ff0c7424 */ /* 0x000fe400078e00ff */
[----:B------:R-:W-:-:S07]  /*f160*/  IMAD.MOV.U32 R5, RZ, RZ, R14 ;  /* 0x000000ffff057224 */ /* 0x000fce00078e000e */
[----:B------:R-:W-:Y:S05]  /*f170*/  WARPSYNC.COLLECTIVE R15, `(.L_x_559) ;  /* 0x000000000f087348 */ /* 0x000fea0003c00000 */
[----:B------:R0:W1:Y:S02]  /*f180*/  SHFL.IDX P6, R14, R13, R12, R11 ;  /* 0x0000000c0d0e7389 */ /* 0x00006400000c000b */
[----:B01----:R-:W-:Y:S01]  /*f190*/  ENDCOLLECTIVE ;  /* 0x000000000000791b */ /* 0x003fe20003800000 */
.L_x_559:
        /* <DEDUP_REMOVED lines=15> */
.L_x_560:
[----:B------:R-:W-:Y:S02]  /*f290*/  IMAD.MOV.U32 R13, RZ, RZ, R2 ;  /* 0x000000ffff0d7224 */ /* 0x000fe400078e0002 */
[----:B------:R-:W-:Y:S02]  /*f2a0*/  IMAD.MOV.U32 R12, RZ, RZ, 0x6 ;  /* 0x00000006ff0c7424 */ /* 0x000fe400078e00ff */
[----:B------:R-:W-:-:S07]  /*f2b0*/  IMAD.MOV.U32 R5, RZ, RZ, R14 ;  /* 0x000000ffff057224 */ /* 0x000fce00078e000e */
[----:B------:R-:W-:Y:S05]  /*f2c0*/  WARPSYNC.COLLECTIVE R15, `(.L_x_561) ;  /* 0x000000000f087348 */ /* 0x000fea0003c00000 */
[----:B------:R0:W1:Y:S02]  /*f2d0*/  SHFL.IDX P6, R14, R13, R12, R11 ;  /* 0x0000000c0d0e7389 */ /* 0x00006400000c000b */
[----:B01----:R-:W-:Y:S01]  /*f2e0*/  ENDCOLLECTIVE ;  /* 0x000000000000791b */ /* 0x003fe20003800000 */
.L_x_561:
[----:B------:R-:W-:-:S05]  /*f2f0*/  @!P1 LEA R5, P2, R10, R5, 0x1 ;  /* 0x000000050a059211 */ /* 0x000fca00078408ff */
[----:B------:R-:W-:-:S04]  /*f300*/  @!P1 IMAD.X R6, RZ, RZ, R6, P2 ;  /* 0x000000ffff069224 */ /* 0x000fc800010e0606 */
[----:B------:R-:W-:Y:S02]  /*f310*/  @!P1 IMAD.MOV.U32 R7, RZ, RZ, R6 ;  /* 0x000000ffff079224 */ /* 0x000fe400078e0006 */
[----:B------:R-:W-:Y:S02]  /*f320*/  @!P1 IMAD.MOV.U32 R6, RZ, RZ, R5 ;  /* 0x000000ffff069224 */ /* 0x000fe400078e0005 */
[----:B------:R-:W-:-:S03]  /*f330*/  IMAD.MOV.U32 R13, RZ, RZ, R0 ;  /* 0x000000ffff0d7224 */ /* 0x000fc600078e0000 */
        /* <DEDUP_REMOVED lines=8> */
.L_x_562:
[----:B------:R-:W-:-:S05]  /*f3c0*/  VIADD R7, R3, 0x60 ;  /* 0x0000006003077836 */ /* 0x000fca0000000000 */
[----:B------:R-:W-:Y:S01]  /*f3d0*/  ISETP.GE.AND P1, PT, R7, R4, PT ;  /* 0x000000040700720c */ /* 0x000fe20003f26270 */
[----:B------:R-:W-:Y:S02]  /*f3e0*/  IMAD.MOV.U32 R13, RZ, RZ, R2 ;  /* 0x000000ffff0d7224 */ /* 0x000fe400078e0002 */
[----:B------:R-:W-:Y:S02]  /*f3f0*/  IMAD.MOV.U32 R12, RZ, RZ, 0x7 ;  /* 0x00000007ff0c7424 */ /* 0x000fe400078e00ff */
[----:B------:R-:W-:-:S08]  /*f400*/  IMAD.MOV.U32 R5, RZ, RZ, R14 ;  /* 0x000000ffff057224 */ /* 0x000fd000078e000e */
[----:B------:R-:W-:Y:S05]  /*f410*/  WARPSYNC.COLLECTIVE R15, `(.L_x_563) ;  /* 0x000000000f087348 */ /* 0x000fea0003c00000 */
[----:B------:R0:W1:Y:S02]  /*f420*/  SHFL.IDX P6, R14, R13, R12, R11 ;  /* 0x0000000c0d0e7389 */ /* 0x00006400000c000b */
[----:B01----:R-:W-:Y:S01]  /*f430*/  ENDCOLLECTIVE ;  /* 0x000000000000791b */ /* 0x003fe20003800000 */
.L_x_563:
[----:B------:R-:W-:-:S05]  /*f440*/  @!P1 LEA R5, P2, R10, R5, 0x1 ;  /* 0x000000050a059211 */ /* 0x000fca00078408ff */
[----:B------:R-:W-:-:S04]  /*f450*/  @!P1 IMAD.X R6, RZ, RZ, R6, P2 ;  /* 0x000000ffff069224 */ /* 0x000fc800010e0606 */
[----:B------:R-:W-:Y:S02]  /*f460*/  @!P1 IMAD.MOV.U32 R7, RZ, RZ, R6 ;  /* 0x000000ffff079224 */ /* 0x000fe400078e0006 */
[----:B------:R-:W-:Y:S02]  /*f470*/  IMAD.MOV.U32 R13, RZ, RZ, R0 ;  /* 0x000000ffff0d7224 */ /* 0x000fe400078e0000 */
[----:B------:R-:W-:-:S05]  /*f480*/  @!P1 IMAD.MOV.U32 R6, RZ, RZ, R5 ;  /* 0x000000ffff069224 */ /* 0x000fca00078e0005 */
[----:B------:R-:W-:Y:S01]  /*f490*/  @!PT LDS RZ, [RZ] ;  /* 0x00000000fffff984 */ /* 0x000fe20000000800 */
[----:B------:R-:W-:Y:S01]  /*f4a0*/  @!PT LDS RZ, [RZ] ;  /* 0x00000000fffff984 */ /* 0x000fe20000000800 */
[----:B------:R-:W-:Y:S01]  /*f4b0*/  @!PT LDS RZ, [RZ] ;  /* 0x00000000fffff984 */ /* 0x000fe20000000800 */
[----:B------:R0:W-:Y:S01]  /*f4c0*/  @!P1 LDGSTS.E.BYPASS.LTC128B.128 [R9+0x1b400], desc[UR40][R6.64], !P0 ;  /* 0x1b40000006099fae */ /* 0x0001e2000c101d68 */
[----:B------:R-:W-:-:S07]  /*f4d0*/  IMAD.MOV.U32 R5, RZ, RZ, R14 ;  /* 0x000000ffff057224 */ /* 0x000fce00078e000e */
[----:B0-----:R-:W-:Y:S05]  /*f4e0*/  WARPSYNC.COLLECTIVE R15, `(.L_x_564) ;  /* 0x000000000f087348 */ /* 0x001fea0003c00000 */
[----:B------:R1:W2:Y:S02]  /*f4f0*/  SHFL.IDX P6, R14, R13, R12, R11 ;  /* 0x0000000c0d0e7389 */ /* 0x0002a400000c000b */
[----:B012---:R-:W-:Y:S01]  /*f500*/  ENDCOLLECTIVE ;  /* 0x000000000000791b */ /* 0x007fe20003800000 */
.L_x_564:
[----:B------:R-:W-:Y:S01]  /*f510*/  IMAD.MOV.U32 R0, RZ, RZ, R14 ;  /* 0x000000ffff007224 */ /* 0x000fe200078e000e */
[----:B------:R-:W-:Y:S06]  /*f520*/  BRA `(.L_x_565) ;  /* 0xffffffb8005c7947 */ /* 0x000fec000383ffff */
.L_x_449:
[----:B0-----:R-:W2:Y:S02]  /*f530*/  LDL R2, [R1+0x4] ;  /* 0x0000040001027983 */ /* 0x001ea40000100800 */
[----:B--2---:R0:W1:Y:S02]  /*f540*/  SYNCS.PHASECHK.TRANS64.TRYWAIT P0, [R2+URZ+0x22820], R0 ;  /* 0x02282000020075a7 */ /* 0x004064000800017f */
[----:B-1----:R-:W-:Y:S05]  /*f550*/  @!P0 NANOSLEEP.SYNCS 0x989680 ;  /* 0x009896800000895d */ /* 0x002fea0003900000 */
[----:B------:R-:W1:Y:S02]  /*f560*/  @!P0 SYNCS.PHASECHK.TRANS64 P0, [R2+URZ+0x22820], R0 ;  /* 0x02282000020085a7 */ /* 0x000e64000800007f */
[----:B-1----:R-:W-:Y:S05]  /*f570*/  @!P0 BRA `(.L_x_449) ;  /* 0xfffffffc00ec8947 */ /* 0x002fea000383ffff */
[----:B------:R-:W-:Y:S05]  /*f580*/  BRA `(.L_x_566) ;  /* 0xffffffb800bc7947 */ /* 0x000fea000383ffff */
.L_x_453:
[----:B0-----:R0:W1:Y:S02]  /*f590*/  SYNCS.PHASECHK.TRANS64.TRYWAIT P0, [R2+URZ+0x22860], R0 ;  /* 0x02286000020075a7 */ /* 0x001064000800017f */
[----:B-1----:R-:W-:Y:S05]  /*f5a0*/  @!P0 NANOSLEEP.SYNCS 0x989680 ;  /* 0x009896800000895d */ /* 0x002fea0003900000 */
[----:B------:R-:W1:Y:S02]  /*f5b0*/  @!P0 SYNCS.PHASECHK.TRANS64 P0, [R2+URZ+0x22860], R0 ;  /* 0x02286000020085a7 */ /* 0x000e64000800007f */
[----:B-1----:R-:W-:Y:S05]  /*f5c0*/  @!P0 BRA `(.L_x_453) ;  /* 0xfffffffc00f08947 */ /* 0x002fea000383ffff */
[----:B------:R-:W-:Y:S05]  /*f5d0*/  BRA `(.L_x_567) ;  /* 0xffffffb800ec7947 */ /* 0x000fea000383ffff */
.L_x_468:
[----:B-1----:R1:W2:Y:S02]  /*f5e0*/  SYNCS.PHASECHK.TRANS64.TRYWAIT P0, [R3+URZ+0x22840], R2 ;  /* 0x02284002030075a7 */ /* 0x0022a4000800017f */
[----:B--2---:R-:W-:Y:S05]  /*f5f0*/  @!P0 NANOSLEEP.SYNCS 0x989680 ;  /* 0x009896800000895d */ /* 0x004fea0003900000 */
[----:B------:R-:W2:Y:S02]  /*f600*/  @!P0 SYNCS.PHASECHK.TRANS64 P0, [R3+URZ+0x22840], R2 ;  /* 0x02284002030085a7 */ /* 0x000ea4000800007f */
[----:B--2---:R-:W-:Y:S05]  /*f610*/  @!P0 BRA `(.L_x_468) ;  /* 0xfffffffc00f08947 */ /* 0x004fea000383ffff */
[----:B------:R-:W-:Y:S05]  /*f620*/  BRA `(.L_x_568) ;  /* 0xffffffc4001c7947 */ /* 0x000fea000383ffff */
.L_x_473:
[----:B0-----:R0:W2:Y:S02]  /*f630*/  SYNCS.PHASECHK.TRANS64.TRYWAIT P0, [R3+URZ+0x22860], R2 ;  /* 0x02286002030075a7 */ /* 0x0010a4000800017f */
[----:B--2---:R-:W-:Y:S05]  /*f640*/  @!P0 NANOSLEEP.SYNCS 0x989680 ;  /* 0x009896800000895d */ /* 0x004fea0003900000 */
[----:B------:R-:W2:Y:S02]  /*f650*/  @!P0 SYNCS.PHASECHK.TRANS64 P0, [R3+URZ+0x22860], R2 ;  /* 0x02286002030085a7 */ /* 0x000ea4000800007f */
[----:B--2---:R-:W-:Y:S05]  /*f660*/  @!P0 BRA `(.L_x_473) ;  /* 0xfffffffc00f08947 */ /* 0x004fea000383ffff */
[----:B------:R-:W-:Y:S05]  /*f670*/  BRA `(.L_x_569) ;  /* 0xffffffc400a47947 */ /* 0x000fea000383ffff */
.L_x_484:
[----:B0-----:R0:W1:Y:S02]  /*f680*/  SYNCS.PHASECHK.TRANS64.TRYWAIT P0, [R2+URZ+0x22840], R3 ;  /* 0x02284003020075a7 */ /* 0x001064000800017f */
[----:B-1----:R-:W-:Y:S05]  /*f690*/  @!P0 NANOSLEEP.SYNCS 0x989680 ;  /* 0x009896800000895d */ /* 0x002fea0003900000 */
[----:B------:R-:W1:Y:S02]  /*f6a0*/  @!P0 SYNCS.PHASECHK.TRANS64 P0, [R2+URZ+0x22840], R3 ;  /* 0x02284003020085a7 */ /* 0x000e64000800007f */
[----:B-1----:R-:W-:Y:S05]  /*f6b0*/  @!P0 BRA `(.L_x_484) ;  /* 0xfffffffc00f08947 */ /* 0x002fea000383ffff */
[----:B------:R-:W-:Y:S05]  /*f6c0*/  BRA `(.L_x_570) ;  /* 0xffffffcc00b47947 */ /* 0x000fea000383ffff */
.L_x_489:
[----:B-1----:R1:W2:Y:S02]  /*f6d0*/  SYNCS.PHASECHK.TRANS64.TRYWAIT P0, [R2+URZ+0x22860], R3 ;  /* 0x02286003020075a7 */ /* 0x0022a4000800017f */
[----:B--2---:R-:W-:Y:S05]  /*f6e0*/  @!P0 NANOSLEEP.SYNCS 0x989680 ;  /* 0x009896800000895d */ /* 0x004fea0003900000 */
[----:B------:R-:W2:Y:S02]  /*f6f0*/  @!P0 SYNCS.PHASECHK.TRANS64 P0, [R2+URZ+0x22860], R3 ;  /* 0x02286003020085a7 */ /* 0x000ea4000800007f */
[----:B--2---:R-:W-:Y:S05]  /*f700*/  @!P0 BRA `(.L_x_489) ;  /* 0xfffffffc00f08947 */ /* 0x004fea000383ffff */
[----:B------:R-:W-:Y:S05]  /*f710*/  BRA `(.L_x_571) ;  /* 0xffffffd000387947 */ /* 0x000fea000383ffff */
.L_x_500:
[----:B0-----:R0:W1:Y:S02]  /*f720*/  SYNCS.PHASECHK.TRANS64.TRYWAIT P0, [R2+URZ+0x22840], R3 ;  /* 0x02284003020075a7 */ /* 0x001064000800017f */
[----:B-1----:R-:W-:Y:S05]  /*f730*/  @!P0 NANOSLEEP.SYNCS 0x989680 ;  /* 0x009896800000895d */ /* 0x002fea0003900000 */
[----:B------:R-:W1:Y:S02]  /*f740*/  @!P0 SYNCS.PHASECHK.TRANS64 P0, [R2+URZ+0x22840], R3 ;  /* 0x02284003020085a7 */ /* 0x000e64000800007f */
[----:B-1----:R-:W-:Y:S05]  /*f750*/  @!P0 BRA `(.L_x_500) ;  /* 0xfffffffc00f08947 */ /* 0x002fea000383ffff */
[----:B------:R-:W-:Y:S05]  /*f760*/  BRA `(.L_x_572) ;  /* 0xffffffd800247947 */ /* 0x000fea000383ffff */
.L_x_505:
[----:B-1----:R1:W2:Y:S02]  /*f770*/  SYNCS.PHASECHK.TRANS64.TRYWAIT P0, [R2+URZ+0x22860], R3 ;  /* 0x02286003020075a7 */ /* 0x0022a4000800017f */
[----:B--2---:R-:W-:Y:S05]  /*f780*/  @!P0 NANOSLEEP.SYNCS 0x989680 ;  /* 0x009896800000895d */ /* 0x004fea0003900000 */
[----:B------:R-:W2:Y:S02]  /*f790*/  @!P0 SYNCS.PHASECHK.TRANS64 P0, [R2+URZ+0x22860], R3 ;  /* 0x02286003020085a7 */ /* 0x000ea4000800007f */
[----:B--2---:R-:W-:Y:S05]  /*f7a0*/  @!P0 BRA `(.L_x_505) ;  /* 0xfffffffc00f08947 */ /* 0x004fea000383ffff */
[----:B------:R-:W-:Y:S05]  /*f7b0*/  BRA `(.L_x_573) ;  /* 0xffffffd800ac7947 */ /* 0x000fea000383ffff */
.L_x_517:
[----:B------:R-:W-:Y:S01]  /*f7c0*/  BSSY B0, `(.L_x_574) ;  /* 0x0000008000007945 */ /* 0x000fe20003800000 */
[----:B------:R-:W-:Y:S02]  /*f7d0*/  IMAD.MOV.U32 R13, RZ, RZ, R16 ;  /* 0x000000ffff0d7224 */ /* 0x000fe400078e0010 */
[----:B0-----:R-:W-:Y:S02]  /*f7e0*/  IMAD.MOV.U32 R12, RZ, RZ, RZ ;  /* 0x000000ffff0c7224 */ /* 0x001fe400078e00ff */
[----:B------:R-:W-:Y:S02]  /*f7f0*/  IMAD.MOV.U32 R11, RZ, RZ, 0x1f ;  /* 0x0000001fff0b7424 */ /* 0x000fe400078e00ff */
[----:B------:R-:W-:-:S07]  /*f800*/  IMAD.MOV.U32 R15, RZ, RZ, -0x1 ;  /* 0xffffffffff0f7424 */ /* 0x000fce00078e00ff */
[----:B-1---5:R-:W-:Y:S05]  /*f810*/  WARPSYNC.COLLECTIVE R15, `(.L_x_575) ;  /* 0x000000000f087348 */ /* 0x022fea0003c00000 */
[----:B------:R0:W2:Y:S02]  /*f820*/  SHFL.IDX P6, R14, R13, R12, R11 ;  /* 0x0000000c0d0e7389 */ /* 0x0000a400000c000b */
[----:B012--5:R-:W-:Y:S01]  /*f830*/  ENDCOLLECTIVE ;  /* 0x000000000000791b */ /* 0x027fe20003800000 */
.L_x_575:
[----:B------:R-:W-:Y:S05]  /*f840*/  BSYNC B0 ;  /* 0x0000000000007941 */ /* 0x000fea0003800000 */
.L_x_574:
[----:B------:R-:W-:Y:S02]  /*f850*/  IMAD.MOV.U32 R13, RZ, RZ, R16 ;  /* 0x000000ffff0d7224 */ /* 0x000fe400078e0010 */
[----:B------:R-:W-:Y:S02]  /*f860*/  IMAD.MOV.U32 R12, RZ, RZ, 0x1 ;  /* 0x00000001ff0c7424 */ /* 0x000fe400078e00ff */
[----:B------:R-:W-:Y:S02]  /*f870*/  IMAD.MOV.U32 R11, RZ, RZ, 0x1f ;  /* 0x0000001fff0b7424 */ /* 0x000fe400078e00ff */
[----:B------:R-:W-:Y:S02]  /*f880*/  IMAD.MOV.U32 R15, RZ, RZ, -0x1 ;  /* 0xffffffffff0f7424 */ /* 0x000fe400078e00ff */
[----:B------:R-:W-:Y:S02]  /*f890*/  IMAD.IADD R5, R19, 0x1, R6 ;  /* 0x0000000113057824 */ /* 0x000fe400078e0206 */
[----:B------:R-:W-:-:S07]  /*f8a0*/  IMAD.MOV.U32 R0, RZ, RZ, R14 ;  /* 0x000000ffff007224 */ /* 0x000fce00078e000e */
[----:B------:R-:W-:Y:S05]  /*f8b0*/  WARPSYNC.COLLECTIVE R15, `(.L_x_576) ;  /* 0x000000000f087348 */ /* 0x000fea0003c00000 */
[----:B------:R0:W1:Y:S02]  /*f8c0*/  SHFL.IDX P6, R14, R13, R12, R11 ;  /* 0x0000000c0d0e7389 */ /* 0x00006400000c000b */
[----:B01----:R-:W-:Y:S01]  /*f8d0*/  ENDCOLLECTIVE ;  /* 0x000000000000791b */ /* 0x003fe20003800000 */
.L_x_576:
[----:B------:R-:W-:Y:S02]  /*f8e0*/  ULDC UR4, c[0x0][0xc3c] ;  /* 0x00030f0000047ab9 */ /* 0x000fe40000000800 */
[----:B------:R-:W-:-:S13]  /*f8f0*/  ISETP.GE.OR P1, PT, R5, UR4, !P0 ;  /* 0x0000000405007c0c */ /* 0x000fda000c726670 */
[----:B------:R-:W0:Y:S01]  /*f900*/  @!P1 LDC.64 R2, c[0x0][0xc80] ;  /* 0x00032000ff029b82 */ /* 0x000e220000000a00 */
[----:B------:R-:W-:Y:S02]  /*f910*/  IMAD.MOV.U32 R11, RZ, RZ, RZ ;  /* 0x000000ffff0b7224 */ /* 0x000fe400078e00ff */
[----:B------:R-:W-:Y:S02]  /*f920*/  IMAD.MOV.U32 R4, RZ, RZ, R14 ;  /* 0x000000ffff047224 */ /* 0x000fe400078e000e */
[----:B0-----:R-:W-:-:S06]  /*f930*/  @!P1 IMAD.WIDE R2, R5, 0x4, R2 ;  /* 0x0000000405029825 */ /* 0x001fcc00078e0202 */
[----:B------:R0:W2:Y:S01]  /*f940*/  @!P1 LDG.E R3, desc[UR40][R2.64] ;  /* 0x0000002802039981 */ /* 0x0000a2000c1e1900 */
[C---:B------:R-:W-:Y:S02]  /*f950*/  ISETP.GE.U32.AND P2, PT, R6.reuse, 0x2, PT ;  /* 0x000000020600780c */ /* 0x040fe40003f46070 */
[C---:B------:R-:W-:Y:S02]  /*f960*/  ISETP.GE.U32.AND P3, PT, R6.reuse, 0x4, PT ;  /* 0x000000040600780c */ /* 0x040fe40003f66070 */
[C---:B------:R-:W-:Y:S02]  /*f970*/  ISETP.GE.U32.AND P4, PT, R6.reuse, 0x8, PT ;  /* 0x000000080600780c */ /* 0x040fe40003f86070 */
[C---:B------:R-:W-:Y:S01]  /*f980*/  ISETP.GE.U32.AND P5, PT, R6.reuse, 0x10, PT ;  /* 0x000000100600780c */ /* 0x040fe20003fa6070 */
[----:B0-----:R-:W-:Y:S02]  /*f990*/  IMAD.MOV.U32 R2, RZ, RZ, RZ ;  /* 0x000000ffff027224 */ /* 0x001fe400078e00ff */
[----:B--2---:R-:W-:Y:S01]  /*f9a0*/  @!P1 IMAD.MOV.U32 R2, RZ, RZ, R3 ;  /* 0x000000ffff029224 */ /* 0x004fe200078e0003 */
[----:B------:R-:W-:-:S03]  /*f9b0*/  ISETP.NE.AND P1, PT, R6, RZ, PT ;  /* 0x000000ff0600720c */ /* 0x000fc60003f25270 */
[----:B------:R-:W-:-:S10]  /*f9c0*/  IMAD.MOV.U32 R13, RZ, RZ, R2 ;  /* 0x000000ffff0d7224 */ /* 0x000fd400078e0002 */
[----:B------:R-:W-:Y:S05]  /*f9d0*/  WARPSYNC.COLLECTIVE R15, `(.L_x_577) ;  /* 0x000000000f087348 */ /* 0x000fea0003c00000 */
[----:B------:R0:W1:Y:S02]  /*f9e0*/  SHFL.UP P6, R14, R13, R12, R11 ;  /* 0x0400000c0d0e7389 */ /* 0x00006400000c000b */
[----:B01----:R-:W-:Y:S01]  /*f9f0*/  ENDCOLLECTIVE ;  /* 0x000000000000791b */ /* 0x003fe20003800000 */
.L_x_577:
[----:B------:R-:W-:Y:S01]  /*fa00*/  IMAD.MOV.U32 R12, RZ, RZ, 0x2 ;  /* 0x00000002ff0c7424 */ /* 0x000fe200078e00ff */
[----:B------:R-:W-:-:S05]  /*fa10*/  SEL R5, R14, RZ, P1 ;  /* 0x000000ff0e057207 */ /* 0x000fca0000800000 */
[----:B------:R-:W-:-:S04]  /*fa20*/  IMAD.IADD R3, R2, 0x1, R5 ;  /* 0x0000000102037824 */ /* 0x000fc800078e0205 */
[----:B------:R-:W-:-:S07]  /*fa30*/  IMAD.MOV.U32 R13, RZ, RZ, R3 ;  /* 0x000000ffff0d7224 */ /* 0x000fce00078e0003 */
[----:B------:R-:W-:Y:S05]  /*fa40*/  WARPSYNC.COLLECTIVE R15, `(.L_x_578) ;  /* 0x000000000f087348 */ /* 0x000fea0003c00000 */
[----:B------:R0:W1:Y:S02]  /*fa50*/  SHFL.UP P6, R14, R13, R12, R11 ;  /* 0x0400000c0d0e7389 */ /* 0x00006400000c000b */
[----:B01----:R-:W-:Y:S01]  /*fa60*/  ENDCOLLECTIVE ;  /* 0x000000000000791b */ /* 0x003fe20003800000 */
.L_x_578:
[----:B------:R-:W-:Y:S01]  /*fa70*/  IMAD.MOV.U32 R12, RZ, RZ, 0x4 ;  /* 0x00000004ff0c7424 */ /* 0x000fe200078e00ff */
[----:B------:R-:W-:-:S05]  /*fa80*/  SEL R14, R14, RZ, P2 ;  /* 0x000000ff0e0e7207 */ /* 0x000fca0001000000 */
[----:B------:R-:W-:-:S04]  /*fa90*/  IMAD.IADD R3, R3, 0x1, R14 ;  /* 0x0000000103037824 */ /* 0x000fc800078e020e */
[----:B------:R-:W-:-:S07]  /*faa0*/  IMAD.MOV.U32 R13, RZ, RZ, R3 ;  /* 0x000000ffff0d7224 */ /* 0x000fce00078e0003 */
[----:B------:R-:W-:Y:S05]  /*fab0*/  WARPSYNC.COLLECTIVE R15, `(.L_x_579) ;  /* 0x000000000f087348 */ /* 0x000fea0003c00000 */
[----:B------:R0:W1:Y:S02]  /*fac0*/  SHFL.UP P6, R14, R13, R12, R11 ;  /* 0x0400000c0d0e7389 */ /* 0x00006400000c000b */
[----:B01----:R-:W-:Y:S01]  /*fad0*/  ENDCOLLECTIVE ;  /* 0x000000000000791b */ /* 0x003fe20003800000 */
.L_x_579:
[----:B------:R-:W-:Y:S01]  /*fae0*/  IMAD.MOV.U32 R12, RZ, RZ, 0x8 ;  /* 0x00000008ff0c7424 */ /* 0x000fe200078e00ff */
[----:B------:R-:W-:-:S05]  /*faf0*/  SEL R14, R14, RZ, P3 ;  /* 0x000000ff0e0e7207 */ /* 0x000fca0001800000 */
[----:B------:R-:W-:-:S04]  /*fb00*/  IMAD.IADD R3, R3, 0x1, R14 ;  /* 0x0000000103037824 */ /* 0x000fc800078e020e */
[----:B------:R-:W-:-:S07]  /*fb10*/  IMAD.MOV.U32 R13, RZ, RZ, R3 ;  /* 0x000000ffff0d7224 */ /* 0x000fce00078e0003 */
[----:B------:R-:W-:Y:S05]  /*fb20*/  WARPSYNC.COLLECTIVE R15, `(.L_x_580) ;  /* 0x000000000f087348 */ /* 0x000fea0003c00000 */
[----:B------:R0:W1:Y:S02]  /*fb30*/  SHFL.UP P6, R14, R13, R12, R11 ;  /* 0x0400000c0d0e7389 */ /* 0x00006400000c000b */
[----:B01----:R-:W-:Y:S01]  /*fb40*/  ENDCOLLECTIVE ;  /* 0x000000000000791b */ /* 0x003fe20003800000 */
.L_x_580:
[----:B------:R-:W-:Y:S01]  /*fb50*/  IMAD.MOV.U32 R12, RZ, RZ, 0x10 ;  /* 0x00000010ff0c7424 */ /* 0x000fe200078e00ff */
[----:B------:R-:W-:-:S05]  /*fb60*/  SEL R14, R14, RZ, P4 ;  /* 0x000000ff0e0e7207 */ /* 0x000fca0002000000 */
[----:B------:R-:W-:-:S04]  /*fb70*/  IMAD.IADD R3, R3, 0x1, R14 ;  /* 0x0000000103037824 */ /* 0x000fc800078e020e */
[----:B------:R-:W-:-:S07]  /*fb80*/  IMAD.MOV.U32 R13, RZ, RZ, R3 ;  /* 0x000000ffff0d7224 */ /* 0x000fce00078e0003 */
[----:B------:R-:W-:Y:S05]  /*fb90*/  WARPSYNC.COLLECTIVE R15, `(.L_x_581) ;  /* 0x000000000f087348 */ /* 0x000fea0003c00000 */
[----:B------:R0:W1:Y:S02]  /*fba0*/  SHFL.UP P6, R14, R13, R12, R11 ;  /* 0x0400000c0d0e7389 */ /* 0x00006400000c000b */
[----:B01----:R-:W-:Y:S01]  /*fbb0*/  ENDCOLLECTIVE ;  /* 0x000000000000791b */ /* 0x003fe20003800000 */
.L_x_581:
[----:B------:R-:W-:Y:S02]  /*fbc0*/  IMAD.MOV.U32 R12, RZ, RZ, 0x1f ;  /* 0x0000001fff0c7424 */ /* 0x000fe400078e00ff */
[----:B------:R-:W-:Y:S01]  /*fbd0*/  IMAD.MOV.U32 R11, RZ, RZ, 0x1f ;  /* 0x0000001fff0b7424 */ /* 0x000fe200078e00ff */
[----:B------:R-:W-:-:S05]  /*fbe0*/  SEL R14, R14, RZ, P5 ;  /* 0x000000ff0e0e7207 */ /* 0x000fca0002800000 */
[----:B------:R-:W-:-:S04]  /*fbf0*/  IMAD.IADD R3, R3, 0x1, R14 ;  /* 0x0000000103037824 */ /* 0x000fc800078e020e */
[----:B------:R-:W-:-:S07]  /*fc00*/  IMAD.MOV.U32 R13, RZ, RZ, R3 ;  /* 0x000000ffff0d7224 */ /* 0x000fce00078e0003 */
[----:B------:R-:W-:Y:S05]  /*fc10*/  WARPSYNC.COLLECTIVE R15, `(.L_x_582) ;  /* 0x000000000f087348 */ /* 0x000fea0003c00000 */
[----:B------:R0:W1:Y:S02]  /*fc20*/  SHFL.IDX P6, R14, R13, R12, R11 ;  /* 0x0000000c0d0e7389 */ /* 0x00006400000c000b */
[----:B01----:R-:W-:Y:S01]  /*fc30*/  ENDCOLLECTIVE ;  /* 0x000000000000791b */ /* 0x003fe20003800000 */
.L_x_582:
[----:B------:R-:W-:Y:S05]  /*fc40*/  BRA `(.L_x_583) ;  /* 0xffffffe0001c7947 */ /* 0x000fea000383ffff */
.L_x_522:
[----:B------:R-:W-:Y:S01]  /*fc50*/  BSSY B0, `(.L_x_584) ;  /* 0x0000008000007945 */ /* 0x000fe20003800000 */
[----:B-----5:R-:W-:Y:S02]  /*fc60*/  IMAD.MOV.U32 R13, RZ, RZ, R2 ;  /* 0x000000ffff0d7224 */ /* 0x020fe400078e0002 */
[----:B0-----:R-:W-:Y:S02]  /*fc70*/  IMAD.MOV.U32 R12, RZ, RZ, 0x1 ;  /* 0x00000001ff0c7424 */ /* 0x001fe400078e00ff */
[----:B------:R-:W-:Y:S02]  /*fc80*/  IMAD.MOV.U32 R11, RZ, RZ, RZ ;  /* 0x000000ffff0b7224 */ /* 0x000fe400078e00ff */
[----:B------:R-:W-:-:S07]  /*fc90*/  IMAD.MOV.U32 R15, RZ, RZ, -0x1 ;  /* 0xffffffffff0f7424 */ /* 0x000fce00078e00ff */
[----:B-12---:R-:W-:Y:S05]  /*fca0*/  WARPSYNC.COLLECTIVE R15, `(.L_x_585) ;  /* 0x000000000f087348 */ /* 0x006fea0003c00000 */
[----:B------:R0:W3:Y:S02]  /*fcb0*/  SHFL.UP P6, R14, R13, R12, R11 ;  /* 0x0400000c0d0e7389 */ /* 0x0000e400000c000b */
[----:B0123--:R-:W-:Y:S01]  /*fcc0*/  ENDCOLLECTIVE ;  /* 0x000000000000791b */ /* 0x00ffe20003800000 */
.L_x_585:
[----:B------:R-:W-:Y:S05]  /*fcd0*/  BSYNC B0 ;  /* 0x0000000000007941 */ /* 0x000fea0003800000 */
.L_x_584:
[----:B------:R-:W-:Y:S01]  /*fce0*/  SEL R3, R14, RZ, P1 ;  /* 0x000000ff0e037207 */ /* 0x000fe20000800000 */
[----:B------:R-:W-:Y:S02]  /*fcf0*/  IMAD.MOV.U32 R12, RZ, RZ, 0x2 ;  /* 0x00000002ff0c7424 */ /* 0x000fe400078e00ff */
[----:B------:R-:W-:Y:S02]  /*fd00*/  IMAD.MOV.U32 R11, RZ, RZ, RZ ;  /* 0x000000ffff0b7224 */ /* 0x000fe400078e00ff */
[----:B------:R-:W-:Y:S02]  /*fd10*/  IMAD.IADD R3, R2, 0x1, R3 ;  /* 0x0000000102037824 */ /* 0x000fe400078e0203 */
[----:B------:R-:W-:Y:S02]  /*fd20*/  IMAD.MOV.U32 R15, RZ, RZ, -0x1 ;  /* 0xffffffffff0f7424 */ /* 0x000fe400078e00ff */
[----:B------:R-:W-:-:S07]  /*fd30*/  IMAD.MOV.U32 R13, RZ, RZ, R3 ;  /* 0x000000ffff0d7224 */ /* 0x000fce00078e0003 */
[----:B------:R-:W-:Y:S05]  /*fd40*/  WARPSYNC.COLLECTIVE R15, `(.L_x_586) ;  /* 0x000000000f087348 */ /* 0x000fea0003c00000 */
[----:B------:R0:W1:Y:S02]  /*fd50*/  SHFL.UP P6, R14, R13, R12, R11 ;  /* 0x0400000c0d0e7389 */ /* 0x00006400000c000b */
[----:B01----:R-:W-:Y:S01]  /*fd60*/  ENDCOLLECTIVE ;  /* 0x000000000000791b */ /* 0x003fe20003800000 */
.L_x_586:
[----:B------:R-:W-:Y:S01]  /*fd70*/  IMAD.MOV.U32 R12, RZ, RZ, 0x4 ;  /* 0x00000004ff0c7424 */ /* 0x000fe200078e00ff */
[----:B------:R-:W-:-:S05]  /*fd80*/  SEL R14, R14, RZ, P2 ;  /* 0x000000ff0e0e7207 */ /* 0x000fca0001000000 */
[----:B------:R-:W-:-:S04]  /*fd90*/  IMAD.IADD R3, R3, 0x1, R14 ;  /* 0x0000000103037824 */ /* 0x000fc800078e020e */
[----:B------:R-:W-:-:S07]  /*fda0*/  IMAD.MOV.U32 R13, RZ, RZ, R3 ;  /* 0x000000ffff0d7224 */ /* 0x000fce00078e0003 */
[----:B------:R-:W-:Y:S05]  /*fdb0*/  WARPSYNC.COLLECTIVE R15, `(.L_x_587) ;  /* 0x000000000f087348 */ /* 0x000fea0003c00000 */
[----:B------:R0:W1:Y:S02]  /*fdc0*/  SHFL.UP P6, R14, R13, R12, R11 ;  /* 0x0400000c0d0e7389 */ /* 0x00006400000c000b */
[----:B01----:R-:W-:Y:S01]  /*fdd0*/  ENDCOLLECTIVE ;  /* 0x000000000000791b */ /* 0x003fe20003800000 */
.L_x_587:
[----:B------:R-:W-:Y:S01]  /*fde0*/  IMAD.MOV.U32 R12, RZ, RZ, 0x8 ;  /* 0x00000008ff0c7424 */ /* 0x000fe200078e00ff */
[----:B------:R-:W-:-:S05]  /*fdf0*/  SEL R14, R14, RZ, P3 ;  /* 0x000000ff0e0e7207 */ /* 0x000fca0001800000 */
[----:B------:R-:W-:-:S04]  /*fe00*/  IMAD.IADD R3, R3, 0x1, R14 ;  /* 0x0000000103037824 */ /* 0x000fc800078e020e */
[----:B------:R-:W-:-:S07]  /*fe10*/  IMAD.MOV.U32 R13, RZ, RZ, R3 ;  /* 0x000000ffff0d7224 */ /* 0x000fce00078e0003 */
[----:B------:R-:W-:Y:S05]  /*fe20*/  WARPSYNC.COLLECTIVE R15, `(.L_x_588) ;  /* 0x000000000f087348 */ /* 0x000fea0003c00000 */
[----:B------:R0:W1:Y:S02]  /*fe30*/  SHFL.UP P6, R14, R13, R12, R11 ;  /* 0x0400000c0d0e7389 */ /* 0x00006400000c000b */
[----:B01----:R-:W-:Y:S01]  /*fe40*/  ENDCOLLECTIVE ;  /* 0x000000000000791b */ /* 0x003fe20003800000 */
.L_x_588:
[----:B------:R-:W-:Y:S01]  /*fe50*/  IMAD.MOV.U32 R12, RZ, RZ, 0x10 ;  /* 0x00000010ff0c7424 */ /* 0x000fe200078e00ff */
[----:B------:R-:W-:-:S05]  /*fe60*/  SEL R14, R14, RZ, P4 ;  /* 0x000000ff0e0e7207 */ /* 0x000fca0002000000 */
[----:B------:R-:W-:-:S04]  /*fe70*/  IMAD.IADD R3, R3, 0x1, R14 ;  /* 0x0000000103037824 */ /* 0x000fc800078e020e */
[----:B------:R-:W-:-:S07]  /*fe80*/  IMAD.MOV.U32 R13, RZ, RZ, R3 ;  /* 0x000000ffff0d7224 */ /* 0x000fce00078e0003 */
[----:B------:R-:W-:Y:S05]  /*fe90*/  WARPSYNC.COLLECTIVE R15, `(.L_x_589) ;  /* 0x000000000f087348 */ /* 0x000fea0003c00000 */
[----:B------:R0:W1:Y:S02]  /*fea0*/  SHFL.UP P6, R14, R13, R12, R11 ;  /* 0x0400000c0d0e7389 */ /* 0x00006400000c000b */
[----:B01----:R-:W-:Y:S01]  /*feb0*/  ENDCOLLECTIVE ;  /* 0x000000000000791b */ /* 0x003fe20003800000 */
.L_x_589:
        /* <DEDUP_REMOVED lines=8> */
.L_x_590:
[----:B------:R-:W-:Y:S05]  /*ff40*/  BRA `(.L_x_591) ;  /* 0xffffffdc00f87947 */ /* 0x000fea000383ffff */
.L_x_524:
[----:B------:R-:W-:Y:S01]  /*ff50*/  BSSY B0, `(.L_x_592) ;  /* 0x0000006000007945 */ /* 0x000fe20003800000 */
[----:B------:R-:W-:Y:S01]  /*ff60*/  PLOP3.LUT P6, PT, P6, PT, PT, 0x8, 0x0 ;  /* 0x000000000000781c */ /* 0x000fe200037ce170 */
[----:B------:R-:W-:-:S12]  /*ff70*/  IMAD.MOV.U32 R15, RZ, RZ, -0x1 ;  /* 0xffffffffff0f7424 */ /* 0x000fd800078e00ff */
[----:B01---5:R-:W-:Y:S05]  /*ff80*/  WARPSYNC.COLLECTIVE R15, `(.L_x_593) ;  /* 0x000000000f087348 */ /* 0x023fea0003c00000 */
[----:B------:R-:W-:Y:S01]  /*ff90*/  VOTE.ANY R14, PT, P6 ;  /* 0x00000000000e7806 */ /* 0x000fe200030e0100 */
[----:B01---5:R-:W-:Y:S06]  /*ffa0*/  ENDCOLLECTIVE ;  /* 0x000000000000791b */ /* 0x023fec0003800000 */
.L_x_593:
[----:B------:R-:W-:Y:S05]  /*ffb0*/  BSYNC B0 ;  /* 0x0000000000007941 */ /* 0x000fea0003800000 */
.L_x_592:
[----:B------:R-:W-:Y:S02]  /*ffc0*/  IMAD.MOV.U32 R5, RZ, RZ, R14 ;  /* 0x000000ffff057224 */ /* 0x000fe400078e000e */
[----:B------:R-:W-:Y:S02]  /*ffd0*/  IMAD.MOV.U32 R13, RZ, RZ, R2 ;  /* 0x000000ffff0d7224 */ /* 0x000fe400078e0002 */
[----:B------:R-:W0:Y:S01]  /*ffe0*/  POPC R4, R5 ;  /* 0x0000000500047309 */ /* 0x000e220000000000 */
[----:B------:R-:W-:Y:S02]  /*fff0*/  IMAD.MOV.U32 R11, RZ, RZ, 0x1f ;  /* 0x0000001fff0b7424 */ /* 0x000fe400078e00ff */
[----:B------:R-:W-:Y:S02]  /*10000*/  IMAD.MOV.U32 R15, RZ, RZ, -0x1 ;  /* 0xffffffffff0f7424 */ /* 0x000fe400078e00ff */
[----:B0-----:R-:W-:-:S07]  /*10010*/  IMAD.MOV.U32 R12, RZ, RZ, R4 ;  /* 0x000000ffff0c7224 */ /* 0x001fce00078e0004 */
[----:B------:R-:W-:Y:S05]  /*10020*/  WARPSYNC.COLLECTIVE R15, `(.L_x_594) ;  /* 0x000000000f087348 */ /* 0x000fea0003c00000 */
[----:B------:R0:W1:Y:S02]  /*10030*/  SHFL.IDX P6, R14, R13, R12, R11 ;  /* 0x0000000c0d0e7389 */ /* 0x00006400000c000b */
[----:B01----:R-:W-:Y:S01]  /*10040*/  ENDCOLLECTIVE ;  /* 0x000000000000791b */ /* 0x003fe20003800000 */
.L_x_594:
[----:B------:R-:W-:Y:S01]  /*10050*/  IMAD.MOV.U32 R17, RZ, RZ, R14 ;  /* 0x000000ffff117224 */ /* 0x000fe200078e000e */
[----:B------:R-:W-:Y:S06]  /*10060*/  BRA `(.L_x_595) ;  /* 0xffffffdc00e87947 */ /* 0x000fec000383ffff */
.L_x_526:
[----:B------:R-:W-:Y:S01]  /*10070*/  BSSY B0, `(.L_x_596) ;  /* 0x0000007000007945 */ /* 0x000fe20003800000 */
[----:B------:R-:W-:Y:S02]  /*10080*/  IMAD.MOV.U32 R13, RZ, RZ, R3 ;  /* 0x000000ffff0d7224 */ /* 0x000fe400078e0003 */
[----:B------:R-:W-:Y:S02]  /*10090*/  IMAD.MOV.U32 R11, RZ, RZ, 0x1f ;  /* 0x0000001fff0b7424 */ /* 0x000fe400078e00ff */
[----:B------:R-:W-:-:S07]  /*100a0*/  IMAD.MOV.U32 R15, RZ, RZ, -0x1 ;  /* 0xffffffffff0f7424 */ /* 0x000fce00078e00ff */
[----:B-123-5:R-:W-:Y:S05]  /*100b0*/  WARPSYNC.COLLECTIVE R15, `(.L_x_597) ;  /* 0x000000000f087348 */ /* 0x02efea0003c00000 */
[----:B------:R0:W4:Y:S02]  /*100c0*/  SHFL.IDX P6, R14, R13, R12, R11 ;  /* 0x0000000c0d0e7389 */ /* 0x00012400000c000b */
[----:B012345:R-:W-:Y:S01]  /*100d0*/  ENDCOLLECTIVE ;  /* 0x000000000000791b */ /* 0x03ffe20003800000 */
.L_x_597:
[----:B------:R-:W-:Y:S05]  /*100e0*/  BSYNC B0 ;  /* 0x0000000000007941 */ /* 0x000fea0003800000 */
.L_x_596:
[----:B------:R-:W-:Y:S05]  /*100f0*/  BRA `(.L_x_525) ;  /* 0xffffffdc00e07947 */ /* 0x000fea000383ffff */
.L_x_530:
[----:B0-----:R0:W1:Y:S02]  /*10100*/  SYNCS.PHASECHK.TRANS64.TRYWAIT P0, [R0+URZ+0x22820], R3 ;  /* 0x02282003000075a7 */ /* 0x001064000800017f */
[----:B-1----:R-:W-:Y:S05]  /*10110*/  @!P0 NANOSLEEP.SYNCS 0x989680 ;  /* 0x009896800000895d */ /* 0x002fea0003900000 */
[----:B------:R-:W1:Y:S02]  /*10120*/  @!P0 SYNCS.PHASECHK.TRANS64 P0, [R0+URZ+0x22820], R3 ;  /* 0x02282003000085a7 */ /* 0x000e64000800007f */
[----:B-1----:R-:W-:Y:S05]  /*10130*/  @!P0 BRA `(.L_x_530) ;  /* 0xfffffffc00f08947 */ /* 0x002fea000383ffff */
[----:B------:R-:W-:Y:S05]  /*10140*/  BRA `(.L_x_598) ;  /* 0xffffffe000d47947 */ /* 0x000fea000383ffff */
.L_x_531:
[----:B------:R-:W1:Y:S01]  /*10150*/  S2R R2, SR_TID.X ;  /* 0x0000000000027919 */ /* 0x000e620000002100 */
[----:B------:R-:W-:Y:S01]  /*10160*/  BSSY B0, `(.L_x_599) ;  /* 0x000000a000007945 */ /* 0x000fe20003800000 */
[----:B------:R-:W-:Y:S02]  /*10170*/  IMAD.MOV.U32 R12, RZ, RZ, RZ ;  /* 0x000000ffff0c7224 */ /* 0x000fe400078e00ff */
[----:B------:R-:W-:Y:S02]  /*10180*/  IMAD.MOV.U32 R11, RZ, RZ, 0x1f ;  /* 0x0000001fff0b7424 */ /* 0x000fe400078e00ff */
[----:B------:R-:W-:Y:S01]  /*10190*/  IMAD.MOV.U32 R15, RZ, RZ, -0x1 ;  /* 0xffffffffff0f7424 */ /* 0x000fe200078e00ff */
[----:B-1----:R-:W-:-:S04]  /*101a0*/  SHF.R.U32.HI R2, RZ, 0x5, R2 ;  /* 0x00000005ff027819 */ /* 0x002fc80000011602 */
[----:B------:R-:W-:-:S05]  /*101b0*/  LOP3.LUT R2, R2, 0x3, RZ, 0xc0, !PT ;  /* 0x0000000302027812 */ /* 0x000fca00078ec0ff */
[----:B------:R-:W-:-:S07]  /*101c0*/  IMAD.MOV.U32 R13, RZ, RZ, R2 ;  /* 0x000000ffff0d7224 */ /* 0x000fce00078e0002 */
[----:B0----5:R-:W-:Y:S05]  /*101d0*/  WARPSYNC.COLLECTIVE R15, `(.L_x_600) ;  /* 0x000000000f087348 */ /* 0x021fea0003c00000 */
[----:B------:R1:W2:Y:S02]  /*101e0*/  SHFL.IDX P6, R14, R13, R12, R11 ;  /* 0x0000000c0d0e7389 */ /* 0x0002a400000c000b */
[----:B012--5:R-:W-:Y:S01]  /*101f0*/  ENDCOLLECTIVE ;  /* 0x000000000000791b */ /* 0x027fe20003800000 */
.L_x_600:
[----:B------:R-:W-:Y:S05]  /*10200*/  BSYNC B0 ;  /* 0x0000000000007941 */ /* 0x000fea0003800000 */
.L_x_599:
[----:B------:R-:W-:Y:S05]  /*10210*/  BRA `(.L_x_601) ;  /* 0xffffffe000bc7947 */ /* 0x000fea000383ffff */
.L_x_534:
[----:B------:R-:W-:Y:S01]  /*10220*/  BSSY B1, `(.L_x_602) ;  /* 0x0000006000017945 */ /* 0x000fe20003800000 */
[----:B------:R-:W-:-:S07]  /*10230*/  IMAD.MOV.U32 R15, RZ, RZ, -0x1 ;  /* 0xffffffffff0f7424 */ /* 0x000fce00078e00ff */
[----:B01---5:R-:W-:Y:S05]  /*10240*/  WARPSYNC.COLLECTIVE R15, `(.L_x_603) ;  /* 0x000000000f0c7348 */ /* 0x023fea0003c00000 */
[----:B------:R-:W-:Y:S02]  /*10250*/  ELECT P6, UR62, PT ;  /* 0x00000000003e782f */ /* 0x000fe400038c0000 */
[----:B------:R-:W-:Y:S01]  /*10260*/  MOV R14, UR62 ;  /* 0x0000003e000e7c02 */ /* 0x000fe20008000f00 */
[----:B01---5:R-:W-:Y:S10]  /*10270*/  ENDCOLLECTIVE ;  /* 0x000000000000791b */ /* 0x023ff40003800000 */
.L_x_603:
[----:B------:R-:W-:Y:S05]  /*10280*/  BSYNC B1 ;  /* 0x0000000000017941 */ /* 0x000fea0003800000 */
.L_x_602:
[----:B------:R-:W-:Y:S05]  /*10290*/  BRA `(.L_x_604) ;  /* 0xffffffe000b47947 */ /* 0x000fea000383ffff */
.L_x_536:
[----:B0-----:R0:W1:Y:S02]  /*102a0*/  SYNCS.PHASECHK.TRANS64.TRYWAIT P0, [R6+URZ], R5 ;  /* 0x00000005060075a7 */ /* 0x001064000800017f */
[----:B-1----:R-:W-:Y:S05]  /*102b0*/  @!P0 NANOSLEEP.SYNCS 0x989680 ;  /* 0x009896800000895d */ /* 0x002fea0003900000 */
[----:B------:R-:W1:Y:S02]  /*102c0*/  @!P0 SYNCS.PHASECHK.TRANS64 P0, [R6+URZ], R5 ;  /* 0x00000005060085a7 */ /* 0x000e64000800007f */
[----:B-1----:R-:W-:Y:S05]  /*102d0*/  @!P0 BRA `(.L_x_536) ;  /* 0xfffffffc00f08947 */ /* 0x002fea000383ffff */
[----:B------:R-:W-:Y:S05]  /*102e0*/  BRA `(.L_x_605) ;  /* 0xffffffe000f07947 */ /* 0x000fea000383ffff */
.L_x_537:
[----:B-1----:R1:W2:Y:S02]  /*102f0*/  SYNCS.PHASECHK.TRANS64.TRYWAIT P0, [R7+URZ], R2 ;  /* 0x00000002070075a7 */ /* 0x0022a4000800017f */
[----:B--2---:R-:W-:Y:S05]  /*10300*/  @!P0 NANOSLEEP.SYNCS 0x989680 ;  /* 0x009896800000895d */ /* 0x004fea0003900000 */
[----:B------:R-:W2:Y:S02]  /*10310*/  @!P0 SYNCS.PHASECHK.TRANS64 P0, [R7+URZ], R2 ;  /* 0x00000002070085a7 */ /* 0x000ea4000800007f */
[----:B--2---:R-:W-:Y:S05]  /*10320*/  @!P0 BRA `(.L_x_537) ;  /* 0xfffffffc00f08947 */ /* 0x004fea000383ffff */
[----:B------:R-:W-:Y:S05]  /*10330*/  BRA `(.L_x_606) ;  /* 0xffffffe000e47947 */ /* 0x000fea000383ffff */
.L_x_539:
[----:B--2---:R2:W3:Y:S02]  /*10340*/  SYNCS.PHASECHK.TRANS64.TRYWAIT P0, [R4+URZ], R5 ;  /* 0x00000005040075a7 */ /* 0x0044e4000800017f */
[----:B---3--:R-:W-:Y:S05]  /*10350*/  @!P0 NANOSLEEP.SYNCS 0x989680 ;  /* 0x009896800000895d */ /* 0x008fea0003900000 */
[----:B------:R-:W3:Y:S02]  /*10360*/  @!P0 SYNCS.PHASECHK.TRANS64 P0, [R4+URZ], R5 ;  /* 0x00000005040085a7 */ /* 0x000ee4000800007f */
[----:B---3--:R-:W-:Y:S05]  /*10370*/  @!P0 BRA `(.L_x_539) ;  /* 0xfffffffc00f08947 */ /* 0x008fea000383ffff */
[----:B------:R-:W-:Y:S05]  /*10380*/  BRA `(.L_x_607) ;  /* 0xffffffe000ec7947 */ /* 0x000fea000383ffff */
.L_x_608:
        /* <DEDUP_REMOVED lines=15> */
.L_x_6036:


//--------------------- .text._ZN7cutlass13device_kernelIN5flash11enable_sm90INS1_16FlashAttnFwdSm90INS1_25CollectiveMainloopFwdSm90ILi2EN4cute5tupleIJNS5_1CILi1EEES8_S8_EEENS6_IJNS7_ILi128EEENS7_ILi96EEENS7_ILi64EEEEEELi256ENS_6half_tEfNS_4arch4Sm90ELb0ELb0ELb0ELb1ELb0ELb1ELb0ELb1ELb0ELb1ELb0ELb0EEENS1_21CollectiveEpilogueFwdINS6_IJSA_NS7_ILi256EEESB_EEES9_SE_SG_Li256ELb1ELb1ELb0ELb0EEENS1_36VarlenDynamicPersistentTileSchedulerILi128ELi96ELi256ELi128ELb0ELb1ELb1ELb0ELb1ELb1EEEEEEEEEvNT_6ParamsE --------------------------
	.section	.text._ZN7cutlass13device_kernelIN5flash11enable_sm90INS1_16FlashAttnFwdSm90INS1_25CollectiveMainloopFwdSm90ILi2EN4cute5tupleIJNS5_1CILi1EEES8_S8_EEENS6_IJNS7_ILi128EEENS7_ILi96EEENS7_ILi64EEEEEELi256ENS_6half_tEfNS_4arch4Sm90ELb0ELb0ELb0ELb1ELb0ELb1ELb0ELb1ELb0ELb1ELb0ELb0EEENS1_21CollectiveEpilogueFwdINS6_IJSA_NS7_ILi256EEESB_EEES9_SE_SG_Li256ELb1ELb1ELb0ELb0EEENS1_36VarlenDynamicPersistentTileSchedulerILi128ELi96ELi256ELi128ELb0ELb1ELb1ELb0ELb1ELb1EEEEEEEEEvNT_6ParamsE,"ax",@progbits
	.align	128
.text._ZN7cutlass13device_kernelIN5flash11enable_sm90INS1_16FlashAttnFwdSm90INS1_25CollectiveMainloopFwdSm90ILi2EN4cute5tupleIJNS5_1CILi1EEES8_S8_EEENS6_IJNS7_ILi128EEENS7_ILi96EEENS7_ILi64EEEEEELi256ENS_6half_tEfNS_4arch4Sm90ELb0ELb0ELb0ELb1ELb0ELb1ELb0ELb1ELb0ELb1ELb0ELb0EEENS1_21CollectiveEpilogueFwdINS6_IJSA_NS7_ILi256EEESB_EEES9_SE_SG_Li256ELb1ELb1ELb0ELb0EEENS1_36VarlenDynamicPersistentTileSchedulerILi128ELi96ELi256ELi128ELb0ELb1ELb1ELb0ELb1ELb1EEEEEEEEEvNT_6ParamsE:
        .type           _ZN7cutlass13device_kernelIN5flash11enable_sm90INS1_16FlashAttnFwdSm90INS1_25CollectiveMainloopFwdSm90ILi2EN4cute5tupleIJNS5_1CILi1EEES8_S8_EEENS6_IJNS7_ILi128EEENS7_ILi96EEENS7_ILi64EEEEEELi256ENS_6half_tEfNS_4arch4Sm90ELb0ELb0ELb0ELb1ELb0ELb1ELb0ELb1ELb0ELb1ELb0ELb0EEENS1_21CollectiveEpilogueFwdINS6_IJSA_NS7_ILi256EEESB_EEES9_SE_SG_Li256ELb1ELb1ELb0ELb0EEENS1_36VarlenDynamicPersistentTileSchedulerILi128ELi96ELi256ELi128ELb0ELb1ELb1ELb0ELb1ELb1EEEEEEEEEvNT_6ParamsE,@function
        .size           _ZN7cutlass13device_kernelIN5flash11enable_sm90INS1_16FlashAttnFwdSm90INS1_25CollectiveMainloopFwdSm90ILi2EN4cute5tupleIJNS5_1CILi1EEES8_S8_EEENS6_IJNS7_ILi128EEENS7_ILi96EEENS7_ILi64EEEEEELi256ENS_6half_tEfNS_4arch4Sm90ELb0ELb0ELb0ELb1ELb0ELb1ELb0ELb1ELb0ELb1ELb0ELb0EEENS1_21CollectiveEpilogueFwdINS6_IJSA_NS7_ILi256EEESB_EEES9_SE_SG_Li256ELb1ELb1ELb0ELb0EEENS1_36VarlenDynamicPersistentTileSchedulerILi128ELi96ELi256ELi128ELb0ELb1ELb1ELb0ELb1ELb1EEEEEEEEEvNT_6ParamsE,(.L_x_6037 - _ZN7cutlass13device_kernelIN5flash11enable_sm90INS1_16FlashAttnFwdSm90INS1_25CollectiveMainloopFwdSm90ILi2EN4cute5tupleIJNS5_1CILi1EEES8_S8_EEENS6_IJNS7_ILi128EEENS7_ILi96EEENS7_ILi64EEEEEELi256ENS_6half_tEfNS_4arch4Sm90ELb0ELb0ELb0ELb1ELb0ELb1ELb0ELb1ELb0ELb1ELb0ELb0EEENS1_21CollectiveEpilogueFwdINS6_IJSA_NS7_ILi256EEESB_EEES9_SE_SG_Li256ELb1ELb1ELb0ELb0EEENS1_36VarlenDynamicPersistentTileSchedulerILi128ELi96ELi256ELi128ELb0ELb1ELb1ELb0ELb1ELb1EEEEEEEEEvNT_6ParamsE)
        .other          _ZN7cutlass13device_kernelIN5flash11enable_sm90INS1_16FlashAttnFwdSm90INS1_25CollectiveMainloopFwdSm90ILi2EN4cute5tupleIJNS5_1CILi1EEES8_S8_EEENS6_IJNS7_ILi128EEENS7_ILi96EEENS7_ILi64EEEEEELi256ENS_6half_tEfNS_4arch4Sm90ELb0ELb0ELb0ELb1ELb0ELb1ELb0ELb1ELb0ELb1ELb0ELb0EEENS1_21CollectiveEpilogueFwdINS6_IJSA_NS7_ILi256EEESB_EEES9_SE_SG_Li256ELb1ELb1ELb0ELb0EEENS1_36VarlenDynamicPersistentTileSchedulerILi128ELi96ELi256ELi128ELb0ELb1ELb1ELb0ELb1ELb1EEEEEEEEEvNT_6ParamsE,@"STO_CUDA_ENTRY STV_DEFAULT"
_ZN7cutlass13device_kernelIN5flash11enable_sm90INS1_16FlashAttnFwdSm90INS1_25CollectiveMainloopFwdSm90ILi2EN4cute5tupleIJNS5_1CILi1EEES8_S8_EEENS6_IJNS7_ILi128EEENS7_ILi96EEENS7_ILi64EEEEEELi256ENS_6half_tEfNS_4arch4Sm90ELb0ELb0ELb0ELb1ELb0ELb1ELb0ELb1ELb0ELb1ELb0ELb0EEENS1_21CollectiveEpilogueFwdINS6_IJSA_NS7_ILi256EEESB_EEES9_SE_SG_Li256ELb1ELb1ELb0ELb0EEENS1_36VarlenDynamicPersistentTileSchedulerILi128ELi96ELi256ELi128ELb0ELb1ELb1ELb0ELb1ELb1EEEEEEEEEvNT_6ParamsE:
[----:B------:R-:W0:Y:S02]  /*0000*/  LDC R1, c[0x0][0x28] ;  /* 0x00000a00ff017b82 */ /* 0x000e240000000800 */
[----:B0-----:R-:W-:Y:S01]  /*0010*/  VIADD R1, R1, 0xffffff98 ;  /* 0xffffff9801017836 */ /* 0x001fe20000000000 */
[----:B------:R-:W0:Y:S01]  /*0020*/  S2R R3, SR_TID.X ;  /* 0x0000000000037919 */ /* 0x000e220000002100 */
[----:B------:R-:W-:Y:S01]  /*0030*/  ELECT P0, URZ, PT ;  /* 0x00000000003f782f */ /* 0x000fe20003800000 */
[----:B------:R-:W-:Y:S01]  /*0040*/  BSSY B0, `(.L_x_609) ;  /* 0x0000013000007945 */ /* 0x000fe20003800000 */
[----:B0-----:R-:W-:-:S05]  /*0050*/  SHF.R.U32.HI R0, RZ, 0x5, R3 ;  /* 0x00000005ff007819 */ /* 0x001fca0000011603 */
[----:B------:R-:W0:Y:S02]  /*0060*/  SHFL.IDX PT, R2, R0, RZ, 0x1f ;  /* 0x00001fff00027589 */ /* 0x000e2400000e0000 */
[----:B0-----:R-:W-:-:S13]  /*0070*/  ISETP.EQ.AND P0, PT, R2, RZ, P0 ;  /* 0x000000ff0200720c */ /* 0x001fda0000702270 */
[----:B------:R-:W-:Y:S05]  /*0080*/  @!P0 BRA `(.L_x_610) ;  /* 0x0000000000388947 */ /* 0x000fea0003800000 */
[----:B------:R-:W-:Y:S02]  /*0090*/  ULDC.64 UR4, c[0x0][0x198] ;  /* 0x0000660000047ab9 */ /* 0x000fe40000000a00 */
[----:B------:R-:W-:Y:S02]  /*00a0*/  UIADD3 UR6, UP0, UR4, 0x370, URZ ;  /* 0x0000037004067890 */ /* 0x000fe4000ff1e03f */
[----:B------:R-:W-:Y:S02]  /*00b0*/  UIADD3 UR8, UP1, UR4, 0x470, URZ ;  /* 0x0000047004087890 */ /* 0x000fe4000ff3e03f */
[----:B------:R-:W-:Y:S02]  /*00c0*/  UIADD3 UR10, UP2, UR4, 0x570, URZ ;  /* 0x00000570040a7890 */ /* 0x000fe4000ff5e03f */
[----:B------:R-:W-:Y:S02]  /*00d0*/  UIADD3 UR4, UP3, UR4, 0x670, URZ ;  /* 0x0000067004047890 */ /* 0x000fe4000ff7e03f */
[----:B------:R-:W-:-:S02]  /*00e0*/  UIADD3.X UR7, URZ, UR5, URZ, UP0, !UPT ;  /* 0x000000053f077290 */ /* 0x000fc400087fe43f */
[----:B------:R-:W-:Y:S02]  /*00f0*/  UIADD3.X UR9, URZ, UR5, URZ, UP1, !UPT ;  /* 0x000000053f097290 */ /* 0x000fe40008ffe43f */
[----:B------:R-:W-:Y:S02]  /*0100*/  UIADD3.X UR11, URZ, UR5, URZ, UP2, !UPT ;  /* 0x000000053f0b7290 */ /* 0x000fe400097fe43f */
[----:B------:R-:W-:-:S03]  /*0110*/  UIADD3.X UR5, URZ, UR5, URZ, UP3, !UPT ;  /* 0x000000053f057290 */ /* 0x000fc60009ffe43f */
[----:B------:R0:W-:Y:S02]  /*0120*/  UTMACCTL.PF [UR6] ;  /* 0x00000000060079b9 */ /* 0x0001e40008040000 */
[----:B------:R0:W-:Y:S02]  /*0130*/  UTMACCTL.PF [UR8] ;  /* 0x00000000080079b9 */ /* 0x0001e40008040000 */
[----:B------:R0:W-:Y:S02]  /*0140*/  UTMACCTL.PF [UR10] ;  /* 0x000000000a0079b9 */ /* 0x0001e40008040000 */
[----:B------:R0:W-:Y:S02]  /*0150*/  UTMACCTL.PF [UR4] ;  /* 0x00000000040079b9 */ /* 0x0001e40008040000 */
[----:B0-----:R-:W-:Y:S01]  /*0160*/  NOP ;  /* 0x0000000000007918 */ /* 0x001fe20000000000 */
.L_x_610:
[----:B------:R-:W-:Y:S05]  /*0170*/  BSYNC B0 ;  /* 0x0000000000007941 */ /* 0x000fea0003800000 */
.L_x_609:
[----:B------:R-:W-:Y:S01]  /*0180*/  VOTEU.ANY UP0, P0 ;  /* 0x00000000003f7886 */ /* 0x000fe20000000100 */
[----:B------:R-:W0:Y:S01]  /*0190*/  SHFL.IDX PT, R2, R0, RZ, 0x1f ;  /* 0x00001fff00027589 */ /* 0x000e2200000e0000 */
[----:B------:R-:W-:Y:S01]  /*01a0*/  UMOV UR4, 0x80 ;  /* 0x0000008000047882 */ /* 0x000fe20000000000 */
[----:B------:R-:W-:Y:S01]  /*01b0*/  UMOV UR7, 0x100 ;  /* 0x0000010000077882 */ /* 0x000fe20000000000 */
[----:B------:R-:W-:Y:S01]  /*01c0*/  SHF.R.U32.HI R3, RZ, 0x7, R3 ;  /* 0x00000007ff037819 */ /* 0x000fe20000011603 */
[----:B------:R-:W1:Y:S01]  /*01d0*/  @UP0 S2UR UR8, SR_CgaCtaId ;  /* 0x00000000000809c3 */ /* 0x000e620000008800 */
[----:B------:R-:W-:Y:S01]  /*01e0*/  @UP0 UMOV UR6, 0x400 ;  /* 0x0000040000060882 */ /* 0x000fe20000000000 */
[----:B------:R-:W-:-:S04]  /*01f0*/  @UP0 UIADD3 UR4, -UR4, 0x100000, URZ ;  /* 0x0010000004040890 */ /* 0x000fc8000fffe13f */
[----:B------:R-:W-:Y:S02]  /*0200*/  @UP0 USHF.L.U32 UR5, UR4, 0xb, URZ ;  /* 0x0000000b04050899 */ /* 0x000fe4000800063f */
[----:B------:R-:W-:Y:S01]  /*0210*/  @UP0 USHF.L.U32 UR4, UR4, 0x1, URZ ;  /* 0x0000000104040899 */ /* 0x000fe2000800063f */
[----:B------:R-:W-:Y:S01]  /*0220*/  VOTEU.ANY UP1, P0 ;  /* 0x00000000003f7886 */ /* 0x000fe20000020100 */
[----:B0-----:R-:W-:Y:S02]  /*0230*/  ISETP.NE.AND P1, PT, R2, RZ, PT ;  /* 0x000000ff0200720c */ /* 0x001fe40003f25270 */
[----:B------:R0:W2:Y:S01]  /*0240*/  SHFL.IDX PT, R2, R3, RZ, 0x1f ;  /* 0x00001fff03027589 */ /* 0x0000a200000e0000 */
[----:B-1----:R-:W-:Y:S02]  /*0250*/  @UP0 ULEA UR8, UR8, UR6, 0x18 ;  /* 0x0000000608080291 */ /* 0x002fe4000f8ec03f */
[----:B------:R-:W-:-:S04]  /*0260*/  @UP0 UIADD3 UR6, -UR7, 0x100000, URZ ;  /* 0x0010000007060890 */ /* 0x000fc8000fffe13f */
[----:B------:R-:W-:Y:S02]  /*0270*/  @UP0 USHF.L.U32 UR7, UR6, 0xb, URZ ;  /* 0x0000000b06070899 */ /* 0x000fe4000800063f */
[----:B------:R-:W-:Y:S01]  /*0280*/  @UP0 USHF.L.U32 UR6, UR6, 0x1, URZ ;  /* 0x0000000106060899 */ /* 0x000fe2000800063f */
[----:B------:R-:W-:Y:S01]  /*0290*/  VOTEU.ANY UP0, P0 ;  /* 0x00000000003f7886 */ /* 0x000fe20000000100 */
[----:B------:R-:W1:Y:S04]  /*02a0*/  FENCE.VIEW.ASYNC.S ;  /* 0x00000000000073c6 */ /* 0x000e680000000000 */
[----:B-1----:R0:W1:Y:S06]  /*02b0*/  @UP0 SYNCS.EXCH.64 URZ, [UR8+0x22800], UR4 ;  /* 0x02280004083f05b2 */ /* 0x00206c0008000100 */
[----:B------:R0:W3:Y:S02]  /*02c0*/  @UP1 SYNCS.EXCH.64 URZ, [UR8+0x22820], UR6 ;  /* 0x02282006083f15b2 */ /* 0x0000e40008000100 */
[----:B0-----:R-:W-:Y:S05]  /*02d0*/  @P1 BRA `(.L_x_611) ;  /* 0x0000000000481947 */ /* 0x001fea0003800000 */
[----:B------:R-:W0:Y:S01]  /*02e0*/  S2UR UR5, SR_CgaCtaId ;  /* 0x00000000000579c3 */ /* 0x000e220000008800 */
        /* <DEDUP_REMOVED lines=15> */
[----:B------:R0:W0:Y:S01]  /*03e0*/  SYNCS.EXCH.64 URZ, [UR8+0x22848], UR6 ;  /* 0x02284806083f75b2 */ /* 0x0000220008000100 */
[----:B------:R-:W-:Y:S01]  /*03f0*/  NOP ;  /* 0x0000000000007918 */ /* 0x000fe20000000000 */
.L_x_611:
[----:B------:R-:W5:Y:S01]  /*0400*/  SHFL.IDX PT, R3, R0, RZ, 0x1f ;  /* 0x00001fff00037589 */ /* 0x000f6200000e0000 */
[----:B------:R-:W-:Y:S01]  /*0410*/  NOP ;  /* 0x0000000000007918 */ /* 0x000fe20000000000 */
[----:B-----5:R-:W-:-:S13]  /*0420*/  ISETP.NE.AND P0, PT, R3, RZ, PT ;  /* 0x000000ff0300720c */ /* 0x020fda0003f05270 */
        /* <DEDUP_REMOVED lines=17> */
[----:B------:R0:W0:Y:S01]  /*0540*/  SYNCS.EXCH.64 URZ, [UR8+0x22868], UR6 ;  /* 0x02286806083f75b2 */ /* 0x0000220008000100 */
[----:B------:R-:W-:Y:S01]  /*0550*/  NOP ;  /* 0x0000000000007918 */ /* 0x000fe20000000000 */
.L_x_612:
[----:B------:R-:W5:Y:S01]  /*0560*/  SHFL.IDX PT, R3, R0, RZ, 0x1f ;  /* 0x00001fff00037589 */ /* 0x000f6200000e0000 */
[----:B------:R-:W-:Y:S01]  /*0570*/  NOP ;  /* 0x0000000000007918 */ /* 0x000fe20000000000 */
[----:B-----5:R-:W-:-:S13]  /*0580*/  ISETP.NE.AND P0, PT, R3, RZ, PT ;  /* 0x000000ff0300720c */ /* 0x020fda0003f05270 */
        /* <DEDUP_REMOVED lines=13> */
[----:B------:R0:W0:Y:S01]  /*0660*/  SYNCS.EXCH.64 URZ, [UR6+0x22888], UR4 ;  /* 0x02288804063f75b2 */ /* 0x0000220008000100 */
[----:B------:R-:W-:Y:S01]  /*0670*/  NOP ;  /* 0x0000000000007918 */ /* 0x000fe20000000000 */
.L_x_613:
        /* <DEDUP_REMOVED lines=22> */
.L_x_614:
        /* <DEDUP_REMOVED lines=22> */
.L_x_615:
[----:B--2---:R-:W-:Y:S01]  /*0940*/  ISETP.NE.AND P0, PT, R2, RZ, PT ;  /* 0x000000ff0200720c */ /* 0x004fe20003f05270 */
[----:B------:R-:W-:Y:S01]  /*0950*/  IMAD.MOV.U32 R2, RZ, RZ, 0x1 ;  /* 0x00000001ff027424 */ /* 0x000fe200078e00ff */
[----:B------:R-:W-:Y:S01]  /*0960*/  NOP ;  /* 0x0000000000007918 */ /* 0x000fe20000000000 */
[----:B------:R-:W-:Y:S01]  /*0970*/  ULDC.64 UR40, c[0x0][0x208] ;  /* 0x0000820000287ab9 */ /* 0x000fe20000000a00 */
[----:B------:R-:W-:Y:S02]  /*0980*/  BSSY B9, `(.L_x_616) ;  /* 0x00015dc000097945 */ /* 0x000fe40003800000 */
[----:B------:R-:W-:-:S05]  /*0990*/  SEL R2, R2, 0x2, !P0 ;  /* 0x0000000202027807 */ /* 0x000fca0004000000 */
[----:B------:R2:W-:Y:S01]  /*09a0*/  STL [R1+0x60], R2 ;  /* 0x0000600201007387 */ /* 0x0005e20000100800 */
[----:B01-34-:R-:W-:Y:S06]  /*09b0*/  BAR.SYNC.DEFER_BLOCKING 0x0 ;  /* 0x0000000000007b1d */ /* 0x01bfec0000010000 */
[----:B------:R-:W-:Y:S05]  /*09c0*/  @!P0 BRA `(.L_x_617) ;  /* 0x000000e8001c8947 */ /* 0x000fea0003800000 */
.L_x_618:
        /* <DEDUP_REMOVED lines=8> */
[----:B-1----:R-:W-:-:S06]  /*0a50*/  ULEA UR4, UR5, UR4, 0x18 ;  /* 0x0000000405047291 */ /* 0x002fcc000f8ec03f */
[----:B------:R-:W-:Y:S01]  /*0a60*/  IMAD.U32 R18, RZ, RZ, UR4 ;  /* 0x00000004ff127e24 */ /* 0x000fe2000f8e00ff */
[----:B0-----:R-:W-:Y:S01]  /*0a70*/  SHF.R.U32.HI R0, RZ, 0x7, R0 ;  /* 0x00000007ff007819 */ /* 0x001fe20000011600 */
[----:B------:R-:W-:-:S03]  /*0a80*/  ULDC UR4, c[0x0][0xc3c] ;  /* 0x00030f0000047ab9 */ /* 0x000fc60000000800 */
[----:B------:R-:W-:-:S13]  /*0a90*/  ISETP.NE.AND P0, PT, R0, 0x1, PT ;  /* 0x000000010000780c */ /* 0x000fda0003f05270 */
[----:B------:R-:W-:Y:S08]  /*0aa0*/  @!P0 BAR.ARV 0x9, 0x100 ;  /* 0x0244000000008b1d */ /* 0x000ff00000002000 */
[----:B------:R-:W-:Y:S06]  /*0ab0*/  BAR.SYNC.DEFER_BLOCKING 0x5, 0x180 ;  /* 0x0146000000007b1d */ /* 0x000fec0000010000 */
[----:B------:R-:W0:Y:S02]  /*0ac0*/  LDS.128 R88, [R18+0x228d0] ;  /* 0x0228d00012587984 */ /* 0x000e240000000c00 */
[----:B------:R-:W-:Y:S06]  /*0ad0*/  BAR.ARV 0x4, 0x180 ;  /* 0x0106000000007b1d */ /* 0x000fec0000002000 */
[----:B0-----:R-:W-:-:S13]  /*0ae0*/  ISETP.GE.AND P0, PT, R91, UR4, PT ;  /* 0x000000045b007c0c */ /* 0x001fda000bf06270 */
[----:B------:R-:W-:Y:S05]  /*0af0*/  @P0 BRA `(.L_x_619) ;  /* 0x0000015c00100947 */ /* 0x000fea0003800000 */
[----:B------:R-:W3:Y:S01]  /*0b00*/  LDL.LU R11, [R1+0x60] ;  /* 0x00006000010b7983 */ /* 0x000ee20000300800 */
[----:B------:R-:W0:Y:S02]  /*0b10*/  S2R R0, SR_TID.X ;  /* 0x0000000000007919 */ /* 0x000e240000002100 */
[----:B0-----:R-:W-:-:S05]  /*0b20*/  VIADD R10, R0, 0xffffff80 ;  /* 0xffffff80000a7836 */ /* 0x001fca0000000000 */
[----:B------:R-:W-:-:S04]  /*0b30*/  SHF.R.S32.HI R0, RZ, 0x1f, R10 ;  /* 0x0000001fff007819 */ /* 0x000fc8000001140a */
[----:B------:R-:W-:-:S04]  /*0b40*/  LEA.HI R3, R0, R10, RZ, 0x7 ;  /* 0x0000000a00037211 */ /* 0x000fc800078f38ff */
[----:B------:R-:W-:-:S05]  /*0b50*/  LOP3.LUT R230, R3, 0xffffff80, RZ, 0xc0, !PT ;  /* 0xffffff8003e67812 */ /* 0x000fca00078ec0ff */
[----:B------:R-:W-:-:S05]  /*0b60*/  IMAD.IADD R230, R10, 0x1, -R230 ;  /* 0x000000010ae67824 */ /* 0x000fca00078e0ae6 */
[----:B------:R-:W-:-:S04]  /*0b70*/  SHF.R.S32.HI R7, RZ, 0x1f, R230 ;  /* 0x0000001fff077819 */ /* 0x000fc800000114e6 */
[----:B------:R-:W-:-:S04]  /*0b80*/  LEA.HI R6, R7, R230, RZ, 0x2 ;  /* 0x000000e607067211 */ /* 0x000fc800078f10ff */
[--C-:B------:R-:W-:Y:S02]  /*0b90*/  SHF.R.S32.HI R4, RZ, 0x2, R6.reuse ;  /* 0x00000002ff047819 */ /* 0x100fe40000011406 */
[----:B------:R-:W-:Y:S02]  /*0ba0*/  SHF.R.S32.HI R5, RZ, 0x1f, R6 ;  /* 0x0000001fff057819 */ /* 0x000fe40000011406 */
[----:B------:R-:W-:Y:S02]  /*0bb0*/  SHF.R.S32.HI R234, RZ, 0x7, R3 ;  /* 0x00000007ffea7819 */ /* 0x000fe40000011403 */
[----:B------:R-:W-:Y:S02]  /*0bc0*/  LEA.HI R5, R5, R4, RZ, 0x3 ;  /* 0x0000000405057211 */ /* 0x000fe400078f18ff */
[----:B--2---:R-:W-:Y:S02]  /*0bd0*/  LEA.HI R2, R0, R10, RZ, 0x4 ;  /* 0x0000000a00027211 */ /* 0x004fe400078f20ff */
[----:B------:R-:W-:-:S02]  /*0be0*/  LOP3.LUT R9, R5, 0xfffffff8, RZ, 0xc0, !PT ;  /* 0xfffffff805097812 */ /* 0x000fc400078ec0ff */
[----:B------:R-:W-:Y:S02]  /*0bf0*/  LEA.HI R7, R7, R230, RZ, 0x5 ;  /* 0x000000e607077211 */ /* 0x000fe400078f28ff */
[----:B------:R-:W-:Y:S02]  /*0c00*/  LEA.HI R3, R3, R234, RZ, 0x1 ;  /* 0x000000ea03037211 */ /* 0x000fe400078f08ff */
[----:B------:R-:W-:Y:S01]  /*0c10*/  SHF.R.S32.HI R5, RZ, 0x4, R2 ;  /* 0x00000004ff057819 */ /* 0x000fe20000011402 */
[----:B------:R-:W-:Y:S01]  /*0c20*/  IMAD.IADD R8, R4, 0x1, -R9 ;  /* 0x0000000104087824 */ /* 0x000fe200078e0a09 */
[----:B------:R-:W-:Y:S02]  /*0c30*/  SHF.R.S32.HI R7, RZ, 0x5, R7 ;  /* 0x00000005ff077819 */ /* 0x000fe40000011407 */
[----:B------:R-:W-:Y:S02]  /*0c40*/  LOP3.LUT R3, R3, 0x3fffffe, RZ, 0xc0, !PT ;  /* 0x03fffffe03037812 */ /* 0x000fe400078ec0ff */
[----:B------:R-:W-:-:S02]  /*0c50*/  LOP3.LUT R4, R2, 0x3fffff0, RZ, 0xc0, !PT ;  /* 0x03fffff002047812 */ /* 0x000fc400078ec0ff */
[----:B------:R-:W-:Y:S01]  /*0c60*/  LEA.HI R2, R2, R5, RZ, 0x1 ;  /* 0x0000000502027211 */ /* 0x000fe200078f08ff */
[----:B------:R-:W-:Y:S01]  /*0c70*/  IMAD R8, R7, 0x10, R8 ;  /* 0x0000001007087824 */ /* 0x000fe200078e0208 */
[-C--:B------:R-:W-:Y:S01]  /*0c80*/  LEA.HI R211, R0, R10.reuse, RZ, 0x5 ;  /* 0x0000000a00d37211 */ /* 0x080fe200078f28ff */
[----:B------:R-:W-:Y:S01]  /*0c90*/  IMAD.IADD R3, R234, 0x1, -R3 ;  /* 0x00000001ea037824 */ /* 0x000fe200078e0a03 */
[----:B------:R-:W-:Y:S01]  /*0ca0*/  LOP3.LUT R2, R2, 0x1ffffffe, RZ, 0xc0, !PT ;  /* 0x1ffffffe02027812 */ /* 0x000fe200078ec0ff */
[----:B------:R-:W-:Y:S01]  /*0cb0*/  IMAD.IADD R4, R10, 0x1, -R4 ;  /* 0x000000010a047824 */ /* 0x000fe200078e0a04 */
[----:B------:R-:W-:Y:S01]  /*0cc0*/  SHF.R.S32.HI R211, RZ, 0x5, R211 ;  /* 0x00000005ffd37819 */ /* 0x000fe200000114d3 */
[----:B------:R-:W-:Y:S01]  /*0cd0*/  IMAD R235, R3, 0x40, R8 ;  /* 0x0000004003eb7824 */ /* 0x000fe200078e0208 */
[----:B------:R-:W-:Y:S01]  /*0ce0*/  LEA.HI R3, R0, R10, RZ, 0x2 ;  /* 0x0000000a00037211 */ /* 0x000fe200078f10ff */
[----:B------:R-:W-:Y:S02]  /*0cf0*/  IMAD.IADD R2, R5, 0x1, -R2 ;  /* 0x0000000105027824 */ /* 0x000fe400078e0a02 */
[----:B------:R-:W-:Y:S01]  /*0d00*/  IMAD R5, R211, 0x10, R4 ;  /* 0x00000010d3057824 */ /* 0x000fe200078e0204 */
[----:B------:R-:W-:-:S02]  /*0d10*/  LOP3.LUT R4, R3, 0xfffffffc, RZ, 0xc0, !PT ;  /* 0xfffffffc03047812 */ /* 0x000fc400078ec0ff */
[----:B------:R-:W-:-:S03]  /*0d20*/  LEA.HI R0, R0, R10, RZ, 0x3 ;  /* 0x0000000a00007211 */ /* 0x000fc600078f18ff */
[----:B------:R-:W-:Y:S01]  /*0d30*/  IMAD.IADD R4, R10, 0x1, -R4 ;  /* 0x000000010a047824 */ /* 0x000fe200078e0a04 */
[----:B------:R-:W-:Y:S02]  /*0d40*/  LOP3.LUT R216, R0, 0xfffffff8, RZ, 0xc0, !PT ;  /* 0xfffffff800d87812 */ /* 0x000fe400078ec0ff */
[----:B------:R-:W-:Y:S02]  /*0d50*/  SHF.R.S32.HI R228, RZ, 0x3, R0 ;  /* 0x00000003ffe47819 */ /* 0x000fe40000011400 */
[--C-:B------:R-:W-:Y:S02]  /*0d60*/  SHF.R.S32.HI R19, RZ, 0x2, R3.reuse ;  /* 0x00000002ff137819 */ /* 0x100fe40000011403 */
[----:B------:R-:W-:Y:S02]  /*0d70*/  LEA.HI R0, R4, R4, RZ, 0x1 ;  /* 0x0000000404007211 */ /* 0x000fe400078f08ff */
[----:B------:R-:W-:Y:S01]  /*0d80*/  SHF.R.S32.HI R8, RZ, 0x1f, R3 ;  /* 0x0000001fff087819 */ /* 0x000fe20000011403 */
[----:B------:R-:W-:Y:S01]  /*0d90*/  VIADD R222, R19, 0x40 ;  /* 0x0000004013de7836 */ /* 0x000fe20000000000 */
[----:B------:R-:W-:Y:S01]  /*0da0*/  LOP3.LUT R3, R0, 0x1ffffffe, RZ, 0xc0, !PT ;  /* 0x1ffffffe00037812 */ /* 0x000fe200078ec0ff */
[----:B------:R-:W-:-:S04]  /*0db0*/  IMAD.IADD R216, R10, 0x1, -R216 ;  /* 0x000000010ad87824 */ /* 0x000fc800078e0ad8 */
[----:B------:R-:W-:Y:S01]  /*0dc0*/  IMAD.IADD R0, R4, 0x1, -R3 ;  /* 0x0000000104007824 */ /* 0x000fe200078e0a03 */
[----:B------:R-:W-:Y:S01]  /*0dd0*/  SHF.R.S32.HI R3, RZ, 0x1f, R222 ;  /* 0x0000001fff037819 */ /* 0x000fe200000114de */
[----:B------:R-:W-:-:S03]  /*0de0*/  IMAD.SHL.U32 R209, R216, 0x8, RZ ;  /* 0x00000008d8d17824 */ /* 0x000fc600078e00ff */
[----:B------:R-:W-:Y:S01]  /*0df0*/  LEA.HI R3, R3, R222, RZ, 0x3 ;  /* 0x000000de03037211 */ /* 0x000fe200078f18ff */
[----:B------:R-:W-:-:S04]  /*0e00*/  VIADD R215, R209, 0xc0 ;  /* 0x000000c0d1d77836 */ /* 0x000fc80000000000 */
[----:B------:R-:W-:Y:S02]  /*0e10*/  IMAD.SHL.U32 R3, R3, 0x40, RZ ;  /* 0x0000004003037824 */ /* 0x000fe400078e00ff */
[----:B------:R-:W-:-:S03]  /*0e20*/  IMAD R9, R5, 0x8, R2 ;  /* 0x0000000805097824 */ /* 0x000fc600078e0202 */
[----:B------:R-:W-:Y:S02]  /*0e30*/  LOP3.LUT R212, R3, 0xfffffe00, RZ, 0xc0, !PT ;  /* 0xfffffe0003d47812 */ /* 0x000fe400078ec0ff */
[----:B------:R-:W-:Y:S01]  /*0e40*/  SHF.R.S32.HI R3, RZ, 0x1f, R215 ;  /* 0x0000001fff037819 */ /* 0x000fe200000114d7 */
[----:B------:R-:W-:Y:S02]  /*0e50*/  IMAD.SHL.U32 R3, R9, 0x8, RZ ;  /* 0x0000000809037824 */ /* 0x000fe400078e00ff */
[----:B------:R-:W-:-:S03]  /*0e60*/  IMAD.SHL.U32 R210, R222, 0x40, RZ ;  /* 0x00000040ded27824 */ /* 0x000fc600078e00ff */
[----:B------:R0:W-:Y:S01]  /*0e70*/  STL [R1+0x4], R3 ;  /* 0x0000040301007387 */ /* 0x0001e20000100800 */
[----:B------:R-:W-:Y:S01]  /*0e80*/  IMAD.SHL.U32 R16, R4, 0x8, RZ ;  /* 0x0000000804107824 */ /* 0x000fe200078e00ff */
[----:B------:R-:W-:Y:S01]  /*0e90*/  LOP3.LUT R210, R210, 0x1c0, RZ, 0xc0, !PT ;  /* 0x000001c0d2d27812 */ /* 0x000fe200078ec0ff */
[----:B------:R-:W-:Y:S01]  /*0ea0*/  IMAD.SHL.U32 R22, R4, 0x4, RZ ;  /* 0x0000000404167824 */ /* 0x000fe200078e00ff */
[----:B------:R-:W-:Y:S02]  /*0eb0*/  SHF.R.S32.HI R4, RZ, 0x1f, R209 ;  /* 0x0000001fff047819 */ /* 0x000fe400000114d1 */
[----:B------:R-:W-:Y:S01]  /*0ec0*/  LEA.HI R8, R8, R19, RZ, 0x3 ;  /* 0x0000001308087211 */ /* 0x000fe200078f18ff */
[----:B------:R-:W-:Y:S01]  /*0ed0*/  VIADD R202, R22, 0x10 ;  /* 0x0000001016ca7836 */ /* 0x000fe20000000000 */
[----:B------:R-:W-:Y:S02]  /*0ee0*/  SHF.R.U32.HI R4, RZ, 0x3, R210 ;  /* 0x00000003ff047819 */ /* 0x000fe400000116d2 */
[----:B------:R-:W-:Y:S01]  /*0ef0*/  LOP3.LUT R7, R210, 0x38, R16, 0xf8, !PT ;  /* 0x00000038d2077812 */ /* 0x000fe200078ef810 */
[C---:B------:R-:W-:Y:S01]  /*0f00*/  VIADD R214, R209.reuse, 0x40 ;  /* 0x00000040d1d67836 */ /* 0x040fe20000000000 */
[----:B------:R-:W-:Y:S01]  /*0f10*/  LOP3.LUT R8, R8, 0xfffffff8, RZ, 0xc0, !PT ;  /* 0xfffffff808087812 */ /* 0x000fe200078ec0ff */
[----:B------:R-:W-:Y:S01]  /*0f20*/  VIADD R213, R209, 0x80 ;  /* 0x00000080d1d57836 */ /* 0x000fe20000000000 */
[----:B------:R-:W-:-:S02]  /*0f30*/  LOP3.LUT R7, R212, R7, R4, 0xf6, !PT ;  /* 0x00000007d4077212 */ /* 0x000fc400078ef604 */
[----:B------:R-:W-:Y:S02]  /*0f40*/  LOP3.LUT R5, R6, 0x7ffffffc, RZ, 0xc0, !PT ;  /* 0x7ffffffc06057812 */ /* 0x000fe400078ec0ff */
[----:B------:R-:W-:Y:S01]  /*0f50*/  SHF.R.S32.HI R231, RZ, 0x1f, R202 ;  /* 0x0000001fffe77819 */ /* 0x000fe200000114ca */
[----:B------:R-:W-:Y:S01]  /*0f60*/  IMAD.MOV.U32 R223, RZ, RZ, RZ ;  /* 0x000000ffffdf7224 */ /* 0x000fe200078e00ff */
[----:B------:R-:W-:Y:S01]  /*0f70*/  SHF.R.S32.HI R6, RZ, 0x1f, R214 ;  /* 0x0000001fff067819 */ /* 0x000fe200000114d6 */
[----:B------:R-:W-:Y:S01]  /*0f80*/  IMAD.MOV.U32 R2, RZ, RZ, RZ ;  /* 0x000000ffff027224 */ /* 0x000fe200078e00ff */
[----:B------:R-:W-:Y:S02]  /*0f90*/  CS2R R200, SRZ ;  /* 0x0000000000c87805 */ /* 0x000fe4000001ff00 */
[----:B------:R-:W-:Y:S01]  /*0fa0*/  MOV R208, RZ ;  /* 0x000000ff00d07202 */ /* 0x000fe20000000f00 */
[----:B------:R-:W-:Y:S01]  /*0fb0*/  IMAD.IADD R227, R19, 0x1, -R8 ;  /* 0x0000000113e37824 */ /* 0x000fe200078e0a08 */
[----:B------:R-:W-:Y:S01]  /*0fc0*/  SHF.R.S32.HI R225, RZ, 0x1f, R19 ;  /* 0x0000001fffe17819 */ /* 0x000fe20000011413 */
[----:B------:R-:W-:Y:S01]  /*0fd0*/  IMAD.SHL.U32 R232, R202, 0x2, RZ ;  /* 0x00000002cae87824 */ /* 0x000fe200078e00ff */
[----:B------:R-:W-:Y:S01]  /*0fe0*/  SHF.R.S32.HI R17, RZ, 0x1f, R16 ;  /* 0x0000001fff117819 */ /* 0x000fe20000011410 */
[----:B------:R-:W-:Y:S01]  /*0ff0*/  IMAD R233, R7, 0x2, R18 ;  /* 0x0000000207e97824 */ /* 0x000fe200078e0212 */
[----:B------:R-:W-:Y:S01]  /*1000*/  SHF.R.S32.HI R6, RZ, 0x1f, R213 ;  /* 0x0000001fff067819 */ /* 0x000fe200000114d5 */
[----:B------:R-:W-:Y:S01]  /*1010*/  IMAD R237, R0, 0x8, R235 ;  /* 0x0000000800ed7824 */ /* 0x000fe200078e02eb */
[----:B------:R-:W-:-:S02]  /*1020*/  IADD3 R236, R230, -R5, RZ ;  /* 0x80000005e6ec7210 */ /* 0x000fc40007ffe0ff */
[----:B------:R-:W-:Y:S02]  /*1030*/  SHF.L.U64.HI R231, R202, 0x1, R231 ;  /* 0x00000001cae77819 */ /* 0x000fe400000102e7 */
[----:B0--3--:R-:W-:-:S07]  /*1040*/  LOP3.LUT R203, R11, 0x1, RZ, 0xfc, !PT ;  /* 0x000000010bcb7812 */ /* 0x009fce00078efcff */
.L_x_752:
[----:B0-----:R-:W0:Y:S02]  /*1050*/  LDC.64 R4, c[0x0][0xc88] ;  /* 0x00032200ff047b82 */ /* 0x001e240000000a00 */
[----:B0-----:R-:W-:-:S05]  /*1060*/  IMAD.WIDE R4, R91, 0x4, R4 ;  /* 0x000000045b047825 */ /* 0x001fca00078e0204 */
[----:B--2---:R-:W2:Y:S01]  /*1070*/  LDG.E R221, desc[UR40][R4.64] ;  /* 0x0000002804dd7981 */ /* 0x004ea2000c1e1900 */
[----:B------:R-:W-:Y:S05]  /*1080*/  YIELD ;  /* 0x0000000000007946 */ /* 0x000fea0003800000 */
[----:B------:R-:W-:Y:S01]  /*1090*/  ULDC.64 UR4, c[0x0][0xa28] ;  /* 0x00028a0000047ab9 */ /* 0x000fe20000000a00 */
[----:B------:R-:W-:Y:S01]  /*10a0*/  ULDC.64 UR8, c[0x0][0xa18] ;  /* 0x0002860000087ab9 */ /* 0x000fe20000000a00 */
[----:B------:R-:W-:Y:S01]  /*10b0*/  ISETP.NE.U32.AND P1, PT, RZ, UR4, PT ;  /* 0x00000004ff007c0c */ /* 0x000fe2000bf25070 */
[----:B------:R-:W-:Y:S01]  /*10c0*/  ULDC.64 UR6, c[0x0][0xa08] ;  /* 0x0002820000067ab9 */ /* 0x000fe20000000a00 */
[----:B------:R-:W-:Y:S01]  /*10d0*/  IMAD.MOV.U32 R3, RZ, RZ, RZ ;  /* 0x000000ffff037224 */ /* 0x000fe200078e00ff */
[----:B------:R-:W-:Y:S01]  /*10e0*/  ISETP.NE.U32.AND P0, PT, RZ, UR6, PT ;  /* 0x00000006ff007c0c */ /* 0x000fe2000bf05070 */
[----:B------:R-:W-:Y:S01]  /*10f0*/  IMAD.MOV.U32 R31, RZ, RZ, RZ ;  /* 0x000000ffff1f7224 */ /* 0x000fe200078e00ff */
[----:B------:R-:W-:-:S02]  /*1100*/  ISETP.NE.AND.EX P1, PT, RZ, UR5, PT, P1 ;  /* 0x00000005ff007c0c */ /* 0x000fc4000bf25310 */
[----:B------:R-:W-:Y:S02]  /*1110*/  ISETP.NE.AND.EX P0, PT, RZ, UR7, PT, P0 ;  /* 0x00000007ff007c0c */ /* 0x000fe4000bf05300 */
[----:B--2---:R-:W-:Y:S01]  /*1120*/  SHF.R.S32.HI R229, RZ, 0x1f, R221 ;  /* 0x0000001fffe57819 */ /* 0x004fe200000114dd */
[----:B------:R-:W-:-:S08]  /*1130*/  IMAD.SHL.U32 R219, R221, 0x4, RZ ;  /* 0x00000004dddb7824 */ /* 0x000fd000078e00ff */
[C---:B------:R-:W-:Y:S02]  /*1140*/  @P1 LEA R6, P2, R221.reuse, UR4, 0x2 ;  /* 0x00000004dd061c11 */ /* 0x040fe4000f8410ff */
[C-C-:B------:R-:W-:Y:S02]  /*1150*/  SHF.L.U64.HI R220, R221.reuse, 0x2, R229.reuse ;  /* 0x00000002dddc7819 */ /* 0x140fe400000102e5 */
[----:B------:R-:W-:Y:S02]  /*1160*/  @P1 LEA.HI.X R7, R221, UR5, R229, 0x2, P2 ;  /* 0x00000005dd071c11 */ /* 0x000fe400090f14e5 */
[----:B------:R-:W-:Y:S01]  /*1170*/  ISETP.NE.U32.AND P2, PT, RZ, UR8, PT ;  /* 0x00000008ff007c0c */ /* 0x000fe2000bf45070 */
[----:B------:R-:W-:Y:S01]  /*1180*/  ULDC UR4, c[0x0][0x288] ;  /* 0x0000a20000047ab9 */ /* 0x000fe20000000800 */
[----:B------:R-:W-:Y:S01]  /*1190*/  IADD3 R8, P3, R219, UR6, RZ ;  /* 0x00000006db087c10 */ /* 0x000fe2000ff7e0ff */
[----:B------:R0:W5:Y:S01]  /*11a0*/  @P1 LDG.E R3, desc[UR40][R6.64] ;  /* 0x0000002806031981 */ /* 0x000162000c1e1900 */
[----:B------:R-:W-:Y:S01]  /*11b0*/  ISETP.NE.AND.EX P2, PT, RZ, UR9, PT, P2 ;  /* 0x00000009ff007c0c */ /* 0x000fe2000bf45320 */
[----:B------:R-:W-:Y:S01]  /*11c0*/  IMAD.U32 R39, RZ, RZ, UR4 ;  /* 0x00000004ff277e24 */ /* 0x000fe2000f8e00ff */
[----:B------:R-:W-:Y:S01]  /*11d0*/  IADD3.X R9, R220, UR7, RZ, P3, !PT ;  /* 0x00000007dc097c10 */ /* 0x000fe20009ffe4ff */
[----:B------:R-:W-:-:S04]  /*11e0*/  ULDC.64 UR4, c[0x0][0x418] ;  /* 0x0001060000047ab9 */ /* 0x000fc80000000a00 */
[----:B------:R0:W5:Y:S06]  /*11f0*/  @P0 LDG.E R31, desc[UR40][R8.64] ;  /* 0x00000028081f0981 */ /* 0x00016c000c1e1900 */
[----:B------:R-:W-:-:S04]  /*1200*/  @P2 IADD3 R4, P1, R219, UR8, RZ ;  /* 0x00000008db042c10 */ /* 0x000fc8000ff3e0ff */
[----:B------:R-:W-:-:S05]  /*1210*/  @P2 IADD3.X R5, R220, UR9, RZ, P1, !PT ;  /* 0x00000009dc052c10 */ /* 0x000fca0008ffe4ff */
[----:B------:R0:W5:Y:S01]  /*1220*/  @P2 LDG.E R39, desc[UR40][R4.64] ;  /* 0x0000002804272981 */ /* 0x000162000c1e1900 */
[----:B------:R-:W-:-:S03]  /*1230*/  UISETP.NE.U32.AND UP0, UPT, UR4, URZ, UPT ;  /* 0x0000003f0400728c */ /* 0x000fc6000bf05070 */
[----:B------:R-:W-:Y:S01]  /*1240*/  ULDC UR4, c[0x0][0x424] ;  /* 0x0001090000047ab9 */ /* 0x000fe20000000800 */
[----:B------:R-:W-:-:S03]  /*1250*/  UISETP.NE.AND.EX UP0, UPT, UR5, URZ, UPT, UP0 ;  /* 0x0000003f0500728c */ /* 0x000fc6000bf05300 */
[----:B------:R-:W-:Y:S01]  /*1260*/  ULDC UR5, c[0x0][0x2f0] ;  /* 0x0000bc0000057ab9 */ /* 0x000fe20000000800 */
[----:B------:R-:W-:-:S04]  /*1270*/  USEL UR4, UR4, 0x1, UP0 ;  /* 0x0000000104047887 */ /* 0x000fc80008000000 */
[----:B------:R-:W-:-:S03]  /*1280*/  UIMAD UR4, UR4, UR5, URZ ;  /* 0x00000005040472a4 */ /* 0x000fc6000f8e023f */
[----:B------:R-:W-:Y:S02]  /*1290*/  ULDC UR5, c[0x0][0x348] ;  /* 0x0000d20000057ab9 */ /* 0x000fe40000000800 */
[----:B------:R-:W-:Y:S02]  /*12a0*/  IMAD.U32 R60, RZ, RZ, UR5 ;  /* 0x00000005ff3c7e24 */ /* 0x000fe4000f8e00ff */
[----:B------:R-:W-:Y:S02]  /*12b0*/  IMAD.U32 R28, RZ, RZ, UR4 ;  /* 0x00000004ff1c7e24 */ /* 0x000fe4000f8e00ff */
[----:B------:R-:W-:Y:S01]  /*12c0*/  IMAD.MOV.U32 R29, RZ, RZ, R221 ;  /* 0x000000ffff1d7224 */ /* 0x000fe200078e00dd */
[----:B0--34-:R-:W-:Y:S06]  /*12d0*/  @P2 BRA `(.L_x_620) ;  /* 0x0000000000242947 */ /* 0x019fec0003800000 */
[----:B------:R-:W-:Y:S02]  /*12e0*/  ULDC.64 UR4, c[0x0][0xa00] ;  /* 0x0002800000047ab9 */ /* 0x000fe40000000a00 */
[----:B------:R-:W-:-:S04]  /*12f0*/  ISETP.NE.U32.AND P1, PT, RZ, UR4, PT ;  /* 0x00000004ff007c0c */ /* 0x000fc8000bf25070 */
[----:B------:R-:W-:-:S13]  /*1300*/  ISETP.NE.AND.EX P1, PT, RZ, UR5, PT, P1 ;  /* 0x00000005ff007c0c */ /* 0x000fda000bf25310 */
[----:B------:R-:W-:Y:S05]  /*1310*/  @!P1 BRA `(.L_x_620) ;  /* 0x0000000000149947 */ /* 0x000fea0003800000 */
[----:B------:R-:W0:Y:S02]  /*1320*/  LDC.64 R4, c[0x0][0xa00] ;  /* 0x00028000ff047b82 */ /* 0x000e240000000a00 */
[----:B0-----:R-:W-:-:S05]  /*1330*/  IMAD.WIDE R4, R29, 0x4, R4 ;  /* 0x000000041d047825 */ /* 0x001fca00078e0204 */
[----:B-----5:R-:W2:Y:S04]  /*1340*/  LDG.E R39, desc[UR40][R4.64] ;  /* 0x0000002804277981 */ /* 0x020ea8000c1e1900 */
[----:B------:R-:W2:Y:S02]  /*1350*/  LDG.E R0, desc[UR40][R4.64+0x4] ;  /* 0x0000042804007981 */ /* 0x000ea4000c1e1900 */
[----:B--2---:R-:W-:-:S07]  /*1360*/  IMAD.IADD R39, R0, 0x1, -R39 ;  /* 0x0000000100277824 */ /* 0x004fce00078e0a27 */
.L_x_620:
[----:B------:R-:W-:Y:S01]  /*1370*/  ULDC.64 UR4, c[0x0][0xa20] ;  /* 0x0002880000047ab9 */ /* 0x000fe20000000a00 */
[----:B------:R-:W-:Y:S01]  /*1380*/  IMAD.MOV.U32 R224, RZ, RZ, R89 ;  /* 0x000000ffffe07224 */ /* 0x000fe200078e0059 */
[----:B------:R-:W-:Y:S01]  /*1390*/  ISETP.NE.U32.AND P1, PT, RZ, UR4, PT ;  /* 0x00000004ff007c0c */ /* 0x000fe2000bf25070 */
[----:B------:R-:W-:-:S03]  /*13a0*/  IMAD.MOV.U32 R218, RZ, RZ, R90 ;  /* 0x000000ffffda7224 */ /* 0x000fc600078e005a */
[----:B------:R-:W-:-:S13]  /*13b0*/  ISETP.NE.AND.EX P1, PT, RZ, UR5, PT, P1 ;  /* 0x00000005ff007c0c */ /* 0x000fda000bf25310 */
[----:B------:R-:W-:Y:S05]  /*13c0*/  @!P1 BRA `(.L_x_621) ;  /* 0x0000000000109947 */ /* 0x000fea0003800000 */
[----:B------:R-:W-:-:S04]  /*13d0*/  IADD3 R4, P0, R219, UR4, RZ ;  /* 0x00000004db047c10 */ /* 0x000fc8000ff1e0ff */
[----:B------:R-:W-:-:S05]  /*13e0*/  IADD3.X R5, R220, UR5, RZ, P0, !PT ;  /* 0x00000005dc057c10 */ /* 0x000fca00087fe4ff */
[----:B------:R0:W5:Y:S01]  /*13f0*/  LDG.E R28, desc[UR40][R4.64] ;  /* 0x00000028041c7981 */ /* 0x000162000c1e1900 */
[----:B------:R-:W-:Y:S05]  /*1400*/  BRA `(.L_x_622) ;  /* 0x0000000000107947 */ /* 0x000fea0003800000 */
.L_x_621:
[----:B------:R-:W-:Y:S05]  /*1410*/  @!P0 BRA `(.L_x_622) ;  /* 0x00000000000c8947 */ /* 0x000fea0003800000 */
[----:B------:R-:W2:Y:S04]  /*1420*/  LDG.E R5, desc[UR40][R8.64] ;  /* 0x0000002808057981 */ /* 0x000ea8000c1e1900 */
[----:B------:R-:W2:Y:S02]  /*1430*/  LDG.E R28, desc[UR40][R8.64+0x4] ;  /* 0x00000428081c7981 */ /* 0x000ea4000c1e1900 */
[----:B--2---:R-:W-:-:S07]  /*1440*/  IMAD.IADD R28, R28, 0x1, -R5 ;  /* 0x000000011c1c7824 */ /* 0x004fce00078e0a05 */
.L_x_622:
[----:B------:R-:W-:Y:S02]  /*1450*/  ULDC.64 UR4, c[0x0][0xa10] ;  /* 0x0002840000047ab9 */ /* 0x000fe40000000a00 */
[----:B------:R-:W-:-:S04]  /*1460*/  ISETP.NE.U32.AND P0, PT, RZ, UR4, PT ;  /* 0x00000004ff007c0c */ /* 0x000fc8000bf05070 */
[----:B------:R-:W-:Y:S01]  /*1470*/  ISETP.NE.AND.EX P0, PT, RZ, UR5, PT, P0 ;  /* 0x00000005ff007c0c */ /* 0x000fe2000bf05300 */
[----:B------:R-:W-:-:S12]  /*1480*/  ULDC.64 UR4, c[0x0][0xa30] ;  /* 0x00028c0000047ab9 */ /* 0x000fd80000000a00 */
[----:B0-----:R-:W0:Y:S02]  /*1490*/  @P0 LDC.64 R4, c[0x0][0xa10] ;  /* 0x00028400ff040b82 */ /* 0x001e240000000a00 */
[----:B0-----:R-:W-:-:S05]  /*14a0*/  @P0 IMAD.WIDE R4, R29, 0x4, R4 ;  /* 0x000000041d040825 */ /* 0x001fca00078e0204 */
[----:B------:R-:W2:Y:S04]  /*14b0*/  @P0 LDG.E R0, desc[UR40][R4.64] ;  /* 0x0000002804000981 */ /* 0x000ea8000c1e1900 */
[----:B------:R0:W2:Y:S01]  /*14c0*/  @P0 LDG.E R9, desc[UR40][R4.64+0x4] ;  /* 0x0000042804090981 */ /* 0x0000a2000c1e1900 */
[----:B-----5:R-:W-:Y:S01]  /*14d0*/  IADD3 R3, -R3, R28, RZ ;  /* 0x0000001c03037210 */ /* 0x020fe20007ffe1ff */
[----:B------:R-:W-:Y:S01]  /*14e0*/  IMAD.MOV.U32 R38, RZ, RZ, R28 ;  /* 0x000000ffff267224 */ /* 0x000fe200078e001c */
[----:B------:R-:W-:-:S04]  /*14f0*/  ISETP.NE.U32.AND P1, PT, RZ, UR4, PT ;  /* 0x00000004ff007c0c */ /* 0x000fc8000bf25070 */
[----:B------:R-:W-:Y:S01]  /*1500*/  ISETP.NE.AND.EX P1, PT, RZ, UR5, PT, P1 ;  /* 0x00000005ff007c0c */ /* 0x000fe2000bf25310 */
[----:B0-----:R-:W-:-:S05]  /*1510*/  IMAD.MOV R4, RZ, RZ, -R3 ;  /* 0x000000ffff047224 */ /* 0x001fca00078e0a03 */
[----:B------:R-:W-:-:S07]  /*1520*/  VIMNMX R4, RZ, R4, !PT ;  /* 0x00000004ff047248 */ /* 0x000fce0007fe0100 */
[----:B------:R-:W-:-:S04]  /*1530*/  @P1 IADD3 R6, P2, R219, UR4, RZ ;  /* 0x00000004db061c10 */ /* 0x000fc8000ff5e0ff */
[----:B------:R-:W-:-:S05]  /*1540*/  @P1 IADD3.X R7, R220, UR5, RZ, P2, !PT ;  /* 0x00000005dc071c10 */ /* 0x000fca00097fe4ff */
[----:B------:R0:W5:Y:S01]  /*1550*/  @P1 LDG.E R38, desc[UR40][R6.64] ;  /* 0x0000002806261981 */ /* 0x000162000c1e1900 */
[----:B--2---:R-:W-:-:S04]  /*1560*/  @P0 IMAD.IADD R60, R9, 0x1, -R0 ;  /* 0x00000001093c0824 */ /* 0x004fc800078e0a00 */
[----:B------:R-:W-:-:S04]  /*1570*/  IMAD.IADD R172, R3, 0x1, R60 ;  /* 0x0000000103ac7824 */ /* 0x000fc800078e023c */
[----:B------:R-:W-:-:S04]  /*1580*/  VIADD R0, R172, 0x5f ;  /* 0x0000005fac007836 */ /* 0x000fc80000000000 */
[----:B------:R-:W-:-:S05]  /*1590*/  IMAD.HI R0, R0, 0x2aaaaaab, RZ ;  /* 0x2aaaaaab00007827 */ /* 0x000fca00078e02ff */
[----:B------:R-:W-:-:S04]  /*15a0*/  SHF.R.U32.HI R173, RZ, 0x1f, R0 ;  /* 0x0000001fffad7819 */ /* 0x000fc80000011600 */
[----:B------:R-:W-:-:S05]  /*15b0*/  LEA.HI.SX32 R173, R0, R173, 0x1c ;  /* 0x000000ad00ad7211 */ /* 0x000fca00078fe2ff */
[----:B------:R-:W-:-:S05]  /*15c0*/  IMAD R3, R173, 0x60, -R3 ;  /* 0x00000060ad037824 */ /* 0x000fca00078e0a03 */
[----:B------:R-:W-:-:S04]  /*15d0*/  VIMNMX R3, R3, R60, PT ;  /* 0x0000003c03037248 */ /* 0x000fc80003fe0100 */
[----:B------:R-:W-:Y:S01]  /*15e0*/  ISETP.GT.AND P0, PT, R3, R4, PT ;  /* 0x000000040300720c */ /* 0x000fe20003f04270 */
[----:B------:R-:W-:-:S05]  /*15f0*/  IMAD.WIDE.U32 R4, R4, -0x55555555, RZ ;  /* 0xaaaaaaab04047825 */ /* 0x000fca00078e00ff */
[----:B------:R-:W-:-:S05]  /*1600*/  SHF.R.U32.HI R27, RZ, 0x6, R5 ;  /* 0x00000006ff1b7819 */ /* 0x000fca0000011605 */
[----:B------:R-:W-:Y:S02]  /*1610*/  IMAD.MOV.U32 R26, RZ, RZ, R27 ;  /* 0x000000ffff1a7224 */ /* 0x000fe400078e001b */
[----:B------:R-:W-:-:S04]  /*1620*/  @P0 VIADD R0, R3, 0x5f ;  /* 0x0000005f03000836 */ /* 0x000fc80000000000 */
[----:B------:R-:W-:-:S05]  /*1630*/  @P0 IMAD.HI R0, R0, 0x2aaaaaab, RZ ;  /* 0x2aaaaaab00000827 */ /* 0x000fca00078e02ff */
[----:B------:R-:W-:-:S04]  /*1640*/  @P0 SHF.R.U32.HI R3, RZ, 0x1f, R0 ;  /* 0x0000001fff030819 */ /* 0x000fc80000011600 */
[----:B------:R-:W-:Y:S02]  /*1650*/  @P0 LEA.HI.SX32 R26, R0, R3, 0x1c ;  /* 0x00000003001a0211 */ /* 0x000fe400078fe2ff */
[----:B------:R-:W-:Y:S02]  /*1660*/  PLOP3.LUT P0, PT, PT, PT, PT, 0x80, 0x0 ;  /* 0x000000000000781c */ /* 0x000fe40003f0f070 */
[----:B------:R-:W-:-:S13]  /*1670*/  ISETP.GT.AND P1, PT, R26, R27, PT ;  /* 0x0000001b1a00720c */ /* 0x000fda0003f24270 */
[----:B0-----:R-:W-:Y:S05]  /*1680*/  @!P1 BRA `(.L_x_623) ;  /* 0x0000003c00c89947 */ /* 0x001fea0003800000 */
[----:B------:R-:W-:Y:S01]  /*1690*/  VIADD R25, R18, 0x1c400 ;  /* 0x0001c40012197836 */ /* 0x000fe20000000000 */
[----:B------:R-:W-:Y:S04]  /*16a0*/  BSSY B6, `(.L_x_624) ;  /* 0x0000013000067945 */ /* 0x000fe80003800000 */
[----:B------:R-:W-:-:S13]  /*16b0*/  LOP3.LUT P0, RZ, R25, 0x3ff, RZ, 0xc0, !PT ;  /* 0x000003ff19ff7812 */ /* 0x000fda000780c0ff */
[----:B------:R-:W-:Y:S05]  /*16c0*/  @!P0 BRA `(.L_x_625) ;  /* 0x0000000000408947 */ /* 0x000fea0003800000 */
[----:B------:R-:W-:Y:S01]  /*16d0*/  MOV R0, 0x0 ;  /* 0x0000000000007802 */ /* 0x000fe20000000f00 */
[----:B------:R-:W-:Y:S01]  /*16e0*/  ULDC.64 UR4, c[0x4][0x98] ;  /* 0x0100260000047ab9 */ /* 0x000fe20000000a00 */
[----:B------:R-:W-:Y:S01]  /*16f0*/  ULDC.64 UR6, c[0x4][0x30] ;  /* 0x01000c0000067ab9 */ /* 0x000fe20000000a00 */
[----:B------:R-:W-:Y:S01]  /*1700*/  IMAD.U32 R4, RZ, RZ, UR4 ;  /* 0x00000004ff047e24 */ /* 0x000fe2000f8e00ff */
[----:B------:R0:W1:Y:S01]  /*1710*/  LDC.64 R14, c[0x4][R0] ;  /* 0x01000000000e7b82 */ /* 0x0000620000000a00 */
[----:B------:R-:W-:Y:S01]  /*1720*/  IMAD.U32 R5, RZ, RZ, UR5 ;  /* 0x00000005ff057e24 */ /* 0x000fe2000f8e00ff */
[----:B------:R-:W-:Y:S01]  /*1730*/  ULDC.64 UR4, c[0x4][0xa0] ;  /* 0x0100280000047ab9 */ /* 0x000fe20000000a00 */
[----:B------:R-:W-:Y:S01]  /*1740*/  IMAD.U32 R10, RZ, RZ, UR6 ;  /* 0x00000006ff0a7e24 */ /* 0x000fe2000f8e00ff */
[----:B------:R-:W-:Y:S01]  /*1750*/  MOV R13, RZ ;  /* 0x000000ff000d7202 */ /* 0x000fe20000000f00 */
[----:B------:R-:W-:Y:S02]  /*1760*/  IMAD.U32 R6, RZ, RZ, UR4 ;  /* 0x00000004ff067e24 */ /* 0x000fe4000f8e00ff */
[----:B------:R-:W-:-:S02]  /*1770*/  IMAD.U32 R7, RZ, RZ, UR5 ;  /* 0x00000005ff077e24 */ /* 0x000fc4000f8e00ff */
[----:B------:R-:W-:Y:S02]  /*1780*/  IMAD.U32 R11, RZ, RZ, UR7 ;  /* 0x00000007ff0b7e24 */ /* 0x000fe4000f8e00ff */
[----:B------:R-:W-:Y:S02]  /*1790*/  IMAD.MOV.U32 R8, RZ, RZ, 0x70 ;  /* 0x00000070ff087424 */ /* 0x000fe400078e00ff */
[----:B0-----:R-:W-:-:S07]  /*17a0*/  IMAD.MOV.U32 R12, RZ, RZ, 0x1 ;  /* 0x00000001ff0c7424 */ /* 0x001fce00078e00ff */
[----:B------:R-:W-:-:S07]  /*17b0*/  LEPC R20, `(.L_x_625) ;  /* 0x000000001014794e */ /* 0x000fce0000000000 */
[----:B-1---5:R-:W-:Y:S05]  /*17c0*/  CALL.ABS.NOINC R14 ;  /* 0x000000000e007343 */ /* 0x022fea0003c00000 */
.L_x_625:
[----:B------:R-:W-:Y:S05]  /*17d0*/  BSYNC B6 ;  /* 0x0000000000067941 */ /* 0x000fea0003800000 */
.L_x_624:
        /* <DEDUP_REMOVED lines=19> */
[----:B-1---5:R-:W-:Y:S05]  /*1910*/  CALL.ABS.NOINC R14 ;  /* 0x000000000e007343 */ /* 0x022fea0003c00000 */
.L_x_627:
[----:B------:R-:W-:Y:S05]  /*1920*/  BSYNC B6 ;  /* 0x0000000000067941 */ /* 0x000fea0003800000 */
.L_x_626:
[----:B------:R-:W-:Y:S01]  /*1930*/  ULDC.64 UR4, c[0x0][0x9f8] ;  /* 0x00027e0000047ab9 */ /* 0x000fe20000000a00 */
[----:B------:R-:W0:Y:S01]  /*1940*/  S2R R32, SR_TID.X ;  /* 0x0000000000207919 */ /* 0x000e220000002100 */
[----:B------:R-:W-:Y:S01]  /*1950*/  ISETP.NE.U32.AND P0, PT, RZ, UR4, PT ;  /* 0x00000004ff007c0c */ /* 0x000fe2000bf05070 */
[----:B------:R-:W1:Y:S01]  /*1960*/  LDC.64 R8, c[0x0][0x300] ;  /* 0x0000c000ff087b82 */ /* 0x000e620000000a00 */
[----:B------:R-:W-:Y:S01]  /*1970*/  IMAD.IADD R58, R31, 0x1, R28 ;  /* 0x000000011f3a7824 */ /* 0x000fe200078e021c */
[----:B------:R-:W-:Y:S01]  /*1980*/  ULDC.64 UR6, c[0x0][0xa08] ;  /* 0x0002820000067ab9 */ /* 0x000fe20000000a00 */
[----:B------:R-:W-:Y:S02]  /*1990*/  ISETP.NE.AND.EX P0, PT, RZ, UR5, PT, P0 ;  /* 0x00000005ff007c0c */ /* 0x000fe4000bf05300 */
[----:B------:R-:W-:Y:S01]  /*19a0*/  SHF.R.S32.HI R11, RZ, 0x1f, R90 ;  /* 0x0000001fff0b7819 */ /* 0x000fe2000001145a */
[----:B------:R-:W-:Y:S02]  /*19b0*/  VIADD R62, R16, 0x20 ;  /* 0x00000020103e7836 */ /* 0x000fe40000000000 */
[----:B------:R-:W2:Y:S08]  /*19c0*/  LDC.64 R56, c[0x0][0x3f8] ;  /* 0x0000fe00ff387b82 */ /* 0x000eb00000000a00 */
[----:B------:R-:W-:Y:S01]  /*19d0*/  @P0 IADD3 R4, P1, R219, UR4, RZ ;  /* 0x00000004db040c10 */ /* 0x000fe2000ff3e0ff */
[----:B------:R-:W3:Y:S03]  /*19e0*/  LDC R43, c[0x0][0x3f4] ;  /* 0x0000fd00ff2b7b82 */ /* 0x000ee60000000800 */
[----:B------:R-:W-:Y:S01]  /*19f0*/  @P0 IADD3.X R5, R220, UR5, RZ, P1, !PT ;  /* 0x00000005dc050c10 */ /* 0x000fe20008ffe4ff */
[----:B------:R-:W-:-:S04]  /*1a00*/  ULDC.64 UR4, c[0x0][0x308] ;  /* 0x0000c20000047ab9 */ /* 0x000fc80000000a00 */
[----:B------:R4:W3:Y:S01]  /*1a10*/  @P0 LDG.E R29, desc[UR40][R4.64] ;  /* 0x00000028041d0981 */ /* 0x0008e2000c1e1900 */
[----:B------:R-:W-:Y:S01]  /*1a20*/  SHF.R.S32.HI R40, RZ, 0x1f, R58 ;  /* 0x0000001fff287819 */ /* 0x000fe2000001143a */
[-C--:B-1----:R-:W-:Y:S01]  /*1a30*/  IMAD.WIDE.U32 R6, R58, R8.reuse, RZ ;  /* 0x000000083a067225 */ /* 0x082fe200078e00ff */
[----:B------:R-:W-:Y:S01]  /*1a40*/  ISETP.NE.U32.AND P0, PT, RZ, UR6, PT ;  /* 0x00000006ff007c0c */ /* 0x000fe2000bf05070 */
[----:B------:R-:W1:Y:S01]  /*1a50*/  LDC.64 R14, c[0x0][0x408] ;  /* 0x00010200ff0e7b82 */ /* 0x000e620000000a00 */
[----:B0-----:R-:W-:Y:S01]  /*1a60*/  SHF.R.U32.HI R42, RZ, 0x7, R32 ;  /* 0x00000007ff2a7819 */ /* 0x001fe20000011620 */
[-C--:B------:R-:W-:Y:S01]  /*1a70*/  IMAD R0, R40, R8.reuse, RZ ;  /* 0x0000000828007224 */ /* 0x080fe200078e02ff */
[----:B------:R-:W-:Y:S01]  /*1a80*/  ISETP.NE.AND.EX P0, PT, RZ, UR7, PT, P0 ;  /* 0x00000007ff007c0c */ /* 0x000fe2000bf05300 */
[----:B------:R-:W-:Y:S01]  /*1a90*/  IMAD R10, R225, R8, RZ ;  /* 0x00000008e10a7224 */ /* 0x000fe200078e02ff */
[----:B------:R-:W-:Y:S01]  /*1aa0*/  ISETP.NE.AND P6, PT, R42, 0x1, PT ;  /* 0x000000012a00780c */ /* 0x000fe20003fc5270 */
[----:B------:R-:W-:Y:S01]  /*1ab0*/  IMAD R3, R58, R9, R0 ;  /* 0x000000093a037224 */ /* 0x000fe200078e0200 */
[C---:B------:R-:W-:Y:S01]  /*1ac0*/  IADD3 R12, R16.reuse, 0xc0, RZ ;  /* 0x000000c0100c7810 */ /* 0x040fe20007ffe0ff */
[----:B------:R-:W-:Y:S01]  /*1ad0*/  VIADD R63, R16, 0x40 ;  /* 0x00000040103f7836 */ /* 0x000fe20000000000 */
[----:B------:R-:W-:Y:S01]  /*1ae0*/  SHF.L.U32 R71, R227, 0x6, RZ ;  /* 0x00000006e3477819 */ /* 0x000fe200000006ff */
[----:B------:R-:W-:Y:S01]  /*1af0*/  IMAD.IADD R7, R7, 0x1, R3 ;  /* 0x0000000107077824 */ /* 0x000fe200078e0203 */
[----:B------:R-:W-:Y:S01]  /*1b00*/  SHF.L.U64.HI R67, R8, 0x6, R9 ;  /* 0x0000000608437819 */ /* 0x000fe20000010209 */
[----:B------:R-:W-:Y:S01]  /*1b10*/  IMAD R3, R11, UR4, RZ ;  /* 0x000000040b037c24 */ /* 0x000fe2000f8e02ff */
[----:B------:R-:W-:Y:S01]  /*1b20*/  LOP3.LUT R71, R71, 0x1c0, RZ, 0xc0, !PT ;  /* 0x000001c047477812 */ /* 0x000fe200078ec0ff */
[----:B----4-:R-:W-:Y:S01]  /*1b30*/  IMAD.WIDE.U32 R4, R90, UR4, R6 ;  /* 0x000000045a047c25 */ /* 0x010fe2000f8e0006 */
[----:B--2---:R-:W-:-:S02]  /*1b40*/  SHF.L.U64.HI R72, R56, 0x6, R57 ;  /* 0x0000000638487819 */ /* 0x004fc40000010239 */
[----:B------:R-:W-:Y:S01]  /*1b50*/  SHF.R.U32.HI R74, RZ, 0x3, R71 ;  /* 0x00000003ff4a7819 */ /* 0x000fe20000011647 */
[----:B------:R-:W-:Y:S01]  /*1b60*/  IMAD R3, R90, UR5, R3 ;  /* 0x000000055a037c24 */ /* 0x000fe2000f8e0203 */
[----:B------:R-:W-:Y:S01]  /*1b70*/  ULDC.64 UR4, c[0x0][0x310] ;  /* 0x0000c40000047ab9 */ /* 0x000fe20000000a00 */
[----:B------:R-:W-:Y:S01]  /*1b80*/  IMAD.WIDE.U32 R6, R19, R8, R16 ;  /* 0x0000000813067225 */ /* 0x000fe200078e0010 */
[----:B------:R-:W-:-:S03]  /*1b90*/  SHF.R.S32.HI R75, RZ, 0x1f, R222 ;  /* 0x0000001fff4b7819 */ /* 0x000fc600000114de */
[----:B------:R-:W-:Y:S01]  /*1ba0*/  IMAD.IADD R5, R5, 0x1, R3 ;  /* 0x0000000105057824 */ /* 0x000fe200078e0203 */
[----:B-1----:R-:W-:Y:S01]  /*1bb0*/  SHF.L.U64.HI R69, R14, 0x6, R15 ;  /* 0x000000060e457819 */ /* 0x002fe2000001020f */
[C---:B------:R-:W-:Y:S02]  /*1bc0*/  VIADD R64, R16.reuse, 0x60 ;  /* 0x0000006010407836 */ /* 0x040fe40000000000 */
[C---:B------:R-:W-:Y:S02]  /*1bd0*/  VIADD R65, R16.reuse, 0x80 ;  /* 0x0000008010417836 */ /* 0x040fe40000000000 */
[C---:B------:R-:W-:Y:S02]  /*1be0*/  VIADD R66, R16.reuse, 0xa0 ;  /* 0x000000a010427836 */ /* 0x040fe40000000000 */
[----:B------:R-:W-:Y:S02]  /*1bf0*/  VIADD R23, R16, 0xe0 ;  /* 0x000000e010177836 */ /* 0x000fe40000000000 */
[----:B------:R-:W-:-:S02]  /*1c00*/  IMAD R28, R225, R56, RZ ;  /* 0x00000038e11c7224 */ /* 0x000fc400078e02ff */
[----:B------:R-:W-:Y:S02]  /*1c10*/  IMAD.MOV.U32 R77, RZ, RZ, 0x20 ;  /* 0x00000020ff4d7424 */ /* 0x000fe400078e00ff */
[----:B------:R-:W-:Y:S02]  /*1c20*/  IMAD R35, R19, R57, R28 ;  /* 0x0000003913237224 */ /* 0x000fe400078e021c */
[----:B------:R-:W-:Y:S01]  /*1c30*/  VIADD R76, R42, 0x8 ;  /* 0x000000082a4c7836 */ /* 0x000fe20000000000 */
[----:B------:R-:W-:Y:S01]  /*1c40*/  SHF.R.U32.HI R42, RZ, 0x3, R210 ;  /* 0x00000003ff2a7819 */ /* 0x000fe200000116d2 */
[----:B------:R-:W-:Y:S02]  /*1c50*/  IMAD.SHL.U32 R68, R8, 0x40, RZ ;  /* 0x0000004008447824 */ /* 0x000fe400078e00ff */
[----:B------:R-:W-:Y:S02]  /*1c60*/  IMAD R81, R15, 0x60, RZ ;  /* 0x000000600f517824 */ /* 0x000fe400078e02ff */
[----:B------:R-:W-:-:S02]  /*1c70*/  IMAD.SHL.U32 R70, R14, 0x40, RZ ;  /* 0x000000400e467824 */ /* 0x000fc400078e00ff */
[----:B------:R-:W-:Y:S02]  /*1c80*/  IMAD.SHL.U32 R73, R56, 0x40, RZ ;  /* 0x0000004038497824 */ /* 0x000fe400078e00ff */
[----:B---3--:R-:W-:Y:S01]  /*1c90*/  IMAD.SHL.U32 R78, R43, 0x2, RZ ;  /* 0x000000022b4e7824 */ /* 0x008fe200078e00ff */
[----:B------:R-:W-:Y:S02]  /*1ca0*/  SHF.R.S32.HI R0, RZ, 0x1f, R29 ;  /* 0x0000001fff007819 */ /* 0x000fe4000001141d */
[----:B------:R-:W-:Y:S01]  /*1cb0*/  SEL R21, R29, RZ, !P0 ;  /* 0x000000ff1d157207 */ /* 0x000fe20004000000 */
[----:B------:R-:W-:Y:S01]  /*1cc0*/  IMAD.WIDE.U32 R28, R19, R56, R16 ;  /* 0x00000038131c7225 */ /* 0x000fe200078e0010 */
[----:B------:R-:W-:-:S03]  /*1cd0*/  SEL R20, R0, RZ, !P0 ;  /* 0x000000ff00147207 */ /* 0x000fc60004000000 */
[----:B------:R-:W-:-:S04]  /*1ce0*/  IMAD.WIDE.U32 R4, R21, UR4, R4 ;  /* 0x0000000415047c25 */ /* 0x000fc8000f8e0004 */
[----:B------:R-:W-:Y:S01]  /*1cf0*/  IMAD R0, R20, UR4, RZ ;  /* 0x0000000414007c24 */ /* 0x000fe2000f8e02ff */
[----:B------:R-:W-:Y:S01]  /*1d00*/  IADD3 R61, P0, R4, R6, RZ ;  /* 0x00000006043d7210 */ /* 0x000fe20007f1e0ff */
[----:B------:R-:W-:Y:S02]  /*1d10*/  IMAD.IADD R29, R35, 0x1, R29 ;  /* 0x00000001231d7824 */ /* 0x000fe400078e021d */
[----:B------:R-:W-:Y:S01]  /*1d20*/  IMAD R3, R21, UR5, R0 ;  /* 0x0000000515037c24 */ /* 0x000fe2000f8e0200 */
[----:B------:R-:W-:Y:S05]  /*1d30*/  @!P6 WARPSYNC.ALL ;  /* 0x000000000000e948 */ /* 0x000fea0003800000 */
[----:B------:R-:W-:Y:S01]  /*1d40*/  ULDC UR4, c[0x0][0x320] ;  /* 0x0000c80000047ab9 */ /* 0x000fe20000000800 */
[----:B------:R-:W-:Y:S01]  /*1d50*/  IMAD R0, R19, R9, R10 ;  /* 0x0000000913007224 */ /* 0x000fe200078e020a */
[----:B------:R-:W-:Y:S01]  /*1d60*/  @!P6 BAR.SYNC.DEFER_BLOCKING 0x9, 0x100 ;  /* 0x024400000000eb1d */ /* 0x000fe20000010000 */
[----:B------:R-:W-:Y:S01]  /*1d70*/  IMAD.IADD R3, R5, 0x1, R3 ;  /* 0x0000000105037824 */ /* 0x000fe200078e0203 */
[----:B------:R-:W-:Y:S01]  /*1d80*/  ISETP.GE.AND P1, PT, R62, UR4, PT ;  /* 0x000000043e007c0c */ /* 0x000fe2000bf26270 */
[----:B-----5:R-:W-:Y:S01]  /*1d90*/  IMAD.WIDE.U32 R36, R38, R56, R28 ;  /* 0x0000003826247225 */ /* 0x020fe200078e001c */
[----:B------:R-:W-:-:S02]  /*1da0*/  ISETP.GE.AND P2, PT, R12, UR4, PT ;  /* 0x000000040c007c0c */ /* 0x000fc4000bf46270 */
[----:B------:R-:W-:Y:S01]  /*1db0*/  SEL R6, RZ, 0xffffffff, P1 ;  /* 0xffffffffff067807 */ /* 0x000fe20000800000 */
[----:B------:R-:W-:Y:S01]  /*1dc0*/  ULDC.64 UR6, c[0x0][0x330] ;  /* 0x0000cc0000067ab9 */ /* 0x000fe20000000a00 */
[----:B------:R-:W-:Y:S01]  /*1dd0*/  IADD3.X R0, R3, R7, R0, P0, !PT ;  /* 0x0000000703007210 */ /* 0x000fe200007fe400 */
[----:B------:R-:W-:Y:S01]  /*1de0*/  IMAD R7, R11, UR6, RZ ;  /* 0x000000060b077c24 */ /* 0x000fe2000f8e02ff */
[----:B------:R-:W-:Y:S01]  /*1df0*/  ISETP.GE.AND P0, PT, R16, UR4, PT ;  /* 0x0000000410007c0c */ /* 0x000fe2000bf06270 */
[----:B------:R-:W-:Y:S01]  /*1e00*/  IMAD.SHL.U32 R11, R6, 0x2, RZ ;  /* 0x00000002060b7824 */ /* 0x000fe200078e00ff */
[----:B------:R-:W-:Y:S01]  /*1e10*/  ISETP.GE.AND P1, PT, R64, UR4, PT ;  /* 0x0000000440007c0c */ /* 0x000fe2000bf26270 */
[C---:B------:R-:W-:Y:S01]  /*1e20*/  IMAD R13, R90.reuse, UR7, R7 ;  /* 0x000000075a0d7c24 */ /* 0x040fe2000f8e0207 */
[----:B------:R-:W-:Y:S01]  /*1e30*/  SEL R10, RZ, 0x1, P0 ;  /* 0x00000001ff0a7807 */ /* 0x000fe20000000000 */
[----:B------:R-:W-:Y:S01]  /*1e40*/  IMAD.WIDE.U32 R6, R90, UR6, R16 ;  /* 0x000000065a067c25 */ /* 0x000fe2000f8e0010 */
[----:B------:R-:W-:-:S02]  /*1e50*/  ISETP.GE.AND P0, PT, R63, UR4, PT ;  /* 0x000000043f007c0c */ /* 0x000fc4000bf06270 */
[----:B------:R-:W-:Y:S01]  /*1e60*/  LOP3.LUT R10, R11, 0x2, R10, 0xe2, !PT ;  /* 0x000000020b0a7812 */ /* 0x000fe200078ee20a */
[----:B------:R-:W-:Y:S01]  /*1e70*/  IMAD.IADD R7, R7, 0x1, R13 ;  /* 0x0000000107077824 */ /* 0x000fe200078e020d */
[----:B------:R-:W-:Y:S02]  /*1e80*/  SEL R11, RZ, 0x4, P0 ;  /* 0x00000004ff0b7807 */ /* 0x000fe40000000000 */
[----:B------:R-:W-:Y:S02]  /*1e90*/  SEL R12, RZ, 0x8, P1 ;  /* 0x00000008ff0c7807 */ /* 0x000fe40000800000 */
[----:B------:R-:W-:Y:S02]  /*1ea0*/  ISETP.GE.AND P0, PT, R65, UR4, PT ;  /* 0x0000000441007c0c */ /* 0x000fe4000bf06270 */
[----:B------:R-:W-:Y:S02]  /*1eb0*/  ISETP.GE.AND P1, PT, R66, UR4, PT ;  /* 0x0000000442007c0c */ /* 0x000fe4000bf26270 */
[----:B------:R-:W-:-:S02]  /*1ec0*/  LOP3.LUT R10, R12, R10, R11, 0xfe, !PT ;  /* 0x0000000a0c0a7212 */ /* 0x000fc400078efe0b */
[----:B------:R-:W-:Y:S02]  /*1ed0*/  SEL R11, RZ, 0x10, P0 ;  /* 0x00000010ff0b7807 */ /* 0x000fe40000000000 */
[----:B------:R-:W-:Y:S02]  /*1ee0*/  SEL R12, RZ, 0x20, P1 ;  /* 0x00000020ff0c7807 */ /* 0x000fe40000800000 */
[----:B------:R-:W-:Y:S01]  /*1ef0*/  ISETP.GE.AND P3, PT, R23, UR4, PT ;  /* 0x0000000417007c0c */ /* 0x000fe2000bf66270 */
[----:B------:R-:W-:Y:S01]  /*1f00*/  ULDC.64 UR4, c[0x0][0x338] ;  /* 0x0000ce0000047ab9 */ /* 0x000fe20000000a00 */
[----:B------:R-:W-:Y:S01]  /*1f10*/  LOP3.LUT R11, R12, R10, R11, 0xfe, !PT ;  /* 0x0000000a0c0b7212 */ /* 0x000fe200078efe0b */
[----:B------:R-:W-:Y:S01]  /*1f20*/  IMAD R12, R20, UR4, RZ ;  /* 0x00000004140c7c24 */ /* 0x000fe2000f8e02ff */
[----:B------:R-:W-:Y:S01]  /*1f30*/  SEL R10, RZ, 0x40, P2 ;  /* 0x00000040ff0a7807 */ /* 0x000fe20001000000 */
[C---:B------:R-:W-:Y:S01]  /*1f40*/  IMAD.WIDE.U32 R6, R21.reuse, UR4, R6 ;  /* 0x0000000415067c25 */ /* 0x040fe2000f8e0006 */
[----:B------:R-:W-:Y:S01]  /*1f50*/  ISETP.GE.AND P0, PT, R16, R43, PT ;  /* 0x0000002b1000720c */ /* 0x000fe20003f06270 */
[----:B------:R-:W-:Y:S01]  /*1f60*/  ULDC UR4, c[0x0][0x2f4] ;  /* 0x0000bd0000047ab9 */ /* 0x000fe20000000800 */
[----:B------:R-:W-:Y:S01]  /*1f70*/  SHF.R.S32.HI R23, RZ, 0x1f, R22 ;  /* 0x0000001fff177819 */ /* 0x000fe20000011416 */
[----:B------:R-:W-:Y:S01]  /*1f80*/  IMAD R41, R21, UR5, R12 ;  /* 0x0000000515297c24 */ /* 0x000fe2000f8e020c */
[----:B------:R-:W-:Y:S01]  /*1f90*/  LOP3.LUT R96, R11, R10, RZ, 0xfc, !PT ;  /* 0x0000000a0b607212 */ /* 0x000fe200078efcff */
[-C--:B------:R-:W-:Y:S01]  /*1fa0*/  IMAD R10, R225, R14.reuse, RZ ;  /* 0x0000000ee10a7224 */ /* 0x080fe200078e02ff */
[----:B------:R-:W-:Y:S01]  /*1fb0*/  SEL R33, R43, RZ, P0 ;  /* 0x000000ff2b217207 */ /* 0x000fe20000000000 */
[----:B------:R-:W-:Y:S01]  /*1fc0*/  IMAD.WIDE.U32 R12, R19, R14, R22 ;  /* 0x0000000e130c7225 */ /* 0x000fe200078e0016 */
[----:B------:R-:W-:-:S02]  /*1fd0*/  LOP3.LUT R29, R71, 0x18, R16, 0xf8, !PT ;  /* 0x00000018471d7812 */ /* 0x000fc400078ef810 */
[----:B------:R-:W-:Y:S01]  /*1fe0*/  LOP3.LUT P1, RZ, R227, 0x4, RZ, 0xc0, !PT ;  /* 0x00000004e3ff7812 */ /* 0x000fe2000782c0ff */
[----:B------:R-:W-:Y:S01]  /*1ff0*/  IMAD R31, R19, R15, R10 ;  /* 0x0000000f131f7224 */ /* 0x000fe200078e020a */
[----:B------:R-:W-:Y:S01]  /*2000*/  LOP3.LUT R28, R29, R74, RZ, 0x3c, !PT ;  /* 0x0000004a1d1c7212 */ /* 0x000fe200078e3cff */
[C---:B------:R-:W-:Y:S01]  /*2010*/  IMAD.WIDE.U32 R20, R19.reuse, R14, R16 ;  /* 0x0000000e13147225 */ /* 0x040fe200078e0010 */
[----:B------:R-:W-:Y:S02]  /*2020*/  IADD3 R58, P2, R19, R58, RZ ;  /* 0x0000003a133a7210 */ /* 0x000fe40007f5e0ff */
[----:B------:R-:W-:Y:S01]  /*2030*/  SEL R77, R77, 0xffffffe0, !P1 ;  /* 0xffffffe04d4d7807 */ /* 0x000fe20004800000 */
[----:B------:R-:W-:Y:S01]  /*2040*/  IMAD.WIDE.U32 R10, R19, R56, R22 ;  /* 0x00000038130a7225 */ /* 0x000fe200078e0016 */
[----:B------:R-:W-:Y:S02]  /*2050*/  SEL R95, RZ, 0xffffff80, P3 ;  /* 0xffffff80ff5f7807 */ /* 0x000fe40001800000 */
[C---:B------:R-:W-:Y:S01]  /*2060*/  ISETP.GE.AND P1, PT, R16.reuse, UR4, PT ;  /* 0x0000000410007c0c */ /* 0x040fe2000bf26270 */
[----:B------:R-:W-:Y:S01]  /*2070*/  IMAD.IADD R33, R16, 0x1, R33 ;  /* 0x0000000110217824 */ /* 0x000fe200078e0221 */
[C---:B------:R-:W-:Y:S01]  /*2080*/  LOP3.LUT R95, R96.reuse, 0x80, R95, 0xc8, !PT ;  /* 0x00000080605f7812 */ /* 0x040fe200078ec85f */
[----:B------:R-:W-:Y:S01]  /*2090*/  IMAD.IADD R13, R13, 0x1, R31 ;  /* 0x000000010d0d7824 */ /* 0x000fe200078e021f */
[----:B------:R-:W-:Y:S01]  /*20a0*/  LOP3.LUT R96, R96, 0x40, RZ, 0xc0, !PT ;  /* 0x0000004060607812 */ /* 0x000fe200078ec0ff */
[----:B------:R-:W-:Y:S01]  /*20b0*/  IMAD.IADD R31, R31, 0x1, R21 ;  /* 0x000000011f1f7824 */ /* 0x000fe200078e0215 */
[----:B------:R-:W-:Y:S01]  /*20c0*/  SHF.R.S32.HI R32, RZ, 0x1f, R33 ;  /* 0x0000001fff207819 */ /* 0x000fe20000011421 */
[----:B------:R-:W-:Y:S01]  /*20d0*/  IMAD.IADD R21, R11, 0x1, R35 ;  /* 0x000000010b157824 */ /* 0x000fe200078e0223 */
[----:B------:R-:W-:Y:S01]  /*20e0*/  SHF.R.S32.HI R11, RZ, 0x1f, R38 ;  /* 0x0000001fff0b7819 */ /* 0x000fe20000011426 */
[----:B------:R-:W-:Y:S01]  /*20f0*/  IMAD.MOV.U32 R30, RZ, RZ, R20 ;  /* 0x000000ffff1e7224 */ /* 0x000fe200078e0014 */
[----:B------:R-:W-:Y:S01]  /*2100*/  LEA.HI R32, R32, R33, RZ, 0x3 ;  /* 0x0000002120207211 */ /* 0x000fe200078f18ff */
[----:B------:R-:W-:-:S02]  /*2110*/  IMAD.MOV.U32 R20, RZ, RZ, R10 ;  /* 0x000000ffff147224 */ /* 0x000fc400078e000a */
[----:B------:R-:W-:Y:S01]  /*2120*/  IMAD R10, R11, R14, RZ ;  /* 0x0000000e0b0a7224 */ /* 0x000fe200078e02ff */
[----:B------:R-:W-:Y:S01]  /*2130*/  LOP3.LUT R29, R71, 0x38, R32, 0xf8, !PT ;  /* 0x00000038471d7812 */ /* 0x000fe200078ef820 */
[----:B------:R-:W-:Y:S01]  /*2140*/  IMAD R79, R211, 0x200, R28 ;  /* 0x00000200d34f7824 */ /* 0x000fe200078e021c */
[----:B------:R-:W-:Y:S01]  /*2150*/  LOP3.LUT R28, R210, 0x38, R32, 0xf8, !PT ;  /* 0x00000038d21c7812 */ /* 0x000fe200078ef820 */
[----:B------:R-:W-:Y:S01]  /*2160*/  IMAD R34, R11, R56, RZ ;  /* 0x000000380b227224 */ /* 0x000fe200078e02ff */
[----:B------:R-:W-:Y:S01]  /*2170*/  LOP3.LUT R90, R32, 0xfffffff8, RZ, 0xc0, !PT ;  /* 0xfffffff8205a7812 */ /* 0x000fe200078ec0ff */
[----:B------:R-:W-:Y:S01]  /*2180*/  IMAD R85, R38, R15, R10 ;  /* 0x0000000f26557224 */ /* 0x000fe200078e020a */
[----:B------:R-:W-:Y:S01]  /*2190*/  LOP3.LUT R93, R28, R42, RZ, 0x3c, !PT ;  /* 0x0000002a1c5d7212 */ /* 0x000fe200078e3cff */
[C---:B------:R-:W-:Y:S01]  /*21a0*/  IMAD.WIDE.U32 R10, R38.reuse, R14, R12 ;  /* 0x0000000e260a7225 */ /* 0x040fe200078e000c */
[----:B------:R-:W-:Y:S02]  /*21b0*/  LOP3.LUT R92, R29, R74, RZ, 0x3c, !PT ;  /* 0x0000004a1d5c7212 */ /* 0x000fe400078e3cff */
[----:B------:R-:W-:Y:S01]  /*21c0*/  SHF.R.S32.HI R88, RZ, 0x3, R32 ;  /* 0x00000003ff587819 */ /* 0x000fe20000011420 */
[----:B------:R-:W-:Y:S01]  /*21d0*/  IMAD.WIDE.U32 R12, R38, R14, R30 ;  /* 0x0000000e260c7225 */ /* 0x000fe200078e001e */
[----:B------:R-:W-:-:S02]  /*21e0*/  SHF.R.S32.HI R91, RZ, 0x1f, R90 ;  /* 0x0000001fff5b7819 */ /* 0x000fc4000001145a */
[----:B------:R-:W-:Y:S01]  /*21f0*/  LEA R92, R211, R92, 0x9 ;  /* 0x0000005cd35c7211 */ /* 0x000fe200078e48ff */
[----:B------:R-:W-:Y:S02]  /*2200*/  IMAD R33, R9, 0x60, RZ ;  /* 0x0000006009217824 */ /* 0x000fe400078e02ff */
[C---:B------:R-:W-:Y:S02]  /*2210*/  IMAD R87, R38.reuse, R57, R34 ;  /* 0x0000003926577224 */ /* 0x040fe400078e0222 */
[----:B------:R-:W-:Y:S02]  /*2220*/  IMAD R31, R57, 0x60, RZ ;  /* 0x00000060391f7824 */ /* 0x000fe400078e02ff */
[----:B------:R-:W-:-:S04]  /*2230*/  IMAD.WIDE.U32 R20, R38, R56, R20 ;  /* 0x0000003826147225 */ /* 0x000fc800078e0014 */
[----:B------:R-:W-:-:S04]  /*2240*/  IMAD.WIDE.U32 R8, R8, 0x60, RZ ;  /* 0x0000006008087825 */ /* 0x000fc800078e00ff */
[----:B------:R-:W-:-:S04]  /*2250*/  IMAD.WIDE.U32 R14, R14, 0x60, RZ ;  /* 0x000000600e0e7825 */ /* 0x000fc800078e00ff */
[----:B------:R-:W-:-:S04]  /*2260*/  IMAD.WIDE.U32 R56, R56, 0x60, RZ ;  /* 0x0000006038387825 */ /* 0x000fc800078e00ff */
[----:B------:R-:W-:Y:S01]  /*2270*/  IMAD.X R59, R225, 0x1, R40, P2 ;  /* 0x00000001e13b7824 */ /* 0x000fe200010e0628 */
[----:B------:R-:W-:Y:S01]  /*2280*/  ISETP.GE.AND P2, PT, R62, UR4, PT ;  /* 0x000000043e007c0c */ /* 0x000fe2000bf46270 */
[----:B------:R-:W-:Y:S02]  /*2290*/  IMAD.IADD R84, R11, 0x1, R85 ;  /* 0x000000010b547824 */ /* 0x000fe400078e0255 */
[----:B------:R-:W-:Y:S02]  /*22a0*/  IMAD.IADD R86, R21, 0x1, R87 ;  /* 0x0000000115567824 */ /* 0x000fe400078e0257 */
[----:B------:R-:W-:Y:S02]  /*22b0*/  IMAD.IADD R80, R9, 0x1, R33 ;  /* 0x0000000109507824 */ /* 0x000fe400078e0221 */
[----:B------:R-:W-:Y:S02]  /*22c0*/  IMAD.IADD R81, R15, 0x1, R81 ;  /* 0x000000010f517824 */ /* 0x000fe400078e0251 */
[----:B------:R-:W-:-:S02]  /*22d0*/  IMAD.IADD R82, R57, 0x1, R31 ;  /* 0x0000000139527824 */ /* 0x000fc400078e021f */
[----:B------:R-:W-:Y:S02]  /*22e0*/  IMAD.IADD R83, R77, 0x1, R79 ;  /* 0x000000014d537824 */ /* 0x000fe400078e024f */
[----:B------:R-:W-:Y:S02]  /*22f0*/  IMAD.IADD R85, R85, 0x1, R13 ;  /* 0x0000000155557824 */ /* 0x000fe400078e020d */
[----:B------:R-:W-:Y:S02]  /*2300*/  IMAD.IADD R87, R87, 0x1, R37 ;  /* 0x0000000157577824 */ /* 0x000fe400078e0225 */
[----:B------:R-:W-:Y:S02]  /*2310*/  IMAD.IADD R93, R212, 0x1, R93 ;  /* 0x00000001d45d7824 */ /* 0x000fe400078e025d */
[----:B------:R-:W-:-:S07]  /*2320*/  IMAD.IADD R94, R7, 0x1, R41 ;  /* 0x00000001075e7824 */ /* 0x000fce00078e0229 */
.L_x_675:
[----:B------:R-:W0:Y:S01]  /*2330*/  LDC.64 R100, c[0x0][0x2e8] ;  /* 0x0000ba00ff647b82 */ /* 0x000e220000000a00 */
[----:B------:R-:W-:Y:S01]  /*2340*/  VIADD R45, R26, 0xffffffff ;  /* 0xffffffff1a2d7836 */ /* 0x000fe20000000000 */
[----:B------:R-:W-:Y:S05]  /*2350*/  YIELD ;  /* 0x0000000000007946 */ /* 0x000fea0003800000 */
[----:B------:R-:W-:Y:S01]  /*2360*/  SHF.R.S32.HI R35, RZ, 0x1f, R45 ;  /* 0x0000001fff237819 */ /* 0x000fe2000001142d */
[----:B------:R-:W1:Y:S01]  /*2370*/  LDC R105, c[0x0][0x3f4] ;  /* 0x0000fd00ff697b82 */ /* 0x000e620000000800 */
[-C--:B------:R-:W-:Y:S01]  /*2380*/  IMAD R29, R80, R45.reuse, RZ ;  /* 0x0000002d501d7224 */ /* 0x080fe200078e02ff */
[----:B------:R-:W-:Y:S01]  /*2390*/  BSSY B0, `(.L_x_628) ;  /* 0x00002a3000007945 */ /* 0x000fe20003800000 */
[----:B------:R-:W-:-:S04]  /*23a0*/  IMAD.WIDE.U32 R102, R8, R45, RZ ;  /* 0x0000002d08667225 */ /* 0x000fc800078e00ff */
[----:B------:R-:W-:Y:S01]  /*23b0*/  IMAD R31, R35, R8, R29 ;  /* 0x00000008231f7224 */ /* 0x000fe200078e021d */
[CC--:B------:R-:W-:Y:S01]  /*23c0*/  IADD3 R26, P3, P4, R61.reuse, R102.reuse, R68 ;  /* 0x000000663d1a7210 */ /* 0x0c0fe20007c7e044 */
[C---:B------:R-:W-:Y:S01]  /*23d0*/  IMAD R106, R2.reuse, 0x1800, R79 ;  /* 0x00001800026a7824 */ /* 0x040fe200078e024f */
[----:B------:R-:W-:Y:S01]  /*23e0*/  IADD3 R29, P5, R61, R102, RZ ;  /* 0x000000663d1d7210 */ /* 0x000fe20007fbe0ff */
[----:B------:R-:W-:Y:S02]  /*23f0*/  IMAD.IADD R107, R103, 0x1, R31 ;  /* 0x00000001676b7824 */ /* 0x000fe400078e021f */
[----:B------:R-:W-:Y:S02]  /*2400*/  IMAD R104, R2, 0x1800, R83 ;  /* 0x0000180002687824 */ /* 0x000fe400078e0253 */
[----:B------:R-:W-:Y:S01]  /*2410*/  IMAD.X R30, R107, 0x1, R0, P5 ;  /* 0x000000016b1e7824 */ /* 0x000fe200028e0600 */
[----:B------:R-:W-:Y:S01]  /*2420*/  IADD3.X R28, R0, R107, R67, P3, P4 ;  /* 0x0000006b001c7210 */ /* 0x000fe20001fe8443 */
[--C-:B------:R-:W-:Y:S01]  /*2430*/  IMAD R106, R106, 0x2, R25.reuse ;  /* 0x000000026a6a7824 */ /* 0x100fe200078e0219 */
[-C--:B0-----:R-:W-:Y:S01]  /*2440*/  LEA R40, P3, R26, R100.reuse, 0x1 ;  /* 0x000000641a287211 */ /* 0x081fe200078608ff */
[----:B------:R-:W-:Y:S01]  /*2450*/  IMAD R104, R104, 0x2, R25 ;  /* 0x0000000268687824 */ /* 0x000fe200078e0219 */
[----:B------:R-:W-:-:S02]  /*2460*/  LEA R42, P5, R29, R100, 0x1 ;  /* 0x000000641d2a7211 */ /* 0x000fc400078a08ff */
[----:B------:R-:W-:Y:S01]  /*2470*/  LEA.HI.X R41, R26, R101, R28, 0x1, P3 ;  /* 0x000000651a297211 */ /* 0x000fe200018f0c1c */
[----:B------:R-:W-:Y:S01]  /*2480*/  IMAD.MOV.U32 R26, RZ, RZ, R45 ;  /* 0x000000ffff1a7224 */ /* 0x000fe200078e002d */
[----:B-1----:R-:W-:Y:S02]  /*2490*/  ISETP.GE.AND P3, PT, R105, 0x1, PT ;  /* 0x000000016900780c */ /* 0x002fe40003f66270 */
[----:B------:R-:W-:Y:S02]  /*24a0*/  ISETP.GT.AND P4, PT, R45, R27, PT ;  /* 0x0000001b2d00720c */ /* 0x000fe40003f84270 */
[----:B------:R-:W-:Y:S02]  /*24b0*/  LEA.HI.X R43, R29, R101, R30, 0x1, P5 ;  /* 0x000000651d2b7211 */ /* 0x000fe400028f0c1e */
[----:B------:R-:W-:-:S07]  /*24c0*/  P2R R98, PR, RZ, 0x10 ;  /* 0x00000010ff627803 */ /* 0x000fce0000000000 */
[----:B----4-:R-:W-:Y:S05]  /*24d0*/  @!P3 BRA `(.L_x_629) ;  /* 0x0000002400d4b947 */ /* 0x010fea0003800000 */
[----:B------:R-:W-:Y:S01]  /*24e0*/  ULDC.U8 UR4, c[0x0][0x410] ;  /* 0x0001040000047ab9 */ /* 0x000fe20000000000 */
[-C--:B------:R-:W-:Y:S01]  /*24f0*/  IMAD R29, R82, R45.reuse, RZ ;  /* 0x0000002d521d7224 */ /* 0x080fe200078e02ff */
[----:B------:R-:W-:Y:S01]  /*2500*/  ISETP.NE.AND P3, PT, RZ, UR4, PT ;  /* 0x00000004ff007c0c */ /* 0x000fe2000bf65270 */
[-C--:B------:R-:W-:Y:S02]  /*2510*/  IMAD R31, R81, R45.reuse, RZ ;  /* 0x0000002d511f7224 */ /* 0x080fe400078e02ff */
[C---:B------:R-:W-:Y:S02]  /*2520*/  IMAD R33, R35.reuse, R56, R29 ;  /* 0x0000003823217224 */ /* 0x040fe400078e021d */
[----:B------:R-:W-:Y:S02]  /*2530*/  IMAD R35, R35, R14, R31 ;  /* 0x0000000e23237224 */ /* 0x000fe400078e021f */
[----:B------:R-:W-:Y:S02]  /*2540*/  IMAD R99, R26, -0x60, R60 ;  /* 0xffffffa01a637824 */ /* 0x000fe400078e023c */
[----:B------:R-:W-:-:S03]  /*2550*/  IMAD.WIDE.U32 R28, R56, R45, RZ ;  /* 0x0000002d381c7225 */ /* 0x000fc600078e00ff */
[----:B------:R-:W-:Y:S01]  /*2560*/  VIMNMX R99, R99, 0x60, PT ;  /* 0x0000006063637848 */ /* 0x000fe20003fe0100 */
[----:B------:R-:W-:-:S04]  /*2570*/  IMAD.WIDE.U32 R30, R14, R45, RZ ;  /* 0x0000002d0e1e7225 */ /* 0x000fc800078e00ff */
[----:B------:R-:W-:Y:S02]  /*2580*/  IMAD.IADD R97, R29, 0x1, R33 ;  /* 0x000000011d617824 */ /* 0x000fe400078e0221 */
[----:B------:R-:W-:Y:S01]  /*2590*/  IMAD.IADD R108, R31, 0x1, R35 ;  /* 0x000000011f6c7824 */ /* 0x000fe200078e0223 */
[----:B------:R-:W-:Y:S06]  /*25a0*/  @!P3 BRA `(.L_x_630) ;  /* 0x000000100090b947 */ /* 0x000fec0003800000 */
[----:B------:R-:W-:Y:S01]  /*25b0*/  ISETP.GE.AND P4, PT, R19, R99, PT ;  /* 0x000000631300720c */ /* 0x000fe20003f86270 */
[----:B------:R-:W-:Y:S01]  /*25c0*/  BSSY B1, `(.L_x_631) ;  /* 0x000001b000017945 */ /* 0x000fe20003800000 */
[----:B------:R-:W-:Y:S02]  /*25d0*/  CS2R R34, SRZ ;  /* 0x0000000000227805 */ /* 0x000fe4000001ff00 */
[----:B------:R-:W-:Y:S02]  /*25e0*/  CS2R R50, SRZ ;  /* 0x0000000000327805 */ /* 0x000fe4000001ff00 */
[----:B------:R-:W-:Y:S02]  /*25f0*/  CS2R R52, SRZ ;  /* 0x0000000000347805 */ /* 0x000fe4000001ff00 */
[----:B------:R-:W-:Y:S02]  /*2600*/  CS2R R48, SRZ ;  /* 0x0000000000307805 */ /* 0x000fe4000001ff00 */
[----:B------:R-:W-:-:S03]  /*2610*/  CS2R R54, SRZ ;  /* 0x0000000000367805 */ /* 0x000fc6000001ff00 */
[----:B------:R-:W-:Y:S05]  /*2620*/  @P4 BRA `(.L_x_632) ;  /* 0x0000000000504947 */ /* 0x000fea0003800000 */
[----:B------:R-:W-:Y:S01]  /*2630*/  IADD3 R33, P3, R20, R28, RZ ;  /* 0x0000001c14217210 */ /* 0x000fe20007f7e0ff */
[----:B------:R-:W-:Y:S01]  /*2640*/  ULDC.64 UR4, c[0x0][0x3e8] ;  /* 0x0000fa0000047ab9 */ /* 0x000fe20000000a00 */
[----:B------:R-:W-:Y:S02]  /*2650*/  CS2R R52, SRZ ;  /* 0x0000000000347805 */ /* 0x000fe4000001ff00 */
[----:B------:R-:W-:Y:S01]  /*2660*/  CS2R R54, SRZ ;  /* 0x0000000000367805 */ /* 0x000fe2000001ff00 */
[----:B------:R-:W-:Y:S01]  /*2670*/  IMAD.X R44, R97, 0x1, R86, P3 ;  /* 0x00000001612c7824 */ /* 0x000fe200018e0656 */
[----:B------:R-:W-:-:S04]  /*2680*/  LEA R32, P3, R33, UR4, 0x1 ;  /* 0x0000000421207c11 */ /* 0x000fc8000f8608ff */
[----:B------:R-:W-:Y:S01]  /*2690*/  LEA.HI.X R33, R33, UR5, R44, 0x1, P3 ;  /* 0x0000000521217c11 */ /* 0x000fe200098f0c2c */
[----:B------:R-:W-:Y:S01]  /*26a0*/  ULDC.64 UR4, c[0x0][0x400] ;  /* 0x0001000000047ab9 */ /* 0x000fe20000000a00 */
[----:B------:R-:W-:-:S05]  /*26b0*/  IADD3 R45, P3, R10, R30, RZ ;  /* 0x0000001e0a2d7210 */ /* 0x000fca0007f7e0ff */
[----:B------:R-:W-:Y:S01]  /*26c0*/  IMAD.X R46, R108, 0x1, R84, P3 ;  /* 0x000000016c2e7824 */ /* 0x000fe200018e0654 */
[----:B------:R-:W-:-:S04]  /*26d0*/  LEA R44, P3, R45, UR4, 0x1 ;  /* 0x000000042d2c7c11 */ /* 0x000fc8000f8608ff */
[----:B------:R-:W-:Y:S02]  /*26e0*/  LEA.HI.X R45, R45, UR5, R46, 0x1, P3 ;  /* 0x000000052d2d7c11 */ /* 0x000fe400098f0c2e */
[----:B------:R-:W-:Y:S02]  /*26f0*/  ISETP.GE.AND P3, PT, R22, R105, PT ;  /* 0x000000691600720c */ /* 0x000fe40003f66270 */
[----:B------:R-:W-:Y:S02]  /*2700*/  CS2R R50, SRZ ;  /* 0x0000000000327805 */ /* 0x000fe4000001ff00 */
[----:B------:R-:W-:-:S09]  /*2710*/  CS2R R48, SRZ ;  /* 0x0000000000307805 */ /* 0x000fd2000001ff00 */
[----:B------:R0:W5:Y:S04]  /*2720*/  @!P3 LDG.E.64 R52, desc[UR40][R32.64] ;  /* 0x000000282034b981 */ /* 0x000168000c1e1b00 */
[----:B------:R0:W5:Y:S01]  /*2730*/  @!P3 LDG.E.64 R54, desc[UR40][R44.64] ;  /* 0x000000282c36b981 */ /* 0x000162000c1e1b00 */
[----:B------:R-:W-:-:S13]  /*2740*/  ISETP.GE.AND P3, PT, R202, R105, PT ;  /* 0x00000069ca00720c */ /* 0x000fda0003f66270 */
[----:B------:R0:W5:Y:S04]  /*2750*/  @!P3 LDG.E.64 R50, desc[UR40][R32.64+0x20] ;  /* 0x000020282032b981 */ /* 0x000168000c1e1b00 */
[----:B------:R0:W5:Y:S02]  /*2760*/  @!P3 LDG.E.64 R48, desc[UR40][R44.64+0x20] ;  /* 0x000020282c30b981 */ /* 0x000164000c1e1b00 */
.L_x_632:
[----:B------:R-:W-:Y:S05]  /*2770*/  BSYNC B1 ;  /* 0x0000000000017941 */ /* 0x000fea0003800000 */
.L_x_631:
[----:B------:R-:W-:Y:S01]  /*2780*/  ISETP.GE.AND P5, PT, R222, R99, PT ;  /* 0x00000063de00720c */ /* 0x000fe20003fa6270 */
[----:B------:R-:W-:Y:S01]  /*2790*/  BSSY B1, `(.L_x_633) ;  /* 0x000001b000017945 */ /* 0x000fe20003800000 */
[----:B0-----:R-:W-:Y:S02]  /*27a0*/  CS2R R44, SRZ ;  /* 0x00000000002c7805 */ /* 0x001fe4000001ff00 */
[----:B------:R-:W-:Y:S01]  /*27b0*/  CS2R R32, SRZ ;  /* 0x0000000000207805 */ /* 0x000fe2000001ff00 */
[----:B-----5:R-:W-:Y:S01]  /*27c0*/  IMAD.MOV.U32 R100, RZ, RZ, R50 ;  /* 0x000000ffff647224 */ /* 0x020fe200078e0032 */
[----:B------:R-:W-:Y:S01]  /*27d0*/  CS2R R46, SRZ ;  /* 0x00000000002e7805 */ /* 0x000fe2000001ff00 */
[----:B------:R-:W-:-:S06]  /*27e0*/  IMAD.MOV.U32 R101, RZ, RZ, R51 ;  /* 0x000000ffff657224 */ /* 0x000fcc00078e0033 */
[----:B------:R-:W-:Y:S05]  /*27f0*/  @P5 BRA `(.L_x_634) ;  /* 0x0000000000505947 */ /* 0x000fea0003800000 */
[----:B------:R-:W-:Y:S01]  /*2800*/  IADD3 R29, P3, P6, R20, R28, R73 ;  /* 0x0000001c141d7210 */ /* 0x000fe20007e7e049 */
[----:B------:R-:W-:Y:S01]  /*2810*/  ULDC.64 UR4, c[0x0][0x3e8] ;  /* 0x0000fa0000047ab9 */ /* 0x000fe20000000a00 */
[----:B------:R-:W-:Y:S02]  /*2820*/  CS2R R44, SRZ ;  /* 0x00000000002c7805 */ /* 0x000fe4000001ff00 */
[----:B------:R-:W-:Y:S02]  /*2830*/  CS2R R46, SRZ ;  /* 0x00000000002e7805 */ /* 0x000fe4000001ff00 */
[----:B------:R-:W-:Y:S02]  /*2840*/  IADD3.X R34, R86, R97, R72, P3, P6 ;  /* 0x0000006156227210 */ /* 0x000fe40001fec448 */
[----:B------:R-:W-:-:S04]  /*2850*/  IADD3 R31, P3, P6, R10, R30, R70 ;  /* 0x0000001e0a1f7210 */ /* 0x000fc80007e7e046 */
[----:B------:R-:W-:Y:S02]  /*2860*/  IADD3.X R32, R84, R108, R69, P3, P6 ;  /* 0x0000006c54207210 */ /* 0x000fe40001fec445 */
[----:B------:R-:W-:-:S04]  /*2870*/  LEA R28, P3, R29, UR4, 0x1 ;  /* 0x000000041d1c7c11 */ /* 0x000fc8000f8608ff */
[----:B------:R-:W-:Y:S01]  /*2880*/  LEA.HI.X R29, R29, UR5, R34, 0x1, P3 ;  /* 0x000000051d1d7c11 */ /* 0x000fe200098f0c22 */
[----:B------:R-:W-:Y:S02]  /*2890*/  ULDC.64 UR4, c[0x0][0x400] ;  /* 0x0001000000047ab9 */ /* 0x000fe40000000a00 */
        /* <DEDUP_REMOVED lines=10> */
.L_x_634:
[----:B------:R-:W-:Y:S05]  /*2940*/  BSYNC B1 ;  /* 0x0000000000017941 */ /* 0x000fea0003800000 */
.L_x_633:
[----:B0-----:R-:W-:Y:S01]  /*2950*/  IMAD.MOV.U32 R28, RZ, RZ, R52 ;  /* 0x000000ffff1c7224 */ /* 0x001fe200078e0034 */
[----:B------:R-:W-:Y:S01]  /*2960*/  MOV R29, R53 ;  /* 0x00000035001d7202 */ /* 0x000fe20000000f00 */
[----:B------:R-:W-:Y:S01]  /*2970*/  IMAD.MOV.U32 R30, RZ, RZ, R54 ;  /* 0x000000ffff1e7224 */ /* 0x000fe200078e0036 */
[----:B------:R-:W-:Y:S01]  /*2980*/  ISETP.NE.AND P3, PT, R203, 0x3, PT ;  /* 0x00000003cb00780c */ /* 0x000fe20003f65270 */
[----:B------:R-:W-:Y:S01]  /*2990*/  IMAD.MOV.U32 R31, RZ, RZ, R55 ;  /* 0x000000ffff1f7224 */ /* 0x000fe200078e0037 */
[----:B------:R-:W-:Y:S01]  /*29a0*/  PRMT R111, R28, 0x5410, R29 ;  /* 0x000054101c6f7816 */ /* 0x000fe2000000001d */
[----:B------:R-:W-:Y:S01]  /*29b0*/  IMAD.MOV.U32 R28, RZ, RZ, R48 ;  /* 0x000000ffff1c7224 */ /* 0x000fe200078e0030 */
[----:B------:R-:W-:Y:S01]  /*29c0*/  PRMT R115, R100, 0x5410, R101 ;  /* 0x0000541064737816 */ /* 0x000fe20000000065 */
[----:B------:R-:W-:Y:S01]  /*29d0*/  IMAD.MOV.U32 R29, RZ, RZ, R49 ;  /* 0x000000ffff1d7224 */ /* 0x000fe200078e0031 */
[----:B------:R-:W-:Y:S01]  /*29e0*/  PRMT R118, R30, 0x5410, R31 ;  /* 0x000054101e767816 */ /* 0x000fe2000000001f */
[----:B-----5:R-:W-:-:S02]  /*29f0*/  IMAD.MOV.U32 R30, RZ, RZ, R44 ;  /* 0x000000ffff1e7224 */ /* 0x020fc400078e002c */
[----:B------:R-:W-:Y:S01]  /*2a00*/  IMAD.MOV.U32 R31, RZ, RZ, R45 ;  /* 0x000000ffff1f7224 */ /* 0x000fe200078e002d */
[----:B------:R-:W-:Y:S01]  /*2a10*/  PRMT R117, R28, 0x5410, R29 ;  /* 0x000054101c757816 */ /* 0x000fe2000000001d */
[----:B------:R-:W-:Y:S01]  /*2a20*/  IMAD.MOV.U32 R28, RZ, RZ, R34 ;  /* 0x000000ffff1c7224 */ /* 0x000fe200078e0022 */
[----:B------:R-:W-:Y:S01]  /*2a30*/  PRMT R103, R103, 0x5410, R30 ;  /* 0x0000541067677816 */ /* 0x000fe2000000001e */
[----:B------:R-:W-:Y:S01]  /*2a40*/  IMAD.MOV.U32 R29, RZ, RZ, R35 ;  /* 0x000000ffff1d7224 */ /* 0x000fe200078e0023 */
[----:B------:R-:W-:Y:S01]  /*2a50*/  PRMT R102, R31, 0x7610, R102 ;  /* 0x000076101f667816 */ /* 0x000fe20000000066 */
[----:B------:R-:W-:Y:S02]  /*2a60*/  IMAD.MOV.U32 R30, RZ, RZ, R46 ;  /* 0x000000ffff1e7224 */ /* 0x000fe400078e002e */
[----:B------:R-:W-:Y:S01]  /*2a70*/  IMAD.MOV.U32 R31, RZ, RZ, R47 ;  /* 0x000000ffff1f7224 */ /* 0x000fe200078e002f */
[----:B------:R-:W-:Y:S01]  /*2a80*/  PRMT R100, R28, 0x5410, R29 ;  /* 0x000054101c647816 */ /* 0x000fe2000000001d */
[----:B------:R-:W-:Y:S01]  /*2a90*/  IMAD.MOV.U32 R28, RZ, RZ, R32 ;  /* 0x000000ffff1c7224 */ /* 0x000fe200078e0020 */
[----:B------:R-:W-:Y:S01]  /*2aa0*/  PRMT R103, R30, 0x7610, R103 ;  /* 0x000076101e677816 */ /* 0x000fe20000000067 */
[----:B------:R-:W-:Y:S01]  /*2ab0*/  IMAD.MOV.U32 R29, RZ, RZ, R33 ;  /* 0x000000ffff1d7224 */ /* 0x000fe200078e0021 */
[----:B------:R-:W-:-:S04]  /*2ac0*/  PRMT R102, R102, 0x5410, R31 ;  /* 0x0000541066667816 */ /* 0x000fc8000000001f */
[----:B------:R-:W-:Y:S01]  /*2ad0*/  PRMT R101, R28, 0x5410, R29 ;  /* 0x000054101c657816 */ /* 0x000fe2000000001d */
[----:B------:R-:W-:Y:S06]  /*2ae0*/  @!P3 BRA `(.L_x_635) ;  /* 0x000000000004b947 */ /* 0x000fec0003800000 */
[----:B------:R-:W-:Y:S01]  /*2af0*/  BPT.TRAP 0x1 ;  /* 0x000000040000795c */ /* 0x000fe20000300000 */
.L_x_635:
[----:B------:R-:W-:Y:S01]  /*2b00*/  IMAD R97, R2, 0x8, R18 ;  /* 0x0000000802617824 */ /* 0x000fe200078e0212 */
[----:B------:R-:W-:Y:S01]  /*2b10*/  SHF.L.U32 R108, R201, 0x1f, RZ ;  /* 0x0000001fc96c7819 */ /* 0x000fe200000006ff */
[----:B------:R-:W-:Y:S03]  /*2b20*/  BSSY B1, `(.L_x_636) ;  /* 0x0000003000017945 */ /* 0x000fe60003800000 */
[----:B------:R-:W0:Y:S02]  /*2b30*/  SYNCS.PHASECHK.TRANS64.TRYWAIT P6, [R97+URZ+0x22890], R108 ;  /* 0x0228906c610075a7 */ /* 0x000e2400080c017f */
[----:B0-----:R-:W-:Y:S05]  /*2b40*/  @!P6 BRA `(.L_x_637) ;  /* 0x0000013c0004e947 */ /* 0x001fea0003800000 */
.L_x_913:
[----:B------:R-:W-:Y:S05]  /*2b50*/  BSYNC B1 ;  /* 0x0000000000017941 */ /* 0x000fea0003800000 */
.L_x_636:
[----:B------:R-:W-:Y:S04]  /*2b60*/  BSSY B1, `(.L_x_638) ;  /* 0x0000064000017945 */ /* 0x000fe80003800000 */
[----:B------:R-:W-:Y:S05]  /*2b70*/  @P4 BRA `(.L_x_639) ;  /* 0x0000000400884947 */ /* 0x000fea0003800000 */
[----:B------:R-:W-:Y:S04]  /*2b80*/  BSSY B2, `(.L_x_640) ;  /* 0x0000031000027945 */ /* 0x000fe80003800000 */
[----:B------:R-:W-:Y:S05]  /*2b90*/  @P1 BRA `(.L_x_641) ;  /* 0x0000000000bc1947 */ /* 0x000fea0003800000 */
[----:B------:R1:W2:Y:S01]  /*2ba0*/  LDS.128 R28, [R106] ;  /* 0x000000006a1c7984 */ /* 0x0002a20000000c00 */
[----:B------:R-:W-:Y:S01]  /*2bb0*/  ISETP.GE.AND P4, PT, R22, R105, PT ;  /* 0x000000691600720c */ /* 0x000fe20003f86270 */
[----:B------:R-:W-:-:S12]  /*2bc0*/  BSSY B3, `(.L_x_642) ;  /* 0x000002b000037945 */ /* 0x000fd80003800000 */
[----:B-1----:R-:W-:Y:S05]  /*2bd0*/  @P4 BRA `(.L_x_643) ;  /* 0x0000000000a44947 */ /* 0x002fea0003800000 */
[--C-:B------:R-:W-:Y:S01]  /*2be0*/  SHF.R.U64 R107, R52, 0x10, R53.reuse ;  /* 0x00000010346b7819 */ /* 0x100fe20000001235 */
[----:B--2---:R-:W-:Y:S01]  /*2bf0*/  IMAD.MOV.U32 R52, RZ, RZ, R30 ;  /* 0x000000ffff347224 */ /* 0x004fe200078e001e */
[----:B------:R-:W-:Y:S01]  /*2c00*/  SHF.R.U32.HI R110, RZ, 0x10, R53 ;  /* 0x00000010ff6e7819 */ /* 0x000fe20000011635 */
[--C-:B------:R-:W-:Y:S01]  /*2c10*/  HADD2.F32 R30, -RZ, R29.reuse.H1_H1 ;  /* 0x3000001dff1e7230 */ /* 0x100fe20000004100 */
[--C-:B------:R-:W-:Y:S01]  /*2c20*/  SHF.R.U64 R53, R54, 0x10, R55.reuse ;  /* 0x0000001036357819 */ /* 0x100fe20000001237 */
[----:B------:R-:W-:Y:S01]  /*2c30*/  HADD2.F32 R29, -RZ, R29.H0_H0 ;  /* 0x2000001dff1d7230 */ /* 0x000fe20000004100 */
[----:B------:R-:W-:Y:S01]  /*2c40*/  SHF.R.U32.HI R112, RZ, 0x10, R55 ;  /* 0x00000010ff707819 */ /* 0x000fe20000011637 */
[----:B------:R-:W-:Y:S02]  /*2c50*/  HADD2.F32 R54, -RZ, R107.H0_H0 ;  /* 0x2000006bff367230 */ /* 0x000fe40000004100 */
[----:B------:R-:W-:Y:S02]  /*2c60*/  HADD2.F32 R55, -RZ, R53.H0_H0 ;  /* 0x20000035ff377230 */ /* 0x000fe40000004100 */
[----:B------:R-:W-:-:S02]  /*2c70*/  HADD2.F32 R112, -RZ, R112.H0_H0 ;  /* 0x20000070ff707230 */ /* 0x000fc40000004100 */
[--C-:B------:R-:W-:Y:S02]  /*2c80*/  HADD2.F32 R53, -RZ, R31.reuse.H1_H1 ;  /* 0x3000001fff357230 */ /* 0x100fe40000004100 */
[CC--:B------:R-:W-:Y:S01]  /*2c90*/  FMUL.FTZ R114, R30.reuse, R55.reuse ;  /* 0x000000371e727220 */ /* 0x0c0fe20000410000 */
[----:B------:R-:W-:Y:S02]  /*2ca0*/  HADD2.F32 R31, -RZ, R31.H0_H0 ;  /* 0x2000001fff1f7230 */ /* 0x000fe40000004100 */
[----:B------:R-:W-:Y:S01]  /*2cb0*/  FMUL.FTZ R55, R29, R55 ;  /* 0x000000371d377220 */ /* 0x000fe20000410000 */
[----:B------:R-:W-:Y:S02]  /*2cc0*/  HADD2.F32 R110, -RZ, R110.H0_H0 ;  /* 0x2000006eff6e7230 */ /* 0x000fe40000004100 */
[----:B------:R-:W-:Y:S01]  /*2cd0*/  FMUL.FTZ R116, R53, R112 ;  /* 0x0000007035747220 */ /* 0x000fe20000410000 */
[----:B------:R-:W-:Y:S01]  /*2ce0*/  FFMA.FTZ R114, R29, R54, -R114 ;  /* 0x000000361d727223 */ /* 0x000fe20000010872 */
[----:B------:R-:W-:Y:S01]  /*2cf0*/  FMUL.FTZ R112, R31, R112 ;  /* 0x000000701f707220 */ /* 0x000fe20000410000 */
[----:B------:R-:W-:Y:S01]  /*2d00*/  FFMA.FTZ R109, R30, R54, R55 ;  /* 0x000000361e6d7223 */ /* 0x000fe20000010037 */
[----:B------:R-:W-:-:S02]  /*2d10*/  HADD2.F32 R54, -RZ, R118.H0_H0 ;  /* 0x20000076ff367230 */ /* 0x000fc40000004100 */
[-C--:B------:R-:W-:Y:S01]  /*2d20*/  FFMA.FTZ R116, R31, R110.reuse, -R116 ;  /* 0x0000006e1f747223 */ /* 0x080fe20000010874 */
[----:B------:R-:W-:Y:S02]  /*2d30*/  HADD2.F32 R55, -RZ, R118.H1_H1 ;  /* 0x30000076ff377230 */ /* 0x000fe40000004100 */
[----:B------:R-:W-:Y:S01]  /*2d40*/  FFMA.FTZ R113, R53, R110, R112 ;  /* 0x0000006e35717223 */ /* 0x000fe20000010070 */
[----:B------:R-:W-:Y:S02]  /*2d50*/  HADD2.F32 R29, -RZ, R28.H1_H1 ;  /* 0x3000001cff1d7230 */ /* 0x000fe40000004100 */
[----:B------:R-:W-:Y:S02]  /*2d60*/  HADD2.F32 R30, -RZ, R52.H1_H1 ;  /* 0x30000034ff1e7230 */ /* 0x000fe40000004100 */
[----:B------:R-:W-:Y:S02]  /*2d70*/  HADD2.F32 R28, -RZ, R28.H0_H0 ;  /* 0x2000001cff1c7230 */ /* 0x000fe40000004100 */
[----:B------:R-:W-:Y:S01]  /*2d80*/  FMUL.FTZ R107, R29, R54 ;  /* 0x000000361d6b7220 */ /* 0x000fe20000410000 */
[----:B------:R-:W-:-:S02]  /*2d90*/  HADD2.F32 R52, -RZ, R52.H0_H0 ;  /* 0x20000034ff347230 */ /* 0x000fc40000004100 */
[--C-:B------:R-:W-:Y:S02]  /*2da0*/  HADD2.F32 R31, -RZ, R111.reuse.H0_H0 ;  /* 0x2000006fff1f7230 */ /* 0x100fe40000004100 */
[----:B------:R-:W-:Y:S01]  /*2db0*/  FMUL.FTZ R54, R28, R54 ;  /* 0x000000361c367220 */ /* 0x000fe20000410000 */
[----:B------:R-:W-:Y:S02]  /*2dc0*/  HADD2.F32 R53, -RZ, R111.H1_H1 ;  /* 0x3000006fff357230 */ /* 0x000fe40000004100 */
[-C--:B------:R-:W-:Y:S01]  /*2dd0*/  FMUL.FTZ R111, R30, R55.reuse ;  /* 0x000000371e6f7220 */ /* 0x080fe20000410000 */
[----:B------:R-:W-:Y:S01]  /*2de0*/  FMUL.FTZ R55, R52, R55 ;  /* 0x0000003734377220 */ /* 0x000fe20000410000 */
[-C--:B------:R-:W-:Y:S01]  /*2df0*/  FFMA.FTZ R107, R28, R31.reuse, -R107 ;  /* 0x0000001f1c6b7223 */ /* 0x080fe2000001086b */
[----:B------:R-:W-:Y:S01]  /*2e00*/  FFMA.FTZ R54, R29, R31, R54 ;  /* 0x0000001f1d367223 */ /* 0x000fe20000010036 */
[-C--:B------:R-:W-:Y:S01]  /*2e10*/  FFMA.FTZ R111, R52, R53.reuse, -R111 ;  /* 0x00000035346f7223 */ /* 0x080fe2000001086f */
[----:B------:R-:W-:Y:S01]  /*2e20*/  FFMA.FTZ R30, R30, R53, R55 ;  /* 0x000000351e1e7223 */ /* 0x000fe20000010037 */
[----:B------:R-:W-:-:S02]  /*2e30*/  F2FP.F16.F32.PACK_AB R29, R109, R114 ;  /* 0x000000726d1d723e */ /* 0x000fc400000000ff */
[----:B------:R-:W-:Y:S02]  /*2e40*/  F2FP.F16.F32.PACK_AB R31, R113, R116 ;  /* 0x00000074711f723e */ /* 0x000fe400000000ff */
[----:B------:R-:W-:Y:S02]  /*2e50*/  F2FP.F16.F32.PACK_AB R28, R54, R107 ;  /* 0x0000006b361c723e */ /* 0x000fe400000000ff */
[----:B------:R-:W-:-:S07]  /*2e60*/  F2FP.F16.F32.PACK_AB R30, R30, R111 ;  /* 0x0000006f1e1e723e */ /* 0x000fce00000000ff */
.L_x_643:
[----:B------:R-:W-:Y:S05]  /*2e70*/  BSYNC B3 ;  /* 0x0000000000037941 */ /* 0x000fea0003800000 */
.L_x_642:
[----:B--2---:R1:W-:Y:S02]  /*2e80*/  STG.E.128 desc[UR40][R42.64], R28 ;  /* 0x0000001c2a007986 */ /* 0x0043e4000c101d28 */
.L_x_641:
[----:B------:R-:W-:Y:S05]  /*2e90*/  BSYNC B2 ;  /* 0x0000000000027941 */ /* 0x000fea0003800000 */
.L_x_640:
[----:B------:R-:W-:Y:S05]  /*2ea0*/  @P2 BRA `(.L_x_639) ;  /* 0x0000000000bc2947 */ /* 0x000fea0003800000 */
[----:B-1----:R1:W2:Y:S01]  /*2eb0*/  LDS.128 R28, [R104] ;  /* 0x00000000681c7984 */ /* 0x0022a20000000c00 */
[----:B------:R-:W-:Y:S01]  /*2ec0*/  ISETP.GE.AND P4, PT, R202, R105, PT ;  /* 0x00000069ca00720c */ /* 0x000fe20003f86270 */
[----:B------:R-:W-:-:S12]  /*2ed0*/  BSSY B2, `(.L_x_644) ;  /* 0x000002b000027945 */ /* 0x000fd80003800000 */
[----:B-1----:R-:W-:Y:S05]  /*2ee0*/  @P4 BRA `(.L_x_645) ;  /* 0x0000000000a44947 */ /* 0x002fea0003800000 */
[--C-:B------:R-:W-:Y:S02]  /*2ef0*/  SHF.R.U64 R50, R50, 0x10, R51.reuse ;  /* 0x0000001032327819 */ /* 0x100fe40000001233 */
[----:B------:R-:W-:Y:S02]  /*2f00*/  SHF.R.U32.HI R52, RZ, 0x10, R51 ;  /* 0x00000010ff347819 */ /* 0x000fe40000011633 */
[--C-:B------:R-:W-:Y:S01]  /*2f10*/  SHF.R.U64 R51, R48, 0x10, R49.reuse ;  /* 0x0000001030337819 */ /* 0x100fe20000001231 */
[----:B--2---:R-:W-:Y:S01]  /*2f20*/  IMAD.MOV.U32 R48, RZ, RZ, R30 ;  /* 0x000000ffff307224 */ /* 0x004fe200078e001e */
[----:B------:R-:W-:Y:S01]  /*2f30*/  SHF.R.U32.HI R54, RZ, 0x10, R49 ;  /* 0x00000010ff367819 */ /* 0x000fe20000011631 */
[----:B------:R-:W-:Y:S02]  /*2f40*/  HADD2.F32 R30, -RZ, R29.H1_H1 ;  /* 0x3000001dff1e7230 */ /* 0x000fe40000004100 */
[----:B------:R-:W-:Y:S02]  /*2f50*/  HADD2.F32 R51, -RZ, R51.H0_H0 ;  /* 0x20000033ff337230 */ /* 0x000fe40000004100 */
[----:B------:R-:W-:-:S02]  /*2f60*/  HADD2.F32 R29, -RZ, R29.H0_H0 ;  /* 0x2000001dff1d7230 */ /* 0x000fc40000004100 */
[----:B------:R-:W-:Y:S02]  /*2f70*/  HADD2.F32 R50, -RZ, R50.H0_H0 ;  /* 0x20000032ff327230 */ /* 0x000fe40000004100 */
[CC--:B------:R-:W-:Y:S01]  /*2f80*/  FMUL.FTZ R110, R30.reuse, R51.reuse ;  /* 0x000000331e6e7220 */ /* 0x0c0fe20000410000 */
[----:B------:R-:W-:Y:S02]  /*2f90*/  HADD2.F32 R54, -RZ, R54.H0_H0 ;  /* 0x20000036ff367230 */ /* 0x000fe40000004100 */
[C---:B------:R-:W-:Y:S01]  /*2fa0*/  FMUL.FTZ R51, R29.reuse, R51 ;  /* 0x000000331d337220 */ /* 0x040fe20000410000 */
[--C-:B------:R-:W-:Y:S02]  /*2fb0*/  HADD2.F32 R49, -RZ, R31.reuse.H1_H1 ;  /* 0x3000001fff317230 */ /* 0x100fe40000004100 */
[-C--:B------:R-:W-:Y:S01]  /*2fc0*/  FFMA.FTZ R110, R29, R50.reuse, -R110 ;  /* 0x000000321d6e7223 */ /* 0x080fe2000001086e */
[----:B------:R-:W-:Y:S02]  /*2fd0*/  HADD2.F32 R31, -RZ, R31.H0_H0 ;  /* 0x2000001fff1f7230 */ /* 0x000fe40000004100 */
[----:B------:R-:W-:Y:S01]  /*2fe0*/  FFMA.FTZ R55, R30, R50, R51 ;  /* 0x000000321e377223 */ /* 0x000fe20000010033 */
[----:B------:R-:W-:-:S02]  /*2ff0*/  HADD2.F32 R52, -RZ, R52.H0_H0 ;  /* 0x20000034ff347230 */ /* 0x000fc40000004100 */
[-C--:B------:R-:W-:Y:S01]  /*3000*/  FMUL.FTZ R112, R49, R54.reuse ;  /* 0x0000003631707220 */ /* 0x080fe20000410000 */
[--C-:B------:R-:W-:Y:S02]  /*3010*/  HADD2.F32 R50, -RZ, R117.reuse.H0_H0 ;  /* 0x20000075ff327230 */ /* 0x100fe40000004100 */
[C---:B------:R-:W-:Y:S01]  /*3020*/  FMUL.FTZ R54, R31.reuse, R54 ;  /* 0x000000361f367220 */ /* 0x040fe20000410000 */
[----:B------:R-:W-:Y:S02]  /*3030*/  HADD2.F32 R51, -RZ, R117.H1_H1 ;  /* 0x30000075ff337230 */ /* 0x000fe40000004100 */
[-C--:B------:R-:W-:Y:S01]  /*3040*/  FFMA.FTZ R112, R31, R52.reuse, -R112 ;  /* 0x000000341f707223 */ /* 0x080fe20000010870 */
[----:B------:R-:W-:Y:S02]  /*3050*/  HADD2.F32 R29, -RZ, R28.H1_H1 ;  /* 0x3000001cff1d7230 */ /* 0x000fe40000004100 */
[----:B------:R-:W-:Y:S01]  /*3060*/  FFMA.FTZ R109, R49, R52, R54 ;  /* 0x00000034316d7223 */ /* 0x000fe20000010036 */
[----:B------:R-:W-:-:S02]  /*3070*/  HADD2.F32 R30, -RZ, R48.H1_H1 ;  /* 0x30000030ff1e7230 */ /* 0x000fc40000004100 */
[----:B------:R-:W-:Y:S02]  /*3080*/  HADD2.F32 R28, -RZ, R28.H0_H0 ;  /* 0x2000001cff1c7230 */ /* 0x000fe40000004100 */
[CC--:B------:R-:W-:Y:S01]  /*3090*/  FMUL.FTZ R53, R29.reuse, R50.reuse ;  /* 0x000000321d357220 */ /* 0x0c0fe20000410000 */
[----:B------:R-:W-:Y:S02]  /*30a0*/  HADD2.F32 R48, -RZ, R48.H0_H0 ;  /* 0x20000030ff307230 */ /* 0x000fe40000004100 */
[-C--:B------:R-:W-:Y:S01]  /*30b0*/  FMUL.FTZ R107, R30, R51.reuse ;  /* 0x000000331e6b7220 */ /* 0x080fe20000410000 */
[--C-:B------:R-:W-:Y:S02]  /*30c0*/  HADD2.F32 R31, -RZ, R115.reuse.H0_H0 ;  /* 0x20000073ff1f7230 */ /* 0x100fe40000004100 */
[----:B------:R-:W-:Y:S01]  /*30d0*/  FMUL.FTZ R50, R28, R50 ;  /* 0x000000321c327220 */ /* 0x000fe20000410000 */
[----:B------:R-:W-:Y:S02]  /*30e0*/  HADD2.F32 R49, -RZ, R115.H1_H1 ;  /* 0x30000073ff317230 */ /* 0x000fe40000004100 */
        /* <DEDUP_REMOVED lines=9> */
.L_x_645:
[----:B------:R-:W-:Y:S05]  /*3180*/  BSYNC B2 ;  /* 0x0000000000027941 */ /* 0x000fea0003800000 */
.L_x_644:
[----:B--2---:R2:W-:Y:S02]  /*3190*/  STG.E.128 desc[UR40][R42.64+0x40], R28 ;  /* 0x0000401c2a007986 */ /* 0x0045e4000c101d28 */
.L_x_639:
[----:B------:R-:W-:Y:S05]  /*31a0*/  BSYNC B1 ;  /* 0x0000000000017941 */ /* 0x000fea0003800000 */
.L_x_638:
[----:B------:R-:W-:Y:S05]  /*31b0*/  @P5 BRA `(.L_x_646) ;  /* 0x0000001c00005947 */ /* 0x000fea0003800000 */
[----:B------:R-:W-:Y:S04]  /*31c0*/  BSSY B1, `(.L_x_647) ;  /* 0x0000031000017945 */ /* 0x000fe80003800000 */
[----:B------:R-:W-:Y:S05]  /*31d0*/  @P1 BRA `(.L_x_648) ;  /* 0x0000000000bc1947 */ /* 0x000fea0003800000 */
[----:B-12---:R1:W2:Y:S01]  /*31e0*/  LDS.128 R28, [R106+0x2000] ;  /* 0x002000006a1c7984 */ /* 0x0062a20000000c00 */
[----:B------:R-:W-:Y:S01]  /*31f0*/  ISETP.GE.AND P4, PT, R22, R105, PT ;  /* 0x000000691600720c */ /* 0x000fe20003f86270 */
[----:B------:R-:W-:-:S12]  /*3200*/  BSSY B2, `(.L_x_649) ;  /* 0x000002b000027945 */ /* 0x000fd80003800000 */
[----:B-1----:R-:W-:Y:S05]  /*3210*/  @P4 BRA `(.L_x_650) ;  /* 0x0000000000a44947 */ /* 0x002fea0003800000 */
[--C-:B------:R-:W-:Y:S01]  /*3220*/  SHF.R.U64 R44, R44, 0x10, R45.reuse ;  /* 0x000000102c2c7819 */ /* 0x100fe2000000122d */
[--C-:B--2---:R-:W-:Y:S01]  /*3230*/  HADD2.F32 R43, -RZ, R31.reuse.H1_H1 ;  /* 0x3000001fff2b7230 */ /* 0x104fe20000004100 */
[----:B------:R-:W-:Y:S01]  /*3240*/  SHF.R.U32.HI R49, RZ, 0x10, R45 ;  /* 0x00000010ff317819 */ /* 0x000fe2000001162d */
[----:B------:R-:W-:Y:S01]  /*3250*/  HADD2.F32 R31, -RZ, R31.H0_H0 ;  /* 0x2000001fff1f7230 */ /* 0x000fe20000004100 */
[--C-:B------:R-:W-:Y:S01]  /*3260*/  SHF.R.U64 R45, R46, 0x10, R47.reuse ;  /* 0x000000102e2d7819 */ /* 0x100fe2000000122f */
[----:B------:R-:W-:Y:S01]  /*3270*/  HADD2.F32 R44, -RZ, R44.H0_H0 ;  /* 0x2000002cff2c7230 */ /* 0x000fe20000004100 */
[----:B------:R-:W-:Y:S01]  /*3280*/  SHF.R.U32.HI R48, RZ, 0x10, R47 ;  /* 0x00000010ff307819 */ /* 0x000fe2000001162f */
[----:B------:R-:W-:Y:S01]  /*3290*/  HADD2.F32 R46, -RZ, R49.H0_H0 ;  /* 0x20000031ff2e7230 */ /* 0x000fe20000004100 */
[----:B------:R-:W-:Y:S01]  /*32a0*/  MOV R42, R30 ;  /* 0x0000001e002a7202 */ /* 0x000fe20000000f00 */
[----:B------:R-:W-:Y:S02]  /*32b0*/  HADD2.F32 R45, -RZ, R45.H0_H0 ;  /* 0x2000002dff2d7230 */ /* 0x000fe40000004100 */
[----:B------:R-:W-:-:S02]  /*32c0*/  HADD2.F32 R30, -RZ, R29.H1_H1 ;  /* 0x3000001dff1e7230 */ /* 0x000fc40000004100 */
[----:B------:R-:W-:Y:S02]  /*32d0*/  HADD2.F32 R48, -RZ, R48.H0_H0 ;  /* 0x20000030ff307230 */ /* 0x000fe40000004100 */
[----:B------:R-:W-:Y:S02]  /*32e0*/  HADD2.F32 R29, -RZ, R29.H0_H0 ;  /* 0x2000001dff1d7230 */ /* 0x000fe40000004100 */
[-C--:B------:R-:W-:Y:S01]  /*32f0*/  FMUL.FTZ R50, R30, R45.reuse ;  /* 0x0000002d1e327220 */ /* 0x080fe20000410000 */
[-C--:B------:R-:W-:Y:S01]  /*3300*/  FMUL.FTZ R52, R43, R48.reuse ;  /* 0x000000302b347220 */ /* 0x080fe20000410000 */
[----:B------:R-:W-:Y:S01]  /*3310*/  FMUL.FTZ R48, R31, R48 ;  /* 0x000000301f307220 */ /* 0x000fe20000410000 */
[C---:B------:R-:W-:Y:S01]  /*3320*/  FMUL.FTZ R45, R29.reuse, R45 ;  /* 0x0000002d1d2d7220 */ /* 0x040fe20000410000 */
[----:B------:R-:W-:Y:S01]  /*3330*/  FFMA.FTZ R50, R29, R44, -R50 ;  /* 0x0000002c1d327223 */ /* 0x000fe20000010832 */
[----:B------:R-:W-:Y:S01]  /*3340*/  FFMA.FTZ R52, R31, R46, -R52 ;  /* 0x0000002e1f347223 */ /* 0x000fe20000010834 */
[----:B------:R-:W-:-:S02]  /*3350*/  HADD2.F32 R31, -RZ, R103.H1_H1 ;  /* 0x30000067ff1f7230 */ /* 0x000fc40000004100 */
[----:B------:R-:W-:Y:S01]  /*3360*/  FFMA.FTZ R49, R30, R44, R45 ;  /* 0x0000002c1e317223 */ /* 0x000fe2000001002d */
[----:B------:R-:W-:Y:S02]  /*3370*/  HADD2.F32 R45, -RZ, R102.H1_H1 ;  /* 0x30000066ff2d7230 */ /* 0x000fe40000004100 */
[----:B------:R-:W-:Y:S01]  /*3380*/  FFMA.FTZ R53, R43, R46, R48 ;  /* 0x0000002e2b357223 */ /* 0x000fe20000010030 */
[----:B------:R-:W-:Y:S02]  /*3390*/  HADD2.F32 R29, -RZ, R28.H1_H1 ;  /* 0x3000001cff1d7230 */ /* 0x000fe40000004100 */
[----:B------:R-:W-:Y:S02]  /*33a0*/  HADD2.F32 R30, -RZ, R42.H1_H1 ;  /* 0x3000002aff1e7230 */ /* 0x000fe40000004100 */
[----:B------:R-:W-:Y:S02]  /*33b0*/  HADD2.F32 R103, -RZ, R103.H0_H0 ;  /* 0x20000067ff677230 */ /* 0x000fe40000004100 */
[----:B------:R-:W-:-:S02]  /*33c0*/  HADD2.F32 R28, -RZ, R28.H0_H0 ;  /* 0x2000001cff1c7230 */ /* 0x000fc40000004100 */
[----:B------:R-:W-:Y:S01]  /*33d0*/  FMUL.FTZ R51, R30, R45 ;  /* 0x0000002d1e337220 */ /* 0x000fe20000410000 */
[----:B------:R-:W-:Y:S02]  /*33e0*/  HADD2.F32 R42, -RZ, R42.H0_H0 ;  /* 0x2000002aff2a7230 */ /* 0x000fe40000004100 */
[CC--:B------:R-:W-:Y:S01]  /*33f0*/  FMUL.FTZ R47, R29.reuse, R103.reuse ;  /* 0x000000671d2f7220 */ /* 0x0c0fe20000410000 */
[----:B------:R-:W-:Y:S02]  /*3400*/  HADD2.F32 R43, -RZ, R102.H0_H0 ;  /* 0x20000066ff2b7230 */ /* 0x000fe40000004100 */
[----:B------:R-:W-:Y:S01]  /*3410*/  FMUL.FTZ R44, R28, R103 ;  /* 0x000000671c2c7220 */ /* 0x000fe20000410000 */
[----:B------:R-:W-:Y:S01]  /*3420*/  FMUL.FTZ R45, R42, R45 ;  /* 0x0000002d2a2d7220 */ /* 0x000fe20000410000 */
[-C--:B------:R-:W-:Y:S02]  /*3430*/  FFMA.FTZ R47, R28, R31.reuse, -R47 ;  /* 0x0000001f1c2f7223 */ /* 0x080fe4000001082f */
[----:B------:R-:W-:Y:S01]  /*3440*/  FFMA.FTZ R44, R29, R31, R44 ;  /* 0x0000001f1d2c7223 */ /* 0x000fe2000001002c */
[-C--:B------:R-:W-:Y:S01]  /*3450*/  FFMA.FTZ R51, R42, R43.reuse, -R51 ;  /* 0x0000002b2a337223 */ /* 0x080fe20000010833 */
[----:B------:R-:W-:Y:S01]  /*3460*/  FFMA.FTZ R30, R30, R43, R45 ;  /* 0x0000002b1e1e7223 */ /* 0x000fe2000001002d */
[----:B------:R-:W-:-:S02]  /*3470*/  F2FP.F16.F32.PACK_AB R29, R49, R50 ;  /* 0x00000032311d723e */ /* 0x000fc400000000ff */
[----:B------:R-:W-:Y:S02]  /*3480*/  F2FP.F16.F32.PACK_AB R31, R53, R52 ;  /* 0x00000034351f723e */ /* 0x000fe400000000ff */
[----:B------:R-:W-:Y:S02]  /*3490*/  F2FP.F16.F32.PACK_AB R28, R44, R47 ;  /* 0x0000002f2c1c723e */ /* 0x000fe400000000ff */
[----:B------:R-:W-:-:S07]  /*34a0*/  F2FP.F16.F32.PACK_AB R30, R30, R51 ;  /* 0x000000331e1e723e */ /* 0x000fce00000000ff */
.L_x_650:
[----:B------:R-:W-:Y:S05]  /*34b0*/  BSYNC B2 ;  /* 0x0000000000027941 */ /* 0x000fea0003800000 */
.L_x_649:
[----:B--2---:R3:W-:Y:S02]  /*34c0*/  STG.E.128 desc[UR40][R40.64], R28 ;  /* 0x0000001c28007986 */ /* 0x0047e4000c101d28 */
.L_x_648:
[----:B------:R-:W-:Y:S05]  /*34d0*/  BSYNC B1 ;  /* 0x0000000000017941 */ /* 0x000fea0003800000 */
.L_x_647:
[----:B------:R-:W-:Y:S05]  /*34e0*/  @P2 BRA `(.L_x_646) ;  /* 0x0000001800342947 */ /* 0x000fea0003800000 */
[----:B-123--:R1:W2:Y:S01]  /*34f0*/  LDS.128 R28, [R104+0x2000] ;  /* 0x00200000681c7984 */ /* 0x00e2a20000000c00 */
        /* <DEDUP_REMOVED lines=44> */
.L_x_652:
[----:B------:R-:W-:Y:S05]  /*37c0*/  BSYNC B1 ;  /* 0x0000000000017941 */ /* 0x000fea0003800000 */
.L_x_651:
[----:B--2---:R1:W-:Y:S01]  /*37d0*/  STG.E.128 desc[UR40][R40.64+0x40], R28 ;  /* 0x0000401c28007986 */ /* 0x0043e2000c101d28 */
[----:B------:R-:W-:Y:S05]  /*37e0*/  BRA `(.L_x_646) ;  /* 0x0000001400747947 */ /* 0x000fea0003800000 */
.L_x_630:
[----:B------:R-:W-:Y:S02]  /*37f0*/  ISETP.GE.AND P3, PT, R222, R99, PT ;  /* 0x00000063de00720c */ /* 0x000fe40003f66270 */
[----:B------:R-:W-:Y:S02]  /*3800*/  CS2R R34, SRZ ;  /* 0x0000000000227805 */ /* 0x000fe4000001ff00 */
[----:B------:R-:W-:Y:S02]  /*3810*/  CS2R R32, SRZ ;  /* 0x0000000000207805 */ /* 0x000fe4000001ff00 */
[----:B------:R-:W-:-:S13]  /*3820*/  ISETP.GE.OR P3, PT, R16, R105, P3 ;  /* 0x000000691000720c */ /* 0x000fda0001f66670 */
[----:B------:R-:W-:Y:S01]  /*3830*/  @!P3 IADD3 R40, P4, P5, R36, R28, R73 ;  /* 0x0000001c2428b210 */ /* 0x000fe20007d9e049 */
[----:B------:R-:W0:Y:S03]  /*3840*/  @!P3 LDC.64 R50, c[0x0][0x3e8] ;  /* 0x0000fa00ff32bb82 */ /* 0x000e260000000a00 */
[----:B------:R-:W-:Y:S02]  /*3850*/  @!P3 IADD3.X R41, R87, R97, R72, P4, P5 ;  /* 0x000000615729b210 */ /* 0x000fe400027ea448 */
[----:B------:R-:W-:-:S03]  /*3860*/  @!P3 IADD3 R44, P4, P5, R12, R30, R70 ;  /* 0x0000001e0c2cb210 */ /* 0x000fc60007d9e046 */
[----:B------:R-:W1:Y:S01]  /*3870*/  @!P3 LDC.64 R48, c[0x0][0x400] ;  /* 0x00010000ff30bb82 */ /* 0x000e620000000a00 */
[----:B------:R-:W-:Y:S02]  /*3880*/  @!P3 IADD3.X R45, R85, R108, R69, P4, P5 ;  /* 0x0000006c552db210 */ /* 0x000fe400027ea445 */
[----:B------:R-:W-:-:S04]  /*3890*/  ISETP.GE.AND P4, PT, R19, R99, PT ;  /* 0x000000631300720c */ /* 0x000fc80003f86270 */
[----:B------:R-:W-:-:S13]  /*38a0*/  ISETP.GE.OR P4, PT, R16, R105, P4 ;  /* 0x000000691000720c */ /* 0x000fda0002786670 */
[----:B------:R-:W2:Y:S01]  /*38b0*/  @!P4 LDC.64 R52, c[0x0][0x3e8] ;  /* 0x0000fa00ff34cb82 */ /* 0x000ea20000000a00 */
[----:B------:R-:W-:-:S05]  /*38c0*/  @!P4 IADD3 R28, P5, R36, R28, RZ ;  /* 0x0000001c241cc210 */ /* 0x000fca0007fbe0ff */
[----:B------:R-:W-:Y:S02]  /*38d0*/  @!P4 IMAD.X R29, R97, 0x1, R87, P5 ;  /* 0x00000001611dc824 */ /* 0x000fe400028e0657 */
[----:B------:R-:W3:Y:S01]  /*38e0*/  @!P4 LDC.64 R54, c[0x0][0x400] ;  /* 0x00010000ff36cb82 */ /* 0x000ee20000000a00 */
[----:B--2---:R-:W-:-:S04]  /*38f0*/  @!P4 LEA R52, P5, R28, R52, 0x1 ;  /* 0x000000341c34c211 */ /* 0x004fc800078a08ff */
[----:B------:R-:W-:Y:S02]  /*3900*/  @!P4 LEA.HI.X R53, R28, R53, R29, 0x1, P5 ;  /* 0x000000351c35c211 */ /* 0x000fe400028f0c1d */
[----:B------:R-:W-:-:S05]  /*3910*/  @!P4 IADD3 R30, P5, R12, R30, RZ ;  /* 0x0000001e0c1ec210 */ /* 0x000fca0007fbe0ff */
[----:B------:R-:W-:Y:S01]  /*3920*/  @!P4 IMAD.X R28, R108, 0x1, R85, P5 ;  /* 0x000000016c1cc824 */ /* 0x000fe200028e0655 */
[----:B---3--:R-:W-:-:S04]  /*3930*/  @!P4 LEA R54, P5, R30, R54, 0x1 ;  /* 0x000000361e36c211 */ /* 0x008fc800078a08ff */
[----:B------:R-:W-:Y:S02]  /*3940*/  @!P4 LEA.HI.X R55, R30, R55, R28, 0x1, P5 ;  /* 0x000000371e37c211 */ /* 0x000fe400028f0c1c */
[----:B------:R-:W-:Y:S02]  /*3950*/  CS2R R30, SRZ ;  /* 0x00000000001e7805 */ /* 0x000fe4000001ff00 */
[----:B------:R-:W-:Y:S01]  /*3960*/  CS2R R28, SRZ ;  /* 0x00000000001c7805 */ /* 0x000fe2000001ff00 */
[----:B------:R-:W2:Y:S05]  /*3970*/  @!P4 LDG.E.128 R32, desc[UR40][R54.64] ;  /* 0x000000283620c981 */ /* 0x000eaa000c1e1d00 */
[----:B------:R-:W3:Y:S01]  /*3980*/  @!P4 LDG.E.128 R28, desc[UR40][R52.64] ;  /* 0x00000028341cc981 */ /* 0x000ee2000c1e1d00 */
[----:B0-----:R-:W-:-:S02]  /*3990*/  @!P3 LEA R50, P4, R40, R50, 0x1 ;  /* 0x000000322832b211 */ /* 0x001fc400078808ff */
[----:B------:R-:W-:Y:S02]  /*39a0*/  CS2R R42, SRZ ;  /* 0x00000000002a7805 */ /* 0x000fe4000001ff00 */
[----:B------:R-:W-:Y:S02]  /*39b0*/  @!P3 LEA.HI.X R51, R40, R51, R41, 0x1, P4 ;  /* 0x000000332833b211 */ /* 0x000fe400020f0c29 */
[----:B------:R-:W-:Y:S02]  /*39c0*/  CS2R R40, SRZ ;  /* 0x0000000000287805 */ /* 0x000fe4000001ff00 */
[C---:B-1----:R-:W-:Y:S02]  /*39d0*/  @!P3 LEA R48, P4, R44.reuse, R48, 0x1 ;  /* 0x000000302c30b211 */ /* 0x042fe400078808ff */
[----:B------:R-:W-:Y:S02]  /*39e0*/  CS2R R46, SRZ ;  /* 0x00000000002e7805 */ /* 0x000fe4000001ff00 */
[----:B------:R-:W-:Y:S01]  /*39f0*/  @!P3 LEA.HI.X R49, R44, R49, R45, 0x1, P4 ;  /* 0x000000312c31b211 */ /* 0x000fe200020f0c2d */
[----:B------:R2:W4:Y:S01]  /*3a00*/  @!P3 LDG.E.128 R40, desc[UR40][R50.64] ;  /* 0x000000283228b981 */ /* 0x000522000c1e1d00 */
[----:B------:R-:W-:-:S06]  /*3a10*/  CS2R R44, SRZ ;  /* 0x00000000002c7805 */ /* 0x000fcc000001ff00 */
[----:B------:R0:W5:Y:S01]  /*3a20*/  @!P3 LDG.E.128 R44, desc[UR40][R48.64] ;  /* 0x00000028302cb981 */ /* 0x000162000c1e1d00 */
[----:B------:R-:W-:Y:S02]  /*3a30*/  ISETP.NE.AND P3, PT, R203, 0x3, PT ;  /* 0x00000003cb00780c */ /* 0x000fe40003f65270 */
[----:B------:R-:W-:Y:S01]  /*3a40*/  ISETP.GE.AND P4, PT, R16, R105, PT ;  /* 0x000000691000720c */ /* 0x000fe20003f86270 */
[----:B--2---:R-:W-:Y:S02]  /*3a50*/  IMAD.MOV.U32 R50, RZ, RZ, R34 ;  /* 0x000000ffff327224 */ /* 0x004fe400078e0022 */
[----:B---3--:R-:W-:Y:S02]  /*3a60*/  IMAD.MOV.U32 R52, RZ, RZ, R30 ;  /* 0x000000ffff347224 */ /* 0x008fe400078e001e */
[----:B------:R-:W-:Y:S02]  /*3a70*/  IMAD.MOV.U32 R53, RZ, RZ, R31 ;  /* 0x000000ffff357224 */ /* 0x000fe400078e001f */
[----:B------:R-:W-:-:S02]  /*3a80*/  IMAD.MOV.U32 R54, RZ, RZ, R28 ;  /* 0x000000ffff367224 */ /* 0x000fc400078e001c */
[----:B------:R-:W-:Y:S01]  /*3a90*/  IMAD.MOV.U32 R55, RZ, RZ, R29 ;  /* 0x000000ffff377224 */ /* 0x000fe200078e001d */
[----:B------:R-:W-:Y:S01]  /*3aa0*/  PRMT R119, R52, 0x7610, R119 ;  /* 0x0000761034777816 */ /* 0x000fe20000000077 */
[----:B0-----:R-:W-:Y:S01]  /*3ab0*/  IMAD.MOV.U32 R48, RZ, RZ, R35 ;  /* 0x000000ffff307224 */ /* 0x001fe200078e0023 */
[----:B------:R-:W-:Y:S01]  /*3ac0*/  PRMT R125, R53, 0x7610, R125 ;  /* 0x00007610357d7816 */ /* 0x000fe2000000007d */
[----:B------:R-:W-:Y:S01]  /*3ad0*/  IMAD.MOV.U32 R49, RZ, RZ, R32 ;  /* 0x000000ffff317224 */ /* 0x000fe200078e0020 */
[----:B------:R-:W-:Y:S01]  /*3ae0*/  PRMT R131, R54, 0x7610, R131 ;  /* 0x0000761036837816 */ /* 0x000fe20000000083 */
[----:B------:R-:W-:Y:S01]  /*3af0*/  IMAD.MOV.U32 R51, RZ, RZ, R33 ;  /* 0x000000ffff337224 */ /* 0x000fe200078e0021 */
[----:B------:R-:W-:Y:S02]  /*3b00*/  PRMT R121, R55, 0x7610, R121 ;  /* 0x0000761037797816 */ /* 0x000fe40000000079 */
[----:B------:R-:W-:Y:S01]  /*3b10*/  PRMT R119, R119, 0x5410, R50 ;  /* 0x0000541077777816 */ /* 0x000fe20000000032 */
[----:B----4-:R-:W-:Y:S01]  /*3b20*/  IMAD.MOV.U32 R50, RZ, RZ, R40 ;  /* 0x000000ffff327224 */ /* 0x010fe200078e0028 */
[----:B------:R-:W-:Y:S01]  /*3b30*/  PRMT R125, R125, 0x5410, R48 ;  /* 0x000054107d7d7816 */ /* 0x000fe20000000030 */
[----:B------:R-:W-:Y:S01]  /*3b40*/  IMAD.MOV.U32 R48, RZ, RZ, R42 ;  /* 0x000000ffff307224 */ /* 0x000fe200078e002a */
[----:B------:R-:W-:Y:S01]  /*3b50*/  PRMT R131, R131, 0x5410, R49 ;  /* 0x0000541083837816 */ /* 0x000fe20000000031 */
[----:B------:R-:W-:Y:S01]  /*3b60*/  IMAD.MOV.U32 R49, RZ, RZ, R43 ;  /* 0x000000ffff317224 */ /* 0x000fe200078e002b */
[----:B------:R-:W-:Y:S01]  /*3b70*/  PRMT R121, R121, 0x5410, R51 ;  /* 0x0000541079797816 */ /* 0x000fe20000000033 */
[----:B------:R-:W-:-:S03]  /*3b80*/  IMAD.MOV.U32 R51, RZ, RZ, R41 ;  /* 0x000000ffff337224 */ /* 0x000fc600078e0029 */
[----:B------:R-:W-:Y:S01]  /*3b90*/  PRMT R115, R48, 0x5410, R49 ;  /* 0x0000541030737816 */ /* 0x000fe20000000031 */
[----:B-----5:R-:W-:Y:S01]  /*3ba0*/  IMAD.MOV.U32 R49, RZ, RZ, R47 ;  /* 0x000000ffff317224 */ /* 0x020fe200078e002f */
[----:B------:R-:W-:Y:S01]  /*3bb0*/  PRMT R116, R50, 0x5410, R51 ;  /* 0x0000541032747816 */ /* 0x000fe20000000033 */
[----:B------:R-:W-:Y:S01]  /*3bc0*/  IMAD.MOV.U32 R50, RZ, RZ, R44 ;  /* 0x000000ffff327224 */ /* 0x000fe200078e002c */
[----:B------:R-:W-:Y:S01]  /*3bd0*/  MOV R48, R46 ;  /* 0x0000002e00307202 */ /* 0x000fe20000000f00 */
[----:B------:R-:W-:-:S03]  /*3be0*/  IMAD.MOV.U32 R51, RZ, RZ, R45 ;  /* 0x000000ffff337224 */ /* 0x000fc600078e002d */
[----:B------:R-:W-:Y:S02]  /*3bf0*/  PRMT R117, R48, 0x5410, R49 ;  /* 0x0000541030757816 */ /* 0x000fe40000000031 */
[----:B------:R-:W-:Y:S01]  /*3c00*/  PRMT R118, R50, 0x5410, R51 ;  /* 0x0000541032767816 */ /* 0x000fe20000000033 */
[----:B------:R-:W-:Y:S06]  /*3c10*/  @!P3 BRA `(.L_x_653) ;  /* 0x000000000004b947 */ /* 0x000fec0003800000 */
[----:B------:R-:W-:Y:S01]  /*3c20*/  BPT.TRAP 0x1 ;  /* 0x000000040000795c */ /* 0x000fe20000300000 */
.L_x_653:
[----:B------:R-:W-:Y:S01]  /*3c30*/  IMAD R97, R2, 0x8, R18 ;  /* 0x0000000802617824 */ /* 0x000fe200078e0212 */
[----:B------:R-:W-:Y:S01]  /*3c40*/  SHF.L.U32 R108, R201, 0x1f, RZ ;  /* 0x0000001fc96c7819 */ /* 0x000fe200000006ff */
[----:B------:R-:W0:Y:S01]  /*3c50*/  LDC R109, c[0x0][0x2f4] ;  /* 0x0000bd00ff6d7b82 */ /* 0x000e220000000800 */
[----:B------:R-:W-:Y:S01]  /*3c60*/  BSSY B1, `(.L_x_654) ;  /* 0x0000006000017945 */ /* 0x000fe20003800000 */
[----:B------:R-:W-:Y:S01]  /*3c70*/  IMAD.MOV.U32 R103, RZ, RZ, R107 ;  /* 0x000000ffff677224 */ /* 0x000fe200078e006b */
[----:B------:R-:W1:Y:S05]  /*3c80*/  SYNCS.PHASECHK.TRANS64.TRYWAIT P5, [R97+URZ+0x22890], R108 ;  /* 0x0228906c610075a7 */ /* 0x000e6a00080a017f */
[----:B------:R-:W2:Y:S01]  /*3c90*/  LDC.64 R104, c[0x0][0x300] ;  /* 0x0000c000ff687b82 */ /* 0x000ea20000000a00 */
[----:B0-----:R-:W-:Y:S01]  /*3ca0*/  IMAD.IADD R111, R109, 0x1, -R78 ;  /* 0x000000016d6f7824 */ /* 0x001fe200078e0a4e */
[----:B-1----:R-:W-:Y:S06]  /*3cb0*/  @!P5 BRA `(.L_x_655) ;  /* 0x0000012800bcd947 */ /* 0x002fec0003800000 */
.L_x_914:
[----:B------:R-:W-:Y:S05]  /*3cc0*/  BSYNC B1 ;  /* 0x0000000000017941 */ /* 0x000fea0003800000 */
.L_x_654:
[----:B------:R-:W-:Y:S01]  /*3cd0*/  ISETP.GE.OR P5, PT, R19, R99, P1 ;  /* 0x000000631300720c */ /* 0x000fe20000fa6670 */
[----:B------:R-:W-:-:S12]  /*3ce0*/  BSSY B1, `(.L_x_656) ;  /* 0x0000078000017945 */ /* 0x000fd80003800000 */
[----:B------:R-:W-:Y:S05]  /*3cf0*/  @P5 BRA `(.L_x_657) ;  /* 0x0000000400d85947 */ /* 0x000fea0003800000 */
[-C--:B--2---:R-:W-:Y:S01]  /*3d00*/  IMAD R48, R225, R104.reuse, RZ ;  /* 0x00000068e1307224 */ /* 0x084fe200078e02ff */
[----:B------:R-:W-:Y:S01]  /*3d10*/  BSSY B2, `(.L_x_658) ;  /* 0x0000068000027945 */ /* 0x000fe20003800000 */
[----:B------:R-:W-:-:S04]  /*3d20*/  IMAD.WIDE.U32 R106, R19, R104, R102 ;  /* 0x00000068136a7225 */ /* 0x000fc800078e0066 */
[----:B------:R-:W-:Y:S01]  /*3d30*/  IMAD R49, R19, R105, R48 ;  /* 0x0000006913317224 */ /* 0x000fe200078e0230 */
[----:B------:R-:W-:Y:S02]  /*3d40*/  SEL R48, R78, R111, !P0 ;  /* 0x0000006f4e307207 */ /* 0x000fe40004000000 */
[----:B------:R-:W-:Y:S01]  /*3d50*/  IADD3 R110, P5, P6, R4, R106, R90 ;  /* 0x0000006a046e7210 */ /* 0x000fe20007ebe05a */
[----:B------:R-:W-:Y:S01]  /*3d60*/  IMAD.IADD R114, R49, 0x1, R107 ;  /* 0x0000000131727824 */ /* 0x000fe200078e026b */
[----:B------:R-:W-:-:S04]  /*3d70*/  SHF.R.S32.HI R49, RZ, 0x1f, R48 ;  /* 0x0000001fff317819 */ /* 0x000fc80000011430 */
[----:B------:R-:W-:Y:S02]  /*3d80*/  LEA.HI R49, R49, R48, RZ, 0x4 ;  /* 0x0000003031317211 */ /* 0x000fe400078f20ff */
[----:B------:R-:W-:Y:S02]  /*3d90*/  IADD3.X R112, R3, R114, R91, P5, P6 ;  /* 0x0000007203707210 */ /* 0x000fe40002fec45b */
[----:B------:R-:W-:-:S05]  /*3da0*/  LEA.HI.SX32 R49, R49, R88, 0x1c ;  /* 0x0000005831317211 */ /* 0x000fca00078fe2ff */
[----:B------:R-:W-:-:S05]  /*3db0*/  IMAD.SHL.U32 R113, R49, 0x8, RZ ;  /* 0x0000000831717824 */ /* 0x000fca00078e00ff */
[----:B------:R-:W-:-:S04]  /*3dc0*/  LOP3.LUT R49, R71, 0x38, R113, 0xf8, !PT ;  /* 0x0000003847317812 */ /* 0x000fc800078ef871 */
[----:B------:R-:W-:Y:S01]  /*3dd0*/  LOP3.LUT R48, R49, R74, RZ, 0x3c, !PT ;  /* 0x0000004a31307212 */ /* 0x000fe200078e3cff */
[----:B------:R-:W-:-:S04]  /*3de0*/  IMAD R49, R2, 0x1800, R92 ;  /* 0x0000180002317824 */ /* 0x000fc800078e025c */
[----:B------:R-:W-:Y:S02]  /*3df0*/  IMAD R51, R211, 0x200, R48 ;  /* 0x00000200d3337824 */ /* 0x000fe400078e0230 */
[----:B------:R-:W-:Y:S02]  /*3e00*/  IMAD R49, R49, 0x2, R18 ;  /* 0x0000000231317824 */ /* 0x000fe400078e0212 */
[----:B------:R-:W-:-:S04]  /*3e10*/  IMAD R51, R2, 0x1800, R51 ;  /* 0x0000180002337824 */ /* 0x000fc800078e0233 */
[----:B------:R-:W-:Y:S02]  /*3e20*/  IMAD R52, R51, 0x2, R18 ;  /* 0x0000000233347824 */ /* 0x000fe400078e0212 */
[----:B------:R-:W1:Y:S04]  /*3e30*/  LDS.128 R48, [R49+0x1c400] ;  /* 0x01c4000031307984 */ /* 0x000e680000000c00 */
[----:B------:R-:W2:Y:S01]  /*3e40*/  LDS.128 R52, [R52+0x1c400] ;  /* 0x01c4000034347984 */ /* 0x000ea20000000c00 */
[----:B------:R-:W-:Y:S05]  /*3e50*/  @P4 BRA `(.L_x_659) ;  /* 0x00000004004c4947 */ /* 0x000fea0003800000 */
[--C-:B------:R-:W-:Y:S02]  /*3e60*/  SHF.R.U64 R129, R32, 0x10, R33.reuse ;  /* 0x0000001020817819 */ /* 0x100fe40000001221 */
[----:B------:R-:W-:Y:S01]  /*3e70*/  SHF.R.U32.HI R32, RZ, 0x10, R33 ;  /* 0x00000010ff207819 */ /* 0x000fe20000011621 */
[----:B------:R-:W-:Y:S01]  /*3e80*/  HADD2.F32 R33, -RZ, R121.H1_H1 ;  /* 0x30000079ff217230 */ /* 0x000fe20000004100 */
[--C-:B------:R-:W-:Y:S02]  /*3e90*/  SHF.R.U64 R130, R28, 0x10, R29.reuse ;  /* 0x000000101c827819 */ /* 0x100fe4000000121d */
[----:B------:R-:W-:Y:S01]  /*3ea0*/  SHF.R.U32.HI R120, RZ, 0x10, R29 ;  /* 0x00000010ff787819 */ /* 0x000fe2000001161d */
[----:B-1----:R-:W-:Y:S01]  /*3eb0*/  HADD2.F32 R29, -RZ, R49.H0_H0 ;  /* 0x20000031ff1d7230 */ /* 0x002fe20000004100 */
[----:B------:R-:W-:Y:S01]  /*3ec0*/  SHF.R.U64 R28, R30, 0x10, R31 ;  /* 0x000000101e1c7819 */ /* 0x000fe2000000121f */
[--C-:B--2---:R-:W-:Y:S01]  /*3ed0*/  HADD2.F32 R30, -RZ, R53.reuse.H0_H0 ;  /* 0x20000035ff1e7230 */ /* 0x104fe20000004100 */
[----:B------:R-:W-:Y:S01]  /*3ee0*/  SHF.R.U64 R128, R34, 0x10, R35 ;  /* 0x0000001022807819 */ /* 0x000fe20000001223 */
[----:B------:R-:W-:Y:S01]  /*3ef0*/  HADD2.F32 R53, -RZ, R53.H1_H1 ;  /* 0x30000035ff357230 */ /* 0x000fe20000004100 */
[----:B------:R-:W-:Y:S01]  /*3f00*/  SHF.R.U32.HI R124, RZ, 0x10, R31 ;  /* 0x00000010ff7c7819 */ /* 0x000fe2000001161f */
[----:B------:R-:W-:Y:S01]  /*3f10*/  HADD2.F32 R34, -RZ, R32.H0_H0 ;  /* 0x20000020ff227230 */ /* 0x000fe20000004100 */
[----:B------:R-:W-:Y:S01]  /*3f20*/  SHF.R.U32.HI R35, RZ, 0x10, R35 ;  /* 0x00000010ff237819 */ /* 0x000fe20000011623 */
[----:B------:R-:W-:-:S02]  /*3f30*/  HADD2.F32 R49, -RZ, R49.H1_H1 ;  /* 0x30000031ff317230 */ /* 0x000fc40000004100 */
[----:B------:R-:W-:Y:S02]  /*3f40*/  HADD2.F32 R32, -RZ, R120.H0_H0 ;  /* 0x20000078ff207230 */ /* 0x000fe40000004100 */
[CC--:B------:R-:W-:Y:S01]  /*3f50*/  FMUL.FTZ R120, R30.reuse, R33.reuse ;  /* 0x000000211e787220 */ /* 0x0c0fe20000410000 */
[----:B------:R-:W-:Y:S02]  /*3f60*/  HADD2.F32 R31, -RZ, R121.H0_H0 ;  /* 0x20000079ff1f7230 */ /* 0x000fe40000004100 */
[----:B------:R-:W-:Y:S01]  /*3f70*/  FMUL.FTZ R33, R29, R33 ;  /* 0x000000211d217220 */ /* 0x000fe20000410000 */
[-C--:B------:R-:W-:Y:S01]  /*3f80*/  FMUL.FTZ R122, R53, R34.reuse ;  /* 0x00000022357a7220 */ /* 0x080fe20000410000 */
[C---:B------:R-:W-:Y:S02]  /*3f90*/  FMUL.FTZ R34, R49.reuse, R34 ;  /* 0x0000002231227220 */ /* 0x040fe40000410000 */
[-C--:B------:R-:W-:Y:S01]  /*3fa0*/  FFMA.FTZ R121, R30, R31.reuse, R33 ;  /* 0x0000001f1e797223 */ /* 0x080fe20000010021 */
[-C--:B------:R-:W-:Y:S01]  /*3fb0*/  FFMA.FTZ R123, R49, R32.reuse, -R122 ;  /* 0x00000020317b7223 */ /* 0x080fe2000001087a */
[----:B------:R-:W-:Y:S01]  /*3fc0*/  FFMA.FTZ R120, R29, R31, -R120 ;  /* 0x0000001f1d787223 */ /* 0x000fe20000010878 */
[----:B------:R-:W-:Y:S01]  /*3fd0*/  FFMA.FTZ R122, R53, R32, R34 ;  /* 0x00000020357a7223 */ /* 0x000fe20000010022 */
[----:B------:R-:W-:-:S02]  /*3fe0*/  HADD2.F32 R33, -RZ, R125.H1_H1 ;  /* 0x3000007dff217230 */ /* 0x000fc40000004100 */
[--C-:B------:R-:W-:Y:S01]  /*3ff0*/  HADD2.F32 R30, -RZ, R55.reuse.H0_H0 ;  /* 0x20000037ff1e7230 */ /* 0x100fe20000004100 */
[----:B------:R-:W-:Y:S01]  /*4000*/  F2FP.F16.F32.PACK_AB R120, R123, R120 ;  /* 0x000000787b78723e */ /* 0x000fe200000000ff */
[----:B------:R-:W-:Y:S01]  /*4010*/  HADD2.F32 R55, -RZ, R55.H1_H1 ;  /* 0x30000037ff377230 */ /* 0x000fe20000004100 */
[----:B------:R-:W-:Y:S01]  /*4020*/  F2FP.F16.F32.PACK_AB R121, R122, R121 ;  /* 0x000000797a79723e */ /* 0x000fe200000000ff */
[----:B------:R-:W-:Y:S02]  /*4030*/  HADD2.F32 R29, -RZ, R51.H0_H0 ;  /* 0x20000033ff1d7230 */ /* 0x000fe40000004100 */
[----:B------:R-:W-:Y:S02]  /*4040*/  HADD2.F32 R34, -RZ, R35.H0_H0 ;  /* 0x20000023ff227230 */ /* 0x000fe40000004100 */
[----:B------:R-:W-:Y:S02]  /*4050*/  HADD2.F32 R51, -RZ, R51.H1_H1 ;  /* 0x30000033ff337230 */ /* 0x000fe40000004100 */
[----:B------:R-:W-:-:S02]  /*4060*/  HADD2.F32 R32, -RZ, R124.H0_H0 ;  /* 0x2000007cff207230 */ /* 0x000fc40000004100 */
[CC--:B------:R-:W-:Y:S01]  /*4070*/  FMUL.FTZ R124, R30.reuse, R33.reuse ;  /* 0x000000211e7c7220 */ /* 0x0c0fe20000410000 */
[----:B------:R-:W-:Y:S02]  /*4080*/  HADD2.F32 R31, -RZ, R125.H0_H0 ;  /* 0x2000007dff1f7230 */ /* 0x000fe40000004100 */
[----:B------:R-:W-:Y:S01]  /*4090*/  FMUL.FTZ R33, R29, R33 ;  /* 0x000000211d217220 */ /* 0x000fe20000410000 */
[-C--:B------:R-:W-:Y:S01]  /*40a0*/  FMUL.FTZ R126, R55, R34.reuse ;  /* 0x00000022377e7220 */ /* 0x080fe20000410000 */
[C---:B------:R-:W-:Y:S01]  /*40b0*/  FMUL.FTZ R34, R51.reuse, R34 ;  /* 0x0000002233227220 */ /* 0x040fe20000410000 */
[----:B------:R-:W-:Y:S02]  /*40c0*/  HADD2.F32 R35, -RZ, R129.H0_H0 ;  /* 0x20000081ff237230 */ /* 0x000fe40000004100 */
[-C--:B------:R-:W-:Y:S01]  /*40d0*/  FFMA.FTZ R125, R30, R31.reuse, R33 ;  /* 0x0000001f1e7d7223 */ /* 0x080fe20000010021 */
[-C--:B------:R-:W-:Y:S01]  /*40e0*/  FFMA.FTZ R127, R51, R32.reuse, -R126 ;  /* 0x00000020337f7223 */ /* 0x080fe2000001087e */
[----:B------:R-:W-:Y:S01]  /*40f0*/  FFMA.FTZ R124, R29, R31, -R124 ;  /* 0x0000001f1d7c7223 */ /* 0x000fe2000001087c */
[----:B------:R-:W-:Y:S01]  /*4100*/  FFMA.FTZ R126, R55, R32, R34 ;  /* 0x00000020377e7223 */ /* 0x000fe20000010022 */
[----:B------:R-:W-:-:S02]  /*4110*/  HADD2.F32 R30, -RZ, R52.H0_H0 ;  /* 0x20000034ff1e7230 */ /* 0x000fc40000004100 */
[--C-:B------:R-:W-:Y:S01]  /*4120*/  HADD2.F32 R32, -RZ, R131.reuse.H1_H1 ;  /* 0x30000083ff207230 */ /* 0x100fe20000004100 */
[----:B------:R-:W-:Y:S01]  /*4130*/  F2FP.F16.F32.PACK_AB R124, R127, R124 ;  /* 0x0000007c7f7c723e */ /* 0x000fe200000000ff */
[----:B------:R-:W-:Y:S01]  /*4140*/  HADD2.F32 R29, -RZ, R48.H0_H0 ;  /* 0x20000030ff1d7230 */ /* 0x000fe20000004100 */
[----:B------:R-:W-:Y:S01]  /*4150*/  F2FP.F16.F32.PACK_AB R55, R126, R125 ;  /* 0x0000007d7e37723e */ /* 0x000fe200000000ff */
[----:B------:R-:W-:Y:S02]  /*4160*/  HADD2.F32 R52, -RZ, R52.H1_H1 ;  /* 0x30000034ff347230 */ /* 0x000fe40000004100 */
[-C--:B------:R-:W-:Y:S01]  /*4170*/  FMUL.FTZ R34, R30, R32.reuse ;  /* 0x000000201e227220 */ /* 0x080fe20000410000 */
[----:B------:R-:W-:Y:S02]  /*4180*/  HADD2.F32 R48, -RZ, R48.H1_H1 ;  /* 0x30000030ff307230 */ /* 0x000fe40000004100 */
[----:B------:R-:W-:Y:S01]  /*4190*/  FMUL.FTZ R49, R29, R32 ;  /* 0x000000201d317220 */ /* 0x000fe20000410000 */
[----:B------:R-:W-:-:S02]  /*41a0*/  HADD2.F32 R31, -RZ, R131.H0_H0 ;  /* 0x20000083ff1f7230 */ /* 0x000fc40000004100 */
[-C--:B------:R-:W-:Y:S01]  /*41b0*/  FMUL.FTZ R51, R52, R35.reuse ;  /* 0x0000002334337220 */ /* 0x080fe20000410000 */
[----:B------:R-:W-:Y:S02]  /*41c0*/  HADD2.F32 R33, -RZ, R130.H0_H0 ;  /* 0x20000082ff217230 */ /* 0x000fe40000004100 */
[----:B------:R-:W-:Y:S01]  /*41d0*/  FMUL.FTZ R35, R48, R35 ;  /* 0x0000002330237220 */ /* 0x000fe20000410000 */
[-C--:B------:R-:W-:Y:S01]  /*41e0*/  FFMA.FTZ R34, R29, R31.reuse, -R34 ;  /* 0x0000001f1d227223 */ /* 0x080fe20000010822 */
[----:B------:R-:W-:Y:S02]  /*41f0*/  FFMA.FTZ R49, R30, R31, R49 ;  /* 0x0000001f1e317223 */ /* 0x000fe40000010031 */
[-C--:B------:R-:W-:Y:S01]  /*4200*/  FFMA.FTZ R52, R52, R33.reuse, R35 ;  /* 0x0000002134347223 */ /* 0x080fe20000010023 */
[----:B------:R-:W-:Y:S02]  /*4210*/  HADD2.F32 R31, -RZ, R119.H0_H0 ;  /* 0x20000077ff1f7230 */ /* 0x000fe40000004100 */
[----:B------:R-:W-:Y:S01]  /*4220*/  FFMA.FTZ R51, R48, R33, -R51 ;  /* 0x0000002130337223 */ /* 0x000fe20000010833 */
[----:B------:R-:W-:-:S02]  /*4230*/  HADD2.F32 R30, -RZ, R54.H0_H0 ;  /* 0x20000036ff1e7230 */ /* 0x000fc40000004100 */
[----:B------:R-:W-:Y:S01]  /*4240*/  HADD2.F32 R119, -RZ, R119.H1_H1 ;  /* 0x30000077ff777230 */ /* 0x000fe20000004100 */
[----:B------:R-:W-:Y:S01]  /*4250*/  F2FP.F16.F32.PACK_AB R52, R52, R49 ;  /* 0x000000313434723e */ /* 0x000fe200000000ff */
[----:B------:R-:W-:Y:S01]  /*4260*/  HADD2.F32 R35, -RZ, R128.H0_H0 ;  /* 0x20000080ff237230 */ /* 0x000fe20000004100 */
[----:B------:R-:W-:Y:S01]  /*4270*/  F2FP.F16.F32.PACK_AB R48, R51, R34 ;  /* 0x000000223330723e */ /* 0x000fe200000000ff */
[----:B------:R-:W-:Y:S02]  /*4280*/  HADD2.F32 R29, -RZ, R50.H0_H0 ;  /* 0x20000032ff1d7230 */ /* 0x000fe40000004100 */
[----:B------:R-:W-:Y:S02]  /*4290*/  HADD2.F32 R54, -RZ, R54.H1_H1 ;  /* 0x30000036ff367230 */ /* 0x000fe40000004100 */
[----:B------:R-:W-:Y:S02]  /*42a0*/  HADD2.F32 R50, -RZ, R50.H1_H1 ;  /* 0x30000032ff327230 */ /* 0x000fe40000004100 */
[----:B------:R-:W-:-:S02]  /*42b0*/  HADD2.F32 R33, -RZ, R28.H0_H0 ;  /* 0x2000001cff217230 */ /* 0x000fc40000004100 */
[----:B------:R-:W-:Y:S01]  /*42c0*/  FMUL.FTZ R28, R30, R119 ;  /* 0x000000771e1c7220 */ /* 0x000fe20000410000 */
[----:B------:R-:W-:Y:S01]  /*42d0*/  FMUL.FTZ R53, R54, R35 ;  /* 0x0000002336357220 */ /* 0x000fe20000410000 */
[C---:B------:R-:W-:Y:S01]  /*42e0*/  FMUL.FTZ R119, R29.reuse, R119 ;  /* 0x000000771d777220 */ /* 0x040fe20000410000 */
[C---:B------:R-:W-:Y:S01]  /*42f0*/  FMUL.FTZ R35, R50.reuse, R35 ;  /* 0x0000002332237220 */ /* 0x040fe20000410000 */
[----:B------:R-:W-:Y:S01]  /*4300*/  FFMA.FTZ R28, R29, R31, -R28 ;  /* 0x0000001f1d1c7223 */ /* 0x000fe2000001081c */
[----:B------:R-:W-:Y:S01]  /*4310*/  FFMA.FTZ R53, R50, R33, -R53 ;  /* 0x0000002132357223 */ /* 0x000fe20000010835 */
[----:B------:R-:W-:Y:S01]  /*4320*/  FFMA.FTZ R119, R30, R31, R119 ;  /* 0x0000001f1e777223 */ /* 0x000fe20000010077 */
[----:B------:R-:W-:Y:S01]  /*4330*/  FFMA.FTZ R54, R54, R33, R35 ;  /* 0x0000002136367223 */ /* 0x000fe20000010023 */
[----:B------:R-:W-:Y:S02]  /*4340*/  IMAD.MOV.U32 R49, RZ, RZ, R120 ;  /* 0x000000ffff317224 */ /* 0x000fe400078e0078 */
[----:B------:R-:W-:Y:S01]  /*4350*/  F2FP.F16.F32.PACK_AB R50, R53, R28 ;  /* 0x0000001c3532723e */ /* 0x000fe200000000ff */
[----:B------:R-:W-:Y:S01]  /*4360*/  IMAD.MOV.U32 R53, RZ, RZ, R121 ;  /* 0x000000ffff357224 */ /* 0x000fe200078e0079 */
[----:B------:R-:W-:Y:S01]  /*4370*/  F2FP.F16.F32.PACK_AB R54, R54, R119 ;  /* 0x000000773636723e */ /* 0x000fe200000000ff */
[----:B------:R-:W-:-:S07]  /*4380*/  IMAD.MOV.U32 R51, RZ, RZ, R124 ;  /* 0x000000ffff337224 */ /* 0x000fce00078e007c */
.L_x_659:
[----:B------:R-:W-:Y:S05]  /*4390*/  BSYNC B2 ;  /* 0x0000000000027941 */ /* 0x000fea0003800000 */
.L_x_658:
[----:B------:R-:W-:Y:S02]  /*43a0*/  ISETP.GE.AND P5, PT, R113, R109, PT ;  /* 0x0000006d7100720c */ /* 0x000fe40003fa6270 */
[----:B------:R-:W-:-:S11]  /*43b0*/  P2R R29, PR, RZ, 0x1 ;  /* 0x00000001ff1d7803 */ /* 0x000fd60000000000 */
[--C-:B------:R-:W-:Y:S02]  /*43c0*/  @!P5 SHF.R.S32.HI R28, RZ, 0x1f, R113.reuse ;  /* 0x0000001fff1cd819 */ /* 0x100fe40000011471 */
[----:B------:R-:W-:-:S04]  /*43d0*/  @!P5 IADD3 R106, P0, P6, R4, R106, R113 ;  /* 0x0000006a046ad210 */ /* 0x000fc80007e1e071 */
[----:B------:R-:W-:Y:S02]  /*43e0*/  @!P5 IADD3.X R114, R3, R114, R28, P0, P6 ;  /* 0x000000720372d210 */ /* 0x000fe400007ec41c */
[CC--:B------:R-:W-:Y:S02]  /*43f0*/  LEA R28, P6, R110.reuse, R100.reuse, 0x1 ;  /* 0x000000646e1c7211 */ /* 0x0c0fe400078c08ff */
[----:B------:R-:W-:Y:S02]  /*4400*/  ISETP.NE.AND P0, PT, R29, RZ, PT ;  /* 0x000000ff1d00720c */ /* 0x000fe40003f05270 */
[----:B------:R-:W-:Y:S02]  /*4410*/  LEA.HI.X R29, R110, R101, R112, 0x1, P6 ;  /* 0x000000656e1d7211 */ /* 0x000fe400030f0c70 */
[----:B------:R-:W-:-:S03]  /*4420*/  @!P5 LEA R30, P6, R106, R100, 0x1 ;  /* 0x000000646a1ed211 */ /* 0x000fc600078c08ff */
[----:B-1----:R1:W-:Y:S01]  /*4430*/  STG.E.128 desc[UR40][R28.64], R48 ;  /* 0x000000301c007986 */ /* 0x0023e2000c101d28 */
[----:B------:R-:W-:-:S05]  /*4440*/  @!P5 LEA.HI.X R31, R106, R101, R114, 0x1, P6 ;  /* 0x000000656a1fd211 */ /* 0x000fca00030f0c72 */
[----:B--2---:R1:W-:Y:S04]  /*4450*/  @!P5 STG.E.128 desc[UR40][R30.64], R52 ;  /* 0x000000341e00d986 */ /* 0x0043e8000c101d28 */
.L_x_657:
[----:B------:R-:W-:Y:S05]  /*4460*/  BSYNC B1 ;  /* 0x0000000000017941 */ /* 0x000fea0003800000 */
.L_x_656:
[C---:B------:R-:W-:Y:S01]  /*4470*/  ISETP.GE.OR P5, PT, R222.reuse, R99, P1 ;  /* 0x00000063de00720c */ /* 0x040fe20000fa6670 */
[-C--:B-12---:R-:W-:Y:S02]  /*4480*/  IMAD R28, R75, R104.reuse, RZ ;  /* 0x000000684b1c7224 */ /* 0x086fe400078e02ff */
[----:B------:R-:W-:-:S04]  /*4490*/  IMAD.WIDE.U32 R102, R222, R104, R102 ;  /* 0x00000068de667225 */ /* 0x000fc800078e0066 */
[----:B------:R-:W-:-:S06]  /*44a0*/  IMAD R105, R222, R105, R28 ;  /* 0x00000069de697224 */ /* 0x000fcc00078e021c */
[----:B------:R-:W-:Y:S05]  /*44b0*/  @P5 BRA `(.L_x_646) ;  /* 0x0000000800405947 */ /* 0x000fea0003800000 */
[----:B------:R-:W-:Y:S01]  /*44c0*/  IMAD.IADD R50, R103, 0x1, R105 ;  /* 0x0000000167327824 */ /* 0x000fe200078e0269 */
[----:B------:R-:W-:Y:S01]  /*44d0*/  IADD3 R28, P5, P6, R4, R102, R90 ;  /* 0x00000066041c7210 */ /* 0x000fe20007ebe05a */
[----:B------:R-:W-:Y:S01]  /*44e0*/  BSSY B1, `(.L_x_660) ;  /* 0x000006a000017945 */ /* 0x000fe20003800000 */
[----:B------:R-:W-:Y:S02]  /*44f0*/  SEL R111, R78, R111, !P0 ;  /* 0x0000006f4e6f7207 */ /* 0x000fe40004000000 */
[----:B------:R-:W-:Y:S02]  /*4500*/  IADD3.X R29, R3, R50, R91, P5, P6 ;  /* 0x00000032031d7210 */ /* 0x000fe40002fec45b */
[C---:B------:R-:W-:Y:S02]  /*4510*/  LEA R48, P5, R28.reuse, R100, 0x1 ;  /* 0x000000641c307211 */ /* 0x040fe400078a08ff */
[----:B------:R-:W-:Y:S02]  /*4520*/  SHF.R.U32.HI R30, RZ, 0x3, R210 ;  /* 0x00000003ff1e7819 */ /* 0x000fe400000116d2 */
[----:B------:R-:W-:-:S02]  /*4530*/  LEA.HI.X R49, R28, R101, R29, 0x1, P5 ;  /* 0x000000651c317211 */ /* 0x000fc400028f0c1d */
[----:B------:R-:W-:-:S04]  /*4540*/  SHF.R.S32.HI R28, RZ, 0x1f, R111 ;  /* 0x0000001fff1c7819 */ /* 0x000fc8000001146f */
[----:B------:R-:W-:-:S04]  /*4550*/  LEA.HI R111, R28, R111, RZ, 0x4 ;  /* 0x0000006f1c6f7211 */ /* 0x000fc800078f20ff */
[----:B------:R-:W-:-:S04]  /*4560*/  LEA.HI.SX32 R51, R111, R88, 0x1c ;  /* 0x000000586f337211 */ /* 0x000fc800078fe2ff */
[----:B------:R-:W-:-:S04]  /*4570*/  SHF.L.U32 R51, R51, 0x3, RZ ;  /* 0x0000000333337819 */ /* 0x000fc800000006ff */
[----:B------:R-:W-:-:S04]  /*4580*/  LOP3.LUT R28, R210, 0x38, R51, 0xf8, !PT ;  /* 0x00000038d21c7812 */ /* 0x000fc800078ef833 */
[----:B------:R-:W-:-:S05]  /*4590*/  LOP3.LUT R29, R28, R30, RZ, 0x3c, !PT ;  /* 0x0000001e1c1d7212 */ /* 0x000fca00078e3cff */
[----:B------:R-:W-:Y:S02]  /*45a0*/  IMAD.IADD R31, R212, 0x1, R29 ;  /* 0x00000001d41f7824 */ /* 0x000fe400078e021d */
[C---:B------:R-:W-:Y:S02]  /*45b0*/  IMAD R29, R2.reuse, 0x1800, R93 ;  /* 0x00001800021d7824 */ /* 0x040fe400078e025d */
[----:B------:R-:W-:Y:S02]  /*45c0*/  IMAD R31, R2, 0x1800, R31 ;  /* 0x00001800021f7824 */ /* 0x000fe400078e021f */
[--C-:B------:R-:W-:Y:S02]  /*45d0*/  IMAD R29, R29, 0x2, R18.reuse ;  /* 0x000000021d1d7824 */ /* 0x100fe400078e0212 */
[----:B------:R-:W-:-:S04]  /*45e0*/  IMAD R32, R31, 0x2, R18 ;  /* 0x000000021f207824 */ /* 0x000fc800078e0212 */
[----:B------:R-:W1:Y:S04]  /*45f0*/  LDS.128 R28, [R29+0x1c400] ;  /* 0x01c400001d1c7984 */ /* 0x000e680000000c00 */
[----:B------:R-:W2:Y:S01]  /*4600*/  LDS.128 R32, [R32+0x1c400] ;  /* 0x01c4000020207984 */ /* 0x000ea20000000c00 */
[----:B------:R-:W-:Y:S05]  /*4610*/  @P4 BRA `(.L_x_661) ;  /* 0x0000000400584947 */ /* 0x000fea0003800000 */
[--C-:B------:R-:W-:Y:S02]  /*4620*/  SHF.R.U64 R107, R44, 0x10, R45.reuse ;  /* 0x000000102c6b7819 */ /* 0x100fe4000000122d */
[----:B------:R-:W-:Y:S01]  /*4630*/  SHF.R.U32.HI R44, RZ, 0x10, R45 ;  /* 0x00000010ff2c7819 */ /* 0x000fe2000001162d */
[----:B------:R-:W-:Y:S01]  /*4640*/  HADD2.F32 R45, -RZ, R118.H1_H1 ;  /* 0x30000076ff2d7230 */ /* 0x000fe20000004100 */
[--C-:B------:R-:W-:Y:S01]  /*4650*/  SHF.R.U64 R111, R40, 0x10, R41.reuse ;  /* 0x00000010286f7819 */ /* 0x100fe20000001229 */
[----:B--2---:R-:W-:Y:S01]  /*4660*/  IMAD.MOV.U32 R40, RZ, RZ, R32 ;  /* 0x000000ffff287224 */ /* 0x004fe200078e0020 */
[----:B------:R-:W-:Y:S01]  /*4670*/  SHF.R.U32.HI R52, RZ, 0x10, R41 ;  /* 0x00000010ff347819 */ /* 0x000fe20000011629 */
[----:B------:R-:W-:Y:S01]  /*4680*/  IMAD.MOV.U32 R41, RZ, RZ, R34 ;  /* 0x000000ffff297224 */ /* 0x000fe200078e0022 */
[----:B------:R-:W-:Y:S01]  /*4690*/  SHF.R.U64 R110, R42, 0x10, R43 ;  /* 0x000000102a6e7819 */ /* 0x000fe2000000122b */
[----:B-1----:R-:W-:Y:S01]  /*46a0*/  IMAD.MOV.U32 R32, RZ, RZ, R30 ;  /* 0x000000ffff207224 */ /* 0x002fe200078e001e */
[----:B------:R-:W-:Y:S01]  /*46b0*/  SHF.R.U64 R106, R46, 0x10, R47 ;  /* 0x000000102e6a7819 */ /* 0x000fe2000000122f */
[--C-:B------:R-:W-:Y:S01]  /*46c0*/  HADD2.F32 R34, -RZ, R33.reuse.H0_H0 ;  /* 0x20000021ff227230 */ /* 0x100fe20000004100 */
[----:B------:R-:W-:Y:S01]  /*46d0*/  SHF.R.U32.HI R54, RZ, 0x10, R43 ;  /* 0x00000010ff367819 */ /* 0x000fe2000001162b */
[----:B------:R-:W-:Y:S01]  /*46e0*/  HADD2.F32 R33, -RZ, R33.H1_H1 ;  /* 0x30000021ff217230 */ /* 0x000fe20000004100 */
[----:B------:R-:W-:Y:S01]  /*46f0*/  SHF.R.U32.HI R53, RZ, 0x10, R47 ;  /* 0x00000010ff357819 */ /* 0x000fe2000001162f */
[----:B------:R-:W-:-:S02]  /*4700*/  HADD2.F32 R30, -RZ, R29.H0_H0 ;  /* 0x2000001dff1e7230 */ /* 0x000fc40000004100 */
[-C--:B------:R-:W-:Y:S01]  /*4710*/  FMUL.FTZ R47, R34, R45.reuse ;  /* 0x0000002d222f7220 */ /* 0x080fe20000410000 */
[----:B------:R-:W-:Y:S02]  /*4720*/  HADD2.F32 R44, -RZ, R44.H0_H0 ;  /* 0x2000002cff2c7230 */ /* 0x000fe40000004100 */
[----:B------:R-:W-:Y:S02]  /*4730*/  HADD2.F32 R29, -RZ, R29.H1_H1 ;  /* 0x3000001dff1d7230 */ /* 0x000fe40000004100 */
[----:B------:R-:W-:Y:S01]  /*4740*/  FMUL.FTZ R45, R30, R45 ;  /* 0x0000002d1e2d7220 */ /* 0x000fe20000410000 */
[----:B------:R-:W-:Y:S02]  /*4750*/  HADD2.F32 R42, -RZ, R52.H0_H0 ;  /* 0x20000034ff2a7230 */ /* 0x000fe40000004100 */
[-C--:B------:R-:W-:Y:S01]  /*4760*/  FMUL.FTZ R46, R33, R44.reuse ;  /* 0x0000002c212e7220 */ /* 0x080fe20000410000 */
[----:B------:R-:W-:Y:S02]  /*4770*/  HADD2.F32 R43, -RZ, R116.H1_H1 ;  /* 0x30000074ff2b7230 */ /* 0x000fe40000004100 */
[----:B------:R-:W-:Y:S01]  /*4780*/  FMUL.FTZ R44, R29, R44 ;  /* 0x0000002c1d2c7220 */ /* 0x000fe20000410000 */
[----:B------:R-:W-:-:S02]  /*4790*/  HADD2.F32 R118, -RZ, R118.H0_H0 ;  /* 0x20000076ff767230 */ /* 0x000fc40000004100 */
[-C--:B------:R-:W-:Y:S01]  /*47a0*/  FFMA.FTZ R46, R29, R42.reuse, -R46 ;  /* 0x0000002a1d2e7223 */ /* 0x080fe2000001082e */
[----:B------:R-:W-:Y:S02]  /*47b0*/  HADD2.F32 R29, -RZ, R31.H0_H0 ;  /* 0x2000001fff1d7230 */ /* 0x000fe40000004100 */
[----:B------:R-:W-:Y:S01]  /*47c0*/  FFMA.FTZ R52, R33, R42, R44 ;  /* 0x0000002a21347223 */ /* 0x000fe2000001002c */
[-C--:B------:R-:W-:Y:S01]  /*47d0*/  FFMA.FTZ R47, R30, R43.reuse, -R47 ;  /* 0x0000002b1e2f7223 */ /* 0x080fe2000001082f */
[----:B------:R-:W-:Y:S02]  /*47e0*/  HADD2.F32 R42, -RZ, R117.H1_H1 ;  /* 0x30000075ff2a7230 */ /* 0x000fe40000004100 */
[----:B------:R-:W-:Y:S01]  /*47f0*/  FFMA.FTZ R45, R34, R43, R45 ;  /* 0x0000002b222d7223 */ /* 0x000fe2000001002d */
[----:B------:R-:W-:Y:S02]  /*4800*/  HADD2.F32 R30, -RZ, R35.H0_H0 ;  /* 0x20000023ff1e7230 */ /* 0x000fe40000004100 */
[----:B------:R-:W-:-:S02]  /*4810*/  HADD2.F32 R33, -RZ, R115.H1_H1 ;  /* 0x30000073ff217230 */ /* 0x000fc40000004100 */
[-C--:B------:R-:W-:Y:S01]  /*4820*/  FMUL.FTZ R43, R29, R42.reuse ;  /* 0x0000002a1d2b7220 */ /* 0x080fe20000410000 */
[----:B------:R-:W-:Y:S01]  /*4830*/  HADD2.F32 R35, -RZ, R35.H1_H1 ;  /* 0x30000023ff237230 */ /* 0x000fe20000004100 */
[----:B------:R-:W-:Y:S01]  /*4840*/  F2FP.F16.F32.PACK_AB R45, R52, R45 ;  /* 0x0000002d342d723e */ /* 0x000fe200000000ff */
[----:B------:R-:W-:Y:S02]  /*4850*/  HADD2.F32 R44, -RZ, R53.H0_H0 ;  /* 0x20000035ff2c7230 */ /* 0x000fe40000004100 */
[C---:B------:R-:W-:Y:S01]  /*4860*/  FFMA.FTZ R55, R30.reuse, R33, R43 ;  /* 0x000000211e377223 */ /* 0x040fe2000001002b */
[----:B------:R-:W-:Y:S02]  /*4870*/  HADD2.F32 R34, -RZ, R54.H0_H0 ;  /* 0x20000036ff227230 */ /* 0x000fe40000004100 */
[----:B------:R-:W-:Y:S01]  /*4880*/  FMUL.FTZ R54, R30, R42 ;  /* 0x0000002a1e367220 */ /* 0x000fe20000410000 */
[----:B------:R-:W-:Y:S02]  /*4890*/  HADD2.F32 R31, -RZ, R31.H1_H1 ;  /* 0x3000001fff1f7230 */ /* 0x000fe40000004100 */
[----:B------:R-:W-:Y:S01]  /*48a0*/  FMUL.FTZ R42, R35, R44 ;  /* 0x0000002c232a7220 */ /* 0x000fe20000410000 */
[----:B------:R-:W-:-:S02]  /*48b0*/  HADD2.F32 R30, -RZ, R40.H0_H0 ;  /* 0x20000028ff1e7230 */ /* 0x000fc40000004100 */
[----:B------:R-:W-:Y:S01]  /*48c0*/  FFMA.FTZ R54, R29, R33, -R54 ;  /* 0x000000211d367223 */ /* 0x000fe20000010836 */
[----:B------:R-:W-:Y:S02]  /*48d0*/  HADD2.F32 R33, -RZ, R107.H0_H0 ;  /* 0x2000006bff217230 */ /* 0x000fe40000004100 */
[C---:B------:R-:W-:Y:S01]  /*48e0*/  FMUL.FTZ R44, R31.reuse, R44 ;  /* 0x0000002c1f2c7220 */ /* 0x040fe20000410000 */
[----:B------:R-:W-:Y:S02]  /*48f0*/  HADD2.F32 R29, -RZ, R28.H0_H0 ;  /* 0x2000001cff1d7230 */ /* 0x000fe40000004100 */
[-C--:B------:R-:W-:Y:S01]  /*4900*/  FFMA.FTZ R105, R31, R34.reuse, -R42 ;  /* 0x000000221f697223 */ /* 0x080fe2000001082a */
[----:B------:R-:W-:Y:S02]  /*4910*/  HADD2.F32 R40, -RZ, R40.H1_H1 ;  /* 0x30000028ff287230 */ /* 0x000fe40000004100 */
[----:B------:R-:W-:Y:S01]  /*4920*/  FFMA.FTZ R104, R35, R34, R44 ;  /* 0x0000002223687223 */ /* 0x000fe2000001002c */
[----:B------:R-:W-:-:S02]  /*4930*/  HADD2.F32 R28, -RZ, R28.H1_H1 ;  /* 0x3000001cff1c7230 */ /* 0x000fc40000004100 */
[-C--:B------:R-:W-:Y:S01]  /*4940*/  FMUL.FTZ R34, R30, R118.reuse ;  /* 0x000000761e227220 */ /* 0x080fe20000410000 */
[----:B------:R-:W-:Y:S02]  /*4950*/  HADD2.F32 R116, -RZ, R116.H0_H0 ;  /* 0x20000074ff747230 */ /* 0x000fe40000004100 */
[-C--:B------:R-:W-:Y:S01]  /*4960*/  FMUL.FTZ R43, R40, R33.reuse ;  /* 0x00000021282b7220 */ /* 0x080fe20000410000 */
[----:B------:R-:W-:Y:S02]  /*4970*/  HADD2.F32 R31, -RZ, R111.H0_H0 ;  /* 0x2000006fff1f7230 */ /* 0x000fe40000004100 */
[C---:B------:R-:W-:Y:S01]  /*4980*/  FMUL.FTZ R33, R28.reuse, R33 ;  /* 0x000000211c217220 */ /* 0x040fe20000410000 */
[C---:B------:R-:W-:Y:S01]  /*4990*/  FMUL.FTZ R35, R29.reuse, R118 ;  /* 0x000000761d237220 */ /* 0x040fe20000410000 */
[----:B------:R-:W-:Y:S01]  /*49a0*/  FFMA.FTZ R34, R29, R116, -R34 ;  /* 0x000000741d227223 */ /* 0x000fe20000010822 */
[----:B------:R-:W-:Y:S02]  /*49b0*/  HADD2.F32 R29, -RZ, R41.H0_H0 ;  /* 0x20000029ff1d7230 */ /* 0x000fe40000004100 */
[-C--:B------:R-:W-:Y:S01]  /*49c0*/  FFMA.FTZ R43, R28, R31.reuse, -R43 ;  /* 0x0000001f1c2b7223 */ /* 0x080fe2000001082b */
[----:B------:R-:W-:Y:S01]  /*49d0*/  FFMA.FTZ R40, R40, R31, R33 ;  /* 0x0000001f28287223 */ /* 0x000fe20000010021 */
[----:B------:R-:W-:-:S02]  /*49e0*/  HADD2.F32 R28, -RZ, R32.H0_H0 ;  /* 0x20000020ff1c7230 */ /* 0x000fc40000004100 */
[----:B------:R-:W-:Y:S01]  /*49f0*/  FFMA.FTZ R35, R30, R116, R35 ;  /* 0x000000741e237223 */ /* 0x000fe20000010023 */
[----:B------:R-:W-:Y:S01]  /*4a00*/  HADD2.F32 R117, -RZ, R117.H0_H0 ;  /* 0x20000075ff757230 */ /* 0x000fe20000004100 */
[----:B------:R-:W-:Y:S01]  /*4a10*/  F2FP.F16.F32.PACK_AB R55, R104, R55 ;  /* 0x000000376837723e */ /* 0x000fe200000000ff */
[----:B------:R-:W-:Y:S02]  /*4a20*/  HADD2.F32 R31, -RZ, R106.H0_H0 ;  /* 0x2000006aff1f7230 */ /* 0x000fe40000004100 */
        /* <DEDUP_REMOVED lines=8> */
[----:B------:R-:W-:Y:S01]  /*4ab0*/  F2FP.F16.F32.PACK_AB R31, R105, R54 ;  /* 0x00000036691f723e */ /* 0x000fe200000000ff */
[-C--:B------:R-:W-:Y:S01]  /*4ac0*/  FFMA.FTZ R33, R28, R115.reuse, -R33 ;  /* 0x000000731c217223 */ /* 0x080fe20000010821 */
[----:B------:R-:W-:Y:S01]  /*4ad0*/  FFMA.FTZ R42, R29, R115, R42 ;  /* 0x000000731d2a7223 */ /* 0x000fe2000001002a */
[-C--:B------:R-:W-:Y:S01]  /*4ae0*/  FFMA.FTZ R32, R32, R30.reuse, -R53 ;  /* 0x0000001e20207223 */ /* 0x080fe20000010835 */
[----:B------:R-:W-:Y:S01]  /*4af0*/  FFMA.FTZ R41, R41, R30, R44 ;  /* 0x0000001e29297223 */ /* 0x000fe2000001002c */
[----:B------:R-:W-:Y:S01]  /*4b00*/  F2FP.F16.F32.PACK_AB R44, R40, R35 ;  /* 0x00000023282c723e */ /* 0x000fe200000000ff */
[----:B------:R-:W-:Y:S01]  /*4b10*/  IMAD.MOV.U32 R35, RZ, RZ, R55 ;  /* 0x000000ffff237224 */ /* 0x000fe200078e0037 */
[----:B------:R-:W-:-:S02]  /*4b20*/  F2FP.F16.F32.PACK_AB R28, R43, R34 ;  /* 0x000000222b1c723e */ /* 0x000fc400000000ff */
[----:B------:R-:W-:Y:S01]  /*4b30*/  F2FP.F16.F32.PACK_AB R30, R32, R33 ;  /* 0x00000021201e723e */ /* 0x000fe200000000ff */
[----:B------:R-:W-:Y:S01]  /*4b40*/  IMAD.MOV.U32 R32, RZ, RZ, R44 ;  /* 0x000000ffff207224 */ /* 0x000fe200078e002c */
[----:B------:R-:W-:Y:S01]  /*4b50*/  F2FP.F16.F32.PACK_AB R29, R46, R47 ;  /* 0x0000002f2e1d723e */ /* 0x000fe200000000ff */
[----:B------:R-:W-:Y:S01]  /*4b60*/  IMAD.MOV.U32 R33, RZ, RZ, R45 ;  /* 0x000000ffff217224 */ /* 0x000fe200078e002d */
[----:B------:R-:W-:-:S07]  /*4b70*/  F2FP.F16.F32.PACK_AB R34, R41, R42 ;  /* 0x0000002a2922723e */ /* 0x000fce00000000ff */
.L_x_661:
[----:B------:R-:W-:Y:S05]  /*4b80*/  BSYNC B1 ;  /* 0x0000000000017941 */ /* 0x000fea0003800000 */
.L_x_660:
[----:B-1----:R4:W-:Y:S01]  /*4b90*/  STG.E.128 desc[UR40][R48.64], R28 ;  /* 0x0000001c30007986 */ /* 0x0029e2000c101d28 */
[----:B------:R-:W-:-:S13]  /*4ba0*/  ISETP.GE.AND P4, PT, R51, R109, PT ;  /* 0x0000006d3300720c */ /* 0x000fda0003f86270 */
[----:B------:R-:W-:Y:S05]  /*4bb0*/  @P4 BRA `(.L_x_646) ;  /* 0x0000000000804947 */ /* 0x000fea0003800000 */
[--C-:B----4-:R-:W-:Y:S02]  /*4bc0*/  SHF.R.S32.HI R28, RZ, 0x1f, R51.reuse ;  /* 0x0000001fff1c7819 */ /* 0x110fe40000011433 */
[----:B------:R-:W-:-:S04]  /*4bd0*/  IADD3 R51, P4, P5, R4, R102, R51 ;  /* 0x0000006604337210 */ /* 0x000fc80007d9e033 */
[----:B------:R-:W-:Y:S02]  /*4be0*/  IADD3.X R50, R3, R50, R28, P4, P5 ;  /* 0x0000003203327210 */ /* 0x000fe400027ea41c */
[----:B------:R-:W-:-:S04]  /*4bf0*/  LEA R100, P4, R51, R100, 0x1 ;  /* 0x0000006433647211 */ /* 0x000fc800078808ff */
[----:B------:R-:W-:-:S05]  /*4c00*/  LEA.HI.X R101, R51, R101, R50, 0x1, P4 ;  /* 0x0000006533657211 */ /* 0x000fca00020f0c32 */
[----:B--2---:R1:W-:Y:S01]  /*4c10*/  STG.E.128 desc[UR40][R100.64], R32 ;  /* 0x0000002064007986 */ /* 0x0043e2000c101d28 */
[----:B------:R-:W-:Y:S05]  /*4c20*/  BRA `(.L_x_646) ;  /* 0x0000000000647947 */ /* 0x000fea0003800000 */
.L_x_629:
[----:B------:R-:W-:-:S13]  /*4c30*/  ISETP.NE.AND P3, PT, R203, 0x3, PT ;  /* 0x00000003cb00780c */ /* 0x000fda0003f65270 */
[----:B------:R-:W-:Y:S05]  /*4c40*/  @!P3 BRA `(.L_x_662) ;  /* 0x000000000004b947 */ /* 0x000fea0003800000 */
[----:B------:R-:W-:Y:S01]  /*4c50*/  BPT.TRAP 0x1 ;  /* 0x000000040000795c */ /* 0x000fe20000300000 */
.L_x_662:
[----:B------:R-:W-:Y:S01]  /*4c60*/  IMAD R97, R2, 0x8, R18 ;  /* 0x0000000802617824 */ /* 0x000fe200078e0212 */
[----:B------:R-:W-:Y:S01]  /*4c70*/  SHF.L.U32 R108, R201, 0x1f, RZ ;  /* 0x0000001fc96c7819 */ /* 0x000fe200000006ff */
[----:B------:R-:W-:Y:S01]  /*4c80*/  IMAD R99, R26, -0x60, R60 ;  /* 0xffffffa01a637824 */ /* 0x000fe200078e023c */
[----:B------:R-:W-:Y:S02]  /*4c90*/  BSSY B1, `(.L_x_663) ;  /* 0x0000004000017945 */ /* 0x000fe40003800000 */
[----:B------:R-:W0:Y:S02]  /*4ca0*/  SYNCS.PHASECHK.TRANS64.TRYWAIT P4, [R97+URZ+0x22890], R108 ;  /* 0x0228906c610075a7 */ /* 0x000e24000808017f */
[----:B------:R-:W-:Y:S01]  /*4cb0*/  VIMNMX R99, R99, 0x60, PT ;  /* 0x0000006063637848 */ /* 0x000fe20003fe0100 */
[----:B0-----:R-:W-:Y:S06]  /*4cc0*/  @!P4 BRA `(.L_x_664) ;  /* 0x0000011800ccc947 */ /* 0x001fec0003800000 */
.L_x_915:
[----:B------:R-:W-:Y:S05]  /*4cd0*/  BSYNC B1 ;  /* 0x0000000000017941 */ /* 0x000fea0003800000 */
.L_x_663:
[-C--:B------:R-:W-:Y:S01]  /*4ce0*/  ISETP.GE.AND P5, PT, R19, R99.reuse, PT ;  /* 0x000000631300720c */ /* 0x080fe20003fa6270 */
[----:B------:R-:W-:Y:S01]  /*4cf0*/  BSSY B1, `(.L_x_665) ;  /* 0x0000007000017945 */ /* 0x000fe20003800000 */
[----:B------:R-:W-:-:S11]  /*4d00*/  ISETP.GE.AND P4, PT, R222, R99, PT ;  /* 0x00000063de00720c */ /* 0x000fd60003f86270 */
[----:B------:R-:W-:Y:S05]  /*4d10*/  @P5 BRA `(.L_x_666) ;  /* 0x0000000000105947 */ /* 0x000fea0003800000 */
[----:B------:R-:W1:Y:S04]  /*4d20*/  @!P1 LDS.128 R28, [R106] ;  /* 0x000000006a1c9984 */ /* 0x000e680000000c00 */
[----:B------:R-:W2:Y:S04]  /*4d30*/  @!P2 LDS.128 R32, [R104] ;  /* 0x000000006820a984 */ /* 0x000ea80000000c00 */
[----:B-1----:R1:W-:Y:S04]  /*4d40*/  @!P1 STG.E.128 desc[UR40][R42.64], R28 ;  /* 0x0000001c2a009986 */ /* 0x0023e8000c101d28 */
[----:B--2---:R1:W-:Y:S02]  /*4d50*/  @!P2 STG.E.128 desc[UR40][R42.64+0x40], R32 ;  /* 0x000040202a00a986 */ /* 0x0043e4000c101d28 */
.L_x_666:
[----:B------:R-:W-:Y:S05]  /*4d60*/  BSYNC B1 ;  /* 0x0000000000017941 */ /* 0x000fea0003800000 */
.L_x_665:
[----:B------:R-:W-:Y:S05]  /*4d70*/  @P4 BRA `(.L_x_646) ;  /* 0x0000000000104947 */ /* 0x000fea0003800000 */
[----:B-1----:R-:W1:Y:S04]  /*4d80*/  @!P1 LDS.128 R28, [R106+0x2000] ;  /* 0x002000006a1c9984 */ /* 0x002e680000000c00 */
[----:B------:R-:W2:Y:S04]  /*4d90*/  @!P2 LDS.128 R32, [R104+0x2000] ;  /* 0x002000006820a984 */ /* 0x000ea80000000c00 */
[----:B-1----:R3:W-:Y:S04]  /*4da0*/  @!P1 STG.E.128 desc[UR40][R40.64], R28 ;  /* 0x0000001c28009986 */ /* 0x0027e8000c101d28 */
[----:B--2---:R3:W-:Y:S02]  /*4db0*/  @!P2 STG.E.128 desc[UR40][R40.64+0x40], R32 ;  /* 0x000040202800a986 */ /* 0x0047e4000c101d28 */
.L_x_646:
[----:B------:R-:W-:Y:S05]  /*4dc0*/  BSYNC B0 ;  /* 0x0000000000007941 */ /* 0x000fea0003800000 */
.L_x_628:
[----:B-1234-:R-:W1:Y:S01]  /*4dd0*/  S2R R28, SR_TID.X ;  /* 0x00000000001c7919 */ /* 0x01ee620000002100 */
[----:B------:R-:W-:Y:S01]  /*4de0*/  @!PT LDS RZ, [RZ] ;  /* 0x00000000fffff984 */ /* 0x000fe20000000800 */
[----:B------:R-:W-:Y:S01]  /*4df0*/  @!PT LDS RZ, [RZ] ;  /* 0x00000000fffff984 */ /* 0x000fe20000000800 */
[----:B------:R-:W-:Y:S01]  /*4e00*/  @!PT LDS RZ, [RZ] ;  /* 0x00000000fffff984 */ /* 0x000fe20000000800 */
[----:B------:R-:W-:Y:S01]  /*4e10*/  @!PT LDS RZ, [RZ] ;  /* 0x00000000fffff984 */ /* 0x000fe20000000800 */
[----:B------:R2:W-:Y:S06]  /*4e20*/  MEMBAR.ALL.CTA ;  /* 0x0000000000007992 */ /* 0x0005ec0000008000 */
[----:B--2---:R-:W2:Y:S01]  /*4e30*/  FENCE.VIEW.ASYNC.S ;  /* 0x00000000000073c6 */ /* 0x004ea20000000000 */
[----:B------:R-:W-:Y:S05]  /*4e40*/  WARPSYNC.ALL ;  /* 0x0000000000007948 */ /* 0x000fea0003800000 */
[----:B------:R-:W-:Y:S01]  /*4e50*/  BSSY B0, `(.L_x_667) ;  /* 0x0000009000007945 */ /* 0x000fe20003800000 */
[----:B-1----:R-:W-:Y:S01]  /*4e60*/  LOP3.LUT R28, R28, 0x7f, RZ, 0xc0, !PT ;  /* 0x0000007f1c1c7812 */ /* 0x002fe200078ec0ff */
[----:B--2---:R1:W-:Y:S03]  /*4e70*/  BAR.SYNC.DEFER_BLOCKING R76, 0x80 ;  /* 0x0002004c0000751d */ /* 0x0043e60000010000 */
[----:B------:R-:W-:-:S13]  /*4e80*/  ISETP.NE.AND P4, PT, R28, RZ, PT ;  /* 0x000000ff1c00720c */ /* 0x000fda0003f85270 */
[----:B------:R-:W-:-:S05]  /*4e90*/  @!P4 VIADD R28, R97, 0x228a0 ;  /* 0x000228a0611cc836 */ /* 0x000fca0000000000 */
[----:B------:R-:W-:-:S04]  /*4ea0*/  @!P4 PRMT R28, RZ, 0x654, R28 ;  /* 0x00000654ff1cc816 */ /* 0x000fc8000000001c */
[----:B------:R1:W-:Y:S01]  /*4eb0*/  @!P4 SYNCS.ARRIVE.TRANS64.RED.A1T0 RZ, [R28+URZ], RZ ;  /* 0x000000ff1cffc9a7 */ /* 0x0003e2000810043f */
[----:B------:R-:W-:Y:S05]  /*4ec0*/  @!P3 BRA `(.L_x_668) ;  /* 0x000000000004b947 */ /* 0x000fea0003800000 */
[----:B------:R-:W-:Y:S01]  /*4ed0*/  BPT.TRAP 0x1 ;  /* 0x000000040000795c */ /* 0x000fe20000300000 */
.L_x_668:
[----:B------:R-:W-:Y:S05]  /*4ee0*/  BSYNC B0 ;  /* 0x0000000000007941 */ /* 0x000fea0003800000 */
.L_x_667:
[----:B------:R-:W2:Y:S01]  /*4ef0*/  SYNCS.PHASECHK.TRANS64.TRYWAIT P3, [R97+URZ+0x228b0], R108 ;  /* 0x0228b06c610075a7 */ /* 0x000ea2000806017f */
[----:B------:R-:W-:Y:S01]  /*4f00*/  ULDC UR43, c[0x0][0x320] ;  /* 0x0000c800002b7ab9 */ /* 0x000fe20000000800 */
[----:B------:R-:W-:Y:S01]  /*4f10*/  ULDC.64 UR38, c[0x0][0x328] ;  /* 0x0000ca0000267ab9 */ /* 0x000fe20000000a00 */
[----:B------:R-:W-:Y:S01]  /*4f20*/  ULDC.64 UR36, c[0x0][0x318] ;  /* 0x0000c60000247ab9 */ /* 0x000fe20000000a00 */
[----:B------:R-:W-:Y:S01]  /*4f30*/  BSSY B0, `(.L_x_669) ;  /* 0x0000003000007945 */ /* 0x000fe20003800000 */
[----:B-1----:R-:W-:-:S03]  /*4f40*/  IMAD R28, R2, 0x6000, R79 ;  /* 0x00006000021c7824 */ /* 0x002fc600078e024f */
[----:B--2---:R-:W-:Y:S05]  /*4f50*/  @!P3 BRA `(.L_x_670) ;  /* 0x00000118003cb947 */ /* 0x004fea0003800000 */
.L_x_916:
[----:B------:R-:W-:Y:S05]  /*4f60*/  BSYNC B0 ;  /* 0x0000000000007941 */ /* 0x000fea0003800000 */
.L_x_669:
[----:B------:R-:W-:Y:S01]  /*4f70*/  ISETP.GE.AND P3, PT, R19, R99, PT ;  /* 0x000000631300720c */ /* 0x000fe20003f66270 */
[----:B------:R-:W-:Y:S01]  /*4f80*/  IMAD.IADD R29, R77, 0x1, R28 ;  /* 0x000000014d1d7824 */ /* 0x000fe200078e021c */
[----:B------:R-:W-:Y:S01]  /*4f90*/  BSSY B0, `(.L_x_671) ;  /* 0x0000025000007945 */ /* 0x000fe20003800000 */
[----:B------:R-:W-:Y:S02]  /*4fa0*/  IMAD R40, R28, 0x2, R24 ;  /* 0x000000021c287824 */ /* 0x000fe400078e0218 */
[----:B------:R-:W-:-:S04]  /*4fb0*/  IMAD.WIDE R32, R26, 0x60, R58 ;  /* 0x000000601a207825 */ /* 0x000fc800078e023a */
[----:B------:R-:W-:-:S04]  /*4fc0*/  IMAD R41, R29, 0x2, R24 ;  /* 0x000000021d297824 */ /* 0x000fc800078e0218 */
[----:B------:R-:W-:Y:S05]  /*4fd0*/  @P3 BRA `(.L_x_672) ;  /* 0x0000000000803947 */ /* 0x000fea0003800000 */
[----:B------:R-:W-:Y:S01]  /*4fe0*/  MOV R29, R94 ;  /* 0x0000005e001d7202 */ /* 0x000fe20000000f00 */
[----:B------:R-:W-:Y:S02]  /*4ff0*/  IMAD R31, R33, UR38, RZ ;  /* 0x00000026211f7c24 */ /* 0x000fe4000f8e02ff */
[----:B------:R-:W-:Y:S02]  /*5000*/  IMAD.MOV.U32 R28, RZ, RZ, R6 ;  /* 0x000000ffff1c7224 */ /* 0x000fe400078e0006 */
[C---:B------:R-:W-:Y:S02]  /*5010*/  IMAD R31, R32.reuse, UR39, R31 ;  /* 0x00000027201f7c24 */ /* 0x040fe4000f8e021f */
[----:B------:R-:W-:-:S04]  /*5020*/  IMAD.WIDE.U32 R28, R32, UR38, R28 ;  /* 0x00000026201c7c25 */ /* 0x000fc8000f8e001c */
[----:B------:R-:W-:Y:S01]  /*5030*/  IMAD.IADD R29, R29, 0x1, R31 ;  /* 0x000000011d1d7824 */ /* 0x000fe200078e021f */
[----:B------:R-:W-:-:S04]  /*5040*/  LEA R34, P3, R28, UR36, 0x1 ;  /* 0x000000241c227c11 */ /* 0x000fc8000f8608ff */
[----:B------:R-:W-:Y:S02]  /*5050*/  LEA.HI.X R35, R28, UR37, R29, 0x1, P3 ;  /* 0x000000251c237c11 */ /* 0x000fe400098f0c1d */
[----:B------:R-:W-:-:S13]  /*5060*/  ISETP.GE.AND P3, PT, R16, UR43, PT ;  /* 0x0000002b10007c0c */ /* 0x000fda000bf66270 */
[----:B------:R-:W2:Y:S04]  /*5070*/  @!P3 LDS.128 R28, [R40] ;  /* 0x00000000281cb984 */ /* 0x000ea80000000c00 */
[----:B--2---:R-:W-:Y:S01]  /*5080*/  @!P3 STG.E.128 desc[UR40][R34.64], R28 ;  /* 0x0000001c2200b986 */ /* 0x004fe2000c101d28 */
[----:B------:R-:W-:-:S13]  /*5090*/  ISETP.GE.AND P3, PT, R62, UR43, PT ;  /* 0x0000002b3e007c0c */ /* 0x000fda000bf66270 */
[----:B------:R-:W2:Y:S04]  /*50a0*/  @!P3 LDS.128 R28, [R41] ;  /* 0x00000000291cb984 */ /* 0x000ea80000000c00 */
[----:B--2---:R-:W-:Y:S01]  /*50b0*/  @!P3 STG.E.128 desc[UR40][R34.64+0x40], R28 ;  /* 0x0000401c2200b986 */ /* 0x004fe2000c101d28 */
[----:B------:R-:W-:-:S13]  /*50c0*/  ISETP.GE.AND P3, PT, R63, UR43, PT ;  /* 0x0000002b3f007c0c */ /* 0x000fda000bf66270 */
[----:B------:R-:W2:Y:S04]  /*50d0*/  @!P3 LDS.128 R28, [R40+0x3000] ;  /* 0x00300000281cb984 */ /* 0x000ea80000000c00 */
        /* <DEDUP_REMOVED lines=10> */
[----:B------:R-:W-:-:S13]  /*5180*/  ISETP.NE.AND P3, PT, R96, RZ, PT ;  /* 0x000000ff6000720c */ /* 0x000fda0003f65270 */
[----:B------:R-:W2:Y:S04]  /*5190*/  @P3 LDS.128 R28, [R40+0x9000] ;  /* 0x00900000281c3984 */ /* 0x000ea80000000c00 */
[----:B--2---:R-:W-:Y:S01]  /*51a0*/  @P3 STG.E.128 desc[UR40][R34.64+0x180], R28 ;  /* 0x0001801c22003986 */ /* 0x004fe2000c101d28 */
[----:B------:R-:W-:-:S13]  /*51b0*/  ISETP.NE.AND P3, PT, R95, RZ, PT ;  /* 0x000000ff5f00720c */ /* 0x000fda0003f65270 */
[----:B------:R-:W2:Y:S04]  /*51c0*/  @P3 LDS.128 R28, [R41+0x9000] ;  /* 0x00900000291c3984 */ /* 0x000ea80000000c00 */
[----:B--2---:R2:W-:Y:S02]  /*51d0*/  @P3 STG.E.128 desc[UR40][R34.64+0x1c0], R28 ;  /* 0x0001c01c22003986 */ /* 0x0045e4000c101d28 */
.L_x_672:
[----:B------:R-:W-:Y:S05]  /*51e0*/  BSYNC B0 ;  /* 0x0000000000007941 */ /* 0x000fea0003800000 */
.L_x_671:
[----:B------:R-:W-:Y:S01]  /*51f0*/  ISETP.GE.AND P3, PT, R222, R99, PT ;  /* 0x00000063de00720c */ /* 0x000fe20003f66270 */
[----:B------:R-:W-:-:S12]  /*5200*/  BSSY B0, `(.L_x_673) ;  /* 0x0000024000007945 */ /* 0x000fd80003800000 */
[----:B------:R-:W-:Y:S05]  /*5210*/  @P3 BRA `(.L_x_674) ;  /* 0x0000000000883947 */ /* 0x000fea0003800000 */
[----:B--2---:R-:W-:Y:S01]  /*5220*/  IADD3 R31, P3, R32, 0x40, RZ ;  /* 0x00000040201f7810 */ /* 0x004fe20007f7e0ff */
[----:B------:R-:W-:Y:S02]  /*5230*/  IMAD.MOV.U32 R28, RZ, RZ, R6 ;  /* 0x000000ffff1c7224 */ /* 0x000fe400078e0006 */
[----:B------:R-:W-:Y:S02]  /*5240*/  IMAD.MOV.U32 R29, RZ, RZ, R94 ;  /* 0x000000ffff1d7224 */ /* 0x000fe400078e005e */
[----:B------:R-:W-:Y:S02]  /*5250*/  IMAD.X R32, RZ, RZ, R33, P3 ;  /* 0x000000ffff207224 */ /* 0x000fe400018e0621 */
[----:B------:R-:W-:-:S04]  /*5260*/  IMAD.WIDE.U32 R28, R31, UR38, R28 ;  /* 0x000000261f1c7c25 */ /* 0x000fc8000f8e001c */
[----:B------:R-:W-:-:S04]  /*5270*/  IMAD R32, R32, UR38, RZ ;  /* 0x0000002620207c24 */ /* 0x000fc8000f8e02ff */
[----:B------:R-:W-:Y:S01]  /*5280*/  IMAD R31, R31, UR39, R32 ;  /* 0x000000271f1f7c24 */ /* 0x000fe2000f8e0220 */
[----:B------:R-:W-:-:S03]  /*5290*/  LEA R32, P3, R28, UR36, 0x1 ;  /* 0x000000241c207c11 */ /* 0x000fc6000f8608ff */
[----:B------:R-:W-:-:S05]  /*52a0*/  IMAD.IADD R29, R29, 0x1, R31 ;  /* 0x000000011d1d7824 */ /* 0x000fca00078e021f */
[----:B------:R-:W-:Y:S02]  /*52b0*/  LEA.HI.X R33, R28, UR37, R29, 0x1, P3 ;  /* 0x000000251c217c11 */ /* 0x000fe400098f0c1d */
        /* <DEDUP_REMOVED lines=23> */
[----:B--2---:R3:W-:Y:S02]  /*5430*/  @P3 STG.E.128 desc[UR40][R32.64+0x1c0], R28 ;  /* 0x0001c01c20003986 */ /* 0x0047e4000c101d28 */
.L_x_674:
[----:B------:R-:W-:Y:S05]  /*5440*/  BSYNC B0 ;  /* 0x0000000000007941 */ /* 0x000fea0003800000 */
.L_x_673:
[----:B------:R-:W-:Y:S01]  /*5450*/  @!PT LDS RZ, [RZ] ;  /* 0x00000000fffff984 */ /* 0x000fe20000000800 */
[----:B------:R-:W-:Y:S01]  /*5460*/  @!PT LDS RZ, [RZ] ;  /* 0x00000000fffff984 */ /* 0x000fe20000000800 */
[----:B------:R-:W-:Y:S01]  /*5470*/  @!PT LDS RZ, [RZ] ;  /* 0x00000000fffff984 */ /* 0x000fe20000000800 */
[----:B------:R-:W-:Y:S01]  /*5480*/  @!PT LDS RZ, [RZ] ;  /* 0x00000000fffff984 */ /* 0x000fe20000000800 */
[----:B------:R4:W-:Y:S06]  /*5490*/  MEMBAR.ALL.CTA ;  /* 0x0000000000007992 */ /* 0x0009ec0000008000 */
[----:B----4-:R-:W4:Y:S02]  /*54a0*/  FENCE.VIEW.ASYNC.S ;  /* 0x00000000000073c6 */ /* 0x010f240000000000 */
[----:B----4-:R4:W-:Y:S01]  /*54b0*/  BAR.SYNC.DEFER_BLOCKING R76, 0x80 ;  /* 0x0002004c0000751d */ /* 0x0109e20000010000 */
[----:B------:R-:W-:Y:S01]  /*54c0*/  ISETP.NE.AND P5, PT, R98, RZ, PT ;  /* 0x000000ff6200720c */ /* 0x000fe20003fa5270 */
[----:B------:R-:W-:-:S02]  /*54d0*/  VIADD R2, R2, 0x1 ;  /* 0x0000000102027836 */ /* 0x000fc40000000000 */
[----:B01----:R-:W-:-:S03]  /*54e0*/  @!P4 VIADD R97, R97, 0x228c0 ;  /* 0x000228c06161c836 */ /* 0x003fc60000000000 */
[C---:B------:R-:W-:Y:S02]  /*54f0*/  ISETP.NE.AND P3, PT, R2.reuse, 0x2, PT ;  /* 0x000000020200780c */ /* 0x040fe40003f65270 */
[----:B------:R-:W-:Y:S02]  /*5500*/  @!P4 PRMT R97, RZ, 0x654, R97 ;  /* 0x00000654ff61c816 */ /* 0x000fe40000000061 */
[----:B--23--:R-:W-:Y:S02]  /*5510*/  SEL R28, RZ, 0x1, P3 ;  /* 0x00000001ff1c7807 */ /* 0x00cfe40001800000 */
[----:B------:R-:W-:Y:S02]  /*5520*/  SEL R2, R2, RZ, P3 ;  /* 0x000000ff02027207 */ /* 0x000fe40001800000 */
[----:B------:R-:W-:Y:S01]  /*5530*/  LOP3.LUT R201, R201, R28, RZ, 0x3c, !PT ;  /* 0x0000001cc9c97212 */ /* 0x000fe200078e3cff */
[----:B------:R4:W-:Y:S01]  /*5540*/  @!P4 SYNCS.ARRIVE.TRANS64.RED.A1T0 RZ, [R97+URZ], RZ ;  /* 0x000000ff61ffc9a7 */ /* 0x0009e2000810043f */
[----:B------:R-:W-:Y:S05]  /*5550*/  @P5 BRA `(.L_x_675) ;  /* 0xffffffcc00745947 */ /* 0x000fea000383ffff */
[----:B------:R-:W0:Y:S01]  /*5560*/  S2R R29, SR_TID.X ;  /* 0x00000000001d7919 */ /* 0x000e220000002100 */
[----:B------:R-:W-:Y:S02]  /*5570*/  PLOP3.LUT P0, PT, PT, PT, PT, 0x8, 0x0 ;  /* 0x000000000000781c */ /* 0x000fe40003f0e170 */
[----:B0-----:R-:W-:-:S04]  /*5580*/  SHF.R.U32.HI R29, RZ, 0x7, R29 ;  /* 0x00000007ff1d7819 */ /* 0x001fc8000001161d */
[----:B------:R-:W-:-:S13]  /*5590*/  ISETP.NE.AND P5, PT, R29, 0x1, PT ;  /* 0x000000011d00780c */ /* 0x000fda0003fa5270 */
[----:B------:R-:W-:Y:S06]  /*55a0*/  @!P5 BAR.ARV 0x9, 0x100 ;  /* 0x024400000000db1d */ /* 0x000fec0000002000 */
.L_x_623:
[----:B------:R-:W-:Y:S02]  /*55b0*/  ISETP.GE.AND P2, PT, R172, 0x1, PT ;  /* 0x00000001ac00780c */ /* 0x000fe40003f46270 */
[----:B------:R-:W-:Y:S02]  /*55c0*/  CS2R R4, SRZ ;  /* 0x0000000000047805 */ /* 0x000fe4000001ff00 */
[----:B------:R-:W-:Y:S02]  /*55d0*/  PLOP3.LUT P1, PT, PT, PT, PT, 0x80, 0x0 ;  /* 0x000000000000781c */ /* 0x000fe40003f2f070 */
[----:B------:R-:W-:Y:S01]  /*55e0*/  CS2R R6, SRZ ;  /* 0x0000000000067805 */ /* 0x000fe2000001ff00 */
[----:B------:R-:W-:Y:S01]  /*55f0*/  IMAD.MOV.U32 R0, RZ, RZ, RZ ;  /* 0x000000ffff007224 */ /* 0x000fe200078e00ff */
[----:B------:R-:W-:Y:S01]  /*5600*/  CS2R R148, SRZ ;  /* 0x0000000000947805 */ /* 0x000fe2000001ff00 */
[----:B------:R-:W-:Y:S01]  /*5610*/  IMAD.MOV.U32 R150, RZ, RZ, RZ ;  /* 0x000000ffff967224 */ /* 0x000fe200078e00ff */
        /* <DEDUP_REMOVED lines=9> */
[----:B------:R-:W-:Y:S01]  /*56b0*/  CS2R R128, SRZ ;  /* 0x0000000000807805 */ /* 0x000fe2000001ff00 */
[----:B------:R-:W-:Y:S01]  /*56c0*/  IMAD.MOV.U32 R180, RZ, RZ, RZ ;  /* 0x000000ffffb47224 */ /* 0x000fe200078e00ff */
        /* <DEDUP_REMOVED lines=9> */
[----:B----4-:R-:W-:-:S02]  /*5760*/  CS2R R96, SRZ ;  /* 0x0000000000607805 */ /* 0x010fc4000001ff00 */
        /* <DEDUP_REMOVED lines=13> */
[----:B------:R-:W-:Y:S01]  /*5840*/  CS2R R58, SRZ ;  /* 0x00000000003a7805 */ /* 0x000fe2000001ff00 */
[----:B------:R-:W-:Y:S01]  /*5850*/  IMAD.MOV.U32 R3, RZ, RZ, RZ ;  /* 0x000000ffff037224 */ /* 0x000fe200078e00ff */
        /* <DEDUP_REMOVED lines=26> */
[----:B------:R-:W-:Y:S06]  /*5a00*/  @P0 BRA `(.L_x_676) ;  /* 0x00000000000c0947 */ /* 0x000fec0003800000 */
[----:B------:R-:W0:Y:S01]  /*5a10*/  FENCE.VIEW.ASYNC.G ;  /* 0x00000000000073c6 */ /* 0x000e220000000100 */
[----:B------:R-:W-:Y:S05]  /*5a20*/  WARPSYNC.ALL ;  /* 0x0000000000007948 */ /* 0x000fea0003800000 */
[----:B0-----:R-:W-:Y:S06]  /*5a30*/  BAR.ARV 0xc, 0x180 ;  /* 0x0306000000007b1d */ /* 0x001fec0000002000 */
.L_x_676:
[----:B------:R-:W-:Y:S01]  /*5a40*/  CS2R R24, SRZ ;  /* 0x0000000000187805 */ /* 0x000fe2000001ff00 */
[----:B------:R-:W-:Y:S06]  /*5a50*/  @!P2 BRA `(.L_x_677) ;  /* 0x000000680070a947 */ /* 0x000fec0003800000 */
[----:B------:R-:W-:-:S03]  /*5a60*/  UMOV UR4, 0xffffffff ;  /* 0xffffffff00047882 */ /* 0x000fc60000000000 */
[----:B------:R-:W-:Y:S05]  /*5a70*/  BRA.DIV UR4, `(.L_x_678) ;  /* 0x0000010e04887947 */ /* 0x000fea000b800000 */
[----:B------:R0:W1:Y:S02]  /*5a80*/  SHFL.IDX PT, R14, R234, RZ, 0x1f ;  /* 0x00001fffea0e7589 */ /* 0x00006400000e0000 */
.L_x_919:
[----:B-1----:R-:W-:Y:S01]  /*5a90*/  LEA.HI R0, R14, R14, RZ, 0x1 ;  /* 0x0000000e0e007211 */ /* 0x002fe200078f08ff */
[----:B------:R-:W-:Y:S01]  /*5aa0*/  VIADD R24, R18, 0x18400 ;  /* 0x0001840012187836 */ /* 0x000fe20000000000 */
[----:B------:R-:W-:Y:S02]  /*5ab0*/  BSSY B6, `(.L_x_679) ;  /* 0x0000018000067945 */ /* 0x000fe40003800000 */
[----:B------:R-:W-:Y:S02]  /*5ac0*/  LOP3.LUT R3, R0, 0x1e, RZ, 0xc0, !PT ;  /* 0x0000001e00037812 */ /* 0x000fe400078ec0ff */
[----:B------:R-:W-:-:S03]  /*5ad0*/  LOP3.LUT P0, RZ, R24, 0x1bf, RZ, 0xc0, !PT ;  /* 0x000001bf18ff7812 */ /* 0x000fc6000780c0ff */
[----:B------:R-:W-:-:S05]  /*5ae0*/  IMAD.IADD R3, R14, 0x1, -R3 ;  /* 0x000000010e037824 */ /* 0x000fca00078e0a03 */
[----:B------:R-:W-:-:S04]  /*5af0*/  LEA R3, R3, R24, 0xd ;  /* 0x0000001803037211 */ /* 0x000fc800078e68ff */
[----:B------:R-:W-:-:S04]  /*5b00*/  SHF.R.U32.HI R3, RZ, 0x4, R3 ;  /* 0x00000004ff037819 */ /* 0x000fc80000011603 */
[----:B------:R-:W-:Y:S01]  /*5b10*/  LOP3.LUT R28, R3, 0x3fff, RZ, 0xc0, !PT ;  /* 0x00003fff031c7812 */ /* 0x000fe200078ec0ff */
[----:B------:R-:W-:Y:S06]  /*5b20*/  @!P0 BRA `(.L_x_680) ;  /* 0x0000000000408947 */ /* 0x000fec0003800000 */
[----:B------:R-:W-:Y:S01]  /*5b30*/  MOV R0, 0x0 ;  /* 0x0000000000007802 */ /* 0x000fe20000000f00 */
[----:B------:R-:W-:Y:S01]  /*5b40*/  ULDC.64 UR4, c[0x4][0x98] ;  /* 0x0100260000047ab9 */ /* 0x000fe20000000a00 */
[----:B------:R-:W-:Y:S01]  /*5b50*/  ULDC.64 UR6, c[0x4][0xa0] ;  /* 0x0100280000067ab9 */ /* 0x000fe20000000a00 */
[----:B------:R-:W-:Y:S01]  /*5b60*/  IMAD.U32 R4, RZ, RZ, UR4 ;  /* 0x00000004ff047e24 */ /* 0x000fe2000f8e00ff */
[----:B------:R1:W2:Y:S01]  /*5b70*/  LDC.64 R14, c[0x4][R0] ;  /* 0x01000000000e7b82 */ /* 0x0002a20000000a00 */
        /* <DEDUP_REMOVED lines=8> */
[----:B-1----:R-:W-:-:S07]  /*5c00*/  IMAD.MOV.U32 R13, RZ, RZ, RZ ;  /* 0x000000ffff0d7224 */ /* 0x002fce00078e00ff */
[----:B------:R-:W-:-:S07]  /*5c10*/  LEPC R20, `(.L_x_680) ;  /* 0x000000001014794e */ /* 0x000fce0000000000 */
[----:B0-2--5:R-:W-:Y:S05]  /*5c20*/  CALL.ABS.NOINC R14 ;  /* 0x000000000e007343 */ /* 0x025fea0003c00000 */
.L_x_680:
[----:B------:R-:W-:Y:S05]  /*5c30*/  BSYNC B6 ;  /* 0x0000000000067941 */ /* 0x000fea0003800000 */
.L_x_679:
[----:B------:R-:W-:Y:S02]  /*5c40*/  ULDC UR4, c[0x0][0x3f4] ;  /* 0x0000fd0000047ab9 */ /* 0x000fe40000000800 */
[----:B------:R-:W-:-:S13]  /*5c50*/  ISETP.LT.AND P0, PT, RZ, UR4, PT ;  /* 0x00000004ff007c0c */ /* 0x000fda000bf01270 */
[----:B------:R-:W-:Y:S05]  /*5c60*/  @P0 BRA `(.L_x_681) ;  /* 0x00000000003c0947 */ /* 0x000fea0003800000 */
[----:B------:R-:W-:-:S04]  /*5c70*/  LEA.HI R0, R223, R223, RZ, 0x1 ;  /* 0x000000dfdf007211 */ /* 0x000fc800078f08ff */
[----:B------:R-:W-:-:S05]  /*5c80*/  LOP3.LUT R0, R0, 0xfffffffe, RZ, 0xc0, !PT ;  /* 0xfffffffe00007812 */ /* 0x000fca00078ec0ff */
[----:B------:R-:W-:-:S05]  /*5c90*/  IMAD.IADD R0, R223, 0x1, -R0 ;  /* 0x00000001df007824 */ /* 0x000fca00078e0a00 */
[----:B------:R-:W-:-:S04]  /*5ca0*/  SHF.L.U32 R3, R0, 0x1f, RZ ;  /* 0x0000001f00037819 */ /* 0x000fc800000006ff */
[----:B------:R1:W2:Y:S03]  /*5cb0*/  SYNCS.PHASECHK.TRANS64.TRYWAIT P0, [R18+URZ+0x22800], R3 ;  /* 0x02280003120075a7 */ /* 0x0002a6000800017f */
[----:B--2---:R-:W-:Y:S05]  /*5cc0*/  @!P0 NANOSLEEP.SYNCS 0x989680 ;  /* 0x009896800000895d */ /* 0x004fea0003900000 */
[----:B------:R-:W2:Y:S01]  /*5cd0*/  @!P0 SYNCS.PHASECHK.TRANS64 P0, [R18+URZ+0x22800], R3 ;  /* 0x02280003120085a7 */ /* 0x000ea2000800007f */
[----:B------:R-:W-:Y:S04]  /*5ce0*/  BSSY B0, `(.L_x_682) ;  /* 0x0000006000007945 */ /* 0x000fe80003800000 */
[----:B--2---:R-:W-:Y:S05]  /*5cf0*/  @P0 BRA `(.L_x_683) ;  /* 0x0000000000100947 */ /* 0x004fea0003800000 */
.L_x_684:
[----:B--2---:R2:W3:Y:S02]  /*5d00*/  SYNCS.PHASECHK.TRANS64.TRYWAIT P0, [R18+URZ+0x22800], R3 ;  /* 0x02280003120075a7 */ /* 0x0044e4000800017f */
[----:B---3--:R-:W-:Y:S05]  /*5d10*/  @!P0 NANOSLEEP.SYNCS 0x989680 ;  /* 0x009896800000895d */ /* 0x008fea0003900000 */
[----:B------:R-:W3:Y:S02]  /*5d20*/  @!P0 SYNCS.PHASECHK.TRANS64 P0, [R18+URZ+0x22800], R3 ;  /* 0x02280003120085a7 */ /* 0x000ee4000800007f */
[----:B---3--:R-:W-:Y:S05]  /*5d30*/  @!P0 BRA `(.L_x_684) ;  /* 0xfffffffc00f08947 */ /* 0x008fea000383ffff */
.L_x_683:
[----:B------:R-:W-:Y:S05]  /*5d40*/  BSYNC B0 ;  /* 0x0000000000007941 */ /* 0x000fea0003800000 */
.L_x_682:
[----:B------:R-:W-:Y:S05]  /*5d50*/  BRA `(.L_x_685) ;  /* 0x00000020007c7947 */ /* 0x000fea0003800000 */
.L_x_681:
[----:B-----5:R-:W-:Y:S01]  /*5d60*/  SHF.R.S32.HI R0, RZ, 0x1f, R38 ;  /* 0x0000001fff007819 */ /* 0x020fe20000011426 */
[----:B------:R-:W-:Y:S01]  /*5d70*/  ULDC.64 UR4, c[0x0][0x3f8] ;  /* 0x0000fe0000047ab9 */ /* 0x000fe20000000a00 */
[----:B------:R-:W-:Y:S01]  /*5d80*/  ULDC.64 UR6, c[0x0][0x408] ;  /* 0x0001020000067ab9 */ /* 0x000fe20000000a00 */
[----:B------:R-:W-:Y:S01]  /*5d90*/  LOP3.LUT P0, RZ, R24, 0x3ff, RZ, 0xc0, !PT ;  /* 0x000003ff18ff7812 */ /* 0x000fe2000780c0ff */
[----:B------:R-:W-:Y:S01]  /*5da0*/  IMAD.WIDE.U32 R4, R38, UR4, RZ ;  /* 0x0000000426047c25 */ /* 0x000fe2000f8e00ff */
[----:B------:R-:W-:Y:S03]  /*5db0*/  BSSY B6, `(.L_x_686) ;  /* 0x000001f000067945 */ /* 0x000fe60003800000 */
[C---:B------:R-:W-:Y:S02]  /*5dc0*/  IMAD R3, R0.reuse, UR4, RZ ;  /* 0x0000000400037c24 */ /* 0x040fe4000f8e02ff */
[----:B------:R-:W-:-:S02]  /*5dd0*/  IMAD R9, R0, UR6, RZ ;  /* 0x0000000600097c24 */ /* 0x000fc4000f8e02ff */
[C---:B------:R-:W-:Y:S01]  /*5de0*/  IMAD R3, R38.reuse, UR5, R3 ;  /* 0x0000000526037c24 */ /* 0x040fe2000f8e0203 */
[----:B------:R-:W-:Y:S01]  /*5df0*/  ULDC.64 UR4, c[0x0][0x3e8] ;  /* 0x0000fa0000047ab9 */ /* 0x000fe20000000a00 */
[----:B------:R-:W-:Y:S01]  /*5e00*/  IMAD.WIDE.U32 R6, R38, UR6, RZ ;  /* 0x0000000626067c25 */ /* 0x000fe2000f8e00ff */
[----:B------:R-:W-:-:S03]  /*5e10*/  LEA R24, P1, R4, UR4, 0x1 ;  /* 0x0000000404187c11 */ /* 0x000fc6000f8208ff */
[----:B------:R-:W-:Y:S01]  /*5e20*/  IMAD R9, R38, UR7, R9 ;  /* 0x0000000726097c24 */ /* 0x000fe2000f8e0209 */
[----:B------:R-:W-:Y:S01]  /*5e30*/  ULDC.64 UR6, c[0x0][0x400] ;  /* 0x0001000000067ab9 */ /* 0x000fe20000000a00 */
[----:B------:R-:W-:Y:S01]  /*5e40*/  IMAD.IADD R25, R3, 0x1, R5 ;  /* 0x0000000103197824 */ /* 0x000fe200078e0205 */
[----:B------:R-:W-:Y:S01]  /*5e50*/  LEA R26, P2, R6, UR6, 0x1 ;  /* 0x00000006061a7c11 */ /* 0x000fe2000f8408ff */
[----:B------:R-:W-:-:S03]  /*5e60*/  IMAD.IADD R27, R9, 0x1, R7 ;  /* 0x00000001091b7824 */ /* 0x000fc600078e0207 */
[----:B------:R-:W-:Y:S02]  /*5e70*/  LEA.HI.X R25, R4, UR5, R25, 0x1, P1 ;  /* 0x0000000504197c11 */ /* 0x000fe400088f0c19 */
[----:B------:R-:W-:Y:S01]  /*5e80*/  LEA.HI.X R27, R6, UR7, R27, 0x1, P2 ;  /* 0x00000007061b7c11 */ /* 0x000fe200090f0c1b */
        /* <DEDUP_REMOVED lines=8> */
[----:B------:R-:W-:Y:S01]  /*5f10*/  IMAD.U32 R6, RZ, RZ, UR6 ;  /* 0x00000006ff067e24 */ /* 0x000fe2000f8e00ff */
[----:B------:R-:W-:Y:S01]  /*5f20*/  MOV R7, UR7 ;  /* 0x0000000700077c02 */ /* 0x000fe20008000f00 */
[----:B------:R-:W-:Y:S02]  /*5f30*/  IMAD.U32 R10, RZ, RZ, UR4 ;  /* 0x00000004ff0a7e24 */ /* 0x000fe4000f8e00ff */
[----:B------:R-:W-:-:S02]  /*5f40*/  IMAD.U32 R11, RZ, RZ, UR5 ;  /* 0x00000005ff0b7e24 */ /* 0x000fc4000f8e00ff */
[----:B------:R-:W-:Y:S02]  /*5f50*/  IMAD.MOV.U32 R8, RZ, RZ, 0x70 ;  /* 0x00000070ff087424 */ /* 0x000fe400078e00ff */
[----:B------:R-:W-:Y:S02]  /*5f60*/  IMAD.MOV.U32 R12, RZ, RZ, 0x1 ;  /* 0x00000001ff0c7424 */ /* 0x000fe400078e00ff */
[----:B-1----:R-:W-:-:S07]  /*5f70*/  IMAD.MOV.U32 R13, RZ, RZ, RZ ;  /* 0x000000ffff0d7224 */ /* 0x002fce00078e00ff */
[----:B------:R-:W-:-:S07]  /*5f80*/  LEPC R20, `(.L_x_687) ;  /* 0x000000001014794e */ /* 0x000fce0000000000 */
[----:B0-2---:R-:W-:Y:S05]  /*5f90*/  CALL.ABS.NOINC R14 ;  /* 0x000000000e007343 */ /* 0x005fea0003c00000 */
.L_x_687:
[----:B------:R-:W-:Y:S05]  /*5fa0*/  BSYNC B6 ;  /* 0x0000000000067941 */ /* 0x000fea0003800000 */
.L_x_686:
[----:B------:R-:W-:Y:S01]  /*5fb0*/  ULDC.U8 UR4, c[0x0][0x410] ;  /* 0x0001040000047ab9 */ /* 0x000fe20000000000 */
[----:B------:R-:W-:Y:S01]  /*5fc0*/  BSSY B0, `(.L_x_688) ;  /* 0x00001f0000007945 */ /* 0x000fe20003800000 */
[----:B------:R-:W-:Y:S01]  /*5fd0*/  ISETP.NE.AND P0, PT, RZ, UR4, PT ;  /* 0x00000004ff007c0c */ /* 0x000fe2000bf05270 */
[----:B------:R-:W-:-:S12]  /*5fe0*/  IMAD R5, R89, 0x80, R19 ;  /* 0x0000008059057824 */ /* 0x000fd800078e0213 */
[----:B------:R-:W-:Y:S05]  /*5ff0*/  @!P0 BRA `(.L_x_689) ;  /* 0x0000000c00f88947 */ /* 0x000fea0003800000 */
[----:B------:R-:W-:-:S03]  /*6000*/  UMOV UR4, 0xffffffff ;  /* 0xffffffff00047882 */ /* 0x000fc60000000000 */
[----:B------:R-:W-:Y:S05]  /*6010*/  BRA.DIV UR4, `(.L_x_690) ;  /* 0x0000010a04487947 */ /* 0x000fea000b800000 */
[----:B------:R1:W2:Y:S04]  /*6020*/  SHFL.IDX PT, R0, R25, RZ, 0x1c1f ;  /* 0x001c1fff19007589 */ /* 0x0002a800000e0000 */
[----:B------:R1:W3:Y:S04]  /*6030*/  SHFL.IDX PT, R3, R24, RZ, 0x1c1f ;  /* 0x001c1fff18037589 */ /* 0x0002e800000e0000 */
[----:B------:R1:W4:Y:S04]  /*6040*/  SHFL.IDX PT, R4, R27, RZ, 0x1c1f ;  /* 0x001c1fff1b047589 */ /* 0x00032800000e0000 */
[----:B------:R1:W0:Y:S02]  /*6050*/  SHFL.IDX PT, R14, R26, RZ, 0x1c1f ;  /* 0x001c1fff1a0e7589 */ /* 0x00022400000e0000 */
.L_x_925:
[----:B------:R-:W-:Y:S01]  /*6060*/  IMAD.SHL.U32 R6, R227, 0x40, RZ ;  /* 0x00000040e3067824 */ /* 0x000fe200078e00ff */
[----:B------:R-:W-:Y:S01]  /*6070*/  ULDC UR4, c[0x0][0x448] ;  /* 0x0001120000047ab9 */ /* 0x000fe20000000800 */
[----:B------:R-:W-:Y:S01]  /*6080*/  BSSY B1, `(.L_x_691) ;  /* 0x0000024000017945 */ /* 0x000fe20003800000 */
[----:B------:R-:W-:Y:S02]  /*6090*/  CS2R R10, SRZ ;  /* 0x00000000000a7805 */ /* 0x000fe4000001ff00 */
[----:B------:R-:W-:Y:S01]  /*60a0*/  LOP3.LUT R7, R6, 0x1c0, RZ, 0xc0, !PT ;  /* 0x000001c006077812 */ /* 0x000fe200078ec0ff */
[----:B------:R-:W-:-:S03]  /*60b0*/  IMAD R6, R39, UR4, RZ ;  /* 0x0000000427067c24 */ /* 0x000fc6000f8e02ff */
[----:B------:R-:W-:Y:S02]  /*60c0*/  LOP3.LUT R8, R7, 0x18, R16, 0xf8, !PT ;  /* 0x0000001807087812 */ /* 0x000fe400078ef810 */
[----:B------:R-:W-:Y:S01]  /*60d0*/  ISETP.GE.AND P0, PT, R5, R6, PT ;  /* 0x000000060500720c */ /* 0x000fe20003f06270 */
[----:B------:R-:W-:Y:S01]  /*60e0*/  IMAD R5, R89, -0x80, R6 ;  /* 0xffffff8059057824 */ /* 0x000fe200078e0206 */
[----:B------:R-:W-:Y:S02]  /*60f0*/  SHF.R.U32.HI R9, RZ, 0x3, R7 ;  /* 0x00000003ff097819 */ /* 0x000fe40000011607 */
[----:B------:R-:W-:Y:S02]  /*6100*/  LEA.HI R7, R223, R223, RZ, 0x1 ;  /* 0x000000dfdf077211 */ /* 0x000fe400078f08ff */
[----:B------:R-:W-:Y:S02]  /*6110*/  LOP3.LUT R30, R8, R9, RZ, 0x3c, !PT ;  /* 0x00000009081e7212 */ /* 0x000fe400078e3cff */
[----:B------:R-:W-:-:S02]  /*6120*/  CS2R R8, SRZ ;  /* 0x0000000000087805 */ /* 0x000fc4000001ff00 */
[----:B------:R-:W-:Y:S02]  /*6130*/  LOP3.LUT R12, R7, 0xfffffffe, RZ, 0xc0, !PT ;  /* 0xfffffffe070c7812 */ /* 0x000fe400078ec0ff */
[----:B------:R-:W-:-:S03]  /*6140*/  CS2R R6, SRZ ;  /* 0x0000000000067805 */ /* 0x000fc6000001ff00 */
[----:B------:R-:W-:Y:S01]  /*6150*/  IMAD.IADD R29, R223, 0x1, -R12 ;  /* 0x00000001df1d7824 */ /* 0x000fe200078e0a0c */
[----:B------:R-:W-:Y:S01]  /*6160*/  CS2R R12, SRZ ;  /* 0x00000000000c7805 */ /* 0x000fe2000001ff00 */
[----:B------:R-:W-:Y:S06]  /*6170*/  @P0 BRA `(.L_x_692) ;  /* 0x0000000000500947 */ /* 0x000fec0003800000 */
[----:B------:R-:W-:Y:S01]  /*6180*/  ULDC UR4, c[0x0][0x3f4] ;  /* 0x0000fd0000047ab9 */ /* 0x000fe20000000800 */
[----:B---3--:R-:W-:Y:S01]  /*6190*/  IMAD.MOV.U32 R6, RZ, RZ, R3 ;  /* 0x000000ffff067224 */ /* 0x008fe200078e0003 */
[----:B------:R-:W-:Y:S01]  /*61a0*/  ISETP.GE.AND P3, PT, R202, UR4, PT ;  /* 0x00000004ca007c0c */ /* 0x000fe2000bf66270 */
[----:B--2---:R-:W-:Y:S01]  /*61b0*/  IMAD.MOV.U32 R7, RZ, RZ, R0 ;  /* 0x000000ffff077224 */ /* 0x004fe200078e0000 */
[----:B------:R-:W-:Y:S01]  /*61c0*/  ISETP.GE.AND P2, PT, R22, UR4, PT ;  /* 0x0000000416007c0c */ /* 0x000fe2000bf46270 */
[----:B----4-:R-:W-:Y:S01]  /*61d0*/  IMAD.MOV.U32 R15, RZ, RZ, R4 ;  /* 0x000000ffff0f7224 */ /* 0x010fe200078e0004 */
[----:B------:R-:W-:Y:S02]  /*61e0*/  CS2R R10, SRZ ;  /* 0x00000000000a7805 */ /* 0x000fe4000001ff00 */
[----:B------:R-:W-:Y:S02]  /*61f0*/  CS2R R12, SRZ ;  /* 0x00000000000c7805 */ /* 0x000fe4000001ff00 */
[----:B------:R-:W-:-:S05]  /*6200*/  CS2R R8, SRZ ;  /* 0x0000000000087805 */ /* 0x000fca000001ff00 */
[-C--:B-1----:R-:W-:Y:S02]  /*6210*/  @!P3 IADD3 R24, P0, R3, R232.reuse, RZ ;  /* 0x000000e80318b210 */ /* 0x082fe40007f1e0ff */
[----:B0-----:R-:W-:Y:S01]  /*6220*/  @!P3 IADD3 R26, P1, R14, R232, RZ ;  /* 0x000000e80e1ab210 */ /* 0x001fe20007f3e0ff */
[----:B------:R-:W-:Y:S01]  /*6230*/  @!P2 IMAD.WIDE R20, R22, 0x2, R6 ;  /* 0x000000021614a825 */ /* 0x000fe200078e0206 */
[----:B------:R-:W-:-:S03]  /*6240*/  CS2R R6, SRZ ;  /* 0x0000000000067805 */ /* 0x000fc6000001ff00 */
[----:B------:R-:W-:Y:S01]  /*6250*/  @!P2 IMAD.WIDE R14, R22, 0x2, R14 ;  /* 0x00000002160ea825 */ /* 0x000fe200078e020e */
[----:B------:R0:W5:Y:S03]  /*6260*/  @!P2 LD.E.64 R10, desc[UR40][R20.64] ;  /* 0x00000028140aa980 */ /* 0x000166000c101b00 */
[--C-:B------:R-:W-:Y:S01]  /*6270*/  @!P3 IMAD.X R25, R0, 0x1, R231.reuse, P0 ;  /* 0x000000010019b824 */ /* 0x100fe200000e06e7 */
[----:B------:R0:W5:Y:S01]  /*6280*/  @!P2 LD.E.64 R6, desc[UR40][R14.64] ;  /* 0x000000280e06a980 */ /* 0x000162000c101b00 */
[----:B------:R-:W-:-:S03]  /*6290*/  @!P3 IMAD.X R27, R4, 0x1, R231, P1 ;  /* 0x00000001041bb824 */ /* 0x000fc600008e06e7 */
[----:B------:R0:W5:Y:S04]  /*62a0*/  @!P3 LD.E.64 R12, desc[UR40][R24.64] ;  /* 0x00000028180cb980 */ /* 0x000168000c101b00 */
[----:B------:R0:W5:Y:S02]  /*62b0*/  @!P3 LD.E.64 R8, desc[UR40][R26.64] ;  /* 0x000000281a08b980 */ /* 0x000164000c101b00 */
.L_x_692:
[----:B------:R-:W-:Y:S05]  /*62c0*/  BSYNC B1 ;  /* 0x0000000000017941 */ /* 0x000fea0003800000 */
.L_x_691:
[----:B0-----:R-:W-:Y:S01]  /*62d0*/  SHF.L.U32 R15, R29, 0x1f, RZ ;  /* 0x0000001f1d0f7819 */ /* 0x001fe200000006ff */
[----:B-----5:R-:W-:Y:S01]  /*62e0*/  IMAD.MOV.U32 R31, RZ, RZ, R10 ;  /* 0x000000ffff1f7224 */ /* 0x020fe200078e000a */
[----:B------:R-:W-:Y:S01]  /*62f0*/  LOP3.LUT P1, RZ, R227, 0x4, RZ, 0xc0, !PT ;  /* 0x00000004e3ff7812 */ /* 0x000fe2000782c0ff */
[--C-:B------:R-:W-:Y:S01]  /*6300*/  IMAD.MOV.U32 R14, RZ, RZ, R11.reuse ;  /* 0x000000ffff0e7224 */ /* 0x100fe200078e000b */
[----:B------:R-:W0:Y:S01]  /*6310*/  SYNCS.PHASECHK.TRANS64.TRYWAIT P0, [R18+URZ+0x22800], R15 ;  /* 0x0228000f120075a7 */ /* 0x000e22000800017f */
[----:B---3--:R-:W-:Y:S01]  /*6320*/  LEA R3, R211, R30, 0x9 ;  /* 0x0000001ed3037211 */ /* 0x008fe200078e48ff */
[----:B------:R-:W-:Y:S01]  /*6330*/  IMAD.MOV.U32 R29, RZ, RZ, R6 ;  /* 0x000000ffff1d7224 */ /* 0x000fe200078e0006 */
[--C-:B------:R-:W-:Y:S01]  /*6340*/  SHF.R.U64 R33, R10, 0x10, R11.reuse ;  /* 0x000000100a217819 */ /* 0x100fe2000000120b */
[----:B------:R-:W-:Y:S01]  /*6350*/  IMAD.MOV.U32 R32, RZ, RZ, R12 ;  /* 0x000000ffff207224 */ /* 0x000fe200078e000c */
[----:B------:R-:W-:Y:S01]  /*6360*/  SHF.R.U32.HI R20, RZ, 0x10, R11 ;  /* 0x00000010ff147819 */ /* 0x000fe2000001160b */
[----:B------:R-:W-:Y:S01]  /*6370*/  IMAD R3, R3, 0x2, R18 ;  /* 0x0000000203037824 */ /* 0x000fe200078e0212 */
[----:B------:R-:W-:Y:S01]  /*6380*/  SHF.R.U64 R35, R6, 0x10, R7 ;  /* 0x0000001006237819 */ /* 0x000fe20000001207 */
[--C-:B------:R-:W-:Y:S01]  /*6390*/  IMAD.MOV.U32 R11, RZ, RZ, R13.reuse ;  /* 0x000000ffff0b7224 */ /* 0x100fe200078e000d */
[----:B------:R-:W-:Y:S01]  /*63a0*/  SHF.R.U64 R34, R12, 0x10, R13 ;  /* 0x000000100c227819 */ /* 0x000fe2000000120d */
[----:B------:R-:W-:Y:S01]  /*63b0*/  IMAD.MOV.U32 R10, RZ, RZ, R7 ;  /* 0x000000ffff0a7224 */ /* 0x000fe200078e0007 */
[----:B------:R-:W-:Y:S01]  /*63c0*/  SHF.R.U32.HI R12, RZ, 0x10, R13 ;  /* 0x00000010ff0c7819 */ /* 0x000fe2000001160d */
[----:B------:R-:W-:Y:S01]  /*63d0*/  IMAD.MOV.U32 R30, RZ, RZ, R8 ;  /* 0x000000ffff1e7224 */ /* 0x000fe200078e0008 */
[----:B------:R-:W-:Y:S01]  /*63e0*/  SHF.R.U32.HI R7, RZ, 0x10, R7 ;  /* 0x00000010ff077819 */ /* 0x000fe20000011607 */
[----:B----4-:R-:W-:Y:S01]  /*63f0*/  VIADD R4, R3, 0x18400 ;  /* 0x0001840003047836 */ /* 0x010fe20000000000 */
[----:B-1----:R-:W-:Y:S01]  /*6400*/  VIMNMX R27, R5, 0x80, PT ;  /* 0x00000080051b7848 */ /* 0x002fe20003fe0100 */
[--C-:B------:R-:W-:Y:S01]  /*6410*/  IMAD.MOV.U32 R6, RZ, RZ, R9.reuse ;  /* 0x000000ffff067224 */ /* 0x100fe200078e0009 */
[----:B------:R-:W-:Y:S01]  /*6420*/  BSSY B1, `(.L_x_693) ;  /* 0x000000e000017945 */ /* 0x000fe20003800000 */
[----:B--2---:R-:W-:Y:S01]  /*6430*/  VIADD R0, R3, 0x18440 ;  /* 0x0001844003007836 */ /* 0x004fe20000000000 */
[--C-:B------:R-:W-:Y:S01]  /*6440*/  SHF.R.U64 R36, R8, 0x10, R9.reuse ;  /* 0x0000001008247819 */ /* 0x100fe20000001209 */
[----:B------:R-:W-:Y:S01]  /*6450*/  @P1 VIADD R0, R4, 0xffffffc0 ;  /* 0xffffffc004001836 */ /* 0x000fe20000000000 */
[----:B------:R-:W-:-:S02]  /*6460*/  SHF.R.U32.HI R8, RZ, 0x10, R9 ;  /* 0x00000010ff087819 */ /* 0x000fc40000011609 */
[----:B------:R-:W-:Y:S02]  /*6470*/  PRMT R31, R31, 0x5410, R14 ;  /* 0x000054101f1f7816 */ /* 0x000fe4000000000e */
[----:B------:R-:W-:Y:S02]  /*6480*/  PRMT R33, R33, 0x5410, R20 ;  /* 0x0000541021217816 */ /* 0x000fe40000000014 */
[----:B------:R-:W-:Y:S02]  /*6490*/  PRMT R32, R32, 0x5410, R11 ;  /* 0x0000541020207816 */ /* 0x000fe4000000000b */
[----:B------:R-:W-:Y:S02]  /*64a0*/  PRMT R34, R34, 0x5410, R12 ;  /* 0x0000541022227816 */ /* 0x000fe4000000000c */
[----:B------:R-:W-:Y:S02]  /*64b0*/  ISETP.GE.AND P1, PT, R19, R27, PT ;  /* 0x0000001b1300720c */ /* 0x000fe40003f26270 */
[----:B------:R-:W-:-:S02]  /*64c0*/  PRMT R29, R29, 0x5410, R10 ;  /* 0x000054101d1d7816 */ /* 0x000fc4000000000a */
[----:B------:R-:W-:Y:S02]  /*64d0*/  PRMT R35, R35, 0x5410, R7 ;  /* 0x0000541023237816 */ /* 0x000fe40000000007 */
[----:B------:R-:W-:Y:S01]  /*64e0*/  PRMT R30, R30, 0x5410, R6 ;  /* 0x000054101e1e7816 */ /* 0x000fe20000000006 */
[----:B0-----:R-:W-:Y:S06]  /*64f0*/  @!P0 BRA `(.L_x_694) ;  /* 0x0000010400808947 */ /* 0x001fec0003800000 */
.L_x_926:
[----:B------:R-:W-:Y:S05]  /*6500*/  BSYNC B1 ;  /* 0x0000000000017941 */ /* 0x000fea0003800000 */
.L_x_693:
[----:B------:R-:W-:Y:S01]  /*6510*/  BSSY B1, `(.L_x_695) ;  /* 0x0000056000017945 */ /* 0x000fe20003800000 */
[----:B------:R-:W-:-:S03]  /*6520*/  PRMT R36, R36, 0x5410, R8 ;  /* 0x0000541024247816 */ /* 0x000fc60000000008 */
[----:B------:R-:W-:Y:S05]  /*6530*/  @P1 BRA `(.L_x_696) ;  /* 0x00000004004c1947 */ /* 0x000fea0003800000 */
[----:B------:R-:W1:Y:S01]  /*6540*/  LDC R5, c[0x0][0x3f4] ;  /* 0x0000fd00ff057b82 */ /* 0x000e620000000800 */
[----:B------:R-:W-:Y:S01]  /*6550*/  BSSY B2, `(.L_x_697) ;  /* 0x000002a000027945 */ /* 0x000fe20003800000 */
[-C--:B-1----:R-:W-:Y:S02]  /*6560*/  ISETP.GE.AND P0, PT, R22, R5.reuse, PT ;  /* 0x000000051600720c */ /* 0x082fe40003f06270 */
[----:B------:R-:W-:-:S11]  /*6570*/  ISETP.GE.AND P1, PT, R202, R5, PT ;  /* 0x00000005ca00720c */ /* 0x000fd60003f26270 */
[----:B------:R-:W-:Y:S05]  /*6580*/  @P0 BRA `(.L_x_698) ;  /* 0x0000000000980947 */ /* 0x000fea0003800000 */
[----:B------:R-:W1:Y:S01]  /*6590*/  LDS.128 R4, [R3+0x18400] ;  /* 0x0184000003047984 */ /* 0x000e620000000c00 */
[----:B0-----:R-:W-:Y:S02]  /*65a0*/  HADD2.F32 R15, -RZ, R29.H0_H0 ;  /* 0x2000001dff0f7230 */ /* 0x001fe40000004100 */
[----:B------:R-:W-:Y:S02]  /*65b0*/  HADD2.F32 R13, -RZ, R31.H0_H0 ;  /* 0x2000001fff0d7230 */ /* 0x000fe40000004100 */
[----:B------:R-:W-:Y:S02]  /*65c0*/  HADD2.F32 R12, -RZ, R33.H0_H0 ;  /* 0x20000021ff0c7230 */ /* 0x000fe40000004100 */
[----:B------:R-:W-:Y:S02]  /*65d0*/  HADD2.F32 R14, -RZ, R35.H0_H0 ;  /* 0x20000023ff0e7230 */ /* 0x000fe40000004100 */
[--C-:B-1----:R-:W-:Y:S02]  /*65e0*/  HADD2.F32 R8, -RZ, R4.reuse.H0_H0 ;  /* 0x20000004ff087230 */ /* 0x102fe40000004100 */
[----:B------:R-:W-:-:S02]  /*65f0*/  HADD2.F32 R4, -RZ, R4.H1_H1 ;  /* 0x30000004ff047230 */ /* 0x000fc40000004100 */
[--C-:B------:R-:W-:Y:S02]  /*6600*/  HADD2.F32 R9, -RZ, R5.reuse.H0_H0 ;  /* 0x20000005ff097230 */ /* 0x100fe40000004100 */
[----:B------:R-:W-:Y:S02]  /*6610*/  HADD2.F32 R5, -RZ, R5.H1_H1 ;  /* 0x30000005ff057230 */ /* 0x000fe40000004100 */
[C---:B------:R-:W-:Y:S01]  /*6620*/  FMUL.FTZ R21, R4.reuse, R15 ;  /* 0x0000000f04157220 */ /* 0x040fe20000410000 */
[-C--:B------:R-:W-:Y:S01]  /*6630*/  FMUL.FTZ R4, R4, R13.reuse ;  /* 0x0000000d04047220 */ /* 0x080fe20000410000 */
[--C-:B------:R-:W-:Y:S02]  /*6640*/  HADD2.F32 R10, -RZ, R6.reuse.H0_H0 ;  /* 0x20000006ff0a7230 */ /* 0x100fe40000004100 */
[----:B------:R-:W-:Y:S02]  /*6650*/  HADD2.F32 R11, -RZ, R7.H0_H0 ;  /* 0x20000007ff0b7230 */ /* 0x000fe40000004100 */
[C---:B------:R-:W-:Y:S01]  /*6660*/  FMUL.FTZ R24, R5.reuse, R14 ;  /* 0x0000000e05187220 */ /* 0x040fe20000410000 */
[C---:B------:R-:W-:Y:S01]  /*6670*/  FFMA.FTZ R21, R8.reuse, R13, -R21 ;  /* 0x0000000d08157223 */ /* 0x040fe20000010815 */
[----:B------:R-:W-:Y:S01]  /*6680*/  FFMA.FTZ R20, R8, R15, R4 ;  /* 0x0000000f08147223 */ /* 0x000fe20000010004 */
[----:B------:R-:W-:Y:S01]  /*6690*/  FMUL.FTZ R26, R5, R12 ;  /* 0x0000000c051a7220 */ /* 0x000fe20000410000 */
[----:B------:R-:W-:-:S02]  /*66a0*/  HADD2.F32 R6, -RZ, R6.H1_H1 ;  /* 0x30000006ff067230 */ /* 0x000fc40000004100 */
[C---:B------:R-:W-:Y:S01]  /*66b0*/  FFMA.FTZ R24, R9.reuse, R12, -R24 ;  /* 0x0000000c09187223 */ /* 0x040fe20000010818 */
[----:B------:R-:W-:Y:S02]  /*66c0*/  HADD2.F32 R7, -RZ, R7.H1_H1 ;  /* 0x30000007ff077230 */ /* 0x000fe40000004100 */
[----:B------:R-:W-:Y:S01]  /*66d0*/  FFMA.FTZ R9, R9, R14, R26 ;  /* 0x0000000e09097223 */ /* 0x000fe2000001001a */
[----:B------:R-:W-:Y:S02]  /*66e0*/  HADD2.F32 R13, -RZ, R29.H1_H1 ;  /* 0x3000001dff0d7230 */ /* 0x000fe40000004100 */
[----:B------:R-:W-:Y:S02]  /*66f0*/  HADD2.F32 R5, -RZ, R31.H1_H1 ;  /* 0x3000001fff057230 */ /* 0x000fe40000004100 */
[----:B------:R-:W-:Y:S02]  /*6700*/  HADD2.F32 R8, -RZ, R35.H1_H1 ;  /* 0x30000023ff087230 */ /* 0x000fe40000004100 */
[----:B------:R-:W-:Y:S01]  /*6710*/  FMUL.FTZ R15, R6, R13 ;  /* 0x0000000d060f7220 */ /* 0x000fe20000410000 */
[----:B------:R-:W-:-:S02]  /*6720*/  HADD2.F32 R4, -RZ, R33.H1_H1 ;  /* 0x30000021ff047230 */ /* 0x000fc40000004100 */
[-C--:B------:R-:W-:Y:S01]  /*6730*/  FMUL.FTZ R12, R6, R5.reuse ;  /* 0x00000005060c7220 */ /* 0x080fe20000410000 */
[C---:B------:R-:W-:Y:S01]  /*6740*/  FMUL.FTZ R14, R7.reuse, R8 ;  /* 0x00000008070e7220 */ /* 0x040fe20000410000 */
[C---:B------:R-:W-:Y:S01]  /*6750*/  FFMA.FTZ R6, R10.reuse, R5, -R15 ;  /* 0x000000050a067223 */ /* 0x040fe2000001080f */
[-C--:B------:R-:W-:Y:S01]  /*6760*/  FMUL.FTZ R25, R7, R4.reuse ;  /* 0x0000000407197220 */ /* 0x080fe20000410000 */
[----:B------:R-:W-:Y:S01]  /*6770*/  FFMA.FTZ R13, R10, R13, R12 ;  /* 0x0000000d0a0d7223 */ /* 0x000fe2000001000c */
[C---:B------:R-:W-:Y:S01]  /*6780*/  FFMA.FTZ R7, R11.reuse, R4, -R14 ;  /* 0x000000040b077223 */ /* 0x040fe2000001080e */
[----:B------:R-:W-:Y:S01]  /*6790*/  F2FP.F16.F32.PACK_AB R4, R20, R21 ;  /* 0x000000151404723e */ /* 0x000fe200000000ff */
[----:B------:R-:W-:Y:S01]  /*67a0*/  FFMA.FTZ R8, R11, R8, R25 ;  /* 0x000000080b087223 */ /* 0x000fe20000010019 */
[----:B------:R-:W-:Y:S02]  /*67b0*/  F2FP.F16.F32.PACK_AB R5, R9, R24 ;  /* 0x000000180905723e */ /* 0x000fe400000000ff */
[----:B------:R-:W-:-:S02]  /*67c0*/  F2FP.F16.F32.PACK_AB R6, R13, R6 ;  /* 0x000000060d06723e */ /* 0x000fc400000000ff */
[----:B------:R-:W-:-:S05]  /*67d0*/  F2FP.F16.F32.PACK_AB R7, R8, R7 ;  /* 0x000000070807723e */ /* 0x000fca00000000ff */
[----:B------:R1:W-:Y:S02]  /*67e0*/  STS.128 [R3+0x18400], R4 ;  /* 0x0184000403007388 */ /* 0x0003e40000000c00 */
.L_x_698:
[----:B------:R-:W-:Y:S05]  /*67f0*/  BSYNC B2 ;  /* 0x0000000000027941 */ /* 0x000fea0003800000 */
.L_x_697:
[----:B------:R-:W-:Y:S05]  /*6800*/  @P1 BRA `(.L_x_696) ;  /* 0x0000000000981947 */ /* 0x000fea0003800000 */
[----:B-1----:R-:W1:Y:S01]  /*6810*/  LDS.128 R4, [R0] ;  /* 0x0000000000047984 */ /* 0x002e620000000c00 */
        /* <DEDUP_REMOVED lines=36> */
[----:B------:R2:W-:Y:S02]  /*6a60*/  STS.128 [R0], R4 ;  /* 0x0000000400007388 */ /* 0x0005e40000000c00 */
.L_x_696:
[----:B------:R-:W-:Y:S05]  /*6a70*/  BSYNC B1 ;  /* 0x0000000000017941 */ /* 0x000fea0003800000 */
.L_x_695:
[----:B------:R-:W-:-:S13]  /*6a80*/  ISETP.GE.AND P0, PT, R222, R27, PT ;  /* 0x0000001bde00720c */ /* 0x000fda0003f06270 */
[----:B------:R-:W-:Y:S05]  /*6a90*/  @P0 BRA `(.L_x_699) ;  /* 0x0000001400080947 */ /* 0x000fea0003800000 */
[----:B-12---:R-:W1:Y:S01]  /*6aa0*/  LDC R5, c[0x0][0x3f4] ;  /* 0x0000fd00ff057b82 */ /* 0x006e620000000800 */
[----:B------:R-:W-:Y:S01]  /*6ab0*/  BSSY B1, `(.L_x_700) ;  /* 0x000002a000017945 */ /* 0x000fe20003800000 */
[-C--:B-1----:R-:W-:Y:S02]  /*6ac0*/  ISETP.GE.AND P0, PT, R22, R5.reuse, PT ;  /* 0x000000051600720c */ /* 0x082fe40003f06270 */
[----:B------:R-:W-:-:S11]  /*6ad0*/  ISETP.GE.AND P1, PT, R202, R5, PT ;  /* 0x00000005ca00720c */ /* 0x000fd60003f26270 */
[----:B------:R-:W-:Y:S05]  /*6ae0*/  @P0 BRA `(.L_x_701) ;  /* 0x0000000000980947 */ /* 0x000fea0003800000 */
[----:B------:R-:W1:Y:S01]  /*6af0*/  LDS.128 R4, [R3+0x1a400] ;  /* 0x01a4000003047984 */ /* 0x000e620000000c00 */
[----:B------:R-:W-:Y:S02]  /*6b00*/  HADD2.F32 R14, -RZ, R31.H0_H0 ;  /* 0x2000001fff0e7230 */ /* 0x000fe40000004100 */
[----:B------:R-:W-:Y:S02]  /*6b10*/  HADD2.F32 R20, -RZ, R29.H0_H0 ;  /* 0x2000001dff147230 */ /* 0x000fe40000004100 */
[----:B------:R-:W-:Y:S02]  /*6b20*/  HADD2.F32 R25, -RZ, R35.H0_H0 ;  /* 0x20000023ff197230 */ /* 0x000fe40000004100 */
[----:B------:R-:W-:Y:S02]  /*6b30*/  HADD2.F32 R21, -RZ, R33.H0_H0 ;  /* 0x20000021ff157230 */ /* 0x000fe40000004100 */
[----:B------:R-:W-:Y:S02]  /*6b40*/  HADD2.F32 R24, -RZ, R29.H1_H1 ;  /* 0x3000001dff187230 */ /* 0x000fe40000004100 */
[----:B------:R-:W-:-:S02]  /*6b50*/  HADD2.F32 R27, -RZ, R35.H1_H1 ;  /* 0x30000023ff1b7230 */ /* 0x000fc40000004100 */
[--C-:B-1----:R-:W-:Y:S02]  /*6b60*/  HADD2.F32 R8, -RZ, R4.reuse.H0_H0 ;  /* 0x20000004ff087230 */ /* 0x102fe40000004100 */
[----:B------:R-:W-:Y:S02]  /*6b70*/  HADD2.F32 R4, -RZ, R4.H1_H1 ;  /* 0x30000004ff047230 */ /* 0x000fe40000004100 */
[--C-:B------:R-:W-:Y:S02]  /*6b80*/  HADD2.F32 R9, -RZ, R5.reuse.H0_H0 ;  /* 0x20000005ff097230 */ /* 0x100fe40000004100 */
[----:B------:R-:W-:Y:S02]  /*6b90*/  HADD2.F32 R5, -RZ, R5.H1_H1 ;  /* 0x30000005ff057230 */ /* 0x000fe40000004100 */
[-C--:B------:R-:W-:Y:S01]  /*6ba0*/  FMUL.FTZ R13, R20, R4.reuse ;  /* 0x00000004140d7220 */ /* 0x080fe20000410000 */
[----:B0-----:R-:W-:Y:S01]  /*6bb0*/  FMUL.FTZ R15, R14, R4 ;  /* 0x000000040e0f7220 */ /* 0x001fe20000410000 */
[----:B------:R-:W-:-:S02]  /*6bc0*/  HADD2.F32 R10, -RZ, R6.H0_H0 ;  /* 0x20000006ff0a7230 */ /* 0x000fc40000004100 */
[-C--:B------:R-:W-:Y:S01]  /*6bd0*/  FMUL.FTZ R12, R25, R5.reuse ;  /* 0x00000005190c7220 */ /* 0x080fe20000410000 */
[-C--:B------:R-:W-:Y:S01]  /*6be0*/  FFMA.FTZ R4, R14, R8.reuse, -R13 ;  /* 0x000000080e047223 */ /* 0x080fe2000001080d */
[----:B------:R-:W-:Y:S01]  /*6bf0*/  FFMA.FTZ R15, R20, R8, R15 ;  /* 0x00000008140f7223 */ /* 0x000fe2000001000f */
[C---:B------:R-:W-:Y:S01]  /*6c00*/  FMUL.FTZ R8, R21.reuse, R5 ;  /* 0x0000000515087220 */ /* 0x040fe20000410000 */
[--C-:B------:R-:W-:Y:S02]  /*6c10*/  HADD2.F32 R11, -RZ, R7.reuse.H0_H0 ;  /* 0x20000007ff0b7230 */ /* 0x100fe40000004100 */
[-C--:B------:R-:W-:Y:S01]  /*6c20*/  FFMA.FTZ R5, R21, R9.reuse, -R12 ;  /* 0x0000000915057223 */ /* 0x080fe2000001080c */
[----:B------:R-:W-:Y:S02]  /*6c30*/  HADD2.F32 R6, -RZ, R6.H1_H1 ;  /* 0x30000006ff067230 */ /* 0x000fe40000004100 */
[----:B------:R-:W-:Y:S01]  /*6c40*/  FFMA.FTZ R8, R25, R9, R8 ;  /* 0x0000000919087223 */ /* 0x000fe20000010008 */
[----:B------:R-:W-:Y:S01]  /*6c50*/  HADD2.F32 R7, -RZ, R7.H1_H1 ;  /* 0x30000007ff077230 */ /* 0x000fe20000004100 */
[----:B------:R-:W-:Y:S01]  /*6c60*/  F2FP.F16.F32.PACK_AB R4, R15, R4 ;  /* 0x000000040f04723e */ /* 0x000fe200000000ff */
[----:B------:R-:W-:-:S02]  /*6c70*/  HADD2.F32 R20, -RZ, R31.H1_H1 ;  /* 0x3000001fff147230 */ /* 0x000fc40000004100 */
[-C--:B------:R-:W-:Y:S01]  /*6c80*/  FMUL.FTZ R9, R24, R6.reuse ;  /* 0x0000000618097220 */ /* 0x080fe20000410000 */
[----:B------:R-:W-:Y:S02]  /*6c90*/  HADD2.F32 R21, -RZ, R33.H1_H1 ;  /* 0x30000021ff157230 */ /* 0x000fe40000004100 */
[----:B------:R-:W-:Y:S01]  /*6ca0*/  FMUL.FTZ R12, R27, R7 ;  /* 0x000000071b0c7220 */ /* 0x000fe20000410000 */
[----:B------:R-:W-:Y:S01]  /*6cb0*/  F2FP.F16.F32.PACK_AB R5, R8, R5 ;  /* 0x000000050805723e */ /* 0x000fe200000000ff */
[C---:B------:R-:W-:Y:S01]  /*6cc0*/  FMUL.FTZ R13, R20.reuse, R6 ;  /* 0x00000006140d7220 */ /* 0x040fe20000410000 */
[-C--:B------:R-:W-:Y:S01]  /*6cd0*/  FFMA.FTZ R6, R20, R10.reuse, -R9 ;  /* 0x0000000a14067223 */ /* 0x080fe20000010809 */
[C---:B------:R-:W-:Y:S01]  /*6ce0*/  FMUL.FTZ R14, R21.reuse, R7 ;  /* 0x00000007150e7220 */ /* 0x040fe20000410000 */
[-C--:B------:R-:W-:Y:S01]  /*6cf0*/  FFMA.FTZ R7, R21, R11.reuse, -R12 ;  /* 0x0000000b15077223 */ /* 0x080fe2000001080c */
[----:B------:R-:W-:Y:S02]  /*6d00*/  FFMA.FTZ R13, R24, R10, R13 ;  /* 0x0000000a180d7223 */ /* 0x000fe4000001000d */
[----:B------:R-:W-:-:S03]  /*6d10*/  FFMA.FTZ R14, R27, R11, R14 ;  /* 0x0000000b1b0e7223 */ /* 0x000fc6000001000e */
[----:B------:R-:W-:Y:S02]  /*6d20*/  F2FP.F16.F32.PACK_AB R6, R13, R6 ;  /* 0x000000060d06723e */ /* 0x000fe400000000ff */
[----:B------:R-:W-:-:S05]  /*6d30*/  F2FP.F16.F32.PACK_AB R7, R14, R7 ;  /* 0x000000070e07723e */ /* 0x000fca00000000ff */
[----:B------:R1:W-:Y:S02]  /*6d40*/  STS.128 [R3+0x1a400], R4 ;  /* 0x01a4000403007388 */ /* 0x0003e40000000c00 */
.L_x_701:
[----:B------:R-:W-:Y:S05]  /*6d50*/  BSYNC B1 ;  /* 0x0000000000017941 */ /* 0x000fea0003800000 */
.L_x_700:
[----:B------:R-:W-:Y:S05]  /*6d60*/  @P1 BRA `(.L_x_699) ;  /* 0x0000001000541947 */ /* 0x000fea0003800000 */
[----:B-1----:R-:W1:Y:S01]  /*6d70*/  LDS.128 R4, [R0+0x2000] ;  /* 0x0020000000047984 */ /* 0x002e620000000c00 */
[----:B0-----:R-:W-:Y:S02]  /*6d80*/  HADD2.F32 R15, -RZ, R30.H0_H0 ;  /* 0x2000001eff0f7230 */ /* 0x001fe40000004100 */
[----:B------:R-:W-:Y:S02]  /*6d90*/  HADD2.F32 R13, -RZ, R32.H0_H0 ;  /* 0x20000020ff0d7230 */ /* 0x000fe40000004100 */
[----:B------:R-:W-:Y:S02]  /*6da0*/  HADD2.F32 R20, -RZ, R36.H0_H0 ;  /* 0x20000024ff147230 */ /* 0x000fe40000004100 */
[----:B------:R-:W-:Y:S02]  /*6db0*/  HADD2.F32 R14, -RZ, R34.H0_H0 ;  /* 0x20000022ff0e7230 */ /* 0x000fe40000004100 */
[----:B------:R-:W-:Y:S02]  /*6dc0*/  HADD2.F32 R24, -RZ, R36.H1_H1 ;  /* 0x30000024ff187230 */ /* 0x000fe40000004100 */
[----:B-1----:R-:W-:-:S02]  /*6dd0*/  HADD2.F32 R3, -RZ, R4.H0_H0 ;  /* 0x20000004ff037230 */ /* 0x002fc40000004100 */
[----:B------:R-:W-:Y:S02]  /*6de0*/  HADD2.F32 R4, -RZ, R4.H1_H1 ;  /* 0x30000004ff047230 */ /* 0x000fe40000004100 */
[--C-:B------:R-:W-:Y:S02]  /*6df0*/  HADD2.F32 R8, -RZ, R5.reuse.H0_H0 ;  /* 0x20000005ff087230 */ /* 0x100fe40000004100 */
[----:B------:R-:W-:Y:S02]  /*6e00*/  HADD2.F32 R5, -RZ, R5.H1_H1 ;  /* 0x30000005ff057230 */ /* 0x000fe40000004100 */
[-C--:B------:R-:W-:Y:S01]  /*6e10*/  FMUL.FTZ R12, R15, R4.reuse ;  /* 0x000000040f0c7220 */ /* 0x080fe20000410000 */
[C---:B------:R-:W-:Y:S01]  /*6e20*/  FMUL.FTZ R4, R13.reuse, R4 ;  /* 0x000000040d047220 */ /* 0x040fe20000410000 */
[----:B------:R-:W-:Y:S02]  /*6e30*/  HADD2.F32 R9, -RZ, R6.H0_H0 ;  /* 0x20000006ff097230 */ /* 0x000fe40000004100 */
[----:B------:R-:W-:Y:S01]  /*6e40*/  FMUL.FTZ R11, R20, R5 ;  /* 0x00000005140b7220 */ /* 0x000fe20000410000 */
[----:B------:R-:W-:Y:S01]  /*6e50*/  FFMA.FTZ R12, R13, R3, -R12 ;  /* 0x000000030d0c7223 */ /* 0x000fe2000001080c */
[----:B------:R-:W-:-:S02]  /*6e60*/  HADD2.F32 R10, -RZ, R7.H0_H0 ;  /* 0x20000007ff0a7230 */ /* 0x000fc40000004100 */
[----:B------:R-:W-:Y:S01]  /*6e70*/  FFMA.FTZ R3, R15, R3, R4 ;  /* 0x000000030f037223 */ /* 0x000fe20000010004 */
[----:B------:R-:W-:Y:S02]  /*6e80*/  HADD2.F32 R6, -RZ, R6.H1_H1 ;  /* 0x30000006ff067230 */ /* 0x000fe40000004100 */
[C---:B------:R-:W-:Y:S01]  /*6e90*/  FMUL.FTZ R5, R14.reuse, R5 ;  /* 0x000000050e057220 */ /* 0x040fe20000410000 */
[----:B------:R-:W-:Y:S02]  /*6ea0*/  HADD2.F32 R7, -RZ, R7.H1_H1 ;  /* 0x30000007ff077230 */ /* 0x000fe40000004100 */
[-C--:B------:R-:W-:Y:S01]  /*6eb0*/  FFMA.FTZ R11, R14, R8.reuse, -R11 ;  /* 0x000000080e0b7223 */ /* 0x080fe2000001080b */
[----:B------:R-:W-:Y:S02]  /*6ec0*/  HADD2.F32 R15, -RZ, R30.H1_H1 ;  /* 0x3000001eff0f7230 */ /* 0x000fe40000004100 */
[----:B------:R-:W-:Y:S01]  /*6ed0*/  FFMA.FTZ R8, R20, R8, R5 ;  /* 0x0000000814087223 */ /* 0x000fe20000010005 */
[----:B------:R-:W-:-:S02]  /*6ee0*/  HADD2.F32 R13, -RZ, R32.H1_H1 ;  /* 0x30000020ff0d7230 */ /* 0x000fc40000004100 */
[-C--:B------:R-:W-:Y:S01]  /*6ef0*/  FMUL.FTZ R5, R24, R7.reuse ;  /* 0x0000000718057220 */ /* 0x080fe20000410000 */
[----:B------:R-:W-:Y:S02]  /*6f00*/  HADD2.F32 R14, -RZ, R34.H1_H1 ;  /* 0x30000022ff0e7230 */ /* 0x000fe40000004100 */
[----:B------:R-:W-:Y:S01]  /*6f10*/  FMUL.FTZ R4, R15, R6 ;  /* 0x000000060f047220 */ /* 0x000fe20000410000 */
[----:B------:R-:W-:Y:S01]  /*6f20*/  F2FP.F16.F32.PACK_AB R12, R3, R12 ;  /* 0x0000000c030c723e */ /* 0x000fe200000000ff */
[C---:B------:R-:W-:Y:S01]  /*6f30*/  FMUL.FTZ R6, R13.reuse, R6 ;  /* 0x000000060d067220 */ /* 0x040fe20000410000 */
[C---:B------:R-:W-:Y:S01]  /*6f40*/  FMUL.FTZ R7, R14.reuse, R7 ;  /* 0x000000070e077220 */ /* 0x040fe20000410000 */
[-C--:B------:R-:W-:Y:S01]  /*6f50*/  FFMA.FTZ R4, R13, R9.reuse, -R4 ;  /* 0x000000090d047223 */ /* 0x080fe20000010804 */
[-C--:B------:R-:W-:Y:S01]  /*6f60*/  FFMA.FTZ R5, R14, R10.reuse, -R5 ;  /* 0x0000000a0e057223 */ /* 0x080fe20000010805 */
[----:B------:R-:W-:Y:S01]  /*6f70*/  FFMA.FTZ R9, R15, R9, R6 ;  /* 0x000000090f097223 */ /* 0x000fe20000010006 */
[----:B------:R-:W-:Y:S01]  /*6f80*/  FFMA.FTZ R10, R24, R10, R7 ;  /* 0x0000000a180a7223 */ /* 0x000fe20000010007 */
[----:B------:R-:W-:-:S03]  /*6f90*/  F2FP.F16.F32.PACK_AB R13, R8, R11 ;  /* 0x0000000b080d723e */ /* 0x000fc600000000ff */
[----:B------:R-:W-:Y:S02]  /*6fa0*/  F2FP.F16.F32.PACK_AB R14, R9, R4 ;  /* 0x00000004090e723e */ /* 0x000fe400000000ff */
[----:B------:R-:W-:-:S05]  /*6fb0*/  F2FP.F16.F32.PACK_AB R15, R10, R5 ;  /* 0x000000050a0f723e */ /* 0x000fca00000000ff */
[----:B------:R3:W-:Y:S01]  /*6fc0*/  STS.128 [R0+0x2000], R12 ;  /* 0x0020000c00007388 */ /* 0x0007e20000000c00 */
[----:B------:R-:W-:Y:S05]  /*6fd0*/  BRA `(.L_x_699) ;  /* 0x0000000c00b87947 */ /* 0x000fea0003800000 */
.L_x_689:
[----:B------:R-:W-:-:S03]  /*6fe0*/  UMOV UR4, 0xffffffff ;  /* 0xffffffff00047882 */ /* 0x000fc60000000000 */
[----:B------:R-:W-:Y:S05]  /*6ff0*/  BRA.DIV UR4, `(.L_x_702) ;  /* 0x000000fa04d47947 */ /* 0x000fea000b800000 */
[----:B------:R1:W2:Y:S04]  /*7000*/  SHFL.IDX PT, R0, R25, RZ, 0x1c1f ;  /* 0x001c1fff19007589 */ /* 0x0002a800000e0000 */
[----:B------:R1:W3:Y:S04]  /*7010*/  SHFL.IDX PT, R3, R24, RZ, 0x1c1f ;  /* 0x001c1fff18037589 */ /* 0x0002e800000e0000 */
[----:B------:R1:W4:Y:S04]  /*7020*/  SHFL.IDX PT, R4, R27, RZ, 0x1c1f ;  /* 0x001c1fff1b047589 */ /* 0x00032800000e0000 */
[----:B------:R1:W0:Y:S02]  /*7030*/  SHFL.IDX PT, R14, R26, RZ, 0x1c1f ;  /* 0x001c1fff1a0e7589 */ /* 0x00022400000e0000 */
.L_x_932:
[----:B------:R-:W-:Y:S01]  /*7040*/  ULDC UR4, c[0x0][0x448] ;  /* 0x0001120000047ab9 */ /* 0x000fe20000000800 */
[----:B------:R-:W-:Y:S01]  /*7050*/  LEA.HI R7, R223, R223, RZ, 0x1 ;  /* 0x000000dfdf077211 */ /* 0x000fe200078f08ff */
[----:B------:R-:W-:Y:S01]  /*7060*/  IMAD R6, R39, UR4, RZ ;  /* 0x0000000427067c24 */ /* 0x000fe2000f8e02ff */
[----:B------:R-:W-:Y:S01]  /*7070*/  BSSY B1, `(.L_x_703) ;  /* 0x0000017000017945 */ /* 0x000fe20003800000 */
[----:B------:R-:W-:Y:S02]  /*7080*/  CS2R R10, SRZ ;  /* 0x00000000000a7805 */ /* 0x000fe4000001ff00 */
[----:B------:R-:W-:Y:S02]  /*7090*/  LOP3.LUT R8, R7, 0xfffffffe, RZ, 0xc0, !PT ;  /* 0xfffffffe07087812 */ /* 0x000fe400078ec0ff */
[----:B-1----:R-:W-:Y:S02]  /*70a0*/  CS2R R26, SRZ ;  /* 0x00000000001a7805 */ /* 0x002fe4000001ff00 */
[----:B------:R-:W-:Y:S01]  /*70b0*/  ISETP.GE.AND P0, PT, R5, R6, PT ;  /* 0x000000060500720c */ /* 0x000fe20003f06270 */
[----:B------:R-:W-:Y:S01]  /*70c0*/  IMAD R5, R89, -0x80, R6 ;  /* 0xffffff8059057824 */ /* 0x000fe200078e0206 */
[----:B------:R-:W-:Y:S01]  /*70d0*/  CS2R R24, SRZ ;  /* 0x0000000000187805 */ /* 0x000fe2000001ff00 */
[----:B------:R-:W-:Y:S01]  /*70e0*/  IMAD.IADD R13, R223, 0x1, -R8 ;  /* 0x00000001df0d7824 */ /* 0x000fe200078e0a08 */
[----:B------:R-:W-:-:S04]  /*70f0*/  CS2R R8, SRZ ;  /* 0x0000000000087805 */ /* 0x000fc8000001ff00 */
[----:B------:R-:W-:-:S05]  /*7100*/  SHF.L.U32 R13, R13, 0x1f, RZ ;  /* 0x0000001f0d0d7819 */ /* 0x000fca00000006ff */
[----:B------:R-:W-:Y:S05]  /*7110*/  @P0 BRA `(.L_x_704) ;  /* 0x0000000000300947 */ /* 0x000fea0003800000 */
[----:B------:R-:W-:Y:S01]  /*7120*/  ULDC UR4, c[0x0][0x3f4] ;  /* 0x0000fd0000047ab9 */ /* 0x000fe20000000800 */
[C---:B------:R-:W-:Y:S01]  /*7130*/  IMAD.SHL.U32 R15, R16.reuse, 0x2, RZ ;  /* 0x00000002100f7824 */ /* 0x040fe200078e00ff */
[C---:B------:R-:W-:Y:S02]  /*7140*/  ISETP.GE.AND P2, PT, R16.reuse, UR4, PT ;  /* 0x0000000410007c0c */ /* 0x040fe4000bf46270 */
[----:B------:R-:W-:Y:S02]  /*7150*/  SHF.L.U64.HI R11, R16, 0x1, R17 ;  /* 0x00000001100b7819 */ /* 0x000fe40000010211 */
[-C--:B---3--:R-:W-:Y:S02]  /*7160*/  IADD3 R6, P0, R3, R15.reuse, RZ ;  /* 0x0000000f03067210 */ /* 0x088fe40007f1e0ff */
[----:B0-----:R-:W-:-:S03]  /*7170*/  IADD3 R14, P1, R14, R15, RZ ;  /* 0x0000000f0e0e7210 */ /* 0x001fc60007f3e0ff */
[--C-:B--2---:R-:W-:Y:S02]  /*7180*/  IMAD.X R7, R0, 0x1, R11.reuse, P0 ;  /* 0x0000000100077824 */ /* 0x104fe400000e060b */
[----:B----4-:R-:W-:Y:S01]  /*7190*/  IMAD.X R15, R4, 0x1, R11, P1 ;  /* 0x00000001040f7824 */ /* 0x010fe200008e060b */
[----:B------:R-:W-:Y:S01]  /*71a0*/  CS2R R10, SRZ ;  /* 0x00000000000a7805 */ /* 0x000fe2000001ff00 */
[----:B------:R-:W-:Y:S06]  /*71b0*/  @P2 BRA `(.L_x_704) ;  /* 0x0000000000082947 */ /* 0x000fec0003800000 */
[----:B------:R1:W5:Y:S04]  /*71c0*/  LD.E.128 R24, desc[UR40][R6.64] ;  /* 0x0000002806187980 */ /* 0x000368000c101d00 */
[----:B------:R1:W5:Y:S02]  /*71d0*/  LD.E.128 R8, desc[UR40][R14.64] ;  /* 0x000000280e087980 */ /* 0x000364000c101d00 */
.L_x_704:
[----:B------:R-:W-:Y:S05]  /*71e0*/  BSYNC B1 ;  /* 0x0000000000017941 */ /* 0x000fea0003800000 */
.L_x_703:
[----:B------:R-:W0:Y:S01]  /*71f0*/  SYNCS.PHASECHK.TRANS64.TRYWAIT P1, [R18+URZ+0x22800], R13 ;  /* 0x0228000d120075a7 */ /* 0x000e22000802017f */
[----:B-----5:R-:W-:Y:S01]  /*7200*/  IMAD.MOV.U32 R39, RZ, RZ, R8 ;  /* 0x000000ffff277224 */ /* 0x020fe200078e0008 */
[--C-:B------:R-:W-:Y:S01]  /*7210*/  SHF.R.U64 R44, R8, 0x10, R9.reuse ;  /* 0x00000010082c7819 */ /* 0x100fe20000001209 */
[----:B------:R-:W-:Y:S01]  /*7220*/  IMAD.MOV.U32 R38, RZ, RZ, R10 ;  /* 0x000000ffff267224 */ /* 0x000fe200078e000a */
[----:B------:R-:W-:Y:S01]  /*7230*/  SHF.R.U32.HI R8, RZ, 0x10, R9 ;  /* 0x00000010ff087819 */ /* 0x000fe20000011609 */
[----:B--2---:R-:W-:Y:S01]  /*7240*/  IMAD.MOV.U32 R0, RZ, RZ, R11 ;  /* 0x000000ffff007224 */ /* 0x004fe200078e000b */
[----:B------:R-:W-:Y:S01]  /*7250*/  VIMNMX R5, R5, 0x80, PT ;  /* 0x0000008005057848 */ /* 0x000fe20003fe0100 */
[----:B------:R-:W-:Y:S01]  /*7260*/  IMAD.MOV.U32 R41, RZ, RZ, R24 ;  /* 0x000000ffff297224 */ /* 0x000fe200078e0018 */
[----:B-1----:R-:W-:Y:S01]  /*7270*/  MOV R7, R25 ;  /* 0x0000001900077202 */ /* 0x002fe20000000f00 */
[----:B------:R-:W-:Y:S01]  /*7280*/  IMAD.MOV.U32 R40, RZ, RZ, R26 ;  /* 0x000000ffff287224 */ /* 0x000fe200078e001a */
[----:B------:R-:W-:Y:S01]  /*7290*/  SHF.R.U64 R42, R24, 0x10, R25 ;  /* 0x00000010182a7819 */ /* 0x000fe20000001219 */
[----:B------:R-:W-:Y:S01]  /*72a0*/  IMAD.MOV.U32 R6, RZ, RZ, R27 ;  /* 0x000000ffff067224 */ /* 0x000fe200078e001b */
[----:B------:R-:W-:Y:S01]  /*72b0*/  SHF.R.U32.HI R12, RZ, 0x10, R25 ;  /* 0x00000010ff0c7819 */ /* 0x000fe20000011619 */
[----:B----4-:R-:W-:Y:S01]  /*72c0*/  IMAD.MOV.U32 R4, RZ, RZ, R9 ;  /* 0x000000ffff047224 */ /* 0x010fe200078e0009 */
[--C-:B------:R-:W-:Y:S01]  /*72d0*/  SHF.R.U64 R43, R26, 0x10, R27.reuse ;  /* 0x000000101a2b7819 */ /* 0x100fe2000000121b */
[----:B------:R-:W-:Y:S01]  /*72e0*/  BSSY B1, `(.L_x_705) ;  /* 0x0000012000017945 */ /* 0x000fe20003800000 */
[----:B---3--:R-:W1:Y:S01]  /*72f0*/  LDC R3, c[0x0][0x3f4] ;  /* 0x0000fd00ff037b82 */ /* 0x008e620000000800 */
[----:B0-----:R-:W-:-:S02]  /*7300*/  SHF.R.U32.HI R14, RZ, 0x10, R27 ;  /* 0x00000010ff0e7819 */ /* 0x001fc4000001161b */
[--C-:B------:R-:W-:Y:S02]  /*7310*/  SHF.R.U64 R45, R10, 0x10, R11.reuse ;  /* 0x000000100a2d7819 */ /* 0x100fe4000000120b */
[----:B------:R-:W-:Y:S02]  /*7320*/  SHF.R.U32.HI R9, RZ, 0x10, R11 ;  /* 0x00000010ff097819 */ /* 0x000fe4000001160b */
[----:B------:R-:W-:Y:S02]  /*7330*/  PRMT R38, R38, 0x5410, R0 ;  /* 0x0000541026267816 */ /* 0x000fe40000000000 */
[----:B------:R-:W-:Y:S02]  /*7340*/  PRMT R41, R41, 0x5410, R7 ;  /* 0x0000541029297816 */ /* 0x000fe40000000007 */
[----:B------:R-:W-:Y:S02]  /*7350*/  PRMT R42, R42, 0x5410, R12 ;  /* 0x000054102a2a7816 */ /* 0x000fe4000000000c */
[----:B------:R-:W-:-:S02]  /*7360*/  PRMT R40, R40, 0x5410, R6 ;  /* 0x0000541028287816 */ /* 0x000fc40000000006 */
[----:B------:R-:W-:Y:S02]  /*7370*/  PRMT R43, R43, 0x5410, R14 ;  /* 0x000054102b2b7816 */ /* 0x000fe4000000000e */
[----:B------:R-:W-:Y:S02]  /*7380*/  PRMT R39, R39, 0x5410, R4 ;  /* 0x0000541027277816 */ /* 0x000fe40000000004 */
[----:B------:R-:W-:Y:S02]  /*7390*/  PRMT R44, R44, 0x5410, R8 ;  /* 0x000054102c2c7816 */ /* 0x000fe40000000008 */
[----:B------:R-:W-:Y:S02]  /*73a0*/  PRMT R45, R45, 0x5410, R9 ;  /* 0x000054102d2d7816 */ /* 0x000fe40000000009 */
[C---:B-1----:R-:W-:Y:S01]  /*73b0*/  ISETP.GE.AND P0, PT, R16.reuse, R3, PT ;  /* 0x000000031000720c */ /* 0x042fe20003f06270 */
[----:B------:R-:W-:-:S03]  /*73c0*/  IMAD.IADD R0, R16, 0x1, R3 ;  /* 0x0000000110007824 */ /* 0x000fc600078e0203 */
[-C--:B------:R-:W-:Y:S02]  /*73d0*/  ISETP.GE.OR P2, PT, R19, R5.reuse, P0 ;  /* 0x000000051300720c */ /* 0x080fe40000746670 */
[----:B------:R-:W-:Y:S01]  /*73e0*/  ISETP.GE.OR P0, PT, R222, R5, P0 ;  /* 0x00000005de00720c */ /* 0x000fe20000706670 */
[----:B------:R-:W-:-:S12]  /*73f0*/  @!P1 BRA `(.L_x_706) ;  /* 0x000000f800449947 */ /* 0x000fd80003800000 */
.L_x_933:
[----:B------:R-:W-:Y:S05]  /*7400*/  BSYNC B1 ;  /* 0x0000000000017941 */ /* 0x000fea0003800000 */
.L_x_705:
[----:B------:R-:W-:Y:S01]  /*7410*/  BSSY B1, `(.L_x_707) ;  /* 0x0000059000017945 */ /* 0x000fe20003800000 */
[----:B------:R-:W-:-:S03]  /*7420*/  LOP3.LUT R3, R0, 0x38, RZ, 0xc0, !PT ;  /* 0x0000003800037812 */ /* 0x000fc600078ec0ff */
[----:B------:R-:W-:Y:S05]  /*7430*/  @P2 BRA `(.L_x_708) ;  /* 0x0000000400582947 */ /* 0x000fea0003800000 */
[----:B------:R-:W-:Y:S02]  /*7440*/  IMAD.SHL.U32 R0, R227, 0x40, RZ ;  /* 0x00000040e3007824 */ /* 0x000fe400078e00ff */
[----:B------:R-:W-:Y:S02]  /*7450*/  HADD2.F32 R26, -RZ, R39.H0_H0 ;  /* 0x20000027ff1a7230 */ /* 0x000fe40000004100 */
[----:B------:R-:W-:Y:S01]  /*7460*/  HADD2.F32 R25, -RZ, R41.H0_H0 ;  /* 0x20000029ff197230 */ /* 0x000fe20000004100 */
[----:B------:R-:W-:Y:S01]  /*7470*/  LOP3.LUT R4, R0, 0x1c0, RZ, 0xc0, !PT ;  /* 0x000001c000047812 */ /* 0x000fe200078ec0ff */
[----:B------:R-:W-:-:S03]  /*7480*/  HADD2.F32 R27, -RZ, R44.H0_H0 ;  /* 0x2000002cff1b7230 */ /* 0x000fc60000004100 */
[----:B------:R-:W-:Y:S02]  /*7490*/  LOP3.LUT R0, R4, 0x38, R16, 0xf8, !PT ;  /* 0x0000003804007812 */ /* 0x000fe400078ef810 */
[----:B------:R-:W-:-:S04]  /*74a0*/  SHF.R.U32.HI R7, RZ, 0x3, R4 ;  /* 0x00000003ff077819 */ /* 0x000fc80000011604 */
[----:B------:R-:W-:-:S05]  /*74b0*/  LOP3.LUT R0, R0, R7, RZ, 0x3c, !PT ;  /* 0x0000000700007212 */ /* 0x000fca00078e3cff */
[----:B------:R-:W-:Y:S01]  /*74c0*/  IMAD R5, R211, 0x200, R0 ;  /* 0x00000200d3057824 */ /* 0x000fe200078e0200 */
[----:B------:R-:W-:-:S03]  /*74d0*/  LOP3.LUT R0, R7, R3, R4, 0x1e, !PT ;  /* 0x0000000307007212 */ /* 0x000fc600078e1e04 */
[----:B------:R-:W-:Y:S02]  /*74e0*/  IMAD R36, R5, 0x2, R18 ;  /* 0x0000000205247824 */ /* 0x000fe400078e0212 */
[----:B------:R-:W-:-:S03]  /*74f0*/  IMAD R9, R211, 0x200, R0 ;  /* 0x00000200d3097824 */ /* 0x000fc600078e0200 */
[----:B------:R-:W1:Y:S01]  /*7500*/  LDS.128 R4, [R36+0x18400] ;  /* 0x0184000024047984 */ /* 0x000e620000000c00 */
[----:B------:R-:W-:-:S05]  /*7510*/  IMAD R37, R9, 0x2, R18 ;  /* 0x0000000209257824 */ /* 0x000fca00078e0212 */
[----:B------:R-:W2:Y:S01]  /*7520*/  LDS.128 R8, [R37+0x18400] ;  /* 0x0184000025087984 */ /* 0x000ea20000000c00 */
[--C-:B-1----:R-:W-:Y:S02]  /*7530*/  HADD2.F32 R0, -RZ, R4.reuse.H0_H0 ;  /* 0x20000004ff007230 */ /* 0x102fe40000004100 */
[----:B------:R-:W-:Y:S02]  /*7540*/  HADD2.F32 R4, -RZ, R4.H1_H1 ;  /* 0x30000004ff047230 */ /* 0x000fe40000004100 */
[----:B------:R-:W-:Y:S02]  /*7550*/  HADD2.F32 R12, -RZ, R5.H0_H0 ;  /* 0x20000005ff0c7230 */ /* 0x000fe40000004100 */
[--C-:B--2---:R-:W-:Y:S02]  /*7560*/  HADD2.F32 R15, -RZ, R8.reuse.H0_H0 ;  /* 0x20000008ff0f7230 */ /* 0x104fe40000004100 */
[----:B------:R-:W-:Y:S02]  /*7570*/  HADD2.F32 R8, -RZ, R8.H1_H1 ;  /* 0x30000008ff087230 */ /* 0x000fe40000004100 */
[----:B------:R-:W-:-:S02]  /*7580*/  HADD2.F32 R20, -RZ, R9.H0_H0 ;  /* 0x20000009ff147230 */ /* 0x000fc40000004100 */
[CC--:B------:R-:W-:Y:S01]  /*7590*/  FMUL.FTZ R29, R15.reuse, R26.reuse ;  /* 0x0000001a0f1d7220 */ /* 0x0c0fe20000410000 */
[----:B------:R-:W-:Y:S01]  /*75a0*/  FMUL.FTZ R31, R15, R25 ;  /* 0x000000190f1f7220 */ /* 0x000fe20000410000 */
[----:B------:R-:W-:Y:S02]  /*75b0*/  HADD2.F32 R15, -RZ, R42.H0_H0 ;  /* 0x2000002aff0f7230 */ /* 0x000fe40000004100 */
[----:B------:R-:W-:Y:S01]  /*75c0*/  FMUL.FTZ R33, R8, R27 ;  /* 0x0000001b08217220 */ /* 0x000fe20000410000 */
[C---:B------:R-:W-:Y:S01]  /*75d0*/  FFMA.FTZ R30, R0.reuse, R25, -R29 ;  /* 0x00000019001e7223 */ /* 0x040fe2000001081d */
[----:B------:R-:W-:Y:S02]  /*75e0*/  HADD2.F32 R29, -RZ, R39.H1_H1 ;  /* 0x30000027ff1d7230 */ /* 0x000fe40000004100 */
[----:B------:R-:W-:Y:S01]  /*75f0*/  FFMA.FTZ R31, R0, R26, R31 ;  /* 0x0000001a001f7223 */ /* 0x000fe2000001001f */
[----:B------:R-:W-:Y:S02]  /*7600*/  HADD2.F32 R25, -RZ, R41.H1_H1 ;  /* 0x30000029ff197230 */ /* 0x000fe40000004100 */
[-C--:B------:R-:W-:Y:S01]  /*7610*/  FMUL.FTZ R35, R8, R15.reuse ;  /* 0x0000000f08237220 */ /* 0x080fe20000410000 */
[----:B------:R-:W-:Y:S01]  /*7620*/  FFMA.FTZ R33, R4, R15, -R33 ;  /* 0x0000000f04217223 */ /* 0x000fe20000010821 */
[----:B------:R-:W-:-:S02]  /*7630*/  HADD2.F32 R9, -RZ, R9.H1_H1 ;  /* 0x30000009ff097230 */ /* 0x000fc40000004100 */
[C---:B------:R-:W-:Y:S01]  /*7640*/  FMUL.FTZ R15, R20.reuse, R29 ;  /* 0x0000001d140f7220 */ /* 0x040fe20000410000 */
[----:B------:R-:W-:Y:S02]  /*7650*/  HADD2.F32 R8, -RZ, R44.H1_H1 ;  /* 0x3000002cff087230 */ /* 0x000fe40000004100 */
[----:B------:R-:W-:Y:S01]  /*7660*/  FMUL.FTZ R26, R20, R25 ;  /* 0x00000019141a7220 */ /* 0x000fe20000410000 */
[----:B------:R-:W-:Y:S02]  /*7670*/  HADD2.F32 R0, -RZ, R42.H1_H1 ;  /* 0x3000002aff007230 */ /* 0x000fe40000004100 */
[----:B------:R-:W-:Y:S01]  /*7680*/  FFMA.FTZ R20, R4, R27, R35 ;  /* 0x0000001b04147223 */ /* 0x000fe20000010023 */
[----:B------:R-:W-:Y:S02]  /*7690*/  HADD2.F32 R5, -RZ, R5.H1_H1 ;  /* 0x30000005ff057230 */ /* 0x000fe40000004100 */
[C---:B------:R-:W-:Y:S01]  /*76a0*/  FFMA.FTZ R25, R12.reuse, R25, -R15 ;  /* 0x000000190c197223 */ /* 0x040fe2000001080f */
[----:B------:R-:W-:Y:S01]  /*76b0*/  FFMA.FTZ R26, R12, R29, R26 ;  /* 0x0000001d0c1a7223 */ /* 0x000fe2000001001a */
[----:B------:R-:W-:-:S02]  /*76c0*/  HADD2.F32 R21, -RZ, R10.H0_H0 ;  /* 0x2000000aff157230 */ /* 0x000fc40000004100 */
[C---:B------:R-:W-:Y:S01]  /*76d0*/  FMUL.FTZ R32, R9.reuse, R8 ;  /* 0x0000000809207220 */ /* 0x040fe20000410000 */
[----:B------:R-:W-:Y:S02]  /*76e0*/  HADD2.F32 R4, -RZ, R40.H0_H0 ;  /* 0x20000028ff047230 */ /* 0x000fe40000004100 */
[-C--:B------:R-:W-:Y:S01]  /*76f0*/  FMUL.FTZ R34, R9, R0.reuse ;  /* 0x0000000009227220 */ /* 0x080fe20000410000 */
[----:B------:R-:W-:Y:S02]  /*7700*/  HADD2.F32 R12, -RZ, R38.H0_H0 ;  /* 0x20000026ff0c7230 */ /* 0x000fe40000004100 */
[----:B------:R-:W-:Y:S01]  /*7710*/  FFMA.FTZ R32, R5, R0, -R32 ;  /* 0x0000000005207223 */ /* 0x000fe20000010820 */
[----:B------:R-:W-:Y:S02]  /*7720*/  HADD2.F32 R10, -RZ, R10.H1_H1 ;  /* 0x3000000aff0a7230 */ /* 0x000fe40000004100 */
[----:B------:R-:W-:Y:S01]  /*7730*/  FMUL.FTZ R29, R21, R4 ;  /* 0x00000004151d7220 */ /* 0x000fe20000410000 */
[----:B------:R-:W-:-:S02]  /*7740*/  HADD2.F32 R15, -RZ, R45.H0_H0 ;  /* 0x2000002dff0f7230 */ /* 0x000fc40000004100 */
[----:B------:R-:W-:Y:S01]  /*7750*/  FMUL.FTZ R0, R21, R12 ;  /* 0x0000000c15007220 */ /* 0x000fe20000410000 */
[--C-:B0-----:R-:W-:Y:S02]  /*7760*/  HADD2.F32 R13, -RZ, R6.reuse.H0_H0 ;  /* 0x20000006ff0d7230 */ /* 0x101fe40000004100 */
[----:B------:R-:W-:Y:S01]  /*7770*/  FFMA.FTZ R21, R5, R8, R34 ;  /* 0x0000000805157223 */ /* 0x000fe20000010022 */
[----:B------:R-:W-:Y:S02]  /*7780*/  HADD2.F32 R9, -RZ, R43.H0_H0 ;  /* 0x2000002bff097230 */ /* 0x000fe40000004100 */
[C---:B------:R-:W-:Y:S01]  /*7790*/  FMUL.FTZ R5, R10.reuse, R15 ;  /* 0x0000000f0a057220 */ /* 0x040fe20000410000 */
[----:B------:R-:W-:Y:S02]  /*77a0*/  HADD2.F32 R6, -RZ, R6.H1_H1 ;  /* 0x30000006ff067230 */ /* 0x000fe40000004100 */
[C---:B------:R-:W-:Y:S01]  /*77b0*/  FFMA.FTZ R27, R13.reuse, R4, -R0 ;  /* 0x000000040d1b7223 */ /* 0x040fe20000010800 */
[----:B------:R-:W-:Y:S01]  /*77c0*/  FFMA.FTZ R29, R13, R12, R29 ;  /* 0x0000000c0d1d7223 */ /* 0x000fe2000001001d */
[----:B------:R-:W-:Y:S01]  /*77d0*/  FMUL.FTZ R13, R10, R9 ;  /* 0x000000090a0d7220 */ /* 0x000fe20000410000 */
[----:B------:R-:W-:-:S02]  /*77e0*/  HADD2.F32 R24, -RZ, R11.H0_H0 ;  /* 0x2000000bff187230 */ /* 0x000fc40000004100 */
[C---:B------:R-:W-:Y:S01]  /*77f0*/  FFMA.FTZ R10, R6.reuse, R9, -R5 ;  /* 0x00000009060a7223 */ /* 0x040fe20000010805 */
[----:B------:R-:W-:Y:S02]  /*7800*/  HADD2.F32 R9, -RZ, R38.H1_H1 ;  /* 0x30000026ff097230 */ /* 0x000fe40000004100 */
[----:B------:R-:W-:Y:S01]  /*7810*/  FFMA.FTZ R12, R6, R15, R13 ;  /* 0x0000000f060c7223 */ /* 0x000fe2000001000d */
[----:B------:R-:W-:Y:S01]  /*7820*/  HADD2.F32 R11, -RZ, R11.H1_H1 ;  /* 0x3000000bff0b7230 */ /* 0x000fe20000004100 */
[----:B------:R-:W-:Y:S01]  /*7830*/  F2FP.F16.F32.PACK_AB R8, R20, R31 ;  /* 0x0000001f1408723e */ /* 0x000fe200000000ff */
[----:B------:R-:W-:Y:S02]  /*7840*/  HADD2.F32 R5, -RZ, R40.H1_H1 ;  /* 0x30000028ff057230 */ /* 0x000fe40000004100 */
[----:B------:R-:W-:Y:S01]  /*7850*/  FMUL.FTZ R13, R24, R9 ;  /* 0x00000009180d7220 */ /* 0x000fe20000410000 */
[----:B------:R-:W-:Y:S02]  /*7860*/  HADD2.F32 R4, -RZ, R45.H1_H1 ;  /* 0x3000002dff047230 */ /* 0x000fe40000004100 */
[----:B------:R-:W-:-:S02]  /*7870*/  HADD2.F32 R0, -RZ, R43.H1_H1 ;  /* 0x3000002bff007230 */ /* 0x000fc40000004100 */
[-C--:B------:R-:W-:Y:S01]  /*7880*/  FMUL.FTZ R24, R24, R5.reuse ;  /* 0x0000000518187220 */ /* 0x080fe20000410000 */
[--C-:B------:R-:W-:Y:S02]  /*7890*/  HADD2.F32 R14, -RZ, R7.reuse.H0_H0 ;  /* 0x20000007ff0e7230 */ /* 0x100fe40000004100 */
[C---:B------:R-:W-:Y:S01]  /*78a0*/  FMUL.FTZ R6, R11.reuse, R4 ;  /* 0x000000040b067220 */ /* 0x040fe20000410000 */
[----:B------:R-:W-:Y:S02]  /*78b0*/  HADD2.F32 R7, -RZ, R7.H1_H1 ;  /* 0x30000007ff077230 */ /* 0x000fe40000004100 */
[-C--:B------:R-:W-:Y:S01]  /*78c0*/  FMUL.FTZ R15, R11, R0.reuse ;  /* 0x000000000b0f7220 */ /* 0x080fe20000410000 */
[C---:B------:R-:W-:Y:S01]  /*78d0*/  FFMA.FTZ R13, R14.reuse, R5, -R13 ;  /* 0x000000050e0d7223 */ /* 0x040fe2000001080d */
[----:B------:R-:W-:Y:S01]  /*78e0*/  FFMA.FTZ R11, R14, R9, R24 ;  /* 0x000000090e0b7223 */ /* 0x000fe20000010018 */
[C---:B------:R-:W-:Y:S01]  /*78f0*/  FFMA.FTZ R0, R7.reuse, R0, -R6 ;  /* 0x0000000007007223 */ /* 0x040fe20000010806 */
[----:B------:R-:W-:Y:S01]  /*7900*/  FFMA.FTZ R14, R7, R4, R15 ;  /* 0x00000004070e7223 */ /* 0x000fe2000001000f */
[----:B------:R-:W-:-:S02]  /*7910*/  F2FP.F16.F32.PACK_AB R4, R33, R30 ;  /* 0x0000001e2104723e */ /* 0x000fc400000000ff */
[----:B------:R-:W-:Y:S02]  /*7920*/  F2FP.F16.F32.PACK_AB R5, R32, R25 ;  /* 0x000000192005723e */ /* 0x000fe400000000ff */
[----:B------:R-:W-:Y:S02]  /*7930*/  F2FP.F16.F32.PACK_AB R6, R10, R27 ;  /* 0x0000001b0a06723e */ /* 0x000fe400000000ff */
[----:B------:R-:W-:Y:S02]  /*7940*/  F2FP.F16.F32.PACK_AB R7, R0, R13 ;  /* 0x0000000d0007723e */ /* 0x000fe400000000ff */
[----:B------:R-:W-:Y:S02]  /*7950*/  F2FP.F16.F32.PACK_AB R9, R21, R26 ;  /* 0x0000001a1509723e */ /* 0x000fe400000000ff */
[----:B------:R-:W-:Y:S01]  /*7960*/  F2FP.F16.F32.PACK_AB R10, R12, R29 ;  /* 0x0000001d0c0a723e */ /* 0x000fe200000000ff */
[----:B------:R1:W-:Y:S01]  /*7970*/  STS.128 [R36+0x18400], R4 ;  /* 0x0184000424007388 */ /* 0x0003e20000000c00 */
[----:B------:R-:W-:-:S05]  /*7980*/  F2FP.F16.F32.PACK_AB R11, R14, R11 ;  /* 0x0000000b0e0b723e */ /* 0x000fca00000000ff */
[----:B------:R1:W-:Y:S02]  /*7990*/  STS.128 [R37+0x18400], R8 ;  /* 0x0184000825007388 */ /* 0x0003e40000000c00 */
.L_x_708:
[----:B------:R-:W-:Y:S05]  /*79a0*/  BSYNC B1 ;  /* 0x0000000000017941 */ /* 0x000fea0003800000 */
.L_x_707:
[----:B------:R-:W-:Y:S05]  /*79b0*/  @P0 BRA `(.L_x_699) ;  /* 0x0000000400400947 */ /* 0x000fea0003800000 */
[--C-:B------:R-:W-:Y:S01]  /*79c0*/  SHF.R.U32.HI R0, RZ, 0x3, R210.reuse ;  /* 0x00000003ff007819 */ /* 0x100fe200000116d2 */
[----:B-1----:R-:W1:Y:S01]  /*79d0*/  LDS.128 R4, [R233+0x18400] ;  /* 0x01840000e9047984 */ /* 0x002e620000000c00 */
[----:B------:R-:W-:Y:S02]  /*79e0*/  HADD2.F32 R30, -RZ, R39.H0_H0 ;  /* 0x20000027ff1e7230 */ /* 0x000fe40000004100 */
[----:B------:R-:W-:Y:S01]  /*79f0*/  LOP3.LUT R3, R0, R3, R210, 0x1e, !PT ;  /* 0x0000000300037212 */ /* 0x000fe200078e1ed2 */
[----:B------:R-:W-:Y:S02]  /*7a00*/  HADD2.F32 R26, -RZ, R41.H0_H0 ;  /* 0x20000029ff1a7230 */ /* 0x000fe40000004100 */
[----:B------:R-:W-:Y:S02]  /*7a10*/  HADD2.F32 R32, -RZ, R44.H0_H0 ;  /* 0x2000002cff207230 */ /* 0x000fe40000004100 */
[----:B------:R-:W-:Y:S02]  /*7a20*/  IMAD.IADD R3, R212, 0x1, R3 ;  /* 0x00000001d4037824 */ /* 0x000fe400078e0203 */
[----:B------:R-:W-:-:S02]  /*7a30*/  HADD2.F32 R34, -RZ, R39.H1_H1 ;  /* 0x30000027ff227230 */ /* 0x000fc40000004100 */
[----:B------:R-:W-:Y:S02]  /*7a40*/  IMAD R3, R3, 0x2, R18 ;  /* 0x0000000203037824 */ /* 0x000fe400078e0212 */
[----:B------:R-:W-:Y:S02]  /*7a50*/  HADD2.F32 R35, -RZ, R44.H1_H1 ;  /* 0x3000002cff237230 */ /* 0x000fe40000004100 */
[----:B------:R-:W-:Y:S01]  /*7a60*/  HADD2.F32 R37, -RZ, R38.H0_H0 ;  /* 0x20000026ff257230 */ /* 0x000fe20000004100 */
[----:B------:R-:W2:Y:S01]  /*7a70*/  LDS.128 R8, [R3+0x18400] ;  /* 0x0184000003087984 */ /* 0x000ea20000000c00 */
[----:B------:R-:W-:Y:S02]  /*7a80*/  HADD2.F32 R33, -RZ, R40.H0_H0 ;  /* 0x20000028ff217230 */ /* 0x000fe40000004100 */
[--C-:B-1----:R-:W-:Y:S02]  /*7a90*/  HADD2.F32 R0, -RZ, R4.reuse.H0_H0 ;  /* 0x20000004ff007230 */ /* 0x102fe40000004100 */
[----:B------:R-:W-:-:S02]  /*7aa0*/  HADD2.F32 R4, -RZ, R4.H1_H1 ;  /* 0x30000004ff047230 */ /* 0x000fc40000004100 */
[--C-:B------:R-:W-:Y:S02]  /*7ab0*/  HADD2.F32 R12, -RZ, R5.reuse.H0_H0 ;  /* 0x20000005ff0c7230 */ /* 0x100fe40000004100 */
[----:B------:R-:W-:Y:S02]  /*7ac0*/  HADD2.F32 R5, -RZ, R5.H1_H1 ;  /* 0x30000005ff057230 */ /* 0x000fe40000004100 */
[--C-:B0-----:R-:W-:Y:S02]  /*7ad0*/  HADD2.F32 R13, -RZ, R6.reuse.H0_H0 ;  /* 0x20000006ff0d7230 */ /* 0x101fe40000004100 */
[----:B------:R-:W-:Y:S02]  /*7ae0*/  HADD2.F32 R6, -RZ, R6.H1_H1 ;  /* 0x30000006ff067230 */ /* 0x000fe40000004100 */
[--C-:B------:R-:W-:Y:S02]  /*7af0*/  HADD2.F32 R14, -RZ, R7.reuse.H0_H0 ;  /* 0x20000007ff0e7230 */ /* 0x100fe40000004100 */
[----:B------:R-:W-:-:S02]  /*7b00*/  HADD2.F32 R7, -RZ, R7.H1_H1 ;  /* 0x30000007ff077230 */ /* 0x000fc40000004100 */
[--C-:B--2---:R-:W-:Y:S02]  /*7b10*/  HADD2.F32 R15, -RZ, R8.reuse.H0_H0 ;  /* 0x20000008ff0f7230 */ /* 0x104fe40000004100 */
[----:B------:R-:W-:Y:S02]  /*7b20*/  HADD2.F32 R8, -RZ, R8.H1_H1 ;  /* 0x30000008ff087230 */ /* 0x000fe40000004100 */
[--C-:B------:R-:W-:Y:S02]  /*7b30*/  HADD2.F32 R20, -RZ, R9.reuse.H0_H0 ;  /* 0x20000009ff147230 */ /* 0x100fe40000004100 */
[-C--:B------:R-:W-:Y:S01]  /*7b40*/  FMUL.FTZ R25, R30, R15.reuse ;  /* 0x0000000f1e197220 */ /* 0x080fe20000410000 */
[----:B------:R-:W-:Y:S01]  /*7b50*/  FMUL.FTZ R15, R26, R15 ;  /* 0x0000000f1a0f7220 */ /* 0x000fe20000410000 */
[----:B------:R-:W-:Y:S01]  /*7b60*/  FMUL.FTZ R27, R32, R8 ;  /* 0x00000008201b7220 */ /* 0x000fe20000410000 */
[----:B------:R-:W-:Y:S02]  /*7b70*/  HADD2.F32 R9, -RZ, R9.H1_H1 ;  /* 0x30000009ff097230 */ /* 0x000fe40000004100 */
[----:B------:R-:W-:Y:S01]  /*7b80*/  FFMA.FTZ R25, R26, R0, -R25 ;  /* 0x000000001a197223 */ /* 0x000fe20000010819 */
[----:B------:R-:W-:-:S02]  /*7b90*/  HADD2.F32 R26, -RZ, R42.H0_H0 ;  /* 0x2000002aff1a7230 */ /* 0x000fc40000004100 */
[----:B------:R-:W-:Y:S01]  /*7ba0*/  FFMA.FTZ R15, R30, R0, R15 ;  /* 0x000000001e0f7223 */ /* 0x000fe2000001000f */
[----:B------:R-:W-:Y:S02]  /*7bb0*/  HADD2.F32 R30, -RZ, R41.H1_H1 ;  /* 0x30000029ff1e7230 */ /* 0x000fe40000004100 */
[----:B------:R-:W-:Y:S02]  /*7bc0*/  HADD2.F32 R21, -RZ, R10.H0_H0 ;  /* 0x2000000aff157230 */ /* 0x000fe40000004100 */
[C---:B------:R-:W-:Y:S01]  /*7bd0*/  FMUL.FTZ R29, R26.reuse, R8 ;  /* 0x000000081a1d7220 */ /* 0x040fe20000410000 */
[----:B------:R-:W-:Y:S01]  /*7be0*/  FFMA.FTZ R0, R26, R4, -R27 ;  /* 0x000000041a007223 */ /* 0x000fe2000001081b */
[-C--:B------:R-:W-:Y:S01]  /*7bf0*/  FMUL.FTZ R27, R34, R20.reuse ;  /* 0x00000014221b7220 */ /* 0x080fe20000410000 */
[----:B------:R-:W-:Y:S01]  /*7c00*/  FMUL.FTZ R31, R30, R20 ;  /* 0x000000141e1f7220 */ /* 0x000fe20000410000 */
[----:B------:R-:W-:Y:S01]  /*7c10*/  FFMA.FTZ R8, R32, R4, R29 ;  /* 0x0000000420087223 */ /* 0x000fe2000001001d */
[----:B------:R-:W-:-:S02]  /*7c20*/  HADD2.F32 R29, -RZ, R42.H1_H1 ;  /* 0x3000002aff1d7230 */ /* 0x000fc40000004100 */
[-C--:B------:R-:W-:Y:S01]  /*7c30*/  FMUL.FTZ R4, R35, R9.reuse ;  /* 0x0000000923047220 */ /* 0x080fe20000410000 */
[----:B------:R-:W-:Y:S02]  /*7c40*/  HADD2.F32 R10, -RZ, R10.H1_H1 ;  /* 0x3000000aff0a7230 */ /* 0x000fe40000004100 */
[-C--:B------:R-:W-:Y:S01]  /*7c50*/  FFMA.FTZ R27, R30, R12.reuse, -R27 ;  /* 0x0000000c1e1b7223 */ /* 0x080fe2000001081b */
[----:B------:R-:W-:Y:S02]  /*7c60*/  HADD2.F32 R32, -RZ, R45.H0_H0 ;  /* 0x2000002dff207230 */ /* 0x000fe40000004100 */
[C---:B------:R-:W-:Y:S01]  /*7c70*/  FMUL.FTZ R20, R29.reuse, R9 ;  /* 0x000000091d147220 */ /* 0x040fe20000410000 */
[----:B------:R-:W-:Y:S01]  /*7c80*/  FFMA.FTZ R31, R34, R12, R31 ;  /* 0x0000000c221f7223 */ /* 0x000fe2000001001f */
[----:B------:R-:W-:Y:S01]  /*7c90*/  FFMA.FTZ R12, R29, R5, -R4 ;  /* 0x000000051d0c7223 */ /* 0x000fe20000010804 */
[----:B------:R-:W-:Y:S02]  /*7ca0*/  HADD2.F32 R30, -RZ, R43.H0_H0 ;  /* 0x2000002bff1e7230 */ /* 0x000fe40000004100 */
[----:B------:R-:W-:Y:S01]  /*7cb0*/  FMUL.FTZ R4, R37, R21 ;  /* 0x0000001525047220 */ /* 0x000fe20000410000 */
[----:B------:R-:W-:Y:S01]  /*7cc0*/  FFMA.FTZ R20, R35, R5, R20 ;  /* 0x0000000523147223 */ /* 0x000fe20000010014 */
[----:B------:R-:W-:Y:S01]  /*7cd0*/  FMUL.FTZ R5, R32, R10 ;  /* 0x0000000a20057220 */ /* 0x000fe20000410000 */
[----:B------:R-:W-:Y:S01]  /*7ce0*/  FMUL.FTZ R26, R33, R21 ;  /* 0x00000015211a7220 */ /* 0x000fe20000410000 */
[----:B------:R-:W-:-:S02]  /*7cf0*/  HADD2.F32 R24, -RZ, R11.H0_H0 ;  /* 0x2000000bff187230 */ /* 0x000fc40000004100 */
[-C--:B------:R-:W-:Y:S01]  /*7d00*/  FFMA.FTZ R21, R33, R13.reuse, -R4 ;  /* 0x0000000d21157223 */ /* 0x080fe20000010804 */
[C---:B------:R-:W-:Y:S01]  /*7d10*/  FMUL.FTZ R9, R30.reuse, R10 ;  /* 0x0000000a1e097220 */ /* 0x040fe20000410000 */
[----:B------:R-:W-:Y:S02]  /*7d20*/  HADD2.F32 R11, -RZ, R11.H1_H1 ;  /* 0x3000000bff0b7230 */ /* 0x000fe40000004100 */
[-C--:B------:R-:W-:Y:S01]  /*7d30*/  FFMA.FTZ R10, R30, R6.reuse, -R5 ;  /* 0x000000061e0a7223 */ /* 0x080fe20000010805 */
[----:B------:R-:W-:Y:S02]  /*7d40*/  HADD2.F32 R34, -RZ, R38.H1_H1 ;  /* 0x30000026ff227230 */ /* 0x000fe40000004100 */
[----:B------:R-:W-:Y:S01]  /*7d50*/  FFMA.FTZ R26, R37, R13, R26 ;  /* 0x0000000d251a7223 */ /* 0x000fe2000001001a */
        /* <DEDUP_REMOVED lines=22> */
.L_x_699:
[----:B------:R-:W-:Y:S05]  /*7ec0*/  BSYNC B0 ;  /* 0x0000000000007941 */ /* 0x000fea0003800000 */
.L_x_688:
[----:B------:R-:W-:Y:S01]  /*7ed0*/  @!PT LDS RZ, [RZ] ;  /* 0x00000000fffff984 */ /* 0x000fe20000000800 */
[----:B------:R-:W-:Y:S01]  /*7ee0*/  @!PT LDS RZ, [RZ] ;  /* 0x00000000fffff984 */ /* 0x000fe20000000800 */
[----:B------:R-:W-:Y:S01]  /*7ef0*/  @!PT LDS RZ, [RZ] ;  /* 0x00000000fffff984 */ /* 0x000fe20000000800 */
[----:B------:R-:W-:Y:S01]  /*7f00*/  @!PT LDS RZ, [RZ] ;  /* 0x00000000fffff984 */ /* 0x000fe20000000800 */
[----:B------:R4:W-:Y:S06]  /*7f10*/  MEMBAR.ALL.CTA ;  /* 0x0000000000007992 */ /* 0x0009ec0000008000 */
[----:B----4-:R-:W4:Y:S01]  /*7f20*/  FENCE.VIEW.ASYNC.S ;  /* 0x00000000000073c6 */ /* 0x010f220000000000 */
[----:B------:R-:W-:Y:S05]  /*7f30*/  WARPSYNC.ALL ;  /* 0x0000000000007948 */ /* 0x000fea0003800000 */
[----:B----4-:R-:W-:Y:S06]  /*7f40*/  BAR.SYNC.DEFER_BLOCKING 0xd, 0x100 ;  /* 0x0344000000007b1d */ /* 0x010fec0000010000 */
.L_x_685:
[----:B--23--:R-:W2:Y:S01]  /*7f50*/  S2R R0, SR_TID.X ;  /* 0x0000000000007919 */ /* 0x00cea20000002100 */
[----:B------:R-:W-:Y:S01]  /*7f60*/  ISETP.NE.AND P0, PT, R203, 0x3, PT ;  /* 0x00000003cb00780c */ /* 0x000fe20003f05270 */
[----:B------:R-:W-:Y:S05]  /*7f70*/  WARPSYNC.ALL ;  /* 0x0000000000007948 */ /* 0x000fea0003800000 */
[----:B--2---:R-:W-:-:S05]  /*7f80*/  SHF.R.U32.HI R0, RZ, 0x7, R0 ;  /* 0x00000007ff007819 */ /* 0x004fca0000011600 */
[----:B------:R-:W-:-:S05]  /*7f90*/  VIADD R21, R0, 0x8 ;  /* 0x0000000800157836 */ /* 0x000fca0000000000 */
[----:B------:R2:W-:Y:S06]  /*7fa0*/  BAR.SYNC.DEFER_BLOCKING R21, 0x100 ;  /* 0x000400150000751d */ /* 0x0005ec0000010000 */
[----:B------:R-:W-:Y:S05]  /*7fb0*/  @!P0 BRA `(.L_x_709) ;  /* 0x0000000000048947 */ /* 0x000fea0003800000 */
[----:B------:R-:W-:Y:S01]  /*7fc0*/  BPT.TRAP 0x1 ;  /* 0x000000040000795c */ /* 0x000fe20000300000 */
.L_x_709:
[----:B------:R-:W-:Y:S02]  /*7fd0*/  LEA R20, R200, R18, 0x3 ;  /* 0x00000012c8147211 */ /* 0x000fe400078e18ff */
[----:B0-----:R-:W-:-:S04]  /*7fe0*/  SHF.L.U32 R15, R208, 0x1f, RZ ;  /* 0x0000001fd00f7819 */ /* 0x001fc800000006ff */
[----:B------:R0:W3:Y:S01]  /*7ff0*/  SYNCS.PHASECHK.TRANS64.TRYWAIT P1, [R20+URZ+0x22830], R15 ;  /* 0x0228300f140075a7 */ /* 0x0000e2000802017f */
[----:B------:R-:W-:Y:S05]  /*8000*/  @!P0 BRA `(.L_x_710) ;  /* 0x0000000000048947 */ /* 0x000fea0003800000 */
[----:B------:R-:W-:Y:S01]  /*8010*/  BPT.TRAP 0x1 ;  /* 0x000000040000795c */ /* 0x000fe20000300000 */
.L_x_710:
[----:B------:R-:W-:Y:S01]  /*8020*/  VIADD R0, R18, 0x1c400 ;  /* 0x0001c40012007836 */ /* 0x000fe20000000000 */
[----:B-1----:R-:W-:Y:S01]  /*8030*/  LOP3.LUT R4, R28, 0x10000, RZ, 0xfc, !PT ;  /* 0x000100001c047812 */ /* 0x002fe200078efcff */
[----:B------:R-:W-:-:S03]  /*8040*/  IMAD.MOV.U32 R5, RZ, RZ, 0x40000040 ;  /* 0x40000040ff057424 */ /* 0x000fc600078e00ff */
[----:B------:R-:W-:-:S04]  /*8050*/  SHF.R.U32.HI R0, RZ, 0x4, R0 ;  /* 0x00000004ff007819 */ /* 0x000fc80000011600 */
[----:B------:R-:W-:-:S04]  /*8060*/  LOP3.LUT R0, R0, 0x3fff, RZ, 0xc0, !PT ;  /* 0x00003fff00007812 */ /* 0x000fc800078ec0ff */
[----:B------:R-:W-:Y:S01]  /*8070*/  LOP3.LUT R0, R0, 0x10000, RZ, 0xfc, !PT ;  /* 0x0001000000007812 */ /* 0x000fe200078efcff */
[----:B---3--:R-:W-:Y:S06]  /*8080*/  @P1 BRA `(.L_x_711) ;  /* 0x0000000000081947 */ /* 0x008fec0003800000 */
[----:B------:R-:W1:Y:S02]  /*8090*/  SYNCS.PHASECHK.TRANS64.TRYWAIT P1, [R20+URZ+0x22830], R15 ;  /* 0x0228300f140075a7 */ /* 0x000e64000802017f */
[----:B-1----:R-:W-:Y:S05]  /*80a0*/  @!P1 BRA `(.L_x_712) ;  /* 0x000000ec002c9947 */ /* 0x002fea0003800000 */
.L_x_711:
[----:B------:R-:W-:Y:S01]  /*80b0*/  IMAD R12, R200, 0x300, R0 ;  /* 0x00000300c80c7824 */ /* 0x000fe200078e0200 */
[----:B------:R-:W-:Y:S05]  /*80c0*/  WARPSYNC.ALL ;  /* 0x0000000000007948 */ /* 0x000fea0003800000 */
[----:B------:R-:W-:Y:S01]  /*80d0*/  IMAD.MOV.U32 R13, RZ, RZ, 0x40000040 ;  /* 0x40000040ff0d7424 */ /* 0x000fe200078e00ff */
[C---:B------:R-:W-:Y:S01]  /*80e0*/  R2UR UR4, R4.reuse ;  /* 0x00000000040472ca */ /* 0x040fe200000e0000 */
[----:B-----5:R-:W-:Y:S01]  /*80f0*/  WARPGROUP.ARRIVE ;  /* 0x00000000000079c5 */ /* 0x020fe20000000000 */
[----:B------:R-:W-:Y:S01]  /*8100*/  R2UR UR5, R5 ;  /* 0x00000000050572ca */ /* 0x000fe200000e0000 */
[----:B------:R-:W-:Y:S01]  /*8110*/  VIADD R10, R4, 0x2 ;  /* 0x00000002040a7836 */ /* 0x000fe20000000000 */
[C---:B------:R-:W-:Y:S01]  /*8120*/  R2UR UR6, R12.reuse ;  /* 0x000000000c0672ca */ /* 0x040fe200000e0000 */
[----:B------:R-:W-:Y:S01]  /*8130*/  VIADD R6, R12, 0x2 ;  /* 0x000000020c067836 */ /* 0x000fe20000000000 */
[----:B------:R-:W-:Y:S01]  /*8140*/  R2UR UR7, R13 ;  /* 0x000000000d0772ca */ /* 0x000fe200000e0000 */
[----:B------:R-:W-:Y:S01]  /*8150*/  IMAD.MOV.U32 R11, RZ, RZ, 0x40000040 ;  /* 0x40000040ff0b7424 */ /* 0x000fe200078e00ff */
[----:B------:R-:W3:Y:S01]  /*8160*/  S2R R73, SR_TID.X ;  /* 0x0000000000497919 */ /* 0x000ee20000002100 */
[----:B------:R-:W-:-:S02]  /*8170*/  IMAD.MOV.U32 R7, RZ, RZ, 0x40000040 ;  /* 0x40000040ff077424 */ /* 0x000fc400078e00ff */
[----:B------:R-:W-:Y:S02]  /*8180*/  VIADD R8, R4, 0x4 ;  /* 0x0000000404087836 */ /* 0x000fe40000000000 */
[----:B------:R-:W-:Y:S02]  /*8190*/  IMAD.MOV.U32 R9, RZ, RZ, 0x40000040 ;  /* 0x40000040ff097424 */ /* 0x000fe400078e00ff */
[----:B------:R-:W-:Y:S02]  /*81a0*/  IMAD.MOV.U32 R13, RZ, RZ, 0x40000040 ;  /* 0x40000040ff0d7424 */ /* 0x000fe400078e00ff */
[----:B------:R-:W-:Y:S02]  /*81b0*/  IMAD R3, R173, -0x60, R172 ;  /* 0xffffffa0ad037824 */ /* 0x000fe400078e02ac */
[----:B------:R-:W-:Y:S01]  /*81c0*/  HGMMA.64x96x16.F32 R24, gdesc[UR4], RZ, !UPT, gsb0 ;  /* 0x01600000041879f0 */ /* 0x000fe2000c0008ff */
[----:B------:R-:W-:Y:S02]  /*81d0*/  R2UR UR4, R10 ;  /* 0x000000000a0472ca */ /* 0x000fe400000e0000 */
[----:B------:R-:W-:-:S02]  /*81e0*/  R2UR UR5, R11 ;  /* 0x000000000b0572ca */ /* 0x000fc400000e0000 */
[----:B------:R-:W-:Y:S01]  /*81f0*/  R2UR UR6, R6 ;  /* 0x00000000060672ca */ /* 0x000fe200000e0000 */
[C---:B------:R-:W-:Y:S01]  /*8200*/  VIADD R6, R12.reuse, 0x4 ;  /* 0x000000040c067836 */ /* 0x040fe20000000000 */
[----:B------:R-:W-:Y:S01]  /*8210*/  R2UR UR7, R7 ;  /* 0x00000000070772ca */ /* 0x000fe200000e0000 */
[----:B------:R-:W-:Y:S01]  /*8220*/  IMAD.MOV.U32 R7, RZ, RZ, 0x40000040 ;  /* 0x40000040ff077424 */ /* 0x000fe200078e00ff */
[----:B------:R-:W-:Y:S01]  /*8230*/  IADD3 R3, R3, 0x60, RZ ;  /* 0x0000006003037810 */ /* 0x000fe20007ffe0ff */
[----:B------:R-:W-:-:S04]  /*8240*/  VIADD R12, R12, 0x6 ;  /* 0x000000060c0c7836 */ /* 0x000fc80000000000 */
[----:B------:R-:W-:-:S05]  /*8250*/  IMAD R3, R236, -0x2, R3 ;  /* 0xfffffffeec037824 */ /* 0x000fca00078e0203 */
[C---:B------:R-:W-:Y:S02]  /*8260*/  ISETP.GT.AND P2, PT, R3.reuse, RZ, PT ;  /* 0x000000ff0300720c */ /* 0x040fe40003f44270 */
[C---:B------:R-:W-:Y:S02]  /*8270*/  ISETP.GT.AND P3, PT, R3.reuse, 0x1, PT ;  /* 0x000000010300780c */ /* 0x040fe40003f64270 */
[C---:B------:R-:W-:Y:S02]  /*8280*/  ISETP.GT.AND P4, PT, R3.reuse, 0x8, PT ;  /* 0x000000080300780c */ /* 0x040fe40003f84270 */
[C---:B------:R-:W-:Y:S02]  /*8290*/  ISETP.GT.AND P5, PT, R3.reuse, 0x9, PT ;  /* 0x000000090300780c */ /* 0x040fe40003fa4270 */
[----:B------:R-:W-:Y:S02]  /*82a0*/  ISETP.GT.AND P1, PT, R3, 0x10, PT ;  /* 0x000000100300780c */ /* 0x000fe40003f24270 */
[----:B---3--:R-:W-:Y:S01]  /*82b0*/  LOP3.LUT R73, R73, 0x7f, RZ, 0xc0, !PT ;  /* 0x0000007f49497812 */ /* 0x008fe200078ec0ff */
[----:B------:R-:W-:-:S02]  /*82c0*/  WARPGROUP.DEPBAR.LE gsb0, 0x0 ;  /* 0x00008000000079c5 */ /* 0x000fc40000010000 */
[----:B------:R-:W-:-:S06]  /*82d0*/  WARPGROUP.ARRIVE ;  /* 0x00000000000079c5 */ /* 0x000fcc0000000000 */
[----:B------:R-:W-:Y:S01]  /*82e0*/  HGMMA.64x96x16.F32 R24, gdesc[UR4], R24, gsb0 ;  /* 0x01600000041879f0 */ /* 0x000fe20008000818 */
[----:B------:R-:W-:Y:S02]  /*82f0*/  R2UR UR4, R8 ;  /* 0x00000000080472ca */ /* 0x000fe400000e0000 */
[----:B------:R-:W-:Y:S02]  /*8300*/  R2UR UR5, R9 ;  /* 0x00000000090572ca */ /* 0x000fe400000e0000 */
[----:B------:R-:W-:Y:S01]  /*8310*/  R2UR UR6, R6 ;  /* 0x00000000060672ca */ /* 0x000fe200000e0000 */
[----:B------:R-:W-:Y:S01]  /*8320*/  VIADD R6, R4, 0x6 ;  /* 0x0000000604067836 */ /* 0x000fe20000000000 */
[----:B------:R-:W-:Y:S01]  /*8330*/  R2UR UR7, R7 ;  /* 0x00000000070772ca */ /* 0x000fe200000e0000 */
[----:B------:R-:W-:Y:S01]  /*8340*/  IMAD.MOV.U32 R7, RZ, RZ, 0x40000040 ;  /* 0x40000040ff077424 */ /* 0x000fe200078e00ff */
[----:B------:R-:W-:Y:S02]  /*8350*/  WARPGROUP.DEPBAR.LE gsb0, 0x0 ;  /* 0x00008000000079c5 */ /* 0x000fe40000010000 */
[----:B------:R-:W-:-:S09]  /*8360*/  WARPGROUP.ARRIVE ;  /* 0x00000000000079c5 */ /* 0x000fd20000000000 */
[----:B------:R-:W-:Y:S01]  /*8370*/  HGMMA.64x96x16.F32 R24, gdesc[UR4], R24, gsb0 ;  /* 0x01600000041879f0 */ /* 0x000fe20008000818 */
[----:B------:R-:W-:Y:S02]  /*8380*/  R2UR UR4, R6 ;  /* 0x00000000060472ca */ /* 0x000fe400000e0000 */
[----:B------:R-:W-:Y:S02]  /*8390*/  R2UR UR5, R7 ;  /* 0x00000000070572ca */ /* 0x000fe400000e0000 */
[----:B------:R-:W-:Y:S02]  /*83a0*/  R2UR UR6, R12 ;  /* 0x000000000c0672ca */ /* 0x000fe400000e0000 */
[----:B------:R-:W-:Y:S01]  /*83b0*/  R2UR UR7, R13 ;  /* 0x000000000d0772ca */ /* 0x000fe200000e0000 */
[----:B------:R-:W-:Y:S02]  /*83c0*/  WARPGROUP.DEPBAR.LE gsb0, 0x0 ;  /* 0x00008000000079c5 */ /* 0x000fe40000010000 */
[----:B------:R-:W-:-:S10]  /*83d0*/  WARPGROUP.ARRIVE ;  /* 0x00000000000079c5 */ /* 0x000fd40000000000 */
[----:B------:R-:W-:Y:S01]  /*83e0*/  HGMMA.64x96x16.F32 R24, gdesc[UR4], R24, gsb0 ;  /* 0x01600000041879f0 */ /* 0x000fe20008000818 */
[----:B------:R-:W-:Y:S02]  /*83f0*/  ULDC UR4, c[0x0][0x988] ;  /* 0x0002620000047ab9 */ /* 0x000fe40000000800 */
        /* <DEDUP_REMOVED lines=80> */
[----:B------:R-:W-:Y:S01]  /*8900*/  ISETP.GT.AND P5, PT, R3, 0x59, PT ;  /* 0x000000590300780c */ /* 0x000fe20003fa4270 */
[----:B------:R-:W-:Y:S01]  /*8910*/  IMAD.U32 R3, RZ, RZ, UR4 ;  /* 0x00000004ff037e24 */ /* 0x000fe2000f8e00ff */
[----:B------:R-:W-:Y:S02]  /*8920*/  FSEL R108, R68, -INF , P4 ;  /* 0xff800000446c7808 */ /* 0x000fe40002000000 */
[----:B------:R-:W-:-:S02]  /*8930*/  FMNMX.FTZ R13, R106, R13, !PT ;  /* 0x0000000d6a0d7209 */ /* 0x000fc40007810000 */
[----:B------:R-:W-:Y:S02]  /*8940*/  FSEL R110, R69, -INF , P5 ;  /* 0xff800000456e7808 */ /* 0x000fe40002800000 */
[----:B------:R-:W-:Y:S02]  /*8950*/  FMNMX.FTZ R13, R108, R13, !PT ;  /* 0x0000000d6c0d7209 */ /* 0x000fe40007810000 */
[----:B------:R-:W-:Y:S02]  /*8960*/  FSEL R64, R63, -INF , P1 ;  /* 0xff8000003f407808 */ /* 0x000fe40000800000 */
[----:B------:R-:W-:Y:S02]  /*8970*/  FMNMX.FTZ R29, R110, R13, !PT ;  /* 0x0000000d6e1d7209 */ /* 0x000fe40007810000 */
[----:B------:R-:W-:Y:S02]  /*8980*/  FSEL R66, R66, -INF , P2 ;  /* 0xff80000042427808 */ /* 0x000fe40001000000 */
[----:B------:R-:W-:Y:S01]  /*8990*/  FSEL R68, R67, -INF , P3 ;  /* 0xff80000043447808 */ /* 0x000fe20001800000 */
[----:B------:R-:W3:Y:S01]  /*89a0*/  SHFL.BFLY PT, R12, R29, 0x2, 0x1f ;  /* 0x0c401f001d0c7f89 */ /* 0x000ee200000e0000 */
[----:B------:R-:W-:-:S02]  /*89b0*/  FSEL R70, R70, -INF , P4 ;  /* 0xff80000046467808 */ /* 0x000fc40002000000 */
[----:B---3--:R-:W-:-:S05]  /*89c0*/  FMNMX.FTZ R31, R29, R12, !PT ;  /* 0x0000000c1d1f7209 */ /* 0x008fca0007810000 */
[----:B------:R-:W3:Y:S02]  /*89d0*/  SHFL.BFLY PT, R12, R31, 0x1, 0x1f ;  /* 0x0c201f001f0c7f89 */ /* 0x000ee400000e0000 */
[----:B---3--:R-:W-:-:S04]  /*89e0*/  FMNMX.FTZ R12, R31, R12, !PT ;  /* 0x0000000c1f0c7209 */ /* 0x008fc80007810000 */
[C---:B------:R-:W-:Y:S01]  /*89f0*/  FSETP.NEU.FTZ.AND P6, PT, R12.reuse, -INF , PT ;  /* 0xff8000000c00780b */ /* 0x040fe20003fdd000 */
[----:B------:R-:W-:-:S05]  /*8a00*/  FMUL.FTZ R13, R12, R3 ;  /* 0x000000030c0d7220 */ /* 0x000fca0000410000 */
[----:B------:R-:W-:Y:S02]  /*8a10*/  FSEL R35, R13, RZ, P6 ;  /* 0x000000ff0d237208 */ /* 0x000fe40003000000 */
[----:B------:R-:W-:-:S03]  /*8a20*/  FMNMX.FTZ R13, R26, R27, !PT ;  /* 0x0000001b1a0d7209 */ /* 0x000fc60007810000 */
[--C-:B------:R-:W-:Y:S01]  /*8a30*/  FFMA.FTZ R31, R25, R3, -R35.reuse ;  /* 0x00000003191f7223 */ /* 0x100fe20000010823 */
[----:B------:R-:W-:Y:S01]  /*8a40*/  FMNMX.FTZ R13, R30, R13, !PT ;  /* 0x0000000d1e0d7209 */ /* 0x000fe20007810000 */
[-CC-:B------:R-:W-:Y:S01]  /*8a50*/  FFMA.FTZ R204, R72, R3.reuse, -R35.reuse ;  /* 0x0000000348cc7223 */ /* 0x180fe20000010823 */
[----:B------:R-:W-:Y:S01]  /*8a60*/  FSEL R72, R71, -INF , P5 ;  /* 0xff80000047487808 */ /* 0x000fe20002800000 */
[--C-:B------:R-:W-:Y:S01]  /*8a70*/  FFMA.FTZ R206, R74, R3, -R35.reuse ;  /* 0x000000034ace7223 */ /* 0x100fe20000010823 */
[----:B------:R-:W-:Y:S01]  /*8a80*/  FMNMX.FTZ R13, R14, R13, !PT ;  /* 0x0000000d0e0d7209 */ /* 0x000fe20007810000 */
[-CC-:B------:R-:W-:Y:S01]  /*8a90*/  FFMA.FTZ R76, R76, R3.reuse, -R35.reuse ;  /* 0x000000034c4c7223 */ /* 0x180fe20000010823 */
[--C-:B------:R-:W-:Y:S01]  /*8aa0*/  FFMA.FTZ R152, R78, R3, -R35.reuse ;  /* 0x000000034e987223 */ /* 0x100fe20000010823 */
[----:B------:R-:W-:Y:S01]  /*8ab0*/  MUFU.EX2 R204, R204 ;  /* 0x000000cc00cc7308 */ /* 0x000fe20000000800 */
[----:B------:R-:W-:Y:S01]  /*8ac0*/  FMNMX.FTZ R13, R34, R13, !PT ;  /* 0x0000000d220d7209 */ /* 0x000fe20007810000 */
[-CC-:B------:R-:W-:Y:S01]  /*8ad0*/  FFMA.FTZ R80, R80, R3.reuse, -R35.reuse ;  /* 0x0000000350507223 */ /* 0x180fe20000010823 */
[-CC-:B------:R-:W-:Y:S01]  /*8ae0*/  FFMA.FTZ R154, R82, R3.reuse, -R35.reuse ;  /* 0x00000003529a7223 */ /* 0x180fe20000010823 */
[--C-:B------:R-:W-:Y:S01]  /*8af0*/  FFMA.FTZ R84, R84, R3, -R35.reuse ;  /* 0x0000000354547223 */ /* 0x100fe20000010823 */
[----:B------:R-:W-:Y:S01]  /*8b00*/  FMNMX.FTZ R25, R24, R13, !PT ;  /* 0x0000000d18197209 */ /* 0x000fe20007810000 */
[-CC-:B------:R-:W-:Y:S01]  /*8b10*/  FFMA.FTZ R156, R86, R3.reuse, -R35.reuse ;  /* 0x00000003569c7223 */ /* 0x180fe20000010823 */
[--C-:B------:R-:W-:Y:S01]  /*8b20*/  FFMA.FTZ R88, R88, R3, -R35.reuse ;  /* 0x0000000358587223 */ /* 0x100fe20000010823 */
[----:B------:R-:W3:Y:S01]  /*8b30*/  MUFU.EX2 R13, R31 ;  /* 0x0000001f000d7308 */ /* 0x000ee20000000800 */
[----:B------:R-:W-:Y:S01]  /*8b40*/  FMNMX.FTZ R25, R38, R25, !PT ;  /* 0x0000001926197209 */ /* 0x000fe20007810000 */
[-CC-:B------:R-:W-:Y:S01]  /*8b50*/  FFMA.FTZ R90, R90, R3.reuse, -R35.reuse ;  /* 0x000000035a5a7223 */ /* 0x180fe20000010823 */
[-CC-:B------:R-:W-:Y:S01]  /*8b60*/  FFMA.FTZ R92, R92, R3.reuse, -R35.reuse ;  /* 0x000000035c5c7223 */ /* 0x180fe20000010823 */
        /* <DEDUP_REMOVED lines=11> */
[----:B------:R-:W-:Y:S01]  /*8c20*/  FFMA.FTZ R102, R102, R3, -R35 ;  /* 0x0000000366667223 */ /* 0x000fe20000010823 */
[----:B------:R-:W-:Y:S01]  /*8c30*/  MUFU.EX2 R25, R76 ;  /* 0x0000004c00197308 */ /* 0x000fe20000000800 */
[----:B------:R-:W-:Y:S01]  /*8c40*/  FMNMX.FTZ R29, R46, R29, !PT ;  /* 0x0000001d2e1d7209 */ /* 0x000fe20007810000 */
[----:B---3--:R-:W-:Y:S01]  /*8c50*/  FADD.FTZ R51, R204, R13 ;  /* 0x0000000dcc337221 */ /* 0x008fe20000010000 */
[-CC-:B------:R-:W-:Y:S01]  /*8c60*/  FFMA.FTZ R104, R104, R3.reuse, -R35.reuse ;  /* 0x0000000368687223 */ /* 0x180fe20000010823 */
[--C-:B------:R-:W-:Y:S01]  /*8c70*/  FFMA.FTZ R106, R106, R3, -R35.reuse ;  /* 0x000000036a6a7223 */ /* 0x100fe20000010823 */
[----:B------:R-:W-:Y:S01]  /*8c80*/  FMNMX.FTZ R29, R36, R29, !PT ;  /* 0x0000001d241d7209 */ /* 0x000fe20007810000 */
[--C-:B------:R-:W-:Y:S01]  /*8c90*/  FFMA.FTZ R108, R108, R3, -R35.reuse ;  /* 0x000000036c6c7223 */ /* 0x100fe20000010823 */
[----:B------:R-:W-:Y:S01]  /*8ca0*/  F2FP.F16.F32.PACK_AB R204, R13, R204 ;  /* 0x000000cc0dcc723e */ /* 0x000fe200000000ff */
[----:B------:R-:W-:Y:S01]  /*8cb0*/  MUFU.EX2 R152, R152 ;  /* 0x0000009800987308 */ /* 0x000fe20000000800 */
[----:B------:R-:W-:Y:S01]  /*8cc0*/  FMNMX.FTZ R29, R50, R29, !PT ;  /* 0x0000001d321d7209 */ /* 0x000fe20007810000 */
[----:B------:R-:W-:-:S03]  /*8cd0*/  FFMA.FTZ R35, R110, R3, -R35 ;  /* 0x000000036e237223 */ /* 0x000fc60000010823 */
[----:B------:R-:W-:-:S03]  /*8ce0*/  FMNMX.FTZ R31, R40, R29, !PT ;  /* 0x0000001d281f7209 */ /* 0x000fc60007810000 */
[----:B------:R-:W-:Y:S01]  /*8cf0*/  MUFU.EX2 R29, R80 ;  /* 0x00000050001d7308 */ /* 0x000fe20000000800 */
[----:B------:R-:W-:-:S04]  /*8d00*/  FMNMX.FTZ R31, R54, R31, !PT ;  /* 0x0000001f361f7209 */ /* 0x000fc80007810000 */
        /* <DEDUP_REMOVED lines=13> */
[----:B------:R-:W-:Y:S02]  /*8de0*/  MUFU.EX2 R90, R90 ;  /* 0x0000005a005a7308 */ /* 0x000fe40000000800 */
[----:B------:R-:W3:Y:S06]  /*8df0*/  SHFL.BFLY PT, R74, R33, 0x2, 0x1f ;  /* 0x0c401f00214a7f89 */ /* 0x000eec00000e0000 */
[----:B------:R-:W4:Y:S08]  /*8e00*/  MUFU.EX2 R39, R92 ;  /* 0x0000005c00277308 */ /* 0x000f300000000800 */
[----:B------:R-:W-:Y:S08]  /*8e10*/  MUFU.EX2 R94, R94 ;  /* 0x0000005e005e7308 */ /* 0x000ff00000000800 */
[----:B------:R-:W0:Y:S01]  /*8e20*/  MUFU.EX2 R41, R96 ;  /* 0x0000006000297308 */ /* 0x000e220000000800 */
[----:B----4-:R-:W-:-:S02]  /*8e30*/  F2FP.F16.F32.PACK_AB R158, R39, R90 ;  /* 0x0000005a279e723e */ /* 0x010fc400000000ff */
[----:B---3--:R-:W-:-:S05]  /*8e40*/  FMNMX.FTZ R74, R33, R74, !PT ;  /* 0x0000004a214a7209 */ /* 0x008fca0007810000 */
[----:B------:R-:W3:Y:S01]  /*8e50*/  SHFL.BFLY PT, R33, R74, 0x1, 0x1f ;  /* 0x0c201f004a217f89 */ /* 0x000ee200000e0000 */
[----:B------:R-:W-:Y:S08]  /*8e60*/  MUFU.EX2 R52, R52 ;  /* 0x0000003400347308 */ /* 0x000ff00000000800 */
[----:B------:R-:W4:Y:S01]  /*8e70*/  MUFU.EX2 R43, R98 ;  /* 0x00000062002b7308 */ /* 0x000f220000000800 */
[----:B0-----:R-:W-:-:S07]  /*8e80*/  F2FP.F16.F32.PACK_AB R160, R41, R94 ;  /* 0x0000005e29a0723e */ /* 0x001fce00000000ff */
[----:B------:R-:W-:Y:S01]  /*8e90*/  MUFU.EX2 R56, R56 ;  /* 0x0000003800387308 */ /* 0x000fe20000000800 */
[----:B---3--:R-:W-:-:S07]  /*8ea0*/  FMNMX.FTZ R176, R74, R33, !PT ;  /* 0x000000214ab07209 */ /* 0x008fce0007810000 */
[----:B------:R-:W0:Y:S01]  /*8eb0*/  MUFU.EX2 R45, R100 ;  /* 0x00000064002d7308 */ /* 0x000e220000000800 */
[----:B----4-:R-:W-:Y:S02]  /*8ec0*/  F2FP.F16.F32.PACK_AB R162, R43, R52 ;  /* 0x000000342ba2723e */ /* 0x010fe400000000ff */
[C---:B------:R-:W-:Y:S01]  /*8ed0*/  FSETP.NEU.FTZ.AND P1, PT, R176.reuse, -INF , PT ;  /* 0xff800000b000780b */ /* 0x040fe20003f3d000 */
[----:B------:R-:W-:-:S04]  /*8ee0*/  FMUL.FTZ R49, R176, R3 ;  /* 0x00000003b0317220 */ /* 0x000fc80000410000 */
[----:B------:R-:W-:Y:S01]  /*8ef0*/  MUFU.EX2 R60, R60 ;  /* 0x0000003c003c7308 */ /* 0x000fe20000000800 */
[----:B------:R-:W-:Y:S02]  /*8f00*/  FSEL R49, R49, RZ, P1 ;  /* 0x000000ff31317208 */ /* 0x000fe40000800000 */
[----:B------:R-:W-:Y:S02]  /*8f10*/  ISETP.NE.AND P1, PT, R73, RZ, PT ;  /* 0x000000ff4900720c */ /* 0x000fe40003f25270 */
[----:B------:R-:W3:Y:S01]  /*8f20*/  S2R R73, SR_TID.X ;  /* 0x0000000000497919 */ /* 0x000ee20000002100 */
[-CC-:B------:R-:W-:Y:S01]  /*8f30*/  FFMA.FTZ R26, R26, R3.reuse, -R49.reuse ;  /* 0x000000031a1a7223 */ /* 0x180fe20000010831 */
[-CC-:B------:R-:W-:Y:S01]  /*8f40*/  FFMA.FTZ R27, R27, R3.reuse, -R49.reuse ;  /* 0x000000031b1b7223 */ /* 0x180fe20000010831 */
[-CC-:B------:R-:W-:Y:S01]  /*8f50*/  FFMA.FTZ R30, R30, R3.reuse, -R49.reuse ;  /* 0x000000031e1e7223 */ /* 0x180fe20000010831 */
[-CC-:B------:R-:W-:Y:S01]  /*8f60*/  FFMA.FTZ R14, R14, R3.reuse, -R49.reuse ;  /* 0x000000030e0e7223 */ /* 0x180fe20000010831 */
[-CC-:B------:R-:W-:Y:S01]  /*8f70*/  FFMA.FTZ R34, R34, R3.reuse, -R49.reuse ;  /* 0x0000000322227223 */ /* 0x180fe20000010831 */
[-CC-:B------:R-:W-:Y:S01]  /*8f80*/  FFMA.FTZ R24, R24, R3.reuse, -R49.reuse ;  /* 0x0000000318187223 */ /* 0x180fe20000010831 */
[----:B------:R-:W-:Y:S01]  /*8f90*/  MUFU.EX2 R26, R26 ;  /* 0x0000001a001a7308 */ /* 0x000fe20000000800 */
[-CC-:B------:R-:W-:Y:S01]  /*8fa0*/  FFMA.FTZ R38, R38, R3.reuse, -R49.reuse ;  /* 0x0000000326267223 */ /* 0x180fe20000010831 */
[-CC-:B------:R-:W-:Y:S01]  /*8fb0*/  FFMA.FTZ R28, R28, R3.reuse, -R49.reuse ;  /* 0x000000031c1c7223 */ /* 0x180fe20000010831 */
[-CC-:B------:R-:W-:Y:S01]  /*8fc0*/  FFMA.FTZ R42, R42, R3.reuse, -R49.reuse ;  /* 0x000000032a2a7223 */ /* 0x180fe20000010831 */
[-CC-:B------:R-:W-:Y:S01]  /*8fd0*/  FFMA.FTZ R32, R32, R3.reuse, -R49.reuse ;  /* 0x0000000320207223 */ /* 0x180fe20000010831 */
[-CC-:B------:R-:W-:Y:S01]  /*8fe0*/  FFMA.FTZ R46, R46, R3.reuse, -R49.reuse ;  /* 0x000000032e2e7223 */ /* 0x180fe20000010831 */
[-CC-:B------:R-:W-:Y:S01]  /*8ff0*/  FFMA.FTZ R36, R36, R3.reuse, -R49.reuse ;  /* 0x0000000324247223 */ /* 0x180fe20000010831 */
[-CC-:B------:R-:W-:Y:S01]  /*9000*/  FFMA.FTZ R50, R50, R3.reuse, -R49.reuse ;  /* 0x0000000332327223 */ /* 0x180fe20000010831 */
[----:B------:R-:W4:Y:S01]  /*9010*/  MUFU.EX2 R27, R27 ;  /* 0x0000001b001b7308 */ /* 0x000f220000000800 */
[-CC-:B------:R-:W-:Y:S01]  /*9020*/  FFMA.FTZ R40, R40, R3.reuse, -R49.reuse ;  /* 0x0000000328287223 */ /* 0x180fe20000010831 */
[-CC-:B------:R-:W-:Y:S01]  /*9030*/  FFMA.FTZ R54, R54, R3.reuse, -R49.reuse ;  /* 0x0000000336367223 */ /* 0x180fe20000010831 */
[-CC-:B------:R-:W-:Y:S01]  /*9040*/  FFMA.FTZ R44, R44, R3.reuse, -R49.reuse ;  /* 0x000000032c2c7223 */ /* 0x180fe20000010831 */
[-CC-:B------:R-:W-:Y:S01]  /*9050*/  FFMA.FTZ R58, R58, R3.reuse, -R49.reuse ;  /* 0x000000033a3a7223 */ /* 0x180fe20000010831 */
[-CC-:B------:R-:W-:Y:S01]  /*9060*/  FFMA.FTZ R48, R48, R3.reuse, -R49.reuse ;  /* 0x0000000330307223 */ /* 0x180fe20000010831 */
[-CC-:B------:R-:W-:Y:S01]  /*9070*/  FFMA.FTZ R62, R62, R3.reuse, -R49.reuse ;  /* 0x000000033e3e7223 */ /* 0x180fe20000010831 */
[-CC-:B------:R-:W-:Y:S01]  /*9080*/  FFMA.FTZ R64, R64, R3.reuse, -R49.reuse ;  /* 0x0000000340407223 */ /* 0x180fe20000010831 */
[----:B------:R-:W1:Y:S01]  /*9090*/  MUFU.EX2 R30, R30 ;  /* 0x0000001e001e7308 */ /* 0x000e620000000800 */
[-CC-:B------:R-:W-:Y:S01]  /*90a0*/  FFMA.FTZ R66, R66, R3.reuse, -R49.reuse ;  /* 0x0000000342427223 */ /* 0x180fe20000010831 */
[-CC-:B------:R-:W-:Y:S01]  /*90b0*/  FFMA.FTZ R68, R68, R3.reuse, -R49.reuse ;  /* 0x0000000344447223 */ /* 0x180fe20000010831 */
[-CC-:B------:R-:W-:Y:S01]  /*90c0*/  FFMA.FTZ R70, R70, R3.reuse, -R49.reuse ;  /* 0x0000000346467223 */ /* 0x180fe20000010831 */
[----:B------:R-:W-:Y:S01]  /*90d0*/  FFMA.FTZ R49, R72, R3, -R49 ;  /* 0x0000000348317223 */ /* 0x000fe20000010831 */
[----:B0-----:R-:W-:-:S03]  /*90e0*/  F2FP.F16.F32.PACK_AB R164, R45, R56 ;  /* 0x000000382da4723e */ /* 0x001fc600000000ff */
[----:B------:R0:W2:Y:S01]  /*90f0*/  MUFU.EX2 R207, R14 ;  /* 0x0000000e00cf7308 */ /* 0x0000a20000000800 */
[----:B---3--:R-:W-:Y:S02]  /*9100*/  SHF.R.U32.HI R73, RZ, 0x7, R73 ;  /* 0x00000007ff497819 */ /* 0x008fe40000011649 */
[----:B----4-:R-:W-:Y:S02]  /*9110*/  F2FP.F16.F32.PACK_AB R205, R27, R26 ;  /* 0x0000001a1bcd723e */ /* 0x010fe400000000ff */
[----:B------:R-:W-:-:S03]  /*9120*/  IADD3 R175, -R73, 0xb, RZ ;  /* 0x0000000b49af7810 */ /* 0x000fc60007ffe1ff */
[----:B------:R-:W3:Y:S01]  /*9130*/  MUFU.EX2 R34, R34 ;  /* 0x0000002200227308 */ /* 0x000ee20000000800 */
[----:B0-----:R-:W-:Y:S01]  /*9140*/  FADD.FTZ R14, R206, R51 ;  /* 0x00000033ce0e7221 */ /* 0x001fe20000010000 */
[----:B------:R-:W-:-:S03]  /*9150*/  F2FP.F16.F32.PACK_AB R206, R25, R206 ;  /* 0x000000ce19ce723e */ /* 0x000fc600000000ff */
[----:B------:R-:W-:-:S03]  /*9160*/  FADD.FTZ R51, R25, R14 ;  /* 0x0000000e19337221 */ /* 0x000fc60000010000 */
[----:B------:R0:W4:Y:S01]  /*9170*/  MUFU.EX2 R153, R24 ;  /* 0x0000001800997308 */ /* 0x0001220000000800 */
[----:B------:R-:W-:Y:S01]  /*9180*/  FADD.FTZ R14, R152, R51 ;  /* 0x00000033980e7221 */ /* 0x000fe20000010000 */
[----:B------:R-:W-:Y:S01]  /*9190*/  FADD.FTZ R51, R26, R27 ;  /* 0x0000001b1a337221 */ /* 0x000fe20000010000 */
[C---:B------:R-:W-:Y:S02]  /*91a0*/  F2FP.F16.F32.PACK_AB R152, R29.reuse, R152 ;  /* 0x000000981d98723e */ /* 0x040fe400000000ff */
[----:B------:R-:W-:Y:S01]  /*91b0*/  FADD.FTZ R53, R29, R14 ;  /* 0x0000000e1d357221 */ /* 0x000fe20000010000 */
[----:B-1----:R-:W-:Y:S02]  /*91c0*/  FADD.FTZ R14, R30, R51 ;  /* 0x000000331e0e7221 */ /* 0x002fe40000010000 */
[----:B------:R-:W1:Y:S01]  /*91d0*/  MUFU.EX2 R38, R38 ;  /* 0x0000002600267308 */ /* 0x000e620000000800 */
[----:B0-----:R-:W-:Y:S01]  /*91e0*/  FADD.FTZ R24, R154, R53 ;  /* 0x000000359a187221 */ /* 0x001fe20000010000 */
[----:B--2---:R-:W-:Y:S01]  /*91f0*/  FADD.FTZ R51, R207, R14 ;  /* 0x0000000ecf337221 */ /* 0x004fe20000010000 */
[----:B------:R-:W-:Y:S01]  /*9200*/  @!P1 VIADD R14, R20, 0x22840 ;  /* 0x00022840140e9836 */ /* 0x000fe20000000000 */
[C---:B------:R-:W-:Y:S01]  /*9210*/  F2FP.F16.F32.PACK_AB R154, R31.reuse, R154 ;  /* 0x0000009a1f9a723e */ /* 0x040fe200000000ff */
[----:B------:R-:W-:Y:S01]  /*9220*/  FADD.FTZ R53, R31, R24 ;  /* 0x000000181f357221 */ /* 0x000fe20000010000 */
[----:B---3--:R-:W-:Y:S01]  /*9230*/  FADD.FTZ R24, R34, R51 ;  /* 0x0000003322187221 */ /* 0x008fe20000010000 */
[----:B------:R-:W-:Y:S01]  /*9240*/  F2FP.F16.F32.PACK_AB R207, R207, R30 ;  /* 0x0000001ecfcf723e */ /* 0x000fe200000000ff */
[----:B------:R0:W2:Y:S01]  /*9250*/  MUFU.EX2 R155, R28 ;  /* 0x0000001c009b7308 */ /* 0x0000a20000000800 */
[----:B------:R-:W-:Y:S01]  /*9260*/  @!P1 PRMT R14, RZ, 0x654, R14 ;  /* 0x00000654ff0e9816 */ /* 0x000fe2000000000e */
[----:B----4-:R-:W-:Y:S01]  /*9270*/  FADD.FTZ R51, R153, R24 ;  /* 0x0000001899337221 */ /* 0x010fe20000010000 */
[----:B------:R3:W-:Y:S06]  /*9280*/  BAR.ARV R175, 0x100 ;  /* 0x000400af0000751d */ /* 0x0007ec0000002000 */
[----:B------:R-:W4:Y:S01]  /*9290*/  MUFU.EX2 R42, R42 ;  /* 0x0000002a002a7308 */ /* 0x000f220000000800 */
[----:B0-----:R-:W-:Y:S01]  /*92a0*/  FADD.FTZ R28, R156, R53 ;  /* 0x000000359c1c7221 */ /* 0x001fe20000010000 */
[----:B-1----:R-:W-:Y:S01]  /*92b0*/  FADD.FTZ R24, R38, R51 ;  /* 0x0000003326187221 */ /* 0x002fe20000010000 */
[----:B------:R4:W-:Y:S01]  /*92c0*/  @!P1 SYNCS.ARRIVE.TRANS64.RED.A1T0 RZ, [R14+URZ], RZ ;  /* 0x000000ff0eff99a7 */ /* 0x0009e2000810043f */
[C---:B------:R-:W-:Y:S01]  /*92d0*/  F2FP.F16.F32.PACK_AB R156, R37.reuse, R156 ;  /* 0x0000009c259c723e */ /* 0x040fe200000000ff */
[----:B------:R-:W-:Y:S01]  /*92e0*/  FADD.FTZ R53, R37, R28 ;  /* 0x0000001c25357221 */ /* 0x000fe20000010000 */
[----:B------:R-:W-:-:S02]  /*92f0*/  F2FP.F16.F32.PACK_AB R153, R153, R34 ;  /* 0x000000229999723e */ /* 0x000fc400000000ff */
[----:B------:R-:W0:Y:S01]  /*9300*/  MUFU.EX2 R157, R32 ;  /* 0x00000020009d7308 */ /* 0x000e220000000800 */
[----:B------:R-:W-:Y:S01]  /*9310*/  FADD.FTZ R28, R90, R53 ;  /* 0x000000355a1c7221 */ /* 0x000fe20000010000 */
[C---:B--2---:R-:W-:Y:S01]  /*9320*/  FADD.FTZ R51, R155.reuse, R24 ;  /* 0x000000189b337221 */ /* 0x044fe20000010000 */
[----:B------:R-:W-:Y:S02]  /*9330*/  F2FP.F16.F32.PACK_AB R155, R155, R38 ;  /* 0x000000269b9b723e */ /* 0x000fe400000000ff */
[----:B------:R-:W-:-:S03]  /*9340*/  FADD.FTZ R53, R39, R28 ;  /* 0x0000001c27357221 */ /* 0x000fc60000010000 */
[----:B------:R-:W1:Y:S01]  /*9350*/  MUFU.EX2 R46, R46 ;  /* 0x0000002e002e7308 */ /* 0x000e620000000800 */
[----:B----4-:R-:W-:Y:S01]  /*9360*/  FADD.FTZ R14, R42, R51 ;  /* 0x000000332a0e7221 */ /* 0x010fe20000010000 */
[----:B------:R-:W-:-:S04]  /*9370*/  FADD.FTZ R24, R94, R53 ;  /* 0x000000355e187221 */ /* 0x000fc80000010000 */
[----:B------:R-:W-:Y:S02]  /*9380*/  FADD.FTZ R53, R41, R24 ;  /* 0x0000001829357221 */ /* 0x000fe40000010000 */
[----:B------:R-:W2:Y:S01]  /*9390*/  MUFU.EX2 R159, R36 ;  /* 0x00000024009f7308 */ /* 0x000ea20000000800 */
[C---:B0-----:R-:W-:Y:S01]  /*93a0*/  FADD.FTZ R51, R157.reuse, R14 ;  /* 0x0000000e9d337221 */ /* 0x041fe20000010000 */
[----:B------:R-:W-:Y:S01]  /*93b0*/  FADD.FTZ R24, R52, R53 ;  /* 0x0000003534187221 */ /* 0x000fe20000010000 */
[----:B------:R-:W-:-:S03]  /*93c0*/  F2FP.F16.F32.PACK_AB R157, R157, R42 ;  /* 0x0000002a9d9d723e */ /* 0x000fc600000000ff */
[----:B------:R-:W-:Y:S02]  /*93d0*/  FADD.FTZ R53, R43, R24 ;  /* 0x000000182b357221 */ /* 0x000fe40000010000 */
[----:B------:R-:W0:Y:S01]  /*93e0*/  MUFU.EX2 R50, R50 ;  /* 0x0000003200327308 */ /* 0x000e220000000800 */
[----:B-1----:R-:W-:Y:S01]  /*93f0*/  FADD.FTZ R14, R46, R51 ;  /* 0x000000332e0e7221 */ /* 0x002fe20000010000 */
[----:B------:R-:W-:-:S04]  /*9400*/  FADD.FTZ R24, R56, R53 ;  /* 0x0000003538187221 */ /* 0x000fc80000010000 */
[----:B------:R-:W-:Y:S02]  /*9410*/  FADD.FTZ R25, R45, R24 ;  /* 0x000000182d197221 */ /* 0x000fe40000010000 */
[----:B------:R-:W1:Y:S01]  /*9420*/  MUFU.EX2 R161, R40 ;  /* 0x0000002800a17308 */ /* 0x000e620000000800 */
[C---:B--2---:R-:W-:Y:S01]  /*9430*/  FADD.FTZ R51, R159.reuse, R14 ;  /* 0x0000000e9f337221 */ /* 0x044fe20000010000 */
[----:B------:R-:W-:Y:S01]  /*9440*/  FADD.FTZ R24, R60, R25 ;  /* 0x000000193c187221 */ /* 0x000fe20000010000 */
[----:B------:R-:W-:-:S05]  /*9450*/  F2FP.F16.F32.PACK_AB R159, R159, R46 ;  /* 0x0000002e9f9f723e */ /* 0x000fca00000000ff */
        /* <DEDUP_REMOVED lines=11> */
[C---:B-1----:R-:W-:Y:S01]  /*9510*/  FADD.FTZ R25, R47.reuse, R24 ;  /* 0x000000182f197221 */ /* 0x042fe20000010000 */
[----:B------:R-:W-:-:S06]  /*9520*/  F2FP.F16.F32.PACK_AB R166, R47, R60 ;  /* 0x0000003c2fa6723e */ /* 0x000fcc00000000ff */
[----:B------:R-:W1:Y:S01]  /*9530*/  MUFU.EX2 R165, R48 ;  /* 0x0000003000a57308 */ /* 0x000e620000000800 */
[----:B--2---:R-:W-:-:S07]  /*9540*/  FADD.FTZ R14, R58, R13 ;  /* 0x0000000d3a0e7221 */ /* 0x004fce0000010000 */
[----:B------:R-:W2:Y:S01]  /*9550*/  MUFU.EX2 R33, R106 ;  /* 0x0000006a00217308 */ /* 0x000ea20000000800 */
[----:B0-----:R-:W-:-:S07]  /*9560*/  FADD.FTZ R24, R104, R25 ;  /* 0x0000001968187221 */ /* 0x001fce0000010000 */
[----:B------:R-:W0:Y:S01]  /*9570*/  MUFU.EX2 R62, R62 ;  /* 0x0000003e003e7308 */ /* 0x000e220000000800 */
[C---:B-1----:R-:W-:Y:S01]  /*9580*/  FADD.FTZ R13, R165.reuse, R14 ;  /* 0x0000000ea50d7221 */ /* 0x042fe20000010000 */
[----:B------:R-:W-:-:S06]  /*9590*/  F2FP.F16.F32.PACK_AB R165, R165, R58 ;  /* 0x0000003aa5a5723e */ /* 0x000fcc00000000ff */
[----:B------:R-:W1:Y:S01]  /*95a0*/  MUFU.EX2 R108, R108 ;  /* 0x0000006c006c7308 */ /* 0x000e620000000800 */
[C---:B--2---:R-:W-:Y:S01]  /*95b0*/  FADD.FTZ R25, R33.reuse, R24 ;  /* 0x0000001821197221 */ /* 0x044fe20000010000 */
[----:B------:R-:W-:-:S06]  /*95c0*/  F2FP.F16.F32.PACK_AB R168, R33, R104 ;  /* 0x0000006821a8723e */ /* 0x000fcc00000000ff */
[----:B------:R-:W2:Y:S01]  /*95d0*/  MUFU.EX2 R167, R64 ;  /* 0x0000004000a77308 */ /* 0x000ea20000000800 */
[----:B0-----:R-:W-:-:S07]  /*95e0*/  FADD.FTZ R14, R62, R13 ;  /* 0x0000000d3e0e7221 */ /* 0x001fce0000010000 */
        /* <DEDUP_REMOVED lines=11> */
[----:B--2---:R-:W-:Y:S01]  /*96a0*/  FADD.FTZ R14, R70, R25 ;  /* 0x00000019460e7221 */ /* 0x004fe20000010000 */
[C---:B0-----:R-:W-:Y:S01]  /*96b0*/  FADD.FTZ R13, R35.reuse, R24 ;  /* 0x00000018230d7221 */ /* 0x041fe20000010000 */
[----:B------:R-:W-:Y:S02]  /*96c0*/  F2FP.F16.F32.PACK_AB R170, R35, R108 ;  /* 0x0000006c23aa723e */ /* 0x000fe400000000ff */
[C---:B-1----:R-:W-:Y:S01]  /*96d0*/  FADD.FTZ R14, R49.reuse, R14 ;  /* 0x0000000e310e7221 */ /* 0x042fe20000010000 */
[----:B------:R-:W-:Y:S01]  /*96e0*/  F2FP.F16.F32.PACK_AB R171, R49, R70 ;  /* 0x0000004631ab723e */ /* 0x000fe200000000ff */
[----:B---3--:R-:W-:Y:S06]  /*96f0*/  @!P0 BRA `(.L_x_713) ;  /* 0x0000000000048947 */ /* 0x008fec0003800000 */
[----:B------:R-:W-:Y:S01]  /*9700*/  BPT.TRAP 0x1 ;  /* 0x000000040000795c */ /* 0x000fe20000300000 */
.L_x_713:
[----:B------:R0:W1:Y:S01]  /*9710*/  SYNCS.PHASECHK.TRANS64.TRYWAIT P2, [R20+URZ+0x22850], R15 ;  /* 0x0228500f140075a7 */ /* 0x000062000804017f */
[----:B------:R-:W-:Y:S05]  /*9720*/  @!P0 BRA `(.L_x_714) ;  /* 0x0000000000048947 */ /* 0x000fea0003800000 */
[----:B------:R-:W-:Y:S01]  /*9730*/  BPT.TRAP 0x1 ;  /* 0x000000040000795c */ /* 0x000fe20000300000 */
.L_x_714:
[----:B------:R-:W-:Y:S04]  /*9740*/  BSSY B0, `(.L_x_715) ;  /* 0x0000004000007945 */ /* 0x000fe80003800000 */
[----:B-1----:R-:W-:Y:S05]  /*9750*/  @P2 BRA `(.L_x_716) ;  /* 0x0000000000082947 */ /* 0x002fea0003800000 */
[----:B------:R-:W1:Y:S02]  /*9760*/  SYNCS.PHASECHK.TRANS64.TRYWAIT P2, [R20+URZ+0x22850], R15 ;  /* 0x0228500f140075a7 */ /* 0x000e64000804017f */
[----:B-1----:R-:W-:Y:S05]  /*9770*/  @!P2 BRA `(.L_x_717) ;  /* 0x000000d4008ca947 */ /* 0x002fea0003800000 */
.L_x_716:
[----:B------:R-:W-:Y:S05]  /*9780*/  BSYNC B0 ;  /* 0x0000000000007941 */ /* 0x000fea0003800000 */
.L_x_715:
[----:B------:R-:W-:Y:S05]  /*9790*/  WARPSYNC.ALL ;  /* 0x0000000000007948 */ /* 0x000fea0003800000 */
[----:B01----:R-:W-:Y:S01]  /*97a0*/  VIADD R15, R18, 0x400 ;  /* 0x00000400120f7836 */ /* 0x003fe20000000000 */
[----:B------:R0:W-:Y:S01]  /*97b0*/  BAR.SYNC.DEFER_BLOCKING R21, 0x100 ;  /* 0x000400150000751d */ /* 0x0001e20000010000 */
[----:B------:R-:W-:Y:S01]  /*97c0*/  IMAD.MOV.U32 R179, RZ, RZ, 0x40000040 ;  /* 0x40000040ffb37424 */ /* 0x000fe200078e00ff */
[----:B------:R-:W-:Y:S01]  /*97d0*/  ISETP.GE.AND P2, PT, R172, 0x61, PT ;  /* 0x00000061ac00780c */ /* 0x000fe20003f46270 */
[----:B------:R-:W-:Y:S01]  /*97e0*/  IMAD.MOV.U32 R181, RZ, RZ, 0x40000040 ;  /* 0x40000040ffb57424 */ /* 0x000fe200078e00ff */
[----:B------:R-:W-:Y:S01]  /*97f0*/  SHF.R.U32.HI R15, RZ, 0x4, R15 ;  /* 0x00000004ff0f7819 */ /* 0x000fe2000001160f */
[----:B------:R-:W-:Y:S01]  /*9800*/  @!P1 VIADD R20, R20, 0x22860 ;  /* 0x0002286014149836 */ /* 0x000fe20000000000 */
[----:B------:R-:W-:Y:S01]  /*9810*/  R2UR UR7, R179 ;  /* 0x00000000b30772ca */ /* 0x000fe200000e0000 */
[----:B------:R-:W-:Y:S01]  /*9820*/  IMAD.MOV.U32 R179, RZ, RZ, 0x40000040 ;  /* 0x40000040ffb37424 */ /* 0x000fe200078e00ff */
[----:B------:R-:W-:Y:S01]  /*9830*/  LOP3.LUT R15, R15, 0x3fff, RZ, 0xc0, !PT ;  /* 0x00003fff0f0f7812 */ /* 0x000fe200078ec0ff */
[----:B------:R-:W-:Y:S01]  /*9840*/  ULDC UR42, c[0x0][0x988] ;  /* 0x00026200002a7ab9 */ /* 0x000fe20000000800 */
[----:B------:R-:W-:-:S02]  /*9850*/  @!P1 PRMT R20, RZ, 0x654, R20 ;  /* 0x00000654ff149816 */ /* 0x000fc40000000014 */
[----:B------:R-:W-:-:S05]  /*9860*/  LOP3.LUT R15, R15, 0x3000000, RZ, 0xfc, !PT ;  /* 0x030000000f0f7812 */ /* 0x000fca00078efcff */
[----:B------:R-:W-:-:S04]  /*9870*/  IMAD R178, R200, 0xc00, R15 ;  /* 0x00000c00c8b27824 */ /* 0x000fc800078e020f */
[C---:B------:R-:W-:Y:S01]  /*9880*/  VIADD R180, R178.reuse, 0x80 ;  /* 0x00000080b2b47836 */ /* 0x040fe20000000000 */
[----:B------:R-:W-:Y:S01]  /*9890*/  R2UR UR6, R178 ;  /* 0x00000000b20672ca */ /* 0x000fe200000e0000 */
[----:B------:R-:W-:-:S12]  /*98a0*/  WARPGROUP.ARRIVE ;  /* 0x00000000000079c5 */ /* 0x000fd80000000000 */
[----:B------:R-:W-:Y:S01]  /*98b0*/  HGMMA.64x256x16.F32 R24, R204, gdesc[UR4].tnspB, RZ, !UPT, gsb0 ;  /* 0x43e00004cc187df0 */ /* 0x000fe2000c0008ff */
[----:B------:R-:W-:Y:S02]  /*98c0*/  R2UR UR6, R180 ;  /* 0x00000000b40672ca */ /* 0x000fe400000e0000 */
[----:B------:R-:W-:Y:S01]  /*98d0*/  R2UR UR7, R181 ;  /* 0x00000000b50772ca */ /* 0x000fe200000e0000 */
[----:B------:R-:W-:Y:S02]  /*98e0*/  WARPGROUP.DEPBAR.LE gsb0, 0x0 ;  /* 0x00008000000079c5 */ /* 0x000fe40000010000 */
[----:B------:R-:W-:-:S15]  /*98f0*/  WARPGROUP.ARRIVE ;  /* 0x00000000000079c5 */ /* 0x000fde0000000000 */
[----:B------:R-:W-:-:S07]  /*9900*/  NOP ;  /* 0x0000000000007918 */ /* 0x000fce0000000000 */
[----:B------:R-:W-:Y:S03]  /*9910*/  HGMMA.64x256x16.F32 R24, R152, gdesc[UR4].tnspB, R24, gsb0 ;  /* 0x43e0000498187df0 */ /* 0x000fe60008000818 */
[----:B------:R-:W-:Y:S02]  /*9920*/  WARPGROUP.DEPBAR.LE gsb0, 0x0 ;  /* 0x00008000000079c5 */ /* 0x000fe40000010000 */
[----:B------:R-:W-:Y:S01]  /*9930*/  VIADD R152, R178, 0x100 ;  /* 0x00000100b2987836 */ /* 0x000fe20000000000 */
[----:B------:R-:W-:Y:S01]  /*9940*/  WARPGROUP.ARRIVE ;  /* 0x00000000000079c5 */ /* 0x000fe20000000000 */
[----:B------:R-:W-:-:S03]  /*9950*/  IMAD.MOV.U32 R153, RZ, RZ, 0x40000040 ;  /* 0x40000040ff997424 */ /* 0x000fc600078e00ff */
[----:B------:R-:W-:Y:S01]  /*9960*/  R2UR UR6, R152 ;  /* 0x00000000980672ca */ /* 0x000fe200000e0000 */
[----:B------:R-:W-:Y:S01]  /*9970*/  VIADD R152, R178, 0x180 ;  /* 0x00000180b2987836 */ /* 0x000fe20000000000 */
[----:B------:R-:W-:Y:S01]  /*9980*/  R2UR UR7, R153 ;  /* 0x00000000990772ca */ /* 0x000fe200000e0000 */
[----:B------:R-:W-:-:S15]  /*9990*/  IMAD.MOV.U32 R153, RZ, RZ, 0x40000040 ;  /* 0x40000040ff997424 */ /* 0x000fde00078e00ff */
[----:B------:R-:W-:Y:S01]  /*99a0*/  HGMMA.64x256x16.F32 R24, R156, gdesc[UR4].tnspB, R24, gsb0 ;  /* 0x43e000049c187df0 */ /* 0x000fe20008000818 */
[----:B------:R-:W-:Y:S01]  /*99b0*/  R2UR UR6, R152 ;  /* 0x00000000980672ca */ /* 0x000fe200000e0000 */
[C---:B------:R-:W-:Y:S01]  /*99c0*/  VIADD R152, R178.reuse, 0x200 ;  /* 0x00000200b2987836 */ /* 0x040fe20000000000 */
[----:B------:R-:W-:Y:S01]  /*99d0*/  R2UR UR7, R153 ;  /* 0x00000000990772ca */ /* 0x000fe200000e0000 */
[----:B------:R-:W-:Y:S02]  /*99e0*/  IMAD.MOV.U32 R153, RZ, RZ, 0x40000040 ;  /* 0x40000040ff997424 */ /* 0x000fe400078e00ff */
[----:B------:R-:W-:Y:S01]  /*99f0*/  VIADD R178, R178, 0x280 ;  /* 0x00000280b2b27836 */ /* 0x000fe20000000000 */
[----:B------:R-:W-:Y:S02]  /*9a00*/  WARPGROUP.DEPBAR.LE gsb0, 0x0 ;  /* 0x00008000000079c5 */ /* 0x000fe40000010000 */
[----:B------:R-:W-:-:S15]  /*9a10*/  WARPGROUP.ARRIVE ;  /* 0x00000000000079c5 */ /* 0x000fde0000000000 */
[----:B------:R-:W-:-:S04]  /*9a20*/  NOP ;  /* 0x0000000000007918 */ /* 0x000fc80000000000 */
[----:B------:R-:W-:Y:S01]  /*9a30*/  HGMMA.64x256x16.F32 R24, R160, gdesc[UR4].tnspB, R24, gsb0 ;  /* 0x43e00004a0187df0 */ /* 0x000fe20008000818 */
[----:B------:R-:W-:Y:S02]  /*9a40*/  R2UR UR6, R152 ;  /* 0x00000000980672ca */ /* 0x000fe400000e0000 */
[----:B------:R-:W-:Y:S01]  /*9a50*/  R2UR UR7, R153 ;  /* 0x00000000990772ca */ /* 0x000fe200000e0000 */
[----:B------:R-:W-:Y:S02]  /*9a60*/  WARPGROUP.DEPBAR.LE gsb0, 0x0 ;  /* 0x00008000000079c5 */ /* 0x000fe40000010000 */
[----:B------:R-:W-:-:S15]  /*9a70*/  WARPGROUP.ARRIVE ;  /* 0x00000000000079c5 */ /* 0x000fde0000000000 */
[----:B------:R-:W-:-:S07]  /*9a80*/  NOP ;  /* 0x0000000000007918 */ /* 0x000fce0000000000 */
[----:B------:R-:W-:Y:S01]  /*9a90*/  HGMMA.64x256x16.F32 R24, R164, gdesc[UR4].tnspB, R24, gsb0 ;  /* 0x43e00004a4187df0 */ /* 0x000fe20008000818 */
[----:B------:R-:W-:Y:S02]  /*9aa0*/  R2UR UR6, R178 ;  /* 0x00000000b20672ca */ /* 0x000fe400000e0000 */
[----:B------:R-:W-:Y:S01]  /*9ab0*/  R2UR UR7, R179 ;  /* 0x00000000b30772ca */ /* 0x000fe200000e0000 */
[----:B------:R-:W-:Y:S02]  /*9ac0*/  WARPGROUP.DEPBAR.LE gsb0, 0x0 ;  /* 0x00008000000079c5 */ /* 0x000fe40000010000 */
[----:B------:R-:W-:-:S15]  /*9ad0*/  WARPGROUP.ARRIVE ;  /* 0x00000000000079c5 */ /* 0x000fde0000000000 */
[----:B------:R-:W-:-:S07]  /*9ae0*/  NOP ;  /* 0x0000000000007918 */ /* 0x000fce0000000000 */
[----:B------:R-:W-:Y:S03]  /*9af0*/  HGMMA.64x256x16.F32 R24, R168, gdesc[UR4].tnspB, R24, gsb0 ;  /* 0x43e00004a8187df0 */ /* 0x000fe60008000818 */
[----:B------:R-:W-:Y:S02]  /*9b00*/  WARPGROUP.DEPBAR.LE gsb0, 0x0 ;  /* 0x00008000000079c5 */ /* 0x000fe40000010000 */
[----:B------:R0:W-:Y:S01]  /*9b10*/  @!P1 SYNCS.ARRIVE.TRANS64.RED.A1T0 RZ, [R20+URZ], RZ ;  /* 0x000000ff14ff99a7 */ /* 0x0001e2000810043f */
[----:B------:R-:W-:Y:S05]  /*9b20*/  @!P2 BRA `(.L_x_718) ;  /* 0x0000001c00b4a947 */ /* 0x000fea0003800000 */
[----:B0-----:R-:W-:Y:S01]  /*9b30*/  IADD3 R20, R173, -0x2, RZ ;  /* 0xfffffffead147810 */ /* 0x001fe20007ffe0ff */
[----:B------:R-:W-:Y:S02]  /*9b40*/  IMAD.MOV.U32 R205, RZ, RZ, R176 ;  /* 0x000000ffffcd7224 */ /* 0x000fe400078e00b0 */
[----:B------:R-:W-:-:S07]  /*9b50*/  IMAD.MOV.U32 R206, RZ, RZ, R12 ;  /* 0x000000ffffce7224 */ /* 0x000fce00078e000c */
.L_x_728:
[----:B------:R-:W-:Y:S01]  /*9b60*/  VIADD R200, R200, 0x1 ;  /* 0x00000001c8c87836 */ /* 0x000fe20000000000 */
[----:B------:R-:W-:Y:S05]  /*9b70*/  YIELD ;  /* 0x0000000000007946 */ /* 0x000fea0003800000 */
[----:B------:R-:W-:Y:S02]  /*9b80*/  ISETP.NE.AND P3, PT, R200, 0x2, PT ;  /* 0x00000002c800780c */ /* 0x000fe40003f65270 */
[C---:B------:R-:W-:Y:S01]  /*9b90*/  ISETP.GT.AND P2, PT, R20.reuse, RZ, PT ;  /* 0x000000ff1400720c */ /* 0x040fe20003f44270 */
[----:B------:R-:W-:Y:S01]  /*9ba0*/  VIADD R20, R20, 0xffffffff ;  /* 0xffffffff14147836 */ /* 0x000fe20000000000 */
[----:B------:R-:W-:-:S02]  /*9bb0*/  SEL R3, RZ, 0x1, P3 ;  /* 0x00000001ff037807 */ /* 0x000fc40001800000 */
[----:B------:R-:W-:Y:S02]  /*9bc0*/  SEL R200, R200, RZ, P3 ;  /* 0x000000ffc8c87207 */ /* 0x000fe40001800000 */
[----:B------:R-:W-:Y:S01]  /*9bd0*/  LOP3.LUT R208, R208, R3, RZ, 0x3c, !PT ;  /* 0x00000003d0d07212 */ /* 0x000fe200078e3cff */
[----:B-1----:R-:W-:Y:S06]  /*9be0*/  @!P0 BRA `(.L_x_719) ;  /* 0x0000000000048947 */ /* 0x002fec0003800000 */
[----:B------:R-:W-:Y:S01]  /*9bf0*/  BPT.TRAP 0x1 ;  /* 0x000000040000795c */ /* 0x000fe20000300000 */
.L_x_719:
[----:B------:R-:W-:Y:S01]  /*9c00*/  IMAD R21, R200, 0x8, R18 ;  /* 0x00000008c8157824 */ /* 0x000fe200078e0212 */
[----:B------:R-:W-:-:S04]  /*9c10*/  SHF.L.U32 R217, R208, 0x1f, RZ ;  /* 0x0000001fd0d97819 */ /* 0x000fc800000006ff */
[----:B------:R0:W1:Y:S01]  /*9c20*/  SYNCS.PHASECHK.TRANS64.TRYWAIT P3, [R21+URZ+0x22830], R217 ;  /* 0x022830d9150075a7 */ /* 0x000062000806017f */
[----:B------:R-:W-:Y:S05]  /*9c30*/  @!P0 BRA `(.L_x_720) ;  /* 0x0000000000048947 */ /* 0x000fea0003800000 */
[----:B------:R-:W-:Y:S01]  /*9c40*/  BPT.TRAP 0x1 ;  /* 0x000000040000795c */ /* 0x000fe20000300000 */
.L_x_720:
[----:B------:R-:W-:Y:S02]  /*9c50*/  IMAD R156, R200, 0x300, R0 ;  /* 0x00000300c89c7824 */ /* 0x000fe400078e0200 */
[----:B------:R-:W-:Y:S01]  /*9c60*/  IMAD.MOV.U32 R157, RZ, RZ, 0x40000040 ;  /* 0x40000040ff9d7424 */ /* 0x000fe200078e00ff */
[----:B-1----:R-:W-:Y:S06]  /*9c70*/  @P3 BRA `(.L_x_721) ;  /* 0x0000000000083947 */ /* 0x002fec0003800000 */
[----:B------:R-:W1:Y:S02]  /*9c80*/  SYNCS.PHASECHK.TRANS64.TRYWAIT P3, [R21+URZ+0x22830], R217 ;  /* 0x022830d9150075a7 */ /* 0x000e64000806017f */
[----:B-1----:R-:W-:Y:S05]  /*9c90*/  @!P3 BRA `(.L_x_722) ;  /* 0x000000d00058b947 */ /* 0x002fea0003800000 */
.L_x_721:
[----:B------:R-:W-:Y:S05]  /*9ca0*/  WARPSYNC.ALL ;  /* 0x0000000000007948 */ /* 0x000fea0003800000 */
[C---:B------:R-:W-:Y:S01]  /*9cb0*/  R2UR UR6, R156.reuse ;  /* 0x000000009c0672ca */ /* 0x040fe200000e0000 */
[C---:B------:R-:W-:Y:S01]  /*9cc0*/  VIADD R154, R156.reuse, 0x2 ;  /* 0x000000029c9a7836 */ /* 0x040fe20000000000 */
[----:B------:R-:W-:Y:S01]  /*9cd0*/  R2UR UR7, R157 ;  /* 0x000000009d0772ca */ /* 0x000fe200000e0000 */
[----:B------:R-:W-:Y:S01]  /*9ce0*/  VIADD R152, R156, 0x4 ;  /* 0x000000049c987836 */ /* 0x000fe20000000000 */
[----:B------:R-:W-:Y:S01]  /*9cf0*/  R2UR UR4, R4 ;  /* 0x00000000040472ca */ /* 0x000fe200000e0000 */
[----:B------:R-:W-:Y:S01]  /*9d00*/  VIADD R156, R156, 0x6 ;  /* 0x000000069c9c7836 */ /* 0x000fe20000000000 */
[----:B------:R-:W-:Y:S01]  /*9d10*/  R2UR UR5, R5 ;  /* 0x00000000050572ca */ /* 0x000fe200000e0000 */
[----:B------:R-:W-:Y:S01]  /*9d20*/  IMAD.MOV.U32 R155, RZ, RZ, 0x40000040 ;  /* 0x40000040ff9b7424 */ /* 0x000fe200078e00ff */
[----:B------:R-:W-:Y:S01]  /*9d30*/  R2UR UR10, R154 ;  /* 0x000000009a0a72ca */ /* 0x000fe200000e0000 */
[----:B------:R-:W-:Y:S01]  /*9d40*/  IMAD.MOV.U32 R153, RZ, RZ, 0x40000040 ;  /* 0x40000040ff997424 */ /* 0x000fe200078e00ff */
[----:B------:R-:W-:Y:S01]  /*9d50*/  R2UR UR14, R152 ;  /* 0x00000000980e72ca */ /* 0x000fe200000e0000 */
[----:B------:R-:W-:Y:S01]  /*9d60*/  IMAD.MOV.U32 R157, RZ, RZ, 0x40000040 ;  /* 0x40000040ff9d7424 */ /* 0x000fe200078e00ff */
[----:B------:R-:W-:-:S02]  /*9d70*/  R2UR UR11, R155 ;  /* 0x000000009b0b72ca */ /* 0x000fc400000e0000 */
[----:B------:R-:W-:Y:S02]  /*9d80*/  R2UR UR15, R153 ;  /* 0x00000000990f72ca */ /* 0x000fe400000e0000 */
[----:B------:R-:W-:Y:S02]  /*9d90*/  R2UR UR18, R156 ;  /* 0x000000009c1272ca */ /* 0x000fe400000e0000 */
[----:B------:R-:W-:Y:S02]  /*9da0*/  R2UR UR19, R157 ;  /* 0x000000009d1372ca */ /* 0x000fe400000e0000 */
[----:B------:R-:W-:Y:S01]  /*9db0*/  WARPGROUP.ARRIVE ;  /* 0x00000000000079c5 */ /* 0x000fe20000000000 */
[----:B------:R-:W-:Y:S02]  /*9dc0*/  R2UR UR8, R10 ;  /* 0x000000000a0872ca */ /* 0x000fe400000e0000 */
[----:B------:R-:W-:Y:S02]  /*9dd0*/  R2UR UR9, R11 ;  /* 0x000000000b0972ca */ /* 0x000fe400000e0000 */
[----:B------:R-:W-:Y:S01]  /*9de0*/  R2UR UR12, R8 ;  /* 0x00000000080c72ca */ /* 0x000fe200000e0000 */
[----:B------:R-:W-:Y:S01]  /*9df0*/  HGMMA.64x96x16.F32 R152, gdesc[UR4], RZ, !UPT, gsb0 ;  /* 0x01600000049879f0 */ /* 0x000fe2000c0008ff */
[----:B------:R-:W-:-:S02]  /*9e00*/  R2UR UR13, R9 ;  /* 0x00000000090d72ca */ /* 0x000fc400000e0000 */
[----:B------:R-:W-:Y:S02]  /*9e10*/  R2UR UR16, R6 ;  /* 0x00000000061072ca */ /* 0x000fe400000e0000 */
[----:B------:R-:W-:Y:S01]  /*9e20*/  R2UR UR17, R7 ;  /* 0x00000000071172ca */ /* 0x000fe200000e0000 */
[----:B------:R-:W-:Y:S02]  /*9e30*/  WARPGROUP.DEPBAR.LE gsb0, 0x0 ;  /* 0x00008000000079c5 */ /* 0x000fe40000010000 */
        /* <DEDUP_REMOVED lines=33> */
[----:B------:R-:W2:Y:S02]  /*a050*/  SHFL.BFLY PT, R12, R3, 0x2, 0x1f ;  /* 0x0c401f00030c7f89 */ /* 0x000ea400000e0000 */
[----:B--2---:R-:W-:-:S05]  /*a060*/  FMNMX.FTZ R12, R3, R12, !PT ;  /* 0x0000000c030c7209 */ /* 0x004fca0007810000 */
[----:B------:R-:W2:Y:S02]  /*a070*/  SHFL.BFLY PT, R3, R12, 0x1, 0x1f ;  /* 0x0c201f000c037f89 */ /* 0x000ea400000e0000 */
[----:B--2---:R-:W-:Y:S01]  /*a080*/  FMNMX.FTZ R12, R12, R3, !PT ;  /* 0x000000030c0c7209 */ /* 0x004fe20007810000 */
[----:B------:R-:W-:-:S04]  /*a090*/  IMAD.U32 R3, RZ, RZ, UR42 ;  /* 0x0000002aff037e24 */ /* 0x000fc8000f8e00ff */
[C---:B------:R-:W-:Y:S01]  /*a0a0*/  FMUL.FTZ R204, R12.reuse, R3 ;  /* 0x000000030ccc7220 */ /* 0x040fe20000410000 */
[----:B------:R-:W-:-:S03]  /*a0b0*/  FADD.FTZ R206, -R12, R206 ;  /* 0x000000ce0cce7221 */ /* 0x000fc60000010100 */
[-CC-:B------:R-:W-:Y:S01]  /*a0c0*/  FFMA.FTZ R152, R152, R3.reuse, -R204.reuse ;  /* 0x0000000398987223 */ /* 0x180fe200000108cc */
[-CC-:B------:R-:W-:Y:S01]  /*a0d0*/  FFMA.FTZ R153, R153, R3.reuse, -R204.reuse ;  /* 0x0000000399997223 */ /* 0x180fe200000108cc */
[-C--:B------:R-:W-:Y:S01]  /*a0e0*/  FMUL.FTZ R206, R206, R3.reuse ;  /* 0x00000003cece7220 */ /* 0x080fe20000410000 */
        /* <DEDUP_REMOVED lines=11> */
[----:B------:R-:W2:Y:S01]  /*a1a0*/  MUFU.EX2 R206, R206 ;  /* 0x000000ce00ce7308 */ /* 0x000ea20000000800 */
[-CC-:B------:R-:W-:Y:S01]  /*a1b0*/  FFMA.FTZ R176, R176, R3.reuse, -R204.reuse ;  /* 0x00000003b0b07223 */ /* 0x180fe200000108cc */
[-CC-:B------:R-:W-:Y:S01]  /*a1c0*/  FFMA.FTZ R177, R177, R3.reuse, -R204.reuse ;  /* 0x00000003b1b17223 */ /* 0x180fe200000108cc */
[-CC-:B------:R-:W-:Y:S01]  /*a1d0*/  FFMA.FTZ R180, R180, R3.reuse, -R204.reuse ;  /* 0x00000003b4b47223 */ /* 0x180fe200000108cc */
[-CC-:B------:R-:W-:Y:S01]  /*a1e0*/  FFMA.FTZ R181, R181, R3.reuse, -R204.reuse ;  /* 0x00000003b5b57223 */ /* 0x180fe200000108cc */
[-CC-:B------:R-:W-:Y:S01]  /*a1f0*/  FFMA.FTZ R184, R184, R3.reuse, -R204.reuse ;  /* 0x00000003b8b87223 */ /* 0x180fe200000108cc */
[-CC-:B------:R-:W-:Y:S01]  /*a200*/  FFMA.FTZ R185, R185, R3.reuse, -R204.reuse ;  /* 0x00000003b9b97223 */ /* 0x180fe200000108cc */
[-CC-:B------:R-:W-:Y:S01]  /*a210*/  FFMA.FTZ R188, R188, R3.reuse, -R204.reuse ;  /* 0x00000003bcbc7223 */ /* 0x180fe200000108cc */
[----:B------:R-:W3:Y:S01]  /*a220*/  MUFU.EX2 R153, R153 ;  /* 0x0000009900997308 */ /* 0x000ee20000000800 */
[-CC-:B------:R-:W-:Y:S01]  /*a230*/  FFMA.FTZ R189, R189, R3.reuse, -R204.reuse ;  /* 0x00000003bdbd7223 */ /* 0x180fe200000108cc */
[-CC-:B------:R-:W-:Y:S01]  /*a240*/  FFMA.FTZ R192, R192, R3.reuse, -R204.reuse ;  /* 0x00000003c0c07223 */ /* 0x180fe200000108cc */
[-CC-:B------:R-:W-:Y:S01]  /*a250*/  FFMA.FTZ R193, R193, R3.reuse, -R204.reuse ;  /* 0x00000003c1c17223 */ /* 0x180fe200000108cc */
[-CC-:B------:R-:W-:Y:S01]  /*a260*/  FFMA.FTZ R196, R196, R3.reuse, -R204.reuse ;  /* 0x00000003c4c47223 */ /* 0x180fe200000108cc */
[----:B------:R-:W-:-:S03]  /*a270*/  FFMA.FTZ R197, R197, R3, -R204 ;  /* 0x00000003c5c57223 */ /* 0x000fc600000108cc */
[----:B------:R-:W4:Y:S01]  /*a280*/  MUFU.EX2 R156, R156 ;  /* 0x0000009c009c7308 */ /* 0x000f220000000800 */
[----:B--2---:R-:W-:Y:S01]  /*a290*/  FFMA.FTZ R13, R206, R13, R152 ;  /* 0x0000000dce0d7223 */ /* 0x004fe20000010098 */
[-C--:B------:R-:W-:Y:S01]  /*a2a0*/  FMUL.FTZ R24, R24, R206.reuse ;  /* 0x000000ce18187220 */ /* 0x080fe20000410000 */
[-C--:B------:R-:W-:Y:S01]  /*a2b0*/  FMUL.FTZ R25, R25, R206.reuse ;  /* 0x000000ce19197220 */ /* 0x080fe20000410000 */
[-C--:B------:R-:W-:Y:S01]  /*a2c0*/  FMUL.FTZ R28, R28, R206.reuse ;  /* 0x000000ce1c1c7220 */ /* 0x080fe20000410000 */
[-C--:B------:R-:W-:Y:S01]  /*a2d0*/  FMUL.FTZ R29, R29, R206.reuse ;  /* 0x000000ce1d1d7220 */ /* 0x080fe20000410000 */
[-C--:B------:R-:W-:Y:S01]  /*a2e0*/  FMUL.FTZ R32, R32, R206.reuse ;  /* 0x000000ce20207220 */ /* 0x080fe20000410000 */
[----:B------:R-:W-:Y:S01]  /*a2f0*/  FMUL.FTZ R33, R33, R206 ;  /* 0x000000ce21217220 */ /* 0x000fe20000410000 */
[----:B------:R-:W2:Y:S01]  /*a300*/  MUFU.EX2 R157, R157 ;  /* 0x0000009d009d7308 */ /* 0x000ea20000000800 */
[C---:B---3--:R-:W-:Y:S01]  /*a310*/  F2FP.F16.F32.PACK_AB R204, R153.reuse, R152 ;  /* 0x0000009899cc723e */ /* 0x048fe200000000ff */
[----:B------:R-:W-:Y:S01]  /*a320*/  FADD.FTZ R13, R153, R13 ;  /* 0x0000000d990d7221 */ /* 0x000fe20000010000 */
[----:B------:R-:W-:Y:S01]  /*a330*/  FMNMX.FTZ R152, R154, R205, !PT ;  /* 0x000000cd9a987209 */ /* 0x000fe20007810000 */
[-C--:B------:R-:W-:Y:S01]  /*a340*/  FMUL.FTZ R36, R36, R206.reuse ;  /* 0x000000ce24247220 */ /* 0x080fe20000410000 */
[-C--:B------:R-:W-:Y:S01]  /*a350*/  FMUL.FTZ R37, R37, R206.reuse ;  /* 0x000000ce25257220 */ /* 0x080fe20000410000 */
[----:B------:R-:W-:Y:S01]  /*a360*/  FMUL.FTZ R40, R40, R206 ;  /* 0x000000ce28287220 */ /* 0x000fe20000410000 */
        /* <DEDUP_REMOVED lines=73> */
[----:B------:R-:W-:Y:S01]  /*a800*/  FMUL.FTZ R149, R149, R206 ;  /* 0x000000ce95957220 */ /* 0x000fe20000410000 */
[----:B----4-:R-:W-:Y:S01]  /*a810*/  FADD.FTZ R13, R156, R13 ;  /* 0x0000000d9c0d7221 */ /* 0x010fe20000010000 */
[C---:B--2---:R-:W-:Y:S01]  /*a820*/  F2FP.F16.F32.PACK_AB R206, R157.reuse, R156 ;  /* 0x0000009c9dce723e */ /* 0x044fe200000000ff */
[----:B------:R-:W-:Y:S01]  /*a830*/  MUFU.EX2 R161, R161 ;  /* 0x000000a100a17308 */ /* 0x000fe20000000800 */
[----:B------:R-:W-:Y:S01]  /*a840*/  FMNMX.FTZ R152, R194, R152, !PT ;  /* 0x00000098c2987209 */ /* 0x000fe20007810000 */
[----:B------:R-:W-:-:S03]  /*a850*/  FADD.FTZ R13, R157, R13 ;  /* 0x0000000d9d0d7221 */ /* 0x000fc60000010000 */
[----:B------:R-:W-:-:S03]  /*a860*/  FMNMX.FTZ R152, R195, R152, !PT ;  /* 0x00000098c3987209 */ /* 0x000fc60007810000 */
[----:B------:R-:W-:Y:S01]  /*a870*/  MUFU.EX2 R164, R164 ;  /* 0x000000a400a47308 */ /* 0x000fe20000000800 */
[----:B------:R-:W-:-:S04]  /*a880*/  FMNMX.FTZ R152, R198, R152, !PT ;  /* 0x00000098c6987209 */ /* 0x000fc80007810000 */
[----:B------:R-:W-:-:S03]  /*a890*/  FMNMX.FTZ R153, R199, R152, !PT ;  /* 0x00000098c7997209 */ /* 0x000fc60007810000 */
[----:B------:R-:W2:Y:S02]  /*a8a0*/  MUFU.EX2 R152, R160 ;  /* 0x000000a000987308 */ /* 0x000ea40000000800 */
[----:B------:R-:W3:Y:S06]  /*a8b0*/  SHFL.BFLY PT, R156, R153, 0x2, 0x1f ;  /* 0x0c401f00999c7f89 */ /* 0x000eec00000e0000 */
[----:B------:R-:W-:Y:S08]  /*a8c0*/  MUFU.EX2 R160, R176 ;  /* 0x000000b000a07308 */ /* 0x000ff00000000800 */
[----:B------:R-:W4:Y:S01]  /*a8d0*/  MUFU.EX2 R165, R165 ;  /* 0x000000a500a57308 */ /* 0x000f220000000800 */
[----:B--2---:R-:W-:Y:S01]  /*a8e0*/  FADD.FTZ R13, R152, R13 ;  /* 0x0000000d980d7221 */ /* 0x004fe20000010000 */
[----:B------:R-:W-:-:S03]  /*a8f0*/  F2FP.F16.F32.PACK_AB R152, R161, R152 ;  /* 0x00000098a198723e */ /* 0x000fc600000000ff */
[----:B------:R-:W-:-:S03]  /*a900*/  FADD.FTZ R13, R161, R13 ;  /* 0x0000000da10d7221 */ /* 0x000fc60000010000 */
[----:B------:R-:W-:Y:S01]  /*a910*/  MUFU.EX2 R169, R169 ;  /* 0x000000a900a97308 */ /* 0x000fe20000000800 */
[----:B------:R-:W-:Y:S01]  /*a920*/  FADD.FTZ R13, R164, R13 ;  /* 0x0000000da40d7221 */ /* 0x000fe20000010000 */
[----:B---3--:R-:W-:-:S05]  /*a930*/  FMNMX.FTZ R153, R153, R156, !PT ;  /* 0x0000009c99997209 */ /* 0x008fca0007810000 */
[----:B------:R-:W2:Y:S01]  /*a940*/  SHFL.BFLY PT, R157, R153, 0x1, 0x1f ;  /* 0x0c201f00999d7f89 */ /* 0x000ea200000e0000 */
[----:B------:R-:W3:Y:S01]  /*a950*/  MUFU.EX2 R156, R168 ;  /* 0x000000a8009c7308 */ /* 0x000ee20000000800 */
[----:B----4-:R-:W-:-:S07]  /*a960*/  FADD.FTZ R13, R165, R13 ;  /* 0x0000000da50d7221 */ /* 0x010fce0000010000 */
[----:B------:R-:W4:Y:S08]  /*a970*/  MUFU.EX2 R172, R172 ;  /* 0x000000ac00ac7308 */ /* 0x000f300000000800 */
[----:B------:R-:W-:Y:S01]  /*a980*/  MUFU.EX2 R173, R173 ;  /* 0x000000ad00ad7308 */ /* 0x000fe20000000800 */
[----:B---3--:R-:W-:Y:S01]  /*a990*/  FADD.FTZ R13, R156, R13 ;  /* 0x0000000d9c0d7221 */ /* 0x008fe20000010000 */
[----:B------:R-:W-:-:S03]  /*a9a0*/  F2FP.F16.F32.PACK_AB R156, R169, R156 ;  /* 0x0000009ca99c723e */ /* 0x000fc600000000ff */
[----:B------:R-:W-:Y:S01]  /*a9b0*/  FADD.FTZ R13, R169, R13 ;  /* 0x0000000da90d7221 */ /* 0x000fe20000010000 */
[----:B--2---:R-:W-:Y:S02]  /*a9c0*/  FMNMX.FTZ R176, R153, R157, !PT ;  /* 0x0000009d99b07209 */ /* 0x004fe40007810000 */
[----:B------:R2:W-:Y:S01]  /*a9d0*/  MUFU.EX2 R168, R192 ;  /* 0x000000c000a87308 */ /* 0x0005e20000000800 */
[----:B----4-:R-:W-:Y:S02]  /*a9e0*/  FADD.FTZ R13, R172, R13 ;  /* 0x0000000dac0d7221 */ /* 0x010fe40000010000 */
[C---:B------:R-:W-:Y:S01]  /*a9f0*/  FADD.FTZ R153, -R176.reuse, R205 ;  /* 0x000000cdb0997221 */ /* 0x040fe20000010100 */
[----:B------:R-:W-:-:S03]  /*aa00*/  FMUL.FTZ R226, R176, R3 ;  /* 0x00000003b0e27220 */ /* 0x000fc60000410000 */
[-C--:B------:R-:W-:Y:S01]  /*aa10*/  FMUL.FTZ R153, R153, R3.reuse ;  /* 0x0000000399997220 */ /* 0x080fe20000410000 */
        /* <DEDUP_REMOVED lines=8> */
[-CC-:B--2---:R-:W-:Y:S01]  /*aaa0*/  FFMA.FTZ R192, R175, R3.reuse, -R226.reuse ;  /* 0x00000003afc07223 */ /* 0x184fe200000108e2 */
[-CC-:B------:R-:W-:Y:S01]  /*aab0*/  FFMA.FTZ R166, R166, R3.reuse, -R226.reuse ;  /* 0x00000003a6a67223 */ /* 0x180fe200000108e2 */
[----:B------:R-:W2:Y:S01]  /*aac0*/  S2R R175, SR_TID.X ;  /* 0x0000000000af7919 */ /* 0x000ea20000002100 */
[-CC-:B------:R-:W-:Y:S01]  /*aad0*/  FFMA.FTZ R167, R167, R3.reuse, -R226.reuse ;  /* 0x00000003a7a77223 */ /* 0x180fe200000108e2 */
[----:B------:R-:W3:Y:S01]  /*aae0*/  MUFU.EX2 R153, R153 ;  /* 0x0000009900997308 */ /* 0x000ee20000000800 */
        /* <DEDUP_REMOVED lines=14> */
[----:B------:R-:W-:Y:S01]  /*abd0*/  FFMA.FTZ R199, R199, R3, -R226 ;  /* 0x00000003c7c77223 */ /* 0x000fe200000108e2 */
[----:B------:R5:W0:Y:S01]  /*abe0*/  MUFU.EX2 R207, R158 ;  /* 0x0000009e00cf7308 */ /* 0x000a220000000800 */
[----:B---3--:R-:W-:Y:S01]  /*abf0*/  FFMA.FTZ R14, R153, R14, R205 ;  /* 0x0000000e990e7223 */ /* 0x008fe200000100cd */
[----:B------:R-:W-:Y:S01]  /*ac00*/  FADD.FTZ R13, R173, R13 ;  /* 0x0000000dad0d7221 */ /* 0x000fe20000010000 */
[----:B------:R-:W-:-:S02]  /*ac10*/  @!P1 VIADD R154, R21, 0x22840 ;  /* 0x00022840159a9836 */ /* 0x000fc40000000000 */
[-C--:B------:R-:W-:Y:S01]  /*ac20*/  FMUL.FTZ R26, R26, R153.reuse ;  /* 0x000000991a1a7220 */ /* 0x080fe20000410000 */
[-C--:B------:R-:W-:Y:S01]  /*ac30*/  FMUL.FTZ R27, R27, R153.reuse ;  /* 0x000000991b1b7220 */ /* 0x080fe20000410000 */
[----:B------:R-:W-:Y:S01]  /*ac40*/  FADD.FTZ R13, R160, R13 ;  /* 0x0000000da00d7221 */ /* 0x000fe20000010000 */
[-C--:B------:R-:W-:Y:S01]  /*ac50*/  FMUL.FTZ R30, R30, R153.reuse ;  /* 0x000000991e1e7220 */ /* 0x080fe20000410000 */
[----:B------:R-:W3:Y:S01]  /*ac60*/  MUFU.EX2 R159, R159 ;  /* 0x0000009f009f7308 */ /* 0x000ee20000000800 */
[----:B----4-:R-:W-:Y:S01]  /*ac70*/  FADD.FTZ R14, R155, R14 ;  /* 0x0000000e9b0e7221 */ /* 0x010fe20000010000 */
[----:B------:R-:W-:Y:S01]  /*ac80*/  @!P1 PRMT R154, RZ, 0x654, R154 ;  /* 0x00000654ff9a9816 */ /* 0x000fe2000000009a */
[-C--:B------:R-:W-:Y:S01]  /*ac90*/  FMUL.FTZ R31, R31, R153.reuse ;  /* 0x000000991f1f7220 */ /* 0x080fe20000410000 */
[----:B-----5:R-:W-:Y:S01]  /*aca0*/  F2FP.F16.F32.PACK_AB R158, R173, R172 ;  /* 0x000000acad9e723e */ /* 0x020fe200000000ff */
[-C--:B------:R-:W-:Y:S01]  /*acb0*/  FMUL.FTZ R34, R34, R153.reuse ;  /* 0x0000009922227220 */ /* 0x080fe20000410000 */
[----:B--2---:R-:W-:Y:S01]  /*acc0*/  SHF.R.U32.HI R175, RZ, 0x7, R175 ;  /* 0x00000007ffaf7819 */ /* 0x004fe200000116af */
[-C--:B------:R-:W-:Y:S01]  /*acd0*/  FMUL.FTZ R35, R35, R153.reuse ;  /* 0x0000009923237220 */ /* 0x080fe20000410000 */
[----:B------:R-:W-:Y:S01]  /*ace0*/  MUFU.EX2 R170, R197 ;  /* 0x000000c500aa7308 */ /* 0x000fe20000000800 */
[----:B0-----:R-:W-:Y:S01]  /*acf0*/  FADD.FTZ R14, R207, R14 ;  /* 0x0000000ecf0e7221 */ /* 0x001fe20000010000 */
[----:B------:R-:W-:Y:S01]  /*ad00*/  IADD3 R175, -R175, 0xb, RZ ;  /* 0x0000000bafaf7810 */ /* 0x000fe20007ffe1ff */
[-C--:B------:R-:W-:Y:S01]  /*ad10*/  FMUL.FTZ R38, R38, R153.reuse ;  /* 0x0000009926267220 */ /* 0x080fe20000410000 */
[-C--:B------:R-:W-:Y:S01]  /*ad20*/  FMUL.FTZ R39, R39, R153.reuse ;  /* 0x0000009927277220 */ /* 0x080fe20000410000 */
[-C--:B------:R-:W-:Y:S01]  /*ad30*/  FMUL.FTZ R42, R42, R153.reuse ;  /* 0x000000992a2a7220 */ /* 0x080fe20000410000 */
[-C--:B------:R-:W-:Y:S01]  /*ad40*/  FMUL.FTZ R43, R43, R153.reuse ;  /* 0x000000992b2b7220 */ /* 0x080fe20000410000 */
[----:B------:R0:W-:Y:S06]  /*ad50*/  BAR.ARV R175, 0x100 ;  /* 0x000400af0000751d */ /* 0x0001ec0000002000 */
[----:B------:R-:W2:Y:S01]  /*ad60*/  MUFU.EX2 R197, R162 ;  /* 0x000000a200c57308 */ /* 0x000ea20000000800 */
[----:B---3--:R-:W-:Y:S01]  /*ad70*/  FADD.FTZ R14, R159, R14 ;  /* 0x0000000e9f0e7221 */ /* 0x008fe20000010000 */
[----:B------:R3:W-:Y:S01]  /*ad80*/  @!P1 SYNCS.ARRIVE.TRANS64.RED.A1T0 RZ, [R154+URZ], RZ ;  /* 0x000000ff9aff99a7 */ /* 0x0007e2000810043f */
[-C--:B------:R-:W-:Y:S01]  /*ad90*/  FMUL.FTZ R46, R46, R153.reuse ;  /* 0x000000992e2e7220 */ /* 0x080fe20000410000 */
[-C--:B------:R-:W-:Y:S01]  /*ada0*/  FMUL.FTZ R47, R47, R153.reuse ;  /* 0x000000992f2f7220 */ /* 0x080fe20000410000 */
[-C--:B------:R-:W-:Y:S01]  /*adb0*/  FMUL.FTZ R50, R50, R153.reuse ;  /* 0x0000009932327220 */ /* 0x080fe20000410000 */
[-C--:B------:R-:W-:Y:S01]  /*adc0*/  FMUL.FTZ R51, R51, R153.reuse ;  /* 0x0000009933337220 */ /* 0x080fe20000410000 */
[-C--:B------:R-:W-:Y:S01]  /*add0*/  FMUL.FTZ R54, R54, R153.reuse ;  /* 0x0000009936367220 */ /* 0x080fe20000410000 */
[----:B------:R-:W4:Y:S01]  /*ade0*/  MUFU.EX2 R163, R163 ;  /* 0x000000a300a37308 */ /* 0x000f220000000800 */
[-C--:B------:R-:W-:Y:S01]  /*adf0*/  FMUL.FTZ R55, R55, R153.reuse ;  /* 0x0000009937377220 */ /* 0x080fe20000410000 */
[----:B---3--:R-:W-:Y:S01]  /*ae00*/  F2FP.F16.F32.PACK_AB R154, R165, R164 ;  /* 0x000000a4a59a723e */ /* 0x008fe200000000ff */
[-C--:B------:R-:W-:Y:S01]  /*ae10*/  FMUL.FTZ R58, R58, R153.reuse ;  /* 0x000000993a3a7220 */ /* 0x080fe20000410000 */
[-C--:B------:R-:W-:Y:S01]  /*ae20*/  FMUL.FTZ R59, R59, R153.reuse ;  /* 0x000000993b3b7220 */ /* 0x080fe20000410000 */
[-C--:B------:R-:W-:Y:S01]  /*ae30*/  FMUL.FTZ R62, R62, R153.reuse ;  /* 0x000000993e3e7220 */ /* 0x080fe20000410000 */
[-C--:B------:R-:W-:Y:S01]  /*ae40*/  FMUL.FTZ R63, R63, R153.reuse ;  /* 0x000000993f3f7220 */ /* 0x080fe20000410000 */
[-C--:B------:R-:W-:Y:S01]  /*ae50*/  FMUL.FTZ R66, R66, R153.reuse ;  /* 0x0000009942427220 */ /* 0x080fe20000410000 */
[----:B------:R-:W3:Y:S01]  /*ae60*/  MUFU.EX2 R177, R177 ;  /* 0x000000b100b17308 */ /* 0x000ee20000000800 */
        /* <DEDUP_REMOVED lines=8> */
[----:B----4-:R-:W-:Y:S01]  /*aef0*/  FADD.FTZ R169, R163, R14 ;  /* 0x0000000ea3a97221 */ /* 0x010fe20000010000 */
[-C--:B------:R-:W-:Y:S01]  /*af00*/  FMUL.FTZ R79, R79, R153.reuse ;  /* 0x000000994f4f7220 */ /* 0x080fe20000410000 */
[-C--:B------:R-:W-:Y:S01]  /*af10*/  FMUL.FTZ R82, R82, R153.reuse ;  /* 0x0000009952527220 */ /* 0x080fe20000410000 */
[-C--:B------:R-:W-:Y:S01]  /*af20*/  FMUL.FTZ R83, R83, R153.reuse ;  /* 0x0000009953537220 */ /* 0x080fe20000410000 */
[-C--:B------:R-:W-:Y:S01]  /*af30*/  FMUL.FTZ R86, R86, R153.reuse ;  /* 0x0000009956567220 */ /* 0x080fe20000410000 */
[-C--:B------:R-:W-:Y:S01]  /*af40*/  FMUL.FTZ R87, R87, R153.reuse ;  /* 0x0000009957577220 */ /* 0x080fe20000410000 */
[-C--:B------:R-:W-:Y:S01]  /*af50*/  FMUL.FTZ R90, R90, R153.reuse ;  /* 0x000000995a5a7220 */ /* 0x080fe20000410000 */
[----:B------:R-:W4:Y:S01]  /*af60*/  MUFU.EX2 R180, R180 ;  /* 0x000000b400b47308 */ /* 0x000f220000000800 */
        /* <DEDUP_REMOVED lines=41> */
[----:B------:R-:W-:Y:S01]  /*b200*/  FMUL.FTZ R151, R151, R153 ;  /* 0x0000009997977220 */ /* 0x000fe20000410000 */
[----:B------:R-:W-:-:S02]  /*b210*/  F2FP.F16.F32.PACK_AB R207, R159, R207 ;  /* 0x000000cf9fcf723e */ /* 0x000fc400000000ff */
[----:B------:R-:W-:Y:S02]  /*b220*/  F2FP.F16.F32.PACK_AB R205, R155, R205 ;  /* 0x000000cd9bcd723e */ /* 0x000fe400000000ff */
[----:B------:R-:W-:Y:S01]  /*b230*/  F2FP.F16.F32.PACK_AB R155, R167, R226 ;  /* 0x000000e2a79b723e */ /* 0x000fe200000000ff */
[----:B------:R-:W4:Y:S01]  /*b240*/  MUFU.EX2 R185, R185 ;  /* 0x000000b900b97308 */ /* 0x000f220000000800 */
[----:B---3--:R-:W-:Y:S01]  /*b250*/  FADD.FTZ R13, R184, R13 ;  /* 0x0000000db80d7221 */ /* 0x008fe20000010000 */
[----:B------:R-:W-:Y:S02]  /*b260*/  F2FP.F16.F32.PACK_AB R160, R177, R160 ;  /* 0x000000a0b1a0723e */ /* 0x000fe400000000ff */
[----:B------:R-:W-:-:S04]  /*b270*/  F2FP.F16.F32.PACK_AB R162, R181, R180 ;  /* 0x000000b4b5a2723e */ /* 0x000fc800000000ff */
[----:B------:R-:W3:Y:S01]  /*b280*/  MUFU.EX2 R174, R174 ;  /* 0x000000ae00ae7308 */ /* 0x000ee20000000800 */
[C---:B--2---:R-:W-:Y:S01]  /*b290*/  FADD.FTZ R169, R171.reuse, R14 ;  /* 0x0000000eaba97221 */ /* 0x044fe20000010000 */
[----:B------:R-:W-:-:S06]  /*b2a0*/  F2FP.F16.F32.PACK_AB R157, R171, R157 ;  /* 0x0000009dab9d723e */ /* 0x000fcc00000000ff */
[----:B------:R-:W2:Y:S01]  /*b2b0*/  MUFU.EX2 R188, R188 ;  /* 0x000000bc00bc7308 */ /* 0x000ea20000000800 */
[C---:B----4-:R-:W-:Y:S01]  /*b2c0*/  FADD.FTZ R13, R185.reuse, R13 ;  /* 0x0000000db90d7221 */ /* 0x050fe20000010000 */
[----:B------:R-:W-:-:S06]  /*b2d0*/  F2FP.F16.F32.PACK_AB R164, R185, R184 ;  /* 0x000000b8b9a4723e */ /* 0x000fcc00000000ff */
[----:B------:R-:W4:Y:S01]  /*b2e0*/  MUFU.EX2 R192, R192 ;  /* 0x000000c000c07308 */ /* 0x000f220000000800 */
[----:B---3--:R-:W-:-:S07]  /*b2f0*/  FADD.FTZ R169, R174, R169 ;  /* 0x000000a9aea97221 */ /* 0x008fce0000010000 */
[----:B------:R-:W3:Y:S01]  /*b300*/  MUFU.EX2 R189, R189 ;  /* 0x000000bd00bd7308 */ /* 0x000ee20000000800 */
[----:B--2---:R-:W-:-:S07]  /*b310*/  FADD.FTZ R13, R188, R13 ;  /* 0x0000000dbc0d7221 */ /* 0x004fce0000010000 */
[----:B------:R-:W2:Y:S01]  /*b320*/  MUFU.EX2 R161, R178 ;  /* 0x000000b200a17308 */ /* 0x000ea20000000800 */
[----:B----4-:R-:W-:-:S07]  /*b330*/  FADD.FTZ R14, R192, R169 ;  /* 0x000000a9c00e7221 */ /* 0x010fce0000010000 */
[----:B------:R-:W4:Y:S01]  /*b340*/  MUFU.EX2 R179, R179 ;  /* 0x000000b300b37308 */ /* 0x000f220000000800 */
[C---:B---3--:R-:W-:Y:S01]  /*b350*/  FADD.FTZ R13, R189.reuse, R13 ;  /* 0x0000000dbd0d7221 */ /* 0x048fe20000010000 */
[----:B------:R-:W-:-:S03]  /*b360*/  F2FP.F16.F32.PACK_AB R166, R189, R188 ;  /* 0x000000bcbda6723e */ /* 0x000fc600000000ff */
[----:B------:R-:W-:-:S03]  /*b370*/  FADD.FTZ R172, R168, R13 ;  /* 0x0000000da8ac7221 */ /* 0x000fc60000010000 */
[----:B------:R-:W3:Y:S01]  /*b380*/  MUFU.EX2 R193, R193 ;  /* 0x000000c100c17308 */ /* 0x000ee20000000800 */
[----:B--2---:R-:W-:-:S07]  /*b390*/  FADD.FTZ R14, R161, R14 ;  /* 0x0000000ea10e7221 */ /* 0x004fce0000010000 */
[----:B------:R-:W2:Y:S01]  /*b3a0*/  MUFU.EX2 R182, R182 ;  /* 0x000000b600b67308 */ /* 0x000ea20000000800 */
[C---:B----4-:R-:W-:Y:S01]  /*b3b0*/  FADD.FTZ R153, R179.reuse, R14 ;  /* 0x0000000eb3997221 */ /* 0x050fe20000010000 */
[----:B------:R-:W-:-:S06]  /*b3c0*/  F2FP.F16.F32.PACK_AB R161, R179, R161 ;  /* 0x000000a1b3a1723e */ /* 0x000fcc00000000ff */
[----:B------:R-:W4:Y:S01]  /*b3d0*/  MUFU.EX2 R183, R183 ;  /* 0x000000b700b77308 */ /* 0x000f220000000800 */
[C---:B---3--:R-:W-:Y:S01]  /*b3e0*/  FADD.FTZ R13, R193.reuse, R172 ;  /* 0x000000acc10d7221 */ /* 0x048fe20000010000 */
[----:B------:R-:W-:-:S06]  /*b3f0*/  F2FP.F16.F32.PACK_AB R168, R193, R168 ;  /* 0x000000a8c1a8723e */ /* 0x000fcc00000000ff */
[----:B------:R-:W3:Y:S01]  /*b400*/  MUFU.EX2 R165, R186 ;  /* 0x000000ba00a57308 */ /* 0x000ee20000000800 */
[----:B--2---:R-:W-:Y:S01]  /*b410*/  FADD.FTZ R172, R182, R153 ;  /* 0x00000099b6ac7221 */ /* 0x004fe20000010000 */
[----:B------:R-:W-:-:S06]  /*b420*/  F2FP.F16.F32.PACK_AB R153, R163, R197 ;  /* 0x000000c5a399723e */ /* 0x000fcc00000000ff */
[----:B------:R-:W2:Y:S01]  /*b430*/  MUFU.EX2 R187, R187 ;  /* 0x000000bb00bb7308 */ /* 0x000ea20000000800 */
[----:B----4-:R-:W-:-:S07]  /*b440*/  FADD.FTZ R172, R183, R172 ;  /* 0x000000acb7ac7221 */ /* 0x010fce0000010000 */
[----:B------:R-:W4:Y:S01]  /*b450*/  MUFU.EX2 R190, R190 ;  /* 0x000000be00be7308 */ /* 0x000f220000000800 */
[----:B---3--:R-:W-:-:S07]  /*b460*/  FADD.FTZ R172, R165, R172 ;  /* 0x000000aca5ac7221 */ /* 0x008fce0000010000 */
[----:B------:R-:W3:Y:S01]  /*b470*/  MUFU.EX2 R191, R191 ;  /* 0x000000bf00bf7308 */ /* 0x000ee20000000800 */
[C---:B--2---:R-:W-:Y:S01]  /*b480*/  FADD.FTZ R159, R187.reuse, R172 ;  /* 0x000000acbb9f7221 */ /* 0x044fe20000010000 */
[----:B------:R-:W-:-:S06]  /*b490*/  F2FP.F16.F32.PACK_AB R165, R187, R165 ;  /* 0x000000a5bba5723e */ /* 0x000fcc00000000ff */
[----:B------:R-:W2:Y:S01]  /*b4a0*/  MUFU.EX2 R169, R194 ;  /* 0x000000c200a97308 */ /* 0x000ea20000000800 */
[----:B----4-:R-:W-:Y:S01]  /*b4b0*/  FADD.FTZ R172, R190, R159 ;  /* 0x0000009fbeac7221 */ /* 0x010fe20000010000 */
[----:B------:R-:W-:-:S06]  /*b4c0*/  F2FP.F16.F32.PACK_AB R159, R192, R174 ;  /* 0x000000aec09f723e */ /* 0x000fcc00000000ff */
[----:B------:R-:W4:Y:S01]  /*b4d0*/  MUFU.EX2 R14, R195 ;  /* 0x000000c3000e7308 */ /* 0x000f220000000800 */
[----:B---3--:R-:W-:-:S07]  /*b4e0*/  FADD.FTZ R172, R191, R172 ;  /* 0x000000acbfac7221 */ /* 0x008fce0000010000 */
[----:B------:R-:W3:Y:S01]  /*b4f0*/  MUFU.EX2 R196, R196 ;  /* 0x000000c400c47308 */ /* 0x000ee20000000800 */
[----:B--2---:R-:W-:-:S07]  /*b500*/  FADD.FTZ R163, R169, R172 ;  /* 0x000000aca9a37221 */ /* 0x004fce0000010000 */
[----:B------:R-:W2:Y:S01]  /*b510*/  MUFU.EX2 R198, R198 ;  /* 0x000000c600c67308 */ /* 0x000ea20000000800 */
[C---:B----4-:R-:W-:Y:S01]  /*b520*/  FADD.FTZ R167, R14.reuse, R163 ;  /* 0x000000a30ea77221 */ /* 0x050fe20000010000 */
[----:B------:R-:W-:Y:S02]  /*b530*/  F2FP.F16.F32.PACK_AB R169, R14, R169 ;  /* 0x000000a90ea9723e */ /* 0x000fe400000000ff */
[----:B------:R-:W-:-:S04]  /*b540*/  F2FP.F16.F32.PACK_AB R163, R183, R182 ;  /* 0x000000b6b7a3723e */ /* 0x000fc800000000ff */
[----:B------:R-:W4:Y:S01]  /*b550*/  MUFU.EX2 R199, R199 ;  /* 0x000000c700c77308 */ /* 0x000f220000000800 */
[----:B---3--:R-:W-:-:S04]  /*b560*/  FADD.FTZ R13, R196, R13 ;  /* 0x0000000dc40d7221 */ /* 0x008fc80000010000 */
[C---:B------:R-:W-:Y:S01]  /*b570*/  FADD.FTZ R13, R170.reuse, R13 ;  /* 0x0000000daa0d7221 */ /* 0x040fe20000010000 */
[----:B------:R-:W-:Y:S01]  /*b580*/  F2FP.F16.F32.PACK_AB R170, R170, R196 ;  /* 0x000000c4aaaa723e */ /* 0x000fe200000000ff */
[----:B--2---:R-:W-:Y:S01]  /*b590*/  FADD.FTZ R172, R198, R167 ;  /* 0x000000a7c6ac7221 */ /* 0x004fe20000010000 */
[----:B------:R-:W-:-:S03]  /*b5a0*/  F2FP.F16.F32.PACK_AB R167, R191, R190 ;  /* 0x000000bebfa7723e */ /* 0x000fc600000000ff */
[C---:B----4-:R-:W-:Y:S01]  /*b5b0*/  FADD.FTZ R14, R199.reuse, R172 ;  /* 0x000000acc70e7221 */ /* 0x050fe20000010000 */
[----:B------:R-:W-:Y:S01]  /*b5c0*/  F2FP.F16.F32.PACK_AB R171, R199, R198 ;  /* 0x000000c6c7ab723e */ /* 0x000fe200000000ff */
[----:B0-----:R-:W-:Y:S06]  /*b5d0*/  @!P0 BRA `(.L_x_723) ;  /* 0x0000000000048947 */ /* 0x001fec0003800000 */
[----:B------:R-:W-:Y:S01]  /*b5e0*/  BPT.TRAP 0x1 ;  /* 0x000000040000795c */ /* 0x000fe20000300000 */
.L_x_723:
[----:B------:R0:W2:Y:S01]  /*b5f0*/  SYNCS.PHASECHK.TRANS64.TRYWAIT P3, [R21+URZ+0x22850], R217 ;  /* 0x022850d9150075a7 */ /* 0x0000a2000806017f */
[----:B------:R-:W-:Y:S05]  /*b600*/  @!P0 BRA `(.L_x_724) ;  /* 0x0000000000048947 */ /* 0x000fea0003800000 */
[----:B------:R-:W-:Y:S01]  /*b610*/  BPT.TRAP 0x1 ;  /* 0x000000040000795c */ /* 0x000fe20000300000 */
.L_x_724:
[----:B------:R-:W-:Y:S04]  /*b620*/  BSSY B0, `(.L_x_725) ;  /* 0x0000004000007945 */ /* 0x000fe80003800000 */
[----:B--2---:R-:W-:Y:S05]  /*b630*/  @P3 BRA `(.L_x_726) ;  /* 0x0000000000083947 */ /* 0x004fea0003800000 */
[----:B------:R-:W2:Y:S02]  /*b640*/  SYNCS.PHASECHK.TRANS64.TRYWAIT P3, [R21+URZ+0x22850], R217 ;  /* 0x022850d9150075a7 */ /* 0x000ea4000806017f */
[----:B--2---:R-:W-:Y:S05]  /*b650*/  @!P3 BRA `(.L_x_727) ;  /* 0x000000b400fcb947 */ /* 0x004fea0003800000 */
.L_x_726:
[----:B------:R-:W-:Y:S05]  /*b660*/  BSYNC B0 ;  /* 0x0000000000007941 */ /* 0x000fea0003800000 */
.L_x_725:
[----:B------:R-:W3:Y:S01]  /*b670*/  S2R R174, SR_TID.X ;  /* 0x0000000000ae7919 */ /* 0x000ee20000002100 */
[----:B------:R-:W-:Y:S01]  /*b680*/  IMAD.MOV.U32 R173, RZ, RZ, 0x40000040 ;  /* 0x40000040ffad7424 */ /* 0x000fe200078e00ff */
[----:B------:R-:W-:Y:S05]  /*b690*/  WARPSYNC.ALL ;  /* 0x0000000000007948 */ /* 0x000fea0003800000 */
[----:B------:R-:W-:Y:S01]  /*b6a0*/  R2UR UR7, R173 ;  /* 0x00000000ad0772ca */ /* 0x000fe200000e0000 */
[----:B------:R-:W-:Y:S02]  /*b6b0*/  IMAD R172, R200, 0xc00, R15 ;  /* 0x00000c00c8ac7824 */ /* 0x000fe400078e020f */
[----:B------:R-:W-:-:S02]  /*b6c0*/  IMAD.MOV.U32 R179, RZ, RZ, 0x40000040 ;  /* 0x40000040ffb37424 */ /* 0x000fc400078e00ff */
[C---:B------:R-:W-:Y:S01]  /*b6d0*/  VIADD R178, R172.reuse, 0x80 ;  /* 0x00000080acb27836 */ /* 0x040fe20000000000 */
[----:B------:R-:W-:Y:S01]  /*b6e0*/  R2UR UR6, R172 ;  /* 0x00000000ac0672ca */ /* 0x000fe200000e0000 */
[----:B012---:R-:W-:-:S05]  /*b6f0*/  @!P1 VIADD R21, R21, 0x22860 ;  /* 0x0002286015159836 */ /* 0x007fca0000000000 */
[----:B------:R-:W-:Y:S02]  /*b700*/  @!P1 PRMT R21, RZ, 0x654, R21 ;  /* 0x00000654ff159816 */ /* 0x000fe40000000015 */
[----:B---3--:R-:W-:-:S04]  /*b710*/  SHF.R.U32.HI R174, RZ, 0x7, R174 ;  /* 0x00000007ffae7819 */ /* 0x008fc800000116ae */
[----:B------:R-:W-:-:S05]  /*b720*/  IADD3 R173, R174, 0x8, RZ ;  /* 0x00000008aead7810 */ /* 0x000fca0007ffe0ff */
[----:B------:R0:W-:Y:S02]  /*b730*/  BAR.SYNC.DEFER_BLOCKING R173, 0x100 ;  /* 0x000400ad0000751d */ /* 0x0001e40000010000 */
[----:B0-----:R-:W-:-:S04]  /*b740*/  IMAD.MOV.U32 R173, RZ, RZ, 0x40000040 ;  /* 0x40000040ffad7424 */ /* 0x001fc800078e00ff */
[----:B------:R-:W-:-:S06]  /*b750*/  WARPGROUP.ARRIVE ;  /* 0x00000000000079c5 */ /* 0x000fcc0000000000 */
[----:B------:R-:W-:Y:S01]  /*b760*/  HGMMA.64x256x16.F32 R24, R204, gdesc[UR4].tnspB, R24, gsb0 ;  /* 0x43e00004cc187df0 */ /* 0x000fe20008000818 */
[----:B------:R-:W-:Y:S02]  /*b770*/  R2UR UR6, R178 ;  /* 0x00000000b20672ca */ /* 0x000fe400000e0000 */
[----:B------:R-:W-:Y:S01]  /*b780*/  R2UR UR7, R179 ;  /* 0x00000000b30772ca */ /* 0x000fe200000e0000 */
[----:B------:R-:W-:Y:S02]  /*b790*/  WARPGROUP.DEPBAR.LE gsb0, 0x0 ;  /* 0x00008000000079c5 */ /* 0x000fe40000010000 */
[----:B------:R-:W-:Y:S01]  /*b7a0*/  WARPGROUP.ARRIVE ;  /* 0x00000000000079c5 */ /* 0x000fe20000000000 */
[----:B------:R-:W-:Y:S02]  /*b7b0*/  IMAD.MOV.U32 R205, RZ, RZ, R176 ;  /* 0x000000ffffcd7224 */ /* 0x000fe400078e00b0 */
[----:B------:R-:W-:-:S15]  /*b7c0*/  IMAD.MOV.U32 R206, RZ, RZ, R12 ;  /* 0x000000ffffce7224 */ /* 0x000fde00078e000c */
[----:B------:R-:W-:-:S04]  /*b7d0*/  NOP ;  /* 0x0000000000007918 */ /* 0x000fc80000000000 */
        /* <DEDUP_REMOVED lines=33> */
[----:B------:R-:W-:Y:S05]  /*b9f0*/  @P2 BRA `(.L_x_728) ;  /* 0xffffffe000582947 */ /* 0x000fea000383ffff */
.L_x_718:
[----:B------:R-:W-:Y:S05]  /*ba00*/  WARPSYNC.ALL ;  /* 0x0000000000007948 */ /* 0x000fea0003800000 */
[----:B------:R-:W2:Y:S01]  /*ba10*/  SHFL.BFLY PT, R0, R13, 0x2, 0x1f ;  /* 0x0c401f000d007f89 */ /* 0x000ea200000e0000 */
[----:B------:R-:W-:Y:S01]  /*ba20*/  VIADD R200, R200, 0x1 ;  /* 0x00000001c8c87836 */ /* 0x000fe20000000000 */
[----:B------:R3:W-:Y:S08]  /*ba30*/  BAR.ARV R175, 0x100 ;  /* 0x000400af0000751d */ /* 0x0007f00000002000 */
[----:B------:R-:W-:Y:S06]  /*ba40*/  BAR.ARV 0x8, 0x180 ;  /* 0x0206000000007b1d */ /* 0x000fec0000002000 */
[C---:B------:R-:W-:Y:S01]  /*ba50*/  ISETP.NE.AND P0, PT, R200.reuse, 0x2, PT ;  /* 0x00000002c800780c */ /* 0x040fe20003f05270 */
[----:B------:R-:W-:Y:S01]  /*ba60*/  IMAD.MOV.U32 R6, RZ, RZ, -0x800000 ;  /* 0xff800000ff067424 */ /* 0x000fe200078e00ff */
[----:B------:R-:W4:Y:S01]  /*ba70*/  SHFL.BFLY PT, R5, R14, 0x2, 0x1f ;  /* 0x0c401f000e057f89 */ /* 0x000f2200000e0000 */
[----:B------:R-:W-:Y:S01]  /*ba80*/  PLOP3.LUT P1, PT, PT, PT, PT, 0x8, 0x0 ;  /* 0x000000000000781c */ /* 0x000fe20003f2e170 */
[----:B------:R-:W-:Y:S01]  /*ba90*/  VIADD R223, R223, 0x1 ;  /* 0x00000001dfdf7836 */ /* 0x000fe20000000000 */
[----:B------:R-:W-:Y:S01]  /*baa0*/  SEL R200, R200, RZ, P0 ;  /* 0x000000ffc8c87207 */ /* 0x000fe20000000000 */
[----:B--2---:R-:W-:-:S05]  /*bab0*/  FADD.FTZ R0, R0, R13 ;  /* 0x0000000d00007221 */ /* 0x004fca0000010000 */
[----:B------:R-:W2:Y:S01]  /*bac0*/  SHFL.BFLY PT, R7, R0, 0x1, 0x1f ;  /* 0x0c201f0000077f89 */ /* 0x000ea200000e0000 */
[----:B----4-:R-:W-:Y:S01]  /*bad0*/  FADD.FTZ R4, R5, R14 ;  /* 0x0000000e05047221 */ /* 0x010fe20000010000 */
[----:B------:R-:W-:-:S04]  /*bae0*/  IMAD.MOV.U32 R5, RZ, RZ, RZ ;  /* 0x000000ffff057224 */ /* 0x000fc800078e00ff */
[----:B------:R-:W4:Y:S01]  /*baf0*/  SHFL.BFLY PT, R9, R4, 0x1, 0x1f ;  /* 0x0c201f0004097f89 */ /* 0x000f2200000e0000 */
[----:B--2---:R-:W-:Y:S01]  /*bb00*/  FADD.FTZ R7, R0, R7 ;  /* 0x0000000700077221 */ /* 0x004fe20000010000 */
[----:B------:R-:W-:-:S04]  /*bb10*/  MOV R0, RZ ;  /* 0x000000ff00007202 */ /* 0x000fc80000000f00 */
[----:B------:R-:W-:-:S13]  /*bb20*/  FSETP.NE.FTZ.AND P2, PT, R7, RZ, PT ;  /* 0x000000ff0700720b */ /* 0x000fda0003f55000 */
[----:B------:R-:W2:Y:S01]  /*bb30*/  @P2 MUFU.RCP R5, R7 ;  /* 0x0000000700052308 */ /* 0x000ea20000001000 */
[----:B------:R-:W-:Y:S01]  /*bb40*/  @P2 FMUL.FTZ R18, R3, 0.69314718246459960938 ;  /* 0x3f31721803122820 */ /* 0x000fe20000410000 */
[----:B----4-:R-:W-:Y:S01]  /*bb50*/  FADD.FTZ R8, R4, R9 ;  /* 0x0000000904087221 */ /* 0x010fe20000010000 */
[----:B------:R-:W-:-:S04]  /*bb60*/  SEL R9, RZ, 0x1, P0 ;  /* 0x00000001ff097807 */ /* 0x000fc80000000000 */
[----:B------:R-:W-:Y:S01]  /*bb70*/  FSETP.NE.FTZ.AND P3, PT, R8, RZ, PT ;  /* 0x000000ff0800720b */ /* 0x000fe20003f75000 */
[----:B01----:R-:W0:Y:S01]  /*bb80*/  @P2 MUFU.LG2 R21, R7 ;  /* 0x0000000700152308 */ /* 0x003e220000000c00 */
[----:B------:R-:W-:Y:S01]  /*bb90*/  LOP3.LUT R208, R208, R9, RZ, 0x3c, !PT ;  /* 0x00000009d0d07212 */ /* 0x000fe200078e3cff */
[-C--:B--2---:R-:W-:Y:S01]  /*bba0*/  FMUL.FTZ R167, R88, R5.reuse ;  /* 0x0000000558a77220 */ /* 0x084fe20000410000 */
[-C--:B------:R-:W-:Y:S01]  /*bbb0*/  FMUL.FTZ R161, R64, R5.reuse ;  /* 0x0000000540a17220 */ /* 0x080fe20000410000 */
[----:B------:R-:W-:-:S08]  /*bbc0*/  FMUL.FTZ R160, R60, R5 ;  /* 0x000000053ca07220 */ /* 0x000fd00000410000 */
[----:B------:R-:W1:Y:S01]  /*bbd0*/  @P3 MUFU.RCP R0, R8 ;  /* 0x0000000800003308 */ /* 0x000e620000001000 */
[----:B------:R-:W-:Y:S01]  /*bbe0*/  @P3 FMUL.FTZ R20, R3, 0.69314718246459960938 ;  /* 0x3f31721803143820 */ /* 0x000fe20000410000 */
[-C--:B------:R-:W-:Y:S01]  /*bbf0*/  FMUL.FTZ R159, R56, R5.reuse ;  /* 0x00000005389f7220 */ /* 0x080fe20000410000 */
[-C--:B------:R-:W-:Y:S01]  /*bc00*/  FMUL.FTZ R24, R24, R5.reuse ;  /* 0x0000000518187220 */ /* 0x080fe20000410000 */
[-C--:B------:R-:W-:Y:S01]  /*bc10*/  FMUL.FTZ R25, R25, R5.reuse ;  /* 0x0000000519197220 */ /* 0x080fe20000410000 */
[----:B0-----:R-:W-:Y:S01]  /*bc20*/  @P2 FMUL.FTZ R21, R21, 0.69314718246459960938 ;  /* 0x3f31721815152820 */ /* 0x001fe20000410000 */
        /* <DEDUP_REMOVED lines=11> */
[-C--:B-1----:R-:W-:Y:S01]  /*bce0*/  FMUL.FTZ R64, R27, R0.reuse ;  /* 0x000000001b407220 */ /* 0x082fe20000410000 */
[-C--:B------:R-:W-:Y:S01]  /*bcf0*/  FMUL.FTZ R27, R30, R0.reuse ;  /* 0x000000001e1b7220 */ /* 0x080fe20000410000 */
[-C--:B------:R-:W-:Y:S01]  /*bd00*/  FMUL.FTZ R30, R39, R0.reuse ;  /* 0x00000000271e7220 */ /* 0x080fe20000410000 */
[-C--:B------:R-:W-:Y:S01]  /*bd10*/  FMUL.FTZ R60, R31, R0.reuse ;  /* 0x000000001f3c7220 */ /* 0x080fe20000410000 */
[-C--:B------:R-:W-:Y:S01]  /*bd20*/  FMUL.FTZ R48, R48, R5.reuse ;  /* 0x0000000530307220 */ /* 0x080fe20000410000 */
[-C--:B------:R-:W-:Y:S01]  /*bd30*/  FMUL.FTZ R49, R49, R5.reuse ;  /* 0x0000000531317220 */ /* 0x080fe20000410000 */
[-C--:B------:R-:W-:Y:S01]  /*bd40*/  FMUL.FTZ R52, R52, R5.reuse ;  /* 0x0000000534347220 */ /* 0x080fe20000410000 */
[-C--:B------:R-:W-:Y:S01]  /*bd50*/  FMUL.FTZ R53, R53, R5.reuse ;  /* 0x0000000535357220 */ /* 0x080fe20000410000 */
[----:B0-----:R-:W-:Y:S01]  /*bd60*/  @P3 FMUL.FTZ R39, R88, 0.69314718246459960938 ;  /* 0x3f31721858273820 */ /* 0x001fe20000410000 */
        /* <DEDUP_REMOVED lines=106> */
[----:B------:R-:W-:-:S07]  /*c410*/  @P3 FFMA.FTZ R5, R20, R176, R39 ;  /* 0x000000b014053223 */ /* 0x000fce0000010027 */
.L_x_677:
[----:B------:R-:W-:Y:S05]  /*c420*/  WARPSYNC.ALL ;  /* 0x0000000000007948 */ /* 0x000fea0003800000 */
[----:B------:R-:W0:Y:S08]  /*c430*/  S2UR UR5, SR_CgaCtaId ;  /* 0x00000000000579c3 */ /* 0x000e300000008800 */
[----:B------:R-:W-:Y:S06]  /*c440*/  BAR.SYNC.DEFER_BLOCKING 0x5, 0x180 ;  /* 0x0146000000007b1d */ /* 0x000fec0000010000 */
[----:B------:R-:W-:Y:S01]  /*c450*/  UMOV UR4, 0x400 ;  /* 0x0000040000047882 */ /* 0x000fe20000000000 */
[----:B------:R-:W-:Y:S01]  /*c460*/  BSSY B0, `(.L_x_729) ;  /* 0x00002d9000007945 */ /* 0x000fe20003800000 */
[----:B0-----:R-:W-:-:S06]  /*c470*/  ULEA UR4, UR5, UR4, 0x18 ;  /* 0x0000000405047291 */ /* 0x001fcc000f8ec03f */
[----:B------:R-:W-:-:S05]  /*c480*/  IMAD.U32 R18, RZ, RZ, UR4 ;  /* 0x00000004ff127e24 */ /* 0x000fca000f8e00ff */
[----:B------:R0:W1:Y:S01]  /*c490*/  LDS.128 R88, [R18+0x228d0] ;  /* 0x0228d00012587984 */ /* 0x0000620000000c00 */
[----:B------:R-:W-:Y:S06]  /*c4a0*/  BAR.ARV 0x4, 0x180 ;  /* 0x0106000000007b1d */ /* 0x000fec0000002000 */
[----:B------:R-:W-:Y:S05]  /*c4b0*/  @P1 BRA `(.L_x_730) ;  /* 0x0000001c00b41947 */ /* 0x000fea0003800000 */
[----:B------:R-:W2:Y:S01]  /*c4c0*/  LDL R12, [R1+0x4] ;  /* 0x00000400010c7983 */ /* 0x000ea20000100800 */
[----:B------:R-:W-:Y:S05]  /*c4d0*/  WARPSYNC.ALL ;  /* 0x0000000000007948 */ /* 0x000fea0003800000 */
[----:B------:R-:W3:Y:S01]  /*c4e0*/  S2R R39, SR_SWINHI ;  /* 0x0000000000277919 */ /* 0x000ee20000002f00 */
[----:B------:R-:W-:Y:S01]  /*c4f0*/  F2FP.F16.F32.PACK_AB R24, R25, R24 ;  /* 0x000000181918723e */ /* 0x000fe200000000ff */
[----:B------:R-:W-:Y:S01]  /*c500*/  ULDC.64 UR4, c[0x0][0xc00] ;  /* 0x0003000000047ab9 */ /* 0x000fe20000000a00 */
[----:B------:R-:W-:Y:S02]  /*c510*/  F2FP.F16.F32.PACK_AB R25, R64, R26 ;  /* 0x0000001a4019723e */ /* 0x000fe400000000ff */
[----:B------:R-:W-:-:S02]  /*c520*/  F2FP.F16.F32.PACK_AB R32, R33, R32 ;  /* 0x000000202120723e */ /* 0x000fc400000000ff */
[----:B------:R-:W-:Y:S02]  /*c530*/  F2FP.F16.F32.PACK_AB R26, R29, R28 ;  /* 0x0000001c1d1a723e */ /* 0x000fe400000000ff */
[----:B------:R-:W-:Y:S02]  /*c540*/  F2FP.F16.F32.PACK_AB R27, R60, R27 ;  /* 0x0000001b3c1b723e */ /* 0x000fe400000000ff */
[----:B------:R-:W-:Y:S02]  /*c550*/  F2FP.F16.F32.PACK_AB R33, R56, R34 ;  /* 0x000000223821723e */ /* 0x000fe400000000ff */
[----:B------:R-:W-:Y:S02]  /*c560*/  F2FP.F16.F32.PACK_AB R40, R41, R40 ;  /* 0x000000282928723e */ /* 0x000fe400000000ff */
        /* <DEDUP_REMOVED lines=9> */
[----:B------:R-:W-:Y:S02]  /*c600*/  MOV R20, R18 ;  /* 0x0000001200147202 */ /* 0x000fe40000000f00 */
[----:B---3--:R-:W-:Y:S02]  /*c610*/  MOV R21, R39 ;  /* 0x0000002700157202 */ /* 0x008fe40000000f00 */
        /* <DEDUP_REMOVED lines=21> */
[----:B------:R-:W3:Y:S08]  /*c770*/  LDC R0, c[0x0][0xbe8] ;  /* 0x0002fa00ff007b82 */ /* 0x000ef00000000800 */
[----:B------:R-:W-:Y:S01]  /*c780*/  BAR.SYNC.DEFER_BLOCKING 0x1, 0x100 ;  /* 0x0044000000007b1d */ /* 0x000fe20000010000 */
[----:B--2---:R-:W-:-:S03]  /*c790*/  IMAD.WIDE R142, R12, 0x2, R20 ;  /* 0x000000020c8e7825 */ /* 0x004fc600078e0214 */
[C---:B------:R-:W-:Y:S02]  /*c7a0*/  IADD3 R12, P1, R142.reuse, 0x20, RZ ;  /* 0x000000208e0c7810 */ /* 0x040fe40007f3e0ff */
[C---:B-----5:R-:W-:Y:S02]  /*c7b0*/  IADD3 R38, P2, R142.reuse, 0x40, RZ ;  /* 0x000000408e267810 */ /* 0x060fe40007f5e0ff */
        /* <DEDUP_REMOVED lines=8> */
[----:B-1----:R-:W-:Y:S02]  /*c840*/  IADD3 R88, P4, R142, 0x4000, RZ ;  /* 0x000040008e587810 */ /* 0x002fe40007f9e0ff */
[----:B------:R-:W-:Y:S02]  /*c850*/  SHF.R.U64 R181, R54, 0x3, RZ ;  /* 0x0000000336b57819 */ /* 0x000fe400000012ff */
[----:B------:R-:W-:Y:S01]  /*c860*/  IADD3 R106, P5, R142, 0x4020, RZ ;  /* 0x000040208e6a7810 */ /* 0x000fe20007fbe0ff */
[--C-:B------:R-:W-:Y:S01]  /*c870*/  IMAD.X R103, RZ, RZ, R143.reuse, P4 ;  /* 0x000000ffff677224 */ /* 0x100fe200020e068f */
[----:B------:R-:W-:Y:S02]  /*c880*/  SHF.R.U64 R183, R94, 0x3, RZ ;  /* 0x000000035eb77819 */ /* 0x000fe400000012ff */
[----:B------:R-:W-:Y:S01]  /*c890*/  IADD3 R110, P0, R142, 0x4040, RZ ;  /* 0x000040408e6e7810 */ /* 0x000fe20007f1e0ff */
[----:B------:R-:W-:Y:S01]  /*c8a0*/  IMAD.X R107, RZ, RZ, R143, P5 ;  /* 0x000000ffff6b7224 */ /* 0x000fe200028e068f */
[----:B------:R-:W-:-:S02]  /*c8b0*/  LOP3.LUT R54, R173, R12, RZ, 0x3c, !PT ;  /* 0x0000000cad367212 */ /* 0x000fc400078e3cff */
[----:B------:R-:W-:Y:S01]  /*c8c0*/  IADD3 R118, P2, R142, 0x8000, RZ ;  /* 0x000080008e767810 */ /* 0x000fe20007f5e0ff */
[--C-:B------:R-:W-:Y:S01]  /*c8d0*/  IMAD.X R111, RZ, RZ, R143.reuse, P0 ;  /* 0x000000ffff6f7224 */ /* 0x100fe200000e068f */
[----:B------:R-:W-:Y:S02]  /*c8e0*/  LOP3.LUT R94, R181, R38, RZ, 0x3c, !PT ;  /* 0x00000026b55e7212 */ /* 0x000fe400078e3cff */
[----:B------:R-:W-:Y:S01]  /*c8f0*/  LOP3.LUT R173, R88, 0x380, RZ, 0xc0, !PT ;  /* 0x0000038058ad7812 */ /* 0x000fe200078ec0ff */
[----:B------:R-:W-:Y:S01]  /*c900*/  IMAD.X R119, RZ, RZ, R143, P2 ;  /* 0x000000ffff777224 */ /* 0x000fe200010e068f */
[----:B------:R-:W-:Y:S02]  /*c910*/  LOP3.LUT R181, R106, 0x380, RZ, 0xc0, !PT ;  /* 0x000003806ab57812 */ /* 0x000fe400078ec0ff */
[----:B------:R-:W-:Y:S02]  /*c920*/  LOP3.LUT R47, R142, 0x380, RZ, 0xc0, !PT ;  /* 0x000003808e2f7812 */ /* 0x000fe400078ec0ff */
[----:B------:R-:W-:-:S02]  /*c930*/  LOP3.LUT R98, R183, R46, RZ, 0x3c, !PT ;  /* 0x0000002eb7627212 */ /* 0x000fc400078e3cff */
[C---:B------:R-:W-:Y:S02]  /*c940*/  IADD3 R114, P1, R142.reuse, 0x4060, RZ ;  /* 0x000040608e727810 */ /* 0x040fe40007f3e0ff */
[----:B------:R-:W-:Y:S02]  /*c950*/  IADD3 R122, P3, R142, 0x8020, RZ ;  /* 0x000080208e7a7810 */ /* 0x000fe40007f7e0ff */
[----:B------:R-:W-:Y:S01]  /*c960*/  LOP3.LUT R183, R110, 0x380, RZ, 0xc0, !PT ;  /* 0x000003806eb77812 */ /* 0x000fe200078ec0ff */
[--C-:B------:R-:W-:Y:S01]  /*c970*/  IMAD.X R115, RZ, RZ, R143.reuse, P1 ;  /* 0x000000ffff737224 */ /* 0x100fe200008e068f */
[----:B------:R-:W-:Y:S01]  /*c980*/  SHF.R.U64 R173, R173, 0x3, RZ ;  /* 0x00000003adad7819 */ /* 0x000fe200000012ff */
[----:B------:R-:W-:Y:S01]  /*c990*/  IMAD.X R123, RZ, RZ, R143, P3 ;  /* 0x000000ffff7b7224 */ /* 0x000fe200018e068f */
[----:B------:R-:W-:Y:S02]  /*c9a0*/  SHF.R.U64 R181, R181, 0x3, RZ ;  /* 0x00000003b5b57819 */ /* 0x000fe400000012ff */
[----:B------:R-:W-:-:S02]  /*c9b0*/  IADD3 R151, P2, R142, 0xc040, RZ ;  /* 0x0000c0408e977810 */ /* 0x000fc40007f5e0ff */
[----:B------:R-:W-:Y:S02]  /*c9c0*/  SHF.R.U64 R47, R47, 0x3, RZ ;  /* 0x000000032f2f7819 */ /* 0x000fe400000012ff */
[----:B------:R-:W-:Y:S01]  /*c9d0*/  SHF.R.U64 R183, R183, 0x3, RZ ;  /* 0x00000003b7b77819 */ /* 0x000fe200000012ff */
[--C-:B------:R-:W-:Y:S01]  /*c9e0*/  IMAD.X R39, RZ, RZ, R143.reuse, P2 ;  /* 0x000000ffff277224 */ /* 0x100fe200010e068f */
[----:B------:R-:W-:Y:S02]  /*c9f0*/  IADD3 R126, P4, R142, 0x8040, RZ ;  /* 0x000080408e7e7810 */ /* 0x000fe40007f9e0ff */
[----:B------:R-:W-:Y:S02]  /*ca00*/  LOP3.LUT R185, R114, 0x380, RZ, 0xc0, !PT ;  /* 0x0000038072b97812 */ /* 0x000fe400078ec0ff */
[----:B------:R-:W-:Y:S01]  /*ca10*/  LOP3.LUT R102, R173, R88, RZ, 0x3c, !PT ;  /* 0x00000058ad667212 */ /* 0x000fe200078e3cff */
[----:B------:R-:W-:Y:S01]  /*ca20*/  IMAD.X R127, RZ, RZ, R143, P4 ;  /* 0x000000ffff7f7224 */ /* 0x000fe200020e068f */
[----:B------:R-:W-:-:S02]  /*ca30*/  IADD3 R130, P5, R142, 0x8060, RZ ;  /* 0x000080608e827810 */ /* 0x000fc40007fbe0ff */
[C---:B------:R-:W-:Y:S02]  /*ca40*/  IADD3 R134, P0, R142.reuse, 0xc000, RZ ;  /* 0x0000c0008e867810 */ /* 0x040fe40007f1e0ff */
[C---:B------:R-:W-:Y:S01]  /*ca50*/  IADD3 R138, P1, R142.reuse, 0xc020, RZ ;  /* 0x0000c0208e8a7810 */ /* 0x040fe20007f3e0ff */
[--C-:B------:R-:W-:Y:S01]  /*ca60*/  IMAD.X R131, RZ, RZ, R143.reuse, P5 ;  /* 0x000000ffff837224 */ /* 0x100fe200028e068f */
[----:B------:R-:W-:Y:S02]  /*ca70*/  IADD3 R172, P3, R142, 0xc060, RZ ;  /* 0x0000c0608eac7810 */ /* 0x000fe40007f7e0ff */
[----:B------:R-:W-:Y:S01]  /*ca80*/  LOP3.LUT R106, R181, R106, RZ, 0x3c, !PT ;  /* 0x0000006ab56a7212 */ /* 0x000fe200078e3cff */
[--C-:B------:R-:W-:Y:S01]  /*ca90*/  IMAD.X R139, RZ, RZ, R143.reuse, P1 ;  /* 0x000000ffff8b7224 */ /* 0x100fe200008e068f */
[----:B------:R-:W-:Y:S02]  /*caa0*/  LOP3.LUT R173, R118, 0x380, RZ, 0xc0, !PT ;  /* 0x0000038076ad7812 */ /* 0x000fe400078ec0ff */
[----:B------:R-:W-:Y:S01]  /*cab0*/  LOP3.LUT R142, R47, R142, RZ, 0x3c, !PT ;  /* 0x0000008e2f8e7212 */ /* 0x000fe200078e3cff */
[----:B------:R-:W-:Y:S01]  /*cac0*/  IMAD.X R47, RZ, RZ, R143, P3 ;  /* 0x000000ffff2f7224 */ /* 0x000fe200018e068f */
[----:B------:R-:W-:-:S02]  /*cad0*/  LOP3.LUT R181, R122, 0x380, RZ, 0xc0, !PT ;  /* 0x000003807ab57812 */ /* 0x000fc400078ec0ff */
[----:B------:R-:W-:Y:S02]  /*cae0*/  LOP3.LUT R12, R151, 0x380, RZ, 0xc0, !PT ;  /* 0x00000380970c7812 */ /* 0x000fe400078ec0ff */
[----:B------:R-:W-:Y:S02]  /*caf0*/  LOP3.LUT R110, R183, R110, RZ, 0x3c, !PT ;  /* 0x0000006eb76e7212 */ /* 0x000fe400078e3cff */
[----:B------:R-:W-:Y:S02]  /*cb00*/  SHF.R.U64 R185, R185, 0x3, RZ ;  /* 0x00000003b9b97819 */ /* 0x000fe400000012ff */
[----:B------:R-:W-:Y:S02]  /*cb10*/  LOP3.LUT R183, R126, 0x380, RZ, 0xc0, !PT ;  /* 0x000003807eb77812 */ /* 0x000fe400078ec0ff */
[----:B------:R-:W-:Y:S02]  /*cb20*/  SHF.R.U64 R173, R173, 0x3, RZ ;  /* 0x00000003adad7819 */ /* 0x000fe400000012ff */
[----:B------:R-:W-:-:S02]  /*cb30*/  SHF.R.U64 R181, R181, 0x3, RZ ;  /* 0x00000003b5b57819 */ /* 0x000fc400000012ff */
[----:B------:R-:W-:Y:S02]  /*cb40*/  SHF.R.U64 R12, R12, 0x3, RZ ;  /* 0x000000030c0c7819 */ /* 0x000fe400000012ff */
[----:B------:R-:W-:Y:S02]  /*cb50*/  MOV R142, R142 ;  /* 0x0000008e008e7202 */ /* 0x000fe40000000f00 */
[----:B------:R-:W-:Y:S02]  /*cb60*/  MOV R55, R54 ;  /* 0x0000003600377202 */ /* 0x000fe40000000f00 */
[----:B------:R-:W-:Y:S01]  /*cb70*/  LOP3.LUT R114, R185, R114, RZ, 0x3c, !PT ;  /* 0x00000072b9727212 */ /* 0x000fe200078e3cff */
[----:B------:R1:W-:Y:S01]  /*cb80*/  STSM.16.M88.4 [R142], R24 ;  /* 0x000000188e007844 */ /* 0x0003e20000000200 */
[----:B------:R-:W-:Y:S02]  /*cb90*/  SHF.R.U64 R183, R183, 0x3, RZ ;  /* 0x00000003b7b77819 */ /* 0x000fe400000012ff */
[----:B------:R-:W-:Y:S01]  /*cba0*/  MOV R94, R94 ;  /* 0x0000005e005e7202 */ /* 0x000fe20000000f00 */
[----:B------:R2:W-:Y:S01]  /*cbb0*/  STSM.16.M88.4 [R55], R32 ;  /* 0x0000002037007844 */ /* 0x0005e20000000200 */
[----:B------:R-:W-:-:S02]  /*cbc0*/  LOP3.LUT R185, R130, 0x380, RZ, 0xc0, !PT ;  /* 0x0000038082b97812 */ /* 0x000fc400078ec0ff */
[----:B------:R-:W-:Y:S01]  /*cbd0*/  LOP3.LUT R118, R173, R118, RZ, 0x3c, !PT ;  /* 0x00000076ad767212 */ /* 0x000fe200078e3cff */
[----:B------:R-:W-:Y:S01]  /*cbe0*/  STSM.16.M88.4 [R94], R40 ;  /* 0x000000285e007844 */ /* 0x000fe20000000200 */
[----:B------:R-:W-:Y:S02]  /*cbf0*/  MOV R98, R98 ;  /* 0x0000006200627202 */ /* 0x000fe40000000f00 */
[----:B------:R-:W-:Y:S02]  /*cc00*/  LOP3.LUT R122, R181, R122, RZ, 0x3c, !PT ;  /* 0x0000007ab57a7212 */ /* 0x000fe400078e3cff */
[----:B------:R-:W-:Y:S01]  /*cc10*/  LOP3.LUT R173, R134, 0x380, RZ, 0xc0, !PT ;  /* 0x0000038086ad7812 */ /* 0x000fe200078ec0ff */
[----:B------:R-:W-:Y:S01]  /*cc20*/  STSM.16.M88.4 [R98], R48 ;  /* 0x0000003062007844 */ /* 0x000fe20000000200 */
[----:B------:R-:W-:Y:S02]  /*cc30*/  LOP3.LUT R38, R12, R151, RZ, 0x3c, !PT ;  /* 0x000000970c267212 */ /* 0x000fe400078e3cff */
[----:B------:R-:W-:-:S02]  /*cc40*/  MOV R102, R102 ;  /* 0x0000006600667202 */ /* 0x000fc40000000f00 */
[----:B------:R-:W-:Y:S02]  /*cc50*/  LOP3.LUT R181, R138, 0x380, RZ, 0xc0, !PT ;  /* 0x000003808ab57812 */ /* 0x000fe400078ec0ff */
[----:B------:R-:W-:Y:S01]  /*cc60*/  MOV R106, R106 ;  /* 0x0000006a006a7202 */ /* 0x000fe20000000f00 */
[----:B------:R4:W-:Y:S01]  /*cc70*/  STSM.16.M88.4 [R102], R8 ;  /* 0x0000000866007844 */ /* 0x0009e20000000200 */
[----:B------:R-:W-:Y:S02]  /*cc80*/  F2FP.F16.F32.PACK_AB R12, R65, R161 ;  /* 0x000000a1410c723e */ /* 0x000fe400000000ff */
[----:B------:R-:W-:Y:S02]  /*cc90*/  LOP3.LUT R126, R183, R126, RZ, 0x3c, !PT ;  /* 0x0000007eb77e7212 */ /* 0x000fe400078e3cff */
[----:B------:R-:W-:Y:S01]  /*cca0*/  MOV R110, R110 ;  /* 0x0000006e006e7202 */ /* 0x000fe20000000f00 */
[----:B------:R0:W-:Y:S01]  /*ccb0*/  STSM.16.M88.4 [R106], R12 ;  /* 0x0000000c6a007844 */ /* 0x0001e20000000200 */
[----:B-1----:R-:W-:-:S02]  /*ccc0*/  F2FP.F16.F32.PACK_AB R24, R73, R163 ;  /* 0x000000a34918723e */ /* 0x002fc400000000ff */
[----:B------:R-:W-:Y:S02]  /*ccd0*/  F2FP.F16.F32.PACK_AB R25, R75, R74 ;  /* 0x0000004a4b19723e */ /* 0x000fe400000000ff */
[----:B------:R-:W-:Y:S02]  /*cce0*/  F2FP.F16.F32.PACK_AB R26, R77, R164 ;  /* 0x000000a44d1a723e */ /* 0x000fe400000000ff */
[----:B------:R-:W-:Y:S02]  /*ccf0*/  F2FP.F16.F32.PACK_AB R27, R79, R78 ;  /* 0x0000004e4f1b723e */ /* 0x000fe400000000ff */
[----:B------:R-:W-:Y:S02]  /*cd00*/  SHF.R.U64 R185, R185, 0x3, RZ ;  /* 0x00000003b9b97819 */ /* 0x000fe400000012ff */
[----:B------:R-:W-:Y:S01]  /*cd10*/  LOP3.LUT R183, R172, 0x380, RZ, 0xc0, !PT ;  /* 0x00000380acb77812 */ /* 0x000fe200078ec0ff */
[----:B------:R1:W-:Y:S01]  /*cd20*/  STSM.16.M88.4 [R110], R24 ;  /* 0x000000186e007844 */ /* 0x0003e20000000200 */
[----:B------:R-:W-:-:S02]  /*cd30*/  MOV R114, R114 ;  /* 0x0000007200727202 */ /* 0x000fc40000000f00 */
[----:B------:R-:W-:Y:S02]  /*cd40*/  SHF.R.U64 R173, R173, 0x3, RZ ;  /* 0x00000003adad7819 */ /* 0x000fe400000012ff */
[----:B------:R-:W-:Y:S01]  /*cd50*/  MOV R118, R118 ;  /* 0x0000007600767202 */ /* 0x000fe20000000f00 */
[----:B------:R-:W-:Y:S01]  /*cd60*/  STSM.16.M88.4 [R114], R28 ;  /* 0x0000001c72007844 */ /* 0x000fe20000000200 */
[----:B------:R-:W-:Y:S02]  /*cd70*/  MOV R44, R38 ;  /* 0x00000026002c7202 */ /* 0x000fe40000000f00 */
[----:B--2---:R-:W-:Y:S02]  /*cd80*/  F2FP.F16.F32.PACK_AB R32, R4, R167 ;  /* 0x000000a70420723e */ /* 0x004fe400000000ff */
[----:B------:R-:W-:Y:S02]  /*cd90*/  F2FP.F16.F32.PACK_AB R33, R58, R3 ;  /* 0x000000033a21723e */ /* 0x000fe400000000ff */
[----:B------:R-:W-:-:S02]  /*cda0*/  F2FP.F16.F32.PACK_AB R34, R93, R168 ;  /* 0x000000a85d22723e */ /* 0x000fc400000000ff */
[----:B------:R-:W-:Y:S02]  /*cdb0*/  F2FP.F16.F32.PACK_AB R35, R66, R62 ;  /* 0x0000003e4223723e */ /* 0x000fe400000000ff */
[----:B------:R-:W-:Y:S02]  /*cdc0*/  SHF.R.U64 R181, R181, 0x3, RZ ;  /* 0x00000003b5b57819 */ /* 0x000fe400000012ff */
[----:B------:R-:W-:Y:S01]  /*cdd0*/  MOV R122, R122 ;  /* 0x0000007a007a7202 */ /* 0x000fe20000000f00 */
[----:B------:R-:W-:Y:S01]  /*cde0*/  STSM.16.M88.4 [R118], R32 ;  /* 0x0000002076007844 */ /* 0x000fe20000000200 */
[----:B------:R-:W-:Y:S02]  /*cdf0*/  F2FP.F16.F32.PACK_AB R38, R101, R170 ;  /* 0x000000aa6526723e */ /* 0x000fe400000000ff */
[----:B------:R-:W-:Y:S01]  /*ce00*/  F2FP.F16.F32.PACK_AB R39, R76, R72 ;  /* 0x000000484c27723e */ /* 0x000fe200000000ff */
[----:B------:R-:W-:Y:S01]  /*ce10*/  IMAD.MOV.U32 R76, RZ, RZ, RZ ;  /* 0x000000ffff4c7224 */ /* 0x000fe200078e00ff */
[----:B------:R-:W-:-:S02]  /*ce20*/  MOV R126, R126 ;  /* 0x0000007e007e7202 */ /* 0x000fc40000000f00 */
[----:B----4-:R-:W-:Y:S01]  /*ce30*/  F2FP.F16.F32.PACK_AB R8, R105, R171 ;  /* 0x000000ab6908723e */ /* 0x010fe200000000ff */
[----:B------:R-:W-:Y:S01]  /*ce40*/  STSM.16.M88.4 [R122], R36 ;  /* 0x000000247a007844 */ /* 0x000fe20000000200 */
[----:B------:R-:W-:Y:S02]  /*ce50*/  F2FP.F16.F32.PACK_AB R9, R84, R80 ;  /* 0x000000505409723e */ /* 0x000fe400000000ff */
[----:B------:R-:W-:Y:S02]  /*ce60*/  F2FP.F16.F32.PACK_AB R10, R109, R174 ;  /* 0x000000ae6d0a723e */ /* 0x000fe400000000ff */
[----:B------:R-:W-:Y:S02]  /*ce70*/  F2FP.F16.F32.PACK_AB R11, R92, R87 ;  /* 0x000000575c0b723e */ /* 0x000fe400000000ff */
[----:B------:R-:W-:Y:S02]  /*ce80*/  LOP3.LUT R130, R185, R130, RZ, 0x3c, !PT ;  /* 0x00000082b9827212 */ /* 0x000fe400078e3cff */
[----:B------:R-:W-:Y:S01]  /*ce90*/  SHF.R.U64 R183, R183, 0x3, RZ ;  /* 0x00000003b7b77819 */ /* 0x000fe200000012ff */
[----:B------:R2:W-:Y:S01]  /*cea0*/  STSM.16.M88.4 [R126], R8 ;  /* 0x000000087e007844 */ /* 0x0005e20000000200 */
[----:B------:R-:W-:-:S02]  /*ceb0*/  IADD3.X R135, RZ, R143, RZ, P0, !PT ;  /* 0x0000008fff877210 */ /* 0x000fc400007fe4ff */
[----:B------:R-:W-:Y:S02]  /*cec0*/  LOP3.LUT R134, R173, R134, RZ, 0x3c, !PT ;  /* 0x00000086ad867212 */ /* 0x000fe400078e3cff */
[----:B------:R-:W-:Y:S02]  /*ced0*/  LOP3.LUT R138, R181, R138, RZ, 0x3c, !PT ;  /* 0x0000008ab58a7212 */ /* 0x000fe400078e3cff */
[----:B------:R-:W-:Y:S02]  /*cee0*/  LOP3.LUT R46, R183, R172, RZ, 0x3c, !PT ;  /* 0x000000acb72e7212 */ /* 0x000fe400078e3cff */
[----:B------:R-:W-:Y:S02]  /*cef0*/  MOV R130, R130 ;  /* 0x0000008200827202 */ /* 0x000fe40000000f00 */
[----:B0-----:R-:W-:Y:S02]  /*cf00*/  F2FP.F16.F32.PACK_AB R12, R113, R175 ;  /* 0x000000af710c723e */ /* 0x001fe400000000ff */
[----:B------:R-:W-:-:S02]  /*cf10*/  F2FP.F16.F32.PACK_AB R13, R100, R96 ;  /* 0x00000060640d723e */ /* 0x000fc400000000ff */
[----:B------:R-:W-:Y:S02]  /*cf20*/  F2FP.F16.F32.PACK_AB R14, R117, R177 ;  /* 0x000000b1750e723e */ /* 0x000fe400000000ff */
[----:B------:R-:W-:Y:S02]  /*cf30*/  F2FP.F16.F32.PACK_AB R15, R108, R104 ;  /* 0x000000686c0f723e */ /* 0x000fe400000000ff */
[----:B------:R-:W-:Y:S02]  /*cf40*/  MOV R134, R134 ;  /* 0x0000008600867202 */ /* 0x000fe40000000f00 */
[----:B-1----:R-:W-:Y:S01]  /*cf50*/  F2FP.F16.F32.PACK_AB R24, R121, R178 ;  /* 0x000000b27918723e */ /* 0x002fe200000000ff */
[----:B------:R-:W-:Y:S01]  /*cf60*/  STSM.16.M88.4 [R130], R12 ;  /* 0x0000000c82007844 */ /* 0x000fe20000000200 */
[----:B------:R-:W-:Y:S02]  /*cf70*/  F2FP.F16.F32.PACK_AB R25, R116, R112 ;  /* 0x000000707419723e */ /* 0x000fe400000000ff */
[----:B------:R-:W-:-:S02]  /*cf80*/  F2FP.F16.F32.PACK_AB R26, R125, R179 ;  /* 0x000000b37d1a723e */ /* 0x000fc400000000ff */
[----:B------:R-:W-:Y:S02]  /*cf90*/  F2FP.F16.F32.PACK_AB R27, R124, R120 ;  /* 0x000000787c1b723e */ /* 0x000fe400000000ff */
[----:B------:R-:W-:Y:S02]  /*cfa0*/  ISETP.NE.U32.AND P0, PT, RZ, UR4, PT ;  /* 0x00000004ff007c0c */ /* 0x000fe4000bf05070 */
[----:B--2---:R-:W-:Y:S01]  /*cfb0*/  IADD3 R10, P1, R219, UR4, RZ ;  /* 0x00000004db0a7c10 */ /* 0x004fe2000ff3e0ff */
[----:B------:R0:W-:Y:S01]  /*cfc0*/  STSM.16.M88.4 [R134], R24 ;  /* 0x0000001886007844 */ /* 0x0001e20000000200 */
[----:B------:R-:W-:Y:S02]  /*cfd0*/  MOV R54, R138 ;  /* 0x0000008a00367202 */ /* 0x000fe40000000f00 */
[----:B------:R-:W-:Y:S02]  /*cfe0*/  F2FP.F16.F32.PACK_AB R181, R152, R128 ;  /* 0x0000008098b5723e */ /* 0x000fe400000000ff */
[----:B------:R-:W-:-:S02]  /*cff0*/  F2FP.F16.F32.PACK_AB R183, R154, R153 ;  /* 0x000000999ab7723e */ /* 0x000fc400000000ff */
[----:B------:R-:W-:Y:S02]  /*d000*/  F2FP.F16.F32.PACK_AB R138, R141, R140 ;  /* 0x0000008c8d8a723e */ /* 0x000fe400000000ff */
[----:B------:R-:W-:Y:S01]  /*d010*/  F2FP.F16.F32.PACK_AB R139, R158, R157 ;  /* 0x0000009d9e8b723e */ /* 0x000fe200000000ff */
[----:B------:R1:W-:Y:S01]  /*d020*/  STSM.16.M88.4 [R54], R180 ;  /* 0x000000b436007844 */ /* 0x0003e20000000200 */
[----:B------:R-:W-:Y:S02]  /*d030*/  MOV R46, R46 ;  /* 0x0000002e002e7202 */ /* 0x000fe40000000f00 */
[----:B------:R-:W-:Y:S01]  /*d040*/  ISETP.NE.AND.EX P0, PT, RZ, UR5, PT, P0 ;  /* 0x00000005ff007c0c */ /* 0x000fe2000bf05300 */
[----:B------:R1:W-:Y:S01]  /*d050*/  STSM.16.M88.4 [R44], R136 ;  /* 0x000000882c007844 */ /* 0x0003e20000000200 */
[----:B------:R-:W-:Y:S01]  /*d060*/  IADD3.X R11, R220, UR5, RZ, P1, !PT ;  /* 0x00000005dc0b7c10 */ /* 0x000fe20008ffe4ff */
[----:B------:R-:W-:Y:S02]  /*d070*/  ULDC.64 UR4, c[0x0][0xc08] ;  /* 0x0003020000047ab9 */ /* 0x000fe40000000a00 */
[----:B------:R-:W-:Y:S01]  /*d080*/  ISETP.NE.U32.AND P2, PT, RZ, UR4, PT ;  /* 0x00000004ff007c0c */ /* 0x000fe2000bf45070 */
[----:B------:R1:W-:Y:S01]  /*d090*/  STSM.16.M88.4 [R46], R144 ;  /* 0x000000902e007844 */ /* 0x0003e20000000200 */
[----:B------:R-:W-:Y:S02]  /*d0a0*/  BAR.SYNC.DEFER_BLOCKING 0x1, 0x100 ;  /* 0x0044000000007b1d */ /* 0x000fe40000010000 */
[----:B------:R-:W-:-:S13]  /*d0b0*/  ISETP.NE.AND.EX P2, PT, RZ, UR5, PT, P2 ;  /* 0x00000005ff007c0c */ /* 0x000fda000bf45320 */
[----:B------:R-:W-:Y:S01]  /*d0c0*/  @P2 IADD3 R8, P3, R219, UR4, RZ ;  /* 0x00000004db082c10 */ /* 0x000fe2000ff7e0ff */
[----:B------:R-:W-:Y:S02]  /*d0d0*/  ULDC UR4, c[0x0][0xa88] ;  /* 0x0002a20000047ab9 */ /* 0x000fe40000000800 */
[----:B------:R-:W-:Y:S01]  /*d0e0*/  IMAD.U32 R7, RZ, RZ, UR4 ;  /* 0x00000004ff077e24 */ /* 0x000fe2000f8e00ff */
[----:B------:R-:W-:Y:S01]  /*d0f0*/  @P2 IADD3.X R9, R220, UR5, RZ, P3, !PT ;  /* 0x00000005dc092c10 */ /* 0x000fe20009ffe4ff */
[----:B------:R1:W5:Y:S01]  /*d100*/  @P0 LDG.E R76, desc[UR40][R10.64] ;  /* 0x000000280a4c0981 */ /* 0x000362000c1e1900 */
[----:B---3--:R-:W-:Y:S01]  /*d110*/  ISETP.NE.AND P1, PT, R0, 0x1, PT ;  /* 0x000000010000780c */ /* 0x008fe20003f25270 */
[----:B0-----:R-:W-:Y:S02]  /*d120*/  IMAD R27, R224, 0x80, R237 ;  /* 0x00000080e01b7824 */ /* 0x001fe400078e02ed */
[----:B------:R1:W5:Y:S10]  /*d130*/  @P2 LDG.E R7, desc[UR40][R8.64] ;  /* 0x0000002808072981 */ /* 0x000374000c1e1900 */
[----:B------:R-:W0:Y:S08]  /*d140*/  @P1 LDC R4, c[0x0][0xbec] ;  /* 0x0002fb00ff041b82 */ /* 0x000e300000000800 */
[----:B------:R-:W2:Y:S01]  /*d150*/  @P1 LDC R15, c[0x0][0xbf0] ;  /* 0x0002fc00ff0f1b82 */ /* 0x000ea20000000800 */
[----:B-1----:R-:W-:Y:S05]  /*d160*/  @P2 BRA `(.L_x_731) ;  /* 0x0000000000102947 */ /* 0x002fea0003800000 */
[----:B------:R-:W-:Y:S05]  /*d170*/  @!P0 BRA `(.L_x_731) ;  /* 0x00000000000c8947 */ /* 0x000fea0003800000 */
[----:B------:R-:W3:Y:S04]  /*d180*/  LDG.E R8, desc[UR40][R10.64] ;  /* 0x000000280a087981 */ /* 0x000ee8000c1e1900 */
[----:B-----5:R-:W3:Y:S02]  /*d190*/  LDG.E R7, desc[UR40][R10.64+0x4] ;  /* 0x000004280a077981 */ /* 0x020ee4000c1e1900 */
[----:B---3--:R-:W-:-:S07]  /*d1a0*/  IMAD.IADD R7, R7, 0x1, -R8 ;  /* 0x0000000107077824 */ /* 0x008fce00078e0a08 */
.L_x_731:
[----:B------:R-:W-:Y:S01]  /*d1b0*/  SHF.R.S32.HI R3, RZ, 0x1f, R218 ;  /* 0x0000001fff037819 */ /* 0x000fe200000114da */
[----:B0-----:R-:W-:Y:S01]  /*d1c0*/  @P1 IMAD.HI.U32 R4, R27, R4, RZ ;  /* 0x000000041b041227 */ /* 0x001fe200078e00ff */
[----:B------:R-:W-:Y:S01]  /*d1d0*/  ULDC.64 UR4, c[0x0][0xb90] ;  /* 0x0002e40000047ab9 */ /* 0x000fe20000000a00 */
[----:B-----5:R-:W-:Y:S01]  /*d1e0*/  SHF.R.S32.HI R77, RZ, 0x1f, R76 ;  /* 0x0000001fff4d7819 */ /* 0x020fe2000001144c */
[----:B------:R-:W0:Y:S01]  /*d1f0*/  @P1 LDC R80, c[0x0][0xbec] ;  /* 0x0002fb00ff501b82 */ /* 0x000e220000000800 */
[----:B------:R-:W-:Y:S01]  /*d200*/  IMAD R13, R3, UR4, RZ ;  /* 0x00000004030d7c24 */ /* 0x000fe2000f8e02ff */
[----:B------:R-:W-:Y:S01]  /*d210*/  SEL R229, R229, RZ, !P0 ;  /* 0x000000ffe5e57207 */ /* 0x000fe20004000000 */
[----:B------:R-:W-:Y:S01]  /*d220*/  IMAD.MOV.U32 R11, RZ, RZ, R27 ;  /* 0x000000ffff0b7224 */ /* 0x000fe200078e001b */
[----:B--2---:R-:W-:Y:S01]  /*d230*/  @P1 SHF.R.U32.HI R11, RZ, R15, R4 ;  /* 0x0000000fff0b1219 */ /* 0x004fe20000011604 */
[----:B------:R-:W-:Y:S01]  /*d240*/  IMAD.WIDE.U32 R8, R218, UR4, R76 ;  /* 0x00000004da087c25 */ /* 0x000fe2000f8e004c */
[----:B------:R-:W-:-:S02]  /*d250*/  SEL R221, R221, RZ, !P0 ;  /* 0x000000ffdddd7207 */ /* 0x000fc40004000000 */
[----:B------:R-:W1:Y:S01]  /*d260*/  @P1 LDC R79, c[0x0][0xbf0] ;  /* 0x0002fc00ff4f1b82 */ /* 0x000e620000000800 */
[----:B------:R-:W-:Y:S01]  /*d270*/  IMAD R13, R218, UR5, R13 ;  /* 0x00000005da0d7c24 */ /* 0x000fe2000f8e020d */
[----:B------:R-:W-:Y:S01]  /*d280*/  ULDC.64 UR4, c[0x0][0xb98] ;  /* 0x0002e60000047ab9 */ /* 0x000fe20000000a00 */
[----:B------:R-:W-:Y:S02]  /*d290*/  IMAD.MOV R25, RZ, RZ, -R11 ;  /* 0x000000ffff197224 */ /* 0x000fe400078e0a0b */
[----:B------:R-:W-:Y:S02]  /*d2a0*/  IMAD.IADD R9, R9, 0x1, R13 ;  /* 0x0000000109097824 */ /* 0x000fe400078e020d */
[----:B------:R-:W-:Y:S02]  /*d2b0*/  IMAD R15, R228, 0x40, R209 ;  /* 0x00000040e40f7824 */ /* 0x000fe400078e02d1 */
[----:B------:R-:W-:Y:S02]  /*d2c0*/  IMAD R13, R0, R25, R27 ;  /* 0x00000019000d7224 */ /* 0x000fe400078e021b */
[----:B------:R-:W-:-:S02]  /*d2d0*/  IMAD R4, R229, UR4, RZ ;  /* 0x00000004e5047c24 */ /* 0x000fc4000f8e02ff */
[----:B------:R-:W-:-:S04]  /*d2e0*/  IMAD.WIDE.U32 R8, R221, UR4, R8 ;  /* 0x00000004dd087c25 */ /* 0x000fc8000f8e0008 */
[----:B------:R-:W-:Y:S01]  /*d2f0*/  IMAD.WIDE R20, R15, 0x2, R20 ;  /* 0x000000020f147825 */ /* 0x000fe200078e0214 */
[----:B------:R-:W-:Y:S02]  /*d300*/  SHF.R.S32.HI R15, RZ, 0x1f, R11 ;  /* 0x0000001fff0f7819 */ /* 0x000fe4000001140b */
[----:B------:R-:W-:Y:S01]  /*d310*/  IADD3 R10, P0, R11, R8, RZ ;  /* 0x000000080b0a7210 */ /* 0x000fe20007f1e0ff */
[----:B------:R-:W-:Y:S01]  /*d320*/  IMAD R12, R221, UR5, R4 ;  /* 0x00000005dd0c7c24 */ /* 0x000fe2000f8e0204 */
[----:B------:R-:W-:Y:S01]  /*d330*/  SHF.R.S32.HI R4, RZ, 0x1f, R13 ;  /* 0x0000001fff047819 */ /* 0x000fe2000001140d */
[----:B------:R-:W-:Y:S01]  /*d340*/  ULDC.64 UR4, c[0x0][0xb88] ;  /* 0x0002e20000047ab9 */ /* 0x000fe20000000a00 */
[----:B------:R-:W-:Y:S01]  /*d350*/  IADD3 R25, P2, R20, 0x1000, RZ ;  /* 0x0000100014197810 */ /* 0x000fe20007f5e0ff */
[----:B------:R-:W-:Y:S01]  /*d360*/  IMAD R78, R7, R0, RZ ;  /* 0x00000000074e7224 */ /* 0x000fe200078e02ff */
[----:B------:R-:W-:Y:S01]  /*d370*/  IADD3.X R11, R15, R9, R12, P0, !PT ;  /* 0x000000090f0b7210 */ /* 0x000fe200007fe40c */
[----:B------:R-:W-:Y:S01]  /*d380*/  IMAD R4, R4, UR4, RZ ;  /* 0x0000000404047c24 */ /* 0x000fe2000f8e02ff */
[----:B------:R-:W-:-:S02]  /*d390*/  LOP3.LUT R8, R25, 0x380, RZ, 0xc0, !PT ;  /* 0x0000038019087812 */ /* 0x000fc400078ec0ff */
[----:B------:R-:W-:Y:S01]  /*d3a0*/  IADD3 R33, P4, R20, 0x5000, RZ ;  /* 0x0000500014217810 */ /* 0x000fe20007f9e0ff */
[C---:B------:R-:W-:Y:S01]  /*d3b0*/  IMAD R9, R13.reuse, UR5, R4 ;  /* 0x000000050d097c24 */ /* 0x040fe2000f8e0204 */
[----:B------:R-:W-:Y:S01]  /*d3c0*/  SHF.R.U64 R8, R8, 0x3, RZ ;  /* 0x0000000308087819 */ /* 0x000fe200000012ff */
[----:B------:R-:W-:Y:S01]  /*d3d0*/  IMAD.WIDE.U32 R10, R13, UR4, R10 ;  /* 0x000000040d0a7c25 */ /* 0x000fe2000f8e000a */
[----:B------:R-:W-:Y:S01]  /*d3e0*/  IADD3 R13, P3, R20, 0x2000, RZ ;  /* 0x00002000140d7810 */ /* 0x000fe20007f7e0ff */
[----:B------:R-:W-:Y:S01]  /*d3f0*/  ULDC.64 UR4, c[0x0][0xb50] ;  /* 0x0002d40000047ab9 */ /* 0x000fe20000000a00 */
[----:B------:R-:W-:Y:S01]  /*d400*/  LOP3.LUT R8, R8, R25, RZ, 0x3c, !PT ;  /* 0x0000001908087212 */ /* 0x000fe200078e3cff */
[----:B------:R-:W-:Y:S01]  /*d410*/  IMAD.IADD R9, R11, 0x1, R9 ;  /* 0x000000010b097824 */ /* 0x000fe200078e0209 */
[----:B------:R-:W-:Y:S01]  /*d420*/  LEA R4, P0, R10, UR4, 0x2 ;  /* 0x000000040a047c11 */ /* 0x000fe2000f8010ff */
[----:B------:R-:W-:Y:S01]  /*d430*/  IMAD R11, R224, 0x80, R235 ;  /* 0x00000080e00b7824 */ /* 0x000fe200078e02eb */
[----:B------:R-:W-:-:S02]  /*d440*/  LOP3.LUT R12, R13, 0x380, RZ, 0xc0, !PT ;  /* 0x000003800d0c7812 */ /* 0x000fc400078ec0ff */
[----:B------:R-:W-:Y:S01]  /*d450*/  LEA.HI.X R10, R10, UR5, R9, 0x2, P0 ;  /* 0x000000050a0a7c11 */ /* 0x000fe200080f1409 */
[--C-:B------:R-:W-:Y:S01]  /*d460*/  IMAD.X R9, RZ, RZ, R21.reuse, P2 ;  /* 0x000000ffff097224 */ /* 0x100fe200010e0615 */
[----:B------:R-:W-:Y:S01]  /*d470*/  SHF.R.U64 R12, R12, 0x3, RZ ;  /* 0x000000030c0c7819 */ /* 0x000fe200000012ff */
[----:B------:R-:W-:Y:S01]  /*d480*/  SHFL.IDX PT, R50, R4, RZ, 0x1c1f ;  /* 0x001c1fff04327589 */ /* 0x000fe200000e0000 */
[----:B------:R-:W-:Y:S01]  /*d490*/  IADD3 R29, P0, R20, 0x4000, RZ ;  /* 0x00004000141d7810 */ /* 0x000fe20007f1e0ff */
[----:B------:R-:W-:Y:S01]  /*d4a0*/  VIADD R7, R11, 0x8 ;  /* 0x000000080b077836 */ /* 0x000fe20000000000 */
[----:B------:R-:W-:Y:S01]  /*d4b0*/  LOP3.LUT R12, R12, R13, RZ, 0x3c, !PT ;  /* 0x0000000d0c0c7212 */ /* 0x000fe200078e3cff */
[----:B------:R-:W-:Y:S01]  /*d4c0*/  IMAD.X R13, RZ, RZ, R21, P3 ;  /* 0x000000ffff0d7224 */ /* 0x000fe200018e0615 */
[----:B------:R-:W-:Y:S01]  /*d4d0*/  LOP3.LUT R28, R29, 0x380, RZ, 0xc0, !PT ;  /* 0x000003801d1c7812 */ /* 0x000fe200078ec0ff */
[----:B------:R-:W2:Y:S01]  /*d4e0*/  SHFL.IDX PT, R51, R10, RZ, 0x1c1f ;  /* 0x001c1fff0a337589 */ /* 0x000ea200000e0000 */
[C---:B------:R-:W-:Y:S01]  /*d4f0*/  IADD3 R37, P2, R20.reuse, 0x6000, RZ ;  /* 0x0000600014257810 */ /* 0x040fe20007f5e0ff */
[----:B------:R-:W-:Y:S01]  /*d500*/  ULDC.64 UR4, c[0x0][0xaa0] ;  /* 0x0002a80000047ab9 */ /* 0x000fe20000000a00 */
[C---:B------:R-:W-:Y:S01]  /*d510*/  IADD3 R41, P3, R20.reuse, 0x7000, RZ ;  /* 0x0000700014297810 */ /* 0x040fe20007f7e0ff */
[----:B------:R3:W-:Y:S01]  /*d520*/  SHFL.IDX PT, R54, R4, 0x1, 0x1c1f ;  /* 0x003c1f0004367f89 */ /* 0x0007e200000e0000 */
[----:B------:R-:W-:-:S02]  /*d530*/  IADD3 R25, P5, R20, 0x3000, RZ ;  /* 0x0000300014197810 */ /* 0x000fc40007fbe0ff */
[----:B------:R-:W-:Y:S01]  /*d540*/  SHF.R.U64 R28, R28, 0x3, RZ ;  /* 0x000000031c1c7819 */ /* 0x000fe200000012ff */
[----:B------:R-:W4:Y:S01]  /*d550*/  SHFL.IDX PT, R55, R10, 0x1, 0x1c1f ;  /* 0x003c1f000a377f89 */ /* 0x000f2200000e0000 */
[----:B------:R-:W-:Y:S02]  /*d560*/  LOP3.LUT R36, R37, 0x380, RZ, 0xc0, !PT ;  /* 0x0000038025247812 */ /* 0x000fe400078ec0ff */
[----:B------:R-:W-:Y:S02]  /*d570*/  LOP3.LUT R40, R41, 0x380, RZ, 0xc0, !PT ;  /* 0x0000038029287812 */ /* 0x000fe400078ec0ff */
[----:B------:R-:W-:Y:S02]  /*d580*/  LOP3.LUT R24, R25, 0x380, RZ, 0xc0, !PT ;  /* 0x0000038019187812 */ /* 0x000fe400078ec0ff */
[----:B------:R-:W-:Y:S02]  /*d590*/  LOP3.LUT R32, R33, 0x380, RZ, 0xc0, !PT ;  /* 0x0000038021207812 */ /* 0x000fe400078ec0ff */
[----:B------:R-:W-:-:S02]  /*d5a0*/  LOP3.LUT R28, R28, R29, RZ, 0x3c, !PT ;  /* 0x0000001d1c1c7212 */ /* 0x000fc400078e3cff */
[----:B------:R-:W-:Y:S02]  /*d5b0*/  SHF.R.U64 R36, R36, 0x3, RZ ;  /* 0x0000000324247819 */ /* 0x000fe400000012ff */
[----:B------:R-:W-:Y:S02]  /*d5c0*/  IADD3.X R29, RZ, R21, RZ, P0, !PT ;  /* 0x00000015ff1d7210 */ /* 0x000fe400007fe4ff */
[----:B------:R-:W-:Y:S02]  /*d5d0*/  SHF.R.U64 R40, R40, 0x3, RZ ;  /* 0x0000000328287819 */ /* 0x000fe400000012ff */
[----:B------:R-:W-:Y:S02]  /*d5e0*/  SHF.R.U64 R24, R24, 0x3, RZ ;  /* 0x0000000318187819 */ /* 0x000fe400000012ff */
[----:B------:R-:W-:Y:S02]  /*d5f0*/  SHF.R.U64 R32, R32, 0x3, RZ ;  /* 0x0000000320207819 */ /* 0x000fe400000012ff */
[----:B------:R-:W-:-:S02]  /*d600*/  IADD3 R49, P0, R20, 0x9000, RZ ;  /* 0x0000900014317810 */ /* 0x000fc40007f1e0ff */
        /* <DEDUP_REMOVED lines=8> */
[----:B------:R-:W-:Y:S02]  /*d690*/  LOP3.LUT R48, R49, 0x380, RZ, 0xc0, !PT ;  /* 0x0000038031307812 */ /* 0x000fe400078ec0ff */
[----:B------:R-:W-:-:S02]  /*d6a0*/  IADD3 R57, P2, R20, 0xb000, RZ ;  /* 0x0000b00014397810 */ /* 0x000fc40007f5e0ff */
[C---:B------:R-:W-:Y:S02]  /*d6b0*/  IADD3 R61, P3, R20.reuse, 0xc000, RZ ;  /* 0x0000c000143d7810 */ /* 0x040fe40007f7e0ff */
[C---:B------:R-:W-:Y:S02]  /*d6c0*/  IADD3 R45, P5, R20.reuse, 0x8000, RZ ;  /* 0x00008000142d7810 */ /* 0x040fe40007fbe0ff */
[----:B------:R-:W-:Y:S02]  /*d6d0*/  IADD3 R53, P4, R20, 0xa000, RZ ;  /* 0x0000a00014357810 */ /* 0x000fe40007f9e0ff */
[----:B------:R-:W-:Y:S02]  /*d6e0*/  SHF.R.U64 R48, R48, 0x3, RZ ;  /* 0x0000000330307819 */ /* 0x000fe400000012ff */
[----:B------:R-:W-:Y:S02]  /*d6f0*/  LOP3.LUT R56, R57, 0x380, RZ, 0xc0, !PT ;  /* 0x0000038039387812 */ /* 0x000fe400078ec0ff */
[----:B------:R-:W-:-:S02]  /*d700*/  LOP3.LUT R60, R61, 0x380, RZ, 0xc0, !PT ;  /* 0x000003803d3c7812 */ /* 0x000fc400078ec0ff */
[----:B------:R-:W-:Y:S02]  /*d710*/  LOP3.LUT R44, R45, 0x380, RZ, 0xc0, !PT ;  /* 0x000003802d2c7812 */ /* 0x000fe400078ec0ff */
[----:B------:R-:W-:Y:S02]  /*d720*/  LOP3.LUT R52, R53, 0x380, RZ, 0xc0, !PT ;  /* 0x0000038035347812 */ /* 0x000fe400078ec0ff */
[----:B------:R-:W-:Y:S01]  /*d730*/  LOP3.LUT R48, R48, R49, RZ, 0x3c, !PT ;  /* 0x0000003130307212 */ /* 0x000fe200078e3cff */
[----:B------:R-:W-:Y:S01]  /*d740*/  IMAD.X R49, RZ, RZ, R21, P0 ;  /* 0x000000ffff317224 */ /* 0x000fe200000e0615 */
[----:B------:R-:W-:Y:S02]  /*d750*/  SHF.R.U64 R56, R56, 0x3, RZ ;  /* 0x0000000338387819 */ /* 0x000fe400000012ff */
[----:B------:R-:W-:Y:S02]  /*d760*/  SHF.R.U64 R60, R60, 0x3, RZ ;  /* 0x000000033c3c7819 */ /* 0x000fe400000012ff */
[----:B------:R-:W-:-:S02]  /*d770*/  SHF.R.U64 R44, R44, 0x3, RZ ;  /* 0x000000032c2c7819 */ /* 0x000fc400000012ff */
        /* <DEDUP_REMOVED lines=11> */
[C---:B------:R-:W-:Y:S02]  /*d830*/  IADD3 R11, P3, R20.reuse, 0xf000, RZ ;  /* 0x0000f000140b7810 */ /* 0x040fe40007f7e0ff */
[----:B------:R-:W-:Y:S02]  /*d840*/  ISETP.GE.OR P0, PT, R7, R78, P0 ;  /* 0x0000004e0700720c */ /* 0x000fe40000706670 */
[C---:B------:R-:W-:Y:S01]  /*d850*/  IADD3 R65, P5, R20.reuse, 0xd000, RZ ;  /* 0x0000d00014417810 */ /* 0x040fe20007fbe0ff */
[----:B------:R-:W-:Y:S01]  /*d860*/  IMAD.X R73, RZ, RZ, R21, P3 ;  /* 0x000000ffff497224 */ /* 0x000fe200018e0615 */
[C---:B------:R-:W-:Y:S02]  /*d870*/  IADD3 R69, P4, R20.reuse, 0xe000, RZ ;  /* 0x0000e00014457810 */ /* 0x040fe40007f9e0ff */
[----:B------:R-:W-:Y:S02]  /*d880*/  LOP3.LUT R15, R20, 0x380, RZ, 0xc0, !PT ;  /* 0x00000380140f7812 */ /* 0x000fe400078ec0ff */
[----:B---3--:R-:W-:Y:S01]  /*d890*/  LOP3.LUT R4, R11, 0x380, RZ, 0xc0, !PT ;  /* 0x000003800b047812 */ /* 0x008fe200078ec0ff */
[----:B--2---:R-:W-:Y:S01]  /*d8a0*/  @!P2 ST.E desc[UR40][R50.64], R6 ;  /* 0x000000063200a985 */ /* 0x004fe2000c101928 */
[----:B------:R-:W-:-:S02]  /*d8b0*/  LOP3.LUT R64, R65, 0x380, RZ, 0xc0, !PT ;  /* 0x0000038041407812 */ /* 0x000fc400078ec0ff */
[----:B------:R-:W-:Y:S01]  /*d8c0*/  LOP3.LUT R68, R69, 0x380, RZ, 0xc0, !PT ;  /* 0x0000038045447812 */ /* 0x000fe200078ec0ff */
[----:B----4-:R2:W-:Y:S01]  /*d8d0*/  @!P0 ST.E desc[UR40][R54.64], R5 ;  /* 0x0000000536008985 */ /* 0x0105e2000c101928 */
[----:B------:R-:W-:Y:S02]  /*d8e0*/  SHF.R.U64 R15, R15, 0x3, RZ ;  /* 0x000000030f0f7819 */ /* 0x000fe400000012ff */
[----:B------:R-:W-:Y:S01]  /*d8f0*/  SHF.R.U64 R4, R4, 0x3, RZ ;  /* 0x0000000304047819 */ /* 0x000fe200000012ff */
[----:B------:R-:W5:Y:S01]  /*d900*/  LD.E.128 R24, desc[UR40][R24.64] ;  /* 0x0000002818187980 */ /* 0x000f62000c101d00 */
[----:B------:R-:W-:Y:S02]  /*d910*/  SHF.R.U64 R64, R64, 0x3, RZ ;  /* 0x0000000340407819 */ /* 0x000fe400000012ff */
[----:B------:R-:W-:Y:S01]  /*d920*/  SHF.R.U64 R68, R68, 0x3, RZ ;  /* 0x0000000344447819 */ /* 0x000fe200000012ff */
[----:B------:R-:W5:Y:S01]  /*d930*/  LD.E.128 R28, desc[UR40][R28.64] ;  /* 0x000000281c1c7980 */ /* 0x000f62000c101d00 */
[----:B------:R-:W-:-:S02]  /*d940*/  LOP3.LUT R20, R15, R20, RZ, 0x3c, !PT ;  /* 0x000000140f147212 */ /* 0x000fc400078e3cff */
[----:B------:R-:W-:Y:S01]  /*d950*/  LOP3.LUT R64, R64, R65, RZ, 0x3c, !PT ;  /* 0x0000004140407212 */ /* 0x000fe200078e3cff */
[--C-:B------:R-:W-:Y:S01]  /*d960*/  IMAD.X R65, RZ, RZ, R21.reuse, P5 ;  /* 0x000000ffff417224 */ /* 0x100fe200028e0615 */
[----:B------:R-:W-:Y:S01]  /*d970*/  LOP3.LUT R68, R68, R69, RZ, 0x3c, !PT ;  /* 0x0000004544447212 */ /* 0x000fe200078e3cff */
[----:B------:R-:W-:Y:S01]  /*d980*/  IMAD.X R69, RZ, RZ, R21, P4 ;  /* 0x000000ffff457224 */ /* 0x000fe200020e0615 */
[----:B------:R-:W-:Y:S01]  /*d990*/  LOP3.LUT R72, R4, R11, RZ, 0x3c, !PT ;  /* 0x0000000b04487212 */ /* 0x000fe200078e3cff */
[----:B------:R-:W5:Y:S04]  /*d9a0*/  LD.E.128 R12, desc[UR40][R12.64] ;  /* 0x000000280c0c7980 */ /* 0x000f68000c101d00 */
[----:B--2---:R2:W5:Y:S04]  /*d9b0*/  LD.E.128 R4, desc[UR40][R20.64] ;  /* 0x0000002814047980 */ /* 0x004568000c101d00 */
[----:B------:R-:W5:Y:S04]  /*d9c0*/  LD.E.128 R8, desc[UR40][R8.64] ;  /* 0x0000002808087980 */ /* 0x000f68000c101d00 */
[----:B------:R-:W5:Y:S01]  /*d9d0*/  LD.E.128 R32, desc[UR40][R32.64] ;  /* 0x0000002820207980 */ /* 0x000f62000c101d00 */
[----:B--2---:R-:W-:-:S03]  /*d9e0*/  IMAD R21, R77, UR4, RZ ;  /* 0x000000044d157c24 */ /* 0x004fc6000f8e02ff */
[----:B------:R-:W5:Y:S01]  /*d9f0*/  LD.E.128 R36, desc[UR40][R36.64] ;  /* 0x0000002824247980 */ /* 0x000f62000c101d00 */
[C---:B------:R-:W-:Y:S02]  /*da00*/  IMAD R77, R76.reuse, UR5, R21 ;  /* 0x000000054c4d7c24 */ /* 0x040fe4000f8e0215 */
[----:B------:R-:W-:Y:S01]  /*da10*/  IMAD.WIDE.U32 R20, R76, UR4, RZ ;  /* 0x000000044c147c25 */ /* 0x000fe2000f8e00ff */
[----:B------:R-:W-:Y:S01]  /*da20*/  ULDC.64 UR4, c[0x0][0xae8] ;  /* 0x0002ba0000047ab9 */ /* 0x000fe20000000a00 */
[----:B------:R-:W5:Y:S02]  /*da30*/  LD.E.128 R40, desc[UR40][R40.64] ;  /* 0x0000002828287980 */ /* 0x000f64000c101d00 */
[----:B------:R-:W-:Y:S02]  /*da40*/  IMAD.IADD R21, R21, 0x1, R77 ;  /* 0x0000000115157824 */ /* 0x000fe400078e024d */
[----:B------:R-:W-:Y:S01]  /*da50*/  IMAD R77, R216, 0x20, R228 ;  /* 0x00000020d84d7824 */ /* 0x000fe200078e02e4 */
[----:B------:R-:W5:Y:S01]  /*da60*/  LD.E.128 R44, desc[UR40][R44.64] ;  /* 0x000000282c2c7980 */ /* 0x000f62000c101d00 */
[----:B------:R-:W-:-:S03]  /*da70*/  IMAD R3, R3, UR4, RZ ;  /* 0x0000000403037c24 */ /* 0x000fc6000f8e02ff */
[----:B------:R-:W-:Y:S01]  /*da80*/  LEA R81, R224, R77, 0x7 ;  /* 0x0000004de0517211 */ /* 0x000fe200078e38ff */
[C---:B------:R-:W-:Y:S01]  /*da90*/  IMAD R3, R218.reuse, UR5, R3 ;  /* 0x00000005da037c24 */ /* 0x040fe2000f8e0203 */
[----:B------:R-:W5:Y:S01]  /*daa0*/  LD.E.128 R48, desc[UR40][R48.64] ;  /* 0x0000002830307980 */ /* 0x000f62000c101d00 */
[----:B------:R-:W-:Y:S01]  /*dab0*/  IMAD.WIDE.U32 R20, R218, UR4, R20 ;  /* 0x00000004da147c25 */ /* 0x000fe2000f8e0014 */
[----:B------:R-:W-:Y:S02]  /*dac0*/  ULDC.64 UR4, c[0x0][0xaf0] ;  /* 0x0002bc0000047ab9 */ /* 0x000fe40000000a00 */
[----:B------:R-:W5:Y:S01]  /*dad0*/  LD.E.128 R52, desc[UR40][R52.64] ;  /* 0x0000002834347980 */ /* 0x000f62000c101d00 */
[----:B0-----:R-:W-:-:S03]  /*dae0*/  @P1 IMAD.HI.U32 R76, R81, R80, RZ ;  /* 0x00000050514c1227 */ /* 0x001fc600078e00ff */
[----:B------:R-:W5:Y:S01]  /*daf0*/  LD.E.128 R56, desc[UR40][R56.64] ;  /* 0x0000002838387980 */ /* 0x000f62000c101d00 */
[----:B------:R-:W-:Y:S02]  /*db00*/  IMAD.IADD R21, R21, 0x1, R3 ;  /* 0x0000000115157824 */ /* 0x000fe400078e0203 */
[----:B------:R-:W-:Y:S01]  /*db10*/  IMAD.MOV.U32 R3, RZ, RZ, R81 ;  /* 0x000000ffff037224 */ /* 0x000fe200078e0051 */
[----:B-1----:R-:W-:Y:S01]  /*db20*/  @P1 SHF.R.U32.HI R3, RZ, R79, R76 ;  /* 0x0000004fff031219 */ /* 0x002fe2000001164c */
[----:B------:R-:W-:Y:S01]  /*db30*/  IMAD R80, R229, UR4, RZ ;  /* 0x00000004e5507c24 */ /* 0x000fe2000f8e02ff */
[----:B------:R-:W5:Y:S01]  /*db40*/  LD.E.128 R60, desc[UR40][R60.64] ;  /* 0x000000283c3c7980 */ /* 0x000f62000c101d00 */
[C---:B------:R-:W-:Y:S01]  /*db50*/  IMAD.WIDE.U32 R20, R221.reuse, UR4, R20 ;  /* 0x00000004dd147c25 */ /* 0x040fe2000f8e0014 */
[--C-:B------:R-:W-:Y:S02]  /*db60*/  SHF.R.S32.HI R76, RZ, 0x1f, R3.reuse ;  /* 0x0000001fff4c7819 */ /* 0x100fe40000011403 */
[----:B------:R-:W5:Y:S01]  /*db70*/  LD.E.128 R64, desc[UR40][R64.64] ;  /* 0x0000002840407980 */ /* 0x000f62000c101d00 */
[----:B------:R-:W-:Y:S01]  /*db80*/  IMAD R77, R221, UR5, R80 ;  /* 0x00000005dd4d7c24 */ /* 0x000fe2000f8e0250 */
[----:B------:R-:W-:Y:S01]  /*db90*/  ULDC.64 UR4, c[0x0][0xae0] ;  /* 0x0002b80000047ab9 */ /* 0x000fe20000000a00 */
[----:B------:R-:W-:Y:S01]  /*dba0*/  IMAD.MOV R79, RZ, RZ, -R3 ;  /* 0x000000ffff4f7224 */ /* 0x000fe200078e0a03 */
[----:B------:R-:W5:Y:S01]  /*dbb0*/  LD.E.128 R68, desc[UR40][R68.64] ;  /* 0x0000002844447980 */ /* 0x000f62000c101d00 */
[----:B------:R-:W-:-:S02]  /*dbc0*/  IMAD.IADD R21, R21, 0x1, R77 ;  /* 0x0000000115157824 */ /* 0x000fc400078e024d */
[----:B------:R-:W-:Y:S01]  /*dbd0*/  IMAD R77, R0, R79, R81 ;  /* 0x0000004f004d7224 */ /* 0x000fe200078e0251 */
[----:B------:R-:W5:Y:S01]  /*dbe0*/  LD.E.128 R72, desc[UR40][R72.64] ;  /* 0x0000002848487980 */ /* 0x000f62000c101d00 */
[----:B------:R-:W-:Y:S01]  /*dbf0*/  IMAD R76, R76, UR4, RZ ;  /* 0x000000044c4c7c24 */ /* 0x000fe2000f8e02ff */
[----:B------:R-:W-:Y:S01]  /*dc00*/  @!PT LDS RZ, [RZ] ;  /* 0x00000000fffff984 */ /* 0x000fe20000000800 */
[----:B------:R-:W-:Y:S01]  /*dc10*/  @!PT LDS RZ, [RZ] ;  /* 0x00000000fffff984 */ /* 0x000fe20000000800 */
[----:B------:R-:W-:Y:S01]  /*dc20*/  @!PT LDS RZ, [RZ] ;  /* 0x00000000fffff984 */ /* 0x000fe20000000800 */
[----:B------:R-:W-:Y:S01]  /*dc30*/  @!PT LDS RZ, [RZ] ;  /* 0x00000000fffff984 */ /* 0x000fe20000000800 */
[----:B------:R0:W-:Y:S06]  /*dc40*/  MEMBAR.ALL.CTA ;  /* 0x0000000000007992 */ /* 0x0001ec0000008000 */
[----:B0-----:R-:W0:Y:S01]  /*dc50*/  FENCE.VIEW.ASYNC.S ;  /* 0x00000000000073c6 */ /* 0x001e220000000000 */
[----:B------:R-:W-:Y:S01]  /*dc60*/  SHF.R.S32.HI R0, RZ, 0x1f, R77 ;  /* 0x0000001fff007819 */ /* 0x000fe2000001144d */
[----:B------:R-:W-:-:S02]  /*dc70*/  IMAD R79, R3, UR5, R76 ;  /* 0x00000005034f7c24 */ /* 0x000fc4000f8e024c */
[----:B------:R-:W-:Y:S01]  /*dc80*/  IMAD.WIDE.U32 R20, R3, UR4, R20 ;  /* 0x0000000403147c25 */ /* 0x000fe2000f8e0014 */
[----:B------:R-:W-:-:S03]  /*dc90*/  ULDC.64 UR4, c[0x0][0xad8] ;  /* 0x0002b60000047ab9 */ /* 0x000fc60000000a00 */
[----:B------:R-:W-:Y:S02]  /*dca0*/  IMAD.IADD R21, R21, 0x1, R79 ;  /* 0x0000000115157824 */ /* 0x000fe400078e024f */
[----:B------:R-:W-:Y:S02]  /*dcb0*/  IMAD R0, R0, UR4, RZ ;  /* 0x0000000400007c24 */ /* 0x000fe4000f8e02ff */
[----:B------:R-:W-:Y:S02]  /*dcc0*/  IMAD R85, R224, 0x80, R228 ;  /* 0x00000080e0557824 */ /* 0x000fe400078e02e4 */
[C---:B------:R-:W-:Y:S02]  /*dcd0*/  IMAD R79, R77.reuse, UR5, R0 ;  /* 0x000000054d4f7c24 */ /* 0x040fe4000f8e0200 */
[----:B------:R-:W-:Y:S01]  /*dce0*/  IMAD.WIDE.U32 R20, R77, UR4, R20 ;  /* 0x000000044d147c25 */ /* 0x000fe2000f8e0014 */
[----:B------:R-:W-:Y:S01]  /*dcf0*/  ISETP.GE.AND P2, PT, R85, R78, PT ;  /* 0x0000004e5500720c */ /* 0x000fe20003f46270 */
[----:B------:R-:W-:-:S02]  /*dd00*/  ULDC.64 UR4, c[0x0][0xa80] ;  /* 0x0002a00000047ab9 */ /* 0x000fc40000000a00 */
[----:B------:R-:W-:Y:S02]  /*dd10*/  VIADD R0, R18, 0x22820 ;  /* 0x0002282012007836 */ /* 0x000fe40000000000 */
[----:B------:R-:W-:Y:S01]  /*dd20*/  IMAD.IADD R21, R21, 0x1, R79 ;  /* 0x0000000115157824 */ /* 0x000fe200078e024f */
[C---:B------:R-:W-:Y:S01]  /*dd30*/  LEA R79, P3, R20.reuse, UR4, 0x1 ;  /* 0x00000004144f7c11 */ /* 0x040fe2000f8608ff */
[----:B------:R-:W-:Y:S01]  /*dd40*/  VIADD R3, R85, 0x20 ;  /* 0x0000002055037836 */ /* 0x000fe20000000000 */
[----:B------:R-:W-:Y:S02]  /*dd50*/  PRMT R0, RZ, 0x654, R0 ;  /* 0x00000654ff007816 */ /* 0x000fe40000000000 */
[----:B------:R-:W-:Y:S02]  /*dd60*/  LEA.HI.X R84, R20, UR5, R21, 0x1, P3 ;  /* 0x0000000514547c11 */ /* 0x000fe400098f0c15 */
[----:B------:R-:W-:Y:S01]  /*dd70*/  ISETP.GE.AND P1, PT, R3, R78, PT ;  /* 0x0000004e0300720c */ /* 0x000fe20003f26270 */
[----:B------:R-:W-:Y:S01]  /*dd80*/  VIADD R3, R85, 0x40 ;  /* 0x0000004055037836 */ /* 0x000fe20000000000 */
[----:B0-----:R0:W-:Y:S01]  /*dd90*/  SYNCS.ARRIVE.TRANS64.RED.A1T0 RZ, [R0+URZ], RZ ;  /* 0x000000ff00ff79a7 */ /* 0x0011e2000810043f */
[----:B------:R1:W2:Y:S01]  /*dda0*/  SHFL.IDX PT, R82, R79, RZ, 0x181f ;  /* 0x00181fff4f527589 */ /* 0x0002a200000e0000 */
[----:B------:R-:W-:Y:S01]  /*ddb0*/  BSSY B1, `(.L_x_732) ;  /* 0x0000019000017945 */ /* 0x000fe20003800000 */
[----:B------:R-:W-:-:S02]  /*ddc0*/  SHF.R.S32.HI R86, RZ, 0x1f, R215 ;  /* 0x0000001fff567819 */ /* 0x000fc400000114d7 */
[----:B------:R-:W-:Y:S01]  /*ddd0*/  ISETP.GE.AND P0, PT, R3, R78, PT ;  /* 0x0000004e0300720c */ /* 0x000fe20003f06270 */
[----:B0-----:R1:W0:Y:S01]  /*dde0*/  SHFL.IDX PT, R0, R84, RZ, 0x181f ;  /* 0x00181fff54007589 */ /* 0x00122200000e0000 */
[----:B------:R-:W-:Y:S02]  /*ddf0*/  SHF.R.S32.HI R87, RZ, 0x1f, R213 ;  /* 0x0000001fff577819 */ /* 0x000fe400000114d5 */
[----:B------:R-:W-:Y:S02]  /*de00*/  SHF.R.S32.HI R88, RZ, 0x1f, R214 ;  /* 0x0000001fff587819 */ /* 0x000fe400000114d6 */
[----:B------:R-:W-:Y:S01]  /*de10*/  SHF.R.S32.HI R92, RZ, 0x1f, R209 ;  /* 0x0000001fff5c7819 */ /* 0x000fe200000114d1 */
[----:B------:R-:W-:Y:S06]  /*de20*/  @P2 BRA `(.L_x_733) ;  /* 0x0000000000442947 */ /* 0x000fec0003800000 */
[----:B------:R-:W-:Y:S02]  /*de30*/  ULDC UR4, c[0x0][0xac8] ;  /* 0x0002b20000047ab9 */ /* 0x000fe40000000800 */
[----:B------:R-:W-:Y:S02]  /*de40*/  ISETP.GE.AND P2, PT, R209, UR4, PT ;  /* 0x00000004d1007c0c */ /* 0x000fe4000bf46270 */
[----:B------:R-:W-:Y:S02]  /*de50*/  ISETP.GE.AND P3, PT, R214, UR4, PT ;  /* 0x00000004d6007c0c */ /* 0x000fe4000bf66270 */
[----:B------:R-:W-:-:S09]  /*de60*/  ISETP.GE.AND P4, PT, R213, UR4, PT ;  /* 0x00000004d5007c0c */ /* 0x000fd2000bf86270 */
[----:B--2---:R-:W-:-:S04]  /*de70*/  @!P2 LEA R20, P5, R209, R82, 0x1 ;  /* 0x00000052d114a211 */ /* 0x004fc800078a08ff */
[----:B0-----:R-:W-:Y:S02]  /*de80*/  @!P2 LEA.HI.X R21, R209, R0, R92, 0x1, P5 ;  /* 0x00000000d115a211 */ /* 0x001fe400028f0c5c */
[----:B------:R-:W-:-:S03]  /*de90*/  ISETP.GE.AND P5, PT, R215, UR4, PT ;  /* 0x00000004d7007c0c */ /* 0x000fc6000bfa6270 */
[----:B-----5:R3:W-:Y:S01]  /*dea0*/  @!P2 ST.E.128 desc[UR40][R20.64], R4 ;  /* 0x000000041400a985 */ /* 0x0207e2000c101d28 */
[----:B------:R-:W-:-:S04]  /*deb0*/  @!P3 LEA R76, P2, R214, R82, 0x1 ;  /* 0x00000052d64cb211 */ /* 0x000fc800078408ff */
        /* <DEDUP_REMOVED lines=8> */
.L_x_733:
[----:B------:R-:W-:Y:S05]  /*df40*/  BSYNC B1 ;  /* 0x0000000000017941 */ /* 0x000fea0003800000 */
.L_x_732:
[----:B0-----:R0:W4:Y:S01]  /*df50*/  SHFL.IDX PT, R0, R84, 0x1, 0x181f ;  /* 0x00381f0054007f89 */ /* 0x00112200000e0000 */
[----:B------:R-:W-:Y:S03]  /*df60*/  BSSY B1, `(.L_x_734) ;  /* 0x0000014000017945 */ /* 0x000fe60003800000 */
[----:B---3-5:R0:W3:Y:S01]  /*df70*/  SHFL.IDX PT, R28, R79, 0x1, 0x181f ;  /* 0x00381f004f1c7f89 */ /* 0x0280e200000e0000 */
[----:B------:R-:W-:Y:S05]  /*df80*/  @P1 BRA `(.L_x_735) ;  /* 0x0000000000441947 */ /* 0x000fea0003800000 */
[----:B------:R-:W-:Y:S02]  /*df90*/  ULDC UR4, c[0x0][0xac8] ;  /* 0x0002b20000047ab9 */ /* 0x000fe40000000800 */
[----:B------:R-:W-:Y:S02]  /*dfa0*/  ISETP.GE.AND P4, PT, R209, UR4, PT ;  /* 0x00000004d1007c0c */ /* 0x000fe4000bf86270 */
[----:B------:R-:W-:Y:S02]  /*dfb0*/  ISETP.GE.AND P3, PT, R214, UR4, PT ;  /* 0x00000004d6007c0c */ /* 0x000fe4000bf66270 */
[----:B------:R-:W-:Y:S02]  /*dfc0*/  ISETP.GE.AND P2, PT, R213, UR4, PT ;  /* 0x00000004d5007c0c */ /* 0x000fe4000bf46270 */
[----:B------:R-:W-:-:S07]  /*dfd0*/  ISETP.GE.AND P1, PT, R215, UR4, PT ;  /* 0x00000004d7007c0c */ /* 0x000fce000bf26270 */
[----:B---3--:R-:W-:-:S04]  /*dfe0*/  @!P4 LEA R4, P5, R209, R28, 0x1 ;  /* 0x0000001cd104c211 */ /* 0x008fc800078a08ff */
[----:B----4-:R-:W-:Y:S02]  /*dff0*/  @!P4 LEA.HI.X R5, R209, R0, R92, 0x1, P5 ;  /* 0x00000000d105c211 */ /* 0x010fe400028f0c5c */
[----:B------:R-:W-:-:S03]  /*e000*/  @!P3 LEA R6, P5, R214, R28, 0x1 ;  /* 0x0000001cd606b211 */ /* 0x000fc600078a08ff */
[----:B------:R3:W-:Y:S01]  /*e010*/  @!P4 ST.E.128 desc[UR40][R4.64], R8 ;  /* 0x000000080400c985 */ /* 0x0007e2000c101d28 */
        /* <DEDUP_REMOVED lines=8> */
.L_x_735:
[----:B------:R-:W-:Y:S05]  /*e0a0*/  BSYNC B1 ;  /* 0x0000000000017941 */ /* 0x000fea0003800000 */
.L_x_734:
[----:B----4-:R4:W0:Y:S01]  /*e0b0*/  SHFL.IDX PT, R0, R84, 0x2, 0x181f ;  /* 0x00581f0054007f89 */ /* 0x01082200000e0000 */
[----:B------:R-:W-:Y:S03]  /*e0c0*/  BSSY B1, `(.L_x_736) ;  /* 0x0000014000017945 */ /* 0x000fe60003800000 */
[----:B---3--:R4:W3:Y:S01]  /*e0d0*/  SHFL.IDX PT, R10, R79, 0x2, 0x181f ;  /* 0x00581f004f0a7f89 */ /* 0x0088e200000e0000 */
[----:B------:R-:W-:Y:S05]  /*e0e0*/  @P0 BRA `(.L_x_737) ;  /* 0x0000000000440947 */ /* 0x000fea0003800000 */
[----:B------:R-:W-:Y:S02]  /*e0f0*/  ULDC UR4, c[0x0][0xac8] ;  /* 0x0002b20000047ab9 */ /* 0x000fe40000000800 */
[----:B------:R-:W-:Y:S02]  /*e100*/  ISETP.GE.AND P3, PT, R209, UR4, PT ;  /* 0x00000004d1007c0c */ /* 0x000fe4000bf66270 */
[----:B------:R-:W-:Y:S02]  /*e110*/  ISETP.GE.AND P2, PT, R214, UR4, PT ;  /* 0x00000004d6007c0c */ /* 0x000fe4000bf46270 */
[----:B------:R-:W-:Y:S02]  /*e120*/  ISETP.GE.AND P1, PT, R213, UR4, PT ;  /* 0x00000004d5007c0c */ /* 0x000fe4000bf26270 */
[----:B------:R-:W-:-:S07]  /*e130*/  ISETP.GE.AND P0, PT, R215, UR4, PT ;  /* 0x00000004d7007c0c */ /* 0x000fce000bf06270 */
[CC--:B---3--:R-:W-:Y:S02]  /*e140*/  @!P3 LEA R4, P5, R209.reuse, R10.reuse, 0x1 ;  /* 0x0000000ad104b211 */ /* 0x0c8fe400078a08ff */
[C---:B------:R-:W-:Y:S02]  /*e150*/  @!P2 LEA R6, P4, R214.reuse, R10, 0x1 ;  /* 0x0000000ad606a211 */ /* 0x040fe400078808ff */
[----:B0-----:R-:W-:Y:S02]  /*e160*/  @!P3 LEA.HI.X R5, R209, R0, R92, 0x1, P5 ;  /* 0x00000000d105b211 */ /* 0x001fe400028f0c5c */
        /* <DEDUP_REMOVED lines=9> */
.L_x_737:
[----:B------:R-:W-:Y:S05]  /*e200*/  BSYNC B1 ;  /* 0x0000000000017941 */ /* 0x000fea0003800000 */
.L_x_736:
[----:B------:R-:W-:Y:S01]  /*e210*/  VIADD R3, R85, 0x60 ;  /* 0x0000006055037836 */ /* 0x000fe20000000000 */
[----:B01--4-:R-:W4:Y:S04]  /*e220*/  SHFL.IDX PT, R84, R84, 0x3, 0x181f ;  /* 0x00781f0054547f89 */ /* 0x013f2800000e0000 */
[----:B------:R-:W-:Y:S01]  /*e230*/  ISETP.GE.AND P0, PT, R3, R78, PT ;  /* 0x0000004e0300720c */ /* 0x000fe20003f06270 */
[----:B------:R0:W1:-:S12]  /*e240*/  SHFL.IDX PT, R0, R79, 0x3, 0x181f ;  /* 0x00781f004f007f89 */ /* 0x00005800000e0000 */
[----:B0-----:R-:W-:Y:S05]  /*e250*/  @P0 BRA `(.L_x_738) ;  /* 0x0000000c00e40947 */ /* 0x001fea0003800000 */
[----:B------:R-:W-:Y:S02]  /*e260*/  ULDC UR4, c[0x0][0xac8] ;  /* 0x0002b20000047ab9 */ /* 0x000fe40000000800 */
[----:B------:R-:W-:Y:S02]  /*e270*/  ISETP.GE.AND P3, PT, R209, UR4, PT ;  /* 0x00000004d1007c0c */ /* 0x000fe4000bf66270 */
[----:B------:R-:W-:Y:S02]  /*e280*/  ISETP.GE.AND P4, PT, R214, UR4, PT ;  /* 0x00000004d6007c0c */ /* 0x000fe4000bf86270 */
[----:B------:R-:W-:-:S09]  /*e290*/  ISETP.GE.AND P5, PT, R213, UR4, PT ;  /* 0x00000004d5007c0c */ /* 0x000fd2000bfa6270 */
[-C--:B-1----:R-:W-:Y:S02]  /*e2a0*/  @!P3 LEA R4, P0, R209, R0.reuse, 0x1 ;  /* 0x00000000d104b211 */ /* 0x082fe400078008ff */
[CC--:B------:R-:W-:Y:S02]  /*e2b0*/  @!P4 LEA R6, P1, R214.reuse, R0.reuse, 0x1 ;  /* 0x00000000d606c211 */ /* 0x0c0fe400078208ff */
[----:B------:R-:W-:Y:S02]  /*e2c0*/  @!P5 LEA R8, P2, R213, R0, 0x1 ;  /* 0x00000000d508d211 */ /* 0x000fe400078408ff */
[-C--:B----4-:R-:W-:Y:S02]  /*e2d0*/  @!P3 LEA.HI.X R5, R209, R84.reuse, R92, 0x1, P0 ;  /* 0x00000054d105b211 */ /* 0x090fe400000f0c5c */
[-C--:B------:R-:W-:Y:S02]  /*e2e0*/  @!P4 LEA.HI.X R7, R214, R84.reuse, R88, 0x1, P1 ;  /* 0x00000054d607c211 */ /* 0x080fe400008f0c58 */
[----:B------:R-:W-:Y:S01]  /*e2f0*/  @!P5 LEA.HI.X R9, R213, R84, R87, 0x1, P2 ;  /* 0x00000054d509d211 */ /* 0x000fe200010f0c57 */
[----:B------:R0:W-:Y:S01]  /*e300*/  @!P3 ST.E.128 desc[UR40][R4.64], R24 ;  /* 0x000000180400b985 */ /* 0x0001e2000c101d28 */
[----:B------:R-:W-:-:S03]  /*e310*/  ISETP.GE.AND P0, PT, R215, UR4, PT ;  /* 0x00000004d7007c0c */ /* 0x000fc6000bf06270 */
[----:B------:R0:W-:Y:S04]  /*e320*/  @!P4 ST.E.128 desc[UR40][R6.64], R40 ;  /* 0x000000280600c985 */ /* 0x0001e8000c101d28 */
[----:B------:R0:W-:Y:S06]  /*e330*/  @!P5 ST.E.128 desc[UR40][R8.64], R56 ;  /* 0x000000380800d985 */ /* 0x0001ec000c101d28 */
[----:B------:R-:W-:Y:S05]  /*e340*/  @P0 BRA `(.L_x_738) ;  /* 0x0000000c00a80947 */ /* 0x000fea0003800000 */
[----:B0-----:R-:W-:-:S04]  /*e350*/  LEA R4, P0, R215, R0, 0x1 ;  /* 0x00000000d7047211 */ /* 0x001fc800078008ff */
[----:B------:R-:W-:-:S05]  /*e360*/  LEA.HI.X R5, R215, R84, R86, 0x1, P0 ;  /* 0x00000054d7057211 */ /* 0x000fca00000f0c56 */
[----:B------:R0:W-:Y:S01]  /*e370*/  ST.E.128 desc[UR40][R4.64], R72 ;  /* 0x0000004804007985 */ /* 0x0001e2000c101d28 */
[----:B------:R-:W-:Y:S05]  /*e380*/  BRA `(.L_x_738) ;  /* 0x0000000c00987947 */ /* 0x000fea0003800000 */
.L_x_730:
[----:B------:R-:W-:Y:S01]  /*e390*/  ULDC.64 UR4, c[0x0][0xc00] ;  /* 0x0003000000047ab9 */ /* 0x000fe20000000a00 */
[----:B------:R-:W-:Y:S01]  /*e3a0*/  IMAD.MOV.U32 R0, RZ, RZ, RZ ;  /* 0x000000ffff007224 */ /* 0x000fe200078e00ff */
[----:B------:R-:W-:Y:S01]  /*e3b0*/  ISETP.NE.U32.AND P0, PT, RZ, UR4, PT ;  /* 0x00000004ff007c0c */ /* 0x000fe2000bf05070 */
[----:B------:R-:W2:Y:S01]  /*e3c0*/  LDC R21, c[0x0][0xbe8] ;  /* 0x0002fa00ff157b82 */ /* 0x000ea20000000800 */
[----:B------:R-:W-:Y:S02]  /*e3d0*/  IADD3 R4, P1, R219, UR4, RZ ;  /* 0x00000004db047c10 */ /* 0x000fe4000ff3e0ff */
[----:B------:R-:W-:Y:S02]  /*e3e0*/  ISETP.NE.AND.EX P0, PT, RZ, UR5, PT, P0 ;  /* 0x00000005ff007c0c */ /* 0x000fe4000bf05300 */
[----:B------:R-:W-:Y:S01]  /*e3f0*/  IADD3.X R5, R220, UR5, RZ, P1, !PT ;  /* 0x00000005dc057c10 */ /* 0x000fe20008ffe4ff */
[----:B------:R-:W-:Y:S02]  /*e400*/  ULDC.64 UR4, c[0x0][0xc08] ;  /* 0x0003020000047ab9 */ /* 0x000fe40000000a00 */
[----:B------:R-:W-:-:S04]  /*e410*/  ISETP.NE.U32.AND P1, PT, RZ, UR4, PT ;  /* 0x00000004ff007c0c */ /* 0x000fc8000bf25070 */
[----:B------:R-:W-:-:S04]  /*e420*/  ISETP.NE.AND.EX P1, PT, RZ, UR5, PT, P1 ;  /* 0x00000005ff007c0c */ /* 0x000fc8000bf25310 */
[----:B------:R3:W5:Y:S01]  /*e430*/  @P0 LDG.E R0, desc[UR40][R4.64] ;  /* 0x0000002804000981 */ /* 0x000762000c1e1900 */
[----:B------:R-:W4:Y:S08]  /*e440*/  S2R R3, SR_TID.X ;  /* 0x0000000000037919 */ /* 0x000f300000002100 */
[----:B------:R-:W-:Y:S01]  /*e450*/  @P1 IADD3 R6, P2, R219, UR4, RZ ;  /* 0x00000004db061c10 */ /* 0x000fe2000ff5e0ff */
[----:B------:R-:W-:-:S02]  /*e460*/  ULDC UR4, c[0x0][0xa88] ;  /* 0x0002a20000047ab9 */ /* 0x000fc40000000800 */
[----:B------:R-:W-:Y:S01]  /*e470*/  IMAD.U32 R8, RZ, RZ, UR4 ;  /* 0x00000004ff087e24 */ /* 0x000fe2000f8e00ff */
[----:B------:R-:W-:-:S05]  /*e480*/  @P1 IADD3.X R7, R220, UR5, RZ, P2, !PT ;  /* 0x00000005dc071c10 */ /* 0x000fca00097fe4ff */
[----:B------:R3:W5:Y:S01]  /*e490*/  @P1 LDG.E R8, desc[UR40][R6.64] ;  /* 0x0000002806081981 */ /* 0x000762000c1e1900 */
[----:B--2---:R-:W-:-:S13]  /*e4a0*/  ISETP.NE.AND P2, PT, R21, 0x1, PT ;  /* 0x000000011500780c */ /* 0x004fda0003f45270 */
[----:B------:R-:W2:Y:S01]  /*e4b0*/  @P2 LDC R15, c[0x0][0xbec] ;  /* 0x0002fb00ff0f2b82 */ /* 0x000ea20000000800 */
[----:B----4-:R-:W-:-:S05]  /*e4c0*/  VIADD R3, R3, 0xffffff80 ;  /* 0xffffff8003037836 */ /* 0x010fca0000000000 */
[----:B------:R-:W-:Y:S01]  /*e4d0*/  ISETP.GE.AND P3, PT, R3, 0x80, PT ;  /* 0x000000800300780c */ /* 0x000fe20003f66270 */
[----:B---3--:R-:W-:-:S12]  /*e4e0*/  @P1 BRA `(.L_x_739) ;  /* 0x0000000000101947 */ /* 0x008fd80003800000 */
[----:B------:R-:W-:Y:S05]  /*e4f0*/  @!P0 BRA `(.L_x_739) ;  /* 0x00000000000c8947 */ /* 0x000fea0003800000 */
[----:B------:R-:W3:Y:S04]  /*e500*/  LDG.E R3, desc[UR40][R4.64] ;  /* 0x0000002804037981 */ /* 0x000ee8000c1e1900 */
[----:B-----5:R-:W3:Y:S02]  /*e510*/  LDG.E R8, desc[UR40][R4.64+0x4] ;  /* 0x0000042804087981 */ /* 0x020ee4000c1e1900 */
[----:B---3--:R-:W-:-:S07]  /*e520*/  IMAD.IADD R8, R8, 0x1, -R3 ;  /* 0x0000000108087824 */ /* 0x008fce00078e0a03 */
.L_x_739:
[----:B------:R-:W-:Y:S01]  /*e530*/  BSSY B1, `(.L_x_740) ;  /* 0x000002e000017945 */ /* 0x000fe20003800000 */
[----:B------:R-:W-:Y:S02]  /*e540*/  SHF.R.S32.HI R10, RZ, 0x1f, R218 ;  /* 0x0000001fff0a7819 */ /* 0x000fe400000114da */
[----:B------:R-:W-:Y:S02]  /*e550*/  SEL R221, R221, RZ, !P0 ;  /* 0x000000ffdddd7207 */ /* 0x000fe40004000000 */
[----:B------:R-:W-:Y:S02]  /*e560*/  SEL R229, R229, RZ, !P0 ;  /* 0x000000ffe5e57207 */ /* 0x000fe40004000000 */
[----:B-----5:R-:W-:Y:S01]  /*e570*/  SHF.R.S32.HI R11, RZ, 0x1f, R0 ;  /* 0x0000001fff0b7819 */ /* 0x020fe20000011400 */
[----:B------:R-:W-:Y:S06]  /*e580*/  @P3 BRA `(.L_x_741) ;  /* 0x0000000000a03947 */ /* 0x000fec0003800000 */
[----:B------:R-:W3:Y:S01]  /*e590*/  S2R R3, SR_TID.X ;  /* 0x0000000000037919 */ /* 0x000ee20000002100 */
[----:B------:R-:W4:Y:S02]  /*e5a0*/  LDC R12, c[0x0][0xbe8] ;  /* 0x0002fa00ff0c7b82 */ /* 0x000f240000000800 */
[----:B----4-:R-:W-:Y:S01]  /*e5b0*/  IMAD R4, R8, R12, RZ ;  /* 0x0000000c08047224 */ /* 0x010fe200078e02ff */
[----:B---3--:R-:W-:-:S05]  /*e5c0*/  LEA R3, R224, R3, 0x7 ;  /* 0x00000003e0037211 */ /* 0x008fca00078e38ff */
[----:B------:R-:W-:-:S05]  /*e5d0*/  VIADD R9, R3, 0xffffff80 ;  /* 0xffffff8003097836 */ /* 0x000fca0000000000 */
[----:B------:R-:W-:-:S13]  /*e5e0*/  ISETP.GE.AND P0, PT, R9, R4, PT ;  /* 0x000000040900720c */ /* 0x000fda0003f06270 */
[----:B------:R-:W-:Y:S05]  /*e5f0*/  @P0 BRA `(.L_x_741) ;  /* 0x0000000000840947 */ /* 0x000fea0003800000 */
[----:B------:R-:W-:Y:S01]  /*e600*/  ISETP.NE.AND P0, PT, R12, 0x1, PT ;  /* 0x000000010c00780c */ /* 0x000fe20003f05270 */
[----:B------:R-:W-:Y:S01]  /*e610*/  ULDC.64 UR4, c[0x0][0xb90] ;  /* 0x0002e40000047ab9 */ /* 0x000fe20000000a00 */
[----:B------:R-:W-:Y:S02]  /*e620*/  IMAD.MOV.U32 R4, RZ, RZ, R0 ;  /* 0x000000ffff047224 */ /* 0x000fe400078e0000 */
[----:B------:R-:W-:Y:S02]  /*e630*/  IMAD R7, R10, UR4, RZ ;  /* 0x000000040a077c24 */ /* 0x000fe4000f8e02ff */
[----:B------:R-:W-:Y:S02]  /*e640*/  IMAD.MOV.U32 R5, RZ, RZ, R11 ;  /* 0x000000ffff057224 */ /* 0x000fe400078e000b */
[----:B------:R-:W-:Y:S02]  /*e650*/  IMAD.MOV.U32 R3, RZ, RZ, R9 ;  /* 0x000000ffff037224 */ /* 0x000fe400078e0009 */
[----:B------:R-:W-:-:S03]  /*e660*/  IMAD.WIDE.U32 R4, R218, UR4, R4 ;  /* 0x00000004da047c25 */ /* 0x000fc6000f8e0004 */
[----:B------:R-:W3:Y:S01]  /*e670*/  @P0 LDC R6, c[0x0][0xbec] ;  /* 0x0002fb00ff060b82 */ /* 0x000ee20000000800 */
[----:B------:R-:W-:Y:S01]  /*e680*/  IMAD R7, R218, UR5, R7 ;  /* 0x00000005da077c24 */ /* 0x000fe2000f8e0207 */
[----:B------:R-:W-:-:S03]  /*e690*/  ULDC.64 UR4, c[0x0][0xb98] ;  /* 0x0002e60000047ab9 */ /* 0x000fc60000000a00 */
[----:B------:R-:W-:-:S03]  /*e6a0*/  IMAD.IADD R5, R5, 0x1, R7 ;  /* 0x0000000105057824 */ /* 0x000fc600078e0207 */
[----:B------:R-:W4:Y:S01]  /*e6b0*/  @P0 LDC R13, c[0x0][0xbf0] ;  /* 0x0002fc00ff0d0b82 */ /* 0x000f220000000800 */
[----:B------:R-:W-:-:S04]  /*e6c0*/  IMAD.WIDE.U32 R4, R221, UR4, R4 ;  /* 0x00000004dd047c25 */ /* 0x000fc8000f8e0004 */
[----:B---3--:R-:W-:-:S05]  /*e6d0*/  @P0 IMAD.HI.U32 R6, R9, R6, RZ ;  /* 0x0000000609060227 */ /* 0x008fca00078e00ff */
[----:B----4-:R-:W-:Y:S01]  /*e6e0*/  @P0 SHF.R.U32.HI R3, RZ, R13, R6 ;  /* 0x0000000dff030219 */ /* 0x010fe20000011606 */
[----:B------:R-:W-:-:S03]  /*e6f0*/  IMAD R6, R229, UR4, RZ ;  /* 0x00000004e5067c24 */ /* 0x000fc6000f8e02ff */
[----:B------:R-:W-:Y:S01]  /*e700*/  IADD3 R4, P0, R3, R4, RZ ;  /* 0x0000000403047210 */ /* 0x000fe20007f1e0ff */
[----:B------:R-:W-:Y:S02]  /*e710*/  IMAD.MOV R7, RZ, RZ, -R3 ;  /* 0x000000ffff077224 */ /* 0x000fe400078e0a03 */
[----:B------:R-:W-:Y:S01]  /*e720*/  IMAD R6, R221, UR5, R6 ;  /* 0x00000005dd067c24 */ /* 0x000fe2000f8e0206 */
[----:B------:R-:W-:Y:S01]  /*e730*/  ULDC.64 UR4, c[0x0][0xb88] ;  /* 0x0002e20000047ab9 */ /* 0x000fe20000000a00 */
[----:B------:R-:W-:Y:S01]  /*e740*/  IMAD R7, R12, R7, R9 ;  /* 0x000000070c077224 */ /* 0x000fe200078e0209 */
[----:B------:R-:W-:-:S04]  /*e750*/  SHF.R.S32.HI R9, RZ, 0x1f, R3 ;  /* 0x0000001fff097819 */ /* 0x000fc80000011403 */
[----:B------:R-:W-:Y:S02]  /*e760*/  SHF.R.S32.HI R3, RZ, 0x1f, R7 ;  /* 0x0000001fff037819 */ /* 0x000fe40000011407 */
[----:B------:R-:W-:-:S03]  /*e770*/  IADD3.X R5, R9, R5, R6, P0, !PT ;  /* 0x0000000509057210 */ /* 0x000fc600007fe406 */
[----:B------:R-:W-:Y:S02]  /*e780*/  IMAD R6, R3, UR4, RZ ;  /* 0x0000000403067c24 */ /* 0x000fe4000f8e02ff */
[----:B------:R-:W-:-:S04]  /*e790*/  IMAD.WIDE.U32 R4, R7, UR4, R4 ;  /* 0x0000000407047c25 */ /* 0x000fc8000f8e0004 */
[----:B------:R-:W-:Y:S01]  /*e7a0*/  IMAD R3, R7, UR5, R6 ;  /* 0x0000000507037c24 */ /* 0x000fe2000f8e0206 */
[----:B------:R-:W-:Y:S02]  /*e7b0*/  ULDC.64 UR4, c[0x0][0xb50] ;  /* 0x0002d40000047ab9 */ /* 0x000fe40000000a00 */
[----:B------:R-:W-:Y:S01]  /*e7c0*/  LEA R6, P0, R4, UR4, 0x2 ;  /* 0x0000000404067c11 */ /* 0x000fe2000f8010ff */
[----:B------:R-:W-:-:S05]  /*e7d0*/  IMAD.IADD R3, R5, 0x1, R3 ;  /* 0x0000000105037824 */ /* 0x000fca00078e0203 */
[----:B------:R-:W-:Y:S01]  /*e7e0*/  LEA.HI.X R7, R4, UR5, R3, 0x2, P0 ;  /* 0x0000000504077c11 */ /* 0x000fe200080f1403 */
[----:B------:R-:W-:-:S05]  /*e7f0*/  IMAD.MOV.U32 R3, RZ, RZ, -0x800000 ;  /* 0xff800000ff037424 */ /* 0x000fca00078e00ff */
[----:B------:R3:W-:Y:S02]  /*e800*/  STG.E desc[UR40][R6.64], R3 ;  /* 0x0000000306007986 */ /* 0x0007e4000c101928 */
.L_x_741:
[----:B------:R-:W-:Y:S05]  /*e810*/  BSYNC B1 ;  /* 0x0000000000017941 */ /* 0x000fea0003800000 */
.L_x_740:
[----:B------:R-:W4:Y:S01]  /*e820*/  @P2 LDC R9, c[0x0][0xbf0] ;  /* 0x0002fc00ff092b82 */ /* 0x000f220000000800 */
[----:B------:R-:W-:Y:S01]  /*e830*/  ULDC.64 UR4, c[0x0][0xaa0] ;  /* 0x0002a80000047ab9 */ /* 0x000fe20000000a00 */
[----:B---3--:R-:W-:Y:S02]  /*e840*/  IMAD R7, R216, 0x20, R228 ;  /* 0x00000020d8077824 */ /* 0x008fe400078e02e4 */
[----:B------:R-:W-:Y:S02]  /*e850*/  IMAD R3, R11, UR4, RZ ;  /* 0x000000040b037c24 */ /* 0x000fe4000f8e02ff */
[----:B------:R-:W-:-:S04]  /*e860*/  IMAD.WIDE.U32 R4, R0, UR4, RZ ;  /* 0x0000000400047c25 */ /* 0x000fc8000f8e00ff */
[----:B------:R-:W-:Y:S01]  /*e870*/  IMAD R3, R0, UR5, R3 ;  /* 0x0000000500037c24 */ /* 0x000fe2000f8e0203 */
[----:B------:R-:W-:-:S03]  /*e880*/  ULDC.64 UR4, c[0x0][0xae8] ;  /* 0x0002ba0000047ab9 */ /* 0x000fc60000000a00 */
[----:B------:R-:W-:Y:S02]  /*e890*/  IMAD.IADD R5, R5, 0x1, R3 ;  /* 0x0000000105057824 */ /* 0x000fe400078e0203 */
[----:B------:R-:W-:Y:S02]  /*e8a0*/  IMAD R3, R10, UR4, RZ ;  /* 0x000000040a037c24 */ /* 0x000fe4000f8e02ff */
[----:B------:R-:W-:Y:S02]  /*e8b0*/  IMAD R10, R224, 0x80, R7 ;  /* 0x00000080e00a7824 */ /* 0x000fe400078e0207 */
[----:B------:R-:W-:Y:S02]  /*e8c0*/  IMAD R7, R218, UR5, R3 ;  /* 0x00000005da077c24 */ /* 0x000fe4000f8e0203 */
[----:B--2---:R-:W-:-:S04]  /*e8d0*/  @P2 IMAD.HI.U32 R0, R10, R15, RZ ;  /* 0x0000000f0a002227 */ /* 0x004fc800078e00ff */
[----:B------:R-:W-:Y:S01]  /*e8e0*/  IMAD.WIDE.U32 R4, R218, UR4, R4 ;  /* 0x00000004da047c25 */ /* 0x000fe2000f8e0004 */
[----:B------:R-:W-:-:S03]  /*e8f0*/  ULDC.64 UR4, c[0x0][0xaf0] ;  /* 0x0002bc0000047ab9 */ /* 0x000fc60000000a00 */
[----:B------:R-:W-:Y:S01]  /*e900*/  IMAD.MOV.U32 R3, RZ, RZ, R10 ;  /* 0x000000ffff037224 */ /* 0x000fe200078e000a */
[----:B----4-:R-:W-:Y:S01]  /*e910*/  @P2 SHF.R.U32.HI R3, RZ, R9, R0 ;  /* 0x00000009ff032219 */ /* 0x010fe20000011600 */
[----:B------:R-:W-:Y:S02]  /*e920*/  IMAD.IADD R5, R5, 0x1, R7 ;  /* 0x0000000105057824 */ /* 0x000fe400078e0207 */
[----:B------:R-:W-:Y:S01]  /*e930*/  IMAD R6, R229, UR4, RZ ;  /* 0x00000004e5067c24 */ /* 0x000fe2000f8e02ff */
[--C-:B------:R-:W-:Y:S01]  /*e940*/  SHF.R.S32.HI R0, RZ, 0x1f, R3.reuse ;  /* 0x0000001fff007819 */ /* 0x100fe20000011403 */
[----:B------:R-:W-:Y:S02]  /*e950*/  IMAD.MOV R7, RZ, RZ, -R3 ;  /* 0x000000ffff077224 */ /* 0x000fe400078e0a03 */
[C---:B------:R-:W-:Y:S02]  /*e960*/  IMAD R9, R221.reuse, UR5, R6 ;  /* 0x00000005dd097c24 */ /* 0x040fe4000f8e0206 */
[----:B------:R-:W-:Y:S01]  /*e970*/  IMAD.WIDE.U32 R4, R221, UR4, R4 ;  /* 0x00000004dd047c25 */ /* 0x000fe2000f8e0004 */
[----:B------:R-:W-:-:S03]  /*e980*/  ULDC.64 UR4, c[0x0][0xae0] ;  /* 0x0002b80000047ab9 */ /* 0x000fc60000000a00 */
[----:B------:R-:W-:Y:S02]  /*e990*/  IMAD R7, R21, R7, R10 ;  /* 0x0000000715077224 */ /* 0x000fe400078e020a */
[----:B------:R-:W-:Y:S02]  /*e9a0*/  IMAD R6, R0, UR4, RZ ;  /* 0x0000000400067c24 */ /* 0x000fe4000f8e02ff */
[----:B------:R-:W-:Y:S01]  /*e9b0*/  IMAD.IADD R5, R5, 0x1, R9 ;  /* 0x0000000105057824 */ /* 0x000fe200078e0209 */
[----:B------:R-:W-:Y:S01]  /*e9c0*/  SHF.R.S32.HI R0, RZ, 0x1f, R7 ;  /* 0x0000001fff007819 */ /* 0x000fe20000011407 */
[C---:B------:R-:W-:Y:S02]  /*e9d0*/  IMAD R9, R3.reuse, UR5, R6 ;  /* 0x0000000503097c24 */ /* 0x040fe4000f8e0206 */
[----:B------:R-:W-:Y:S01]  /*e9e0*/  IMAD.WIDE.U32 R4, R3, UR4, R4 ;  /* 0x0000000403047c25 */ /* 0x000fe2000f8e0004 */
[----:B------:R-:W-:-:S03]  /*e9f0*/  ULDC.64 UR4, c[0x0][0xad8] ;  /* 0x0002b60000047ab9 */ /* 0x000fc60000000a00 */
[----:B------:R-:W-:Y:S01]  /*ea00*/  IMAD R0, R0, UR4, RZ ;  /* 0x0000000400007c24 */ /* 0x000fe2000f8e02ff */
[----:B------:R-:W-:-:S03]  /*ea10*/  IADD3 R5, R5, R9, RZ ;  /* 0x0000000905057210 */ /* 0x000fc60007ffe0ff */
[C---:B------:R-:W-:Y:S02]  /*ea20*/  IMAD R3, R7.reuse, UR5, R0 ;  /* 0x0000000507037c24 */ /* 0x040fe4000f8e0200 */
[----:B------:R-:W-:Y:S01]  /*ea30*/  IMAD.WIDE.U32 R4, R7, UR4, R4 ;  /* 0x0000000407047c25 */ /* 0x000fe2000f8e0004 */
[----:B------:R-:W-:-:S03]  /*ea40*/  ULDC.64 UR4, c[0x0][0xa80] ;  /* 0x0002a00000047ab9 */ /* 0x000fc60000000a00 */
[----:B------:R-:W-:Y:S01]  /*ea50*/  IMAD.IADD R5, R5, 0x1, R3 ;  /* 0x0000000105057824 */ /* 0x000fe200078e0203 */
[----:B------:R-:W-:Y:S01]  /*ea60*/  LEA R3, P0, R4, UR4, 0x1 ;  /* 0x0000000404037c11 */ /* 0x000fe2000f8008ff */
[----:B------:R-:W-:-:S03]  /*ea70*/  UMOV UR4, 0xffffffff ;  /* 0xffffffff00047882 */ /* 0x000fc60000000000 */
[----:B------:R-:W-:Y:S01]  /*ea80*/  LEA.HI.X R4, R4, UR5, R5, 0x1, P0 ;  /* 0x0000000504047c11 */ /* 0x000fe200080f0c05 */
[----:B------:R-:W-:Y:S08]  /*ea90*/  BRA.DIV UR4, `(.L_x_742) ;  /* 0x0000008604007947 */ /* 0x000ff0000b800000 */
[----:B------:R2:W3:Y:S04]  /*eaa0*/  SHFL.IDX PT, R0, R4, RZ, 0x181f ;  /* 0x00181fff04007589 */ /* 0x0004e800000e0000 */
[----:B------:R2:W4:Y:S02]  /*eab0*/  SHFL.IDX PT, R14, R3, RZ, 0x181f ;  /* 0x00181fff030e7589 */ /* 0x00052400000e0000 */
.L_x_936:
[----:B------:R-:W-:Y:S01]  /*eac0*/  IMAD R8, R8, R21, RZ ;  /* 0x0000001508087224 */ /* 0x000fe200078e02ff */
[----:B------:R-:W-:Y:S01]  /*ead0*/  BSSY B1, `(.L_x_743) ;  /* 0x0000019000017945 */ /* 0x000fe20003800000 */
[----:B------:R-:W-:-:S05]  /*eae0*/  IMAD R7, R224, 0x80, R228 ;  /* 0x00000080e0077824 */ /* 0x000fca00078e02e4 */
[----:B------:R-:W-:-:S13]  /*eaf0*/  ISETP.GE.AND P0, PT, R7, R8, PT ;  /* 0x000000080700720c */ /* 0x000fda0003f06270 */
[----:B------:R-:W-:Y:S05]  /*eb00*/  @P0 BRA `(.L_x_744) ;  /* 0x0000000000540947 */ /* 0x000fea0003800000 */
[----:B------:R-:W-:Y:S01]  /*eb10*/  ULDC UR4, c[0x0][0xac8] ;  /* 0x0002b20000047ab9 */ /* 0x000fe20000000800 */
[----:B------:R-:W-:Y:S02]  /*eb20*/  SHF.R.S32.HI R5, RZ, 0x1f, R209 ;  /* 0x0000001fff057819 */ /* 0x000fe400000114d1 */
[----:B------:R-:W-:Y:S02]  /*eb30*/  ISETP.GE.AND P3, PT, R209, UR4, PT ;  /* 0x00000004d1007c0c */ /* 0x000fe4000bf66270 */
[----:B------:R-:W-:Y:S02]  /*eb40*/  ISETP.GE.AND P2, PT, R214, UR4, PT ;  /* 0x00000004d6007c0c */ /* 0x000fe4000bf46270 */
[----:B------:R-:W-:Y:S02]  /*eb50*/  ISETP.GE.AND P1, PT, R213, UR4, PT ;  /* 0x00000004d5007c0c */ /* 0x000fe4000bf26270 */
[----:B------:R-:W-:Y:S02]  /*eb60*/  ISETP.GE.AND P0, PT, R215, UR4, PT ;  /* 0x00000004d7007c0c */ /* 0x000fe4000bf06270 */
[----:B------:R-:W-:-:S02]  /*eb70*/  SHF.R.S32.HI R9, RZ, 0x1f, R214 ;  /* 0x0000001fff097819 */ /* 0x000fc400000114d6 */
[----:B------:R-:W-:-:S03]  /*eb80*/  SHF.R.S32.HI R6, RZ, 0x1f, R213 ;  /* 0x0000001fff067819 */ /* 0x000fc600000114d5 */
[CC--:B----4-:R-:W-:Y:S02]  /*eb90*/  @!P3 LEA R10, P5, R209.reuse, R14.reuse, 0x1 ;  /* 0x0000000ed10ab211 */ /* 0x0d0fe400078a08ff */
[C---:B------:R-:W-:Y:S02]  /*eba0*/  @!P2 LEA R12, P4, R214.reuse, R14, 0x1 ;  /* 0x0000000ed60ca211 */ /* 0x040fe400078808ff */
[----:B---3--:R-:W-:Y:S02]  /*ebb0*/  @!P3 LEA.HI.X R11, R209, R0, R5, 0x1, P5 ;  /* 0x00000000d10bb211 */ /* 0x008fe400028f0c05 */
[----:B------:R-:W-:Y:S02]  /*ebc0*/  @!P1 LEA R20, P5, R213, R14, 0x1 ;  /* 0x0000000ed5149211 */ /* 0x000fe400078a08ff */
[----:B------:R-:W-:Y:S01]  /*ebd0*/  @!P2 LEA.HI.X R13, R214, R0, R9, 0x1, P4 ;  /* 0x00000000d60da211 */ /* 0x000fe200020f0c09 */
[----:B------:R3:W-:Y:S01]  /*ebe0*/  @!P3 ST.E.128 desc[UR40][R10.64], RZ ;  /* 0x000000ff0a00b985 */ /* 0x0007e2000c101d28 */
[----:B------:R-:W-:-:S02]  /*ebf0*/  SHF.R.S32.HI R5, RZ, 0x1f, R215 ;  /* 0x0000001fff057819 */ /* 0x000fc400000114d7 */
[----:B------:R-:W-:Y:S01]  /*ec00*/  @!P0 LEA R14, P4, R215, R14, 0x1 ;  /* 0x0000000ed70e8211 */ /* 0x000fe200078808ff */
[----:B------:R3:W-:Y:S01]  /*ec10*/  @!P2 ST.E.128 desc[UR40][R12.64], RZ ;  /* 0x000000ff0c00a985 */ /* 0x0007e2000c101d28 */
[-C--:B------:R-:W-:Y:S02]  /*ec20*/  @!P1 LEA.HI.X R21, R213, R0.reuse, R6, 0x1, P5 ;  /* 0x00000000d5159211 */ /* 0x080fe400028f0c06 */
[----:B------:R-:W-:-:S03]  /*ec30*/  @!P0 LEA.HI.X R15, R215, R0, R5, 0x1, P4 ;  /* 0x00000000d70f8211 */ /* 0x000fc600020f0c05 */
[----:B------:R3:W-:Y:S04]  /*ec40*/  @!P1 ST.E.128 desc[UR40][R20.64], RZ ;  /* 0x000000ff14009985 */ /* 0x0007e8000c101d28 */
[----:B------:R3:W-:Y:S02]  /*ec50*/  @!P0 ST.E.128 desc[UR40][R14.64], RZ ;  /* 0x000000ff0e008985 */ /* 0x0007e4000c101d28 */
.L_x_744:
[----:B------:R-:W-:Y:S05]  /*ec60*/  BSYNC B1 ;  /* 0x0000000000017941 */ /* 0x000fea0003800000 */
.L_x_743:
[----:B------:R-:W-:-:S03]  /*ec70*/  UMOV UR4, 0xffffffff ;  /* 0xffffffff00047882 */ /* 0x000fc60000000000 */
[----:B------:R-:W-:Y:S05]  /*ec80*/  BRA.DIV UR4, `(.L_x_745) ;  /* 0x0000008204b87947 */ /* 0x000fea000b800000 */
[----:B---3--:R3:W0:Y:S04]  /*ec90*/  SHFL.IDX PT, R0, R4, 0x1, 0x181f ;  /* 0x00381f0004007f89 */ /* 0x00862800000e0000 */
[----:B----4-:R3:W4:Y:S02]  /*eca0*/  SHFL.IDX PT, R14, R3, 0x1, 0x181f ;  /* 0x00381f00030e7f89 */ /* 0x01072400000e0000 */
.L_x_940:
[----:B------:R-:W-:Y:S01]  /*ecb0*/  VIADD R5, R7, 0x20 ;  /* 0x0000002007057836 */ /* 0x000fe20000000000 */
[----:B------:R-:W-:Y:S04]  /*ecc0*/  BSSY B1, `(.L_x_746) ;  /* 0x0000018000017945 */ /* 0x000fe80003800000 */
        /* <DEDUP_REMOVED lines=12> */
[----:B0-----:R-:W-:Y:S02]  /*ed90*/  @!P3 LEA.HI.X R11, R209, R0, R6, 0x1, P5 ;  /* 0x00000000d10bb211 */ /* 0x001fe400028f0c06 */
        /* <DEDUP_REMOVED lines=10> */
.L_x_747:
[----:B------:R-:W-:Y:S05]  /*ee40*/  BSYNC B1 ;  /* 0x0000000000017941 */ /* 0x000fea0003800000 */
.L_x_746:
[----:B------:R-:W-:-:S03]  /*ee50*/  UMOV UR4, 0xffffffff ;  /* 0xffffffff00047882 */ /* 0x000fc60000000000 */
[----:B------:R-:W-:Y:S05]  /*ee60*/  BRA.DIV UR4, `(.L_x_748) ;  /* 0x0000008204887947 */ /* 0x000fea000b800000 */
[----:B0-----:R0:W0:Y:S04]  /*ee70*/  SHFL.IDX PT, R0, R4, 0x2, 0x181f ;  /* 0x00581f0004007f89 */ /* 0x00102800000e0000 */
[----:B----4-:R4:W0:Y:S02]  /*ee80*/  SHFL.IDX PT, R14, R3, 0x2, 0x181f ;  /* 0x00581f00030e7f89 */ /* 0x01082400000e0000 */
.L_x_944:
        /* <DEDUP_REMOVED lines=12> */
[CC--:B0-----:R-:W-:Y:S02]  /*ef50*/  @!P3 LEA R10, P5, R209.reuse, R14.reuse, 0x1 ;  /* 0x0000000ed10ab211 */ /* 0x0c1fe400078a08ff */
[C---:B------:R-:W-:Y:S02]  /*ef60*/  @!P2 LEA R12, P4, R214.reuse, R14, 0x1 ;  /* 0x0000000ed60ca211 */ /* 0x040fe400078808ff */
[----:B------:R-:W-:Y:S02]  /*ef70*/  @!P3 LEA.HI.X R11, R209, R0, R6, 0x1, P5 ;  /* 0x00000000d10bb211 */ /* 0x000fe400028f0c06 */
        /* <DEDUP_REMOVED lines=10> */
.L_x_750:
[----:B------:R-:W-:Y:S05]  /*f020*/  BSYNC B1 ;  /* 0x0000000000017941 */ /* 0x000fea0003800000 */
.L_x_749:
[----:B------:R-:W-:-:S03]  /*f030*/  UMOV UR4, 0xffffffff ;  /* 0xffffffff00047882 */ /* 0x000fc60000000000 */
[----:B------:R-:W-:Y:S05]  /*f040*/  BRA.DIV UR4, `(.L_x_751) ;  /* 0x0000008204587947 */ /* 0x000fea000b800000 */
[----:B0-----:R0:W0:Y:S04]  /*f050*/  SHFL.IDX PT, R0, R4, 0x3, 0x181f ;  /* 0x00781f0004007f89 */ /* 0x00102800000e0000 */
[----:B------:R0:W0:Y:S02]  /*f060*/  SHFL.IDX PT, R14, R3, 0x3, 0x181f ;  /* 0x00781f00030e7f89 */ /* 0x00002400000e0000 */
.L_x_948:
[----:B0-234-:R-:W-:-:S05]  /*f070*/  VIADD R3, R7, 0x60 ;  /* 0x0000006007037836 */ /* 0x01dfca0000000000 */
        /* <DEDUP_REMOVED lines=9> */
[----:B------:R-:W-:Y:S02]  /*f110*/  SHF.R.S32.HI R11, RZ, 0x1f, R213 ;  /* 0x0000001fff0b7819 */ /* 0x000fe400000114d5 */
[----:B------:R-:W-:Y:S02]  /*f120*/  SHF.R.S32.HI R10, RZ, 0x1f, R215 ;  /* 0x0000001fff0a7819 */ /* 0x000fe400000114d7 */
[CC--:B------:R-:W-:Y:S02]  /*f130*/  @!P3 LEA R4, P5, R209.reuse, R14.reuse, 0x1 ;  /* 0x0000000ed104b211 */ /* 0x0c0fe400078a08ff */
[----:B------:R-:W-:Y:S02]  /*f140*/  @!P2 LEA R6, P4, R214, R14, 0x1 ;  /* 0x0000000ed606a211 */ /* 0x000fe400078808ff */
[----:B------:R-:W-:Y:S02]  /*f150*/  @!P3 LEA.HI.X R5, R209, R0, R9, 0x1, P5 ;  /* 0x00000000d105b211 */ /* 0x000fe400028f0c09 */
[----:B------:R-:W-:-:S02]  /*f160*/  @!P1 LEA R8, P5, R213, R14, 0x1 ;  /* 0x0000000ed5089211 */ /* 0x000fc400078a08ff */
[----:B------:R-:W-:Y:S01]  /*f170*/  @!P2 LEA.HI.X R7, R214, R0, R12, 0x1, P4 ;  /* 0x00000000d607a211 */ /* 0x000fe200020f0c0c */
[----:B------:R0:W-:Y:S01]  /*f180*/  @!P3 ST.E.128 desc[UR40][R4.64], RZ ;  /* 0x000000ff0400b985 */ /* 0x0001e2000c101d28 */
[----:B------:R-:W-:Y:S02]  /*f190*/  @!P0 LEA R14, P4, R215, R14, 0x1 ;  /* 0x0000000ed70e8211 */ /* 0x000fe400078808ff */
[-C--:B------:R-:W-:Y:S01]  /*f1a0*/  @!P1 LEA.HI.X R9, R213, R0.reuse, R11, 0x1, P5 ;  /* 0x00000000d5099211 */ /* 0x080fe200028f0c0b */
[----:B------:R0:W-:Y:S01]  /*f1b0*/  @!P2 ST.E.128 desc[UR40][R6.64], RZ ;  /* 0x000000ff0600a985 */ /* 0x0001e2000c101d28 */
[----:B------:R-:W-:-:S03]  /*f1c0*/  @!P0 LEA.HI.X R15, R215, R0, R10, 0x1, P4 ;  /* 0x00000000d70f8211 */ /* 0x000fc600020f0c0a */
[----:B------:R0:W-:Y:S04]  /*f1d0*/  @!P1 ST.E.128 desc[UR40][R8.64], RZ ;  /* 0x000000ff08009985 */ /* 0x0001e8000c101d28 */
[----:B------:R0:W-:Y:S02]  /*f1e0*/  @!P0 ST.E.128 desc[UR40][R14.64], RZ ;  /* 0x000000ff0e008985 */ /* 0x0001e4000c101d28 */
.L_x_738:
[----:B------:R-:W-:Y:S05]  /*f1f0*/  BSYNC B0 ;  /* 0x0000000000007941 */ /* 0x000fea0003800000 */
.L_x_729:
[----:B------:R-:W-:Y:S02]  /*f200*/  ULDC UR4, c[0x0][0xc3c] ;  /* 0x00030f0000047ab9 */ /* 0x000fe40000000800 */
[----:B-1----:R-:W-:-:S13]  /*f210*/  ISETP.GE.AND P0, PT, R91, UR4, PT ;  /* 0x000000045b007c0c */ /* 0x002fda000bf06270 */
[----:B------:R-:W-:Y:S05]  /*f220*/  @!P0 BRA `(.L_x_752) ;  /* 0xffffff1c00888947 */ /* 0x000fea000383ffff */
[----:B------:R-:W-:Y:S05]  /*f230*/  BRA `(.L_x_619) ;  /* 0x0000007400407947 */ /* 0x000fea0003800000 */
.L_x_617:
[----:B------:R-:W-:-:S08]  /*f240*/  NOP ;  /* 0x0000000000007918 */ /* 0x000fd00000000000 */
[----:B--2---:R-:W0:-:S00]  /*f250*/  USETMAXREG.DEALLOC.CTAPOOL 0x18 ;  /* 0x00000018000079c8 */ /* 0x004e0000080e0500 */
[----:B0-----:R-:W2:Y:S01]  /*f260*/  LDL.LU R2, [R1+0x1c] ;  /* 0x00001c0001027983 */ /* 0x001ea20000300800 */
[----:B------:R-:W-:-:S06]  /*f270*/  LOP3.LUT R0, R0, 0x3, RZ, 0xc0, !PT ;  /* 0x0000000300007812 */ /* 0x000fcc00078ec0ff */
[----:B------:R-:W0:Y:S02]  /*f280*/  SHFL.IDX PT, R0, R0, RZ, 0x1f ;  /* 0x00001fff00007589 */ /* 0x000e2400000e0000 */
[----:B0-----:R-:W-:Y:S01]  /*f290*/  ISETP.NE.AND P0, PT, R0, RZ, PT ;  /* 0x000000ff0000720c */ /* 0x001fe20003f05270 */
[----:B------:R-:W-:Y:S01]  /*f2a0*/  IMAD.MOV.U32 R0, RZ, RZ, RZ ;  /* 0x000000ffff007224 */ /* 0x000fe200078e00ff */
[----:B--2---:R-:W-:-:S11]  /*f2b0*/  LOP3.LUT R2, R2, 0xfffffffd, RZ, 0xc0, !PT ;  /* 0xfffffffd02027812 */ /* 0x004fd600078ec0ff */
[----:B------:R-:W-:-:S05]  /*f2c0*/  @P0 LOP3.LUT R2, R2, 0x2, RZ, 0xfc, !PT ;  /* 0x0000000202020812 */ /* 0x000fca00078efcff */
[----:B------:R0:W-:Y:S01]  /*f2d0*/  STL [R1+0x1c], R2 ;  /* 0x00001c0201007387 */ /* 0x0001e20000100800 */
        /* <DEDUP_REMOVED lines=8> */
.L_x_753:
        /* <DEDUP_REMOVED lines=42> */
.L_x_759:
[----:B------:R-:W-:Y:S01]  /*f600*/  UIADD3 UR4, UR4, 0x1f, URZ ;  /* 0x0000001f04047890 */ /* 0x000fe2000fffe03f */
[----:B------:R-:W-:-:S05]  /*f610*/  IMAD.U32 R19, RZ, RZ, UR7 ;  /* 0x00000007ff137e24 */ /* 0x000fca000f8e00ff */
[----:B0-----:R-:W-:-:S13]  /*f620*/  ISETP.LE.AND P6, PT, R6, UR4, PT ;  /* 0x0000000406007c0c */ /* 0x001fda000bfc3270 */
[----:B------:R-:W-:Y:S05]  /*f630*/  @P6 BRA `(.L_x_756) ;  /* 0x0000000400206947 */ /* 0x000fea0003800000 */
[----:B------:R-:W-:Y:S01]  /*f640*/  IADD3 R7, R5, UR4, RZ ;  /* 0x0000000405077c10 */ /* 0x000fe2000fffe0ff */
[----:B------:R-:W-:Y:S01]  /*f650*/  BSSY B0, `(.L_x_757) ;  /* 0x0000007000007945 */ /* 0x000fe20003800000 */
[----:B------:R-:W-:Y:S02]  /*f660*/  IMAD.MOV.U32 R0, RZ, RZ, RZ ;  /* 0x000000ffff007224 */ /* 0x000fe400078e00ff */
[----:B------:R-:W-:-:S13]  /*f670*/  ISETP.GE.OR P6, PT, R7, R6, !P0 ;  /* 0x000000060700720c */ /* 0x000fda00047c6670 */
[----:B------:R-:W-:Y:S05]  /*f680*/  @P6 BRA `(.L_x_758) ;  /* 0x00000000000c6947 */ /* 0x000fea0003800000 */
[----:B------:R-:W0:Y:S02]  /*f690*/  LDC.64 R2, c[0x0][0xc80] ;  /* 0x00032000ff027b82 */ /* 0x000e240000000a00 */
[----:B0-----:R-:W-:-:S05]  /*f6a0*/  IMAD.WIDE R2, R7, 0x4, R2 ;  /* 0x0000000407027825 */ /* 0x001fca00078e0202 */
[----:B------:R0:W5:Y:S02]  /*f6b0*/  LDG.E R0, desc[UR40][R2.64] ;  /* 0x0000002802007981 */ /* 0x000164000c1e1900 */
.L_x_758:
[----:B------:R-:W-:Y:S05]  /*f6c0*/  BSYNC B0 ;  /* 0x0000000000007941 */ /* 0x000fea0003800000 */
.L_x_757:
        /* <DEDUP_REMOVED lines=22> */
.L_x_755:
        /* <DEDUP_REMOVED lines=16> */
.L_x_760:
[----:B-1----:R-:W-:Y:S01]  /*f930*/  IMAD R16, R16, UR5, R7 ;  /* 0x0000000510107c24 */ /* 0x002fe2000f8e0207 */
[----:B------:R-:W-:Y:S01]  /*f940*/  IABS R6, R0 ;  /* 0x0000000000067213 */ /* 0x000fe20000000000 */
[----:B------:R-:W-:Y:S02]  /*f950*/  IMAD R7, R11, R4, RZ ;  /* 0x000000040b077224 */ /* 0x000fe400078e02ff */
[----:B0-----:R-:W-:Y:S01]  /*f960*/  IMAD.MOV.U32 R2, RZ, RZ, RZ ;  /* 0x000000ffff027224 */ /* 0x001fe200078e00ff */
[----:B------:R-:W-:Y:S01]  /*f970*/  IADD3 R17, -R16, UR6, RZ ;  /* 0x0000000610117c10 */ /* 0x000fe2000fffe1ff */
[----:B------:R-:W-:Y:S02]  /*f980*/  IMAD.MOV R6, RZ, RZ, -R6 ;  /* 0x000000ffff067224 */ /* 0x000fe400078e0a06 */
[----:B------:R-:W-:Y:S01]  /*f990*/  IMAD.HI.U32 R2, R3, R7, R2 ;  /* 0x0000000703027227 */ /* 0x000fe200078e0002 */
[----:B------:R-:W-:-:S03]  /*f9a0*/  IABS R3, R17 ;  /* 0x0000001100037213 */ /* 0x000fc60000000000 */
[----:B------:R-:W-:Y:S02]  /*f9b0*/  VIADD R19, R19, UR4 ;  /* 0x0000000413137c36 */ /* 0x000fe40008000000 */
[----:B------:R-:W-:-:S04]  /*f9c0*/  IMAD.HI.U32 R2, R2, R3, RZ ;  /* 0x0000000302027227 */ /* 0x000fc800078e00ff */
[----:B------:R-:W-:-:S05]  /*f9d0*/  IMAD R3, R2, R6, R3 ;  /* 0x0000000602037224 */ /* 0x000fca00078e0203 */
[----:B------:R-:W-:-:S13]  /*f9e0*/  ISETP.GT.U32.AND P1, PT, R4, R3, PT ;  /* 0x000000030400720c */ /* 0x000fda0003f24070 */
[-C--:B------:R-:W-:Y:S01]  /*f9f0*/  @!P1 IADD3 R3, R3, -R4.reuse, RZ ;  /* 0x8000000403039210 */ /* 0x080fe20007ffe0ff */
        /* <DEDUP_REMOVED lines=12> */
.L_x_756:
[----:B------:R-:W-:Y:S02]  /*fac0*/  IMAD.MOV.U32 R17, RZ, RZ, RZ ;  /* 0x000000ffff117224 */ /* 0x000fe400078e00ff */
[----:B------:R-:W-:Y:S02]  /*fad0*/  IMAD.U32 R16, RZ, RZ, UR6 ;  /* 0x00000006ff107e24 */ /* 0x000fe4000f8e00ff */
[----:B------:R-:W-:-:S07]  /*fae0*/  IMAD.MOV.U32 R18, RZ, RZ, RZ ;  /* 0x000000ffff127224 */ /* 0x000fce00078e00ff */
.L_x_761:
[----:B------:R-:W-:-:S13]  /*faf0*/  ISETP.NE.AND P0, PT, R5, RZ, PT ;  /* 0x000000ff0500720c */ /* 0x000fda0003f05270 */
[----:B------:R-:W0:Y:S01]  /*fb00*/  @!P0 S2R R3, SR_CgaCtaId ;  /* 0x0000000000038919 */ /* 0x000e220000008800 */
[----:B------:R-:W-:-:S04]  /*fb10*/  @!P0 MOV R0, 0x400 ;  /* 0x0000040000008802 */ /* 0x000fc80000000f00 */
[----:B0-----:R-:W-:-:S05]  /*fb20*/  @!P0 LEA R0, R3, R0, 0x18 ;  /* 0x0000000003008211 */ /* 0x001fca00078ec0ff */
[----:B------:R2:W-:Y:S01]  /*fb30*/  @!P0 STS.128 [R0+0x228d0], R16 ;  /* 0x0228d01000008388 */ /* 0x0005e20000000c00 */
[----:B------:R-:W-:Y:S06]  /*fb40*/  BAR.ARV 0x5, 0x180 ;  /* 0x0146000000007b1d */ /* 0x000fec0000002000 */
.L_x_754:
        /* <DEDUP_REMOVED lines=11> */
[----:B------:R-:W-:Y:S01]  /*fc00*/  ULDC.64 UR38, c[0x0][0x198] ;  /* 0x0000660000267ab9 */ /* 0x000fe20000000a00 */
[----:B------:R-:W-:Y:S01]  /*fc10*/  ULDC UR36, c[0x0][0xc] ;  /* 0x0000030000247ab9 */ /* 0x000fe20000000800 */
        /* <DEDUP_REMOVED lines=12> */
[----:B------:R-:W-:Y:S01]  /*fce0*/  MOV R0, 0x1 ;  /* 0x0000000100007802 */ /* 0x000fe20000000f00 */
[----:B------:R0:W-:Y:S04]  /*fcf0*/  STL [R1+0x4], R4 ;  /* 0x0000040401007387 */ /* 0x0001e80000100800 */
[----:B------:R0:W-:Y:S04]  /*fd00*/  STL [R1+0x2c], R2 ;  /* 0x00002c0201007387 */ /* 0x0001e80000100800 */
[----:B------:R0:W-:Y:S04]  /*fd10*/  STL [R1+0x8], RZ ;  /* 0x000008ff01007387 */ /* 0x0001e80000100800 */
[----:B------:R0:W-:Y:S04]  /*fd20*/  STL [R1+0x14], R0 ;  /* 0x0000140001007387 */ /* 0x0001e80000100800 */
[----:B------:R0:W-:Y:S04]  /*fd30*/  STL [R1+0xc], RZ ;  /* 0x00000cff01007387 */ /* 0x0001e80000100800 */
[----:B------:R0:W-:Y:S04]  /*fd40*/  STL [R1+0x18], R0 ;  /* 0x0000180001007387 */ /* 0x0001e80000100800 */
[----:B------:R0:W-:Y:S02]  /*fd50*/  STL [R1+0x3c], RZ ;  /* 0x00003cff01007387 */ /* 0x0001e40000100800 */
.L_x_902:
[----:B0-2---:R-:W0:Y:S02]  /*fd60*/  LDC.64 R2, c[0x0][0xc88] ;  /* 0x00032200ff027b82 */ /* 0x005e240000000a00 */
[----:B0-----:R-:W-:-:S05]  /*fd70*/  IMAD.WIDE R2, R19, 0x4, R2 ;  /* 0x0000000413027825 */ /* 0x001fca00078e0202 */
[----:B------:R-:W2:Y:S01]  /*fd80*/  LDG.E R15, desc[UR40][R2.64] ;  /* 0x00000028020f7981 */ /* 0x000ea2000c1e1900 */
[----:B------:R-:W-:Y:S05]  /*fd90*/  YIELD ;  /* 0x0000000000007946 */ /* 0x000fea0003800000 */
[----:B------:R-:W-:Y:S01]  /*fda0*/  ULDC.64 UR4, c[0x0][0xa28] ;  /* 0x00028a0000047ab9 */ /* 0x000fe20000000a00 */
[----:B---3--:R-:W-:Y:S01]  /*fdb0*/  IMAD.MOV.U32 R0, RZ, RZ, RZ ;  /* 0x000000ffff007224 */ /* 0x008fe200078e00ff */
[----:B------:R-:W-:Y:S01]  /*fdc0*/  ISETP.NE.U32.AND P0, PT, RZ, UR4, PT ;  /* 0x00000004ff007c0c */ /* 0x000fe2000bf05070 */
[----:B------:R-:W-:Y:S01]  /*fdd0*/  ULDC.64 UR10, c[0x0][0xa18] ;  /* 0x00028600000a7ab9 */ /* 0x000fe20000000a00 */
        /* <DEDUP_REMOVED lines=9> */
[----:B------:R0:W-:Y:S01]  /*fe70*/  STL [R1+0x40], R4 ;  /* 0x0000400401007387 */ /* 0x0001e20000100800 */
[----:B------:R-:W-:Y:S02]  /*fe80*/  ISETP.NE.U32.AND P2, PT, RZ, UR4, PT ;  /* 0x00000004ff007c0c */ /* 0x000fe4000bf45070 */
[----:B------:R-:W-:Y:S01]  /*fe90*/  SHF.L.U64.HI R13, R15, 0x2, R4 ;  /* 0x000000020f0d7819 */ /* 0x000fe20000010204 */
[----:B-1---5:R1:W5:Y:S01]  /*fea0*/  @P0 LDG.E R0, desc[UR40][R2.64] ;  /* 0x0000002802000981 */ /* 0x022362000c1e1900 */
[----:B------:R-:W-:Y:S01]  /*feb0*/  ISETP.NE.AND.EX P2, PT, RZ, UR5, PT, P2 ;  /* 0x00000005ff007c0c */ /* 0x000fe2000bf45320 */
[----:B------:R-:W-:Y:S01]  /*fec0*/  IMAD.MOV.U32 R12, RZ, RZ, RZ ;  /* 0x000000ffff0c7224 */ /* 0x000fe200078e00ff */
[----:B------:R-:W-:Y:S01]  /*fed0*/  ISETP.NE.U32.AND P3, PT, RZ, UR10, PT ;  /* 0x0000000aff007c0c */ /* 0x000fe2000bf65070 */
[----:B------:R-:W-:Y:S01]  /*fee0*/  STL [R1], R14 ;  /* 0x0000000e01007387 */ /* 0x000fe20000100800 */
[----:B------:R-:W-:-:S02]  /*fef0*/  ISETP.NE.U32.AND P0, PT, RZ, UR6, PT ;  /* 0x00000006ff007c0c */ /* 0x000fc4000bf05070 */
[C---:B0-----:R-:W-:Y:S01]  /*ff00*/  IADD3 R4, P4, R14.reuse, UR4, RZ ;  /* 0x000000040e047c10 */ /* 0x041fe2000ff9e0ff */
[----:B------:R-:W-:Y:S01]  /*ff10*/  STL [R1+0x20], R13 ;  /* 0x0000200d01007387 */ /* 0x000fe20000100800 */
[----:B------:R-:W-:Y:S02]  /*ff20*/  ISETP.NE.AND.EX P3, PT, RZ, UR11, PT, P3 ;  /* 0x0000000bff007c0c */ /* 0x000fe4000bf65330 */
[----:B-1----:R-:W-:Y:S02]  /*ff30*/  CS2R R2, SRZ ;  /* 0x0000000000027805 */ /* 0x002fe4000001ff00 */
[C---:B------:R-:W-:Y:S02]  /*ff40*/  IADD3.X R5, R13.reuse, UR5, RZ, P4, !PT ;  /* 0x000000050d057c10 */ /* 0x040fe4000a7fe4ff */
[----:B------:R-:W-:Y:S02]  /*ff50*/  IADD3 R6, P4, R14, UR8, RZ ;  /* 0x000000080e067c10 */ /* 0x000fe4000ff9e0ff */
[----:B------:R-:W-:Y:S01]  /*ff60*/  ISETP.NE.U32.AND P1, PT, RZ, UR8, PT ;  /* 0x00000008ff007c0c */ /* 0x000fe2000bf25070 */
[----:B------:R-:W2:Y:S01]  /*ff70*/  @P2 LDG.E R2, desc[UR40][R4.64] ;  /* 0x0000002804022981 */ /* 0x000ea2000c1e1900 */
[----:B------:R-:W-:Y:S01]  /*ff80*/  IADD3.X R7, R13, UR9, RZ, P4, !PT ;  /* 0x000000090d077c10 */ /* 0x000fe2000a7fe4ff */
[----:B------:R-:W-:Y:S01]  /*ff90*/  ULDC UR4, c[0x0][0x288] ;  /* 0x0000a20000047ab9 */ /* 0x000fe20000000800 */
[----:B------:R-:W-:-:S02]  /*ffa0*/  ISETP.NE.AND.EX P0, PT, RZ, UR7, PT, P0 ;  /* 0x00000007ff007c0c */ /* 0x000fc4000bf05300 */
[----:B------:R-:W-:Y:S02]  /*ffb0*/  ISETP.NE.AND.EX P1, PT, RZ, UR9, PT, P1 ;  /* 0x00000009ff007c0c */ /* 0x000fe4000bf25310 */
[C---:B------:R-:W-:Y:S02]  /*ffc0*/  @P3 IADD3 R10, P4, R14.reuse, UR10, RZ ;  /* 0x0000000a0e0a3c10 */ /* 0x040fe4000ff9e0ff */
[----:B------:R-:W-:Y:S02]  /*ffd0*/  IADD3 R8, P5, R14, UR6, RZ ;  /* 0x000000060e087c10 */ /* 0x000fe4000ffbe0ff */
[C---:B------:R-:W-:Y:S02]  /*ffe0*/  @P3 IADD3.X R11, R13.reuse, UR11, RZ, P4, !PT ;  /* 0x0000000b0d0b3c10 */ /* 0x040fe4000a7fe4ff */
[----:B------:R-:W-:-:S05]  /*fff0*/  IADD3.X R9, R13, UR7, RZ, P5, !PT ;  /* 0x000000070d097c10 */ /* 0x000fca000affe4ff */
[----:B------:R-:W5:Y:S04]  /*10000*/  @P0 LDG.E R12, desc[UR40][R8.64] ;  /* 0x00000028080c0981 */ /* 0x000f68000c1e1900 */
[----:B------:R-:W5:Y:S04]  /*10010*/  @P1 LDG.E R3, desc[UR40][R6.64] ;  /* 0x0000002806031981 */ /* 0x000f68000c1e1900 */
[----:B--2---:R0:W-:Y:S02]  /*10020*/  STL [R1+0x38], R2 ;  /* 0x0000380201007387 */ /* 0x0041e40000100800 */
[----:B0-----:R-:W-:Y:S01]  /*10030*/  IMAD.U32 R2, RZ, RZ, UR4 ;  /* 0x00000004ff027e24 */ /* 0x001fe2000f8e00ff */
[----:B------:R-:W-:-:S05]  /*10040*/  ULDC.64 UR4, c[0x0][0x418] ;  /* 0x0001060000047ab9 */ /* 0x000fca0000000a00 */
[----:B------:R0:W2:Y:S01]  /*10050*/  @P3 LDG.E R2, desc[UR40][R10.64] ;  /* 0x000000280a023981 */ /* 0x0000a2000c1e1900 */
[----:B------:R-:W-:-:S03]  /*10060*/  UISETP.NE.U32.AND UP0, UPT, UR4, URZ, UPT ;  /* 0x0000003f0400728c */ /* 0x000fc6000bf05070 */
[----:B------:R-:W-:Y:S01]  /*10070*/  ULDC UR4, c[0x0][0x424] ;  /* 0x0001090000047ab9 */ /* 0x000fe20000000800 */
[----:B------:R-:W-:-:S03]  /*10080*/  UISETP.NE.AND.EX UP0, UPT, UR5, URZ, UPT, UP0 ;  /* 0x0000003f0500728c */ /* 0x000fc6000bf05300 */
[----:B------:R-:W-:Y:S01]  /*10090*/  ULDC UR5, c[0x0][0x2f0] ;  /* 0x0000bc0000057ab9 */ /* 0x000fe20000000800 */
[----:B------:R-:W-:-:S04]  /*100a0*/  USEL UR4, UR4, 0x1, UP0 ;  /* 0x0000000104047887 */ /* 0x000fc80008000000 */
[----:B------:R-:W-:-:S03]  /*100b0*/  UIMAD UR4, UR4, UR5, URZ ;  /* 0x00000005040472a4 */ /* 0x000fc6000f8e023f */
[----:B------:R-:W-:Y:S02]  /*100c0*/  ULDC UR5, c[0x0][0x348] ;  /* 0x0000d20000057ab9 */ /* 0x000fe40000000800 */
[----:B0-----:R-:W-:Y:S01]  /*100d0*/  IMAD.U32 R10, RZ, RZ, UR5 ;  /* 0x00000005ff0a7e24 */ /* 0x001fe2000f8e00ff */
[----:B--2---:R0:W-:Y:S02]  /*100e0*/  STL [R1+0x54], R2 ;  /* 0x0000540201007387 */ /* 0x0041e40000100800 */
[----:B0-----:R-:W-:Y:S01]  /*100f0*/  IMAD.U32 R2, RZ, RZ, UR4 ;  /* 0x00000004ff027e24 */ /* 0x001fe2000f8e00ff */
[----:B------:R-:W-:Y:S06]  /*10100*/  @P3 BRA `(.L_x_763) ;  /* 0x0000000000143947 */ /* 0x000fec0003800000 */
[----:B------:R-:W-:Y:S05]  /*10110*/  @!P2 BRA `(.L_x_763) ;  /* 0x000000000010a947 */ /* 0x000fea0003800000 */
[----:B------:R-:W2:Y:S04]  /*10120*/  LDG.E R11, desc[UR40][R4.64] ;  /* 0x00000028040b7981 */ /* 0x000ea8000c1e1900 */
[----:B------:R-:W2:Y:S02]  /*10130*/  LDG.E R4, desc[UR40][R4.64+0x4] ;  /* 0x0000042804047981 */ /* 0x000ea4000c1e1900 */
[----:B--2---:R-:W-:-:S05]  /*10140*/  IMAD.IADD R4, R4, 0x1, -R11 ;  /* 0x0000000104047824 */ /* 0x004fca00078e0a0b */
[----:B------:R0:W-:Y:S02]  /*10150*/  STL [R1+0x54], R4 ;  /* 0x0000540401007387 */ /* 0x0001e40000100800 */
.L_x_763:
[----:B------:R-:W-:Y:S01]  /*10160*/  IMAD.MOV.U32 R11, RZ, RZ, R15 ;  /* 0x000000ffff0b7224 */ /* 0x000fe200078e000f */
[----:B------:R-:W-:Y:S01]  /*10170*/  ULDC.64 UR4, c[0x0][0xa20] ;  /* 0x0002880000047ab9 */ /* 0x000fe20000000a00 */
[----:B0----5:R-:W-:Y:S01]  /*10180*/  IMAD.IADD R4, R12, 0x1, R0 ;  /* 0x000000010c047824 */ /* 0x021fe200078e0200 */
[----:B------:R-:W-:Y:S02]  /*10190*/  ISETP.NE.U32.AND P2, PT, RZ, UR4, PT ;  /* 0x00000004ff007c0c */ /* 0x000fe4000bf45070 */
[----:B------:R0:W-:Y:S02]  /*101a0*/  STL [R1+0x10], R11 ;  /* 0x0000100b01007387 */ /* 0x0001e40000100800 */
[----:B------:R-:W-:Y:S02]  /*101b0*/  ISETP.NE.AND.EX P2, PT, RZ, UR5, PT, P2 ;  /* 0x00000005ff007c0c */ /* 0x000fe4000bf45320 */
[----:B------:R0:W-:Y:S11]  /*101c0*/  STL [R1+0x24], R4 ;  /* 0x0000240401007387 */ /* 0x0001f60000100800 */
[----:B0-----:R-:W-:Y:S05]  /*101d0*/  @!P2 BRA `(.L_x_764) ;  /* 0x000000000010a947 */ /* 0x001fea0003800000 */
[----:B------:R-:W-:-:S04]  /*101e0*/  IADD3 R4, P0, R14, UR4, RZ ;  /* 0x000000040e047c10 */ /* 0x000fc8000ff1e0ff */
[----:B------:R-:W-:-:S05]  /*101f0*/  IADD3.X R5, R13, UR5, RZ, P0, !PT ;  /* 0x000000050d057c10 */ /* 0x000fca00087fe4ff */
[----:B------:R0:W5:Y:S01]  /*10200*/  LDG.E R2, desc[UR40][R4.64] ;  /* 0x0000002804027981 */ /* 0x000162000c1e1900 */
[----:B------:R-:W-:Y:S05]  /*10210*/  BRA `(.L_x_765) ;  /* 0x0000000000107947 */ /* 0x000fea0003800000 */
.L_x_764:
[----:B------:R-:W-:Y:S05]  /*10220*/  @!P0 BRA `(.L_x_765) ;  /* 0x00000000000c8947 */ /* 0x000fea0003800000 */
[----:B------:R-:W2:Y:S04]  /*10230*/  LDG.E R4, desc[UR40][R8.64] ;  /* 0x0000002808047981 */ /* 0x000ea8000c1e1900 */
[----:B------:R-:W2:Y:S02]  /*10240*/  LDG.E R2, desc[UR40][R8.64+0x4] ;  /* 0x0000042808027981 */ /* 0x000ea4000c1e1900 */
[----:B--2---:R-:W-:-:S07]  /*10250*/  IMAD.IADD R2, R2, 0x1, -R4 ;  /* 0x0000000102027824 */ /* 0x004fce00078e0a04 */
.L_x_765:
[----:B-----5:R-:W-:Y:S02]  /*10260*/  IMAD.IADD R0, R2, 0x1, -R0 ;  /* 0x0000000102007824 */ /* 0x020fe400078e0a00 */
[----:B------:R-:W2:Y:S04]  /*10270*/  @P1 LDG.E R2, desc[UR40][R6.64] ;  /* 0x0000002806021981 */ /* 0x000ea8000c1e1900 */
[----:B------:R-:W2:Y:S01]  /*10280*/  @P1 LDG.E R6, desc[UR40][R6.64+0x4] ;  /* 0x0000042806061981 */ /* 0x000ea2000c1e1900 */
[----:B------:R-:W-:Y:S01]  /*10290*/  BSSY B0, `(.L_x_766) ;  /* 0x0000150000007945 */ /* 0x000fe20003800000 */
[----:B--2---:R-:W-:-:S04]  /*102a0*/  @P1 IMAD.IADD R10, R6, 0x1, -R2 ;  /* 0x00000001060a1824 */ /* 0x004fc800078e0a02 */
[----:B0-----:R-:W-:-:S04]  /*102b0*/  IMAD.IADD R4, R0, 0x1, R10 ;  /* 0x0000000100047824 */ /* 0x001fc800078e020a */
[----:B------:R-:W-:Y:S01]  /*102c0*/  VIADD R2, R4, 0x5f ;  /* 0x0000005f04027836 */ /* 0x000fe20000000000 */
[----:B------:R0:W-:Y:S03]  /*102d0*/  STL [R1+0x50], R4 ;  /* 0x0000500401007387 */ /* 0x0001e60000100800 */
[----:B------:R-:W-:-:S05]  /*102e0*/  IMAD.HI R2, R2, 0x2aaaaaab, RZ ;  /* 0x2aaaaaab02027827 */ /* 0x000fca00078e02ff */
[----:B0-----:R-:W-:-:S04]  /*102f0*/  SHF.R.U32.HI R4, RZ, 0x1f, R2 ;  /* 0x0000001fff047819 */ /* 0x001fc80000011602 */
[----:B------:R-:W-:-:S05]  /*10300*/  LEA.HI.SX32 R5, R2, R4, 0x1c ;  /* 0x0000000402057211 */ /* 0x000fca00078fe2ff */
[----:B------:R-:W-:Y:S01]  /*10310*/  IMAD R2, R5, 0x60, -R0 ;  /* 0x0000006005027824 */ /* 0x000fe200078e0a00 */
[----:B------:R-:W-:Y:S01]  /*10320*/  IADD3 R0, -R0, RZ, RZ ;  /* 0x000000ff00007210 */ /* 0x000fe20007ffe1ff */
[----:B------:R0:W-:Y:S03]  /*10330*/  STL [R1+0x30], R5 ;  /* 0x0000300501007387 */ /* 0x0001e60000100800 */
[----:B------:R-:W-:Y:S02]  /*10340*/  VIMNMX R10, R2, R10, PT ;  /* 0x0000000a020a7248 */ /* 0x000fe40003fe0100 */
[----:B------:R-:W-:-:S04]  /*10350*/  VIMNMX R0, RZ, R0, !PT ;  /* 0x00000000ff007248 */ /* 0x000fc80007fe0100 */
[----:B------:R-:W-:Y:S01]  /*10360*/  ISETP.GT.AND P0, PT, R10, R0, PT ;  /* 0x000000000a00720c */ /* 0x000fe20003f04270 */
[----:B0-----:R-:W-:-:S05]  /*10370*/  IMAD.WIDE.U32 R4, R0, -0x55555555, RZ ;  /* 0xaaaaaaab00047825 */ /* 0x001fca00078e00ff */
        /* <DEDUP_REMOVED lines=8> */
[----:B------:R-:W-:Y:S05]  /*10400*/  @!P2 BRA `(.L_x_767) ;  /* 0x0000001000e0a947 */ /* 0x000fea0003800000 */
[----:B------:R-:W-:Y:S01]  /*10410*/  UMOV UR4, 0xffffffff ;  /* 0xffffffff00047882 */ /* 0x000fe20000000000 */
[----:B------:R-:W-:Y:S02]  /*10420*/  SEL R0, R11, RZ, !P1 ;  /* 0x000000ff0b007207 */ /* 0x000fe40004800000 */
[----:B------:R-:W-:Y:S05]  /*10430*/  BRA.DIV UR4, `(.L_x_768) ;  /* 0x0000006e04a47947 */ /* 0x000fea000b800000 */
[----:B------:R-:W0:Y:S02]  /*10440*/  S2R R4, SR_TID.X ;  /* 0x0000000000047919 */ /* 0x000e240000002100 */
[----:B0-----:R-:W-:-:S04]  /*10450*/  SHF.R.U32.HI R4, RZ, 0x5, R4 ;  /* 0x00000005ff047819 */ /* 0x001fc80000011604 */
[----:B------:R-:W-:-:S05]  /*10460*/  LOP3.LUT R4, R4, 0x3, RZ, 0xc0, !PT ;  /* 0x0000000304047812 */ /* 0x000fca00078ec0ff */
[----:B------:R0:W1:Y:S02]  /*10470*/  SHFL.IDX PT, R14, R4, RZ, 0x1f ;  /* 0x00001fff040e7589 */ /* 0x00006400000e0000 */
.L_x_951:
[----:B-1----:R-:W-:Y:S02]  /*10480*/  ISETP.NE.AND P0, PT, R14, RZ, PT ;  /* 0x000000ff0e00720c */ /* 0x002fe40003f05270 */
[----:B------:R-:W-:-:S11]  /*10490*/  PLOP3.LUT P6, PT, PT, PT, PT, 0x8, 0x0 ;  /* 0x000000000000781c */ /* 0x000fd60003fce170 */
[----:B------:R-:W-:Y:S05]  /*104a0*/  @P0 BRA `(.L_x_769) ;  /* 0x00000000000c0947 */ /* 0x000fea0003800000 */
[----:B------:R-:W-:-:S03]  /*104b0*/  UMOV UR4, 0xffffffff ;  /* 0xffffffff00047882 */ /* 0x000fc60000000000 */
[----:B------:R-:W-:Y:S05]  /*104c0*/  BRA.DIV UR4, `(.L_x_770) ;  /* 0x0000006e04b47947 */ /* 0x000fea000b800000 */
[----:B------:R-:W-:-:S13]  /*104d0*/  ELECT P6, URZ, PT ;  /* 0x00000000003f782f */ /* 0x000fda00038c0000 */
.L_x_769:
[----:B0-----:R-:W2:Y:S04]  /*104e0*/  LDL R4, [R1+0x3c] ;  /* 0x00003c0001047983 */ /* 0x001ea80000100800 */
[----:B------:R-:W3:Y:S01]  /*104f0*/  LDL R6, [R1+0x4] ;  /* 0x0000040001067983 */ /* 0x000ee20000100800 */
[----:B------:R-:W-:Y:S01]  /*10500*/  BSSY B1, `(.L_x_771) ;  /* 0x0000008000017945 */ /* 0x000fe20003800000 */
[----:B--2---:R-:W-:-:S05]  /*10510*/  VIADD R4, R4, 0x1 ;  /* 0x0000000104047836 */ /* 0x004fca0000000000 */
[----:B------:R-:W-:-:S04]  /*10520*/  LEA.HI R5, R4, R4, RZ, 0x1 ;  /* 0x0000000404057211 */ /* 0x000fc800078f08ff */
[----:B------:R-:W-:-:S05]  /*10530*/  LOP3.LUT R5, R5, 0xfffffffe, RZ, 0xc0, !PT ;  /* 0xfffffffe05057812 */ /* 0x000fca00078ec0ff */
[----:B------:R-:W-:-:S05]  /*10540*/  IMAD.IADD R4, R4, 0x1, -R5 ;  /* 0x0000000104047824 */ /* 0x000fca00078e0a05 */
[----:B------:R-:W-:-:S04]  /*10550*/  SHF.L.U32 R4, R4, 0x1f, RZ ;  /* 0x0000001f04047819 */ /* 0x000fc800000006ff */
[----:B---3--:R-:W0:Y:S02]  /*10560*/  SYNCS.PHASECHK.TRANS64.TRYWAIT P0, [R6+URZ+0x22820], R4 ;  /* 0x02282004060075a7 */ /* 0x008e24000800017f */
[----:B0-----:R-:W-:Y:S05]  /*10570*/  @!P0 BRA `(.L_x_772) ;  /* 0x0000006c00a88947 */ /* 0x001fea0003800000 */
.L_x_954:
[----:B------:R-:W-:Y:S05]  /*10580*/  BSYNC B1 ;  /* 0x0000000000017941 */ /* 0x000fea0003800000 */
.L_x_771:
[----:B------:R-:W-:Y:S04]  /*10590*/  BSSY B1, `(.L_x_773) ;  /* 0x0000083000017945 */ /* 0x000fe80003800000 */
[----:B------:R-:W-:Y:S05]  /*105a0*/  @!P6 BRA `(.L_x_774) ;  /* 0x000000080004e947 */ /* 0x000fea0003800000 */
[----:B------:R-:W2:Y:S04]  /*105b0*/  LDL R6, [R1+0x4] ;  /* 0x0000040001067983 */ /* 0x000ea80000100800 */
[----:B------:R-:W3:Y:S01]  /*105c0*/  LDL R7, [R1+0xc] ;  /* 0x00000c0001077983 */ /* 0x000ee20000100800 */
[----:B0-----:R-:W0:Y:S01]  /*105d0*/  S2R R5, SR_TID.X ;  /* 0x0000000000057919 */ /* 0x001e220000002100 */
[----:B--2---:R-:W-:Y:S02]  /*105e0*/  IMAD.MOV.U32 R9, RZ, RZ, R6 ;  /* 0x000000ffff097224 */ /* 0x004fe400078e0006 */
[----:B------:R-:W2:Y:S02]  /*105f0*/  LDL R6, [R1+0x18] ;  /* 0x0000180001067983 */ /* 0x000ea40000100800 */
[----:B---3--:R-:W-:Y:S01]  /*10600*/  IMAD R4, R7, 0x8, R9 ;  /* 0x0000000807047824 */ /* 0x008fe200078e0209 */
[----:B0-----:R-:W-:Y:S01]  /*10610*/  LOP3.LUT R5, R5, 0x7f, RZ, 0xc0, !PT ;  /* 0x0000007f05057812 */ /* 0x001fe200078ec0ff */
[----:B------:R-:W-:Y:S03]  /*10620*/  BSSY B2, `(.L_x_775) ;  /* 0x0000005000027945 */ /* 0x000fe60003800000 */
[----:B------:R-:W-:-:S02]  /*10630*/  ISETP.NE.AND P1, PT, R5, RZ, PT ;  /* 0x000000ff0500720c */ /* 0x000fc40003f25270 */
[----:B--2---:R-:W-:-:S04]  /*10640*/  SHF.L.U32 R9, R6, 0x1f, RZ ;  /* 0x0000001f06097819 */ /* 0x004fc800000006ff */
[----:B------:R-:W0:Y:S02]  /*10650*/  SYNCS.PHASECHK.TRANS64.TRYWAIT P0, [R4+URZ+0x228a0], R9 ;  /* 0x0228a009040075a7 */ /* 0x000e24000800017f */
[----:B0-----:R-:W-:Y:S05]  /*10660*/  @!P0 BRA `(.L_x_776) ;  /* 0x0000006c00848947 */ /* 0x001fea0003800000 */
.L_x_955:
[----:B------:R-:W-:Y:S05]  /*10670*/  BSYNC B2 ;  /* 0x0000000000027941 */ /* 0x000fea0003800000 */
.L_x_775:
        /* <DEDUP_REMOVED lines=9> */
.L_x_778:
[----:B------:R-:W-:Y:S05]  /*10710*/  BSYNC B2 ;  /* 0x0000000000027941 */ /* 0x000fea0003800000 */
.L_x_777:
[----:B------:R-:W2:Y:S04]  /*10720*/  LDL R7, [R1+0x4] ;  /* 0x0000040001077983 */ /* 0x000ea80000100800 */
[----:B------:R-:W2:Y:S01]  /*10730*/  LDL R6, [R1+0xc] ;  /* 0x00000c0001067983 */ /* 0x000ea20000100800 */
[----:B------:R-:W-:Y:S01]  /*10740*/  IMAD.MOV.U32 R12, RZ, RZ, RZ ;  /* 0x000000ffff0c7224 */ /* 0x000fe200078e00ff */
[----:B------:R-:W-:Y:S01]  /*10750*/  UIADD3 UR4, UP0, UR38, 0x570, URZ ;  /* 0x0000057026047890 */ /* 0x000fe2000ff1e03f */
[----:B------:R-:W-:Y:S01]  /*10760*/  IMAD R5, R8, 0x60, R3 ;  /* 0x0000006008057824 */ /* 0x000fe200078e0203 */
[----:B------:R-:W-:Y:S01]  /*10770*/  PLOP3.LUT P0, PT, PT, PT, PT, 0x80, 0x0 ;  /* 0x000000000000781c */ /* 0x000fe20003f0f070 */
[----:B------:R-:W-:Y:S01]  /*10780*/  UMOV UR6, 0x0 ;  /* 0x0000000000067882 */ /* 0x000fe20000000000 */
[----:B------:R-:W-:Y:S01]  /*10790*/  R2UR UR10, R12 ;  /* 0x000000000c0a72ca */ /* 0x000fe200000e0000 */
[----:B------:R-:W-:Y:S01]  /*107a0*/  VIADD R5, R5, 0xffffffa0 ;  /* 0xffffffa005057836 */ /* 0x000fe20000000000 */
[----:B------:R-:W-:Y:S01]  /*107b0*/  UIADD3.X UR5, URZ, UR39, URZ, UP0, !UPT ;  /* 0x000000273f057290 */ /* 0x000fe200087fe43f */
[----:B------:R-:W-:Y:S01]  /*107c0*/  UMOV UR7, 0x12f00000 ;  /* 0x12f0000000077882 */ /* 0x000fe20000000000 */
[----:B--2---:R-:W-:-:S02]  /*107d0*/  IMAD R6, R6, 0x3000, R7 ;  /* 0x0000300006067824 */ /* 0x004fc400078e0207 */
[----:B------:R-:W-:Y:S02]  /*107e0*/  VIADD R7, R4, 0x22890 ;  /* 0x0002289004077836 */ /* 0x000fe40000000000 */
[----:B------:R-:W-:-:S07]  /*107f0*/  VIADD R6, R6, 0x1c400 ;  /* 0x0001c40006067836 */ /* 0x000fce0000000000 */
.L_x_779:
        /* <DEDUP_REMOVED lines=13> */
.L_x_956:
[----:B------:R-:W-:Y:S05]  /*108d0*/  BSYNC B2 ;  /* 0x0000000000027941 */ /* 0x000fea0003800000 */
.L_x_780:
[----:B------:R-:W-:Y:S01]  /*108e0*/  BSSY B2, `(.L_x_782) ;  /* 0x000000b000027945 */ /* 0x000fe20003800000 */
[----:B------:R-:W-:Y:S02]  /*108f0*/  IMAD.MOV.U32 R10, RZ, RZ, 0x0 ;  /* 0x00000000ff0a7424 */ /* 0x000fe400078e00ff */
[----:B------:R-:W-:Y:S01]  /*10900*/  IMAD.MOV.U32 R11, RZ, RZ, 0x12f00000 ;  /* 0x12f00000ff0b7424 */ /* 0x000fe200078e00ff */
[----:B------:R-:W-:Y:S06]  /*10910*/  @P1 BRA `(.L_x_783) ;  /* 0x00000000001c1947 */ /* 0x000fec0003800000 */
[----:B------:R-:W2:Y:S02]  /*10920*/  S2R R6, SR_TID.X ;  /* 0x0000000000067919 */ /* 0x000ea40000002100 */
[----:B--2---:R-:W-:Y:S01]  /*10930*/  LOP3.LUT R7, R6, 0x1f, RZ, 0xc0, !PT ;  /* 0x0000001f06077812 */ /* 0x004fe200078ec0ff */
[----:B------:R-:W-:-:S03]  /*10940*/  IMAD.MOV.U32 R6, RZ, RZ, 0xc000 ;  /* 0x0000c000ff067424 */ /* 0x000fc600078e00ff */
[----:B------:R-:W-:Y:S01]  /*10950*/  ISETP.NE.AND P0, PT, R7, RZ, PT ;  /* 0x000000ff0700720c */ /* 0x000fe20003f05270 */
[----:B------:R2:W-:-:S12]  /*10960*/  SYNCS.ARRIVE.TRANS64 RZ, [R4+URZ+0x228b0], R6 ;  /* 0x0228b00604ff79a7 */ /* 0x0005d8000800003f */
[----:B--2---:R-:W-:Y:S05]  /*10970*/  @!P0 BRA `(.L_x_783) ;  /* 0x0000000000048947 */ /* 0x004fea0003800000 */
[----:B------:R-:W-:Y:S01]  /*10980*/  BPT.TRAP 0x1 ;  /* 0x000000040000795c */ /* 0x000fe20000300000 */
.L_x_783:
[----:B------:R-:W-:Y:S05]  /*10990*/  BSYNC B2 ;  /* 0x0000000000027941 */ /* 0x000fea0003800000 */
.L_x_782:
[----:B------:R-:W2:Y:S04]  /*109a0*/  LDL R7, [R1+0x4] ;  /* 0x0000040001077983 */ /* 0x000ea80000100800 */
[----:B------:R-:W2:Y:S01]  /*109b0*/  LDL R6, [R1+0xc] ;  /* 0x00000c0001067983 */ /* 0x000ea20000100800 */
[----:B------:R-:W-:Y:S01]  /*109c0*/  R2UR UR10, R12 ;  /* 0x000000000c0a72ca */ /* 0x000fe200000e0000 */
[----:B------:R-:W-:Y:S01]  /*109d0*/  UIADD3 UR4, UP0, UR38, 0x670, URZ ;  /* 0x0000067026047890 */ /* 0x000fe2000ff1e03f */
[----:B------:R-:W-:Y:S02]  /*109e0*/  R2UR UR6, R10 ;  /* 0x000000000a0672ca */ /* 0x000fe400000e0000 */
[----:B------:R-:W-:Y:S01]  /*109f0*/  R2UR UR7, R11 ;  /* 0x000000000b0772ca */ /* 0x000fe200000e0000 */
[----:B------:R-:W-:Y:S01]  /*10a00*/  UIADD3.X UR5, URZ, UR39, URZ, UP0, !UPT ;  /* 0x000000273f057290 */ /* 0x000fe200087fe43f */
[----:B------:R-:W-:-:S02]  /*10a10*/  PLOP3.LUT P0, PT, PT, PT, PT, 0x80, 0x0 ;  /* 0x000000000000781c */ /* 0x000fc40003f0f070 */
[----:B01----:R-:W-:Y:S01]  /*10a20*/  IADD3 R4, R4, 0x228b0, RZ ;  /* 0x000228b004047810 */ /* 0x003fe20007ffe0ff */
[----:B--2---:R-:W-:-:S04]  /*10a30*/  IMAD R7, R6, 0xc000, R7 ;  /* 0x0000c00006077824 */ /* 0x004fc800078e0207 */
[----:B------:R-:W-:-:S07]  /*10a40*/  VIADD R6, R7, 0x400 ;  /* 0x0000040007067836 */ /* 0x000fce0000000000 */
.L_x_784:
        /* <DEDUP_REMOVED lines=15> */
.L_x_785:
        /* <DEDUP_REMOVED lines=15> */
.L_x_786:
        /* <DEDUP_REMOVED lines=15> */
.L_x_787:
        /* <DEDUP_REMOVED lines=10> */
.L_x_774:
[----:B------:R-:W-:Y:S05]  /*10dc0*/  BSYNC B1 ;  /* 0x0000000000017941 */ /* 0x000fea0003800000 */
.L_x_773:
[----:B------:R-:W2:Y:S04]  /*10dd0*/  LDL.LU R9, [R1+0xc] ;  /* 0x00000c0001097983 */ /* 0x000ea80000300800 */
[----:B------:R-:W3:Y:S01]  /*10de0*/  LDL.LU R7, [R1+0x18] ;  /* 0x0000180001077983 */ /* 0x000ee20000300800 */
[----:B0-----:R-:W-:Y:S01]  /*10df0*/  VIADD R4, R8, 0xfffffffe ;  /* 0xfffffffe08047836 */ /* 0x001fe20000000000 */
[----:B------:R-:W-:-:S04]  /*10e00*/  PLOP3.LUT P0, PT, PT, PT, PT, 0x8, 0x0 ;  /* 0x000000000000781c */ /* 0x000fc80003f0e170 */
[----:B------:R-:W-:Y:S01]  /*10e10*/  ISETP.GE.AND P2, PT, R4, R2, PT ;  /* 0x000000020400720c */ /* 0x000fe20003f46270 */
[----:B--2---:R-:W-:-:S05]  /*10e20*/  VIADD R5, R9, 0x1 ;  /* 0x0000000109057836 */ /* 0x004fca0000000000 */
[----:B------:R-:W-:-:S04]  /*10e30*/  ISETP.NE.AND P1, PT, R5, 0x2, PT ;  /* 0x000000020500780c */ /* 0x000fc80003f25270 */
[----:B------:R-:W-:Y:S02]  /*10e40*/  SEL R6, RZ, 0x1, P1 ;  /* 0x00000001ff067807 */ /* 0x000fe40000800000 */
[----:B------:R-:W-:Y:S02]  /*10e50*/  SEL R5, R5, RZ, P1 ;  /* 0x000000ff05057207 */ /* 0x000fe40000800000 */
[----:B---3--:R-:W-:-:S03]  /*10e60*/  LOP3.LUT R7, R7, R6, RZ, 0x3c, !PT ;  /* 0x0000000607077212 */ /* 0x008fc600078e3cff */
[----:B------:R0:W-:Y:S04]  /*10e70*/  STL [R1+0xc], R5 ;  /* 0x00000c0501007387 */ /* 0x0001e80000100800 */
[----:B------:R0:W-:Y:S01]  /*10e80*/  STL [R1+0x18], R7 ;  /* 0x0000180701007387 */ /* 0x0001e20000100800 */
[----:B------:R-:W-:Y:S05]  /*10e90*/  @!P2 BRA `(.L_x_767) ;  /* 0x00000008003ca947 */ /* 0x000fea0003800000 */
.L_x_803:
[----:B------:R-:W-:Y:S05]  /*10ea0*/  YIELD ;  /* 0x0000000000007946 */ /* 0x000fea0003800000 */
[----:B------:R-:W-:Y:S04]  /*10eb0*/  BSSY B1, `(.L_x_788) ;  /* 0x0000081000017945 */ /* 0x000fe80003800000 */
[----:B-1----:R-:W-:Y:S05]  /*10ec0*/  @!P6 BRA `(.L_x_789) ;  /* 0x0000000400fce947 */ /* 0x002fea0003800000 */
[----:B------:R-:W2:Y:S04]  /*10ed0*/  LDL R8, [R1+0x4] ;  /* 0x0000040001087983 */ /* 0x000ea80000100800 */
[----:B0-----:R-:W2:Y:S04]  /*10ee0*/  LDL R5, [R1+0xc] ;  /* 0x00000c0001057983 */ /* 0x001ea80000100800 */
[----:B------:R-:W3:Y:S01]  /*10ef0*/  LDL R6, [R1+0x18] ;  /* 0x0000180001067983 */ /* 0x000ee20000100800 */
[----:B------:R-:W0:Y:S01]  /*10f00*/  S2R R7, SR_TID.X ;  /* 0x0000000000077919 */ /* 0x000e220000002100 */
[----:B------:R-:W-:Y:S01]  /*10f10*/  BSSY B2, `(.L_x_790) ;  /* 0x0000007000027945 */ /* 0x000fe20003800000 */
[----:B0-----:R-:W-:-:S04]  /*10f20*/  LOP3.LUT R7, R7, 0x7f, RZ, 0xc0, !PT ;  /* 0x0000007f07077812 */ /* 0x001fc800078ec0ff */
[----:B------:R-:W-:Y:S01]  /*10f30*/  ISETP.NE.AND P2, PT, R7, RZ, PT ;  /* 0x000000ff0700720c */ /* 0x000fe20003f45270 */
[----:B--2---:R-:W-:Y:S01]  /*10f40*/  IMAD R5, R5, 0x8, R8 ;  /* 0x0000000805057824 */ /* 0x004fe200078e0208 */
[----:B---3--:R-:W-:-:S04]  /*10f50*/  SHF.L.U32 R6, R6, 0x1f, RZ ;  /* 0x0000001f06067819 */ /* 0x008fc800000006ff */
[----:B------:R-:W0:Y:S02]  /*10f60*/  SYNCS.PHASECHK.TRANS64.TRYWAIT P1, [R5+URZ+0x228a0], R6 ;  /* 0x0228a006050075a7 */ /* 0x000e24000802017f */
[----:B0-----:R-:W-:Y:S05]  /*10f70*/  @!P1 BRA `(.L_x_791) ;  /* 0x0000006400689947 */ /* 0x001fea0003800000 */
.L_x_957:
[----:B------:R-:W-:Y:S05]  /*10f80*/  BSYNC B2 ;  /* 0x0000000000027941 */ /* 0x000fea0003800000 */
.L_x_790:
        /* <DEDUP_REMOVED lines=9> */
.L_x_793:
[----:B------:R-:W-:Y:S05]  /*11020*/  BSYNC B2 ;  /* 0x0000000000027941 */ /* 0x000fea0003800000 */
.L_x_792:
[----:B------:R-:W2:Y:S04]  /*11030*/  LDL R8, [R1+0x4] ;  /* 0x0000040001087983 */ /* 0x000ea80000100800 */
[----:B------:R-:W2:Y:S01]  /*11040*/  LDL R7, [R1+0xc] ;  /* 0x00000c0001077983 */ /* 0x000ea20000100800 */
[----:B------:R-:W-:Y:S01]  /*11050*/  IMAD.MOV.U32 R12, RZ, RZ, RZ ;  /* 0x000000ffff0c7224 */ /* 0x000fe200078e00ff */
[----:B------:R-:W-:Y:S01]  /*11060*/  UIADD3 UR4, UP0, UR38, 0x570, URZ ;  /* 0x0000057026047890 */ /* 0x000fe2000ff1e03f */
[----:B------:R-:W-:Y:S01]  /*11070*/  PLOP3.LUT P1, PT, PT, PT, PT, 0x80, 0x0 ;  /* 0x000000000000781c */ /* 0x000fe20003f2f070 */
[----:B------:R-:W-:Y:S01]  /*11080*/  VIADD R9, R5, 0x22890 ;  /* 0x0002289005097836 */ /* 0x000fe20000000000 */
[----:B------:R-:W-:Y:S01]  /*11090*/  UMOV UR6, 0x0 ;  /* 0x0000000000067882 */ /* 0x000fe20000000000 */
[----:B------:R-:W-:Y:S01]  /*110a0*/  R2UR UR10, R12 ;  /* 0x000000000c0a72ca */ /* 0x000fe200000e0000 */
[----:B------:R-:W-:Y:S01]  /*110b0*/  UIADD3.X UR5, URZ, UR39, URZ, UP0, !UPT ;  /* 0x000000273f057290 */ /* 0x000fe200087fe43f */
[----:B------:R-:W-:Y:S01]  /*110c0*/  UMOV UR7, 0x12f00000 ;  /* 0x12f0000000077882 */ /* 0x000fe20000000000 */
[----:B--2---:R-:W-:-:S02]  /*110d0*/  IMAD R7, R7, 0x3000, R8 ;  /* 0x0000300007077824 */ /* 0x004fc400078e0208 */
[----:B------:R-:W-:Y:S02]  /*110e0*/  IMAD R8, R4, 0x60, R3 ;  /* 0x0000006004087824 */ /* 0x000fe400078e0203 */
[----:B------:R-:W-:-:S08]  /*110f0*/  VIADD R7, R7, 0x1c400 ;  /* 0x0001c40007077836 */ /* 0x000fd00000000000 */
.L_x_794:
        /* <DEDUP_REMOVED lines=13> */
.L_x_958:
[----:B------:R-:W-:Y:S05]  /*111d0*/  BSYNC B2 ;  /* 0x0000000000027941 */ /* 0x000fea0003800000 */
.L_x_795:
        /* <DEDUP_REMOVED lines=11> */
.L_x_798:
[----:B------:R-:W-:Y:S05]  /*11290*/  BSYNC B2 ;  /* 0x0000000000027941 */ /* 0x000fea0003800000 */
.L_x_797:
[----:B------:R-:W2:Y:S04]  /*112a0*/  LDL R7, [R1+0x4] ;  /* 0x0000040001077983 */ /* 0x000ea80000100800 */
[----:B01----:R-:W2:Y:S01]  /*112b0*/  LDL R6, [R1+0xc] ;  /* 0x00000c0001067983 */ /* 0x003ea20000100800 */
[----:B------:R-:W-:Y:S01]  /*112c0*/  R2UR UR10, R12 ;  /* 0x000000000c0a72ca */ /* 0x000fe200000e0000 */
[----:B------:R-:W-:Y:S01]  /*112d0*/  UIADD3 UR4, UP0, UR38, 0x670, URZ ;  /* 0x0000067026047890 */ /* 0x000fe2000ff1e03f */
[----:B------:R-:W-:Y:S02]  /*112e0*/  R2UR UR6, R10 ;  /* 0x000000000a0672ca */ /* 0x000fe400000e0000 */
[----:B------:R-:W-:Y:S01]  /*112f0*/  R2UR UR7, R11 ;  /* 0x000000000b0772ca */ /* 0x000fe200000e0000 */
[----:B------:R-:W-:Y:S01]  /*11300*/  UIADD3.X UR5, URZ, UR39, URZ, UP0, !UPT ;  /* 0x000000273f057290 */ /* 0x000fe200087fe43f */
[----:B------:R-:W-:-:S02]  /*11310*/  PLOP3.LUT P1, PT, PT, PT, PT, 0x80, 0x0 ;  /* 0x000000000000781c */ /* 0x000fc40003f2f070 */
[----:B------:R-:W-:Y:S01]  /*11320*/  IADD3 R5, R5, 0x228b0, RZ ;  /* 0x000228b005057810 */ /* 0x000fe20007ffe0ff */
[----:B--2---:R-:W-:-:S04]  /*11330*/  IMAD R6, R6, 0xc000, R7 ;  /* 0x0000c00006067824 */ /* 0x004fc800078e0207 */
[----:B------:R-:W-:-:S07]  /*11340*/  VIADD R7, R6, 0x400 ;  /* 0x0000040006077836 */ /* 0x000fce0000000000 */
.L_x_799:
        /* <DEDUP_REMOVED lines=15> */
.L_x_800:
        /* <DEDUP_REMOVED lines=15> */
.L_x_801:
        /* <DEDUP_REMOVED lines=15> */
.L_x_802:
        /* <DEDUP_REMOVED lines=10> */
.L_x_789:
[----:B------:R-:W-:Y:S05]  /*116c0*/  BSYNC B1 ;  /* 0x0000000000017941 */ /* 0x000fea0003800000 */
.L_x_788:
[----:B------:R-:W2:Y:S04]  /*116d0*/  LDL.LU R9, [R1+0xc] ;  /* 0x00000c0001097983 */ /* 0x000ea80000300800 */
[----:B0-----:R-:W3:Y:S01]  /*116e0*/  LDL.LU R7, [R1+0x18] ;  /* 0x0000180001077983 */ /* 0x001ee20000300800 */
[C---:B------:R-:W-:Y:S01]  /*116f0*/  ISETP.GT.AND P2, PT, R4.reuse, R2, PT ;  /* 0x000000020400720c */ /* 0x040fe20003f44270 */
[----:B------:R-:W-:Y:S02]  /*11700*/  VIADD R4, R4, 0xffffffff ;  /* 0xffffffff04047836 */ /* 0x000fe40000000000 */
[----:B--2---:R-:W-:-:S05]  /*11710*/  VIADD R5, R9, 0x1 ;  /* 0x0000000109057836 */ /* 0x004fca0000000000 */
[----:B------:R-:W-:-:S04]  /*11720*/  ISETP.NE.AND P1, PT, R5, 0x2, PT ;  /* 0x000000020500780c */ /* 0x000fc80003f25270 */
[----:B------:R-:W-:Y:S02]  /*11730*/  SEL R6, RZ, 0x1, P1 ;  /* 0x00000001ff067807 */ /* 0x000fe40000800000 */
[----:B------:R-:W-:Y:S02]  /*11740*/  SEL R5, R5, RZ, P1 ;  /* 0x000000ff05057207 */ /* 0x000fe40000800000 */
[----:B---3--:R-:W-:-:S05]  /*11750*/  LOP3.LUT R7, R7, R6, RZ, 0x3c, !PT ;  /* 0x0000000607077212 */ /* 0x008fca00078e3cff */
[----:B------:R1:W-:Y:S04]  /*11760*/  STL [R1+0x18], R7 ;  /* 0x0000180701007387 */ /* 0x0003e80000100800 */
[----:B------:R1:W-:Y:S01]  /*11770*/  STL [R1+0xc], R5 ;  /* 0x00000c0501007387 */ /* 0x0003e20000100800 */
[----:B------:R-:W-:Y:S05]  /*11780*/  @P2 BRA `(.L_x_803) ;  /* 0xfffffff400c42947 */ /* 0x000fea000383ffff */
.L_x_767:
[----:B------:R-:W-:Y:S05]  /*11790*/  BSYNC B0 ;  /* 0x0000000000007941 */ /* 0x000fea0003800000 */
.L_x_766:
[----:B01----:R-:W2:Y:S01]  /*117a0*/  LDL R5, [R1+0x50] ;  /* 0x0000500001057983 */ /* 0x003ea20000100800 */
[----:B------:R-:W-:Y:S05]  /*117b0*/  @!P0 WARPSYNC.ALL ;  /* 0x0000000000008948 */ /* 0x000fea0003800000 */
[----:B------:R-:W-:Y:S06]  /*117c0*/  @!P0 BAR.SYNC.DEFER_BLOCKING 0xc, 0x180 ;  /* 0x0306000000008b1d */ /* 0x000fec0000010000 */
[----:B------:R-:W-:Y:S01]  /*117d0*/  BSSY B7, `(.L_x_804) ;  /* 0x0000419000077945 */ /* 0x000fe20003800000 */
[----:B--2---:R-:W-:-:S13]  /*117e0*/  ISETP.GT.AND P0, PT, R5, RZ, PT ;  /* 0x000000ff0500720c */ /* 0x004fda0003f04270 */
[----:B------:R-:W-:Y:S05]  /*117f0*/  @P0 BRA `(.L_x_805) ;  /* 0x0000000000440947 */ /* 0x000fea0003800000 */
[----:B------:R-:W0:Y:S02]  /*11800*/  S2R R5, SR_TID.X ;  /* 0x0000000000057919 */ /* 0x000e240000002100 */
[----:B0-----:R-:W-:-:S04]  /*11810*/  LOP3.LUT R5, R5, 0x7f, RZ, 0xc0, !PT ;  /* 0x0000007f05057812 */ /* 0x001fc800078ec0ff */
[----:B------:R-:W-:-:S13]  /*11820*/  ISETP.NE.AND P0, PT, R5, RZ, PT ;  /* 0x000000ff0500720c */ /* 0x000fda0003f05270 */
[----:B------:R-:W-:Y:S05]  /*11830*/  @P0 BRA `(.L_x_806) ;  /* 0x0000004000480947 */ /* 0x000fea0003800000 */
[----:B------:R-:W0:Y:S01]  /*11840*/  S2R R3, SR_LANEID ;  /* 0x0000000000037919 */ /* 0x000e220000000000 */
[----:B------:R-:W-:Y:S02]  /*11850*/  VOTEU.ANY UR4, UPT, PT ;  /* 0x0000000000047886 */ /* 0x000fe400038e0100 */
[----:B------:R-:W0:Y:S08]  /*11860*/  FLO.U32 R0, UR4 ;  /* 0x0000000400007d00 */ /* 0x000e3000080e0000 */
[----:B------:R-:W1:Y:S01]  /*11870*/  POPC R5, UR4 ;  /* 0x0000000400057d09 */ /* 0x000e620008000000 */
[----:B0-----:R-:W-:-:S02]  /*11880*/  ISETP.EQ.U32.AND P0, PT, R0, R3, PT ;  /* 0x000000030000720c */ /* 0x001fc40003f02070 */
[----:B------:R-:W1:Y:S11]  /*11890*/  LDC.64 R2, c[0x0][0xc60] ;  /* 0x00031800ff027b82 */ /* 0x000e760000000a00 */
[----:B-1----:R-:W2:Y:S01]  /*118a0*/  @P0 ATOMG.E.ADD.STRONG.GPU PT, R3, desc[UR40][R2.64], R5 ;  /* 0x00000005020309a8 */ /* 0x002ea200081ee1e8 */
[----:B------:R-:W0:Y:S02]  /*118b0*/  S2R R4, SR_LTMASK ;  /* 0x0000000000047919 */ /* 0x000e240000003900 */
[----:B0-----:R-:W-:-:S04]  /*118c0*/  LOP3.LUT R4, R4, UR4, RZ, 0xc0, !PT ;  /* 0x0000000404047c12 */ /* 0x001fc8000f8ec0ff */
[----:B------:R-:W0:Y:S01]  /*118d0*/  POPC R7, R4 ;  /* 0x0000000400077309 */ /* 0x000e220000000000 */
[----:B--2---:R-:W0:Y:S02]  /*118e0*/  SHFL.IDX PT, R0, R3, R0, 0x1f ;  /* 0x00001f0003007589 */ /* 0x004e2400000e0000 */
[----:B0-----:R-:W-:Y:S01]  /*118f0*/  IADD3 R16, R0, UR36, R7 ;  /* 0x0000002400107c10 */ /* 0x001fe2000fffe007 */
[----:B------:R-:W-:Y:S06]  /*11900*/  BRA `(.L_x_806) ;  /* 0x0000004000147947 */ /* 0x000fec0003800000 */
.L_x_805:
        /* <DEDUP_REMOVED lines=9> */
[----:B------:R-:W-:Y:S01]  /*119a0*/  IMAD.U32 R4, RZ, RZ, UR6 ;  /* 0x00000006ff047e24 */ /* 0x000fe2000f8e00ff */
[----:B------:R-:W-:Y:S01]  /*119b0*/  MOV R12, 0x1 ;  /* 0x00000001000c7802 */ /* 0x000fe20000000f00 */
[----:B------:R-:W0:Y:S01]  /*119c0*/  LDC.64 R2, c[0x4][R2] ;  /* 0x0100000002027b82 */ /* 0x000e220000000a00 */
[----:B------:R-:W-:Y:S02]  /*119d0*/  IMAD.U32 R5, RZ, RZ, UR7 ;  /* 0x00000007ff057e24 */ /* 0x000fe4000f8e00ff */
[----:B------:R-:W-:Y:S02]  /*119e0*/  IMAD.U32 R6, RZ, RZ, UR8 ;  /* 0x00000008ff067e24 */ /* 0x000fe4000f8e00ff */
[----:B------:R-:W-:-:S02]  /*119f0*/  IMAD.U32 R7, RZ, RZ, UR9 ;  /* 0x00000009ff077e24 */ /* 0x000fc4000f8e00ff */
[----:B------:R-:W-:Y:S02]  /*11a00*/  IMAD.U32 R10, RZ, RZ, UR4 ;  /* 0x00000004ff0a7e24 */ /* 0x000fe4000f8e00ff */
[----:B------:R-:W-:Y:S02]  /*11a10*/  IMAD.U32 R11, RZ, RZ, UR5 ;  /* 0x00000005ff0b7e24 */ /* 0x000fe4000f8e00ff */
[----:B------:R-:W-:Y:S02]  /*11a20*/  IMAD.MOV.U32 R8, RZ, RZ, 0x70 ;  /* 0x00000070ff087424 */ /* 0x000fe400078e00ff */
[----:B------:R-:W-:-:S07]  /*11a30*/  IMAD.MOV.U32 R13, RZ, RZ, RZ ;  /* 0x000000ffff0d7224 */ /* 0x000fce00078e00ff */
[----:B------:R-:W-:-:S07]  /*11a40*/  LEPC R20, `(.L_x_808) ;  /* 0x000000001014794e */ /* 0x000fce0000000000 */
[----:B0-----:R-:W-:Y:S05]  /*11a50*/  CALL.ABS.NOINC R2 ;  /* 0x0000000002007343 */ /* 0x001fea0003c00000 */
.L_x_808:
[----:B------:R-:W-:Y:S05]  /*11a60*/  BSYNC B6 ;  /* 0x0000000000067941 */ /* 0x000fea0003800000 */
.L_x_807:
        /* <DEDUP_REMOVED lines=9> */
[----:B------:R0:W1:Y:S01]  /*11b00*/  LDC.64 R2, c[0x4][R0] ;  /* 0x0100000000027b82 */ /* 0x0000620000000a00 */
        /* <DEDUP_REMOVED lines=11> */
.L_x_811:
[----:B------:R-:W-:Y:S01]  /*11bc0*/  MOV R2, 0x0 ;  /* 0x0000000000027802 */ /* 0x000fe20000000f00 */
[----:B------:R-:W-:Y:S01]  /*11bd0*/  ULDC.64 UR4, c[0x4][0x98] ;  /* 0x0100260000047ab9 */ /* 0x000fe20000000a00 */
[----:B------:R-:W-:Y:S01]  /*11be0*/  ULDC.64 UR6, c[0x4][0xa0] ;  /* 0x0100280000067ab9 */ /* 0x000fe20000000a00 */
[----:B------:R-:W-:Y:S01]  /*11bf0*/  ULDC.64 UR8, c[0x4][0x18] ;  /* 0x0100060000087ab9 */ /* 0x000fe20000000a00 */
[----:B------:R-:W-:Y:S01]  /*11c00*/  IMAD.U32 R4, RZ, RZ, UR4 ;  /* 0x00000004ff047e24 */ /* 0x000fe2000f8e00ff */
[----:B------:R-:W-:Y:S01]  /*11c10*/  MOV R7, UR7 ;  /* 0x0000000700077c02 */ /* 0x000fe20008000f00 */
[----:B------:R-:W0:Y:S01]  /*11c20*/  LDC.64 R2, c[0x4][R2] ;  /* 0x0100000002027b82 */ /* 0x000e220000000a00 */
[----:B------:R-:W-:Y:S02]  /*11c30*/  IMAD.U32 R5, RZ, RZ, UR5 ;  /* 0x00000005ff057e24 */ /* 0x000fe4000f8e00ff */
[----:B------:R-:W-:Y:S02]  /*11c40*/  IMAD.U32 R6, RZ, RZ, UR6 ;  /* 0x00000006ff067e24 */ /* 0x000fe4000f8e00ff */
[----:B------:R-:W-:-:S02]  /*11c50*/  IMAD.U32 R10, RZ, RZ, UR8 ;  /* 0x00000008ff0a7e24 */ /* 0x000fc4000f8e00ff */
[----:B------:R-:W-:Y:S02]  /*11c60*/  IMAD.U32 R11, RZ, RZ, UR9 ;  /* 0x00000009ff0b7e24 */ /* 0x000fe4000f8e00ff */
[----:B------:R-:W-:Y:S02]  /*11c70*/  IMAD.MOV.U32 R8, RZ, RZ, 0x70 ;  /* 0x00000070ff087424 */ /* 0x000fe400078e00ff */
[----:B------:R-:W-:Y:S02]  /*11c80*/  IMAD.MOV.U32 R12, RZ, RZ, 0x1 ;  /* 0x00000001ff0c7424 */ /* 0x000fe400078e00ff */
[----:B------:R-:W-:-:S07]  /*11c90*/  IMAD.MOV.U32 R13, RZ, RZ, RZ ;  /* 0x000000ffff0d7224 */ /* 0x000fce00078e00ff */
[----:B------:R-:W-:-:S07]  /*11ca0*/  LEPC R20, `(.L_x_810) ;  /* 0x000000001014794e */ /* 0x000fce0000000000 */
[----:B0-----:R-:W-:Y:S05]  /*11cb0*/  CALL.ABS.NOINC R2 ;  /* 0x0000000002007343 */ /* 0x001fea0003c00000 */
.L_x_810:
[----:B------:R-:W-:Y:S05]  /*11cc0*/  BSYNC B6 ;  /* 0x0000000000067941 */ /* 0x000fea0003800000 */
.L_x_809:
[----:B------:R-:W2:Y:S01]  /*11cd0*/  LDL.LU R2, [R1] ;  /* 0x0000000001027983 */ /* 0x000ea20000300800 */
[----:B------:R-:W-:-:S03]  /*11ce0*/  ULDC.64 UR4, c[0x0][0x9f8] ;  /* 0x00027e0000047ab9 */ /* 0x000fc60000000a00 */
[----:B------:R-:W3:Y:S04]  /*11cf0*/  LDL.LU R4, [R1+0x20] ;  /* 0x0000200001047983 */ /* 0x000ee80000300800 */
[----:B------:R-:W4:Y:S01]  /*11d00*/  LDL R7, [R1+0x10] ;  /* 0x0000100001077983 */ /* 0x000f220000100800 */
        /* <DEDUP_REMOVED lines=8> */
[----:B0-----:R-:W0:Y:S01]  /*11d90*/  LDC.64 R2, c[0x0][0x418] ;  /* 0x00010600ff027b82 */ /* 0x001e220000000a00 */
[----:B--2---:R-:W-:Y:S01]  /*11da0*/  SHF.R.S32.HI R8, RZ, 0x1f, R7 ;  /* 0x0000001fff087819 */ /* 0x004fe20000011407 */
[----:B------:R1:W-:Y:S04]  /*11db0*/  @P0 STL [R1+0x10], R7 ;  /* 0x0000100701000387 */ /* 0x0003e80000100800 */
[----:B------:R1:W-:Y:S04]  /*11dc0*/  STL [R1+0x34], R9 ;  /* 0x0000340901007387 */ /* 0x0003e80000100800 */
[----:B------:R1:W-:Y:S01]  /*11dd0*/  STL [R1+0x20], R8 ;  /* 0x0000200801007387 */ /* 0x0003e20000100800 */
[----:B0-----:R-:W-:Y:S01]  /*11de0*/  LOP3.LUT P0, RZ, R2, UR4, RZ, 0xfc, !PT ;  /* 0x0000000402ff7c12 */ /* 0x001fe2000f80fcff */
[----:B------:R-:W-:-:S03]  /*11df0*/  UMOV UR4, 0xffffffff ;  /* 0xffffffff00047882 */ /* 0x000fc60000000000 */
[----:B------:R-:W-:-:S04]  /*11e00*/  LOP3.LUT P0, RZ, R3, UR5, RZ, 0xfc, P0 ;  /* 0x0000000503ff7c12 */ /* 0x000fc8000800fcff */
[----:B------:R-:W-:Y:S01]  /*11e10*/  SEL R0, R7, RZ, !P0 ;  /* 0x000000ff07007207 */ /* 0x000fe20004000000 */
[----:B-1----:R-:W-:Y:S08]  /*11e20*/  BRA.DIV UR4, `(.L_x_812) ;  /* 0x0000005604e47947 */ /* 0x002ff0000b800000 */
[----:B------:R-:W0:Y:S02]  /*11e30*/  S2R R4, SR_TID.X ;  /* 0x0000000000047919 */ /* 0x000e240000002100 */
[----:B0-----:R-:W-:-:S04]  /*11e40*/  SHF.R.U32.HI R4, RZ, 0x5, R4 ;  /* 0x00000005ff047819 */ /* 0x001fc80000011604 */
[----:B------:R-:W-:-:S05]  /*11e50*/  LOP3.LUT R4, R4, 0x3, RZ, 0xc0, !PT ;  /* 0x0000000304047812 */ /* 0x000fca00078ec0ff */
[----:B------:R0:W1:Y:S02]  /*11e60*/  SHFL.IDX PT, R14, R4, RZ, 0x1f ;  /* 0x00001fff040e7589 */ /* 0x00006400000e0000 */
.L_x_961:
[----:B0-----:R-:W2:Y:S01]  /*11e70*/  LDL.LU R4, [R1+0x1c] ;  /* 0x00001c0001047983 */ /* 0x001ea20000300800 */
[----:B------:R-:W-:Y:S02]  /*11e80*/  PLOP3.LUT P1, PT, PT, PT, PT, 0x8, 0x0 ;  /* 0x000000000000781c */ /* 0x000fe40003f2e170 */
[----:B-1----:R-:W-:Y:S01]  /*11e90*/  ISETP.NE.AND P0, PT, R14, RZ, PT ;  /* 0x000000ff0e00720c */ /* 0x002fe20003f05270 */
[----:B------:R0:W-:Y:S01]  /*11ea0*/  STL [R1], R0 ;  /* 0x0000000001007387 */ /* 0x0001e20000100800 */
[----:B--2---:R-:W-:-:S09]  /*11eb0*/  LOP3.LUT R4, R4, 0xfffffffe, RZ, 0xc0, !PT ;  /* 0xfffffffe04047812 */ /* 0x004fd200078ec0ff */
[----:B------:R-:W-:-:S05]  /*11ec0*/  @P1 LOP3.LUT R4, R4, 0x1, RZ, 0xfc, !PT ;  /* 0x0000000104041812 */ /* 0x000fca00078efcff */
[----:B------:R0:W-:Y:S01]  /*11ed0*/  STL [R1+0x1c], R4 ;  /* 0x00001c0401007387 */ /* 0x0001e20000100800 */
[----:B------:R-:W-:Y:S05]  /*11ee0*/  @P0 BRA `(.L_x_813) ;  /* 0x0000000400240947 */ /* 0x000fea0003800000 */
[----:B------:R-:W-:-:S03]  /*11ef0*/  UMOV UR4, 0xffffffff ;  /* 0xffffffff00047882 */ /* 0x000fc60000000000 */
[----:B------:R-:W-:Y:S05]  /*11f00*/  BRA.DIV UR4, `(.L_x_814) ;  /* 0x0000005604e07947 */ /* 0x000fea000b800000 */
[----:B------:R-:W-:-:S13]  /*11f10*/  ELECT P6, URZ, PT ;  /* 0x00000000003f782f */ /* 0x000fda00038c0000 */
.L_x_964:
[----:B------:R-:W-:Y:S05]  /*11f20*/  @!P6 BRA `(.L_x_813) ;  /* 0x000000040014e947 */ /* 0x000fea0003800000 */
[----:B------:R1:W-:Y:S01]  /*11f30*/  STL [R1+0x5c], R9 ;  /* 0x00005c0901007387 */ /* 0x0003e20000100800 */
[----:B------:R-:W-:-:S04]  /*11f40*/  ISETP.NE.U32.AND P0, PT, R2, RZ, PT ;  /* 0x000000ff0200720c */ /* 0x000fc80003f05070 */
[----:B------:R-:W-:-:S13]  /*11f50*/  ISETP.NE.AND.EX P0, PT, R3, RZ, PT, P0 ;  /* 0x000000ff0300720c */ /* 0x000fda0003f05300 */
[----:B-1----:R-:W-:Y:S05]  /*11f60*/  @!P0 BRA `(.L_x_815) ;  /* 0x0000000000508947 */ /* 0x002fea0003800000 */
[----:B------:R-:W1:Y:S01]  /*11f70*/  LDC R6, c[0x0][0x43c] ;  /* 0x00010f00ff067b82 */ /* 0x000e620000000800 */
[----:B0-----:R-:W-:Y:S01]  /*11f80*/  IMAD.MOV.U32 R0, RZ, RZ, R9 ;  /* 0x000000ffff007224 */ /* 0x001fe200078e0009 */
[----:B------:R-:W-:Y:S01]  /*11f90*/  ULDC.64 UR4, c[0x0][0x428] ;  /* 0x00010a0000047ab9 */ /* 0x000fe20000000a00 */
[----:B-1----:R-:W-:-:S13]  /*11fa0*/  ISETP.NE.AND P0, PT, R6, 0x1, PT ;  /* 0x000000010600780c */ /* 0x002fda0003f05270 */
        /* <DEDUP_REMOVED lines=14> */
[----:B------:R-:W2:Y:S04]  /*12090*/  LDG.E R0, desc[UR40][R2.64] ;  /* 0x0000002802007981 */ /* 0x000ea8000c1e1900 */
[----:B--2---:R1:W-:Y:S02]  /*120a0*/  STL [R1], R0 ;  /* 0x0000000001007387 */ /* 0x0043e40000100800 */
.L_x_815:
[----:B------:R-:W2:Y:S04]  /*120b0*/  LDL R7, [R1+0x4] ;  /* 0x0000040001077983 */ /* 0x000ea80000100800 */
[----:B01----:R-:W2:Y:S04]  /*120c0*/  LDL R0, [R1+0x8] ;  /* 0x0000080001007983 */ /* 0x003ea80000100800 */
[----:B------:R-:W3:Y:S01]  /*120d0*/  LDL R2, [R1+0x14] ;  /* 0x0000140001027983 */ /* 0x000ee20000100800 */
[----:B--2---:R-:W-:Y:S01]  /*120e0*/  IMAD R0, R0, 0x8, R7 ;  /* 0x0000000800007824 */ /* 0x004fe200078e0207 */
[----:B---3--:R-:W-:-:S04]  /*120f0*/  SHF.L.U32 R2, R2, 0x1f, RZ ;  /* 0x0000001f02027819 */ /* 0x008fc800000006ff */
[----:B------:R-:W0:Y:S02]  /*12100*/  SYNCS.PHASECHK.TRANS64.TRYWAIT P0, [R0+URZ+0x22840], R2 ;  /* 0x02284002000075a7 */ /* 0x000e24000800017f */
[----:B0-----:R-:W-:Y:S05]  /*12110*/  @!P0 BRA `(.L_x_816) ;  /* 0x00000054007c8947 */ /* 0x001fea0003800000 */
.L_x_965:
[----:B------:R-:W1:Y:S02]  /*12120*/  S2R R3, SR_TID.X ;  /* 0x0000000000037919 */ /* 0x000e640000002100 */
[----:B-1----:R-:W-:-:S04]  /*12130*/  LOP3.LUT R3, R3, 0x7f, RZ, 0xc0, !PT ;  /* 0x0000007f03037812 */ /* 0x002fc800078ec0ff */
[----:B------:R-:W-:-:S13]  /*12140*/  ISETP.NE.AND P0, PT, R3, RZ, PT ;  /* 0x000000ff0300720c */ /* 0x000fda0003f05270 */
        /* <DEDUP_REMOVED lines=8> */
.L_x_817:
[----:B------:R-:W2:Y:S04]  /*121d0*/  LDL R7, [R1+0x4] ;  /* 0x0000040001077983 */ /* 0x000ea80000100800 */
[----:B------:R-:W2:Y:S04]  /*121e0*/  LDL R6, [R1+0x8] ;  /* 0x0000080001067983 */ /* 0x000ea80000100800 */
[----:B------:R-:W3:Y:S04]  /*121f0*/  LDL R5, [R1+0x5c] ;  /* 0x00005c0001057983 */ /* 0x000ee80000100800 */
[----:B------:R-:W4:Y:S04]  /*12200*/  LDL R4, [R1+0x24] ;  /* 0x0000240001047983 */ /* 0x000f280000100800 */
[----:B------:R-:W5:Y:S04]  /*12210*/  LDL R3, [R1] ;  /* 0x0000000001037983 */ /* 0x000f680000100800 */
[----:B0-----:R-:W5:Y:S01]  /*12220*/  LDL.LU R2, [R1+0x1c] ;  /* 0x00001c0001027983 */ /* 0x001f620000300800 */
[----:B------:R-:W-:Y:S01]  /*12230*/  R2UR UR9, R0 ;  /* 0x00000000000972ca */ /* 0x000fe200000e0000 */
[----:B------:R-:W-:Y:S01]  /*12240*/  UIADD3 UR6, UP0, UR38, 0x370, URZ ;  /* 0x0000037026067890 */ /* 0x000fe2000ff1e03f */
[----:B------:R-:W-:Y:S01]  /*12250*/  PLOP3.LUT P0, PT, PT, PT, PT, 0x80, 0x0 ;  /* 0x000000000000781c */ /* 0x000fe20003f0f070 */
[----:B------:R-:W-:Y:S01]  /*12260*/  UMOV UR5, 0x14f00000 ;  /* 0x14f0000000057882 */ /* 0x000fe20000000000 */
[----:B------:R-:W-:Y:S01]  /*12270*/  R2UR UR12, R18 ;  /* 0x00000000120c72ca */ /* 0x000fe200000e0000 */
[----:B------:R-:W-:Y:S01]  /*12280*/  UIADD3.X UR7, URZ, UR39, URZ, UP0, !UPT ;  /* 0x000000273f077290 */ /* 0x000fe200087fe43f */
[----:B------:R-:W-:-:S07]  /*12290*/  UMOV UR10, URZ ;  /* 0x0000003f000a7c82 */ /* 0x000fce0008000000 */
[----:B------:R-:W-:Y:S01]  /*122a0*/  UIADD3 UR9, UR9, 0x22830, URZ ;  /* 0x0002283009097890 */ /* 0x000fe2000fffe03f */
[----:B--2---:R-:W-:Y:S01]  /*122b0*/  IMAD R0, R6, 0x3000, R7 ;  /* 0x0000300006007824 */ /* 0x004fe200078e0207 */
[----:B---3--:R-:W-:-:S04]  /*122c0*/  R2UR UR11, R5 ;  /* 0x00000000050b72ca */ /* 0x008fc800000e0000 */
[----:B------:R-:W-:Y:S02]  /*122d0*/  R2UR UR8, R0 ;  /* 0x00000000000872ca */ /* 0x000fe400000e0000 */
[----:B----4-:R-:W-:Y:S02]  /*122e0*/  R2UR UR4, R4 ;  /* 0x00000000040472ca */ /* 0x010fe400000e0000 */
[----:B-----5:R-:W-:Y:S02]  /*122f0*/  R2UR UR13, R3 ;  /* 0x00000000030d72ca */ /* 0x020fe400000e0000 */
[----:B------:R-:W-:-:S07]  /*12300*/  LOP3.LUT R2, R2, 0xfffffffe, RZ, 0xc0, !PT ;  /* 0xfffffffe02027812 */ /* 0x000fce00078ec0ff */
[----:B------:R-:W-:Y:S01]  /*12310*/  UIADD3 UR8, UR8, 0x1c400, URZ ;  /* 0x0001c40008087890 */ /* 0x000fe2000fffe03f */
[----:B------:R-:W-:Y:S01]  /*12320*/  @P0 LOP3.LUT R2, R2, 0x1, RZ, 0xfc, !PT ;  /* 0x0000000102020812 */ /* 0x000fe200078efcff */
[----:B------:R-:W-:-:S03]  /*12330*/  UIMAD UR11, UR11, 0x60, UR4 ;  /* 0x000000600b0b78a4 */ /* 0x000fc6000f8e0204 */
[----:B------:R-:W-:Y:S01]  /*12340*/  UMOV UR4, 0x0 ;  /* 0x0000000000047882 */ /* 0x000fe20000000000 */
[----:B------:R1:W-:Y:S05]  /*12350*/  STL [R1+0x1c], R2 ;  /* 0x00001c0201007387 */ /* 0x0003ea0000100800 */
[----:B------:R1:W-:Y:S01]  /*12360*/  UTMALDG.4D [UR8], [UR6], desc[UR4] ;  /* 0x00000408060075b4 */ /* 0x0003e20008019000 */
[----:B------:R-:W-:Y:S02]  /*12370*/  NOP ;  /* 0x0000000000007918 */ /* 0x000fe40000000000 */
.L_x_813:
[----:B-1----:R-:W2:Y:S04]  /*12380*/  LDL R2, [R1+0x4] ;  /* 0x0000040001027983 */ /* 0x002ea80000100800 */
[----:B------:R-:W3:Y:S04]  /*12390*/  LDL.LU R3, [R1+0x38] ;  /* 0x0000380001037983 */ /* 0x000ee80000300800 */
[----:B------:R-:W4:Y:S04]  /*123a0*/  LDL.LU R5, [R1+0x28] ;  /* 0x0000280001057983 */ /* 0x000f280000300800 */
[----:B0-----:R-:W5:Y:S01]  /*123b0*/  LDL.LU R4, [R1+0x40] ;  /* 0x0000400001047983 */ /* 0x001f620000300800 */
[----:B------:R-:W-:Y:S05]  /*123c0*/  WARPSYNC.ALL ;  /* 0x0000000000007948 */ /* 0x000fea0003800000 */
[----:B------:R-:W-:Y:S01]  /*123d0*/  ULDC.64 UR4, c[0x0][0x298] ;  /* 0x0000a60000047ab9 */ /* 0x000fe20000000a00 */
[----:B------:R-:W-:Y:S01]  /*123e0*/  ULDC.64 UR6, c[0x0][0xa00] ;  /* 0x0002800000067ab9 */ /* 0x000fe20000000a00 */
[----:B------:R-:W-:Y:S01]  /*123f0*/  BSSY B6, `(.L_x_818) ;  /* 0x0000024000067945 */ /* 0x000fe20003800000 */
[----:B------:R-:W-:Y:S01]  /*12400*/  BAR.SYNC.DEFER_BLOCKING 0x8, 0x180 ;  /* 0x0206000000007b1d */ /* 0x000fe20000010000 */
[----:B------:R-:W-:-:S04]  /*12410*/  ISETP.NE.U32.AND P0, PT, RZ, UR6, PT ;  /* 0x00000006ff007c0c */ /* 0x000fc8000bf05070 */
[----:B------:R-:W-:Y:S01]  /*12420*/  ISETP.NE.AND.EX P0, PT, RZ, UR7, PT, P0 ;  /* 0x00000007ff007c0c */ /* 0x000fe2000bf05300 */
[----:B--2---:R-:W-:Y:S01]  /*12430*/  VIADD R2, R2, 0x18400 ;  /* 0x0001840002027836 */ /* 0x004fe20000000000 */
[----:B---3--:R-:W-:-:S04]  /*12440*/  SHF.R.S32.HI R0, RZ, 0x1f, R3 ;  /* 0x0000001fff007819 */ /* 0x008fc80000011403 */
        /* <DEDUP_REMOVED lines=9> */
[----:B0-----:R-:W-:Y:S01]  /*124e0*/  IMAD.IADD R2, R3, 0x1, R0 ;  /* 0x0000000103027824 */ /* 0x001fe200078e0200 */
[----:B------:R-:W-:-:S05]  /*124f0*/  SHF.R.S32.HI R0, RZ, 0x1f, R18 ;  /* 0x0000001fff007819 */ /* 0x000fca0000011412 */
[----:B------:R1:W-:Y:S04]  /*12500*/  STL [R1+0x40], R0 ;  /* 0x0000400001007387 */ /* 0x0003e80000100800 */
[----:B------:R1:W-:Y:S01]  /*12510*/  STL [R1+0x38], R2 ;  /* 0x0000380201007387 */ /* 0x0003e20000100800 */
[----:B------:R-:W-:Y:S05]  /*12520*/  @!P1 BRA `(.L_x_819) ;  /* 0x0000000000409947 */ /* 0x000fea0003800000 */
[----:B-1----:R-:W-:Y:S01]  /*12530*/  MOV R2, 0x0 ;  /* 0x0000000000027802 */ /* 0x002fe20000000f00 */
[----:B------:R-:W-:Y:S01]  /*12540*/  ULDC.64 UR4, c[0x4][0x98] ;  /* 0x0100260000047ab9 */ /* 0x000fe20000000a00 */
[----:B------:R-:W-:Y:S01]  /*12550*/  ULDC.64 UR6, c[0x4][0xa0] ;  /* 0x0100280000067ab9 */ /* 0x000fe20000000a00 */
[----:B------:R-:W-:Y:S01]  /*12560*/  ULDC.64 UR8, c[0x4][0x20] ;  /* 0x0100080000087ab9 */ /* 0x000fe20000000a00 */
[----:B------:R-:W-:Y:S01]  /*12570*/  MOV R4, UR4 ;  /* 0x0000000400047c02 */ /* 0x000fe20008000f00 */
[----:B------:R-:W-:Y:S01]  /*12580*/  IMAD.U32 R5, RZ, RZ, UR5 ;  /* 0x00000005ff057e24 */ /* 0x000fe2000f8e00ff */
        /* <DEDUP_REMOVED lines=10> */
.L_x_819:
[----:B------:R-:W-:Y:S05]  /*12630*/  BSYNC B6 ;  /* 0x0000000000067941 */ /* 0x000fea0003800000 */
.L_x_818:
[----:B-1----:R-:W2:Y:S01]  /*12640*/  LDL.LU R4, [R1+0x38] ;  /* 0x0000380001047983 */ /* 0x002ea20000300800 */
[----:B------:R-:W0:Y:S01]  /*12650*/  LDC R7, c[0x0][0x448] ;  /* 0x00011200ff077b82 */ /* 0x000e220000000800 */
        /* <DEDUP_REMOVED lines=8> */
[----:B0-----:R-:W-:Y:S01]  /*126e0*/  ISETP.NE.AND P0, PT, R7, 0x1, PT ;  /* 0x000000010700780c */ /* 0x001fe20003f05270 */
[----:B------:R-:W0:Y:S02]  /*126f0*/  S2R R8, SR_TID.X ;  /* 0x0000000000087919 */ /* 0x000e240000002100 */
[----:B0-----:R-:W-:-:S05]  /*12700*/  IMAD.SHL.U32 R9, R8, 0x8, RZ ;  /* 0x0000000808097824 */ /* 0x001fca00078e00ff */
[----:B------:R-:W-:Y:S01]  /*12710*/  LOP3.LUT R9, R9, 0x38, RZ, 0xc0, !PT ;  /* 0x0000003809097812 */ /* 0x000fe200078ec0ff */
[----:B--2---:R-:W-:Y:S02]  /*12720*/  IMAD.MOV.U32 R3, RZ, RZ, R4 ;  /* 0x000000ffff037224 */ /* 0x004fe400078e0004 */
[----:B------:R-:W0:Y:S01]  /*12730*/  S2R R4, SR_TID.X ;  /* 0x0000000000047919 */ /* 0x000e220000002100 */
        /* <DEDUP_REMOVED lines=11> */
[C---:B0-----:R-:W-:Y:S01]  /*127f0*/  LOP3.LUT R5, R4.reuse, 0x7f, RZ, 0xc0, !PT ;  /* 0x0000007f04057812 */ /* 0x041fe200078ec0ff */
[----:B------:R-:W-:-:S03]  /*12800*/  IMAD.SHL.U32 R4, R4, 0x10, RZ ;  /* 0x0000001004047824 */ /* 0x000fc600078e00ff */
[----:B------:R-:W-:-:S04]  /*12810*/  SHF.R.U32.HI R5, RZ, 0x3, R5 ;  /* 0x00000003ff057819 */ /* 0x000fc80000011605 */
[----:B------:R-:W-:Y:S02]  /*12820*/  LOP3.LUT R4, R5, 0x70, R4, 0xf8, !PT ;  /* 0x0000007005047812 */ /* 0x000fe400078ef804 */
[----:B------:R-:W0:Y:S02]  /*12830*/  @P0 LDC R5, c[0x0][0x44c] ;  /* 0x00011300ff050b82 */ /* 0x000e240000000800 */
[----:B------:R-:W-:-:S05]  /*12840*/  LOP3.LUT R0, R4, R17, RZ, 0xfc, !PT ;  /* 0x0000001104007212 */ /* 0x000fca00078efcff */
[----:B------:R-:W-:Y:S02]  /*12850*/  IMAD.MOV.U32 R4, RZ, RZ, R0 ;  /* 0x000000ffff047224 */ /* 0x000fe400078e0000 */
[----:B0-----:R-:W-:-:S05]  /*12860*/  @P0 IMAD.HI.U32 R5, R0, R5, RZ ;  /* 0x0000000500050227 */ /* 0x001fca00078e00ff */
[----:B--2---:R-:W-:-:S04]  /*12870*/  @P0 SHF.R.U32.HI R4, RZ, R6, R5 ;  /* 0x00000006ff040219 */ /* 0x004fc80000011605 */
[----:B------:R-:W-:-:S05]  /*12880*/  IADD3 R5, -R4, RZ, RZ ;  /* 0x000000ff04057210 */ /* 0x000fca0007ffe1ff */
        /* <DEDUP_REMOVED lines=17> */
[----:B-1----:R-:W-:Y:S09]  /*129a0*/  BRA.DIV UR4, `(.L_x_820) ;  /* 0x0000004e046c7947 */ /* 0x002ff2000b800000 */
[----:B------:R-:W2:Y:S01]  /*129b0*/  LDL.LU R6, [R1+0x54] ;  /* 0x0000540001067983 */ /* 0x000ea20000300800 */
[----:B------:R-:W0:Y:S02]  /*129c0*/  S2R R5, SR_TID.X ;  /* 0x0000000000057919 */ /* 0x000e240000002100 */
[----:B0-----:R-:W-:-:S04]  /*129d0*/  LOP3.LUT R5, R5, 0x7f, RZ, 0xc0, !PT ;  /* 0x0000007f05057812 */ /* 0x001fc800078ec0ff */
[----:B------:R-:W-:-:S05]  /*129e0*/  SHF.R.U32.HI R5, RZ, 0x3, R5 ;  /* 0x00000003ff057819 */ /* 0x000fca0000011605 */
[----:B------:R-:W-:-:S04]  /*129f0*/  IMAD.IADD R2, R5, 0x1, R17 ;  /* 0x0000000105027824 */ /* 0x000fc800078e0211 */
[----:B------:R-:W-:Y:S02]  /*12a00*/  VIADD R5, R2, 0x10 ;  /* 0x0000001002057836 */ /* 0x000fe40000000000 */
[----:B--2---:R-:W-:Y:S02]  /*12a10*/  IMAD R3, R6, R7, RZ ;  /* 0x0000000706037224 */ /* 0x004fe400078e02ff */
[----:B------:R-:W0:Y:S04]  /*12a20*/  SHFL.IDX PT, R7, R4, RZ, 0x181f ;  /* 0x00181fff04077589 */ /* 0x000e2800000e0000 */
[----:B------:R-:W1:Y:S01]  /*12a30*/  SHFL.IDX PT, R6, R0, RZ, 0x181f ;  /* 0x00181fff00067589 */ /* 0x000e6200000e0000 */
[----:B------:R-:W-:-:S13]  /*12a40*/  ISETP.GE.AND P1, PT, R2, R3, PT ;  /* 0x000000030200720c */ /* 0x000fda0003f26270 */
        /* <DEDUP_REMOVED lines=28> */
[----:B-1----:R-:W-:-:S04]  /*12c10*/  @!P1 LEA R5, P2, R9, R5, 0x1 ;  /* 0x0000000509059211 */ /* 0x002fc800078408ff */
[----:B0-----:R-:W-:-:S05]  /*12c20*/  @!P1 IADD3.X R6, RZ, R6, RZ, P2, !PT ;  /* 0x00000006ff069210 */ /* 0x001fca00017fe4ff */
        /* <DEDUP_REMOVED lines=28> */
[----:B------:R-:W-:Y:S01]  /*12df0*/  @!P1 IMAD.MOV.U32 R6, RZ, RZ, R5 ;  /* 0x000000ffff069224 */ /* 0x000fe200078e0005 */
[----:B------:R-:W0:Y:S04]  /*12e00*/  SHFL.IDX PT, R0, R0, 0x7, 0x181f ;  /* 0x00f81f0000007f89 */ /* 0x000e2800000e0000 */
[----:B------:R1:W-:Y:S04]  /*12e10*/  @!P1 LDGSTS.E.BYPASS.LTC128B.128 [R10+0x1b400], desc[UR40][R6.64], !P0 ;  /* 0x1b400000060a9fae */ /* 0x0003e8000c101d68 */
[----:B------:R-:W2:Y:S02]  /*12e20*/  SHFL.IDX PT, R4, R4, 0x7, 0x181f ;  /* 0x00f81f0004047f89 */ /* 0x000ea400000e0000 */
.L_x_982:
[----:B------:R3:W5:Y:S01]  /*12e30*/  LDL R9, [R1+0x4] ;  /* 0x0000040001097983 */ /* 0x0007620000100800 */
[----:B------:R-:W4:Y:S01]  /*12e40*/  S2R R5, SR_TID.X ;  /* 0x0000000000057919 */ /* 0x000f220000002100 */
[----:B------:R-:W-:-:S05]  /*12e50*/  VIADD R2, R2, 0x70 ;  /* 0x0000007002027836 */ /* 0x000fca0000000000 */
[----:B------:R-:W-:Y:S02]  /*12e60*/  ISETP.GE.AND P1, PT, R2, R3, PT ;  /* 0x000000030200720c */ /* 0x000fe40003f26270 */
[----:B----4-:R-:W-:-:S04]  /*12e70*/  SHF.L.U32 R5, R5, 0x3, RZ ;  /* 0x0000000305057819 */ /* 0x010fc800000006ff */
[----:B------:R-:W-:-:S07]  /*12e80*/  LOP3.LUT R5, R5, 0x38, RZ, 0xc0, !PT ;  /* 0x0000003805057812 */ /* 0x000fce00078ec0ff */
[----:B--2---:R-:W-:-:S05]  /*12e90*/  @!P1 LEA R2, P2, R5, R4, 0x1 ;  /* 0x0000000405029211 */ /* 0x004fca00078408ff */
[----:B0-----:R-:W-:-:S05]  /*12ea0*/  @!P1 IMAD.X R3, RZ, RZ, R0, P2 ;  /* 0x000000ffff039224 */ /* 0x001fca00010e0600 */
[----:B------:R-:W-:Y:S01]  /*12eb0*/  @!PT LDS RZ, [RZ] ;  /* 0x00000000fffff984 */ /* 0x000fe20000000800 */
[----:B------:R-:W-:Y:S01]  /*12ec0*/  @!PT LDS RZ, [RZ] ;  /* 0x00000000fffff984 */ /* 0x000fe20000000800 */
[----:B------:R-:W-:Y:S01]  /*12ed0*/  @!PT LDS RZ, [RZ] ;  /* 0x00000000fffff984 */ /* 0x000fe20000000800 */
[----:B------:R3:W-:Y:S01]  /*12ee0*/  @!P1 LDGSTS.E.BYPASS.LTC128B.128 [R10+0x1bc00], desc[UR40][R2.64], !P0 ;  /* 0x1bc00000020a9fae */ /* 0x0007e2000c101d68 */
[----:B------:R-:W-:Y:S01]  /*12ef0*/  PLOP3.LUT P0, PT, PT, PT, PT, 0x80, 0x0 ;  /* 0x000000000000781c */ /* 0x000fe20003f0f070 */
[----:B------:R-:W-:-:S12]  /*12f00*/  NOP ;  /* 0x0000000000007918 */ /* 0x000fd80000000000 */
.L_x_821:
[----:B---3--:R-:W2:Y:S01]  /*12f10*/  LDL R2, [R1+0x4] ;  /* 0x0000040001027983 */ /* 0x008ea20000100800 */
        /* <DEDUP_REMOVED lines=16> */
[----:B------:R-:W2:Y:S03]  /*13020*/  SYNCS.PHASECHK.TRANS64.TRYWAIT P0, [R2+URZ+0x22820], R0 ;  /* 0x02282000020075a7 */ /* 0x000ea6000800017f */
[----:B0-2---:R-:W-:Y:S05]  /*13030*/  @!P0 BRA `(.L_x_823) ;  /* 0x0000005000608947 */ /* 0x005fea0003800000 */
.L_x_983:
[----:B------:R-:W-:Y:S05]  /*13040*/  BSYNC B0 ;  /* 0x0000000000007941 */ /* 0x000fea0003800000 */
.L_x_822:
[----:B0-----:R-:W2:Y:S01]  /*13050*/  LDL R2, [R1+0x1c] ;  /* 0x00001c0001027983 */ /* 0x001ea20000100800 */
[----:B------:R-:W-:Y:S01]  /*13060*/  BSSY B0, `(.L_x_824) ;  /* 0x0000063000007945 */ /* 0x000fe20003800000 */
[----:B--2---:R-:W-:-:S13]  /*13070*/  LOP3.LUT P0, RZ, R2, 0x1, RZ, 0xc0, !PT ;  /* 0x0000000102ff7812 */ /* 0x004fda000780c0ff */
        /* <DEDUP_REMOVED lines=13> */
.L_x_984:
[----:B------:R-:W-:Y:S05]  /*13150*/  BSYNC B1 ;  /* 0x0000000000017941 */ /* 0x000fea0003800000 */
.L_x_826:
[----:B------:R-:W-:Y:S04]  /*13160*/  BSSY B1, `(.L_x_828) ;  /* 0x0000009000017945 */ /* 0x000fe80003800000 */
        /* <DEDUP_REMOVED lines=8> */
.L_x_829:
[----:B------:R-:W-:Y:S05]  /*131f0*/  BSYNC B1 ;  /* 0x0000000000017941 */ /* 0x000fea0003800000 */
.L_x_828:
        /* <DEDUP_REMOVED lines=14> */
.L_x_830:
        /* <DEDUP_REMOVED lines=16> */
.L_x_831:
        /* <DEDUP_REMOVED lines=16> */
.L_x_832:
        /* <DEDUP_REMOVED lines=16> */
.L_x_833:
        /* <DEDUP_REMOVED lines=11> */
.L_x_825:
[----:B------:R-:W-:Y:S05]  /*13690*/  BSYNC B0 ;  /* 0x0000000000007941 */ /* 0x000fea0003800000 */
.L_x_824:
[----:B------:R-:W2:Y:S01]  /*136a0*/  LDL.LU R4, [R1+0x50] ;  /* 0x0000500001047983 */ /* 0x000ea20000300800 */
[----:B------:R-:W-:Y:S01]  /*136b0*/  BSSY B0, `(.L_x_834) ;  /* 0x000020f000007945 */ /* 0x000fe20003800000 */
[----:B--2---:R-:W-:-:S13]  /*136c0*/  ISETP.GE.AND P0, PT, R4, 0x61, PT ;  /* 0x000000610400780c */ /* 0x004fda0003f06270 */
[----:B------:R-:W-:Y:S05]  /*136d0*/  @!P0 BRA `(.L_x_835) ;  /* 0x0000002000308947 */ /* 0x000fea0003800000 */
[----:B------:R-:W1:Y:S01]  /*136e0*/  LDL R4, [R1+0x30] ;  /* 0x0000300001047983 */ /* 0x000e620000100800 */
[----:B------:R-:W-:Y:S01]  /*136f0*/  IMAD.MOV.U32 R0, RZ, RZ, 0x1 ;  /* 0x00000001ff007424 */ /* 0x000fe200078e00ff */
[----:B------:R-:W-:Y:S01]  /*13700*/  BSSY B2, `(.L_x_836) ;  /* 0x00000b3000027945 */ /* 0x000fe20003800000 */
[----:B-1----:R-:W-:-:S05]  /*13710*/  IMAD.MOV R6, RZ, RZ, -R4 ;  /* 0x000000ffff067224 */ /* 0x002fca00078e0a04 */
[----:B------:R-:W-:-:S04]  /*13720*/  VIADDMNMX R6, R6, R0, 0xffffffff, !PT ;  /* 0xffffffff06067446 */ /* 0x000fc80007800100 */
[----:B------:R-:W-:-:S04]  /*13730*/  IADD3 R0, R4, R6, RZ ;  /* 0x0000000604007210 */ /* 0x000fc80007ffe0ff */
        /* <DEDUP_REMOVED lines=8> */
[----:B--2---:R-:W-:Y:S01]  /*137c0*/  LOP3.LUT P2, RZ, R5, 0x1, RZ, 0xc0, !PT ;  /* 0x0000000105ff7812 */ /* 0x004fe2000784c0ff */
[----:B---3--:R-:W-:-:S05]  /*137d0*/  VIADD R2, R4, 0x1 ;  /* 0x0000000104027836 */ /* 0x008fca0000000000 */
[----:B------:R-:W-:-:S04]  /*137e0*/  ISETP.NE.AND P0, PT, R2, 0x2, PT ;  /* 0x000000020200780c */ /* 0x000fc80003f05270 */
[----:B------:R-:W-:Y:S02]  /*137f0*/  SEL R3, RZ, 0x1, P0 ;  /* 0x00000001ff037807 */ /* 0x000fe40000000000 */
[----:B------:R-:W-:Y:S02]  /*13800*/  SEL R8, R2, RZ, P0 ;  /* 0x000000ff02087207 */ /* 0x000fe40000000000 */
        /* <DEDUP_REMOVED lines=11> */
[----:B-----5:R-:W3:Y:S01]  /*138c0*/  LDL R9, [R1+0x10] ;  /* 0x0000100001097983 */ /* 0x020ee20000100800 */
        /* <DEDUP_REMOVED lines=16> */
.L_x_840:
[----:B-1----:R-:W2:Y:S01]  /*139d0*/  LDL R2, [R1+0x4] ;  /* 0x0000040001027983 */ /* 0x002ea20000100800 */
[----:B------:R-:W-:Y:S01]  /*139e0*/  SHF.L.U32 R5, R7, 0x1f, RZ ;  /* 0x0000001f07057819 */ /* 0x000fe200000006ff */
[----:B------:R-:W1:Y:S01]  /*139f0*/  S2R R3, SR_TID.X ;  /* 0x0000000000037919 */ /* 0x000e620000002100 */
[----:B------:R-:W-:Y:S01]  /*13a00*/  BSSY B3, `(.L_x_841) ;  /* 0x0000006000037945 */ /* 0x000fe20003800000 */
[----:B-1----:R-:W-:-:S04]  /*13a10*/  LOP3.LUT R3, R3, 0x7f, RZ, 0xc0, !PT ;  /* 0x0000007f03037812 */ /* 0x002fc800078ec0ff */
[----:B------:R-:W-:Y:S01]  /*13a20*/  ISETP.NE.AND P1, PT, R3, RZ, PT ;  /* 0x000000ff0300720c */ /* 0x000fe20003f25270 */
[----:B--2---:R-:W-:-:S04]  /*13a30*/  IMAD R2, R8, 0x8, R2 ;  /* 0x0000000808027824 */ /* 0x004fc800078e0202 */
[----:B------:R-:W1:Y:S02]  /*13a40*/  SYNCS.PHASECHK.TRANS64.TRYWAIT P0, [R2+URZ+0x22840], R5 ;  /* 0x02284005020075a7 */ /* 0x000e64000800017f */
[----:B-1----:R-:W-:Y:S06]  /*13a50*/  @!P0 BRA `(.L_x_842) ;  /* 0x0000004800048947 */ /* 0x002fec0003800000 */
.L_x_985:
[----:B------:R-:W-:Y:S05]  /*13a60*/  BSYNC B3 ;  /* 0x0000000000037941 */ /* 0x000fea0003800000 */
.L_x_841:
        /* <DEDUP_REMOVED lines=9> */
.L_x_844:
[----:B------:R-:W-:Y:S05]  /*13b00*/  BSYNC B3 ;  /* 0x0000000000037941 */ /* 0x000fea0003800000 */
.L_x_843:
        /* <DEDUP_REMOVED lines=14> */
.L_x_845:
        /* <DEDUP_REMOVED lines=14> */
.L_x_986:
[----:B------:R-:W-:Y:S05]  /*13cd0*/  BSYNC B3 ;  /* 0x0000000000037941 */ /* 0x000fea0003800000 */
.L_x_846:
[----:B------:R-:W-:Y:S01]  /*13ce0*/  BSSY B3, `(.L_x_848) ;  /* 0x000000b000037945 */ /* 0x000fe20003800000 */
[----:B------:R-:W-:Y:S02]  /*13cf0*/  IMAD.MOV.U32 R8, RZ, RZ, 0x0 ;  /* 0x00000000ff087424 */ /* 0x000fe400078e00ff */
[----:B-----5:R-:W-:Y:S01]  /*13d00*/  IMAD.MOV.U32 R9, RZ, RZ, 0x14f00000 ;  /* 0x14f00000ff097424 */ /* 0x020fe200078e00ff */
        /* <DEDUP_REMOVED lines=8> */
.L_x_849:
[----:B------:R-:W-:Y:S05]  /*13d90*/  BSYNC B3 ;  /* 0x0000000000037941 */ /* 0x000fea0003800000 */
.L_x_848:
[----:B------:R-:W2:Y:S04]  /*13da0*/  LDL R4, [R1+0x4] ;  /* 0x0000040001047983 */ /* 0x000ea80000100800 */
[----:B------:R-:W2:Y:S01]  /*13db0*/  LDL R3, [R1+0x8] ;  /* 0x0000080001037983 */ /* 0x000ea20000100800 */
[----:B------:R-:W-:Y:S01]  /*13dc0*/  R2UR UR10, R7 ;  /* 0x00000000070a72ca */ /* 0x000fe200000e0000 */
[----:B------:R-:W-:Y:S01]  /*13dd0*/  UIADD3 UR4, UP0, UR38, 0x470, URZ ;  /* 0x0000047026047890 */ /* 0x000fe2000ff1e03f */
[----:B------:R-:W-:Y:S01]  /*13de0*/  R2UR UR6, R8 ;  /* 0x00000000080672ca */ /* 0x000fe200000e0000 */
[----:B01----:R-:W-:Y:S01]  /*13df0*/  VIADD R2, R2, 0x22850 ;  /* 0x0002285002027836 */ /* 0x003fe20000000000 */
[----:B------:R-:W-:Y:S01]  /*13e00*/  R2UR UR7, R9 ;  /* 0x00000000090772ca */ /* 0x000fe200000e0000 */
[----:B------:R-:W-:Y:S01]  /*13e10*/  UIADD3.X UR5, URZ, UR39, URZ, UP0, !UPT ;  /* 0x000000273f057290 */ /* 0x000fe200087fe43f */
[----:B------:R-:W-:Y:S01]  /*13e20*/  PLOP3.LUT P0, PT, PT, PT, PT, 0x80, 0x0 ;  /* 0x000000000000781c */ /* 0x000fe20003f0f070 */
[----:B--2---:R-:W-:-:S05]  /*13e30*/  IMAD R3, R3, 0xc000, R4 ;  /* 0x0000c00003037824 */ /* 0x004fca00078e0204 */
[----:B------:R-:W-:-:S07]  /*13e40*/  IADD3 R4, R3, 0x400, RZ ;  /* 0x0000040003047810 */ /* 0x000fce0007ffe0ff */
.L_x_850:
        /* <DEDUP_REMOVED lines=16> */
.L_x_851:
        /* <DEDUP_REMOVED lines=16> */
.L_x_852:
        /* <DEDUP_REMOVED lines=16> */
.L_x_853:
        /* <DEDUP_REMOVED lines=11> */
.L_x_839:
[----:B------:R-:W-:Y:S05]  /*14200*/  BSYNC B1 ;  /* 0x0000000000017941 */ /* 0x000fea0003800000 */
.L_x_838:
[----:B------:R-:W2:Y:S02]  /*14210*/  LDL.LU R4, [R1+0x30] ;  /* 0x0000300001047983 */ /* 0x000ea40000300800 */
[----:B--2---:R-:W-:-:S07]  /*14220*/  VIADD R0, R4, 0xfffffffd ;  /* 0xfffffffd04007836 */ /* 0x004fce0000000000 */
.L_x_837:
[----:B------:R-:W-:Y:S05]  /*14230*/  BSYNC B2 ;  /* 0x0000000000027941 */ /* 0x000fea0003800000 */
.L_x_836:
[----:B------:R-:W2:Y:S01]  /*14240*/  LDL.LU R2, [R1+0x34] ;  /* 0x0000340001027983 */ /* 0x000ea20000300800 */
[----:B------:R-:W-:-:S05]  /*14250*/  IMAD.MOV R6, RZ, RZ, -R6 ;  /* 0x000000ffff067224 */ /* 0x000fca00078e0a06 */
[----:B--2---:R-:W-:-:S13]  /*14260*/  ISETP.NE.AND P0, PT, R2, R6, PT ;  /* 0x000000060200720c */ /* 0x004fda0003f05270 */
[----:B------:R-:W-:Y:S05]  /*14270*/  @!P0 BRA `(.L_x_835) ;  /* 0x0000001400488947 */ /* 0x000fea0003800000 */
.L_x_886:
[----:B------:R-:W2:Y:S04]  /*14280*/  LDL R4, [R1+0x1c] ;  /* 0x00001c0001047983 */ /* 0x000ea80000100800 */
[----:B------:R-:W0:Y:S04]  /*14290*/  LDL.LU R3, [R1+0x8] ;  /* 0x0000080001037983 */ /* 0x000e280000300800 */
[----:B------:R-:W3:Y:S01]  /*142a0*/  LDL.LU R2, [R1+0x14] ;  /* 0x0000140001027983 */ /* 0x000ee20000300800 */
[----:B------:R-:W-:Y:S05]  /*142b0*/  YIELD ;  /* 0x0000000000007946 */ /* 0x000fea0003800000 */
[----:B------:R-:W-:Y:S01]  /*142c0*/  BSSY B1, `(.L_x_854) ;  /* 0x00000a2000017945 */ /* 0x000fe20003800000 */
[----:B--2---:R-:W-:Y:S01]  /*142d0*/  LOP3.LUT P1, RZ, R4, 0x1, RZ, 0xc0, !PT ;  /* 0x0000000104ff7812 */ /* 0x004fe2000782c0ff */
[----:B0-----:R-:W-:-:S05]  /*142e0*/  VIADD R7, R3, 0x1 ;  /* 0x0000000103077836 */ /* 0x001fca0000000000 */
[----:B------:R-:W-:-:S04]  /*142f0*/  ISETP.NE.AND P0, PT, R7, 0x2, PT ;  /* 0x000000020700780c */ /* 0x000fc80003f05270 */
[----:B------:R-:W-:Y:S02]  /*14300*/  SEL R6, RZ, 0x1, P0 ;  /* 0x00000001ff067807 */ /* 0x000fe40000000000 */
[----:B------:R-:W-:Y:S02]  /*14310*/  SEL R7, R7, RZ, P0 ;  /* 0x000000ff07077207 */ /* 0x000fe40000000000 */
[----:B---3--:R-:W-:Y:S01]  /*14320*/  LOP3.LUT R6, R2, R6, RZ, 0x3c, !PT ;  /* 0x0000000602067212 */ /* 0x008fe200078e3cff */
[----:B------:R-:W-:Y:S06]  /*14330*/  @!P1 BRA `(.L_x_855) ;  /* 0x0000000800689947 */ /* 0x000fec0003800000 */
[----:B------:R-:W-:Y:S01]  /*14340*/  ULDC.64 UR4, c[0x0][0x418] ;  /* 0x0001060000047ab9 */ /* 0x000fe20000000a00 */
[----:B------:R-:W-:Y:S01]  /*14350*/  IMAD.MOV.U32 R8, RZ, RZ, R0 ;  /* 0x000000ffff087224 */ /* 0x000fe200078e0000 */
[----:B------:R-:W-:-:S04]  /*14360*/  ISETP.NE.U32.AND P0, PT, RZ, UR4, PT ;  /* 0x00000004ff007c0c */ /* 0x000fc8000bf05070 */
[----:B------:R-:W-:-:S13]  /*14370*/  ISETP.NE.AND.EX P0, PT, RZ, UR5, PT, P0 ;  /* 0x00000005ff007c0c */ /* 0x000fda000bf05300 */
[----:B------:R-:W-:Y:S05]  /*14380*/  @!P0 BRA `(.L_x_856) ;  /* 0x0000000000508947 */ /* 0x000fea0003800000 */
[----:B-----5:R-:W2:Y:S01]  /*14390*/  LDL R9, [R1+0x20] ;  /* 0x0000200001097983 */ /* 0x020ea20000100800 */
        /* <DEDUP_REMOVED lines=19> */
.L_x_856:
[----:B0-----:R-:W2:Y:S01]  /*144d0*/  LDL R2, [R1+0x4] ;  /* 0x0000040001027983 */ /* 0x001ea20000100800 */
[----:B------:R-:W0:Y:S02]  /*144e0*/  S2R R3, SR_TID.X ;  /* 0x0000000000037919 */ /* 0x000e240000002100 */
[----:B0-----:R-:W-:Y:S01]  /*144f0*/  LOP3.LUT R4, R3, 0x7f, RZ, 0xc0, !PT ;  /* 0x0000007f03047812 */ /* 0x001fe200078ec0ff */
[----:B------:R-:W-:Y:S03]  /*14500*/  BSSY B2, `(.L_x_857) ;  /* 0x0000006000027945 */ /* 0x000fe60003800000 */
[----:B------:R-:W-:Y:S01]  /*14510*/  ISETP.NE.AND P1, PT, R4, RZ, PT ;  /* 0x000000ff0400720c */ /* 0x000fe20003f25270 */
[----:B--2---:R-:W-:Y:S01]  /*14520*/  IMAD R3, R7, 0x8, R2 ;  /* 0x0000000807037824 */ /* 0x004fe200078e0202 */
[----:B------:R-:W-:-:S04]  /*14530*/  SHF.L.U32 R2, R6, 0x1f, RZ ;  /* 0x0000001f06027819 */ /* 0x000fc800000006ff */
[----:B------:R-:W0:Y:S02]  /*14540*/  SYNCS.PHASECHK.TRANS64.TRYWAIT P0, [R3+URZ+0x22840], R2 ;  /* 0x02284002030075a7 */ /* 0x000e24000800017f */
[----:B0-----:R-:W-:Y:S05]  /*14550*/  @!P0 BRA `(.L_x_858) ;  /* 0x0000003c006c8947 */ /* 0x001fea0003800000 */
.L_x_987:
[----:B------:R-:W-:Y:S05]  /*14560*/  BSYNC B2 ;  /* 0x0000000000027941 */ /* 0x000fea0003800000 */
.L_x_857:
        /* <DEDUP_REMOVED lines=9> */
.L_x_860:
[----:B------:R-:W-:Y:S05]  /*14600*/  BSYNC B2 ;  /* 0x0000000000027941 */ /* 0x000fea0003800000 */
.L_x_859:
        /* <DEDUP_REMOVED lines=10> */
[----:B---3--:R-:W-:Y:S01]  /*146b0*/  IMAD R4, R8, 0x60, R4 ;  /* 0x0000006008047824 */ /* 0x008fe200078e0204 */
[----:B------:R-:W-:Y:S01]  /*146c0*/  IADD3 R8, R3, 0x22830, RZ ;  /* 0x0002283003087810 */ /* 0x000fe20007ffe0ff */
[----:B------:R-:W-:-:S09]  /*146d0*/  VIADD R5, R5, 0x1c400 ;  /* 0x0001c40005057836 */ /* 0x000fd20000000000 */
.L_x_861:
[----:B-----5:R-:W2:Y:S01]  /*146e0*/  LDL R9, [R1] ;  /* 0x0000000001097983 */ /* 0x020ea20000100800 */
        /* <DEDUP_REMOVED lines=13> */
.L_x_988:
[----:B------:R-:W-:Y:S05]  /*147c0*/  BSYNC B2 ;  /* 0x0000000000027941 */ /* 0x000fea0003800000 */
.L_x_862:
        /* <DEDUP_REMOVED lines=11> */
.L_x_865:
[----:B------:R-:W-:Y:S05]  /*14880*/  BSYNC B2 ;  /* 0x0000000000027941 */ /* 0x000fea0003800000 */
.L_x_864:
        /* <DEDUP_REMOVED lines=10> */
.L_x_866:
        /* <DEDUP_REMOVED lines=16> */
.L_x_867:
        /* <DEDUP_REMOVED lines=16> */
.L_x_868:
        /* <DEDUP_REMOVED lines=16> */
.L_x_869:
        /* <DEDUP_REMOVED lines=11> */
.L_x_855:
[----:B------:R-:W-:Y:S05]  /*14ce0*/  BSYNC B1 ;  /* 0x0000000000017941 */ /* 0x000fea0003800000 */
.L_x_854:
[----:B------:R-:W2:Y:S01]  /*14cf0*/  LDL R5, [R1+0x1c] ;  /* 0x00001c0001057983 */ /* 0x000ea20000100800 */
[----:B------:R-:W-:Y:S01]  /*14d00*/  VIADD R7, R7, 0x1 ;  /* 0x0000000107077836 */ /* 0x000fe20000000000 */
[----:B------:R-:W-:Y:S04]  /*14d10*/  BSSY B1, `(.L_x_870) ;  /* 0x00000a5000017945 */ /* 0x000fe80003800000 */
[----:B------:R-:W-:-:S04]  /*14d20*/  ISETP.NE.AND P0, PT, R7, 0x2, PT ;  /* 0x000000020700780c */ /* 0x000fc80003f05270 */
[----:B------:R-:W-:Y:S02]  /*14d30*/  SEL R2, RZ, 0x1, P0 ;  /* 0x00000001ff027807 */ /* 0x000fe40000000000 */
[----:B-----5:R-:W-:Y:S02]  /*14d40*/  SEL R9, R7, RZ, P0 ;  /* 0x000000ff07097207 */ /* 0x020fe40000000000 */
[----:B------:R-:W-:-:S05]  /*14d50*/  LOP3.LUT R8, R6, R2, RZ, 0x3c, !PT ;  /* 0x0000000206087212 */ /* 0x000fca00078e3cff */
[----:B------:R0:W-:Y:S04]  /*14d60*/  STL [R1+0x14], R8 ;  /* 0x0000140801007387 */ /* 0x0001e80000100800 */
[----:B------:R0:W-:Y:S01]  /*14d70*/  STL [R1+0x8], R9 ;  /* 0x0000080901007387 */ /* 0x0001e20000100800 */
[----:B--2---:R-:W-:-:S13]  /*14d80*/  LOP3.LUT P2, RZ, R5, 0x1, RZ, 0xc0, !PT ;  /* 0x0000000105ff7812 */ /* 0x004fda000784c0ff */
        /* <DEDUP_REMOVED lines=26> */
.L_x_872:
        /* <DEDUP_REMOVED lines=9> */
.L_x_989:
[----:B------:R-:W-:Y:S05]  /*14fc0*/  BSYNC B2 ;  /* 0x0000000000027941 */ /* 0x000fea0003800000 */
.L_x_873:
[----:B------:R-:W-:Y:S04]  /*14fd0*/  BSSY B2, `(.L_x_875) ;  /* 0x0000009000027945 */ /* 0x000fe80003800000 */
[----:B------:R-:W-:Y:S05]  /*14fe0*/  @P1 BRA `(.L_x_876) ;  /* 0x00000000001c1947 */ /* 0x000fea0003800000 */
[----:B------:R-:W1:Y:S02]  /*14ff0*/  S2R R4, SR_TID.X ;  /* 0x0000000000047919 */ /* 0x000e640000002100 */
[----:B-1----:R-:W-:Y:S02]  /*15000*/  LOP3.LUT R5, R4, 0x1f, RZ, 0xc0, !PT ;  /* 0x0000001f04057812 */ /* 0x002fe400078ec0ff */
[----:B------:R-:W-:Y:S02]  /*15010*/  MOV R4, 0x3000 ;  /* 0x0000300000047802 */ /* 0x000fe40000000f00 */
[----:B------:R-:W-:Y:S02]  /*15020*/  ISETP.NE.AND P0, PT, R5, RZ, PT ;  /* 0x000000ff0500720c */ /* 0x000fe40003f05270 */
[----:B------:R1:W-:Y:S11]  /*15030*/  SYNCS.ARRIVE.TRANS64 RZ, [R3+URZ+0x22830], R4 ;  /* 0x0228300403ff79a7 */ /* 0x0003f6000800003f */
[----:B-1----:R-:W-:Y:S05]  /*15040*/  @!P0 BRA `(.L_x_876) ;  /* 0x0000000000048947 */ /* 0x002fea0003800000 */
[----:B------:R-:W-:Y:S01]  /*15050*/  BPT.TRAP 0x1 ;  /* 0x000000040000795c */ /* 0x000fe20000300000 */
.L_x_876:
[----:B------:R-:W-:Y:S05]  /*15060*/  BSYNC B2 ;  /* 0x0000000000027941 */ /* 0x000fea0003800000 */
.L_x_875:
        /* <DEDUP_REMOVED lines=14> */
.L_x_877:
        /* <DEDUP_REMOVED lines=14> */
.L_x_990:
[----:B------:R-:W-:Y:S05]  /*15230*/  BSYNC B2 ;  /* 0x0000000000027941 */ /* 0x000fea0003800000 */
.L_x_878:
        /* <DEDUP_REMOVED lines=11> */
.L_x_881:
[----:B------:R-:W-:Y:S05]  /*152f0*/  BSYNC B2 ;  /* 0x0000000000027941 */ /* 0x000fea0003800000 */
.L_x_880:
        /* <DEDUP_REMOVED lines=11> */
.L_x_882:
        /* <DEDUP_REMOVED lines=16> */
.L_x_883:
        /* <DEDUP_REMOVED lines=16> */
.L_x_884:
        /* <DEDUP_REMOVED lines=16> */
.L_x_885:
        /* <DEDUP_REMOVED lines=11> */
.L_x_871:
[----:B------:R-:W-:Y:S05]  /*15760*/  BSYNC B1 ;  /* 0x0000000000017941 */ /* 0x000fea0003800000 */
.L_x_870:
[C---:B------:R-:W-:Y:S01]  /*15770*/  ISETP.GT.AND P0, PT, R0.reuse, 0x1, PT ;  /* 0x000000010000780c */ /* 0x040fe20003f04270 */
[----:B------:R-:W-:-:S12]  /*15780*/  VIADD R0, R0, 0xfffffffe ;  /* 0xfffffffe00007836 */ /* 0x000fd80000000000 */
[----:B------:R-:W-:Y:S05]  /*15790*/  @P0 BRA `(.L_x_886) ;  /* 0xffffffe800b80947 */ /* 0x000fea000383ffff */
.L_x_835:
[----:B------:R-:W-:Y:S05]  /*157a0*/  BSYNC B0 ;  /* 0x0000000000007941 */ /* 0x000fea0003800000 */
.L_x_834:
[----:B------:R-:W2:Y:S04]  /*157b0*/  LDL.LU R4, [R1+0x8] ;  /* 0x0000080001047983 */ /* 0x000ea80000300800 */
[----:B------:R-:W3:Y:S01]  /*157c0*/  LDL.LU R3, [R1+0x14] ;  /* 0x0000140001037983 */ /* 0x000ee20000300800 */
[----:B------:R-:W4:Y:S01]  /*157d0*/  S2R R2, SR_TID.X ;  /* 0x0000000000027919 */ /* 0x000f220000002100 */
[----:B------:R-:W-:Y:S01]  /*157e0*/  BSSY B0, `(.L_x_887) ;  /* 0x0000015000007945 */ /* 0x000fe20003800000 */
[----:B----4-:R-:W-:-:S04]  /*157f0*/  LOP3.LUT R2, R2, 0x7f, RZ, 0xc0, !PT ;  /* 0x0000007f02027812 */ /* 0x010fc800078ec0ff */
[----:B------:R-:W-:Y:S01]  /*15800*/  ISETP.NE.AND P1, PT, R2, RZ, PT ;  /* 0x000000ff0200720c */ /* 0x000fe20003f25270 */
[----:B--2---:R-:W-:-:S05]  /*15810*/  VIADD R0, R4, 0x1 ;  /* 0x0000000104007836 */ /* 0x004fca0000000000 */
[----:B------:R-:W-:-:S04]  /*15820*/  ISETP.NE.AND P0, PT, R0, 0x2, PT ;  /* 0x000000020000780c */ /* 0x000fc80003f05270 */
[----:B------:R-:W-:-:S04]  /*15830*/  SEL R2, RZ, 0x1, P0 ;  /* 0x00000001ff027807 */ /* 0x000fc80000000000 */
[----:B---3--:R-:W-:-:S05]  /*15840*/  LOP3.LUT R3, R3, R2, RZ, 0x3c, !PT ;  /* 0x0000000203037212 */ /* 0x008fca00078e3cff */
[----:B------:R2:W-:Y:S01]  /*15850*/  STL [R1+0x14], R3 ;  /* 0x0000140301007387 */ /* 0x0005e20000100800 */
[----:B------:R-:W-:Y:S05]  /*15860*/  @P1 BRA `(.L_x_888) ;  /* 0x0000000000301947 */ /* 0x000fea0003800000 */
[----:B--2---:R-:W2:Y:S01]  /*15870*/  S2R R3, SR_LANEID ;  /* 0x0000000000037919 */ /* 0x004ea20000000000 */
[----:B------:R-:W-:Y:S02]  /*15880*/  VOTEU.ANY UR4, UPT, PT ;  /* 0x0000000000047886 */ /* 0x000fe400038e0100 */
[----:B------:R-:W2:Y:S08]  /*15890*/  FLO.U32 R4, UR4 ;  /* 0x0000000400047d00 */ /* 0x000eb000080e0000 */
[----:B------:R-:W3:Y:S01]  /*158a0*/  POPC R5, UR4 ;  /* 0x0000000400057d09 */ /* 0x000ee20008000000 */
[----:B--2---:R-:W-:-:S02]  /*158b0*/  ISETP.EQ.U32.AND P1, PT, R4, R3, PT ;  /* 0x000000030400720c */ /* 0x004fc40003f22070 */
[----:B------:R-:W3:Y:S11]  /*158c0*/  LDC.64 R2, c[0x0][0xc60] ;  /* 0x00031800ff027b82 */ /* 0x000ef60000000a00 */
[----:B---3--:R-:W2:Y:S01]  /*158d0*/  @P1 ATOMG.E.ADD.STRONG.GPU PT, R3, desc[UR40][R2.64], R5 ;  /* 0x00000005020319a8 */ /* 0x008ea200081ee1e8 */
[----:B-1----:R-:W1:Y:S02]  /*158e0*/  S2R R6, SR_LTMASK ;  /* 0x0000000000067919 */ /* 0x002e640000003900 */
[----:B-1----:R-:W-:-:S04]  /*158f0*/  LOP3.LUT R6, R6, UR4, RZ, 0xc0, !PT ;  /* 0x0000000406067c12 */ /* 0x002fc8000f8ec0ff */
[----:B0-----:R-:W0:Y:S01]  /*15900*/  POPC R7, R6 ;  /* 0x0000000600077309 */ /* 0x001e220000000000 */
[----:B--2---:R-:W0:Y:S02]  /*15910*/  SHFL.IDX PT, R4, R3, R4, 0x1f ;  /* 0x00001f0403047589 */ /* 0x004e2400000e0000 */
[----:B0-----:R-:W-:-:S07]  /*15920*/  IADD3 R16, R4, UR36, R7 ;  /* 0x0000002404107c10 */ /* 0x001fce000fffe007 */
.L_x_888:
[----:B------:R-:W-:Y:S05]  /*15930*/  BSYNC B0 ;  /* 0x0000000000007941 */ /* 0x000fea0003800000 */
.L_x_887:
[----:B------:R-:W-:-:S05]  /*15940*/  SEL R0, R0, RZ, P0 ;  /* 0x000000ff00007207 */ /* 0x000fca0000000000 */
[----:B------:R3:W-:Y:S02]  /*15950*/  STL [R1+0x8], R0 ;  /* 0x0000080001007387 */ /* 0x0007e40000100800 */
.L_x_806:
[----:B------:R-:W-:Y:S05]  /*15960*/  BSYNC B7 ;  /* 0x0000000000077941 */ /* 0x000fea0003800000 */
.L_x_804:
[----:B---3--:R-:W3:Y:S02]  /*15970*/  LDL R0, [R1+0x1c] ;  /* 0x00001c0001007983 */ /* 0x008ee40000100800 */
[----:B---3--:R-:W-:-:S13]  /*15980*/  LOP3.LUT P0, RZ, R0, 0x2, RZ, 0xc0, !PT ;  /* 0x0000000200ff7812 */ /* 0x008fda000780c0ff */
[----:B------:R-:W-:Y:S05]  /*15990*/  @!P0 BRA `(.L_x_889) ;  /* 0x0000000000288947 */ /* 0x000fea0003800000 */
[----:B------:R-:W-:Y:S05]  /*159a0*/  WARPSYNC.ALL ;  /* 0x0000000000007948 */ /* 0x000fea0003800000 */
[----:B------:R-:W3:Y:S08]  /*159b0*/  S2UR UR5, SR_CgaCtaId ;  /* 0x00000000000579c3 */ /* 0x000ef00000008800 */
[----:B------:R-:W-:Y:S06]  /*159c0*/  BAR.SYNC.DEFER_BLOCKING 0x5, 0x180 ;  /* 0x0146000000007b1d */ /* 0x000fec0000010000 */
[----:B------:R-:W-:-:S02]  /*159d0*/  UMOV UR4, 0x400 ;  /* 0x0000040000047882 */ /* 0x000fc40000000000 */
[----:B---3--:R-:W-:-:S06]  /*159e0*/  ULEA UR4, UR5, UR4, 0x18 ;  /* 0x0000000405047291 */ /* 0x008fcc000f8ec03f */
[----:B------:R-:W-:-:S05]  /*159f0*/  IMAD.U32 R0, RZ, RZ, UR4 ;  /* 0x00000004ff007e24 */ /* 0x000fca000f8e00ff */
[----:B------:R3:W4:Y:S04]  /*15a00*/  LDS.128 R16, [R0+0x228d0] ;  /* 0x0228d00000107984 */ /* 0x0007280000000c00 */
[----:B------:R3:W-:Y:S01]  /*15a10*/  STL [R1+0x4], R0 ;  /* 0x0000040001007387 */ /* 0x0007e20000100800 */
[----:B------:R-:W-:Y:S06]  /*15a20*/  BAR.ARV 0x4, 0x180 ;  /* 0x0106000000007b1d */ /* 0x000fec0000002000 */
[----:B------:R-:W-:Y:S05]  /*15a30*/  BRA `(.L_x_890) ;  /* 0x0000000800487947 */ /* 0x000fea0003800000 */
.L_x_889:
[----:B------:R-:W0:Y:S01]  /*15a40*/  S2R R0, SR_TID.X ;  /* 0x0000000000007919 */ /* 0x000e220000002100 */
[----:B------:R-:W-:Y:S01]  /*15a50*/  UMOV UR4, 0xffffffff ;  /* 0xffffffff00047882 */ /* 0x000fe20000000000 */
[----:B01----:R-:W-:-:S04]  /*15a60*/  LOP3.LUT R7, R0, 0x1f, RZ, 0xc0, !PT ;  /* 0x0000001f00077812 */ /* 0x003fc800078ec0ff */
[----:B------:R-:W-:Y:S01]  /*15a70*/  ISETP.NE.AND P0, PT, R7, 0x1f, PT ;  /* 0x0000001f0700780c */ /* 0x000fe20003f05270 */
[----:B------:R-:W-:-:S12]  /*15a80*/  BRA.DIV UR4, `(.L_x_891) ;  /* 0x0000002a04707947 */ /* 0x000fd8000b800000 */
[----:B------:R-:W-:Y:S01]  /*15a90*/  IADD3 R5, R19, R7, RZ ;  /* 0x0000000713057210 */ /* 0x000fe20007ffe0ff */
[----:B------:R-:W-:-:S03]  /*15aa0*/  ULDC UR4, c[0x0][0xc3c] ;  /* 0x00030f0000047ab9 */ /* 0x000fc60000000800 */
[----:B------:R-:W-:-:S13]  /*15ab0*/  ISETP.GE.OR P1, PT, R5, UR4, !P0 ;  /* 0x0000000405007c0c */ /* 0x000fda000c726670 */
[----:B--2---:R-:W0:Y:S02]  /*15ac0*/  @!P1 LDC.64 R2, c[0x0][0xc80] ;  /* 0x00032000ff029b82 */ /* 0x004e240000000a00 */
[----:B0-----:R-:W-:-:S06]  /*15ad0*/  @!P1 IMAD.WIDE R2, R5, 0x4, R2 ;  /* 0x0000000405029825 */ /* 0x001fcc00078e0202 */
[----:B------:R0:W2:Y:S01]  /*15ae0*/  @!P1 LDG.E R3, desc[UR40][R2.64] ;  /* 0x0000002802039981 */ /* 0x0000a2000c1e1900 */
[C---:B------:R-:W-:Y:S02]  /*15af0*/  ISETP.GE.U32.AND P2, PT, R7.reuse, 0x2, PT ;  /* 0x000000020700780c */ /* 0x040fe40003f46070 */
[C---:B------:R-:W-:Y:S01]  /*15b00*/  ISETP.GE.U32.AND P3, PT, R7.reuse, 0x4, PT ;  /* 0x000000040700780c */ /* 0x040fe20003f66070 */
[----:B------:R-:W-:Y:S01]  /*15b10*/  SHFL.IDX PT, R4, R16, 0x1, 0x1f ;  /* 0x00201f0010047f89 */ /* 0x000fe200000e0000 */
[C---:B------:R-:W-:Y:S02]  /*15b20*/  ISETP.GE.U32.AND P4, PT, R7.reuse, 0x8, PT ;  /* 0x000000080700780c */ /* 0x040fe40003f86070 */
[C---:B------:R-:W-:Y:S01]  /*15b30*/  ISETP.GE.U32.AND P5, PT, R7.reuse, 0x10, PT ;  /* 0x000000100700780c */ /* 0x040fe20003fa6070 */
[----:B0-----:R-:W-:Y:S02]  /*15b40*/  IMAD.MOV.U32 R2, RZ, RZ, RZ ;  /* 0x000000ffff027224 */ /* 0x001fe400078e00ff */
[----:B--2---:R-:W-:Y:S01]  /*15b50*/  @!P1 IMAD.MOV.U32 R2, RZ, RZ, R3 ;  /* 0x000000ffff029224 */ /* 0x004fe200078e0003 */
[----:B------:R-:W-:-:S04]  /*15b60*/  ISETP.NE.AND P1, PT, R7, RZ, PT ;  /* 0x000000ff0700720c */ /* 0x000fc80003f25270 */
        /* <DEDUP_REMOVED lines=14> */
[----:B------:R-:W-:Y:S02]  /*15c50*/  IMAD.IADD R3, R3, 0x1, R0 ;  /* 0x0000000103037824 */ /* 0x000fe400078e0200 */
[----:B------:R0:W1:Y:S04]  /*15c60*/  SHFL.IDX PT, R0, R16, RZ, 0x1f ;  /* 0x00001fff10007589 */ /* 0x00006800000e0000 */
[----:B------:R0:W2:Y:S02]  /*15c70*/  SHFL.IDX PT, R6, R3, 0x1f, 0x1f ;  /* 0x03e01f0003067f89 */ /* 0x0000a400000e0000 */
.L_x_1000:
[----:B------:R-:W-:Y:S02]  /*15c80*/  ULDC UR4, c[0x0][0xc38] ;  /* 0x00030e0000047ab9 */ /* 0x000fe40000000800 */
[----:B0-----:R-:W-:-:S04]  /*15c90*/  IMAD.U32 R16, RZ, RZ, UR4 ;  /* 0x00000004ff107e24 */ /* 0x001fc8000f8e00ff */
[----:B--2---:R-:W-:-:S04]  /*15ca0*/  IMAD R6, R6, R16, RZ ;  /* 0x0000001006067224 */ /* 0x004fc800078e02ff */
[----:B------:R-:W-:-:S05]  /*15cb0*/  IMAD.IADD R4, R4, 0x1, R6 ;  /* 0x0000000104047824 */ /* 0x000fca00078e0206 */
[----:B-1----:R-:W-:-:S13]  /*15cc0*/  ISETP.GT.AND P6, PT, R4, R0, PT ;  /* 0x000000000400720c */ /* 0x002fda0003fc4270 */
[----:B------:R-:W-:Y:S05]  /*15cd0*/  @P6 BRA `(.L_x_892) ;  /* 0x00000000009c6947 */ /* 0x000fea0003800000 */
.L_x_897:
[----:B0-----:R-:W0:Y:S01]  /*15ce0*/  LDC R2, c[0x0][0xc3c] ;  /* 0x00030f00ff027b82 */ /* 0x001e220000000800 */
[----:B------:R-:W-:-:S05]  /*15cf0*/  VIADD R19, R19, 0x1f ;  /* 0x0000001f13137836 */ /* 0x000fca0000000000 */
[----:B0-----:R-:W-:-:S13]  /*15d00*/  ISETP.GE.AND P6, PT, R19, R2, PT ;  /* 0x000000021300720c */ /* 0x001fda0003fc6270 */
[----:B------:R-:W-:Y:S05]  /*15d10*/  @P6 BRA `(.L_x_893) ;  /* 0x0000000400446947 */ /* 0x000fea0003800000 */
[----:B------:R-:W0:Y:S01]  /*15d20*/  S2R R3, SR_TID.X ;  /* 0x0000000000037919 */ /* 0x000e220000002100 */
[----:B------:R-:W-:Y:S01]  /*15d30*/  BSSY B0, `(.L_x_894) ;  /* 0x0000009000007945 */ /* 0x000fe20003800000 */
[----:B0-----:R-:W-:-:S05]  /*15d40*/  LOP3.LUT R3, R3, 0x1f, RZ, 0xc0, !PT ;  /* 0x0000001f03037812 */ /* 0x001fca00078ec0ff */
[----:B------:R-:W-:-:S05]  /*15d50*/  IMAD.IADD R5, R19, 0x1, R3 ;  /* 0x0000000113057824 */ /* 0x000fca00078e0203 */
[----:B------:R-:W-:Y:S01]  /*15d60*/  ISETP.GE.OR P6, PT, R5, R2, !P0 ;  /* 0x000000020500720c */ /* 0x000fe200047c6670 */
[----:B------:R-:W-:-:S12]  /*15d70*/  IMAD.MOV.U32 R2, RZ, RZ, RZ ;  /* 0x000000ffff027224 */ /* 0x000fd800078e00ff */
[----:B------:R-:W-:Y:S05]  /*15d80*/  @P6 BRA `(.L_x_895) ;  /* 0x00000000000c6947 */ /* 0x000fea0003800000 */
[----:B------:R-:W0:Y:S02]  /*15d90*/  LDC.64 R2, c[0x0][0xc80] ;  /* 0x00032000ff027b82 */ /* 0x000e240000000a00 */
[----:B0-----:R-:W-:-:S06]  /*15da0*/  IMAD.WIDE R2, R5, 0x4, R2 ;  /* 0x0000000405027825 */ /* 0x001fcc00078e0202 */
[----:B------:R0:W5:Y:S02]  /*15db0*/  LDG.E R2, desc[UR40][R2.64] ;  /* 0x0000002802027981 */ /* 0x000164000c1e1900 */
.L_x_895:
[----:B------:R-:W-:Y:S05]  /*15dc0*/  BSYNC B0 ;  /* 0x0000000000007941 */ /* 0x000fea0003800000 */
.L_x_894:
[----:B------:R-:W-:-:S03]  /*15dd0*/  UMOV UR4, 0xffffffff ;  /* 0xffffffff00047882 */ /* 0x000fc60000000000 */
[----:B------:R-:W-:Y:S05]  /*15de0*/  BRA.DIV UR4, `(.L_x_896) ;  /* 0x0000002a04d47947 */ /* 0x000fea000b800000 */
[----:B-----5:R-:W0:Y:S02]  /*15df0*/  SHFL.UP PT, R14, R2, 0x1, RZ ;  /* 0x04200000020e7989 */ /* 0x020e2400000e00ff */
[----:B0-----:R-:W-:-:S05]  /*15e00*/  SEL R3, R14, RZ, P1 ;  /* 0x000000ff0e037207 */ /* 0x001fca0000800000 */
[----:B------:R-:W-:-:S05]  /*15e10*/  IMAD.IADD R3, R2, 0x1, R3 ;  /* 0x0000000102037824 */ /* 0x000fca00078e0203 */
[----:B------:R-:W0:Y:S02]  /*15e20*/  SHFL.UP PT, R5, R3, 0x2, RZ ;  /* 0x0440000003057989 */ /* 0x000e2400000e00ff */
[----:B0-----:R-:W-:-:S05]  /*15e30*/  SEL R5, R5, RZ, P2 ;  /* 0x000000ff05057207 */ /* 0x001fca0001000000 */
[----:B------:R-:W-:-:S05]  /*15e40*/  IMAD.IADD R3, R3, 0x1, R5 ;  /* 0x0000000103037824 */ /* 0x000fca00078e0205 */
[----:B------:R-:W0:Y:S02]  /*15e50*/  SHFL.UP PT, R5, R3, 0x4, RZ ;  /* 0x0480000003057989 */ /* 0x000e2400000e00ff */
[----:B0-----:R-:W-:-:S04]  /*15e60*/  SEL R5, R5, RZ, P3 ;  /* 0x000000ff05057207 */ /* 0x001fc80001800000 */
[----:B------:R-:W-:-:S05]  /*15e70*/  IADD3 R3, R3, R5, RZ ;  /* 0x0000000503037210 */ /* 0x000fca0007ffe0ff */
[----:B------:R-:W0:Y:S02]  /*15e80*/  SHFL.UP PT, R5, R3, 0x8, RZ ;  /* 0x0500000003057989 */ /* 0x000e2400000e00ff */
[----:B0-----:R-:W-:-:S05]  /*15e90*/  SEL R5, R5, RZ, P4 ;  /* 0x000000ff05057207 */ /* 0x001fca0002000000 */
[----:B------:R-:W-:-:S05]  /*15ea0*/  IMAD.IADD R3, R3, 0x1, R5 ;  /* 0x0000000103037824 */ /* 0x000fca00078e0205 */
[----:B------:R-:W0:Y:S02]  /*15eb0*/  SHFL.UP PT, R5, R3, 0x10, RZ ;  /* 0x0600000003057989 */ /* 0x000e2400000e00ff */
[----:B0-----:R-:W-:-:S05]  /*15ec0*/  SEL R5, R5, RZ, P5 ;  /* 0x000000ff05057207 */ /* 0x001fca0002800000 */
[----:B------:R-:W-:-:S05]  /*15ed0*/  IMAD.IADD R3, R3, 0x1, R5 ;  /* 0x0000000103037824 */ /* 0x000fca00078e0205 */
[----:B------:R0:W1:Y:S02]  /*15ee0*/  SHFL.IDX PT, R6, R3, 0x1f, 0x1f ;  /* 0x03e01f0003067f89 */ /* 0x00006400000e0000 */
.L_x_1008:
[----:B------:R-:W-:Y:S02]  /*15ef0*/  ULDC UR4, c[0x0][0xc38] ;  /* 0x00030e0000047ab9 */ /* 0x000fe40000000800 */
[----:B------:R-:W-:-:S04]  /*15f00*/  IMAD.U32 R16, RZ, RZ, UR4 ;  /* 0x00000004ff107e24 */ /* 0x000fc8000f8e00ff */
[----:B-1----:R-:W-:-:S04]  /*15f10*/  IMAD R6, R6, R16, RZ ;  /* 0x0000001006067224 */ /* 0x002fc800078e02ff */
[----:B------:R-:W-:-:S05]  /*15f20*/  IMAD.IADD R4, R6, 0x1, R4 ;  /* 0x0000000106047824 */ /* 0x000fca00078e0204 */
[----:B------:R-:W-:-:S13]  /*15f30*/  ISETP.GT.AND P6, PT, R4, R0, PT ;  /* 0x000000000400720c */ /* 0x000fda0003fc4270 */
[----:B------:R-:W-:Y:S05]  /*15f40*/  @!P6 BRA `(.L_x_897) ;  /* 0xfffffffc0064e947 */ /* 0x000fea000383ffff */
.L_x_892:
[----:B------:R-:W-:Y:S01]  /*15f50*/  IMAD.IADD R6, R4, 0x1, -R6 ;  /* 0x0000000104067824 */ /* 0x000fe200078e0a06 */
[----:B------:R-:W-:-:S03]  /*15f60*/  UMOV UR4, 0xffffffff ;  /* 0xffffffff00047882 */ /* 0x000fc60000000000 */
[----:B------:R-:W-:-:S05]  /*15f70*/  IMAD R4, R3, R16, R6 ;  /* 0x0000001003047224 */ /* 0x000fca00078e0206 */
[----:B------:R-:W-:Y:S01]  /*15f80*/  ISETP.GT.AND P6, PT, R4, R0, PT ;  /* 0x000000000400720c */ /* 0x000fe20003fc4270 */
[----:B------:R-:W-:-:S12]  /*15f90*/  BRA.DIV UR4, `(.L_x_898) ;  /* 0x0000002e043c7947 */ /* 0x000fd8000b800000 */
[----:B------:R-:W-:-:S04]  /*15fa0*/  VOTE.ANY R5, PT, !P6 ;  /* 0x0000000000057806 */ /* 0x000fc800070e0100 */
[----:B------:R-:W1:Y:S02]  /*15fb0*/  POPC R4, R5 ;  /* 0x0000000500047309 */ /* 0x000e640000000000 */
[----:B-1----:R1:W2:Y:S02]  /*15fc0*/  SHFL.IDX PT, R17, R2, R4, 0x1f ;  /* 0x00001f0402117589 */ /* 0x0022a400000e0000 */
.L_x_1012:
[----:B------:R-:W-:Y:S01]  /*15fd0*/  ISETP.NE.AND P0, PT, R5, RZ, PT ;  /* 0x000000ff0500720c */ /* 0x000fe20003f05270 */
[----:B-1----:R-:W-:-:S12]  /*15fe0*/  IMAD.MOV.U32 R2, RZ, RZ, RZ ;  /* 0x000000ffff027224 */ /* 0x002fd800078e00ff */
[----:B------:R-:W-:Y:S05]  /*15ff0*/  @!P0 BRA `(.L_x_899) ;  /* 0x0000000000108947 */ /* 0x000fea0003800000 */
[----:B------:R-:W-:Y:S01]  /*16000*/  UMOV UR4, 0xffffffff ;  /* 0xffffffff00047882 */ /* 0x000fe20000000000 */
[----:B------:R-:W-:Y:S02]  /*16010*/  VIADD R12, R4, 0xffffffff ;  /* 0xffffffff040c7836 */ /* 0x000fe40000000000 */
[----:B------:R-:W-:Y:S05]  /*16020*/  BRA.DIV UR4, `(.L_x_900) ;  /* 0x0000002e04607947 */ /* 0x000fea000b800000 */
[----:B------:R1:W3:Y:S02]  /*16030*/  SHFL.IDX PT, R2, R3, R12, 0x1f ;  /* 0x00001f0c03027589 */ /* 0x0002e400000e0000 */
.L_x_899:
[----:B--2---:R-:W-:Y:S01]  /*16040*/  IABS R5, R17 ;  /* 0x0000001100057213 */ /* 0x004fe20000000000 */
[----:B---3--:R-:W-:Y:S02]  /*16050*/  IMAD R16, R2, R16, R6 ;  /* 0x0000001002107224 */ /* 0x008fe400078e0206 */
[----:B------:R-:W-:Y:S01]  /*16060*/  IMAD.IADD R19, R4, 0x1, R19 ;  /* 0x0000000104137824 */ /* 0x000fe200078e0213 */
[----:B------:R-:W2:Y:S01]  /*16070*/  I2F.RP R2, R5 ;  /* 0x0000000500027306 */ /* 0x000ea20000209400 */
[----:B------:R-:W-:-:S07]  /*16080*/  IMAD.IADD R0, R0, 0x1, -R16 ;  /* 0x0000000100007824 */ /* 0x000fce00078e0a10 */
[----:B--2---:R-:W2:Y:S02]  /*16090*/  MUFU.RCP R2, R2 ;  /* 0x0000000200027308 */ /* 0x004ea40000001000 */
[----:B--2---:R-:W-:-:S06]  /*160a0*/  VIADD R2, R2, 0xffffffe ;  /* 0x0ffffffe02027836 */ /* 0x004fcc0000000000 */
[----:B01----:R-:W0:Y:S02]  /*160b0*/  F2I.FTZ.U32.TRUNC.NTZ R3, R2 ;  /* 0x0000000200037305 */ /* 0x003e24000021f000 */
[----:B0-----:R-:W-:-:S04]  /*160c0*/  IMAD.MOV R2, RZ, RZ, -R3 ;  /* 0x000000ffff027224 */ /* 0x001fc800078e0a03 */
[----:B------:R-:W-:Y:S02]  /*160d0*/  IMAD R6, R2, R5, RZ ;  /* 0x0000000502067224 */ /* 0x000fe400078e02ff */
[----:B------:R-:W-:-:S04]  /*160e0*/  IMAD.MOV.U32 R2, RZ, RZ, RZ ;  /* 0x000000ffff027224 */ /* 0x000fc800078e00ff */
[----:B------:R-:W-:Y:S01]  /*160f0*/  IMAD.HI.U32 R2, R3, R6, R2 ;  /* 0x0000000603027227 */ /* 0x000fe200078e0002 */
[----:B------:R-:W-:Y:S02]  /*16100*/  IABS R6, R17 ;  /* 0x0000001100067213 */ /* 0x000fe40000000000 */
[----:B------:R-:W-:-:S03]  /*16110*/  IABS R3, R0 ;  /* 0x0000000000037213 */ /* 0x000fc60000000000 */
[----:B------:R-:W-:Y:S02]  /*16120*/  IMAD.MOV R6, RZ, RZ, -R6 ;  /* 0x000000ffff067224 */ /* 0x000fe400078e0a06 */
        /* <DEDUP_REMOVED lines=9> */
[----:B------:R-:W-:-:S06]  /*161c0*/  @P0 IADD3 R2, R2, 0x1, RZ ;  /* 0x0000000102020810 */ /* 0x000fcc0007ffe0ff */
[----:B------:R-:W-:Y:S01]  /*161d0*/  @!P2 IMAD.MOV R2, RZ, RZ, -R2 ;  /* 0x000000ffff02a224 */ /* 0x000fe200078e0a02 */
[----:B------:R-:W-:-:S05]  /*161e0*/  @!P1 LOP3.LUT R2, RZ, R17, RZ, 0x33, !PT ;  /* 0x00000011ff029212 */ /* 0x000fca00078e33ff */
[--C-:B------:R-:W-:Y:S02]  /*161f0*/  IMAD.MOV R3, RZ, RZ, -R2.reuse ;  /* 0x000000ffff037224 */ /* 0x100fe400078e0a02 */
[----:B------:R-:W-:Y:S02]  /*16200*/  IMAD.MOV.U32 R18, RZ, RZ, R2 ;  /* 0x000000ffff127224 */ /* 0x000fe400078e0002 */
[----:B------:R-:W-:Y:S01]  /*16210*/  IMAD R17, R17, R3, R0 ;  /* 0x0000000311117224 */ /* 0x000fe200078e0200 */
[----:B------:R-:W-:Y:S06]  /*16220*/  BRA `(.L_x_901) ;  /* 0x00000000001c7947 */ /* 0x000fec0003800000 */
.L_x_893:
[----:B------:R-:W-:Y:S01]  /*16230*/  UMOV UR4, URZ ;  /* 0x0000003f00047c82 */ /* 0x000fe20008000000 */
[----:B------:R-:W-:Y:S01]  /*16240*/  UMOV UR5, URZ ;  /* 0x0000003f00057c82 */ /* 0x000fe20008000000 */
[----:B------:R-:W-:Y:S01]  /*16250*/  ULDC UR6, c[0x0][0xc3c] ;  /* 0x00030f0000067ab9 */ /* 0x000fe20000000800 */
[----:B------:R-:W-:Y:S02]  /*16260*/  IMAD.MOV.U32 R16, RZ, RZ, R0 ;  /* 0x000000ffff107224 */ /* 0x000fe400078e0000 */
[----:B------:R-:W-:Y:S02]  /*16270*/  IMAD.U32 R17, RZ, RZ, UR4 ;  /* 0x00000004ff117e24 */ /* 0x000fe4000f8e00ff */
[----:B------:R-:W-:Y:S02]  /*16280*/  IMAD.U32 R18, RZ, RZ, UR5 ;  /* 0x00000005ff127e24 */ /* 0x000fe4000f8e00ff */
[----:B------:R-:W-:-:S07]  /*16290*/  IMAD.U32 R19, RZ, RZ, UR6 ;  /* 0x00000006ff137e24 */ /* 0x000fce000f8e00ff */
.L_x_901:
[----:B------:R0:W2:Y:S01]  /*162a0*/  LDL R3, [R1+0x4] ;  /* 0x0000040001037983 */ /* 0x0000a20000100800 */
[----:B------:R-:W1:Y:S01]  /*162b0*/  S2R R0, SR_TID.X ;  /* 0x0000000000007919 */ /* 0x000e620000002100 */
[----:B------:R-:W-:Y:S05]  /*162c0*/  WARPSYNC.ALL ;  /* 0x0000000000007948 */ /* 0x000fea0003800000 */
[----:B-1----:R-:W-:Y:S01]  /*162d0*/  LOP3.LUT R0, R0, 0x1f, RZ, 0xc0, !PT ;  /* 0x0000001f00007812 */ /* 0x002fe200078ec0ff */
[----:B------:R-:W-:Y:S03]  /*162e0*/  BAR.SYNC.DEFER_BLOCKING 0x4, 0x180 ;  /* 0x0106000000007b1d */ /* 0x000fe60000010000 */
[----:B------:R-:W-:-:S13]  /*162f0*/  ISETP.NE.AND P0, PT, R0, RZ, PT ;  /* 0x000000ff0000720c */ /* 0x000fda0003f05270 */
[----:B------:R-:W2:Y:S01]  /*16300*/  @!P0 S2R R0, SR_CgaCtaId ;  /* 0x0000000000008919 */ /* 0x000ea20000008800 */
[----:B------:R-:W-:-:S04]  /*16310*/  @!P0 MOV R2, 0x400 ;  /* 0x0000040000028802 */ /* 0x000fc80000000f00 */
[----:B--2---:R-:W-:-:S05]  /*16320*/  @!P0 LEA R3, R0, R2, 0x18 ;  /* 0x0000000200038211 */ /* 0x004fca00078ec0ff */
[----:B------:R0:W-:Y:S04]  /*16330*/  @!P0 STS.128 [R3+0x228d0], R16 ;  /* 0x0228d01003008388 */ /* 0x0001e80000000c00 */
[----:B------:R0:W-:Y:S01]  /*16340*/  @!P0 STL [R1+0x4], R3 ;  /* 0x0000040301008387 */ /* 0x0001e20000100800 */
[----:B------:R-:W-:Y:S06]  /*16350*/  BAR.ARV 0x5, 0x180 ;  /* 0x0146000000007b1d */ /* 0x000fec0000002000 */
.L_x_890:
[----:B------:R-:W-:Y:S02]  /*16360*/  ULDC UR4, c[0x0][0xc3c] ;  /* 0x00030f0000047ab9 */ /* 0x000fe40000000800 */
[----:B----4-:R-:W-:-:S13]  /*16370*/  ISETP.GE.AND P0, PT, R19, UR4, PT ;  /* 0x0000000413007c0c */ /* 0x010fda000bf06270 */
[----:B------:R-:W-:Y:S05]  /*16380*/  @!P0 BRA `(.L_x_902) ;  /* 0xffffff9800748947 */ /* 0x000fea000383ffff */
[----:B------:R-:W-:Y:S05]  /*16390*/  BSYNC B8 ;  /* 0x0000000000087941 */ /* 0x000fea0003800000 */
.L_x_762:
[----:B---3--:R-:W3:Y:S01]  /*163a0*/  LDL.LU R0, [R1+0x3c] ;  /* 0x00003c0001007983 */ /* 0x008ee20000300800 */
[----:B------:R-:W-:Y:S01]  /*163b0*/  BSSY B0, `(.L_x_903) ;  /* 0x000000b000007945 */ /* 0x000fe20003800000 */
[----:B------:R-:W4:Y:S01]  /*163c0*/  S2R R5, SR_CgaCtaId ;  /* 0x0000000000057919 */ /* 0x000f220000008800 */
[----:B---3--:R-:W-:-:S05]  /*163d0*/  VIADD R0, R0, 0x1 ;  /* 0x0000000100007836 */ /* 0x008fca0000000000 */
[----:B0-----:R-:W-:-:S04]  /*163e0*/  LEA.HI R2, R0, R0, RZ, 0x1 ;  /* 0x0000000000027211 */ /* 0x001fc800078f08ff */
[----:B--2---:R-:W-:-:S05]  /*163f0*/  LOP3.LUT R3, R2, 0xfffffffe, RZ, 0xc0, !PT ;  /* 0xfffffffe02037812 */ /* 0x004fca00078ec0ff */
[----:B------:R-:W-:Y:S01]  /*16400*/  IMAD.IADD R3, R0, 0x1, -R3 ;  /* 0x0000000100037824 */ /* 0x000fe200078e0a03 */
[----:B------:R-:W-:-:S04]  /*16410*/  MOV R0, 0x400 ;  /* 0x0000040000007802 */ /* 0x000fc80000000f00 */
[----:B----4-:R-:W-:Y:S02]  /*16420*/  LEA R0, R5, R0, 0x18 ;  /* 0x0000000005007211 */ /* 0x010fe400078ec0ff */
[----:B------:R-:W-:-:S04]  /*16430*/  SHF.L.U32 R3, R3, 0x1f, RZ ;  /* 0x0000001f03037819 */ /* 0x000fc800000006ff */
[----:B------:R-:W0:Y:S02]  /*16440*/  SYNCS.PHASECHK.TRANS64.TRYWAIT P0, [R0+URZ+0x22820], R3 ;  /* 0x02282003000075a7 */ /* 0x000e24000800017f */
[----:B0-----:R-:W-:Y:S05]  /*16450*/  @!P0 BRA `(.L_x_904) ;  /* 0x00000028007c8947 */ /* 0x001fea0003800000 */
.L_x_1015:
[----:B------:R-:W-:Y:S05]  /*16460*/  BSYNC B0 ;  /* 0x0000000000007941 */ /* 0x000fea0003800000 */
.L_x_903:
[----:B------:R-:W-:-:S03]  /*16470*/  UMOV UR4, 0xffffffff ;  /* 0xffffffff00047882 */ /* 0x000fc60000000000 */
[----:B------:R-:W-:Y:S05]  /*16480*/  BRA.DIV UR4, `(.L_x_905) ;  /* 0x0000002a04847947 */ /* 0x000fea000b800000 */
[----:B------:R-:W2:Y:S02]  /*16490*/  S2R R2, SR_TID.X ;  /* 0x0000000000027919 */ /* 0x000ea40000002100 */
[----:B--2---:R-:W-:-:S04]  /*164a0*/  SHF.R.U32.HI R2, RZ, 0x5, R2 ;  /* 0x00000005ff027819 */ /* 0x004fc80000011602 */
[----:B------:R-:W-:-:S05]  /*164b0*/  LOP3.LUT R2, R2, 0x3, RZ, 0xc0, !PT ;  /* 0x0000000302027812 */ /* 0x000fca00078ec0ff */
[----:B------:R2:W3:Y:S02]  /*164c0*/  SHFL.IDX PT, R14, R2, RZ, 0x1f ;  /* 0x00001fff020e7589 */ /* 0x0004e400000e0000 */
.L_x_1018:
[----:B---3--:R-:W-:-:S13]  /*164d0*/  ISETP.NE.AND P0, PT, R14, RZ, PT ;  /* 0x000000ff0e00720c */ /* 0x008fda0003f05270 */
[----:B------:R-:W-:Y:S05]  /*164e0*/  @P0 BRA `(.L_x_619) ;  /* 0x0000000000940947 */ /* 0x000fea0003800000 */
[----:B------:R-:W-:-:S03]  /*164f0*/  UMOV UR4, 0xffffffff ;  /* 0xffffffff00047882 */ /* 0x000fc60000000000 */
[----:B------:R-:W-:Y:S05]  /*16500*/  BRA.DIV UR4, `(.L_x_906) ;  /* 0x0000002a04987947 */ /* 0x000fea000b800000 */
[----:B------:R-:W-:-:S13]  /*16510*/  ELECT P6, URZ, PT ;  /* 0x00000000003f782f */ /* 0x000fda00038c0000 */
.L_x_1021:
[----:B------:R-:W-:Y:S05]  /*16520*/  @!P6 BRA `(.L_x_619) ;  /* 0x000000000084e947 */ /* 0x000fea0003800000 */
[----:B--2---:R-:W2:Y:S02]  /*16530*/  LDL.LU R2, [R1+0x60] ;  /* 0x0000600001027983 */ /* 0x004ea40000300800 */
[----:B--2---:R-:W-:-:S04]  /*16540*/  LOP3.LUT R2, R2, 0x2, RZ, 0xfc, !PT ;  /* 0x0000000202027812 */ /* 0x004fc800078efcff */
[----:B------:R-:W-:-:S13]  /*16550*/  ISETP.NE.AND P2, PT, R2, 0x3, PT ;  /* 0x000000030200780c */ /* 0x000fda0003f45270 */
[----:B------:R-:W-:Y:S05]  /*16560*/  @!P2 BRA `(.L_x_907) ;  /* 0x000000000004a947 */ /* 0x000fea0003800000 */
[----:B------:R-:W-:Y:S01]  /*16570*/  BPT.TRAP 0x1 ;  /* 0x000000040000795c */ /* 0x000fe20000300000 */
.L_x_907:
[----:B0-----:R-:W2:Y:S04]  /*16580*/  LDL R3, [R1+0x8] ;  /* 0x0000080001037983 */ /* 0x001ea80000100800 */
[----:B-1----:R-:W3:Y:S01]  /*16590*/  LDL.LU R7, [R1+0x14] ;  /* 0x0000140001077983 */ /* 0x002ee20000300800 */
        /* <DEDUP_REMOVED lines=12> */
.L_x_1022:
[----:B------:R-:W1:Y:S02]  /*16660*/  SYNCS.PHASECHK.TRANS64.TRYWAIT P0, [R7+URZ], R2 ;  /* 0x00000002070075a7 */ /* 0x000e64000800017f */
[----:B-1----:R-:W-:Y:S05]  /*16670*/  @!P0 BRA `(.L_x_909) ;  /* 0x0000002800708947 */ /* 0x002fea0003800000 */
.L_x_1023:
[----:B------:R-:W-:Y:S05]  /*16680*/  @!P2 BRA `(.L_x_910) ;  /* 0x000000000004a947 */ /* 0x000fea0003800000 */
[----:B------:R-:W-:Y:S01]  /*16690*/  BPT.TRAP 0x1 ;  /* 0x000000040000795c */ /* 0x000fe20000300000 */
.L_x_910:
[----:B------:R-:W2:Y:S01]  /*166a0*/  LDL.LU R4, [R1+0x8] ;  /* 0x0000080001047983 */ /* 0x000ea20000300800 */
[----:B------:R-:W-:-:S05]  /*166b0*/  IADD3 R0, R0, 0x22860, RZ ;  /* 0x0002286000007810 */ /* 0x000fca0007ffe0ff */
[----:B--2---:R-:W-:-:S04]  /*166c0*/  IMAD R4, R4, 0x8, R0 ;  /* 0x0000000804047824 */ /* 0x004fc800078e0200 */
[----:B------:R-:W2:Y:S02]  /*166d0*/  SYNCS.PHASECHK.TRANS64.TRYWAIT P0, [R4+URZ], R5 ;  /* 0x00000005040075a7 */ /* 0x000ea4000800017f */
[----:B--2---:R-:W-:Y:S05]  /*166e0*/  @!P0 BRA `(.L_x_911) ;  /* 0x0000002800688947 */ /* 0x004fea0003800000 */
.L_x_1024:
[----:B------:R-:W-:-:S07]  /*166f0*/  IMAD R3, R3, 0x8, R0 ;  /* 0x0000000803037824 */ /* 0x000fce00078e0200 */
.L_x_912:
[----:B---3--:R3:W4:Y:S02]  /*16700*/  SYNCS.PHASECHK.TRANS64.TRYWAIT P0, [R3+URZ], R2 ;  /* 0x00000002030075a7 */ /* 0x008724000800017f */
[----:B----4-:R-:W-:Y:S05]  /*16710*/  @!P0 NANOSLEEP.SYNCS 0x989680 ;  /* 0x009896800000895d */ /* 0x010fea0003900000 */
[----:B------:R-:W4:Y:S02]  /*16720*/  @!P0 SYNCS.PHASECHK.TRANS64 P0, [R3+URZ], R2 ;  /* 0x00000002030085a7 */ /* 0x000f24000800007f */
[----:B----4-:R-:W-:Y:S05]  /*16730*/  @!P0 BRA `(.L_x_912) ;  /* 0xfffffffc00f08947 */ /* 0x010fea000383ffff */
.L_x_619:
[----:B------:R-:W-:Y:S05]  /*16740*/  BSYNC B9 ;  /* 0x0000000000097941 */ /* 0x000fea0003800000 */
.L_x_616:
[----:B------:R-:W-:Y:S05]  /*16750*/  EXIT ;  /* 0x000000000000794d */ /* 0x000fea0003800000 */
.L_x_637:
[----:B0-----:R0:W1:Y:S02]  /*16760*/  SYNCS.PHASECHK.TRANS64.TRYWAIT P6, [R97+URZ+0x22890], R108 ;  /* 0x0228906c610075a7 */ /* 0x00106400080c017f */
[----:B-1----:R-:W-:Y:S05]  /*16770*/  @!P6 NANOSLEEP.SYNCS 0x989680 ;  /* 0x009896800000e95d */ /* 0x002fea0003900000 */
[----:B------:R-:W1:Y:S02]  /*16780*/  @!P6 SYNCS.PHASECHK.TRANS64 P6, [R97+URZ+0x22890], R108 ;  /* 0x0228906c6100e5a7 */ /* 0x000e6400080c007f */
[----:B-1----:R-:W-:Y:S05]  /*16790*/  @!P6 BRA `(.L_x_637) ;  /* 0xfffffffc00f0e947 */ /* 0x002fea000383ffff */
[----:B------:R-:W-:Y:S05]  /*167a0*/  BRA `(.L_x_913) ;  /* 0xfffffec000e87947 */ /* 0x000fea000383ffff */
.L_x_655:
[----:B0-----:R0:W1:Y:S02]  /*167b0*/  SYNCS.PHASECHK.TRANS64.TRYWAIT P5, [R97+URZ+0x22890], R108 ;  /* 0x0228906c610075a7 */ /* 0x00106400080a017f */
[----:B-1----:R-:W-:Y:S05]  /*167c0*/  @!P5 NANOSLEEP.SYNCS 0x989680 ;  /* 0x009896800000d95d */ /* 0x002fea0003900000 */
[----:B------:R-:W1:Y:S02]  /*167d0*/  @!P5 SYNCS.PHASECHK.TRANS64 P5, [R97+URZ+0x22890], R108 ;  /* 0x0228906c6100d5a7 */ /* 0x000e6400080a007f */
[----:B-1----:R-:W-:Y:S05]  /*167e0*/  @!P5 BRA `(.L_x_655) ;  /* 0xfffffffc00f0d947 */ /* 0x002fea000383ffff */
[----:B------:R-:W-:Y:S05]  /*167f0*/  BRA `(.L_x_914) ;  /* 0xfffffed400307947 */ /* 0x000fea000383ffff */
.L_x_664:
[----:B0-----:R0:W1:Y:S02]  /*16800*/  SYNCS.PHASECHK.TRANS64.TRYWAIT P4, [R97+URZ+0x22890], R108 ;  /* 0x0228906c610075a7 */ /* 0x001064000808017f */
[----:B-1----:R-:W-:Y:S05]  /*16810*/  @!P4 NANOSLEEP.SYNCS 0x989680 ;  /* 0x009896800000c95d */ /* 0x002fea0003900000 */
[----:B------:R-:W1:Y:S02]  /*16820*/  @!P4 SYNCS.PHASECHK.TRANS64 P4, [R97+URZ+0x22890], R108 ;  /* 0x0228906c6100c5a7 */ /* 0x000e64000808007f */
[----:B-1----:R-:W-:Y:S05]  /*16830*/  @!P4 BRA `(.L_x_664) ;  /* 0xfffffffc00f0c947 */ /* 0x002fea000383ffff */
[----:B------:R-:W-:Y:S05]  /*16840*/  BRA `(.L_x_915) ;  /* 0xfffffee400207947 */ /* 0x000fea000383ffff */
.L_x_670:
[----:B-1----:R1:W2:Y:S02]  /*16850*/  SYNCS.PHASECHK.TRANS64.TRYWAIT P3, [R97+URZ+0x228b0], R108 ;  /* 0x0228b06c610075a7 */ /* 0x0022a4000806017f */
[----:B--2---:R-:W-:Y:S05]  /*16860*/  @!P3 NANOSLEEP.SYNCS 0x989680 ;  /* 0x009896800000b95d */ /* 0x004fea0003900000 */
[----:B------:R-:W2:Y:S02]  /*16870*/  @!P3 SYNCS.PHASECHK.TRANS64 P3, [R97+URZ+0x228b0], R108 ;  /* 0x0228b06c6100b5a7 */ /* 0x000ea4000806007f */
[----:B--2---:R-:W-:Y:S05]  /*16880*/  @!P3 BRA `(.L_x_670) ;  /* 0xfffffffc00f0b947 */ /* 0x004fea000383ffff */
[----:B------:R-:W-:Y:S05]  /*16890*/  BRA `(.L_x_916) ;  /* 0xfffffee400b07947 */ /* 0x000fea000383ffff */
.L_x_678:
[----:B------:R-:W-:Y:S01]  /*168a0*/  BSSY B0, `(.L_x_917) ;  /* 0x0000008000007945 */ /* 0x000fe20003800000 */
[----:B------:R-:W-:Y:S02]  /*168b0*/  IMAD.MOV.U32 R13, RZ, RZ, R234 ;  /* 0x000000ffff0d7224 */ /* 0x000fe400078e00ea */
[----:B------:R-:W-:Y:S02]  /*168c0*/  IMAD.MOV.U32 R12, RZ, RZ, RZ ;  /* 0x000000ffff0c7224 */ /* 0x000fe400078e00ff */
[----:B------:R-:W-:Y:S02]  /*168d0*/  IMAD.MOV.U32 R11, RZ, RZ, 0x1f ;  /* 0x0000001fff0b7424 */ /* 0x000fe400078e00ff */
[----:B------:R-:W-:-:S07]  /*168e0*/  IMAD.MOV.U32 R15, RZ, RZ, -0x1 ;  /* 0xffffffffff0f7424 */ /* 0x000fce00078e00ff */
[----:B-----5:R-:W-:Y:S05]  /*168f0*/  WARPSYNC.COLLECTIVE R15, `(.L_x_918) ;  /* 0x000000000f087348 */ /* 0x020fea0003c00000 */
[----:B------:R0:W1:Y:S02]  /*16900*/  SHFL.IDX P6, R14, R13, R12, R11 ;  /* 0x0000000c0d0e7389 */ /* 0x00006400000c000b */
[----:B01---5:R-:W-:Y:S01]  /*16910*/  ENDCOLLECTIVE ;  /* 0x000000000000791b */ /* 0x023fe20003800000 */
.L_x_918:
[----:B------:R-:W-:Y:S05]  /*16920*/  BSYNC B0 ;  /* 0x0000000000007941 */ /* 0x000fea0003800000 */
.L_x_917:
[----:B------:R-:W-:Y:S05]  /*16930*/  BRA `(.L_x_919) ;  /* 0xfffffef000547947 */ /* 0x000fea000383ffff */
.L_x_690:
[----:B------:R-:W-:Y:S01]  /*16940*/  BSSY B1, `(.L_x_920) ;  /* 0x0000008000017945 */ /* 0x000fe20003800000 */
[----:B------:R-:W-:Y:S02]  /*16950*/  IMAD.MOV.U32 R13, RZ, RZ, R25 ;  /* 0x000000ffff0d7224 */ /* 0x000fe400078e0019 */
[----:B------:R-:W-:Y:S02]  /*16960*/  IMAD.MOV.U32 R12, RZ, RZ, RZ ;  /* 0x000000ffff0c7224 */ /* 0x000fe400078e00ff */
[----:B------:R-:W-:Y:S02]  /*16970*/  IMAD.MOV.U32 R11, RZ, RZ, 0x1c1f ;  /* 0x00001c1fff0b7424 */ /* 0x000fe400078e00ff */
[----:B------:R-:W-:-:S07]  /*16980*/  IMAD.MOV.U32 R15, RZ, RZ, -0x1 ;  /* 0xffffffffff0f7424 */ /* 0x000fce00078e00ff */
[----:B0-----:R-:W-:Y:S05]  /*16990*/  WARPSYNC.COLLECTIVE R15, `(.L_x_921) ;  /* 0x000000000f087348 */ /* 0x001fea0003c00000 */
[----:B------:R1:W2:Y:S02]  /*169a0*/  SHFL.IDX P6, R14, R13, R12, R11 ;  /* 0x0000000c0d0e7389 */ /* 0x0002a400000c000b */
[----:B012---:R-:W-:Y:S01]  /*169b0*/  ENDCOLLECTIVE ;  /* 0x000000000000791b */ /* 0x007fe20003800000 */
.L_x_921:
[----:B------:R-:W-:Y:S05]  /*169c0*/  BSYNC B1 ;  /* 0x0000000000017941 */ /* 0x000fea0003800000 */
.L_x_920:
[----:B------:R-:W-:Y:S01]  /*169d0*/  IMAD.MOV.U32 R13, RZ, RZ, R24 ;  /* 0x000000ffff0d7224 */ /* 0x000fe200078e0018 */
[----:B------:R-:W-:Y:S01]  /*169e0*/  MOV R15, 0xffffffff ;  /* 0xffffffff000f7802 */ /* 0x000fe20000000f00 */
[----:B------:R-:W-:Y:S02]  /*169f0*/  IMAD.MOV.U32 R12, RZ, RZ, RZ ;  /* 0x000000ffff0c7224 */ /* 0x000fe400078e00ff */
[----:B------:R-:W-:Y:S02]  /*16a00*/  IMAD.MOV.U32 R11, RZ, RZ, 0x1c1f ;  /* 0x00001c1fff0b7424 */ /* 0x000fe400078e00ff */
[----:B------:R-:W-:-:S07]  /*16a10*/  IMAD.MOV.U32 R0, RZ, RZ, R14 ;  /* 0x000000ffff007224 */ /* 0x000fce00078e000e */
[----:B------:R-:W-:Y:S05]  /*16a20*/  WARPSYNC.COLLECTIVE R15, `(.L_x_922) ;  /* 0x000000000f087348 */ /* 0x000fea0003c00000 */
[----:B------:R0:W1:Y:S02]  /*16a30*/  SHFL.IDX P6, R14, R13, R12, R11 ;  /* 0x0000000c0d0e7389 */ /* 0x00006400000c000b */
[----:B01----:R-:W-:Y:S01]  /*16a40*/  ENDCOLLECTIVE ;  /* 0x000000000000791b */ /* 0x003fe20003800000 */
.L_x_922:
[----:B------:R-:W-:Y:S02]  /*16a50*/  IMAD.MOV.U32 R13, RZ, RZ, R27 ;  /* 0x000000ffff0d7224 */ /* 0x000fe400078e001b */
[----:B------:R-:W-:-:S07]  /*16a60*/  IMAD.MOV.U32 R3, RZ, RZ, R14 ;  /* 0x000000ffff037224 */ /* 0x000fce00078e000e */
[----:B------:R-:W-:Y:S05]  /*16a70*/  WARPSYNC.COLLECTIVE R15, `(.L_x_923) ;  /* 0x000000000f087348 */ /* 0x000fea0003c00000 */
[----:B------:R0:W1:Y:S02]  /*16a80*/  SHFL.IDX P6, R14, R13, R12, R11 ;  /* 0x0000000c0d0e7389 */ /* 0x00006400000c000b */
[----:B01----:R-:W-:Y:S01]  /*16a90*/  ENDCOLLECTIVE ;  /* 0x000000000000791b */ /* 0x003fe20003800000 */
.L_x_923:
[----:B------:R-:W-:Y:S02]  /*16aa0*/  IMAD.MOV.U32 R13, RZ, RZ, R26 ;  /* 0x000000ffff0d7224 */ /* 0x000fe400078e001a */
[----:B------:R-:W-:-:S07]  /*16ab0*/  IMAD.MOV.U32 R4, RZ, RZ, R14 ;  /* 0x000000ffff047224 */ /* 0x000fce00078e000e */
[----:B------:R-:W-:Y:S05]  /*16ac0*/  WARPSYNC.COLLECTIVE R15, `(.L_x_924) ;  /* 0x000000000f087348 */ /* 0x000fea0003c00000 */
[----:B------:R0:W1:Y:S02]  /*16ad0*/  SHFL.IDX P6, R14, R13, R12, R11 ;  /* 0x0000000c0d0e7389 */ /* 0x00006400000c000b */
[----:B01----:R-:W-:Y:S01]  /*16ae0*/  ENDCOLLECTIVE ;  /* 0x000000000000791b */ /* 0x003fe20003800000 */
.L_x_924:
[----:B------:R-:W-:Y:S05]  /*16af0*/  BRA `(.L_x_925) ;  /* 0xfffffef400587947 */ /* 0x000fea000383ffff */
.L_x_694:
[----:B0-----:R0:W1:Y:S02]  /*16b00*/  SYNCS.PHASECHK.TRANS64.TRYWAIT P0, [R18+URZ+0x22800], R15 ;  /* 0x0228000f120075a7 */ /* 0x001064000800017f */
[----:B-1----:R-:W-:Y:S05]  /*16b10*/  @!P0 NANOSLEEP.SYNCS 0x989680 ;  /* 0x009896800000895d */ /* 0x002fea0003900000 */
[----:B------:R-:W1:Y:S02]  /*16b20*/  @!P0 SYNCS.PHASECHK.TRANS64 P0, [R18+URZ+0x22800], R15 ;  /* 0x0228000f120085a7 */ /* 0x000e64000800007f */
[----:B-1----:R-:W-:Y:S05]  /*16b30*/  @!P0 BRA `(.L_x_694) ;  /* 0xfffffffc00f08947 */ /* 0x002fea000383ffff */
[----:B------:R-:W-:Y:S05]  /*16b40*/  BRA `(.L_x_926) ;  /* 0xfffffef8006c7947 */ /* 0x000fea000383ffff */
.L_x_702:
        /* <DEDUP_REMOVED lines=8> */
.L_x_928:
[----:B------:R-:W-:Y:S05]  /*16bd0*/  BSYNC B1 ;  /* 0x0000000000017941 */ /* 0x000fea0003800000 */
.L_x_927:
[----:B------:R-:W-:Y:S02]  /*16be0*/  IMAD.MOV.U32 R13, RZ, RZ, R24 ;  /* 0x000000ffff0d7224 */ /* 0x000fe400078e0018 */
[----:B------:R-:W-:Y:S02]  /*16bf0*/  IMAD.MOV.U32 R12, RZ, RZ, RZ ;  /* 0x000000ffff0c7224 */ /* 0x000fe400078e00ff */
[----:B------:R-:W-:Y:S02]  /*16c00*/  IMAD.MOV.U32 R11, RZ, RZ, 0x1c1f ;  /* 0x00001c1fff0b7424 */ /* 0x000fe400078e00ff */
[----:B------:R-:W-:Y:S02]  /*16c10*/  IMAD.MOV.U32 R15, RZ, RZ, -0x1 ;  /* 0xffffffffff0f7424 */ /* 0x000fe400078e00ff */
[----:B------:R-:W-:-:S07]  /*16c20*/  IMAD.MOV.U32 R0, RZ, RZ, R14 ;  /* 0x000000ffff007224 */ /* 0x000fce00078e000e */
[----:B------:R-:W-:Y:S05]  /*16c30*/  WARPSYNC.COLLECTIVE R15, `(.L_x_929) ;  /* 0x000000000f087348 */ /* 0x000fea0003c00000 */
[----:B------:R0:W1:Y:S02]  /*16c40*/  SHFL.IDX P6, R14, R13, R12, R11 ;  /* 0x0000000c0d0e7389 */ /* 0x00006400000c000b */
[----:B01----:R-:W-:Y:S01]  /*16c50*/  ENDCOLLECTIVE ;  /* 0x000000000000791b */ /* 0x003fe20003800000 */
.L_x_929:
[----:B------:R-:W-:Y:S01]  /*16c60*/  MOV R13, R27 ;  /* 0x0000001b000d7202 */ /* 0x000fe20000000f00 */
[----:B------:R-:W-:-:S07]  /*16c70*/  IMAD.MOV.U32 R3, RZ, RZ, R14 ;  /* 0x000000ffff037224 */ /* 0x000fce00078e000e */
[----:B------:R-:W-:Y:S05]  /*16c80*/  WARPSYNC.COLLECTIVE R15, `(.L_x_930) ;  /* 0x000000000f087348 */ /* 0x000fea0003c00000 */
[----:B------:R0:W1:Y:S02]  /*16c90*/  SHFL.IDX P6, R14, R13, R12, R11 ;  /* 0x0000000c0d0e7389 */ /* 0x00006400000c000b */
[----:B01----:R-:W-:Y:S01]  /*16ca0*/  ENDCOLLECTIVE ;  /* 0x000000000000791b */ /* 0x003fe20003800000 */
.L_x_930:
[----:B------:R-:W-:Y:S02]  /*16cb0*/  IMAD.MOV.U32 R13, RZ, RZ, R26 ;  /* 0x000000ffff0d7224 */ /* 0x000fe400078e001a */
[----:B------:R-:W-:-:S07]  /*16cc0*/  IMAD.MOV.U32 R4, RZ, RZ, R14 ;  /* 0x000000ffff047224 */ /* 0x000fce00078e000e */
[----:B------:R-:W-:Y:S05]  /*16cd0*/  WARPSYNC.COLLECTIVE R15, `(.L_x_931) ;  /* 0x000000000f087348 */ /* 0x000fea0003c00000 */
[----:B------:R0:W1:Y:S02]  /*16ce0*/  SHFL.IDX P6, R14, R13, R12, R11 ;  /* 0x0000000c0d0e7389 */ /* 0x00006400000c000b */
[----:B01----:R-:W-:Y:S01]  /*16cf0*/  ENDCOLLECTIVE ;  /* 0x000000000000791b */ /* 0x003fe20003800000 */
.L_x_931:
[----:B------:R-:W-:Y:S05]  /*16d00*/  BRA `(.L_x_932) ;  /* 0xffffff0000cc7947 */ /* 0x000fea000383ffff */
.L_x_706:
[----:B0-----:R0:W1:Y:S02]  /*16d10*/  SYNCS.PHASECHK.TRANS64.TRYWAIT P1, [R18+URZ+0x22800], R13 ;  /* 0x0228000d120075a7 */ /* 0x001064000802017f */
[----:B-1----:R-:W-:Y:S05]  /*16d20*/  @!P1 NANOSLEEP.SYNCS 0x989680 ;  /* 0x009896800000995d */ /* 0x002fea0003900000 */
[----:B------:R-:W1:Y:S02]  /*16d30*/  @!P1 SYNCS.PHASECHK.TRANS64 P1, [R18+URZ+0x22800], R13 ;  /* 0x0228000d120095a7 */ /* 0x000e64000802007f */
[----:B-1----:R-:W-:Y:S05]  /*16d40*/  @!P1 BRA `(.L_x_706) ;  /* 0xfffffffc00f09947 */ /* 0x002fea000383ffff */
[----:B------:R-:W-:Y:S05]  /*16d50*/  BRA `(.L_x_933) ;  /* 0xffffff0400a87947 */ /* 0x000fea000383ffff */
.L_x_712:
[----:B-1----:R1:W3:Y:S02]  /*16d60*/  SYNCS.PHASECHK.TRANS64.TRYWAIT P1, [R20+URZ+0x22830], R15 ;  /* 0x0228300f140075a7 */ /* 0x0022e4000802017f */
[----:B---3--:R-:W-:Y:S05]  /*16d70*/  @!P1 NANOSLEEP.SYNCS 0x989680 ;  /* 0x009896800000995d */ /* 0x008fea0003900000 */
[----:B------:R-:W3:Y:S02]  /*16d80*/  @!P1 SYNCS.PHASECHK.TRANS64 P1, [R20+URZ+0x22830], R15 ;  /* 0x0228300f140095a7 */ /* 0x000ee4000802007f */
[----:B---3--:R-:W-:Y:S05]  /*16d90*/  @!P1 BRA `(.L_x_712) ;  /* 0xfffffffc00f09947 */ /* 0x008fea000383ffff */
[----:B------:R-:W-:Y:S05]  /*16da0*/  BRA `(.L_x_711) ;  /* 0xffffff1000c07947 */ /* 0x000fea000383ffff */
.L_x_717:
[----:B-1----:R1:W2:Y:S02]  /*16db0*/  SYNCS.PHASECHK.TRANS64.TRYWAIT P2, [R20+URZ+0x22850], R15 ;  /* 0x0228500f140075a7 */ /* 0x0022a4000804017f */
[----:B--2---:R-:W-:Y:S05]  /*16dc0*/  @!P2 NANOSLEEP.SYNCS 0x989680 ;  /* 0x009896800000a95d */ /* 0x004fea0003900000 */
[----:B------:R-:W2:Y:S02]  /*16dd0*/  @!P2 SYNCS.PHASECHK.TRANS64 P2, [R20+URZ+0x22850], R15 ;  /* 0x0228500f1400a5a7 */ /* 0x000ea4000804007f */
[----:B--2---:R-:W-:Y:S05]  /*16de0*/  @!P2 BRA `(.L_x_717) ;  /* 0xfffffffc00f0a947 */ /* 0x004fea000383ffff */
[----:B------:R-:W-:Y:S05]  /*16df0*/  BRA `(.L_x_716) ;  /* 0xffffff2800607947 */ /* 0x000fea000383ffff */
.L_x_722:
[----:B-1----:R1:W2:Y:S02]  /*16e00*/  SYNCS.PHASECHK.TRANS64.TRYWAIT P3, [R21+URZ+0x22830], R217 ;  /* 0x022830d9150075a7 */ /* 0x0022a4000806017f */
[----:B--2---:R-:W-:Y:S05]  /*16e10*/  @!P3 NANOSLEEP.SYNCS 0x989680 ;  /* 0x009896800000b95d */ /* 0x004fea0003900000 */
[----:B------:R-:W2:Y:S02]  /*16e20*/  @!P3 SYNCS.PHASECHK.TRANS64 P3, [R21+URZ+0x22830], R217 ;  /* 0x022830d91500b5a7 */ /* 0x000ea4000806007f */
[----:B--2---:R-:W-:Y:S05]  /*16e30*/  @!P3 BRA `(.L_x_722) ;  /* 0xfffffffc00f0b947 */ /* 0x004fea000383ffff */
[----:B------:R-:W-:Y:S05]  /*16e40*/  BRA `(.L_x_721) ;  /* 0xffffff2c00947947 */ /* 0x000fea000383ffff */
.L_x_727:
[----:B--2---:R2:W3:Y:S02]  /*16e50*/  SYNCS.PHASECHK.TRANS64.TRYWAIT P3, [R21+URZ+0x22850], R217 ;  /* 0x022850d9150075a7 */ /* 0x0044e4000806017f */
[----:B---3--:R-:W-:Y:S05]  /*16e60*/  @!P3 NANOSLEEP.SYNCS 0x989680 ;  /* 0x009896800000b95d */ /* 0x008fea0003900000 */
[----:B------:R-:W3:Y:S02]  /*16e70*/  @!P3 SYNCS.PHASECHK.TRANS64 P3, [R21+URZ+0x22850], R217 ;  /* 0x022850d91500b5a7 */ /* 0x000ee4000806007f */
[----:B---3--:R-:W-:Y:S05]  /*16e80*/  @!P3 BRA `(.L_x_727) ;  /* 0xfffffffc00f0b947 */ /* 0x008fea000383ffff */
[----:B------:R-:W-:Y:S05]  /*16e90*/  BRA `(.L_x_726) ;  /* 0xffffff4400f07947 */ /* 0x000fea000383ffff */
.L_x_742:
[----:B------:R-:W-:Y:S02]  /*16ea0*/  IMAD.MOV.U32 R13, RZ, RZ, R4 ;  /* 0x000000ffff0d7224 */ /* 0x000fe400078e0004 */
[----:B------:R-:W-:Y:S02]  /*16eb0*/  IMAD.MOV.U32 R12, RZ, RZ, RZ ;  /* 0x000000ffff0c7224 */ /* 0x000fe400078e00ff */
[----:B------:R-:W-:Y:S02]  /*16ec0*/  IMAD.MOV.U32 R11, RZ, RZ, 0x181f ;  /* 0x0000181fff0b7424 */ /* 0x000fe400078e00ff */
[----:B------:R-:W-:-:S07]  /*16ed0*/  IMAD.MOV.U32 R15, RZ, RZ, -0x1 ;  /* 0xffffffffff0f7424 */ /* 0x000fce00078e00ff */
[----:B01----:R-:W-:Y:S05]  /*16ee0*/  WARPSYNC.COLLECTIVE R15, `(.L_x_934) ;  /* 0x000000000f087348 */ /* 0x003fea0003c00000 */
[----:B------:R2:W3:Y:S02]  /*16ef0*/  SHFL.IDX P6, R14, R13, R12, R11 ;  /* 0x0000000c0d0e7389 */ /* 0x0004e400000c000b */
[----:B0123--:R-:W-:Y:S01]  /*16f00*/  ENDCOLLECTIVE ;  /* 0x000000000000791b */ /* 0x00ffe20003800000 */
.L_x_934:
[----:B------:R-:W-:Y:S02]  /*16f10*/  IMAD.MOV.U32 R13, RZ, RZ, R3 ;  /* 0x000000ffff0d7224 */ /* 0x000fe400078e0003 */
[----:B------:R-:W-:-:S07]  /*16f20*/  IMAD.MOV.U32 R0, RZ, RZ, R14 ;  /* 0x000000ffff007224 */ /* 0x000fce00078e000e */
[----:B------:R-:W-:Y:S05]  /*16f30*/  WARPSYNC.COLLECTIVE R15, `(.L_x_935) ;  /* 0x000000000f087348 */ /* 0x000fea0003c00000 */
[----:B------:R0:W1:Y:S02]  /*16f40*/  SHFL.IDX P6, R14, R13, R12, R11 ;  /* 0x0000000c0d0e7389 */ /* 0x00006400000c000b */
[----:B01----:R-:W-:Y:S01]  /*16f50*/  ENDCOLLECTIVE ;  /* 0x000000000000791b */ /* 0x003fe20003800000 */
.L_x_935:
[----:B------:R-:W-:Y:S05]  /*16f60*/  BRA `(.L_x_936) ;  /* 0xffffff7800d47947 */ /* 0x000fea000383ffff */
.L_x_745:
[----:B------:R-:W-:Y:S01]  /*16f70*/  BSSY B1, `(.L_x_937) ;  /* 0x0000008000017945 */ /* 0x000fe20003800000 */
[----:B---3--:R-:W-:Y:S02]  /*16f80*/  IMAD.MOV.U32 R13, RZ, RZ, R4 ;  /* 0x000000ffff0d7224 */ /* 0x008fe400078e0004 */
[----:B------:R-:W-:Y:S02]  /*16f90*/  IMAD.MOV.U32 R12, RZ, RZ, 0x1 ;  /* 0x00000001ff0c7424 */ /* 0x000fe400078e00ff */
[----:B------:R-:W-:Y:S02]  /*16fa0*/  IMAD.MOV.U32 R11, RZ, RZ, 0x181f ;  /* 0x0000181fff0b7424 */ /* 0x000fe400078e00ff */
[----:B------:R-:W-:-:S07]  /*16fb0*/  IMAD.MOV.U32 R15, RZ, RZ, -0x1 ;  /* 0xffffffffff0f7424 */ /* 0x000fce00078e00ff */
[----:B012-4-:R-:W-:Y:S05]  /*16fc0*/  WARPSYNC.COLLECTIVE R15, `(.L_x_938) ;  /* 0x000000000f087348 */ /* 0x017fea0003c00000 */
[----:B----4-:R3:W4:Y:S02]  /*16fd0*/  SHFL.IDX P6, R14, R13, R12, R11 ;  /* 0x0000000c0d0e7389 */ /* 0x01072400000c000b */
[----:B01234-:R-:W-:Y:S01]  /*16fe0*/  ENDCOLLECTIVE ;  /* 0x000000000000791b */ /* 0x01ffe20003800000 */
.L_x_938:
[----:B------:R-:W-:Y:S05]  /*16ff0*/  BSYNC B1 ;  /* 0x0000000000017941 */ /* 0x000fea0003800000 */
.L_x_937:
[----:B------:R-:W-:Y:S01]  /*17000*/  IMAD.MOV.U32 R13, RZ, RZ, R3 ;  /* 0x000000ffff0d7224 */ /* 0x000fe200078e0003 */
[----:B------:R-:W-:Y:S01]  /*17010*/  MOV R12, 0x1 ;  /* 0x00000001000c7802 */ /* 0x000fe20000000f00 */
[----:B------:R-:W-:Y:S02]  /*17020*/  IMAD.MOV.U32 R11, RZ, RZ, 0x181f ;  /* 0x0000181fff0b7424 */ /* 0x000fe400078e00ff */
[----:B------:R-:W-:Y:S02]  /*17030*/  IMAD.MOV.U32 R15, RZ, RZ, -0x1 ;  /* 0xffffffffff0f7424 */ /* 0x000fe400078e00ff */
[----:B------:R-:W-:-:S07]  /*17040*/  IMAD.MOV.U32 R0, RZ, RZ, R14 ;  /* 0x000000ffff007224 */ /* 0x000fce00078e000e */
[----:B------:R-:W-:Y:S05]  /*17050*/  WARPSYNC.COLLECTIVE R15, `(.L_x_939) ;  /* 0x000000000f087348 */ /* 0x000fea0003c00000 */
[----:B------:R0:W1:Y:S02]  /*17060*/  SHFL.IDX P6, R14, R13, R12, R11 ;  /* 0x0000000c0d0e7389 */ /* 0x00006400000c000b */
[----:B01----:R-:W-:Y:S01]  /*17070*/  ENDCOLLECTIVE ;  /* 0x000000000000791b */ /* 0x003fe20003800000 */
.L_x_939:
[----:B------:R-:W-:Y:S05]  /*17080*/  BRA `(.L_x_940) ;  /* 0xffffff7c00087947 */ /* 0x000fea000383ffff */
.L_x_748:
[----:B------:R-:W-:Y:S01]  /*17090*/  BSSY B1, `(.L_x_941) ;  /* 0x0000008000017945 */ /* 0x000fe20003800000 */
[----:B0-----:R-:W-:Y:S02]  /*170a0*/  IMAD.MOV.U32 R13, RZ, RZ, R4 ;  /* 0x000000ffff0d7224 */ /* 0x001fe400078e0004 */
[----:B------:R-:W-:Y:S02]  /*170b0*/  IMAD.MOV.U32 R12, RZ, RZ, 0x2 ;  /* 0x00000002ff0c7424 */ /* 0x000fe400078e00ff */
[----:B------:R-:W-:Y:S02]  /*170c0*/  IMAD.MOV.U32 R11, RZ, RZ, 0x181f ;  /* 0x0000181fff0b7424 */ /* 0x000fe400078e00ff */
[----:B------:R-:W-:-:S07]  /*170d0*/  IMAD.MOV.U32 R15, RZ, RZ, -0x1 ;  /* 0xffffffffff0f7424 */ /* 0x000fce00078e00ff */
[----:B-1234-:R-:W-:Y:S05]  /*170e0*/  WARPSYNC.COLLECTIVE R15, `(.L_x_942) ;  /* 0x000000000f087348 */ /* 0x01efea0003c00000 */
[----:B----4-:R0:W4:Y:S02]  /*170f0*/  SHFL.IDX P6, R14, R13, R12, R11 ;  /* 0x0000000c0d0e7389 */ /* 0x01012400000c000b */
[----:B01234-:R-:W-:Y:S01]  /*17100*/  ENDCOLLECTIVE ;  /* 0x000000000000791b */ /* 0x01ffe20003800000 */
.L_x_942:
[----:B------:R-:W-:Y:S05]  /*17110*/  BSYNC B1 ;  /* 0x0000000000017941 */ /* 0x000fea0003800000 */
.L_x_941:
[----:B------:R-:W-:Y:S02]  /*17120*/  IMAD.MOV.U32 R13, RZ, RZ, R3 ;  /* 0x000000ffff0d7224 */ /* 0x000fe400078e0003 */
[----:B------:R-:W-:Y:S02]  /*17130*/  IMAD.MOV.U32 R12, RZ, RZ, 0x2 ;  /* 0x00000002ff0c7424 */ /* 0x000fe400078e00ff */
[----:B------:R-:W-:Y:S02]  /*17140*/  IMAD.MOV.U32 R11, RZ, RZ, 0x181f ;  /* 0x0000181fff0b7424 */ /* 0x000fe400078e00ff */
[----:B------:R-:W-:Y:S02]  /*17150*/  IMAD.MOV.U32 R15, RZ, RZ, -0x1 ;  /* 0xffffffffff0f7424 */ /* 0x000fe400078e00ff */
[----:B------:R-:W-:-:S07]  /*17160*/  IMAD.MOV.U32 R0, RZ, RZ, R14 ;  /* 0x000000ffff007224 */ /* 0x000fce00078e000e */
[----:B------:R-:W-:Y:S05]  /*17170*/  WARPSYNC.COLLECTIVE R15, `(.L_x_943) ;  /* 0x000000000f087348 */ /* 0x000fea0003c00000 */
[----:B------:R0:W1:Y:S02]  /*17180*/  SHFL.IDX P6, R14, R13, R12, R11 ;  /* 0x0000000c0d0e7389 */ /* 0x00006400000c000b */
[----:B01----:R-:W-:Y:S01]  /*17190*/  ENDCOLLECTIVE ;  /* 0x000000000000791b */ /* 0x003fe20003800000 */
.L_x_943:
[----:B------:R-:W-:Y:S05]  /*171a0*/  BRA `(.L_x_944) ;  /* 0xffffff7c00387947 */ /* 0x000fea000383ffff */
.L_x_751:
[----:B------:R-:W-:Y:S01]  /*171b0*/  BSSY B1, `(.L_x_945) ;  /* 0x0000008000017945 */ /* 0x000fe20003800000 */
[----:B0-----:R-:W-:Y:S01]  /*171c0*/  IMAD.MOV.U32 R13, RZ, RZ, R4 ;  /* 0x000000ffff0d7224 */ /* 0x001fe200078e0004 */
[----:B------:R-:W-:Y:S01]  /*171d0*/  MOV R15, 0xffffffff ;  /* 0xffffffff000f7802 */ /* 0x000fe20000000f00 */
[----:B------:R-:W-:Y:S02]  /*171e0*/  IMAD.MOV.U32 R12, RZ, RZ, 0x3 ;  /* 0x00000003ff0c7424 */ /* 0x000fe400078e00ff */
[----:B------:R-:W-:-:S07]  /*171f0*/  IMAD.MOV.U32 R11, RZ, RZ, 0x181f ;  /* 0x0000181fff0b7424 */ /* 0x000fce00078e00ff */
[----:B-1234-:R-:W-:Y:S05]  /*17200*/  WARPSYNC.COLLECTIVE R15, `(.L_x_946) ;  /* 0x000000000f087348 */ /* 0x01efea0003c00000 */
[----:B------:R0:W0:Y:S02]  /*17210*/  SHFL.IDX P6, R14, R13, R12, R11 ;  /* 0x0000000c0d0e7389 */ /* 0x00002400000c000b */
[----:B01234-:R-:W-:Y:S01]  /*17220*/  ENDCOLLECTIVE ;  /* 0x000000000000791b */ /* 0x01ffe20003800000 */
.L_x_946:
[----:B------:R-:W-:Y:S05]  /*17230*/  BSYNC B1 ;  /* 0x0000000000017941 */ /* 0x000fea0003800000 */
.L_x_945:
        /* <DEDUP_REMOVED lines=8> */
.L_x_947:
[----:B------:R-:W-:Y:S05]  /*172c0*/  BRA `(.L_x_948) ;  /* 0xffffff7c00687947 */ /* 0x000fea000383ffff */
.L_x_768:
[----:B------:R-:W0:Y:S01]  /*172d0*/  S2R R9, SR_TID.X ;  /* 0x0000000000097919 */ /* 0x000e220000002100 */
        /* <DEDUP_REMOVED lines=10> */
.L_x_950:
[----:B------:R-:W-:Y:S05]  /*17380*/  BSYNC B1 ;  /* 0x0000000000017941 */ /* 0x000fea0003800000 */
.L_x_949:
[----:B------:R-:W-:Y:S05]  /*17390*/  BRA `(.L_x_951) ;  /* 0xffffff9000387947 */ /* 0x000fea000383ffff */
.L_x_770:
[----:B------:R-:W-:Y:S01]  /*173a0*/  BSSY B1, `(.L_x_952) ;  /* 0x0000006000017945 */ /* 0x000fe20003800000 */
[----:B------:R-:W-:-:S07]  /*173b0*/  IMAD.MOV.U32 R15, RZ, RZ, -0x1 ;  /* 0xffffffffff0f7424 */ /* 0x000fce00078e00ff */
[----:B0-----:R-:W-:Y:S05]  /*173c0*/  WARPSYNC.COLLECTIVE R15, `(.L_x_953) ;  /* 0x000000000f0c7348 */ /* 0x001fea0003c00000 */
[----:B------:R-:W-:Y:S02]  /*173d0*/  ELECT P6, UR62, PT ;  /* 0x00000000003e782f */ /* 0x000fe400038c0000 */
[----:B------:R-:W-:Y:S01]  /*173e0*/  MOV R14, UR62 ;  /* 0x0000003e000e7c02 */ /* 0x000fe20008000f00 */
[----:B0-----:R-:W-:Y:S10]  /*173f0*/  ENDCOLLECTIVE ;  /* 0x000000000000791b */ /* 0x001ff40003800000 */
.L_x_953:
[----:B------:R-:W-:Y:S05]  /*17400*/  BSYNC B1 ;  /* 0x0000000000017941 */ /* 0x000fea0003800000 */
.L_x_952:
[----:B------:R-:W-:Y:S05]  /*17410*/  BRA `(.L_x_769) ;  /* 0xffffff9000307947 */ /* 0x000fea000383ffff */
.L_x_772:
[----:B0-----:R-:W2:Y:S02]  /*17420*/  LDL R5, [R1+0x4] ;  /* 0x0000040001057983 */ /* 0x001ea40000100800 */
[----:B--2---:R0:W1:Y:S02]  /*17430*/  SYNCS.PHASECHK.TRANS64.TRYWAIT P0, [R5+URZ+0x22820], R4 ;  /* 0x02282004050075a7 */ /* 0x004064000800017f */
[----:B-1----:R-:W-:Y:S05]  /*17440*/  @!P0 NANOSLEEP.SYNCS 0x989680 ;  /* 0x009896800000895d */ /* 0x002fea0003900000 */
[----:B------:R-:W1:Y:S02]  /*17450*/  @!P0 SYNCS.PHASECHK.TRANS64 P0, [R5+URZ+0x22820], R4 ;  /* 0x02282004050085a7 */ /* 0x000e64000800007f */
[----:B-1----:R-:W-:Y:S05]  /*17460*/  @!P0 BRA `(.L_x_772) ;  /* 0xfffffffc00ec8947 */ /* 0x002fea000383ffff */
[----:B------:R-:W-:Y:S05]  /*17470*/  BRA `(.L_x_954) ;  /* 0xffffff9000407947 */ /* 0x000fea000383ffff */
.L_x_776:
[----:B0-----:R0:W1:Y:S02]  /*17480*/  SYNCS.PHASECHK.TRANS64.TRYWAIT P0, [R4+URZ+0x228a0], R9 ;  /* 0x0228a009040075a7 */ /* 0x001064000800017f */
[----:B-1----:R-:W-:Y:S05]  /*17490*/  @!P0 NANOSLEEP.SYNCS 0x989680 ;  /* 0x009896800000895d */ /* 0x002fea0003900000 */
[----:B------:R-:W1:Y:S02]  /*174a0*/  @!P0 SYNCS.PHASECHK.TRANS64 P0, [R4+URZ+0x228a0], R9 ;  /* 0x0228a009040085a7 */ /* 0x000e64000800007f */
[----:B-1----:R-:W-:Y:S05]  /*174b0*/  @!P0 BRA `(.L_x_776) ;  /* 0xfffffffc00f08947 */ /* 0x002fea000383ffff */
[----:B------:R-:W-:Y:S05]  /*174c0*/  BRA `(.L_x_955) ;  /* 0xffffff9000687947 */ /* 0x000fea000383ffff */
.L_x_781:
[----:B-1----:R1:W2:Y:S02]  /*174d0*/  SYNCS.PHASECHK.TRANS64.TRYWAIT P0, [R4+URZ+0x228c0], R9 ;  /* 0x0228c009040075a7 */ /* 0x0022a4000800017f */
[----:B--2---:R-:W-:Y:S05]  /*174e0*/  @!P0 NANOSLEEP.SYNCS 0x989680 ;  /* 0x009896800000895d */ /* 0x004fea0003900000 */
[----:B------:R-:W2:Y:S02]  /*174f0*/  @!P0 SYNCS.PHASECHK.TRANS64 P0, [R4+URZ+0x228c0], R9 ;  /* 0x0228c009040085a7 */ /* 0x000ea4000800007f */
[----:B--2---:R-:W-:Y:S05]  /*17500*/  @!P0 BRA `(.L_x_781) ;  /* 0xfffffffc00f08947 */ /* 0x004fea000383ffff */
[----:B------:R-:W-:Y:S05]  /*17510*/  BRA `(.L_x_956) ;  /* 0xffffff9000ec7947 */ /* 0x000fea000383ffff */
.L_x_791:
[----:B0-----:R0:W1:Y:S02]  /*17520*/  SYNCS.PHASECHK.TRANS64.TRYWAIT P1, [R5+URZ+0x228a0], R6 ;  /* 0x0228a006050075a7 */ /* 0x001064000802017f */
[----:B-1----:R-:W-:Y:S05]  /*17530*/  @!P1 NANOSLEEP.SYNCS 0x989680 ;  /* 0x009896800000995d */ /* 0x002fea0003900000 */
[----:B------:R-:W1:Y:S02]  /*17540*/  @!P1 SYNCS.PHASECHK.TRANS64 P1, [R5+URZ+0x228a0], R6 ;  /* 0x0228a006050095a7 */ /* 0x000e64000802007f */
[----:B-1----:R-:W-:Y:S05]  /*17550*/  @!P1 BRA `(.L_x_791) ;  /* 0xfffffffc00f09947 */ /* 0x002fea000383ffff */
[----:B------:R-:W-:Y:S05]  /*17560*/  BRA `(.L_x_957) ;  /* 0xffffff9800847947 */ /* 0x000fea000383ffff */
.L_x_796:
[----:B-1----:R1:W2:Y:S02]  /*17570*/  SYNCS.PHASECHK.TRANS64.TRYWAIT P1, [R5+URZ+0x228c0], R6 ;  /* 0x0228c006050075a7 */ /* 0x0022a4000802017f */
[----:B--2---:R-:W-:Y:S05]  /*17580*/  @!P1 NANOSLEEP.SYNCS 0x989680 ;  /* 0x009896800000995d */ /* 0x004fea0003900000 */
[----:B------:R-:W2:Y:S02]  /*17590*/  @!P1 SYNCS.PHASECHK.TRANS64 P1, [R5+URZ+0x228c0], R6 ;  /* 0x0228c006050095a7 */ /* 0x000ea4000802007f */
[----:B--2---:R-:W-:Y:S05]  /*175a0*/  @!P1 BRA `(.L_x_796) ;  /* 0xfffffffc00f09947 */ /* 0x004fea000383ffff */
[----:B------:R-:W-:Y:S05]  /*175b0*/  BRA `(.L_x_958) ;  /* 0xffffff9c00047947 */ /* 0x000fea000383ffff */
.L_x_812:
        /* <DEDUP_REMOVED lines=11> */
.L_x_960:
[----:B------:R-:W-:Y:S05]  /*17670*/  BSYNC B0 ;  /* 0x0000000000007941 */ /* 0x000fea0003800000 */
.L_x_959:
[----:B------:R-:W-:Y:S05]  /*17680*/  BRA `(.L_x_961) ;  /* 0xffffffa400f87947 */ /* 0x000fea000383ffff */
.L_x_814:
[----:B------:R-:W-:Y:S01]  /*17690*/  BSSY B0, `(.L_x_962) ;  /* 0x0000006000007945 */ /* 0x000fe20003800000 */
[----:B------:R-:W-:-:S07]  /*176a0*/  MOV R15, 0xffffffff ;  /* 0xffffffff000f7802 */ /* 0x000fce0000000f00 */
[----:B0-----:R-:W-:Y:S05]  /*176b0*/  WARPSYNC.COLLECTIVE R15, `(.L_x_963) ;  /* 0x000000000f0c7348 */ /* 0x001fea0003c00000 */
[----:B------:R-:W-:Y:S02]  /*176c0*/  ELECT P6, UR62, PT ;  /* 0x00000000003e782f */ /* 0x000fe400038c0000 */
[----:B------:R-:W-:Y:S01]  /*176d0*/  MOV R14, UR62 ;  /* 0x0000003e000e7c02 */ /* 0x000fe20008000f00 */
[----:B0-----:R-:W-:Y:S10]  /*176e0*/  ENDCOLLECTIVE ;  /* 0x000000000000791b */ /* 0x001ff40003800000 */
.L_x_963:
[----:B------:R-:W-:Y:S05]  /*176f0*/  BSYNC B0 ;  /* 0x0000000000007941 */ /* 0x000fea0003800000 */
.L_x_962:
[----:B------:R-:W-:Y:S05]  /*17700*/  BRA `(.L_x_964) ;  /* 0xffffffa800047947 */ /* 0x000fea000383ffff */
.L_x_816:
[----:B0-----:R0:W1:Y:S02]  /*17710*/  SYNCS.PHASECHK.TRANS64.TRYWAIT P0, [R0+URZ+0x22840], R2 ;  /* 0x02284002000075a7 */ /* 0x001064000800017f */
[----:B-1----:R-:W-:Y:S05]  /*17720*/  @!P0 NANOSLEEP.SYNCS 0x989680 ;  /* 0x009896800000895d */ /* 0x002fea0003900000 */
[----:B------:R-:W1:Y:S02]  /*17730*/  @!P0 SYNCS.PHASECHK.TRANS64 P0, [R0+URZ+0x22840], R2 ;  /* 0x02284002000085a7 */ /* 0x000e64000800007f */
[----:B-1----:R-:W-:Y:S05]  /*17740*/  @!P0 BRA `(.L_x_816) ;  /* 0xfffffffc00f08947 */ /* 0x002fea000383ffff */
[----:B------:R-:W-:Y:S05]  /*17750*/  BRA `(.L_x_965) ;  /* 0xffffffa800707947 */ /* 0x000fea000383ffff */
.L_x_820:
[----:B------:R-:W2:Y:S01]  /*17760*/  LDL.LU R11, [R1+0x54] ;  /* 0x00005400010b7983 */ /* 0x000ea20000300800 */
[----:B------:R-:W-:Y:S01]  /*17770*/  IMAD.MOV.U32 R13, RZ, RZ, R0 ;  /* 0x000000ffff0d7224 */ /* 0x000fe200078e0000 */
[----:B------:R-:W-:Y:S01]  /*17780*/  LOP3.LUT R8, R8, 0x7f, RZ, 0xc0, !PT ;  /* 0x0000007f08087812 */ /* 0x000fe200078ec0ff */
[----:B------:R-:W-:Y:S02]  /*17790*/  IMAD.MOV.U32 R12, RZ, RZ, RZ ;  /* 0x000000ffff0c7224 */ /* 0x000fe400078e00ff */
[----:B------:R-:W-:Y:S01]  /*177a0*/  IMAD.MOV.U32 R15, RZ, RZ, -0x1 ;  /* 0xffffffffff0f7424 */ /* 0x000fe200078e00ff */
[----:B------:R-:W-:-:S05]  /*177b0*/  SHF.R.U32.HI R5, RZ, 0x3, R8 ;  /* 0x00000003ff057819 */ /* 0x000fca0000011608 */
[----:B------:R-:W-:-:S04]  /*177c0*/  IMAD.IADD R2, R5, 0x1, R17 ;  /* 0x0000000105027824 */ /* 0x000fc800078e0211 */
[C---:B------:R-:W-:Y:S01]  /*177d0*/  VIADD R5, R2.reuse, 0x10 ;  /* 0x0000001002057836 */ /* 0x040fe20000000000 */
[----:B------:R-:W-:Y:S01]  /*177e0*/  IADD3 R8, R2, 0x60, RZ ;  /* 0x0000006002087810 */ /* 0x000fe20007ffe0ff */
[----:B--2---:R-:W-:Y:S02]  /*177f0*/  IMAD R3, R11, R7, RZ ;  /* 0x000000070b037224 */ /* 0x004fe400078e02ff */
[----:B------:R-:W-:-:S03]  /*17800*/  IMAD.MOV.U32 R11, RZ, RZ, 0x181f ;  /* 0x0000181fff0b7424 */ /* 0x000fc600078e00ff */
[----:B------:R-:W-:-:S13]  /*17810*/  ISETP.GE.AND P1, PT, R2, R3, PT ;  /* 0x000000030200720c */ /* 0x000fda0003f26270 */
[----:B-----5:R-:W-:Y:S05]  /*17820*/  WARPSYNC.COLLECTIVE R15, `(.L_x_966) ;  /* 0x000000000f087348 */ /* 0x020fea0003c00000 */
[----:B------:R0:W1:Y:S02]  /*17830*/  SHFL.IDX P6, R14, R13, R12, R11 ;  /* 0x0000000c0d0e7389 */ /* 0x00006400000c000b */
[----:B01---5:R-:W-:Y:S01]  /*17840*/  ENDCOLLECTIVE ;  /* 0x000000000000791b */ /* 0x023fe20003800000 */
.L_x_966:
[----:B------:R-:W-:Y:S02]  /*17850*/  IMAD.MOV.U32 R13, RZ, RZ, R4 ;  /* 0x000000ffff0d7224 */ /* 0x000fe400078e0004 */
[----:B------:R-:W-:-:S07]  /*17860*/  IMAD.MOV.U32 R6, RZ, RZ, R14 ;  /* 0x000000ffff067224 */ /* 0x000fce00078e000e */
[----:B------:R-:W-:Y:S05]  /*17870*/  WARPSYNC.COLLECTIVE R15, `(.L_x_967) ;  /* 0x000000000f087348 */ /* 0x000fea0003c00000 */
[----:B------:R0:W1:Y:S02]  /*17880*/  SHFL.IDX P6, R14, R13, R12, R11 ;  /* 0x0000000c0d0e7389 */ /* 0x00006400000c000b */
[----:B01----:R-:W-:Y:S01]  /*17890*/  ENDCOLLECTIVE ;  /* 0x000000000000791b */ /* 0x003fe20003800000 */
.L_x_967:
[----:B------:R-:W-:Y:S02]  /*178a0*/  IMAD.MOV.U32 R13, RZ, RZ, R0 ;  /* 0x000000ffff0d7224 */ /* 0x000fe400078e0000 */
[----:B------:R-:W-:Y:S02]  /*178b0*/  IMAD.MOV.U32 R12, RZ, RZ, 0x1 ;  /* 0x00000001ff0c7424 */ /* 0x000fe400078e00ff */
[----:B------:R-:W-:-:S07]  /*178c0*/  IMAD.MOV.U32 R7, RZ, RZ, R14 ;  /* 0x000000ffff077224 */ /* 0x000fce00078e000e */
[----:B------:R-:W-:Y:S05]  /*178d0*/  WARPSYNC.COLLECTIVE R15, `(.L_x_968) ;  /* 0x000000000f087348 */ /* 0x000fea0003c00000 */
[----:B------:R0:W1:Y:S02]  /*178e0*/  SHFL.IDX P6, R14, R13, R12, R11 ;  /* 0x0000000c0d0e7389 */ /* 0x00006400000c000b */
[----:B01----:R-:W-:Y:S01]  /*178f0*/  ENDCOLLECTIVE ;  /* 0x000000000000791b */ /* 0x003fe20003800000 */
.L_x_968:
        /* <DEDUP_REMOVED lines=15> */
.L_x_969:
[----:B------:R-:W-:Y:S02]  /*179f0*/  IMAD.MOV.U32 R13, RZ, RZ, R0 ;  /* 0x000000ffff0d7224 */ /* 0x000fe400078e0000 */
[----:B------:R-:W-:Y:S01]  /*17a00*/  IMAD.MOV.U32 R12, RZ, RZ, 0x2 ;  /* 0x00000002ff0c7424 */ /* 0x000fe200078e00ff */
[----:B------:R-:W-:-:S07]  /*17a10*/  MOV R5, R14 ;  /* 0x0000000e00057202 */ /* 0x000fce0000000f00 */
[----:B------:R-:W-:Y:S05]  /*17a20*/  WARPSYNC.COLLECTIVE R15, `(.L_x_970) ;  /* 0x000000000f087348 */ /* 0x000fea0003c00000 */
[----:B------:R0:W1:Y:S02]  /*17a30*/  SHFL.IDX P6, R14, R13, R12, R11 ;  /* 0x0000000c0d0e7389 */ /* 0x00006400000c000b */
[----:B01----:R-:W-:Y:S01]  /*17a40*/  ENDCOLLECTIVE ;  /* 0x000000000000791b */ /* 0x003fe20003800000 */
.L_x_970:
        /* <DEDUP_REMOVED lines=15> */
.L_x_971:
[----:B------:R-:W-:Y:S01]  /*17b40*/  IMAD.MOV.U32 R13, RZ, RZ, R0 ;  /* 0x000000ffff0d7224 */ /* 0x000fe200078e0000 */
[----:B------:R-:W-:Y:S01]  /*17b50*/  MOV R12, 0x3 ;  /* 0x00000003000c7802 */ /* 0x000fe20000000f00 */
[----:B------:R-:W-:-:S07]  /*17b60*/  IMAD.MOV.U32 R5, RZ, RZ, R14 ;  /* 0x000000ffff057224 */ /* 0x000fce00078e000e */
[----:B------:R-:W-:Y:S05]  /*17b70*/  WARPSYNC.COLLECTIVE R15, `(.L_x_972) ;  /* 0x000000000f087348 */ /* 0x000fea0003c00000 */
[----:B------:R0:W1:Y:S02]  /*17b80*/  SHFL.IDX P6, R14, R13, R12, R11 ;  /* 0x0000000c0d0e7389 */ /* 0x00006400000c000b */
[----:B01----:R-:W-:Y:S01]  /*17b90*/  ENDCOLLECTIVE ;  /* 0x000000000000791b */ /* 0x003fe20003800000 */
.L_x_972:
        /* <DEDUP_REMOVED lines=15> */
.L_x_973:
[----:B------:R-:W-:Y:S02]  /*17c90*/  IMAD.MOV.U32 R13, RZ, RZ, R0 ;  /* 0x000000ffff0d7224 */ /* 0x000fe400078e0000 */
[----:B------:R-:W-:Y:S02]  /*17ca0*/  IMAD.MOV.U32 R12, RZ, RZ, 0x4 ;  /* 0x00000004ff0c7424 */ /* 0x000fe400078e00ff */
[----:B------:R-:W-:-:S07]  /*17cb0*/  IMAD.MOV.U32 R5, RZ, RZ, R14 ;  /* 0x000000ffff057224 */ /* 0x000fce00078e000e */
[----:B------:R-:W-:Y:S05]  /*17cc0*/  WARPSYNC.COLLECTIVE R15, `(.L_x_974) ;  /* 0x000000000f087348 */ /* 0x000fea0003c00000 */
[----:B------:R0:W1:Y:S02]  /*17cd0*/  SHFL.IDX P6, R14, R13, R12, R11 ;  /* 0x0000000c0d0e7389 */ /* 0x00006400000c000b */
[----:B01----:R-:W-:Y:S01]  /*17ce0*/  ENDCOLLECTIVE ;  /* 0x000000000000791b */ /* 0x003fe20003800000 */
.L_x_974:
        /* <DEDUP_REMOVED lines=15> */
.L_x_975:
[----:B------:R-:W-:Y:S02]  /*17de0*/  IMAD.MOV.U32 R13, RZ, RZ, R0 ;  /* 0x000000ffff0d7224 */ /* 0x000fe400078e0000 */
[----:B------:R-:W-:Y:S02]  /*17df0*/  IMAD.MOV.U32 R12, RZ, RZ, 0x5 ;  /* 0x00000005ff0c7424 */ /* 0x000fe400078e00ff */
[----:B------:R-:W-:-:S07]  /*17e00*/  IMAD.MOV.U32 R5, RZ, RZ, R14 ;  /* 0x000000ffff057224 */ /* 0x000fce00078e000e */
[----:B------:R-:W-:Y:S05]  /*17e10*/  WARPSYNC.COLLECTIVE R15, `(.L_x_976) ;  /* 0x000000000f087348 */ /* 0x000fea0003c00000 */
[----:B------:R0:W1:Y:S02]  /*17e20*/  SHFL.IDX P6, R14, R13, R12, R11 ;  /* 0x0000000c0d0e7389 */ /* 0x00006400000c000b */
[----:B01----:R-:W-:Y:S01]  /*17e30*/  ENDCOLLECTIVE ;  /* 0x000000000000791b */ /* 0x003fe20003800000 */
.L_x_976:
[----:B------:R-:W-:-:S05]  /*17e40*/  @!P1 LEA R5, P2, R9, R5, 0x1 ;  /* 0x0000000509059211 */ /* 0x000fca00078408ff */
[----:B------:R-:W-:-:S04]  /*17e50*/  @!P1 IMAD.X R6, RZ, RZ, R6, P2 ;  /* 0x000000ffff069224 */ /* 0x000fc800010e0606 */
[----:B------:R-:W-:Y:S01]  /*17e60*/  @!P1 IMAD.MOV.U32 R7, RZ, RZ, R6 ;  /* 0x000000ffff079224 */ /* 0x000fe200078e0006 */
[----:B------:R-:W-:Y:S01]  /*17e70*/  @!P1 MOV R6, R5 ;  /* 0x0000000500069202 */ /* 0x000fe20000000f00 */
[----:B------:R-:W-:Y:S02]  /*17e80*/  IMAD.MOV.U32 R13, RZ, RZ, R4 ;  /* 0x000000ffff0d7224 */ /* 0x000fe400078e0004 */
[----:B------:R-:W-:Y:S02]  /*17e90*/  VIADD R5, R2, 0x50 ;  /* 0x0000005002057836 */ /* 0x000fe40000000000 */
[----:B------:R-:W-:Y:S01]  /*17ea0*/  @!PT LDS RZ, [RZ] ;  /* 0x00000000fffff984 */ /* 0x000fe20000000800 */
[----:B------:R-:W-:Y:S01]  /*17eb0*/  @!PT LDS RZ, [RZ] ;  /* 0x00000000fffff984 */ /* 0x000fe20000000800 */
[----:B------:R-:W-:Y:S01]  /*17ec0*/  @!PT LDS RZ, [RZ] ;  /* 0x00000000fffff984 */ /* 0x000fe20000000800 */
[----:B------:R0:W-:Y:S03]  /*17ed0*/  @!P1 LDGSTS.E.BYPASS.LTC128B.128 [R10+0x1a400], desc[UR40][R6.64], !P0 ;  /* 0x1a400000060a9fae */ /* 0x0001e6000c101d68 */
[----:B------:R-:W-:Y:S01]  /*17ee0*/  ISETP.GE.AND P1, PT, R5, R3, PT ;  /* 0x000000030500720c */ /* 0x000fe20003f26270 */
[----:B0-----:R-:W-:-:S12]  /*17ef0*/  IMAD.MOV.U32 R6, RZ, RZ, R14 ;  /* 0x000000ffff067224 */ /* 0x001fd800078e000e */
[----:B------:R-:W-:Y:S05]  /*17f00*/  WARPSYNC.COLLECTIVE R15, `(.L_x_977) ;  /* 0x000000000f087348 */ /* 0x000fea0003c00000 */
[----:B------:R0:W1:Y:S02]  /*17f10*/  SHFL.IDX P6, R14, R13, R12, R11 ;  /* 0x0000000c0d0e7389 */ /* 0x00006400000c000b */
[----:B01----:R-:W-:Y:S01]  /*17f20*/  ENDCOLLECTIVE ;  /* 0x000000000000791b */ /* 0x003fe20003800000 */
.L_x_977:
[----:B------:R-:W-:Y:S02]  /*17f30*/  IMAD.MOV.U32 R13, RZ, RZ, R0 ;  /* 0x000000ffff0d7224 */ /* 0x000fe400078e0000 */
[----:B------:R-:W-:Y:S02]  /*17f40*/  IMAD.MOV.U32 R12, RZ, RZ, 0x6 ;  /* 0x00000006ff0c7424 */ /* 0x000fe400078e00ff */
[----:B------:R-:W-:-:S07]  /*17f50*/  IMAD.MOV.U32 R5, RZ, RZ, R14 ;  /* 0x000000ffff057224 */ /* 0x000fce00078e000e */
[----:B------:R-:W-:Y:S05]  /*17f60*/  WARPSYNC.COLLECTIVE R15, `(.L_x_978) ;  /* 0x000000000f087348 */ /* 0x000fea0003c00000 */
[----:B------:R0:W1:Y:S02]  /*17f70*/  SHFL.IDX P6, R14, R13, R12, R11 ;  /* 0x0000000c0d0e7389 */ /* 0x00006400000c000b */
[----:B01----:R-:W-:Y:S01]  /*17f80*/  ENDCOLLECTIVE ;  /* 0x000000000000791b */ /* 0x003fe20003800000 */
.L_x_978:
        /* <DEDUP_REMOVED lines=14> */
.L_x_979:
[----:B------:R-:W-:Y:S02]  /*18070*/  IMAD.MOV.U32 R13, RZ, RZ, R0 ;  /* 0x000000ffff0d7224 */ /* 0x000fe400078e0000 */
[----:B------:R-:W-:Y:S02]  /*18080*/  IMAD.MOV.U32 R12, RZ, RZ, 0x7 ;  /* 0x00000007ff0c7424 */ /* 0x000fe400078e00ff */
[----:B------:R-:W-:-:S07]  /*18090*/  IMAD.MOV.U32 R5, RZ, RZ, R14 ;  /* 0x000000ffff057224 */ /* 0x000fce00078e000e */
[----:B------:R-:W-:Y:S05]  /*180a0*/  WARPSYNC.COLLECTIVE R15, `(.L_x_980) ;  /* 0x000000000f087348 */ /* 0x000fea0003c00000 */
[----:B------:R0:W1:Y:S02]  /*180b0*/  SHFL.IDX P6, R14, R13, R12, R11 ;  /* 0x0000000c0d0e7389 */ /* 0x00006400000c000b */
[----:B01----:R-:W-:Y:S01]  /*180c0*/  ENDCOLLECTIVE ;  /* 0x000000000000791b */ /* 0x003fe20003800000 */
.L_x_980:
        /* <DEDUP_REMOVED lines=13> */
.L_x_981:
[----:B------:R-:W-:Y:S01]  /*181a0*/  IMAD.MOV.U32 R4, RZ, RZ, R14 ;  /* 0x000000ffff047224 */ /* 0x000fe200078e000e */
[----:B------:R-:W-:Y:S06]  /*181b0*/  BRA `(.L_x_982) ;  /* 0xffffffac001c7947 */ /* 0x000fec000383ffff */
.L_x_823:
[----:B0-----:R-:W2:Y:S02]  /*181c0*/  LDL R2, [R1+0x4] ;  /* 0x0000040001027983 */ /* 0x001ea40000100800 */
[----:B--2---:R0:W2:Y:S02]  /*181d0*/  SYNCS.PHASECHK.TRANS64.TRYWAIT P0, [R2+URZ+0x22820], R0 ;  /* 0x02282000020075a7 */ /* 0x0040a4000800017f */
[----:B--2---:R-:W-:Y:S05]  /*181e0*/  @!P0 NANOSLEEP.SYNCS 0x989680 ;  /* 0x009896800000895d */ /* 0x004fea0003900000 */
[----:B------:R-:W2:Y:S02]  /*181f0*/  @!P0 SYNCS.PHASECHK.TRANS64 P0, [R2+URZ+0x22820], R0 ;  /* 0x02282000020085a7 */ /* 0x000ea4000800007f */
[----:B--2---:R-:W-:Y:S05]  /*18200*/  @!P0 BRA `(.L_x_823) ;  /* 0xfffffffc00ec8947 */ /* 0x004fea000383ffff */
[----:B------:R-:W-:Y:S05]  /*18210*/  BRA `(.L_x_983) ;  /* 0xffffffac00887947 */ /* 0x000fea000383ffff */
.L_x_827:
[----:B0-----:R0:W2:Y:S02]  /*18220*/  SYNCS.PHASECHK.TRANS64.TRYWAIT P0, [R2+URZ+0x22860], R0 ;  /* 0x02286000020075a7 */ /* 0x0010a4000800017f */
[----:B--2---:R-:W-:Y:S05]  /*18230*/  @!P0 NANOSLEEP.SYNCS 0x989680 ;  /* 0x009896800000895d */ /* 0x004fea0003900000 */
[----:B------:R-:W2:Y:S02]  /*18240*/  @!P0 SYNCS.PHASECHK.TRANS64 P0, [R2+URZ+0x22860], R0 ;  /* 0x02286000020085a7 */ /* 0x000ea4000800007f */
[----:B--2---:R-:W-:Y:S05]  /*18250*/  @!P0 BRA `(.L_x_827) ;  /* 0xfffffffc00f08947 */ /* 0x004fea000383ffff */
[----:B------:R-:W-:Y:S05]  /*18260*/  BRA `(.L_x_984) ;  /* 0xffffffac00b87947 */ /* 0x000fea000383ffff */
.L_x_842:
[----:B-1----:R1:W2:Y:S02]  /*18270*/  SYNCS.PHASECHK.TRANS64.TRYWAIT P0, [R2+URZ+0x22840], R5 ;  /* 0x02284005020075a7 */ /* 0x0022a4000800017f */
[----:B--2---:R-:W-:Y:S05]  /*18280*/  @!P0 NANOSLEEP.SYNCS 0x989680 ;  /* 0x009896800000895d */ /* 0x004fea0003900000 */
[----:B------:R-:W2:Y:S02]  /*18290*/  @!P0 SYNCS.PHASECHK.TRANS64 P0, [R2+URZ+0x22840], R5 ;  /* 0x02284005020085a7 */ /* 0x000ea4000800007f */
[----:B--2---:R-:W-:Y:S05]  /*182a0*/  @!P0 BRA `(.L_x_842) ;  /* 0xfffffffc00f08947 */ /* 0x004fea000383ffff */
[----:B------:R-:W-:Y:S05]  /*182b0*/  BRA `(.L_x_985) ;  /* 0xffffffb400e87947 */ /* 0x000fea000383ffff */
.L_x_847:
[----:B0-----:R0:W2:Y:S02]  /*182c0*/  SYNCS.PHASECHK.TRANS64.TRYWAIT P0, [R2+URZ+0x22860], R5 ;  /* 0x02286005020075a7 */ /* 0x0010a4000800017f */
[----:B--2---:R-:W-:Y:S05]  /*182d0*/  @!P0 NANOSLEEP.SYNCS 0x989680 ;  /* 0x009896800000895d */ /* 0x004fea0003900000 */
[----:B------:R-:W2:Y:S02]  /*182e0*/  @!P0 SYNCS.PHASECHK.TRANS64 P0, [R2+URZ+0x22860], R5 ;  /* 0x02286005020085a7 */ /* 0x000ea4000800007f */
[----:B--2---:R-:W-:Y:S05]  /*182f0*/  @!P0 BRA `(.L_x_847) ;  /* 0xfffffffc00f08947 */ /* 0x004fea000383ffff */
[----:B------:R-:W-:Y:S05]  /*18300*/  BRA `(.L_x_986) ;  /* 0xffffffb800707947 */ /* 0x000fea000383ffff */
.L_x_858:
[----:B0-----:R0:W1:Y:S02]  /*18310*/  SYNCS.PHASECHK.TRANS64.TRYWAIT P0, [R3+URZ+0x22840], R2 ;  /* 0x02284002030075a7 */ /* 0x001064000800017f */
[----:B-1----:R-:W-:Y:S05]  /*18320*/  @!P0 NANOSLEEP.SYNCS 0x989680 ;  /* 0x009896800000895d */ /* 0x002fea0003900000 */
[----:B------:R-:W1:Y:S02]  /*18330*/  @!P0 SYNCS.PHASECHK.TRANS64 P0, [R3+URZ+0x22840], R2 ;  /* 0x02284002030085a7 */ /* 0x000e64000800007f */
[----:B-1----:R-:W-:Y:S05]  /*18340*/  @!P0 BRA `(.L_x_858) ;  /* 0xfffffffc00f08947 */ /* 0x002fea000383ffff */
[----:B------:R-:W-:Y:S05]  /*18350*/  BRA `(.L_x_987) ;  /* 0xffffffc000807947 */ /* 0x000fea000383ffff */
.L_x_863:
[----:B-1----:R1:W2:Y:S02]  /*18360*/  SYNCS.PHASECHK.TRANS64.TRYWAIT P0, [R3+URZ+0x22860], R2 ;  /* 0x02286002030075a7 */ /* 0x0022a4000800017f */
[----:B--2---:R-:W-:Y:S05]  /*18370*/  @!P0 NANOSLEEP.SYNCS 0x989680 ;  /* 0x009896800000895d */ /* 0x004fea0003900000 */
[----:B------:R-:W2:Y:S02]  /*18380*/  @!P0 SYNCS.PHASECHK.TRANS64 P0, [R3+URZ+0x22860], R2 ;  /* 0x02286002030085a7 */ /* 0x000ea4000800007f */
[----:B--2---:R-:W-:Y:S05]  /*18390*/  @!P0 BRA `(.L_x_863) ;  /* 0xfffffffc00f08947 */ /* 0x004fea000383ffff */
[----:B------:R-:W-:Y:S05]  /*183a0*/  BRA `(.L_x_988) ;  /* 0xffffffc400047947 */ /* 0x000fea000383ffff */
.L_x_874:
[----:B0-----:R0:W1:Y:S02]  /*183b0*/  SYNCS.PHASECHK.TRANS64.TRYWAIT P0, [R3+URZ+0x22840], R2 ;  /* 0x02284002030075a7 */ /* 0x001064000800017f */
[----:B-1----:R-:W-:Y:S05]  /*183c0*/  @!P0 NANOSLEEP.SYNCS 0x989680 ;  /* 0x009896800000895d */ /* 0x002fea0003900000 */
[----:B------:R-:W1:Y:S02]  /*183d0*/  @!P0 SYNCS.PHASECHK.TRANS64 P0, [R3+URZ+0x22840], R2 ;  /* 0x02284002030085a7 */ /* 0x000e64000800007f */
[----:B-1----:R-:W-:Y:S05]  /*183e0*/  @!P0 BRA `(.L_x_874) ;  /* 0xfffffffc00f08947 */ /* 0x002fea000383ffff */
[----:B------:R-:W-:Y:S05]  /*183f0*/  BRA `(.L_x_989) ;  /* 0xffffffc800f07947 */ /* 0x000fea000383ffff */
.L_x_879:
[----:B-1----:R1:W2:Y:S02]  /*18400*/  SYNCS.PHASECHK.TRANS64.TRYWAIT P0, [R3+URZ+0x22860], R2 ;  /* 0x02286002030075a7 */ /* 0x0022a4000800017f */
[----:B--2---:R-:W-:Y:S05]  /*18410*/  @!P0 NANOSLEEP.SYNCS 0x989680 ;  /* 0x009896800000895d */ /* 0x004fea0003900000 */
[----:B------:R-:W2:Y:S02]  /*18420*/  @!P0 SYNCS.PHASECHK.TRANS64 P0, [R3+URZ+0x22860], R2 ;  /* 0x02286002030085a7 */ /* 0x000ea4000800007f */
[----:B--2---:R-:W-:Y:S05]  /*18430*/  @!P0 BRA `(.L_x_879) ;  /* 0xfffffffc00f08947 */ /* 0x004fea000383ffff */
[----:B------:R-:W-:Y:S05]  /*18440*/  BRA `(.L_x_990) ;  /* 0xffffffcc00787947 */ /* 0x000fea000383ffff */
.L_x_891:
[----:B------:R-:W-:Y:S01]  /*18450*/  BSSY B0, `(.L_x_991) ;  /* 0x0000008000007945 */ /* 0x000fe20003800000 */
[----:B------:R-:W-:Y:S02]  /*18460*/  IMAD.MOV.U32 R13, RZ, RZ, R16 ;  /* 0x000000ffff0d7224 */ /* 0x000fe400078e0010 */
[----:B------:R-:W-:Y:S02]  /*18470*/  IMAD.MOV.U32 R12, RZ, RZ, RZ ;  /* 0x000000ffff0c7224 */ /* 0x000fe400078e00ff */
[----:B------:R-:W-:Y:S02]  /*18480*/  IMAD.MOV.U32 R11, RZ, RZ, 0x1f ;  /* 0x0000001fff0b7424 */ /* 0x000fe400078e00ff */
[----:B------:R-:W-:-:S07]  /*18490*/  IMAD.MOV.U32 R15, RZ, RZ, -0x1 ;  /* 0xffffffffff0f7424 */ /* 0x000fce00078e00ff */
[----:B--2--5:R-:W-:Y:S05]  /*184a0*/  WARPSYNC.COLLECTIVE R15, `(.L_x_992) ;  /* 0x000000000f087348 */ /* 0x024fea0003c00000 */
[----:B------:R0:W1:Y:S02]  /*184b0*/  SHFL.IDX P6, R14, R13, R12, R11 ;  /* 0x0000000c0d0e7389 */ /* 0x00006400000c000b */
[----:B012--5:R-:W-:Y:S01]  /*184c0*/  ENDCOLLECTIVE ;  /* 0x000000000000791b */ /* 0x027fe20003800000 */
.L_x_992:
[----:B------:R-:W-:Y:S05]  /*184d0*/  BSYNC B0 ;  /* 0x0000000000007941 */ /* 0x000fea0003800000 */
.L_x_991:
[----:B------:R-:W-:Y:S01]  /*184e0*/  IMAD.MOV.U32 R13, RZ, RZ, R16 ;  /* 0x000000ffff0d7224 */ /* 0x000fe200078e0010 */
[----:B------:R-:W-:Y:S01]  /*184f0*/  MOV R12, 0x1 ;  /* 0x00000001000c7802 */ /* 0x000fe20000000f00 */
[----:B------:R-:W-:Y:S02]  /*18500*/  IMAD.MOV.U32 R11, RZ, RZ, 0x1f ;  /* 0x0000001fff0b7424 */ /* 0x000fe400078e00ff */
[----:B------:R-:W-:Y:S02]  /*18510*/  IMAD.MOV.U32 R15, RZ, RZ, -0x1 ;  /* 0xffffffffff0f7424 */ /* 0x000fe400078e00ff */
[----:B------:R-:W-:Y:S02]  /*18520*/  IMAD.IADD R5, R19, 0x1, R7 ;  /* 0x0000000113057824 */ /* 0x000fe400078e0207 */
[----:B------:R-:W-:-:S07]  /*18530*/  IMAD.MOV.U32 R0, RZ, RZ, R14 ;  /* 0x000000ffff007224 */ /* 0x000fce00078e000e */
[----:B------:R-:W-:Y:S05]  /*18540*/  WARPSYNC.COLLECTIVE R15, `(.L_x_993) ;  /* 0x000000000f087348 */ /* 0x000fea0003c00000 */
[----:B------:R0:W1:Y:S02]  /*18550*/  SHFL.IDX P6, R14, R13, R12, R11 ;  /* 0x0000000c0d0e7389 */ /* 0x00006400000c000b */
[----:B01----:R-:W-:Y:S01]  /*18560*/  ENDCOLLECTIVE ;  /* 0x000000000000791b */ /* 0x003fe20003800000 */
.L_x_993:
        /* <DEDUP_REMOVED lines=18> */
.L_x_994:
[----:B------:R-:W-:Y:S02]  /*18690*/  IMAD.MOV.U32 R12, RZ, RZ, 0x2 ;  /* 0x00000002ff0c7424 */ /* 0x000fe400078e00ff */
[----:B------:R-:W-:-:S05]  /*186a0*/  IMAD.MOV.U32 R3, RZ, RZ, R14 ;  /* 0x000000ffff037224 */ /* 0x000fca00078e000e */
[----:B------:R-:W-:-:S05]  /*186b0*/  SEL R5, R3, RZ, P1 ;  /* 0x000000ff03057207 */ /* 0x000fca0000800000 */
[----:B------:R-:W-:-:S04]  /*186c0*/  IMAD.IADD R3, R2, 0x1, R5 ;  /* 0x0000000102037824 */ /* 0x000fc800078e0205 */
[----:B------:R-:W-:-:S07]  /*186d0*/  IMAD.MOV.U32 R13, RZ, RZ, R3 ;  /* 0x000000ffff0d7224 */ /* 0x000fce00078e0003 */
[----:B------:R-:W-:Y:S05]  /*186e0*/  WARPSYNC.COLLECTIVE R15, `(.L_x_995) ;  /* 0x000000000f087348 */ /* 0x000fea0003c00000 */
[----:B------:R0:W1:Y:S02]  /*186f0*/  SHFL.UP P6, R14, R13, R12, R11 ;  /* 0x0400000c0d0e7389 */ /* 0x00006400000c000b */
[----:B01----:R-:W-:Y:S01]  /*18700*/  ENDCOLLECTIVE ;  /* 0x000000000000791b */ /* 0x003fe20003800000 */
.L_x_995:
[----:B------:R-:W-:Y:S02]  /*18710*/  IMAD.MOV.U32 R12, RZ, RZ, 0x4 ;  /* 0x00000004ff0c7424 */ /* 0x000fe400078e00ff */
[----:B------:R-:W-:-:S05]  /*18720*/  IMAD.MOV.U32 R5, RZ, RZ, R14 ;  /* 0x000000ffff057224 */ /* 0x000fca00078e000e */
[----:B------:R-:W-:-:S05]  /*18730*/  SEL R5, R5, RZ, P2 ;  /* 0x000000ff05057207 */ /* 0x000fca0001000000 */
[----:B------:R-:W-:-:S05]  /*18740*/  IMAD.IADD R3, R3, 0x1, R5 ;  /* 0x0000000103037824 */ /* 0x000fca00078e0205 */
[----:B------:R-:W-:-:S07]  /*18750*/  MOV R13, R3 ;  /* 0x00000003000d7202 */ /* 0x000fce0000000f00 */
[----:B------:R-:W-:Y:S05]  /*18760*/  WARPSYNC.COLLECTIVE R15, `(.L_x_996) ;  /* 0x000000000f087348 */ /* 0x000fea0003c00000 */
[----:B------:R0:W1:Y:S02]  /*18770*/  SHFL.UP P6, R14, R13, R12, R11 ;  /* 0x0400000c0d0e7389 */ /* 0x00006400000c000b */
[----:B01----:R-:W-:Y:S01]  /*18780*/  ENDCOLLECTIVE ;  /* 0x000000000000791b */ /* 0x003fe20003800000 */
.L_x_996:
        /* <DEDUP_REMOVED lines=8> */
.L_x_997:
        /* <DEDUP_REMOVED lines=8> */
.L_x_998:
[----:B------:R-:W-:Y:S02]  /*18890*/  IMAD.MOV.U32 R12, RZ, RZ, 0x1f ;  /* 0x0000001fff0c7424 */ /* 0x000fe400078e00ff */
[----:B------:R-:W-:Y:S02]  /*188a0*/  IMAD.MOV.U32 R11, RZ, RZ, 0x1f ;  /* 0x0000001fff0b7424 */ /* 0x000fe400078e00ff */
[----:B------:R-:W-:-:S05]  /*188b0*/  IMAD.MOV.U32 R5, RZ, RZ, R14 ;  /* 0x000000ffff057224 */ /* 0x000fca00078e000e */
[----:B------:R-:W-:-:S05]  /*188c0*/  SEL R5, R5, RZ, P5 ;  /* 0x000000ff05057207 */ /* 0x000fca0002800000 */
[----:B------:R-:W-:-:S04]  /*188d0*/  IMAD.IADD R3, R3, 0x1, R5 ;  /* 0x0000000103037824 */ /* 0x000fc800078e0205 */
[----:B------:R-:W-:-:S07]  /*188e0*/  IMAD.MOV.U32 R13, RZ, RZ, R3 ;  /* 0x000000ffff0d7224 */ /* 0x000fce00078e0003 */
[----:B------:R-:W-:Y:S05]  /*188f0*/  WARPSYNC.COLLECTIVE R15, `(.L_x_999) ;  /* 0x000000000f087348 */ /* 0x000fea0003c00000 */
[----:B------:R0:W1:Y:S02]  /*18900*/  SHFL.IDX P6, R14, R13, R12, R11 ;  /* 0x0000000c0d0e7389 */ /* 0x00006400000c000b */
[----:B01----:R-:W-:Y:S01]  /*18910*/  ENDCOLLECTIVE ;  /* 0x000000000000791b */ /* 0x003fe20003800000 */
.L_x_999:
[----:B------:R-:W-:Y:S01]  /*18920*/  MOV R6, R14 ;  /* 0x0000000e00067202 */ /* 0x000fe20000000f00 */
[----:B------:R-:W-:Y:S06]  /*18930*/  BRA `(.L_x_1000) ;  /* 0xffffffd000d07947 */ /* 0x000fec000383ffff */
.L_x_896:
[----:B------:R-:W-:Y:S01]  /*18940*/  BSSY B0, `(.L_x_1001) ;  /* 0x0000008000007945 */ /* 0x000fe20003800000 */
[----:B-----5:R-:W-:Y:S02]  /*18950*/  IMAD.MOV.U32 R13, RZ, RZ, R2 ;  /* 0x000000ffff0d7224 */ /* 0x020fe400078e0002 */
[----:B------:R-:W-:Y:S02]  /*18960*/  IMAD.MOV.U32 R12, RZ, RZ, 0x1 ;  /* 0x00000001ff0c7424 */ /* 0x000fe400078e00ff */
[----:B------:R-:W-:Y:S02]  /*18970*/  IMAD.MOV.U32 R11, RZ, RZ, RZ ;  /* 0x000000ffff0b7224 */ /* 0x000fe400078e00ff */
[----:B------:R-:W-:-:S07]  /*18980*/  IMAD.MOV.U32 R15, RZ, RZ, -0x1 ;  /* 0xffffffffff0f7424 */ /* 0x000fce00078e00ff */
[----:B0-----:R-:W-:Y:S05]  /*18990*/  WARPSYNC.COLLECTIVE R15, `(.L_x_1002) ;  /* 0x000000000f087348 */ /* 0x001fea0003c00000 */
[----:B------:R1:W2:Y:S02]  /*189a0*/  SHFL.UP P6, R14, R13, R12, R11 ;  /* 0x0400000c0d0e7389 */ /* 0x0002a400000c000b */
[----:B012---:R-:W-:Y:S01]  /*189b0*/  ENDCOLLECTIVE ;  /* 0x000000000000791b */ /* 0x007fe20003800000 */
.L_x_1002:
[----:B------:R-:W-:Y:S05]  /*189c0*/  BSYNC B0 ;  /* 0x0000000000007941 */ /* 0x000fea0003800000 */
.L_x_1001:
        /* <DEDUP_REMOVED lines=9> */
.L_x_1003:
        /* <DEDUP_REMOVED lines=8> */
.L_x_1004:
[----:B------:R-:W-:Y:S02]  /*18ae0*/  IMAD.MOV.U32 R12, RZ, RZ, 0x8 ;  /* 0x00000008ff0c7424 */ /* 0x000fe400078e00ff */
[----:B------:R-:W-:-:S05]  /*18af0*/  IMAD.MOV.U32 R5, RZ, RZ, R14 ;  /* 0x000000ffff057224 */ /* 0x000fca00078e000e */
[----:B------:R-:W-:-:S04]  /*18b00*/  SEL R5, R5, RZ, P3 ;  /* 0x000000ff05057207 */ /* 0x000fc80001800000 */
[----:B------:R-:W-:-:S05]  /*18b10*/  IADD3 R3, R3, R5, RZ ;  /* 0x0000000503037210 */ /* 0x000fca0007ffe0ff */
[----:B------:R-:W-:-:S07]  /*18b20*/  IMAD.MOV.U32 R13, RZ, RZ, R3 ;  /* 0x000000ffff0d7224 */ /* 0x000fce00078e0003 */
[----:B------:R-:W-:Y:S05]  /*18b30*/  WARPSYNC.COLLECTIVE R15, `(.L_x_1005) ;  /* 0x000000000f087348 */ /* 0x000fea0003c00000 */
[----:B------:R0:W1:Y:S02]  /*18b40*/  SHFL.UP P6, R14, R13, R12, R11 ;  /* 0x0400000c0d0e7389 */ /* 0x00006400000c000b */
[----:B01----:R-:W-:Y:S01]  /*18b50*/  ENDCOLLECTIVE ;  /* 0x000000000000791b */ /* 0x003fe20003800000 */
.L_x_1005:
        /* <DEDUP_REMOVED lines=8> */
.L_x_1006:
        /* <DEDUP_REMOVED lines=9> */
.L_x_1007:
[----:B------:R-:W-:Y:S01]  /*18c70*/  IMAD.MOV.U32 R6, RZ, RZ, R14 ;  /* 0x000000ffff067224 */ /* 0x000fe200078e000e */
[----:B------:R-:W-:Y:S06]  /*18c80*/  BRA `(.L_x_1008) ;  /* 0xffffffd000987947 */ /* 0x000fec000383ffff */
.L_x_898:
[----:B------:R-:W-:Y:S01]  /*18c90*/  BSSY B0, `(.L_x_1009) ;  /* 0x0000006000007945 */ /* 0x000fe20003800000 */
[----:B------:R-:W-:Y:S01]  /*18ca0*/  PLOP3.LUT P6, PT, P6, PT, PT, 0x8, 0x0 ;  /* 0x000000000000781c */ /* 0x000fe200037ce170 */
[----:B------:R-:W-:-:S12]  /*18cb0*/  IMAD.MOV.U32 R15, RZ, RZ, -0x1 ;  /* 0xffffffffff0f7424 */ /* 0x000fd800078e00ff */
[----:B0----5:R-:W-:Y:S05]  /*18cc0*/  WARPSYNC.COLLECTIVE R15, `(.L_x_1010) ;  /* 0x000000000f087348 */ /* 0x021fea0003c00000 */
[----:B------:R-:W-:Y:S01]  /*18cd0*/  VOTE.ANY R14, PT, P6 ;  /* 0x00000000000e7806 */ /* 0x000fe200030e0100 */
[----:B0----5:R-:W-:Y:S06]  /*18ce0*/  ENDCOLLECTIVE ;  /* 0x000000000000791b */ /* 0x021fec0003800000 */
.L_x_1010:
[----:B------:R-:W-:Y:S05]  /*18cf0*/  BSYNC B0 ;  /* 0x0000000000007941 */ /* 0x000fea0003800000 */
.L_x_1009:
[----:B------:R-:W-:Y:S01]  /*18d00*/  IMAD.MOV.U32 R5, RZ, RZ, R14 ;  /* 0x000000ffff057224 */ /* 0x000fe200078e000e */
[----:B------:R-:W-:Y:S01]  /*18d10*/  MOV R13, R2 ;  /* 0x00000002000d7202 */ /* 0x000fe20000000f00 */
[----:B------:R-:W-:Y:S02]  /*18d20*/  IMAD.MOV.U32 R11, RZ, RZ, 0x1f ;  /* 0x0000001fff0b7424 */ /* 0x000fe400078e00ff */
[----:B------:R-:W0:Y:S01]  /*18d30*/  POPC R4, R5 ;  /* 0x0000000500047309 */ /* 0x000e220000000000 */
[----:B------:R-:W-:Y:S02]  /*18d40*/  IMAD.MOV.U32 R15, RZ, RZ, -0x1 ;  /* 0xffffffffff0f7424 */ /* 0x000fe400078e00ff */
[----:B0-----:R-:W-:-:S07]  /*18d50*/  IMAD.MOV.U32 R12, RZ, RZ, R4 ;  /* 0x000000ffff0c7224 */ /* 0x001fce00078e0004 */
[----:B------:R-:W-:Y:S05]  /*18d60*/  WARPSYNC.COLLECTIVE R15, `(.L_x_1011) ;  /* 0x000000000f087348 */ /* 0x000fea0003c00000 */
[----:B------:R0:W1:Y:S02]  /*18d70*/  SHFL.IDX P6, R14, R13, R12, R11 ;  /* 0x0000000c0d0e7389 */ /* 0x00006400000c000b */
[----:B01----:R-:W-:Y:S01]  /*18d80*/  ENDCOLLECTIVE ;  /* 0x000000000000791b */ /* 0x003fe20003800000 */
.L_x_1011:
[----:B------:R-:W-:Y:S01]  /*18d90*/  IMAD.MOV.U32 R17, RZ, RZ, R14 ;  /* 0x000000ffff117224 */ /* 0x000fe200078e000e */
[----:B------:R-:W-:Y:S06]  /*18da0*/  BRA `(.L_x_1012) ;  /* 0xffffffd000887947 */ /* 0x000fec000383ffff */
.L_x_900:
[----:B------:R-:W-:Y:S01]  /*18db0*/  BSSY B0, `(.L_x_1013) ;  /* 0x0000007000007945 */ /* 0x000fe20003800000 */
[----:B------:R-:W-:Y:S02]  /*18dc0*/  IMAD.MOV.U32 R13, RZ, RZ, R3 ;  /* 0x000000ffff0d7224 */ /* 0x000fe400078e0003 */
[----:B------:R-:W-:Y:S02]  /*18dd0*/  IMAD.MOV.U32 R11, RZ, RZ, 0x1f ;  /* 0x0000001fff0b7424 */ /* 0x000fe400078e00ff */
[----:B------:R-:W-:-:S07]  /*18de0*/  IMAD.MOV.U32 R15, RZ, RZ, -0x1 ;  /* 0xffffffffff0f7424 */ /* 0x000fce00078e00ff */
[----:B0-2--5:R-:W-:Y:S05]  /*18df0*/  WARPSYNC.COLLECTIVE R15, `(.L_x_1014) ;  /* 0x000000000f087348 */ /* 0x025fea0003c00000 */
[----:B------:R1:W3:Y:S02]  /*18e00*/  SHFL.IDX P6, R14, R13, R12, R11 ;  /* 0x0000000c0d0e7389 */ /* 0x0002e400000c000b */
[----:B0123-5:R-:W-:Y:S01]  /*18e10*/  ENDCOLLECTIVE ;  /* 0x000000000000791b */ /* 0x02ffe20003800000 */
.L_x_1014:
[----:B------:R-:W-:Y:S05]  /*18e20*/  BSYNC B0 ;  /* 0x0000000000007941 */ /* 0x000fea0003800000 */
.L_x_1013:
[----:B------:R-:W-:Y:S01]  /*18e30*/  IMAD.MOV.U32 R2, RZ, RZ, R14 ;  /* 0x000000ffff027224 */ /* 0x000fe200078e000e */
[----:B------:R-:W-:Y:S06]  /*18e40*/  BRA `(.L_x_899) ;  /* 0xffffffd0007c7947 */ /* 0x000fec000383ffff */
.L_x_904:
[----:B0-----:R0:W2:Y:S02]  /*18e50*/  SYNCS.PHASECHK.TRANS64.TRYWAIT P0, [R0+URZ+0x22820], R3 ;  /* 0x02282003000075a7 */ /* 0x0010a4000800017f */
[----:B--2---:R-:W-:Y:S05]  /*18e60*/  @!P0 NANOSLEEP.SYNCS 0x989680 ;  /* 0x009896800000895d */ /* 0x004fea0003900000 */
[----:B------:R-:W2:Y:S02]  /*18e70*/  @!P0 SYNCS.PHASECHK.TRANS64 P0, [R0+URZ+0x22820], R3 ;  /* 0x02282003000085a7 */ /* 0x000ea4000800007f */
[----:B--2---:R-:W-:Y:S05]  /*18e80*/  @!P0 BRA `(.L_x_904) ;  /* 0xfffffffc00f08947 */ /* 0x004fea000383ffff */
[----:B------:R-:W-:Y:S05]  /*18e90*/  BRA `(.L_x_1015) ;  /* 0xffffffd400707947 */ /* 0x000fea000383ffff */
.L_x_905:
        /* <DEDUP_REMOVED lines=8> */
[----:B01---5:R-:W-:Y:S05]  /*18f20*/  WARPSYNC.COLLECTIVE R15, `(.L_x_1017) ;  /* 0x000000000f087348 */ /* 0x023fea0003c00000 */
[----:B------:R2:W3:Y:S02]  /*18f30*/  SHFL.IDX P6, R14, R13, R12, R11 ;  /* 0x0000000c0d0e7389 */ /* 0x0004e400000c000b */
[----:B0123-5:R-:W-:Y:S01]  /*18f40*/  ENDCOLLECTIVE ;  /* 0x000000000000791b */ /* 0x02ffe20003800000 */
.L_x_1017:
[----:B------:R-:W-:Y:S05]  /*18f50*/  BSYNC B0 ;  /* 0x0000000000007941 */ /* 0x000fea0003800000 */
.L_x_1016:
[----:B------:R-:W-:Y:S05]  /*18f60*/  BRA `(.L_x_1018) ;  /* 0xffffffd400587947 */ /* 0x000fea000383ffff */
.L_x_906:
[----:B------:R-:W-:Y:S01]  /*18f70*/  BSSY B0, `(.L_x_1019) ;  /* 0x0000006000007945 */ /* 0x000fe20003800000 */
[----:B------:R-:W-:-:S07]  /*18f80*/  IMAD.MOV.U32 R15, RZ, RZ, -0x1 ;  /* 0xffffffffff0f7424 */ /* 0x000fce00078e00ff */
[----:B012--5:R-:W-:Y:S05]  /*18f90*/  WARPSYNC.COLLECTIVE R15, `(.L_x_1020) ;  /* 0x000000000f0c7348 */ /* 0x027fea0003c00000 */
[----:B------:R-:W-:Y:S02]  /*18fa0*/  ELECT P6, UR62, PT ;  /* 0x00000000003e782f */ /* 0x000fe400038c0000 */
[----:B------:R-:W-:Y:S01]  /*18fb0*/  MOV R14, UR62 ;  /* 0x0000003e000e7c02 */ /* 0x000fe20008000f00 */
[----:B012--5:R-:W-:Y:S10]  /*18fc0*/  ENDCOLLECTIVE ;  /* 0x000000000000791b */ /* 0x027ff40003800000 */
.L_x_1020:
[----:B------:R-:W-:Y:S05]  /*18fd0*/  BSYNC B0 ;  /* 0x0000000000007941 */ /* 0x000fea0003800000 */
.L_x_1019:
[----:B------:R-:W-:Y:S05]  /*18fe0*/  BRA `(.L_x_1021) ;  /* 0xffffffd4004c7947 */ /* 0x000fea000383ffff */
.L_x_908:
[----:B0-----:R0:W1:Y:S02]  /*18ff0*/  SYNCS.PHASECHK.TRANS64.TRYWAIT P0, [R6+URZ], R5 ;  /* 0x00000005060075a7 */ /* 0x001064000800017f */
[----:B-1----:R-:W-:Y:S05]  /*19000*/  @!P0 NANOSLEEP.SYNCS 0x989680 ;  /* 0x009896800000895d */ /* 0x002fea0003900000 */
[----:B------:R-:W1:Y:S02]  /*19010*/  @!P0 SYNCS.PHASECHK.TRANS64 P0, [R6+URZ], R5 ;  /* 0x00000005060085a7 */ /* 0x000e64000800007f */
[----:B-1----:R-:W-:Y:S05]  /*19020*/  @!P0 BRA `(.L_x_908) ;  /* 0xfffffffc00f08947 */ /* 0x002fea000383ffff */
[----:B------:R-:W-:Y:S05]  /*19030*/  BRA `(.L_x_1022) ;  /* 0xffffffd400887947 */ /* 0x000fea000383ffff */
.L_x_909:
[----:B-1----:R1:W2:Y:S02]  /*19040*/  SYNCS.PHASECHK.TRANS64.TRYWAIT P0, [R7+URZ], R2 ;  /* 0x00000002070075a7 */ /* 0x0022a4000800017f */
[----:B--2---:R-:W-:Y:S05]  /*19050*/  @!P0 NANOSLEEP.SYNCS 0x989680 ;  /* 0x009896800000895d */ /* 0x004fea0003900000 */
[----:B------:R-:W2:Y:S02]  /*19060*/  @!P0 SYNCS.PHASECHK.TRANS64 P0, [R7+URZ], R2 ;  /* 0x00000002070085a7 */ /* 0x000ea4000800007f */
[----:B--2---:R-:W-:Y:S05]  /*19070*/  @!P0 BRA `(.L_x_909) ;  /* 0xfffffffc00f08947 */ /* 0x004fea000383ffff */
[----:B------:R-:W-:Y:S05]  /*19080*/  BRA `(.L_x_1023) ;  /* 0xffffffd4007c7947 */ /* 0x000fea000383ffff */
.L_x_911:
[----:B--2---:R2:W3:Y:S02]  /*19090*/  SYNCS.PHASECHK.TRANS64.TRYWAIT P0, [R4+URZ], R5 ;  /* 0x00000005040075a7 */ /* 0x0044e4000800017f */
[----:B---3--:R-:W-:Y:S05]  /*190a0*/  @!P0 NANOSLEEP.SYNCS 0x989680 ;  /* 0x009896800000895d */ /* 0x008fea0003900000 */
[----:B------:R-:W3:Y:S02]  /*190b0*/  @!P0 SYNCS.PHASECHK.TRANS64 P0, [R4+URZ], R5 ;  /* 0x00000005040085a7 */ /* 0x000ee4000800007f */
[----:B---3--:R-:W-:Y:S05]  /*190c0*/  @!P0 BRA `(.L_x_911) ;  /* 0xfffffffc00f08947 */ /* 0x008fea000383ffff */
[----:B------:R-:W-:Y:S05]  /*190d0*/  BRA `(.L_x_1024) ;  /* 0xffffffd400847947 */ /* 0x000fea000383ffff */
.L_x_1025:
        /* <DEDUP_REMOVED lines=10> */
.L_x_6037:


//--------------------- .text._ZN7cutlass13device_kernelIN5flash11enable_sm90INS1_16FlashAttnFwdSm90INS1_25CollectiveMainloopFwdSm90ILi2EN4cute5tupleIJNS5_1CILi1EEES8_S8_EEENS6_IJNS7_ILi128EEENS7_ILi96EEENS7_ILi64EEEEEELi256ENS_6half_tEfNS_4arch4Sm90ELb0ELb0ELb0ELb1ELb0ELb0ELb1ELb1ELb0ELb1ELb0ELb0EEENS1_21CollectiveEpilogueFwdINS6_IJSA_NS7_ILi256EEESB_EEES9_SE_SG_Li256ELb1ELb1ELb0ELb0EEENS1_36VarlenDynamicPersistentTileSchedulerILi128ELi96ELi256ELi128ELb0ELb1ELb1ELb0ELb1ELb1EEEEEEEEEvNT_6ParamsE --------------------------
	.section	.text._ZN7cutlass13device_kernelIN5flash11enable_sm90INS1_16FlashAttnFwdSm90INS1_25CollectiveMainloopFwdSm90ILi2EN4cute5tupleIJNS5_1CILi1EEES8_S8_EEENS6_IJNS7_ILi128EEENS7_ILi96EEENS7_ILi64EEEEEELi256ENS_6half_tEfNS_4arch4Sm90ELb0ELb0ELb0ELb1ELb0ELb0ELb1ELb1ELb0ELb1ELb0ELb0EEENS1_21CollectiveEpilogueFwdINS6_IJSA_NS7_ILi256EEESB_EEES9_SE_SG_Li256ELb1ELb1ELb0ELb0EEENS1_36VarlenDynamicPersistentTileSchedulerILi128ELi96ELi256ELi128ELb0ELb1ELb1ELb0ELb1ELb1EEEEEEEEEvNT_6ParamsE,"ax",@progbits
	.align	128
.text._ZN7cutlass13device_kernelIN5flash11enable_sm90INS1_16FlashAttnFwdSm90INS1_25CollectiveMainloopFwdSm90ILi2EN4cute5tupleIJNS5_1CILi1EEES8_S8_EEENS6_IJNS7_ILi128EEENS7_ILi96EEENS7_ILi64EEEEEELi256ENS_6half_tEfNS_4arch4Sm90ELb0ELb0ELb0ELb1ELb0ELb0ELb1ELb1ELb0ELb1ELb0ELb0EEENS1_21CollectiveEpilogueFwdINS6_IJSA_NS7_ILi256EEESB_EEES9_SE_SG_Li256ELb1ELb1ELb0ELb0EEENS1_36VarlenDynamicPersistentTileSchedulerILi128ELi96ELi256ELi128ELb0ELb1ELb1ELb0ELb1ELb1EEEEEEEEEvNT_6ParamsE:
        .type           _ZN7cutlass13device_kernelIN5flash11enable_sm90INS1_16FlashAttnFwdSm90INS1_25CollectiveMainloopFwdSm90ILi2EN4cute5tupleIJNS5_1CILi1EEES8_S8_EEENS6_IJNS7_ILi128EEENS7_ILi96EEENS7_ILi64EEEEEELi256ENS_6half_tEfNS_4arch4Sm90ELb0ELb0ELb0ELb1ELb0ELb0ELb1ELb1ELb0ELb1ELb0ELb0EEENS1_21CollectiveEpilogueFwdINS6_IJSA_NS7_ILi256EEESB_EEES9_SE_SG_Li256ELb1ELb1ELb0ELb0EEENS1_36VarlenDynamicPersistentTileSchedulerILi128ELi96ELi256ELi128ELb0ELb1ELb1ELb0ELb1ELb1EEEEEEEEEvNT_6ParamsE,@function
        .size           _ZN7cutlass13device_kernelIN5flash11enable_sm90INS1_16FlashAttnFwdSm90INS1_25CollectiveMainloopFwdSm90ILi2EN4cute5tupleIJNS5_1CILi1EEES8_S8_EEENS6_IJNS7_ILi128EEENS7_ILi96EEENS7_ILi64EEEEEELi256ENS_6half_tEfNS_4arch4Sm90ELb0ELb0ELb0ELb1ELb0ELb0ELb1ELb1ELb0ELb1ELb0ELb0EEENS1_21CollectiveEpilogueFwdINS6_IJSA_NS7_ILi256EEESB_EEES9_SE_SG_Li256ELb1ELb1ELb0ELb0EEENS1_36VarlenDynamicPersistentTileSchedulerILi128ELi96ELi256ELi128ELb0ELb1ELb1ELb0ELb1ELb1EEEEEEEEEvNT_6ParamsE,(.L_x_6038 - _ZN7cutlass13device_kernelIN5flash11enable_sm90INS1_16FlashAttnFwdSm90INS1_25CollectiveMainloopFwdSm90ILi2EN4cute5tupleIJNS5_1CILi1EEES8_S8_EEENS6_IJNS7_ILi128EEENS7_ILi96EEENS7_ILi64EEEEEELi256ENS_6half_tEfNS_4arch4Sm90ELb0ELb0ELb0ELb1ELb0ELb0ELb1ELb1ELb0ELb1ELb0ELb0EEENS1_21CollectiveEpilogueFwdINS6_IJSA_NS7_ILi256EEESB_EEES9_SE_SG_Li256ELb1ELb1ELb0ELb0EEENS1_36VarlenDynamicPersistentTileSchedulerILi128ELi96ELi256ELi128ELb0ELb1ELb1ELb0ELb1ELb1EEEEEEEEEvNT_6ParamsE)
        .other          _ZN7cutlass13device_kernelIN5flash11enable_sm90INS1_16FlashAttnFwdSm90INS1_25CollectiveMainloopFwdSm90ILi2EN4cute5tupleIJNS5_1CILi1EEES8_S8_EEENS6_IJNS7_ILi128EEENS7_ILi96EEENS7_ILi64EEEEEELi256ENS_6half_tEfNS_4arch4Sm90ELb0ELb0ELb0ELb1ELb0ELb0ELb1ELb1ELb0ELb1ELb0ELb0EEENS1_21CollectiveEpilogueFwdINS6_IJSA_NS7_ILi256EEESB_EEES9_SE_SG_Li256ELb1ELb1ELb0ELb0EEENS1_36VarlenDynamicPersistentTileSchedulerILi128ELi96ELi256ELi128ELb0ELb1ELb1ELb0ELb1ELb1EEEEEEEEEvNT_6ParamsE,@"STO_CUDA_ENTRY STV_DEFAULT"
_ZN7cutlass13device_kernelIN5flash11enable_sm90INS1_16FlashAttnFwdSm90INS1_25CollectiveMainloopFwdSm90ILi2EN4cute5tupleIJNS5_1CILi1EEES8_S8_EEENS6_IJNS7_ILi128EEENS7_ILi96EEENS7_ILi64EEEEEELi256ENS_6half_tEfNS_4arch4Sm90ELb0ELb0ELb0ELb1ELb0ELb0ELb1ELb1ELb0ELb1ELb0ELb0EEENS1_21CollectiveEpilogueFwdINS6_IJSA_NS7_ILi256EEESB_EEES9_SE_SG_Li256ELb1ELb1ELb0ELb0EEENS1_36VarlenDynamicPersistentTileSchedulerILi128ELi96ELi256ELi128ELb0ELb1ELb1ELb0ELb1ELb1EEEEEEEEEvNT_6ParamsE:
        /* <DEDUP_REMOVED lines=18> */
.L_x_1027:
[----:B------:R-:W-:Y:S05]  /*0120*/  BSYNC B0 ;  /* 0x0000000000007941 */ /* 0x000fea0003800000 */
.L_x_1026:
        /* <DEDUP_REMOVED lines=43> */
.L_x_1028:
        /* <DEDUP_REMOVED lines=22> */
.L_x_1029:
        /* <DEDUP_REMOVED lines=18> */
.L_x_1030:
        /* <DEDUP_REMOVED lines=22> */
.L_x_1031:
        /* <DEDUP_REMOVED lines=22> */
.L_x_1032:
[----:B0-----:R-:W-:Y:S01]  /*0920*/  UMOV UR4, 0x1 ;  /* 0x0000000100047882 */ /* 0x001fe20000000000 */
[----:B------:R-:W-:Y:S01]  /*0930*/  PLOP3.LUT P0, PT, PT, PT, UP0, 0x80, 0x0 ;  /* 0x000000000000781c */ /* 0x000fe20003f0f008 */
[----:B------:R-:W-:Y:S01]  /*0940*/  USEL UR4, UR4, 0x2, !UP0 ;  /* 0x0000000204047887 */ /* 0x000fe2000c000000 */
[----:B------:R-:W-:Y:S01]  /*0950*/  NOP ;  /* 0x0000000000007918 */ /* 0x000fe20000000000 */
[----:B------:R-:W-:-:S04]  /*0960*/  ULDC.64 UR38, c[0x0][0x208] ;  /* 0x0000820000267ab9 */ /* 0x000fc80000000a00 */
[----:B------:R-:W-:-:S05]  /*0970*/  IMAD.U32 R2, RZ, RZ, UR4 ;  /* 0x00000004ff027e24 */ /* 0x000fca000f8e00ff */
[----:B------:R0:W-:Y:S01]  /*0980*/  STL [R1+0x74], R2 ;  /* 0x0000740201007387 */ /* 0x0001e20000100800 */
[----:B-123--:R-:W-:Y:S06]  /*0990*/  BAR.SYNC.DEFER_BLOCKING 0x0 ;  /* 0x0000000000007b1d */ /* 0x00efec0000010000 */
[----:B------:R-:W-:Y:S05]  /*09a0*/  @!P0 BRA `(.L_x_1033) ;  /* 0x0000008c00c08947 */ /* 0x000fea0003800000 */
.L_x_1034:
[----:B------:R-:W-:-:S08]  /*09b0*/  NOP ;  /* 0x0000000000007918 */ /* 0x000fd00000000000 */
[----:B------:R-:W1:Y:S02]  /*09c0*/  USETMAXREG.TRY_ALLOC.CTAPOOL UP0, 0xf0 ;  /* 0x000000f0000079c8 */ /* 0x000e640008000600 */
[----:B-1----:R-:W-:-:S13]  /*09d0*/  PLOP3.LUT P0, PT, PT, PT, UP0, 0x80, 0x0 ;  /* 0x000000000000781c */ /* 0x002fda0003f0f008 */
[----:B------:R-:W-:Y:S05]  /*09e0*/  @!P0 BRA `(.L_x_1034) ;  /* 0xfffffffc00f08947 */ /* 0x000fea000383ffff */
[----:B------:R-:W1:Y:S01]  /*09f0*/  S2R R0, SR_TID.X ;  /* 0x0000000000007919 */ /* 0x000e620000002100 */
[----:B------:R-:W2:Y:S01]  /*0a00*/  S2UR UR5, SR_CgaCtaId ;  /* 0x00000000000579c3 */ /* 0x000ea20000008800 */
[----:B------:R-:W-:-:S07]  /*0a10*/  UMOV UR4, 0x400 ;  /* 0x0000040000047882 */ /* 0x000fce0000000000 */
[----:B------:R-:W-:Y:S06]  /*0a20*/  BAR.ARV 0x8, 0x180 ;  /* 0x0206000000007b1d */ /* 0x000fec0000002000 */
[----:B--2---:R-:W-:Y:S01]  /*0a30*/  ULEA UR4, UR5, UR4, 0x18 ;  /* 0x0000000405047291 */ /* 0x004fe2000f8ec03f */
[----:B-1----:R-:W-:-:S04]  /*0a40*/  SHF.R.U32.HI R0, RZ, 0x7, R0 ;  /* 0x00000007ff007819 */ /* 0x002fc80000011600 */
[----:B------:R-:W-:-:S13]  /*0a50*/  ISETP.NE.AND P0, PT, R0, 0x1, PT ;  /* 0x000000010000780c */ /* 0x000fda0003f05270 */
[----:B------:R-:W-:Y:S08]  /*0a60*/  @!P0 BAR.ARV 0x9, 0x100 ;  /* 0x0244000000008b1d */ /* 0x000ff00000002000 */
[----:B------:R-:W-:Y:S06]  /*0a70*/  BAR.SYNC.DEFER_BLOCKING 0x5, 0x180 ;  /* 0x0146000000007b1d */ /* 0x000fec0000010000 */
[----:B------:R-:W1:Y:S01]  /*0a80*/  LDS.128 R12, [UR4+0x324d0] ;  /* 0x0324d004ff0c7984 */ /* 0x000e620008000c00 */
[----:B------:R-:W-:Y:S01]  /*0a90*/  ULDC UR4, c[0x0][0xd3c] ;  /* 0x00034f0000047ab9 */ /* 0x000fe20000000800 */
[----:B------:R-:W-:Y:S06]  /*0aa0*/  BAR.ARV 0x4, 0x180 ;  /* 0x0106000000007b1d */ /* 0x000fec0000002000 */
[----:B-1----:R-:W-:-:S13]  /*0ab0*/  ISETP.GE.AND P0, PT, R15, UR4, PT ;  /* 0x000000040f007c0c */ /* 0x002fda000bf06270 */
[----:B------:R-:W-:Y:S05]  /*0ac0*/  @P0 EXIT ;  /* 0x000000000000094d */ /* 0x000fea0003800000 */
[----:B0-----:R-:W2:Y:S01]  /*0ad0*/  LDL R2, [R1+0x74] ;  /* 0x0000740001027983 */ /* 0x001ea20000100800 */
[----:B------:R-:W-:Y:S01]  /*0ae0*/  R2UR UR5, R13 ;  /* 0x000000000d0572ca */ /* 0x000fe200000e0000 */
[----:B------:R-:W-:Y:S01]  /*0af0*/  UMOV UR37, URZ ;  /* 0x0000003f00257c82 */ /* 0x000fe20008000000 */
[----:B------:R-:W-:Y:S01]  /*0b00*/  R2UR UR6, R14 ;  /* 0x000000000e0672ca */ /* 0x000fe200000e0000 */
[----:B------:R-:W0:Y:S01]  /*0b10*/  S2R R0, SR_TID.X ;  /* 0x0000000000007919 */ /* 0x000e220000002100 */
[----:B------:R-:W-:Y:S01]  /*0b20*/  UMOV UR36, URZ ;  /* 0x0000003f00247c82 */ /* 0x000fe20008000000 */
[----:B0-----:R-:W-:-:S05]  /*0b30*/  VIADD R231, R0, 0xffffff80 ;  /* 0xffffff8000e77836 */ /* 0x001fca0000000000 */
[----:B------:R-:W-:-:S04]  /*0b40*/  SHF.R.S32.HI R0, RZ, 0x1f, R231 ;  /* 0x0000001fff007819 */ /* 0x000fc800000114e7 */
[CC--:B------:R-:W-:Y:S02]  /*0b50*/  LEA.HI R3, R0.reuse, R231.reuse, RZ, 0x4 ;  /* 0x000000e700037211 */ /* 0x0c0fe400078f20ff */
[CC--:B------:R-:W-:Y:S02]  /*0b60*/  LEA.HI R4, R0.reuse, R231.reuse, RZ, 0x5 ;  /* 0x000000e700047211 */ /* 0x0c0fe400078f28ff */
[----:B------:R-:W-:Y:S02]  /*0b70*/  SHF.R.S32.HI R6, RZ, 0x4, R3 ;  /* 0x00000004ff067819 */ /* 0x000fe40000011403 */
[----:B------:R-:W-:Y:S01]  /*0b80*/  LEA.HI R11, R0, R231, RZ, 0x2 ;  /* 0x000000e7000b7211 */ /* 0x000fe200078f10ff */
[----:B------:R-:W-:Y:S01]  /*0b90*/  IMAD.SHL.U32 R5, R4, 0x20, RZ ;  /* 0x0000002004057824 */ /* 0x000fe200078e00ff */
[C---:B------:R-:W-:Y:S02]  /*0ba0*/  LOP3.LUT R4, R3.reuse, 0x3fffff0, RZ, 0xc0, !PT ;  /* 0x03fffff003047812 */ /* 0x040fe400078ec0ff */
[----:B------:R-:W-:-:S02]  /*0bb0*/  LEA.HI R3, R3, R6, RZ, 0x1 ;  /* 0x0000000603037211 */ /* 0x000fc400078f08ff */
[----:B------:R-:W-:Y:S01]  /*0bc0*/  LOP3.LUT R5, R5, 0xfffffc00, RZ, 0xc0, !PT ;  /* 0xfffffc0005057812 */ /* 0x000fe200078ec0ff */
[----:B------:R-:W-:Y:S01]  /*0bd0*/  IMAD.IADD R4, R231, 0x1, -R4 ;  /* 0x00000001e7047824 */ /* 0x000fe200078e0a04 */
[----:B------:R-:W-:-:S03]  /*0be0*/  LOP3.LUT R3, R3, 0x1ffffffe, RZ, 0xc0, !PT ;  /* 0x1ffffffe03037812 */ /* 0x000fc600078ec0ff */
[----:B------:R-:W-:Y:S02]  /*0bf0*/  IMAD R4, R4, 0x40, R5 ;  /* 0x0000004004047824 */ /* 0x000fe400078e0205 */
[----:B------:R-:W-:Y:S01]  /*0c00*/  IMAD.IADD R3, R6, 0x1, -R3 ;  /* 0x0000000106037824 */ /* 0x000fe200078e0a03 */
[----:B------:R-:W-:-:S03]  /*0c10*/  LOP3.LUT R6, R11, 0xfffffffc, RZ, 0xc0, !PT ;  /* 0xfffffffc0b067812 */ /* 0x000fc600078ec0ff */
[----:B------:R-:W-:Y:S02]  /*0c20*/  IMAD R225, R3, 0x8, R4 ;  /* 0x0000000803e17824 */ /* 0x000fe400078e0204 */
[----:B------:R-:W-:Y:S01]  /*0c30*/  IMAD.IADD R5, R231, 0x1, -R6 ;  /* 0x00000001e7057824 */ /* 0x000fe200078e0a06 */
[----:B--2---:R-:W-:Y:S02]  /*0c40*/  R2UR UR4, R2 ;  /* 0x00000000020472ca */ /* 0x004fe400000e0000 */
[CC--:B------:R-:W-:Y:S02]  /*0c50*/  LEA.HI R2, R0.reuse, R231.reuse, RZ, 0x7 ;  /* 0x000000e700027211 */ /* 0x0c0fe400078f38ff */
[----:B------:R-:W-:Y:S02]  /*0c60*/  LEA.HI R0, R0, R231, RZ, 0x3 ;  /* 0x000000e700007211 */ /* 0x000fe400078f18ff */
[----:B------:R-:W-:Y:S02]  /*0c70*/  LOP3.LUT R220, R2, 0xffffff80, RZ, 0xc0, !PT ;  /* 0xffffff8002dc7812 */ /* 0x000fe400078ec0ff */
[----:B------:R-:W-:-:S02]  /*0c80*/  SHF.R.S32.HI R221, RZ, 0x7, R2 ;  /* 0x00000007ffdd7819 */ /* 0x000fc40000011402 */
[----:B------:R-:W-:Y:S01]  /*0c90*/  SHF.R.S32.HI R204, RZ, 0x3, R0 ;  /* 0x00000003ffcc7819 */ /* 0x000fe20000011400 */
[----:B------:R-:W-:Y:S01]  /*0ca0*/  IMAD.IADD R220, R231, 0x1, -R220 ;  /* 0x00000001e7dc7824 */ /* 0x000fe200078e0adc */
[----:B------:R-:W-:Y:S01]  /*0cb0*/  LEA.HI R2, R2, R221, RZ, 0x1 ;  /* 0x000000dd02027211 */ /* 0x000fe200078f08ff */
[----:B------:R-:W-:-:S03]  /*0cc0*/  ULOP3.LUT UR4, UR4, 0x1, URZ, 0xfc, !UPT ;  /* 0x0000000104047892 */ /* 0x000fc6000f8efc3f */
[----:B------:R-:W-:Y:S02]  /*0cd0*/  SHF.R.S32.HI R7, RZ, 0x1f, R220 ;  /* 0x0000001fff077819 */ /* 0x000fe400000114dc */
[----:B------:R-:W-:Y:S01]  /*0ce0*/  LOP3.LUT R6, R2, 0x3fffffe, RZ, 0xc0, !PT ;  /* 0x03fffffe02067812 */ /* 0x000fe200078ec0ff */
[----:B------:R-:W-:Y:S01]  /*0cf0*/  IMAD.U32 R226, RZ, RZ, UR4 ;  /* 0x00000004ffe27e24 */ /* 0x000fe2000f8e00ff */
[CC--:B------:R-:W-:Y:S01]  /*0d00*/  LEA.HI R8, R7.reuse, R220.reuse, RZ, 0x2 ;  /* 0x000000dc07087211 */ /* 0x0c0fe200078f10ff */
[----:B------:R-:W-:Y:S01]  /*0d10*/  UMOV UR4, URZ ;  /* 0x0000003f00047c82 */ /* 0x000fe20008000000 */
[----:B------:R-:W-:Y:S01]  /*0d20*/  LEA.HI R7, R7, R220, RZ, 0x5 ;  /* 0x000000dc07077211 */ /* 0x000fe200078f28ff */
[----:B------:R-:W-:Y:S01]  /*0d30*/  IMAD.IADD R6, R221, 0x1, -R6 ;  /* 0x00000001dd067824 */ /* 0x000fe200078e0a06 */
[--C-:B------:R-:W-:Y:S01]  /*0d40*/  SHF.R.S32.HI R9, RZ, 0x2, R8.reuse ;  /* 0x00000002ff097819 */ /* 0x100fe20000011408 */
[----:B------:R-:W-:Y:S01]  /*0d50*/  IMAD.U32 R219, RZ, RZ, UR4 ;  /* 0x00000004ffdb7e24 */ /* 0x000fe2000f8e00ff */
[----:B------:R-:W-:-:S02]  /*0d60*/  SHF.R.S32.HI R10, RZ, 0x1f, R8 ;  /* 0x0000001fff0a7819 */ /* 0x000fc40000011408 */
[----:B------:R-:W-:Y:S02]  /*0d70*/  LOP3.LUT R2, R0, 0xfffffff8, RZ, 0xc0, !PT ;  /* 0xfffffff800027812 */ /* 0x000fe400078ec0ff */
[----:B------:R-:W-:Y:S02]  /*0d80*/  LEA.HI R10, R10, R9, RZ, 0x3 ;  /* 0x000000090a0a7211 */ /* 0x000fe400078f18ff */
[----:B------:R-:W-:Y:S01]  /*0d90*/  SHF.R.S32.HI R7, RZ, 0x5, R7 ;  /* 0x00000005ff077819 */ /* 0x000fe20000011407 */
[----:B------:R-:W-:Y:S01]  /*0da0*/  IMAD.IADD R201, R231, 0x1, -R2 ;  /* 0x00000001e7c97824 */ /* 0x000fe200078e0a02 */
[----:B------:R-:W-:Y:S02]  /*0db0*/  LOP3.LUT R10, R10, 0xfffffff8, RZ, 0xc0, !PT ;  /* 0xfffffff80a0a7812 */ /* 0x000fe400078ec0ff */
[----:B------:R-:W-:Y:S01]  /*0dc0*/  LOP3.LUT R223, R8, 0x7ffffffc, RZ, 0xc0, !PT ;  /* 0x7ffffffc08df7812 */ /* 0x000fe200078ec0ff */
[----:B------:R-:W-:Y:S02]  /*0dd0*/  IMAD.SHL.U32 R2, R201, 0x8, RZ ;  /* 0x00000008c9027824 */ /* 0x000fe400078e00ff */
[----:B------:R-:W-:Y:S01]  /*0de0*/  IMAD.IADD R10, R9, 0x1, -R10 ;  /* 0x00000001090a7824 */ /* 0x000fe200078e0a0a */
[----:B------:R-:W-:Y:S01]  /*0df0*/  LEA.HI R9, R5, R5, RZ, 0x1 ;  /* 0x0000000505097211 */ /* 0x000fe200078f08ff */
[C---:B------:R-:W-:Y:S01]  /*0e00*/  VIADD R23, R2.reuse, 0x40 ;  /* 0x0000004002177836 */ /* 0x040fe20000000000 */
[----:B------:R-:W-:Y:S01]  /*0e10*/  SHF.R.S32.HI R230, RZ, 0x1f, R2 ;  /* 0x0000001fffe67819 */ /* 0x000fe20000011402 */
[----:B------:R-:W-:Y:S01]  /*0e20*/  IMAD R7, R7, 0x10, R10 ;  /* 0x0000001007077824 */ /* 0x000fe200078e020a */
[----:B------:R-:W-:Y:S01]  /*0e30*/  LOP3.LUT R10, R9, 0x1ffffffe, RZ, 0xc0, !PT ;  /* 0x1ffffffe090a7812 */ /* 0x000fe200078ec0ff */
[C---:B------:R-:W-:Y:S01]  /*0e40*/  VIADD R22, R2.reuse, 0x80 ;  /* 0x0000008002167836 */ /* 0x040fe20000000000 */
[----:B------:R-:W-:Y:S01]  /*0e50*/  SHF.R.S32.HI R229, RZ, 0x1f, R23 ;  /* 0x0000001fffe57819 */ /* 0x000fe20000011417 */
[----:B------:R-:W-:-:S02]  /*0e60*/  VIADD R200, R2, 0xc0 ;  /* 0x000000c002c87836 */ /* 0x000fc40000000000 */
[----:B------:R-:W-:Y:S01]  /*0e70*/  IMAD.IADD R5, R5, 0x1, -R10 ;  /* 0x0000000105057824 */ /* 0x000fe200078e0a0a */
[----:B------:R-:W-:Y:S01]  /*0e80*/  SHF.R.S32.HI R228, RZ, 0x1f, R22 ;  /* 0x0000001fffe47819 */ /* 0x000fe20000011416 */
[----:B------:R-:W-:Y:S01]  /*0e90*/  IMAD R222, R6, 0x40, R7 ;  /* 0x0000004006de7824 */ /* 0x000fe200078e0207 */
[----:B------:R-:W-:Y:S01]  /*0ea0*/  SHF.R.S32.HI R227, RZ, 0x1f, R200 ;  /* 0x0000001fffe37819 */ /* 0x000fe200000114c8 */
[----:B------:R-:W-:Y:S02]  /*0eb0*/  IMAD.MOV.U32 R7, RZ, RZ, R15 ;  /* 0x000000ffff077224 */ /* 0x000fe400078e000f */
[----:B------:R-:W-:Y:S02]  /*0ec0*/  IMAD.IADD R223, R220, 0x1, -R223 ;  /* 0x00000001dcdf7824 */ /* 0x000fe400078e0adf */
[----:B------:R-:W-:-:S07]  /*0ed0*/  IMAD R224, R5, 0x8, R222 ;  /* 0x0000000805e07824 */ /* 0x000fce00078e02de */
.L_x_1077:
[----:B0-23--:R-:W0:Y:S01]  /*0ee0*/  LDC.64 R4, c[0x0][0xd88] ;  /* 0x00036200ff047b82 */ /* 0x00de220000000a00 */
[----:B------:R-:W-:Y:S01]  /*0ef0*/  ULDC.64 UR8, c[0x0][0xb20] ;  /* 0x0002c80000087ab9 */ /* 0x000fe20000000a00 */
[----:B------:R-:W-:Y:S01]  /*0f00*/  ULDC.64 UR10, c[0x0][0x418] ;  /* 0x00010600000a7ab9 */ /* 0x000fe20000000a00 */
[----:B------:R-:W-:Y:S01]  /*0f10*/  IMAD.MOV.U32 R3, RZ, RZ, RZ ;  /* 0x000000ffff037224 */ /* 0x000fe200078e00ff */
[----:B------:R-:W-:Y:S01]  /*0f20*/  ULDC UR4, c[0x0][0x424] ;  /* 0x0001090000047ab9 */ /* 0x000fe20000000800 */
[----:B------:R-:W-:Y:S01]  /*0f30*/  ULDC UR7, c[0x0][0x2f0] ;  /* 0x0000bc0000077ab9 */ /* 0x000fe20000000800 */
[----:B0-----:R-:W-:-:S06]  /*0f40*/  IMAD.WIDE R4, R7, 0x4, R4 ;  /* 0x0000000407047825 */ /* 0x001fcc00078e0204 */
[----:B------:R-:W2:Y:S01]  /*0f50*/  LDG.E R4, desc[UR38][R4.64] ;  /* 0x0000002604047981 */ /* 0x000ea2000c1e1900 */
[----:B------:R-:W-:-:S04]  /*0f60*/  UISETP.NE.U32.AND UP0, UPT, UR8, URZ, UPT ;  /* 0x0000003f0800728c */ /* 0x000fc8000bf05070 */
[----:B------:R-:W-:-:S06]  /*0f70*/  UISETP.NE.AND.EX UP0, UPT, UR9, URZ, UPT, UP0 ;  /* 0x0000003f0900728c */ /* 0x000fcc000bf05300 */
[----:B------:R-:W-:Y:S02]  /*0f80*/  PLOP3.LUT P0, PT, PT, PT, UP0, 0x80, 0x0 ;  /* 0x000000000000781c */ /* 0x000fe40003f0f008 */
[----:B--2---:R-:W-:-:S13]  /*0f90*/  R2UR UR61, R4 ;  /* 0x00000000043d72ca */ /* 0x004fda00000e0000 */
[----:B------:R-:W-:Y:S02]  /*0fa0*/  USHF.R.S32.HI UR12, URZ, 0x1f, UR61 ;  /* 0x0000001f3f0c7899 */ /* 0x000fe4000801143d */
[----:B------:R-:W-:-:S04]  /*0fb0*/  @UP0 ULEA UR8, UP1, UR61, UR8, 0x2 ;  /* 0x000000083d080291 */ /* 0x000fc8000f82103f */
[----:B------:R-:W-:Y:S02]  /*0fc0*/  @UP0 ULEA.HI.X UR9, UR61, UR9, UR12, 0x2, UP1 ;  /* 0x000000093d090291 */ /* 0x000fe400088f140c */
[----:B------:R-:W-:Y:S02]  /*0fd0*/  IMAD.U32 R218, RZ, RZ, UR12 ;  /* 0x0000000cffda7e24 */ /* 0x000fe4000f8e00ff */
[----:B------:R-:W-:Y:S02]  /*0fe0*/  IMAD.U32 R6, RZ, RZ, UR8 ;  /* 0x00000008ff067e24 */ /* 0x000fe4000f8e00ff */
[----:B------:R-:W-:Y:S01]  /*0ff0*/  IMAD.U32 R7, RZ, RZ, UR9 ;  /* 0x00000009ff077e24 */ /* 0x000fe2000f8e00ff */
[----:B------:R-:W-:Y:S02]  /*1000*/  ULDC.64 UR8, c[0x0][0xb18] ;  /* 0x0002c60000087ab9 */ /* 0x000fe40000000a00 */
[----:B------:R-:W-:Y:S02]  /*1010*/  UISETP.NE.U32.AND UP1, UPT, UR8, URZ, UPT ;  /* 0x0000003f0800728c */ /* 0x000fe4000bf25070 */
[----:B------:R-:W-:Y:S01]  /*1020*/  UISETP.NE.U32.AND UP0, UPT, UR10, URZ, UPT ;  /* 0x0000003f0a00728c */ /* 0x000fe2000bf05070 */
[----:B------:R0:W5:Y:S01]  /*1030*/  @P0 LDG.E R3, desc[UR38][R6.64] ;  /* 0x0000002606030981 */ /* 0x000162000c1e1900 */
[----:B------:R-:W-:-:S02]  /*1040*/  UISETP.NE.AND.EX UP1, UPT, UR9, URZ, UPT, UP1 ;  /* 0x0000003f0900728c */ /* 0x000fc4000bf25310 */
[----:B------:R-:W-:-:S04]  /*1050*/  UISETP.NE.AND.EX UP0, UPT, UR11, URZ, UPT, UP0 ;  /* 0x0000003f0b00728c */ /* 0x000fc8000bf05300 */
[----:B------:R-:W-:Y:S01]  /*1060*/  USEL UR4, UR4, 0x1, UP0 ;  /* 0x0000000104047887 */ /* 0x000fe20008000000 */
[----:B------:R-:W-:-:S03]  /*1070*/  PLOP3.LUT P0, PT, PT, PT, UP1, 0x80, 0x0 ;  /* 0x000000000000781c */ /* 0x000fc60003f0f018 */
[----:B------:R-:W-:Y:S02]  /*1080*/  UIMAD UR4, UR4, UR7, URZ ;  /* 0x00000007040472a4 */ /* 0x000fe4000f8e023f */
[----:B------:R-:W-:-:S04]  /*1090*/  @UP1 ULEA UR8, UP0, UR61, UR8, 0x2 ;  /* 0x000000083d081291 */ /* 0x000fc8000f80103f */
[----:B------:R-:W-:Y:S01]  /*10a0*/  @UP1 ULEA.HI.X UR9, UR61, UR9, UR12, 0x2, UP0 ;  /* 0x000000093d091291 */ /* 0x000fe200080f140c */
[----:B------:R-:W-:Y:S02]  /*10b0*/  IMAD.U32 R156, RZ, RZ, UR4 ;  /* 0x00000004ff9c7e24 */ /* 0x000fe4000f8e00ff */
[----:B------:R-:W-:-:S03]  /*10c0*/  IMAD.U32 R4, RZ, RZ, UR8 ;  /* 0x00000008ff047e24 */ /* 0x000fc6000f8e00ff */
[----:B------:R-:W-:-:S05]  /*10d0*/  IMAD.U32 R5, RZ, RZ, UR9 ;  /* 0x00000009ff057e24 */ /* 0x000fca000f8e00ff */
[----:B------:R0:W5:Y:S01]  /*10e0*/  @P0 LDG.E R156, desc[UR38][R4.64] ;  /* 0x00000026049c0981 */ /* 0x000162000c1e1900 */
[----:B------:R-:W-:Y:S02]  /*10f0*/  IMAD.U32 R203, RZ, RZ, UR5 ;  /* 0x00000005ffcb7e24 */ /* 0x000fe4000f8e00ff */
[----:B------:R-:W-:Y:S01]  /*1100*/  IMAD.U32 R202, RZ, RZ, UR6 ;  /* 0x00000006ffca7e24 */ /* 0x000fe2000f8e00ff */
[----:B-1--4-:R-:W-:Y:S06]  /*1110*/  @P0 BRA `(.L_x_1035) ;  /* 0x00000000002c0947 */ /* 0x012fec0003800000 */
[----:B------:R-:W-:Y:S02]  /*1120*/  ULDC.64 UR4, c[0x0][0xb00] ;  /* 0x0002c00000047ab9 */ /* 0x000fe40000000a00 */
[----:B------:R-:W-:-:S04]  /*1130*/  ISETP.NE.U32.AND P0, PT, RZ, UR4, PT ;  /* 0x00000004ff007c0c */ /* 0x000fc8000bf05070 */
[----:B------:R-:W-:-:S13]  /*1140*/  ISETP.NE.AND.EX P0, PT, RZ, UR5, PT, P0 ;  /* 0x00000005ff007c0c */ /* 0x000fda000bf05300 */
[----:B------:R-:W-:Y:S05]  /*1150*/  @!P0 BRA `(.L_x_1035) ;  /* 0x00000000001c8947 */ /* 0x000fea0003800000 */
[----:B------:R-:W-:Y:S02]  /*1160*/  ULDC.64 UR4, c[0x0][0xb00] ;  /* 0x0002c00000047ab9 */ /* 0x000fe40000000a00 */
[----:B------:R-:W-:-:S06]  /*1170*/  UIMAD.WIDE UR4, UR61, 0x4, UR4 ;  /* 0x000000043d0478a5 */ /* 0x000fcc000f8e0204 */
[----:B0-----:R-:W-:Y:S02]  /*1180*/  IMAD.U32 R4, RZ, RZ, UR4 ;  /* 0x00000004ff047e24 */ /* 0x001fe4000f8e00ff */
[----:B------:R-:W-:-:S05]  /*1190*/  IMAD.U32 R5, RZ, RZ, UR5 ;  /* 0x00000005ff057e24 */ /* 0x000fca000f8e00ff */
[----:B-----5:R-:W2:Y:S04]  /*11a0*/  LDG.E R156, desc[UR38][R4.64] ;  /* 0x00000026049c7981 */ /* 0x020ea8000c1e1900 */
[----:B------:R-:W2:Y:S02]  /*11b0*/  LDG.E R7, desc[UR38][R4.64+0x4] ;  /* 0x0000042604077981 */ /* 0x000ea4000c1e1900 */
[----:B--2---:R-:W-:-:S07]  /*11c0*/  IMAD.IADD R156, R7, 0x1, -R156 ;  /* 0x00000001079c7824 */ /* 0x004fce00078e0a9c */
.L_x_1035:
[----:B-----5:R-:W-:Y:S01]  /*11d0*/  IMAD.IADD R156, R156, 0x1, -R3 ;  /* 0x000000019c9c7824 */ /* 0x020fe200078e0a03 */
[----:B------:R-:W-:Y:S02]  /*11e0*/  PLOP3.LUT P0, PT, PT, PT, PT, 0x80, 0x0 ;  /* 0x000000000000781c */ /* 0x000fe40003f0f070 */
[----:B------:R-:W-:Y:S01]  /*11f0*/  CS2R R8, SRZ ;  /* 0x0000000000087805 */ /* 0x000fe2000001ff00 */
[----:B------:R-:W-:Y:S01]  /*1200*/  IMAD.MOV.U32 R150, RZ, RZ, RZ ;  /* 0x000000ffff967224 */ /* 0x000fe200078e00ff */
[----:B------:R-:W-:Y:S02]  /*1210*/  CS2R R148, SRZ ;  /* 0x0000000000947805 */ /* 0x000fe4000001ff00 */
[C---:B------:R-:W-:Y:S01]  /*1220*/  ISETP.GE.AND P1, PT, R156.reuse, 0x1, PT ;  /* 0x000000019c00780c */ /* 0x040fe20003f26270 */
[----:B------:R-:W-:Y:S01]  /*1230*/  VIADD R0, R156, 0x5f ;  /* 0x0000005f9c007836 */ /* 0x000fe20000000000 */
[----:B------:R-:W-:Y:S02]  /*1240*/  CS2R R146, SRZ ;  /* 0x0000000000927805 */ /* 0x000fe4000001ff00 */
[----:B------:R-:W-:-:S02]  /*1250*/  CS2R R144, SRZ ;  /* 0x0000000000907805 */ /* 0x000fc4000001ff00 */
[----:B------:R-:W-:Y:S01]  /*1260*/  CS2R R142, SRZ ;  /* 0x00000000008e7805 */ /* 0x000fe2000001ff00 */
[----:B------:R-:W-:Y:S01]  /*1270*/  IMAD.HI R0, R0, 0x2aaaaaab, RZ ;  /* 0x2aaaaaab00007827 */ /* 0x000fe200078e02ff */
[----:B------:R-:W-:Y:S02]  /*1280*/  CS2R R140, SRZ ;  /* 0x00000000008c7805 */ /* 0x000fe4000001ff00 */
[----:B------:R-:W-:Y:S02]  /*1290*/  CS2R R138, SRZ ;  /* 0x00000000008a7805 */ /* 0x000fe4000001ff00 */
[----:B------:R-:W-:Y:S02]  /*12a0*/  CS2R R136, SRZ ;  /* 0x0000000000887805 */ /* 0x000fe4000001ff00 */
[----:B------:R-:W-:Y:S02]  /*12b0*/  CS2R R134, SRZ ;  /* 0x0000000000867805 */ /* 0x000fe4000001ff00 */
[----:B------:R-:W-:-:S02]  /*12c0*/  SHF.R.U32.HI R3, RZ, 0x1f, R0 ;  /* 0x0000001fff037819 */ /* 0x000fc40000011600 */
[----:B------:R-:W-:Y:S02]  /*12d0*/  CS2R R132, SRZ ;  /* 0x0000000000847805 */ /* 0x000fe4000001ff00 */
[----:B------:R-:W-:Y:S02]  /*12e0*/  CS2R R130, SRZ ;  /* 0x0000000000827805 */ /* 0x000fe4000001ff00 */
[----:B------:R-:W-:Y:S02]  /*12f0*/  CS2R R128, SRZ ;  /* 0x0000000000807805 */ /* 0x000fe4000001ff00 */
[----:B------:R-:W-:Y:S01]  /*1300*/  LEA.HI.SX32 R206, R0, R3, 0x1c ;  /* 0x0000000300ce7211 */ /* 0x000fe200078fe2ff */
        /* <DEDUP_REMOVED lines=53> */
[----:B------:R-:W-:Y:S01]  /*1660*/  CS2R R24, SRZ ;  /* 0x0000000000187805 */ /* 0x000fe2000001ff00 */
[----:B------:R-:W-:Y:S06]  /*1670*/  @!P1 BRA `(.L_x_1036) ;  /* 0x0000005000d89947 */ /* 0x000fec0003800000 */
[----:B0-----:R-:W0:Y:S01]  /*1680*/  S2R R4, SR_CgaCtaId ;  /* 0x0000000000047919 */ /* 0x001e220000008800 */
[----:B------:R-:W-:Y:S01]  /*1690*/  MOV R3, 0x400 ;  /* 0x0000040000037802 */ /* 0x000fe20000000f00 */
[----:B------:R-:W1:Y:S03]  /*16a0*/  SHFL.IDX PT, R0, R221, RZ, 0x1f ;  /* 0x00001fffdd007589 */ /* 0x000e6600000e0000 */
[----:B0-----:R-:W-:Y:S02]  /*16b0*/  LEA R4, R4, R3, 0x18 ;  /* 0x0000000304047211 */ /* 0x001fe400078ec0ff */
[----:B-1----:R-:W-:-:S03]  /*16c0*/  LEA.HI R3, R0, R0, RZ, 0x1 ;  /* 0x0000000000037211 */ /* 0x002fc600078f08ff */
[----:B------:R-:W-:Y:S01]  /*16d0*/  VIADD R4, R4, 0x18400 ;  /* 0x0001840004047836 */ /* 0x000fe20000000000 */
[----:B------:R-:W-:-:S04]  /*16e0*/  LOP3.LUT R3, R3, 0xffffe, RZ, 0xc0, !PT ;  /* 0x000ffffe03037812 */ /* 0x000fc800078ec0ff */
[----:B------:R-:W-:Y:S01]  /*16f0*/  LOP3.LUT P0, RZ, R4, 0x1bf, RZ, 0xc0, !PT ;  /* 0x000001bf04ff7812 */ /* 0x000fe2000780c0ff */
[----:B------:R-:W-:-:S12]  /*1700*/  IMAD.IADD R16, R0, 0x1, -R3 ;  /* 0x0000000100107824 */ /* 0x000fd800078e0a03 */
        /* <DEDUP_REMOVED lines=17> */
.L_x_1037:
[----:B------:R-:W0:Y:S01]  /*1820*/  S2R R3, SR_CgaCtaId ;  /* 0x0000000000037919 */ /* 0x000e220000008800 */
[----:B------:R-:W-:Y:S02]  /*1830*/  R2UR UR5, R219 ;  /* 0x00000000db0572ca */ /* 0x000fe400000e0000 */
[----:B------:R-:W-:Y:S01]  /*1840*/  MOV R0, 0x400 ;  /* 0x0000040000007802 */ /* 0x000fe20000000f00 */
[----:B------:R-:W1:Y:S10]  /*1850*/  S2R R17, SR_TID.X ;  /* 0x0000000000117919 */ /* 0x000e740000002100 */
[----:B------:R-:W-:-:S04]  /*1860*/  ULEA.HI UR4, UR5, UR5, URZ, 0x1 ;  /* 0x0000000505047291 */ /* 0x000fc8000f8f083f */
        /* <DEDUP_REMOVED lines=9> */
.L_x_1208:
[----:B------:R-:W-:Y:S05]  /*1900*/  WARPSYNC.ALL ;  /* 0x0000000000007948 */ /* 0x000fea0003800000 */
[----:B------:R-:W-:Y:S01]  /*1910*/  R2UR UR4, R226 ;  /* 0x00000000e20472ca */ /* 0x000fe200000e0000 */
[----:B------:R1:W-:-:S12]  /*1920*/  BAR.SYNC.DEFER_BLOCKING R215, 0x100 ;  /* 0x000400d70000751d */ /* 0x0003d80000010000 */
[----:B------:R-:W-:-:S05]  /*1930*/  IMAD.U32 R3, RZ, RZ, UR4 ;  /* 0x00000004ff037e24 */ /* 0x000fca000f8e00ff */
[----:B------:R-:W-:-:S13]  /*1940*/  ISETP.NE.AND P0, PT, R3, 0x3, PT ;  /* 0x000000030300780c */ /* 0x000fda0003f05270 */
[----:B-1----:R-:W-:Y:S05]  /*1950*/  @!P0 BRA `(.L_x_1039) ;  /* 0x0000000000048947 */ /* 0x002fea0003800000 */
[----:B------:R-:W-:Y:S01]  /*1960*/  BPT.TRAP 0x1 ;  /* 0x000000040000795c */ /* 0x000fe20000300000 */
.L_x_1039:
[----:B------:R-:W-:Y:S02]  /*1970*/  IMAD.U32 R4, RZ, RZ, UR36 ;  /* 0x00000024ff047e24 */ /* 0x000fe4000f8e00ff */
[----:B------:R-:W-:Y:S02]  /*1980*/  IMAD.U32 R6, RZ, RZ, UR37 ;  /* 0x00000025ff067e24 */ /* 0x000fe4000f8e00ff */
[----:B------:R-:W-:-:S03]  /*1990*/  IMAD R3, R4, 0x8, R5 ;  /* 0x0000000804037824 */ /* 0x000fc600078e0205 */
[----:B------:R-:W-:-:S04]  /*19a0*/  SHF.L.U32 R4, R6, 0x1f, RZ ;  /* 0x0000001f06047819 */ /* 0x000fc800000006ff */
[----:B------:R1:W2:Y:S01]  /*19b0*/  SYNCS.PHASECHK.TRANS64.TRYWAIT P1, [R3+URZ+0x32430], R4 ;  /* 0x03243004030075a7 */ /* 0x0002a2000802017f */
[----:B------:R-:W-:Y:S05]  /*19c0*/  @!P0 BRA `(.L_x_1040) ;  /* 0x0000000000048947 */ /* 0x000fea0003800000 */
[----:B------:R-:W-:Y:S01]  /*19d0*/  BPT.TRAP 0x1 ;  /* 0x000000040000795c */ /* 0x000fe20000300000 */
.L_x_1040:
[----:B------:R-:W-:Y:S01]  /*19e0*/  IMAD R16, R16, 0x2000, R5 ;  /* 0x0000200010107824 */ /* 0x000fe200078e0205 */
[----:B--2---:R-:W-:Y:S06]  /*19f0*/  @P1 BRA `(.L_x_1041) ;  /* 0x0000000000081947 */ /* 0x004fec0003800000 */
[----:B------:R-:W2:Y:S02]  /*1a00*/  SYNCS.PHASECHK.TRANS64.TRYWAIT P1, [R3+URZ+0x32430], R4 ;  /* 0x03243004030075a7 */ /* 0x000ea4000802017f */
[----:B--2---:R-:W-:Y:S05]  /*1a10*/  @!P1 BRA `(.L_x_1042) ;  /* 0x000000e800d09947 */ /* 0x004fea0003800000 */
.L_x_1041:
[----:B------:R-:W-:Y:S01]  /*1a20*/  R2UR UR4, R5 ;  /* 0x00000000050472ca */ /* 0x000fe200000e0000 */
[----:B------:R-:W-:Y:S01]  /*1a30*/  WARPGROUP.ARRIVE ;  /* 0x00000000000079c5 */ /* 0x000fe20000000000 */
[----:B------:R-:W-:Y:S01]  /*1a40*/  R2UR UR5, R16 ;  /* 0x00000000100572ca */ /* 0x000fe200000e0000 */
[----:B------:R-:W-:Y:S01]  /*1a50*/  UMOV UR13, 0x40000040 ;  /* 0x40000040000d7882 */ /* 0x000fe20000000000 */
[----:B------:R-:W-:Y:S01]  /*1a60*/  UMOV UR15, 0x40000040 ;  /* 0x40000040000f7882 */ /* 0x000fe20000000000 */
[----:B------:R-:W-:-:S08]  /*1a70*/  IMAD.U32 R21, RZ, RZ, UR13 ;  /* 0x0000000dff157e24 */ /* 0x000fd0000f8e00ff */
[----:B------:R-:W-:Y:S02]  /*1a80*/  UIADD3 UR4, UR4, 0x1c400, URZ ;  /* 0x0001c40004047890 */ /* 0x000fe4000fffe03f */
[----:B------:R-:W-:Y:S02]  /*1a90*/  UIADD3 UR6, UR5, 0x18400, URZ ;  /* 0x0001840005067890 */ /* 0x000fe4000fffe03f */
[----:B------:R-:W-:Y:S02]  /*1aa0*/  USHF.R.U32.HI UR4, URZ, 0x4, UR4 ;  /* 0x000000043f047899 */ /* 0x000fe40008011604 */
[----:B------:R-:W-:Y:S02]  /*1ab0*/  USHF.R.U32.HI UR6, URZ, 0x4, UR6 ;  /* 0x000000043f067899 */ /* 0x000fe40008011606 */
[----:B------:R-:W-:Y:S02]  /*1ac0*/  ULOP3.LUT UR4, UR4, 0x3fff, URZ, 0xc0, !UPT ;  /* 0x00003fff04047892 */ /* 0x000fe4000f8ec03f */
[----:B------:R-:W-:-:S02]  /*1ad0*/  ULOP3.LUT UR6, UR6, 0x3fff, URZ, 0xc0, !UPT ;  /* 0x00003fff06067892 */ /* 0x000fc4000f8ec03f */
[----:B------:R-:W-:Y:S02]  /*1ae0*/  ULOP3.LUT UR60, UR4, 0x10000, URZ, 0xfc, !UPT ;  /* 0x00010000043c7892 */ /* 0x000fe4000f8efc3f */
[----:B------:R-:W-:Y:S02]  /*1af0*/  ULOP3.LUT UR8, UR6, 0x10000, URZ, 0xfc, !UPT ;  /* 0x0001000006087892 */ /* 0x000fe4000f8efc3f */
[----:B------:R-:W-:Y:S02]  /*1b00*/  UIMAD UR4, UR36, 0x300, UR60 ;  /* 0x00000300240478a4 */ /* 0x000fe4000f8e023c */
[----:B------:R-:W-:Y:S02]  /*1b10*/  UIADD3 UR6, UR8, 0x2, URZ ;  /* 0x0000000208067890 */ /* 0x000fe4000fffe03f */
[----:B------:R-:W-:Y:S01]  /*1b20*/  UIADD3 UR7, UR4, 0x2, URZ ;  /* 0x0000000204077890 */ /* 0x000fe2000fffe03f */
[----:B------:R-:W-:Y:S02]  /*1b30*/  UMOV UR12, UR8 ;  /* 0x00000008000c7c82 */ /* 0x000fe40008000000 */
[----:B------:R-:W-:Y:S01]  /*1b40*/  UMOV UR14, UR4 ;  /* 0x00000004000e7c82 */ /* 0x000fe20008000000 */
[----:B------:R-:W-:Y:S01]  /*1b50*/  IMAD.U32 R20, RZ, RZ, UR12 ;  /* 0x0000000cff147e24 */ /* 0x000fe2000f8e00ff */
[----:B------:R-:W-:Y:S01]  /*1b60*/  HGMMA.64x96x16.F32 R24, gdesc[UR12], RZ, !UPT, gsb0 ;  /* 0x016000000c1879f0 */ /* 0x000fe2000c0008ff */
[----:B------:R-:W-:Y:S01]  /*1b70*/  UMOV UR12, UR6 ;  /* 0x00000006000c7c82 */ /* 0x000fe20008000000 */
[----:B------:R-:W-:Y:S01]  /*1b80*/  UMOV UR13, 0x40000040 ;  /* 0x40000040000d7882 */ /* 0x000fe20000000000 */
[----:B------:R-:W-:Y:S01]  /*1b90*/  UMOV UR14, UR7 ;  /* 0x00000007000e7c82 */ /* 0x000fe20008000000 */
[----:B------:R-:W-:Y:S01]  /*1ba0*/  UMOV UR15, 0x40000040 ;  /* 0x40000040000f7882 */ /* 0x000fe20000000000 */
[----:B------:R-:W-:Y:S01]  /*1bb0*/  UIADD3 UR6, UR8, 0x4, URZ ;  /* 0x0000000408067890 */ /* 0x000fe2000fffe03f */
[----:B------:R-:W-:Y:S01]  /*1bc0*/  IMAD.U32 R18, RZ, RZ, UR12 ;  /* 0x0000000cff127e24 */ /* 0x000fe2000f8e00ff */
[----:B------:R-:W-:Y:S01]  /*1bd0*/  UIADD3 UR7, UR4, 0x4, URZ ;  /* 0x0000000404077890 */ /* 0x000fe2000fffe03f */
[----:B------:R-:W-:Y:S01]  /*1be0*/  IMAD.U32 R19, RZ, RZ, UR13 ;  /* 0x0000000dff137e24 */ /* 0x000fe2000f8e00ff */
[----:B------:R-:W-:Y:S01]  /*1bf0*/  UIADD3 UR4, UR4, 0x6, URZ ;  /* 0x0000000604047890 */ /* 0x000fe2000fffe03f */
[----:B------:R-:W-:-:S02]  /*1c00*/  WARPGROUP.DEPBAR.LE gsb0, 0x0 ;  /* 0x00008000000079c5 */ /* 0x000fc40000010000 */
[----:B------:R-:W-:-:S06]  /*1c10*/  WARPGROUP.ARRIVE ;  /* 0x00000000000079c5 */ /* 0x000fcc0000000000 */
[----:B------:R-:W-:Y:S01]  /*1c20*/  HGMMA.64x96x16.F32 R24, gdesc[UR12], R24, gsb0 ;  /* 0x016000000c1879f0 */ /* 0x000fe20008000818 */
[----:B------:R-:W-:Y:S01]  /*1c30*/  UMOV UR12, UR6 ;  /* 0x00000006000c7c82 */ /* 0x000fe20008000000 */
[----:B------:R-:W-:Y:S01]  /*1c40*/  UMOV UR13, 0x40000040 ;  /* 0x40000040000d7882 */ /* 0x000fe20000000000 */
[----:B------:R-:W-:Y:S01]  /*1c50*/  UMOV UR14, UR7 ;  /* 0x00000007000e7c82 */ /* 0x000fe20008000000 */
[----:B------:R-:W-:Y:S01]  /*1c60*/  UMOV UR15, 0x40000040 ;  /* 0x40000040000f7882 */ /* 0x000fe20000000000 */
[----:B------:R-:W-:Y:S01]  /*1c70*/  UIADD3 UR6, UR8, 0x6, URZ ;  /* 0x0000000608067890 */ /* 0x000fe2000fffe03f */
[----:B------:R-:W-:Y:S02]  /*1c80*/  IMAD.U32 R16, RZ, RZ, UR12 ;  /* 0x0000000cff107e24 */ /* 0x000fe4000f8e00ff */
[----:B------:R-:W-:Y:S01]  /*1c90*/  IMAD.U32 R17, RZ, RZ, UR13 ;  /* 0x0000000dff117e24 */ /* 0x000fe2000f8e00ff */
[----:B------:R-:W-:Y:S02]  /*1ca0*/  WARPGROUP.DEPBAR.LE gsb0, 0x0 ;  /* 0x00008000000079c5 */ /* 0x000fe40000010000 */
[----:B------:R-:W-:-:S06]  /*1cb0*/  WARPGROUP.ARRIVE ;  /* 0x00000000000079c5 */ /* 0x000fcc0000000000 */
[----:B------:R-:W-:Y:S01]  /*1cc0*/  HGMMA.64x96x16.F32 R24, gdesc[UR12], R24, gsb0 ;  /* 0x016000000c1879f0 */ /* 0x000fe20008000818 */
[----:B------:R-:W-:Y:S01]  /*1cd0*/  UMOV UR12, UR6 ;  /* 0x00000006000c7c82 */ /* 0x000fe20008000000 */
[----:B------:R-:W-:Y:S01]  /*1ce0*/  UMOV UR13, 0x40000040 ;  /* 0x40000040000d7882 */ /* 0x000fe20000000000 */
[----:B------:R-:W-:Y:S01]  /*1cf0*/  UMOV UR14, UR4 ;  /* 0x00000004000e7c82 */ /* 0x000fe20008000000 */
[----:B------:R-:W-:Y:S01]  /*1d00*/  UMOV UR15, 0x40000040 ;  /* 0x40000040000f7882 */ /* 0x000fe20000000000 */
[----:B------:R-:W-:Y:S02]  /*1d10*/  IMAD.U32 R14, RZ, RZ, UR12 ;  /* 0x0000000cff0e7e24 */ /* 0x000fe4000f8e00ff */
[----:B------:R-:W-:Y:S01]  /*1d20*/  IMAD.U32 R15, RZ, RZ, UR13 ;  /* 0x0000000dff0f7e24 */ /* 0x000fe2000f8e00ff */
[----:B------:R-:W-:Y:S02]  /*1d30*/  WARPGROUP.DEPBAR.LE gsb0, 0x0 ;  /* 0x00008000000079c5 */ /* 0x000fe40000010000 */
[----:B------:R-:W-:-:S06]  /*1d40*/  WARPGROUP.ARRIVE ;  /* 0x00000000000079c5 */ /* 0x000fcc0000000000 */
[----:B------:R-:W-:Y:S03]  /*1d50*/  HGMMA.64x96x16.F32 R24, gdesc[UR12], R24, gsb0 ;  /* 0x016000000c1879f0 */ /* 0x000fe60008000818 */
[----:B------:R-:W-:Y:S02]  /*1d60*/  WARPGROUP.DEPBAR.LE gsb0, 0x0 ;  /* 0x00008000000079c5 */ /* 0x000fe40000010000 */
[----:B------:R-:W3:Y:S02]  /*1d70*/  SYNCS.PHASECHK.TRANS64.TRYWAIT P1, [R5+URZ+0x32410], R0 ;  /* 0x03241000050075a7 */ /* 0x000ee4000802017f */
[----:B---3--:R-:W-:Y:S05]  /*1d80*/  @!P1 BRA `(.L_x_1043) ;  /* 0x000000e800089947 */ /* 0x008fea0003800000 */
.L_x_1209:
[----:B------:R-:W-:Y:S05]  /*1d90*/  @!P0 BRA `(.L_x_1044) ;  /* 0x0000000000048947 */ /* 0x000fea0003800000 */
[----:B------:R-:W-:Y:S01]  /*1da0*/  BPT.TRAP 0x1 ;  /* 0x000000040000795c */ /* 0x000fe20000300000 */
.L_x_1044:
[----:B------:R4:W0:Y:S01]  /*1db0*/  SYNCS.PHASECHK.TRANS64.TRYWAIT P1, [R3+URZ+0x32450], R4 ;  /* 0x03245004030075a7 */ /* 0x000822000802017f */
[----:B------:R-:W-:Y:S05]  /*1dc0*/  @!P0 BRA `(.L_x_1045) ;  /* 0x0000000000048947 */ /* 0x000fea0003800000 */
[----:B------:R-:W-:Y:S01]  /*1dd0*/  BPT.TRAP 0x1 ;  /* 0x000000040000795c */ /* 0x000fe20000300000 */
.L_x_1045:
[----:B0-----:R-:W-:Y:S05]  /*1de0*/  @P1 BRA `(.L_x_1046) ;  /* 0x0000000000081947 */ /* 0x001fea0003800000 */
[----:B------:R-:W0:Y:S02]  /*1df0*/  SYNCS.PHASECHK.TRANS64.TRYWAIT P1, [R3+URZ+0x32450], R4 ;  /* 0x03245004030075a7 */ /* 0x000e24000802017f */
[----:B0-----:R-:W-:Y:S05]  /*1e00*/  @!P1 BRA `(.L_x_1047) ;  /* 0x000000e400fc9947 */ /* 0x001fea0003800000 */
.L_x_1046:
[----:B------:R-:W-:Y:S01]  /*1e10*/  R2UR UR4, R5 ;  /* 0x00000000050472ca */ /* 0x000fe200000e0000 */
[----:B------:R-:W-:Y:S01]  /*1e20*/  UIADD3 UR5, UR5, 0x22400, URZ ;  /* 0x0002240005057890 */ /* 0x000fe2000fffe03f */
[----:B------:R-:W-:Y:S01]  /*1e30*/  WARPGROUP.ARRIVE ;  /* 0x00000000000079c5 */ /* 0x000fe20000000000 */
[----:B------:R-:W-:Y:S01]  /*1e40*/  UMOV UR9, 0x40000040 ;  /* 0x4000004000097882 */ /* 0x000fe20000000000 */
[----:B------:R-:W-:Y:S01]  /*1e50*/  UMOV UR11, 0x40000040 ;  /* 0x40000040000b7882 */ /* 0x000fe20000000000 */
[----:B------:R-:W-:Y:S01]  /*1e60*/  USHF.R.U32.HI UR5, URZ, 0x4, UR5 ;  /* 0x000000043f057899 */ /* 0x000fe20008011605 */
[----:B---3--:R-:W-:Y:S01]  /*1e70*/  IMAD.U32 R5, RZ, RZ, UR9 ;  /* 0x00000009ff057e24 */ /* 0x008fe2000f8e00ff */
[----:B------:R-:W-:Y:S01]  /*1e80*/  UMOV UR13, 0x40000040 ;  /* 0x40000040000d7882 */ /* 0x000fe20000000000 */
[----:B------:R-:W-:Y:S01]  /*1e90*/  UMOV UR15, 0x40000040 ;  /* 0x40000040000f7882 */ /* 0x000fe20000000000 */
[----:B------:R-:W-:Y:S01]  /*1ea0*/  IMAD.U32 R7, RZ, RZ, UR13 ;  /* 0x0000000dff077e24 */ /* 0x000fe2000f8e00ff */
[----:B------:R-:W-:Y:S01]  /*1eb0*/  UMOV UR17, 0x40000040 ;  /* 0x4000004000117882 */ /* 0x000fe20000000000 */
[----:B------:R-:W-:Y:S01]  /*1ec0*/  UMOV UR19, 0x40000040 ;  /* 0x4000004000137882 */ /* 0x000fe20000000000 */
[----:B------:R-:W-:Y:S01]  /*1ed0*/  UMOV UR21, 0x40000040 ;  /* 0x4000004000157882 */ /* 0x000fe20000000000 */
[----:B------:R-:W-:Y:S01]  /*1ee0*/  UIADD3 UR4, UR4, 0x400, URZ ;  /* 0x0000040004047890 */ /* 0x000fe2000fffe03f */
[----:B------:R-:W-:Y:S01]  /*1ef0*/  IMAD R0, R206, -0x60, R156 ;  /* 0xffffffa0ce007824 */ /* 0x000fe200078e029c */
[----:B------:R-:W-:Y:S01]  /*1f00*/  UMOV UR23, 0x40000040 ;  /* 0x4000004000177882 */ /* 0x000fe20000000000 */
[----:B------:R-:W-:Y:S01]  /*1f10*/  UMOV UR25, 0x40000040 ;  /* 0x4000004000197882 */ /* 0x000fe20000000000 */
[----:B------:R-:W-:Y:S01]  /*1f20*/  USHF.R.U32.HI UR4, URZ, 0x4, UR4 ;  /* 0x000000043f047899 */ /* 0x000fe20008011604 */
[----:B------:R-:W-:Y:S01]  /*1f30*/  VIADD R0, R0, 0x60 ;  /* 0x0000006000007836 */ /* 0x000fe20000000000 */
[----:B------:R-:W-:Y:S01]  /*1f40*/  UMOV UR27, 0x40000040 ;  /* 0x40000040001b7882 */ /* 0x000fe20000000000 */
[----:B------:R-:W-:Y:S01]  /*1f50*/  UMOV UR29, 0x40000040 ;  /* 0x40000040001d7882 */ /* 0x000fe20000000000 */
[----:B------:R-:W-:Y:S01]  /*1f60*/  ULOP3.LUT UR6, UR4, 0x3fff, URZ, 0xc0, !UPT ;  /* 0x00003fff04067892 */ /* 0x000fe2000f8ec03f */
[----:B------:R-:W-:Y:S01]  /*1f70*/  IMAD R0, R223, -0x2, R0 ;  /* 0xfffffffedf007824 */ /* 0x000fe200078e0200 */
[----:B------:R-:W-:Y:S01]  /*1f80*/  ULOP3.LUT UR4, UR5, 0x3fff, URZ, 0xc0, !UPT ;  /* 0x00003fff05047892 */ /* 0x000fe2000f8ec03f */
[----:B------:R-:W0:Y:S01]  /*1f90*/  S2R R72, SR_TID.X ;  /* 0x0000000000487919 */ /* 0x000e220000002100 */
[----:B------:R-:W-:-:S02]  /*1fa0*/  ULOP3.LUT UR7, UR6, 0x10000, URZ, 0xfc, !UPT ;  /* 0x0001000006077892 */ /* 0x000fc4000f8efc3f */
[----:B------:R-:W-:Y:S01]  /*1fb0*/  ULOP3.LUT UR4, UR4, 0x10000, URZ, 0xfc, !UPT ;  /* 0x0001000004047892 */ /* 0x000fe2000f8efc3f */
[C---:B------:R-:W-:Y:S01]  /*1fc0*/  ISETP.GT.AND P2, PT, R0.reuse, RZ, PT ;  /* 0x000000ff0000720c */ /* 0x040fe20003f44270 */
[----:B------:R-:W-:Y:S01]  /*1fd0*/  UIMAD UR5, UR36, 0xc00, UR7 ;  /* 0x00000c00240578a4 */ /* 0x000fe2000f8e0207 */
[C---:B------:R-:W-:Y:S01]  /*1fe0*/  ISETP.GT.AND P1, PT, R0.reuse, 0x1, PT ;  /* 0x000000010000780c */ /* 0x040fe20003f24270 */
[----:B------:R-:W-:Y:S01]  /*1ff0*/  UIADD3 UR16, UR4, 0x404, URZ ;  /* 0x0000040404107890 */ /* 0x000fe2000fffe03f */
[C---:B------:R-:W-:Y:S01]  /*2000*/  ISETP.GT.AND P4, PT, R0.reuse, 0x10, PT ;  /* 0x000000100000780c */ /* 0x040fe20003f84270 */
[----:B------:R-:W-:Y:S01]  /*2010*/  UIADD3 UR18, UR5, 0x304, URZ ;  /* 0x0000030405127890 */ /* 0x000fe2000fffe03f */
[C---:B------:R-:W-:Y:S01]  /*2020*/  ISETP.GT.AND P6, PT, R0.reuse, 0x8, PT ;  /* 0x000000080000780c */ /* 0x040fe20003fc4270 */
[----:B------:R-:W-:Y:S01]  /*2030*/  UMOV UR8, UR4 ;  /* 0x0000000400087c82 */ /* 0x000fe20008000000 */
[----:B------:R-:W-:Y:S01]  /*2040*/  UMOV UR10, UR5 ;  /* 0x00000005000a7c82 */ /* 0x000fe20008000000 */
[----:B-12-4-:R-:W-:Y:S01]  /*2050*/  IMAD.U32 R4, RZ, RZ, UR8 ;  /* 0x00000008ff047e24 */ /* 0x016fe2000f8e00ff */
[----:B------:R-:W-:Y:S01]  /*2060*/  HGMMA.64x96x16.F32 R24, gdesc[UR8], R24, gsb0 ;  /* 0x01600000081879f0 */ /* 0x000fe20008000818 */
[----:B------:R-:W-:Y:S01]  /*2070*/  UIADD3 UR8, UR4, 0x2, URZ ;  /* 0x0000000204087890 */ /* 0x000fe2000fffe03f */
[C---:B------:R-:W-:Y:S01]  /*2080*/  ISETP.GT.AND P5, PT, R0.reuse, 0x9, PT ;  /* 0x000000090000780c */ /* 0x040fe20003fa4270 */
[----:B------:R-:W-:Y:S01]  /*2090*/  UIADD3 UR9, UR5, 0x2, URZ ;  /* 0x0000000205097890 */ /* 0x000fe2000fffe03f */
[----:B------:R-:W-:Y:S01]  /*20a0*/  ISETP.GT.AND P3, PT, R0, 0x11, PT ;  /* 0x000000110000780c */ /* 0x000fe20003f64270 */
[----:B------:R-:W-:Y:S01]  /*20b0*/  UIADD3 UR10, UR5, 0x300, URZ ;  /* 0x00000300050a7890 */ /* 0x000fe2000fffe03f */
[----:B------:R-:W-:-:S02]  /*20c0*/  UMOV UR11, 0x40000040 ;  /* 0x40000040000b7882 */ /* 0x000fc40000000000 */
[----:B------:R-:W-:Y:S01]  /*20d0*/  UMOV UR12, UR8 ;  /* 0x00000008000c7c82 */ /* 0x000fe20008000000 */
[----:B------:R-:W-:Y:S01]  /*20e0*/  UIADD3 UR8, UR4, 0x4, URZ ;  /* 0x0000000404087890 */ /* 0x000fe2000fffe03f */
[----:B------:R-:W-:Y:S01]  /*20f0*/  IMAD.U32 R6, RZ, RZ, UR12 ;  /* 0x0000000cff067e24 */ /* 0x000fe2000f8e00ff */
[----:B------:R-:W-:Y:S01]  /*2100*/  UMOV UR14, UR9 ;  /* 0x00000009000e7c82 */ /* 0x000fe20008000000 */
[----:B------:R-:W-:Y:S02]  /*2110*/  UIADD3 UR9, UR5, 0x4, URZ ;  /* 0x0000000405097890 */ /* 0x000fe4000fffe03f */
[----:B------:R-:W-:Y:S02]  /*2120*/  UIADD3 UR20, UR4, 0x406, URZ ;  /* 0x0000040604147890 */ /* 0x000fe4000fffe03f */
[----:B------:R-:W-:Y:S02]  /*2130*/  UIADD3 UR22, UR5, 0x306, URZ ;  /* 0x0000030605167890 */ /* 0x000fe4000fffe03f */
[----:B------:R-:W-:-:S02]  /*2140*/  UIADD3 UR24, UR4, 0x800, URZ ;  /* 0x0000080004187890 */ /* 0x000fc4000fffe03f */
[----:B------:R-:W-:Y:S02]  /*2150*/  UIADD3 UR26, UR5, 0x600, URZ ;  /* 0x00000600051a7890 */ /* 0x000fe4000fffe03f */
[----:B------:R-:W-:Y:S02]  /*2160*/  UIADD3 UR28, UR4, 0x802, URZ ;  /* 0x00000802041c7890 */ /* 0x000fe4000fffe03f */
[----:B------:R-:W-:Y:S01]  /*2170*/  UIADD3 UR30, UR5, 0x602, URZ ;  /* 0x00000602051e7890 */ /* 0x000fe2000fffe03f */
[----:B------:R-:W-:Y:S01]  /*2180*/  UMOV UR31, 0x40000040 ;  /* 0x40000040001f7882 */ /* 0x000fe20000000000 */
[----:B------:R-:W-:Y:S02]  /*2190*/  UIADD3 UR32, UR4, 0x804, URZ ;  /* 0x0000080404207890 */ /* 0x000fe4000fffe03f */
[----:B------:R-:W-:Y:S01]  /*21a0*/  UIADD3 UR34, UR5, 0x604, URZ ;  /* 0x0000060405227890 */ /* 0x000fe2000fffe03f */
[----:B------:R-:W-:Y:S01]  /*21b0*/  UMOV UR33, 0x40000040 ;  /* 0x4000004000217882 */ /* 0x000fe20000000000 */
[----:B------:R-:W-:Y:S01]  /*21c0*/  UMOV UR35, 0x40000040 ;  /* 0x4000004000237882 */ /* 0x000fe20000000000 */
[----:B------:R-:W-:-:S02]  /*21d0*/  UIADD3 UR40, UR4, 0x806, URZ ;  /* 0x0000080604287890 */ /* 0x000fc4000fffe03f */
[----:B------:R-:W-:Y:S01]  /*21e0*/  UIADD3 UR42, UR5, 0x606, URZ ;  /* 0x00000606052a7890 */ /* 0x000fe2000fffe03f */
[----:B------:R-:W-:Y:S01]  /*21f0*/  UMOV UR41, 0x40000040 ;  /* 0x4000004000297882 */ /* 0x000fe20000000000 */
        /* <DEDUP_REMOVED lines=13> */
[----:B------:R-:W-:Y:S01]  /*22d0*/  UMOV UR57, 0x40000040 ;  /* 0x4000004000397882 */ /* 0x000fe20000000000 */
[----:B------:R-:W-:Y:S01]  /*22e0*/  UMOV UR59, 0x40000040 ;  /* 0x40000040003b7882 */ /* 0x000fe20000000000 */
[----:B------:R-:W-:Y:S01]  /*22f0*/  ULOP3.LUT UR6, UR6, 0x3000000, URZ, 0xfc, !UPT ;  /* 0x0300000006067892 */ /* 0x000fe2000f8efc3f */
        /* <DEDUP_REMOVED lines=21> */
[----:B------:R-:W-:Y:S01]  /*2450*/  UMOV UR9, 0x40000040 ;  /* 0x4000004000097882 */ /* 0x000fe20000000000 */
[----:B------:R-:W-:Y:S01]  /*2460*/  IMAD.U32 R11, RZ, RZ, UR13 ;  /* 0x0000000dff0b7e24 */ /* 0x000fe2000f8e00ff */
[----:B------:R-:W-:Y:S02]  /*2470*/  WARPGROUP.DEPBAR.LE gsb0, 0x0 ;  /* 0x00008000000079c5 */ /* 0x000fe40000010000 */
[----:B------:R-:W-:-:S06]  /*2480*/  WARPGROUP.ARRIVE ;  /* 0x00000000000079c5 */ /* 0x000fcc0000000000 */
[----:B------:R-:W-:Y:S01]  /*2490*/  HGMMA.64x96x16.F32 R24, gdesc[UR12], R24, gsb0 ;  /* 0x016000000c1879f0 */ /* 0x000fe20008000818 */
[----:B------:R-:W-:Y:S02]  /*24a0*/  UIADD3 UR12, UR4, 0x402, URZ ;  /* 0x00000402040c7890 */ /* 0x000fe4000fffe03f */
[----:B------:R-:W-:Y:S01]  /*24b0*/  UIADD3 UR14, UR5, 0x302, URZ ;  /* 0x00000302050e7890 */ /* 0x000fe2000fffe03f */
[----:B------:R-:W-:Y:S01]  /*24c0*/  UMOV UR13, 0x40000040 ;  /* 0x40000040000d7882 */ /* 0x000fe20000000000 */
[----:B------:R-:W-:Y:S01]  /*24d0*/  UMOV UR15, 0x40000040 ;  /* 0x40000040000f7882 */ /* 0x000fe20000000000 */
[----:B------:R-:W-:Y:S02]  /*24e0*/  UIADD3 UR4, UR4, 0xc06, URZ ;  /* 0x00000c0604047890 */ /* 0x000fe4000fffe03f */
[----:B------:R-:W-:-:S05]  /*24f0*/  UIADD3 UR5, UR5, 0x906, URZ ;  /* 0x0000090605057890 */ /* 0x000fca000fffe03f */
[----:B------:R-:W-:Y:S01]  /*2500*/  UMOV UR56, UR4 ;  /* 0x0000000400387c82 */ /* 0x000fe20008000000 */
[----:B------:R-:W-:Y:S01]  /*2510*/  UIMAD UR4, UR36, 0xc00, UR6 ;  /* 0x00000c00240478a4 */ /* 0x000fe2000f8e0206 */
[----:B------:R-:W-:Y:S01]  /*2520*/  IMAD.U32 R12, RZ, RZ, UR56 ;  /* 0x00000038ff0c7e24 */ /* 0x000fe2000f8e00ff */
[----:B------:R-:W-:Y:S01]  /*2530*/  UMOV UR58, UR5 ;  /* 0x00000005003a7c82 */ /* 0x000fe20008000000 */
[----:B------:R-:W-:Y:S01]  /*2540*/  ULDC UR5, c[0x0][0xa80] ;  /* 0x0002a00000057ab9 */ /* 0x000fe20000000800 */
[----:B------:R-:W-:Y:S02]  /*2550*/  WARPGROUP.DEPBAR.LE gsb0, 0x0 ;  /* 0x00008000000079c5 */ /* 0x000fe40000010000 */
[----:B------:R-:W-:-:S06]  /*2560*/  WARPGROUP.ARRIVE ;  /* 0x00000000000079c5 */ /* 0x000fcc0000000000 */
[----:B------:R-:W-:Y:S01]  /*2570*/  HGMMA.64x96x16.F32 R24, gdesc[UR8], R24, gsb0 ;  /* 0x01600000081879f0 */ /* 0x000fe20008000818 */
[----:B------:R-:W-:Y:S01]  /*2580*/  UMOV UR10, UR4 ;  /* 0x00000004000a7c82 */ /* 0x000fe20008000000 */
[----:B------:R-:W-:Y:S01]  /*2590*/  UMOV UR11, 0x40000040 ;  /* 0x40000040000b7882 */ /* 0x000fe20000000000 */
        /* <DEDUP_REMOVED lines=37> */
[----:B------:R-:W-:-:S02]  /*27f0*/  FSEL R159, R32, -INF , P4 ;  /* 0xff800000209f7808 */ /* 0x000fc40002000000 */
[----:B------:R-:W-:Y:S02]  /*2800*/  FSEL R27, R28, -INF , P6 ;  /* 0xff8000001c1b7808 */ /* 0x000fe40003000000 */
[----:B------:R-:W-:Y:S02]  /*2810*/  FMNMX.FTZ R32, R73, R25, !PT ;  /* 0x0000001949207209 */ /* 0x000fe40007810000 */
[----:B------:R-:W-:Y:S02]  /*2820*/  FSEL R29, R29, -INF , P5 ;  /* 0xff8000001d1d7808 */ /* 0x000fe40002800000 */
[----:B------:R-:W-:Y:S02]  /*2830*/  FMNMX.FTZ R32, R27, R32, !PT ;  /* 0x000000201b207209 */ /* 0x000fe40007810000 */
[----:B------:R-:W-:Y:S02]  /*2840*/  FSEL R26, R26, -INF , P2 ;  /* 0xff8000001a1a7808 */ /* 0x000fe40001000000 */
[----:B------:R-:W-:-:S02]  /*2850*/  FMNMX.FTZ R32, R29, R32, !PT ;  /* 0x000000201d207209 */ /* 0x000fc40007810000 */
[----:B------:R-:W-:Y:S02]  /*2860*/  ISETP.GT.AND P2, PT, R0, 0x18, PT ;  /* 0x000000180000780c */ /* 0x000fe40003f44270 */
        /* <DEDUP_REMOVED lines=92> */
[----:B------:R-:W-:Y:S02]  /*2e30*/  FMNMX.FTZ R32, R211, R32, !PT ;  /* 0x00000020d3207209 */ /* 0x000fe40007810000 */
[----:B------:R-:W-:Y:S02]  /*2e40*/  FMNMX.FTZ R0, R190, R31, !PT ;  /* 0x0000001fbe007209 */ /* 0x000fe40007810000 */
[----:B------:R-:W-:-:S02]  /*2e50*/  FSEL R208, R67, -INF , P5 ;  /* 0xff80000043d07808 */ /* 0x000fc40002800000 */
[----:B------:R-:W-:Y:S01]  /*2e60*/  FMNMX.FTZ R31, R205, R32, !PT ;  /* 0x00000020cd1f7209 */ /* 0x000fe20007810000 */
[----:B------:R-:W1:Y:S01]  /*2e70*/  SHFL.BFLY PT, R33, R0, 0x2, 0x1f ;  /* 0x0c401f0000217f89 */ /* 0x000e6200000e0000 */
[----:B------:R-:W-:Y:S02]  /*2e80*/  FSEL R210, R70, -INF , P4 ;  /* 0xff80000046d27808 */ /* 0x000fe40002000000 */
[----:B------:R-:W-:Y:S02]  /*2e90*/  FMNMX.FTZ R31, R208, R31, !PT ;  /* 0x0000001fd01f7209 */ /* 0x000fe40007810000 */
[----:B------:R-:W-:Y:S02]  /*2ea0*/  FSEL R214, R71, -INF , P3 ;  /* 0xff80000047d67808 */ /* 0x000fe40001800000 */
[----:B------:R-:W-:Y:S02]  /*2eb0*/  FMNMX.FTZ R31, R210, R31, !PT ;  /* 0x0000001fd21f7209 */ /* 0x000fe40007810000 */
[----:B------:R-:W-:-:S02]  /*2ec0*/  ISETP.GE.AND P2, PT, R156, 0x61, PT ;  /* 0x000000619c00780c */ /* 0x000fc40003f46270 */
[----:B------:R-:W-:-:S05]  /*2ed0*/  FMNMX.FTZ R31, R214, R31, !PT ;  /* 0x0000001fd61f7209 */ /* 0x000fca0007810000 */
[----:B------:R-:W2:Y:S01]  /*2ee0*/  SHFL.BFLY PT, R34, R31, 0x2, 0x1f ;  /* 0x0c401f001f227f89 */ /* 0x000ea200000e0000 */
[----:B-1----:R-:W-:-:S05]  /*2ef0*/  FMNMX.FTZ R33, R0, R33, !PT ;  /* 0x0000002100217209 */ /* 0x002fca0007810000 */
[----:B------:R-:W1:Y:S01]  /*2f00*/  SHFL.BFLY PT, R32, R33, 0x1, 0x1f ;  /* 0x0c201f0021207f89 */ /* 0x000e6200000e0000 */
[----:B--2---:R-:W-:-:S05]  /*2f10*/  FMNMX.FTZ R34, R31, R34, !PT ;  /* 0x000000221f227209 */ /* 0x004fca0007810000 */
[----:B------:R-:W2:Y:S01]  /*2f20*/  SHFL.BFLY PT, R209, R34, 0x1, 0x1f ;  /* 0x0c201f0022d17f89 */ /* 0x000ea200000e0000 */
[----:B-1----:R-:W-:-:S04]  /*2f30*/  FMNMX.FTZ R0, R33, R32, !PT ;  /* 0x0000002021007209 */ /* 0x002fc80007810000 */
[C---:B------:R-:W-:Y:S01]  /*2f40*/  FSETP.NEU.FTZ.AND P1, PT, R0.reuse, -INF , PT ;  /* 0xff8000000000780b */ /* 0x040fe20003f3d000 */
[----:B------:R-:W-:-:S05]  /*2f50*/  FMUL.FTZ R212, R0, UR5 ;  /* 0x0000000500d47c20 */ /* 0x000fca0008410000 */
[----:B------:R-:W-:-:S05]  /*2f60*/  FSEL R212, R212, RZ, P1 ;  /* 0x000000ffd4d47208 */ /* 0x000fca0000800000 */
[--C-:B------:R-:W-:Y:S01]  /*2f70*/  FFMA.FTZ R192, R73, UR5, -R212.reuse ;  /* 0x0000000549c07c23 */ /* 0x100fe200080108d4 */
[----:B--2---:R-:W-:Y:S01]  /*2f80*/  FMNMX.FTZ R209, R34, R209, !PT ;  /* 0x000000d122d17209 */ /* 0x004fe20007810000 */
[--C-:B------:R-:W-:Y:S01]  /*2f90*/  FFMA.FTZ R193, R25, UR5, -R212.reuse ;  /* 0x0000000519c17c23 */ /* 0x100fe200080108d4 */
[--C-:B------:R-:W-:Y:S01]  /*2fa0*/  FFMA.FTZ R194, R27, UR5, -R212.reuse ;  /* 0x000000051bc27c23 */ /* 0x100fe200080108d4 */
[--C-:B------:R-:W-:Y:S01]  /*2fb0*/  FFMA.FTZ R195, R29, UR5, -R212.reuse ;  /* 0x000000051dc37c23 */ /* 0x100fe200080108d4 */
[C---:B------:R-:W-:Y:S01]  /*2fc0*/  FSETP.NEU.FTZ.AND P1, PT, R209.reuse, -INF , PT ;  /* 0xff800000d100780b */ /* 0x040fe20003f3d000 */
[----:B------:R-:W-:Y:S01]  /*2fd0*/  FMUL.FTZ R213, R209, UR5 ;  /* 0x00000005d1d57c20 */ /* 0x000fe20008410000 */
[----:B------:R-:W-:Y:S01]  /*2fe0*/  MUFU.EX2 R192, R192 ;  /* 0x000000c000c07308 */ /* 0x000fe20000000800 */
[--C-:B------:R-:W-:Y:S01]  /*2ff0*/  FFMA.FTZ R159, R159, UR5, -R212.reuse ;  /* 0x000000059f9f7c23 */ /* 0x100fe200080108d4 */
[--C-:B------:R-:W-:Y:S01]  /*3000*/  FFMA.FTZ R161, R161, UR5, -R212.reuse ;  /* 0x00000005a1a17c23 */ /* 0x100fe200080108d4 */
[--C-:B------:R-:W-:Y:S01]  /*3010*/  FFMA.FTZ R164, R164, UR5, -R212.reuse ;  /* 0x00000005a4a47c23 */ /* 0x100fe200080108d4 */
[----:B------:R-:W-:Y:S01]  /*3020*/  FSEL R213, R213, RZ, P1 ;  /* 0x000000ffd5d57208 */ /* 0x000fe20000800000 */
[--C-:B------:R-:W-:Y:S01]  /*3030*/  FFMA.FTZ R168, R168, UR5, -R212.reuse ;  /* 0x00000005a8a87c23 */ /* 0x100fe200080108d4 */
[----:B0-----:R-:W-:Y:S01]  /*3040*/  LOP3.LUT P1, RZ, R72, 0x7f, RZ, 0xc0, !PT ;  /* 0x0000007f48ff7812 */ /* 0x001fe2000782c0ff */
[----:B------:R-:W-:Y:S01]  /*3050*/  FFMA.FTZ R165, R165, UR5, -R212 ;  /* 0x00000005a5a57c23 */ /* 0x000fe200080108d4 */
[----:B------:R-:W-:Y:S01]  /*3060*/  SHF.R.U32.HI R72, RZ, 0x7, R72 ;  /* 0x00000007ff487819 */ /* 0x000fe20000011648 */
[--C-:B------:R-:W-:Y:S01]  /*3070*/  FFMA.FTZ R197, R24, UR5, -R213.reuse ;  /* 0x0000000518c57c23 */ /* 0x100fe200080108d5 */
[--C-:B------:R-:W-:Y:S01]  /*3080*/  FFMA.FTZ R196, R26, UR5, -R213.reuse ;  /* 0x000000051ac47c23 */ /* 0x100fe200080108d5 */
[--C-:B------:R-:W-:Y:S01]  /*3090*/  FFMA.FTZ R198, R30, UR5, -R213.reuse ;  /* 0x000000051ec67c23 */ /* 0x100fe200080108d5 */
[----:B------:R-:W-:Y:S01]  /*30a0*/  IADD3 R158, -R72, 0xb, RZ ;  /* 0x0000000b489e7810 */ /* 0x000fe20007ffe1ff */
[--C-:B------:R-:W-:Y:S01]  /*30b0*/  FFMA.FTZ R199, R28, UR5, -R213.reuse ;  /* 0x000000051cc77c23 */ /* 0x100fe200080108d5 */
[----:B------:R-:W0:Y:S01]  /*30c0*/  MUFU.EX2 R193, R193 ;  /* 0x000000c100c17308 */ /* 0x000e220000000800 */
[--C-:B------:R-:W-:Y:S01]  /*30d0*/  FFMA.FTZ R157, R157, UR5, -R213.reuse ;  /* 0x000000059d9d7c23 */ /* 0x100fe200080108d5 */
[--C-:B------:R-:W-:Y:S01]  /*30e0*/  FFMA.FTZ R160, R160, UR5, -R213.reuse ;  /* 0x00000005a0a07c23 */ /* 0x100fe200080108d5 */
[--C-:B------:R-:W-:Y:S01]  /*30f0*/  FFMA.FTZ R162, R162, UR5, -R213.reuse ;  /* 0x00000005a2a27c23 */ /* 0x100fe200080108d5 */
[----:B------:R-:W-:Y:S01]  /*3100*/  FFMA.FTZ R166, R166, UR5, -R213 ;  /* 0x00000005a6a67c23 */ /* 0x000fe200080108d5 */
[----:B------:R-:W-:-:S02]  /*3110*/  @!P1 VIADD R24, R3, 0x32440 ;  /* 0x0003244003189836 */ /* 0x000fc40000000000 */
[--C-:B------:R-:W-:Y:S01]  /*3120*/  FFMA.FTZ R169, R169, UR5, -R212.reuse ;  /* 0x00000005a9a97c23 */ /* 0x100fe200080108d4 */
[--C-:B------:R-:W-:Y:S01]  /*3130*/  FFMA.FTZ R172, R172, UR5, -R212.reuse ;  /* 0x00000005acac7c23 */ /* 0x100fe200080108d4 */
[----:B------:R-:W-:Y:S01]  /*3140*/  MUFU.EX2 R194, R194 ;  /* 0x000000c200c27308 */ /* 0x000fe20000000800 */
[----:B------:R-:W-:Y:S01]  /*3150*/  FFMA.FTZ R176, R176, UR5, -R212 ;  /* 0x00000005b0b07c23 */ /* 0x000fe200080108d4 */
[----:B------:R-:W-:Y:S01]  /*3160*/  @!P1 PRMT R24, RZ, 0x654, R24 ;  /* 0x00000654ff189816 */ /* 0x000fe20000000018 */
[----:B------:R1:W-:Y:S06]  /*3170*/  BAR.ARV R158, 0x100 ;  /* 0x0004009e0000751d */ /* 0x0003ec0000002000 */
[----:B------:R2:W-:Y:S01]  /*3180*/  @!P1 SYNCS.ARRIVE.TRANS64.RED.A1T0 RZ, [R24+URZ], RZ ;  /* 0x000000ff18ff99a7 */ /* 0x0005e2000810043f */
[----:B------:R-:W3:Y:S01]  /*3190*/  MUFU.EX2 R195, R195 ;  /* 0x000000c300c37308 */ /* 0x000ee20000000800 */
[----:B------:R4:W-:Y:S01]  /*31a0*/  BAR.SYNC.DEFER_BLOCKING R215, 0x100 ;  /* 0x000400d70000751d */ /* 0x0009e20000010000 */
[----:B0-----:R-:W-:Y:S01]  /*31b0*/  F2FP.F16.F32.PACK_AB R152, R193, R192 ;  /* 0x000000c0c198723e */ /* 0x001fe200000000ff */
        /* <DEDUP_REMOVED lines=14> */
[----:B---3--:R-:W-:Y:S01]  /*32a0*/  F2FP.F16.F32.PACK_AB R154, R195, R194 ;  /* 0x000000c2c39a723e */ /* 0x008fe200000000ff */
[--C-:B----4-:R-:W-:Y:S01]  /*32b0*/  FFMA.FTZ R215, R182, UR5, -R212.reuse ;  /* 0x00000005b6d77c23 */ /* 0x110fe200080108d4 */
        /* <DEDUP_REMOVED lines=14> */
[----:B0-----:R-:W-:Y:S01]  /*33a0*/  F2FP.F16.F32.PACK_AB R153, R197, R196 ;  /* 0x000000c4c599723e */ /* 0x001fe200000000ff */
[----:B------:R-:W-:Y:S01]  /*33b0*/  FFMA.FTZ R180, R180, UR5, -R212 ;  /* 0x00000005b4b47c23 */ /* 0x000fe200080108d4 */
[--C-:B------:R-:W-:Y:S01]  /*33c0*/  FFMA.FTZ R208, R210, UR5, -R213.reuse ;  /* 0x00000005d2d07c23 */ /* 0x100fe200080108d5 */
[----:B------:R-:W-:Y:S01]  /*33d0*/  FFMA.FTZ R211, R214, UR5, -R213 ;  /* 0x00000005d6d37c23 */ /* 0x000fe200080108d5 */
[----:B------:R-:W-:Y:S01]  /*33e0*/  FADD.FTZ R193, R192, R193 ;  /* 0x000000c1c0c17221 */ /* 0x000fe20000010000 */
[----:B------:R-:W-:Y:S01]  /*33f0*/  FADD.FTZ R197, R196, R197 ;  /* 0x000000c5c4c57221 */ /* 0x000fe20000010000 */
[----:B------:R-:W-:Y:S01]  /*3400*/  @!P1 VIADD R3, R3, 0x32460 ;  /* 0x0003246003039836 */ /* 0x000fe20000000000 */
[----:B------:R-:W0:Y:S01]  /*3410*/  MUFU.EX2 R159, R159 ;  /* 0x0000009f009f7308 */ /* 0x000e220000000800 */
[----:B------:R-:W-:-:S03]  /*3420*/  FADD.FTZ R194, R194, R193 ;  /* 0x000000c1c2c27221 */ /* 0x000fc60000010000 */
[----:B------:R-:W-:Y:S01]  /*3430*/  @!P1 PRMT R3, RZ, 0x654, R3 ;  /* 0x00000654ff039816 */ /* 0x000fe20000000003 */
[----:B------:R-:W-:-:S03]  /*3440*/  FADD.FTZ R194, R195, R194 ;  /* 0x000000c2c3c27221 */ /* 0x000fc60000010000 */
[----:B------:R-:W4:Y:S01]  /*3450*/  MUFU.EX2 R161, R161 ;  /* 0x000000a100a17308 */ /* 0x000f220000000800 */
[----:B---3--:R-:W-:Y:S01]  /*3460*/  F2FP.F16.F32.PACK_AB R155, R199, R198 ;  /* 0x000000c6c79b723e */ /* 0x008fe200000000ff */
[----:B------:R-:W-:-:S03]  /*3470*/  FADD.FTZ R198, R198, R197 ;  /* 0x000000c5c6c67221 */ /* 0x000fc60000010000 */
[----:B--2---:R-:W-:Y:S01]  /*3480*/  WARPGROUP.ARRIVE ;  /* 0x00000000000079c5 */ /* 0x004fe20000000000 */
[----:B------:R-:W-:Y:S02]  /*3490*/  FADD.FTZ R198, R199, R198 ;  /* 0x000000c6c7c67221 */ /* 0x000fe40000010000 */
[----:B------:R-:W-:Y:S01]  /*34a0*/  MUFU.EX2 R164, R164 ;  /* 0x000000a400a47308 */ /* 0x000fe20000000800 */
[----:B0-----:R-:W-:Y:S02]  /*34b0*/  FADD.FTZ R194, R159, R194 ;  /* 0x000000c29fc27221 */ /* 0x001fe40000010000 */
[----:B------:R-:W-:Y:S01]  /*34c0*/  HGMMA.64x256x16.F32 R24, R152, gdesc[UR8].tnspB, RZ, !UPT, gsb0 ;  /* 0x43e0000898187df0 */ /* 0x000fe2000c0008ff */
[----:B------:R-:W-:Y:S01]  /*34d0*/  UIADD3 UR10, UR4, 0x80, URZ ;  /* 0x00000080040a7890 */ /* 0x000fe2000fffe03f */
[----:B------:R-:W-:-:S03]  /*34e0*/  UMOV UR11, 0x40000040 ;  /* 0x40000040000b7882 */ /* 0x000fc60000000000 */
[----:B------:R-:W-:Y:S08]  /*34f0*/  MUFU.EX2 R168, R168 ;  /* 0x000000a800a87308 */ /* 0x000ff00000000800 */
[----:B------:R-:W-:Y:S08]  /*3500*/  MUFU.EX2 R157, R157 ;  /* 0x0000009d009d7308 */ /* 0x000ff00000000800 */
[----:B------:R-:W0:Y:S08]  /*3510*/  MUFU.EX2 R160, R160 ;  /* 0x000000a000a07308 */ /* 0x000e300000000800 */
[----:B------:R-:W-:Y:S08]  /*3520*/  MUFU.EX2 R162, R162 ;  /* 0x000000a200a27308 */ /* 0x000ff00000000800 */
[----:B------:R-:W2:Y:S08]  /*3530*/  MUFU.EX2 R166, R166 ;  /* 0x000000a600a67308 */ /* 0x000eb00000000800 */
[----:B------:R-:W3:Y:S08]  /*3540*/  MUFU.EX2 R165, R165 ;  /* 0x000000a500a57308 */ /* 0x000ef00000000800 */
[----:B------:R-:W-:Y:S08]  /*3550*/  MUFU.EX2 R169, R169 ;  /* 0x000000a900a97308 */ /* 0x000ff00000000800 */
[----:B------:R-:W-:Y:S08]  /*3560*/  MUFU.EX2 R172, R172 ;  /* 0x000000ac00ac7308 */ /* 0x000ff00000000800 */
[----:B------:R-:W-:Y:S08]  /*3570*/  MUFU.EX2 R176, R176 ;  /* 0x000000b000b07308 */ /* 0x000ff00000000800 */
[----:B------:R-:W5:Y:S08]  /*3580*/  MUFU.EX2 R163, R163 ;  /* 0x000000a300a37308 */ /* 0x000f700000000800 */
[----:B------:R-:W1:Y:S08]  /*3590*/  MUFU.EX2 R167, R167 ;  /* 0x000000a700a77308 */ /* 0x000e700000000800 */
[----:B------:R-:W-:Y:S08]  /*35a0*/  MUFU.EX2 R170, R170 ;  /* 0x000000aa00aa7308 */ /* 0x000ff00000000800 */
[----:B------:R-:W1:Y:S08]  /*35b0*/  MUFU.EX2 R174, R174 ;  /* 0x000000ae00ae7308 */ /* 0x000e700000000800 */
[----:B------:R-:W1:Y:S08]  /*35c0*/  MUFU.EX2 R173, R173 ;  /* 0x000000ad00ad7308 */ /* 0x000e700000000800 */
[----:B------:R-:W-:Y:S08]  /*35d0*/  MUFU.EX2 R177, R177 ;  /* 0x000000b100b17308 */ /* 0x000ff00000000800 */
[----:B------:R-:W-:Y:S08]  /*35e0*/  MUFU.EX2 R181, R181 ;  /* 0x000000b500b57308 */ /* 0x000ff00000000800 */
[----:B------:R-:W-:Y:S08]  /*35f0*/  MUFU.EX2 R183, R183 ;  /* 0x000000b700b77308 */ /* 0x000ff00000000800 */
[----:B------:R-:W1:Y:S08]  /*3600*/  MUFU.EX2 R171, R171 ;  /* 0x000000ab00ab7308 */ /* 0x000e700000000800 */
[----:B------:R-:W1:Y:S08]  /*3610*/  MUFU.EX2 R175, R175 ;  /* 0x000000af00af7308 */ /* 0x000e700000000800 */
[----:B------:R-:W1:Y:S08]  /*3620*/  MUFU.EX2 R179, R179 ;  /* 0x000000b300b37308 */ /* 0x000e700000000800 */
        /* <DEDUP_REMOVED lines=15> */
[C---:B----4-:R-:W-:Y:S01]  /*3720*/  F2FP.F16.F32.PACK_AB R152, R161.reuse, R159 ;  /* 0x0000009fa198723e */ /* 0x050fe200000000ff */
[----:B------:R-:W-:Y:S01]  /*3730*/  FADD.FTZ R161, R161, R194 ;  /* 0x000000c2a1a17221 */ /* 0x000fe20000010000 */
[----:B0-----:R-:W-:Y:S01]  /*3740*/  F2FP.F16.F32.PACK_AB R153, R160, R157 ;  /* 0x0000009da099723e */ /* 0x001fe200000000ff */
[----:B------:R-:W-:Y:S01]  /*3750*/  FADD.FTZ R157, R157, R198 ;  /* 0x000000c69d9d7221 */ /* 0x000fe20000010000 */
[----:B------:R-:W-:Y:S01]  /*3760*/  F2FP.F16.F32.PACK_AB R154, R168, R164 ;  /* 0x000000a4a89a723e */ /* 0x000fe200000000ff */
[----:B------:R-:W0:Y:S01]  /*3770*/  MUFU.EX2 R205, R205 ;  /* 0x000000cd00cd7308 */ /* 0x000e220000000800 */
[----:B--2---:R-:W-:Y:S01]  /*3780*/  F2FP.F16.F32.PACK_AB R155, R166, R162 ;  /* 0x000000a2a69b723e */ /* 0x004fe200000000ff */
        /* <DEDUP_REMOVED lines=9> */
[----:B---3--:R-:W-:Y:S01]  /*3820*/  FADD.FTZ R168, R165, R168 ;  /* 0x000000a8a5a87221 */ /* 0x008fe20000010000 */
[----:B------:R-:W-:Y:S01]  /*3830*/  UMOV UR11, 0x40000040 ;  /* 0x40000040000b7882 */ /* 0x000fe20000000000 */
[----:B-----5:R-:W-:Y:S01]  /*3840*/  FADD.FTZ R166, R163, R166 ;  /* 0x000000a6a3a67221 */ /* 0x020fe20000010000 */
[----:B------:R-:W2:Y:S01]  /*3850*/  MUFU.EX2 R211, R211 ;  /* 0x000000d300d37308 */ /* 0x000ea20000000800 */
[----:B------:R-:W-:-:S02]  /*3860*/  WARPGROUP.DEPBAR.LE gsb0, 0x0 ;  /* 0x00008000000079c5 */ /* 0x000fc40000010000 */
[C---:B------:R-:W-:Y:S01]  /*3870*/  F2FP.F16.F32.PACK_AB R152, R169.reuse, R165 ;  /* 0x000000a5a998723e */ /* 0x040fe200000000ff */
[----:B------:R-:W-:Y:S01]  /*3880*/  FADD.FTZ R169, R169, R168 ;  /* 0x000000a8a9a97221 */ /* 0x000fe20000010000 */
[C---:B-1----:R-:W-:Y:S01]  /*3890*/  F2FP.F16.F32.PACK_AB R153, R167.reuse, R163 ;  /* 0x000000a3a799723e */ /* 0x042fe200000000ff */
        /* <DEDUP_REMOVED lines=9> */
[----:B------:R-:W-:-:S05]  /*3930*/  FADD.FTZ R174, R171, R174 ;  /* 0x000000aeabae7221 */ /* 0x000fca0000010000 */
[----:B------:R-:W-:Y:S01]  /*3940*/  HGMMA.64x256x16.F32 R24, R152, gdesc[UR8].tnspB, R24, gsb0 ;  /* 0x43e0000898187df0 */ /* 0x000fe20008000818 */
[----:B------:R-:W-:Y:S01]  /*3950*/  UIADD3 UR10, UR4, 0x180, URZ ;  /* 0x00000180040a7890 */ /* 0x000fe2000fffe03f */
[----:B------:R-:W-:Y:S01]  /*3960*/  FADD.FTZ R176, R177, R176 ;  /* 0x000000b0b1b07221 */ /* 0x000fe20000010000 */
[----:B------:R-:W-:Y:S01]  /*3970*/  UMOV UR11, 0x40000040 ;  /* 0x40000040000b7882 */ /* 0x000fe20000000000 */
[----:B------:R-:W-:Y:S02]  /*3980*/  FADD.FTZ R174, R175, R174 ;  /* 0x000000aeafae7221 */ /* 0x000fe40000010000 */
[----:B------:R-:W-:Y:S02]  /*3990*/  FADD.FTZ R176, R181, R176 ;  /* 0x000000b0b5b07221 */ /* 0x000fe40000010000 */
[----:B------:R-:W-:Y:S01]  /*39a0*/  FADD.FTZ R174, R179, R174 ;  /* 0x000000aeb3ae7221 */ /* 0x000fe20000010000 */
[----:B------:R-:W-:Y:S02]  /*39b0*/  WARPGROUP.DEPBAR.LE gsb0, 0x0 ;  /* 0x00008000000079c5 */ /* 0x000fe40000010000 */
[----:B------:R-:W-:-:S02]  /*39c0*/  F2FP.F16.F32.PACK_AB R152, R177, R173 ;  /* 0x000000adb198723e */ /* 0x000fc400000000ff */
[----:B------:R-:W-:Y:S02]  /*39d0*/  F2FP.F16.F32.PACK_AB R153, R175, R171 ;  /* 0x000000abaf99723e */ /* 0x000fe400000000ff */
[C---:B------:R-:W-:Y:S01]  /*39e0*/  F2FP.F16.F32.PACK_AB R154, R183.reuse, R181 ;  /* 0x000000b5b79a723e */ /* 0x040fe200000000ff */
[----:B------:R-:W-:Y:S01]  /*39f0*/  FADD.FTZ R183, R183, R176 ;  /* 0x000000b0b7b77221 */ /* 0x000fe20000010000 */
[C---:B------:R-:W-:Y:S01]  /*3a00*/  F2FP.F16.F32.PACK_AB R155, R187.reuse, R179 ;  /* 0x000000b3bb9b723e */ /* 0x040fe200000000ff */
[----:B------:R-:W-:-:S03]  /*3a10*/  FADD.FTZ R187, R187, R174 ;  /* 0x000000aebbbb7221 */ /* 0x000fc60000010000 */
[----:B------:R-:W-:-:S07]  /*3a20*/  WARPGROUP.ARRIVE ;  /* 0x00000000000079c5 */ /* 0x000fce0000000000 */
        /* <DEDUP_REMOVED lines=31> */
[----:B------:R-:W-:-:S04]  /*3c20*/  FADD.FTZ R208, R208, R205 ;  /* 0x000000cdd0d07221 */ /* 0x000fc80000010000 */
[----:B------:R-:W-:-:S08]  /*3c30*/  FADD.FTZ R205, R211, R208 ;  /* 0x000000d0d3cd7221 */ /* 0x000fd00000010000 */
[----:B------:R-:W-:Y:S03]  /*3c40*/  HGMMA.64x256x16.F32 R24, R152, gdesc[UR8].tnspB, R24, gsb0 ;  /* 0x43e0000898187df0 */ /* 0x000fe60008000818 */
[----:B------:R-:W-:Y:S02]  /*3c50*/  WARPGROUP.DEPBAR.LE gsb0, 0x0 ;  /* 0x00008000000079c5 */ /* 0x000fe40000010000 */
[----:B------:R0:W-:Y:S02]  /*3c60*/  @!P1 SYNCS.ARRIVE.TRANS64.RED.A1T0 RZ, [R3+URZ], RZ ;  /* 0x000000ff03ff99a7 */ /* 0x0001e4000810043f */
[----:B0-----:R-:W-:Y:S01]  /*3c70*/  FADD.FTZ R3, R189, R186 ;  /* 0x000000babd037221 */ /* 0x001fe20000010000 */
[----:B------:R-:W-:Y:S06]  /*3c80*/  @!P2 BRA `(.L_x_1048) ;  /* 0x0000002000c0a947 */ /* 0x000fec0003800000 */
[----:B------:R-:W-:Y:S02]  /*3c90*/  VIADD R206, R206, 0xfffffffe ;  /* 0xfffffffecece7836 */ /* 0x000fe40000000000 */
[----:B------:R-:W-:Y:S02]  /*3ca0*/  IMAD.MOV.U32 R211, RZ, RZ, R209 ;  /* 0x000000ffffd37224 */ /* 0x000fe400078e00d1 */
[----:B------:R-:W-:-:S07]  /*3cb0*/  IMAD.MOV.U32 R207, RZ, RZ, R0 ;  /* 0x000000ffffcf7224 */ /* 0x000fce00078e0000 */
.L_x_1057:
[----:B------:R-:W-:Y:S01]  /*3cc0*/  UIADD3 UR36, UR36, 0x1, URZ ;  /* 0x0000000124247890 */ /* 0x000fe2000fffe03f */
[C---:B------:R-:W-:Y:S01]  /*3cd0*/  ISETP.GT.AND P2, PT, R206.reuse, RZ, PT ;  /* 0x000000ffce00720c */ /* 0x040fe20003f44270 */
[----:B------:R-:W-:Y:S02]  /*3ce0*/  VIADD R206, R206, 0xffffffff ;  /* 0xffffffffcece7836 */ /* 0x000fe40000000000 */
[----:B------:R-:W-:-:S04]  /*3cf0*/  UISETP.NE.AND UP0, UPT, UR36, 0x2, UPT ;  /* 0x000000022400788c */ /* 0x000fc8000bf05270 */
[----:B------:R-:W-:Y:S02]  /*3d00*/  USEL UR4, URZ, 0x1, UP0 ;  /* 0x000000013f047887 */ /* 0x000fe40008000000 */
[----:B------:R-:W-:Y:S02]  /*3d10*/  USEL UR36, UR36, URZ, UP0 ;  /* 0x0000003f24247287 */ /* 0x000fe40008000000 */
[----:B------:R-:W-:Y:S01]  /*3d20*/  ULOP3.LUT UR37, UR37, UR4, URZ, 0x3c, !UPT ;  /* 0x0000000425257292 */ /* 0x000fe2000f8e3c3f */
[----:B------:R-:W-:Y:S11]  /*3d30*/  @!P0 BRA `(.L_x_1049) ;  /* 0x0000000000048947 */ /* 0x000ff60003800000 */
[----:B------:R-:W-:Y:S01]  /*3d40*/  BPT.TRAP 0x1 ;  /* 0x000000040000795c */ /* 0x000fe20000300000 */
.L_x_1049:
[----:B------:R-:W0:Y:S01]  /*3d50*/  S2UR UR5, SR_CgaCtaId ;  /* 0x00000000000579c3 */ /* 0x000e220000008800 */
[----:B------:R-:W-:Y:S01]  /*3d60*/  UMOV UR4, 0x400 ;  /* 0x0000040000047882 */ /* 0x000fe20000000000 */
[----:B------:R-:W-:-:S05]  /*3d70*/  IMAD.U32 R0, RZ, RZ, UR37 ;  /* 0x00000025ff007e24 */ /* 0x000fca000f8e00ff */
[----:B------:R-:W-:Y:S01]  /*3d80*/  SHF.L.U32 R0, R0, 0x1f, RZ ;  /* 0x0000001f00007819 */ /* 0x000fe200000006ff */
[----:B0-----:R-:W-:-:S04]  /*3d90*/  ULEA UR4, UR5, UR4, 0x18 ;  /* 0x0000000405047291 */ /* 0x001fc8000f8ec03f */
[----:B------:R-:W-:-:S09]  /*3da0*/  ULEA UR4, UR36, UR4, 0x3 ;  /* 0x0000000424047291 */ /* 0x000fd2000f8e183f */
[----:B------:R0:W1:Y:S01]  /*3db0*/  SYNCS.PHASECHK.TRANS64.TRYWAIT P3, [UR4+0x32430], R0 ;  /* 0x03243000ff0075a7 */ /* 0x0000620008060144 */
[----:B------:R-:W-:Y:S05]  /*3dc0*/  @!P0 BRA `(.L_x_1050) ;  /* 0x0000000000048947 */ /* 0x000fea0003800000 */
[----:B------:R-:W-:Y:S01]  /*3dd0*/  BPT.TRAP 0x1 ;  /* 0x000000040000795c */ /* 0x000fe20000300000 */
.L_x_1050:
[----:B-1----:R-:W-:Y:S05]  /*3de0*/  @P3 BRA `(.L_x_1051) ;  /* 0x0000000000083947 */ /* 0x002fea0003800000 */
[----:B------:R-:W1:Y:S02]  /*3df0*/  SYNCS.PHASECHK.TRANS64.TRYWAIT P3, [UR4+0x32430], R0 ;  /* 0x03243000ff0075a7 */ /* 0x000e640008060144 */
[----:B-1----:R-:W-:Y:S05]  /*3e00*/  @!P3 BRA `(.L_x_1052) ;  /* 0x000000c80010b947 */ /* 0x002fea0003800000 */
.L_x_1051:
[----:B------:R-:W-:Y:S01]  /*3e10*/  R2UR UR56, R20 ;  /* 0x00000000143872ca */ /* 0x000fe200000e0000 */
[----:B------:R-:W-:Y:S01]  /*3e20*/  UIMAD UR5, UR36, 0x300, UR60 ;  /* 0x00000300240578a4 */ /* 0x000fe2000f8e023c */
[----:B------:R-:W-:Y:S01]  /*3e30*/  R2UR UR57, R21 ;  /* 0x00000000153972ca */ /* 0x000fe200000e0000 */
[----:B-1----:R-:W-:Y:S01]  /*3e40*/  WARPGROUP.ARRIVE ;  /* 0x00000000000079c5 */ /* 0x002fe20000000000 */
[----:B------:R-:W-:-:S04]  /*3e50*/  UMOV UR59, 0x40000040 ;  /* 0x40000040003b7882 */ /* 0x000fc80000000000 */
[----:B------:R-:W-:-:S07]  /*3e60*/  UMOV UR58, UR5 ;  /* 0x00000005003a7c82 */ /* 0x000fce0008000000 */
[----:B------:R-:W-:Y:S01]  /*3e70*/  HGMMA.64x96x16.F32 R152, gdesc[UR56], RZ, !UPT, gsb0 ;  /* 0x01600000389879f0 */ /* 0x000fe2000c0008ff */
[----:B------:R-:W-:Y:S01]  /*3e80*/  R2UR UR56, R18 ;  /* 0x00000000123872ca */ /* 0x000fe200000e0000 */
[----:B------:R-:W-:Y:S01]  /*3e90*/  UIADD3 UR58, UR5, 0x2, URZ ;  /* 0x00000002053a7890 */ /* 0x000fe2000fffe03f */
[----:B------:R-:W-:Y:S01]  /*3ea0*/  R2UR UR57, R19 ;  /* 0x00000000133972ca */ /* 0x000fe200000e0000 */
[----:B------:R-:W-:Y:S01]  /*3eb0*/  UMOV UR59, 0x40000040 ;  /* 0x40000040003b7882 */ /* 0x000fe20000000000 */
[----:B------:R-:W-:Y:S02]  /*3ec0*/  WARPGROUP.DEPBAR.LE gsb0, 0x0 ;  /* 0x00008000000079c5 */ /* 0x000fe40000010000 */
[----:B------:R-:W-:-:S09]  /*3ed0*/  WARPGROUP.ARRIVE ;  /* 0x00000000000079c5 */ /* 0x000fd20000000000 */
[----:B------:R-:W-:Y:S01]  /*3ee0*/  HGMMA.64x96x16.F32 R152, gdesc[UR56], R152, gsb0 ;  /* 0x01600000389879f0 */ /* 0x000fe20008000898 */
        /* <DEDUP_REMOVED lines=13> */
[----:B------:R-:W-:Y:S03]  /*3fc0*/  HGMMA.64x96x16.F32 R152, gdesc[UR56], R152, gsb0 ;  /* 0x01600000389879f0 */ /* 0x000fe60008000898 */
[----:B------:R-:W-:Y:S02]  /*3fd0*/  WARPGROUP.DEPBAR.LE gsb0, 0x0 ;  /* 0x00008000000079c5 */ /* 0x000fe40000010000 */
[----:B------:R-:W-:Y:S05]  /*3fe0*/  @!P0 BRA `(.L_x_1053) ;  /* 0x0000000000048947 */ /* 0x000fea0003800000 */
[----:B------:R-:W-:Y:S01]  /*3ff0*/  BPT.TRAP 0x1 ;  /* 0x000000040000795c */ /* 0x000fe20000300000 */
.L_x_1053:
[----:B------:R1:W2:Y:S01]  /*4000*/  SYNCS.PHASECHK.TRANS64.TRYWAIT P3, [UR4+0x32450], R0 ;  /* 0x03245000ff0075a7 */ /* 0x0002a20008060144 */
[----:B------:R-:W-:Y:S05]  /*4010*/  @!P0 BRA `(.L_x_1054) ;  /* 0x0000000000048947 */ /* 0x000fea0003800000 */
[----:B------:R-:W-:Y:S01]  /*4020*/  BPT.TRAP 0x1 ;  /* 0x000000040000795c */ /* 0x000fe20000300000 */
.L_x_1054:
[----:B--2---:R-:W-:Y:S05]  /*4030*/  @P3 BRA `(.L_x_1055) ;  /* 0x0000000000083947 */ /* 0x004fea0003800000 */
[----:B------:R-:W2:Y:S02]  /*4040*/  SYNCS.PHASECHK.TRANS64.TRYWAIT P3, [UR4+0x32450], R0 ;  /* 0x03245000ff0075a7 */ /* 0x000ea40008060144 */
[----:B--2---:R-:W-:Y:S05]  /*4050*/  @!P3 BRA `(.L_x_1056) ;  /* 0x000000c40094b947 */ /* 0x004fea0003800000 */
.L_x_1055:
[----:B------:R-:W-:Y:S01]  /*4060*/  R2UR UR56, R4 ;  /* 0x00000000043872ca */ /* 0x000fe200000e0000 */
[----:B------:R-:W-:Y:S01]  /*4070*/  UIMAD UR5, UR36, 0xc00, UR7 ;  /* 0x00000c00240578a4 */ /* 0x000fe2000f8e0207 */
[----:B------:R-:W-:Y:S01]  /*4080*/  R2UR UR57, R5 ;  /* 0x00000000053972ca */ /* 0x000fe200000e0000 */
[----:B------:R-:W-:Y:S01]  /*4090*/  WARPGROUP.ARRIVE ;  /* 0x00000000000079c5 */ /* 0x000fe20000000000 */
[----:B------:R-:W-:Y:S01]  /*40a0*/  UMOV UR59, 0x40000040 ;  /* 0x40000040003b7882 */ /* 0x000fe20000000000 */
[----:B------:R-:W-:-:S04]  /*40b0*/  UIADD3 UR10, UR5, 0x300, URZ ;  /* 0x00000300050a7890 */ /* 0x000fc8000fffe03f */
[----:B------:R-:W3:Y:S01]  /*40c0*/  S2R R216, SR_TID.X ;  /* 0x0000000000d87919 */ /* 0x000ee20000002100 */
[----:B------:R-:W-:Y:S01]  /*40d0*/  UMOV UR11, 0x40000040 ;  /* 0x40000040000b7882 */ /* 0x000fe20000000000 */
[----:B------:R-:W-:Y:S01]  /*40e0*/  UMOV UR58, UR5 ;  /* 0x00000005003a7c82 */ /* 0x000fe20008000000 */
[----:B------:R-:W-:Y:S01]  /*40f0*/  UIADD3 UR14, UR5, 0x302, URZ ;  /* 0x00000302050e7890 */ /* 0x000fe2000fffe03f */
[----:B------:R-:W-:Y:S01]  /*4100*/  UMOV UR15, 0x40000040 ;  /* 0x40000040000f7882 */ /* 0x000fe20000000000 */
[----:B------:R-:W-:Y:S01]  /*4110*/  UIADD3 UR18, UR5, 0x304, URZ ;  /* 0x0000030405127890 */ /* 0x000fe2000fffe03f */
[----:B------:R-:W-:Y:S01]  /*4120*/  UMOV UR19, 0x40000040 ;  /* 0x4000004000137882 */ /* 0x000fe20000000000 */
[----:B------:R-:W-:Y:S01]  /*4130*/  HGMMA.64x96x16.F32 R152, gdesc[UR56], R152, gsb0 ;  /* 0x01600000389879f0 */ /* 0x000fe20008000898 */
[----:B------:R-:W-:Y:S01]  /*4140*/  R2UR UR56, R6 ;  /* 0x00000000063872ca */ /* 0x000fe200000e0000 */
[----:B------:R-:W-:Y:S01]  /*4150*/  UIADD3 UR58, UR5, 0x2, URZ ;  /* 0x00000002053a7890 */ /* 0x000fe2000fffe03f */
[----:B------:R-:W-:Y:S01]  /*4160*/  R2UR UR57, R7 ;  /* 0x00000000073972ca */ /* 0x000fe200000e0000 */
[----:B------:R-:W-:Y:S01]  /*4170*/  UMOV UR59, 0x40000040 ;  /* 0x40000040003b7882 */ /* 0x000fe20000000000 */
[----:B------:R-:W-:Y:S01]  /*4180*/  UIADD3 UR22, UR5, 0x306, URZ ;  /* 0x0000030605167890 */ /* 0x000fe2000fffe03f */
        /* <DEDUP_REMOVED lines=12> */
[----:B---3--:R-:W-:Y:S01]  /*4250*/  SHF.R.U32.HI R232, RZ, 0x7, R216 ;  /* 0x00000007ffe87819 */ /* 0x008fe200000116d8 */
[----:B------:R-:W-:Y:S01]  /*4260*/  UMOV UR51, 0x40000040 ;  /* 0x4000004000337882 */ /* 0x000fe20000000000 */
[----:B------:R-:W-:Y:S01]  /*4270*/  UIADD3 UR54, UR5, 0x904, URZ ;  /* 0x0000090405367890 */ /* 0x000fe2000fffe03f */
[----:B------:R-:W-:Y:S01]  /*4280*/  UMOV UR55, 0x40000040 ;  /* 0x4000004000377882 */ /* 0x000fe20000000000 */
[----:B------:R-:W-:-:S02]  /*4290*/  WARPGROUP.DEPBAR.LE gsb0, 0x0 ;  /* 0x00008000000079c5 */ /* 0x000fc40000010000 */
[----:B------:R-:W-:-:S06]  /*42a0*/  WARPGROUP.ARRIVE ;  /* 0x00000000000079c5 */ /* 0x000fcc0000000000 */
        /* <DEDUP_REMOVED lines=19> */
[----:B------:R-:W-:Y:S01]  /*43e0*/  ULDC UR5, c[0x0][0xa80] ;  /* 0x0002a00000057ab9 */ /* 0x000fe20000000800 */
[----:B------:R-:W-:Y:S02]  /*43f0*/  WARPGROUP.DEPBAR.LE gsb0, 0x0 ;  /* 0x00008000000079c5 */ /* 0x000fe40000010000 */
[----:B------:R-:W-:-:S06]  /*4400*/  WARPGROUP.ARRIVE ;  /* 0x00000000000079c5 */ /* 0x000fcc0000000000 */
[----:B------:R-:W-:Y:S01]  /*4410*/  HGMMA.64x96x16.F32 R152, gdesc[UR8], R152, gsb0 ;  /* 0x01600000089879f0 */ /* 0x000fe20008000898 */
[----:B------:R-:W-:Y:S02]  /*4420*/  UMOV UR11, 0x40000040 ;  /* 0x40000040000b7882 */ /* 0x000fe40000000000 */
        /* <DEDUP_REMOVED lines=104> */
[----:B-1----:R-:W-:Y:S01]  /*4ab0*/  FMNMX.FTZ R209, R209, R214, !PT ;  /* 0x000000d6d1d17209 */ /* 0x002fe20007810000 */
[----:B------:R-:W-:Y:S01]  /*4ac0*/  IMAD.U32 R214, RZ, RZ, UR4 ;  /* 0x00000004ffd67e24 */ /* 0x000fe2000f8e00ff */
[----:B------:R-:W0:Y:S01]  /*4ad0*/  MUFU.EX2 R207, R207 ;  /* 0x000000cf00cf7308 */ /* 0x000e220000000800 */
[----:B------:R-:W-:Y:S01]  /*4ae0*/  UIMAD UR4, UR36, 0xc00, UR6 ;  /* 0x00000c00240478a4 */ /* 0x000fe2000f8e0206 */
[--C-:B------:R-:W-:Y:S01]  /*4af0*/  FFMA.FTZ R173, R173, UR5, -R212.reuse ;  /* 0x00000005adad7c23 */ /* 0x100fe200080108d4 */
[C---:B------:R-:W-:Y:S01]  /*4b00*/  FADD.FTZ R152, -R209.reuse, R211 ;  /* 0x000000d3d1987221 */ /* 0x040fe20000010100 */
[----:B------:R-:W-:Y:S01]  /*4b10*/  FMUL.FTZ R217, R209, UR5 ;  /* 0x00000005d1d97c20 */ /* 0x000fe20008410000 */
[--C-:B------:R-:W-:Y:S01]  /*4b20*/  FFMA.FTZ R176, R176, UR5, -R212.reuse ;  /* 0x00000005b0b07c23 */ /* 0x100fe200080108d4 */
[----:B------:R-:W-:Y:S01]  /*4b30*/  FFMA.FTZ R177, R177, UR5, -R212 ;  /* 0x00000005b1b17c23 */ /* 0x000fe200080108d4 */
[----:B------:R-:W-:Y:S01]  /*4b40*/  FMUL.FTZ R157, R152, UR5 ;  /* 0x00000005989d7c20 */ /* 0x000fe20008410000 */
[----:B------:R-:W-:-:S02]  /*4b50*/  @!P1 VIADD R152, R214, 0x32440 ;  /* 0x00032440d6989836 */ /* 0x000fc40000000000 */
[--C-:B------:R-:W-:Y:S01]  /*4b60*/  FFMA.FTZ R216, R158, UR5, -R217.reuse ;  /* 0x000000059ed87c23 */ /* 0x100fe200080108d9 */
[----:B------:R-:W-:Y:S01]  /*4b70*/  IADD3 R158, -R232, 0xb, RZ ;  /* 0x0000000be89e7810 */ /* 0x000fe20007ffe1ff */
[----:B------:R1:W-:Y:S01]  /*4b80*/  MUFU.EX2 R211, R153 ;  /* 0x0000009900d37308 */ /* 0x0003e20000000800 */
[--C-:B------:R-:W-:Y:S01]  /*4b90*/  FFMA.FTZ R213, R154, UR5, -R217.reuse ;  /* 0x000000059ad57c23 */ /* 0x100fe200080108d9 */
[----:B------:R-:W-:Y:S01]  /*4ba0*/  @!P1 PRMT R152, RZ, 0x654, R152 ;  /* 0x00000654ff989816 */ /* 0x000fe20000000098 */
[--C-:B------:R-:W-:Y:S01]  /*4bb0*/  FFMA.FTZ R215, R155, UR5, -R217.reuse ;  /* 0x000000059bd77c23 */ /* 0x100fe200080108d9 */
[--C-:B------:R-:W-:Y:S01]  /*4bc0*/  FFMA.FTZ R159, R159, UR5, -R217.reuse ;  /* 0x000000059f9f7c23 */ /* 0x100fe200080108d9 */
[----:B------:R2:W-:Y:S06]  /*4bd0*/  BAR.ARV R158, 0x100 ;  /* 0x0004009e0000751d */ /* 0x0005ec0000002000 */
[----:B-1----:R-:W-:Y:S01]  /*4be0*/  VIADD R153, R232, 0x8 ;  /* 0x00000008e8997836 */ /* 0x002fe20000000000 */
[----:B------:R1:W-:Y:S01]  /*4bf0*/  @!P1 SYNCS.ARRIVE.TRANS64.RED.A1T0 RZ, [R152+URZ], RZ ;  /* 0x000000ff98ff99a7 */ /* 0x0003e2000810043f */
[----:B------:R-:W3:Y:S01]  /*4c00*/  MUFU.EX2 R157, R157 ;  /* 0x0000009d009d7308 */ /* 0x000ee20000000800 */
[-C--:B0-----:R-:W-:Y:S01]  /*4c10*/  FMUL.FTZ R24, R24, R207.reuse ;  /* 0x000000cf18187220 */ /* 0x081fe20000410000 */
        /* <DEDUP_REMOVED lines=134> */
[----:B-1----:R-:W-:Y:S01]  /*5480*/  F2FP.F16.F32.PACK_AB R152, R210, R208 ;  /* 0x000000d0d298723e */ /* 0x002fe200000000ff */
[----:B------:R-:W-:Y:S01]  /*5490*/  UMOV UR10, UR4 ;  /* 0x00000004000a7c82 */ /* 0x000fe20008000000 */
[----:B0-----:R-:W-:Y:S01]  /*54a0*/  F2FP.F16.F32.PACK_AB R154, R211, R156 ;  /* 0x0000009cd39a723e */ /* 0x001fe200000000ff */
[--C-:B------:R-:W-:Y:S01]  /*54b0*/  FFMA.FTZ R162, R162, UR5, -R217.reuse ;  /* 0x00000005a2a27c23 */ /* 0x100fe200080108d9 */
[----:B----4-:R-:W-:Y:S01]  /*54c0*/  F2FP.F16.F32.PACK_AB R153, R215, R213 ;  /* 0x000000d5d799723e */ /* 0x010fe200000000ff */
[--C-:B------:R-:W-:Y:S01]  /*54d0*/  FFMA.FTZ R163, R163, UR5, -R217.reuse ;  /* 0x00000005a3a37c23 */ /* 0x100fe200080108d9 */
[----:B-----5:R-:W-:Y:S01]  /*54e0*/  F2FP.F16.F32.PACK_AB R155, R159, R216 ;  /* 0x000000d89f9b723e */ /* 0x020fe200000000ff */
[--C-:B------:R-:W-:Y:S01]  /*54f0*/  FFMA.FTZ R166, R166, UR5, -R217.reuse ;  /* 0x00000005a6a67c23 */ /* 0x100fe200080108d9 */
[--C-:B------:R-:W-:Y:S01]  /*5500*/  FFMA.FTZ R167, R167, UR5, -R217.reuse ;  /* 0x00000005a7a77c23 */ /* 0x100fe200080108d9 */
[----:B------:R-:W-:Y:S01]  /*5510*/  MUFU.EX2 R160, R160 ;  /* 0x000000a000a07308 */ /* 0x000fe20000000800 */
        /* <DEDUP_REMOVED lines=25> */
[--C-:B------:R-:W-:Y:S01]  /*56b0*/  FFMA.FTZ R192, R192, UR5, -R212.reuse ;  /* 0x00000005c0c07c23 */ /* 0x100fe200080108d4 */
[--C-:B------:R-:W-:Y:S01]  /*56c0*/  FFMA.FTZ R193, R193, UR5, -R212.reuse ;  /* 0x00000005c1c17c23 */ /* 0x100fe200080108d4 */
[--C-:B------:R-:W-:Y:S01]  /*56d0*/  FFMA.FTZ R196, R196, UR5, -R212.reuse ;  /* 0x00000005c4c47c23 */ /* 0x100fe200080108d4 */
[----:B------:R-:W-:Y:S01]  /*56e0*/  FFMA.FTZ R197, R197, UR5, -R212 ;  /* 0x00000005c5c57c23 */ /* 0x000fe200080108d4 */
[--C-:B------:R-:W-:Y:S01]  /*56f0*/  FFMA.FTZ R194, R194, UR5, -R217.reuse ;  /* 0x00000005c2c27c23 */ /* 0x100fe200080108d9 */
[--C-:B------:R-:W-:Y:S01]  /*5700*/  FFMA.FTZ R195, R195, UR5, -R217.reuse ;  /* 0x00000005c3c37c23 */ /* 0x100fe200080108d9 */
[----:B------:R-:W-:Y:S01]  /*5710*/  MUFU.EX2 R162, R162 ;  /* 0x000000a200a27308 */ /* 0x000fe20000000800 */
[--C-:B------:R-:W-:Y:S01]  /*5720*/  FFMA.FTZ R198, R198, UR5, -R217.reuse ;  /* 0x00000005c6c67c23 */ /* 0x100fe200080108d9 */
[----:B------:R-:W-:Y:S01]  /*5730*/  FFMA.FTZ R199, R199, UR5, -R217 ;  /* 0x00000005c7c77c23 */ /* 0x000fe200080108d9 */
[----:B------:R-:W-:Y:S01]  /*5740*/  FFMA.FTZ R3, R207, R3, R208 ;  /* 0x00000003cf037223 */ /* 0x000fe200000100d0 */
[----:B------:R-:W-:-:S02]  /*5750*/  @!P1 VIADD R214, R214, 0x32460 ;  /* 0x00032460d6d69836 */ /* 0x000fc40000000000 */
[----:B------:R-:W-:Y:S02]  /*5760*/  IMAD.MOV.U32 R207, RZ, RZ, R0 ;  /* 0x000000ffffcf7224 */ /* 0x000fe400078e0000 */
[----:B------:R-:W-:Y:S01]  /*5770*/  FADD.FTZ R3, R210, R3 ;  /* 0x00000003d2037221 */ /* 0x000fe20000010000 */
[----:B------:R-:W3:Y:S01]  /*5780*/  MUFU.EX2 R163, R163 ;  /* 0x000000a300a37308 */ /* 0x000ee20000000800 */
[----:B------:R-:W-:Y:S02]  /*5790*/  @!P1 PRMT R214, RZ, 0x654, R214 ;  /* 0x00000654ffd69816 */ /* 0x000fe400000000d6 */
[----:B------:R-:W-:-:S04]  /*57a0*/  FADD.FTZ R156, R156, R3 ;  /* 0x000000039c9c7221 */ /* 0x000fc80000010000 */
[----:B------:R-:W-:Y:S01]  /*57b0*/  FADD.FTZ R211, R211, R156 ;  /* 0x0000009cd3d37221 */ /* 0x000fe20000010000 */
[----:B------:R-:W-:Y:S08]  /*57c0*/  MUFU.EX2 R166, R166 ;  /* 0x000000a600a67308 */ /* 0x000ff00000000800 */
[----:B------:R-:W4:Y:S08]  /*57d0*/  MUFU.EX2 R167, R167 ;  /* 0x000000a700a77308 */ /* 0x000f300000000800 */
[----:B------:R-:W-:Y:S08]  /*57e0*/  MUFU.EX2 R168, R168 ;  /* 0x000000a800a87308 */ /* 0x000ff00000000800 */
[----:B------:R-:W5:Y:S08]  /*57f0*/  MUFU.EX2 R169, R169 ;  /* 0x000000a900a97308 */ /* 0x000f700000000800 */
[----:B------:R-:W-:Y:S08]  /*5800*/  MUFU.EX2 R172, R172 ;  /* 0x000000ac00ac7308 */ /* 0x000ff00000000800 */
[----:B------:R-:W2:Y:S08]  /*5810*/  MUFU.EX2 R173, R173 ;  /* 0x000000ad00ad7308 */ /* 0x000eb00000000800 */
        /* <DEDUP_REMOVED lines=22> */
[----:B------:R-:W-:Y:S01]  /*5980*/  MUFU.EX2 R196, R196 ;  /* 0x000000c400c47308 */ /* 0x000fe20000000800 */
[----:B------:R-:W-:-:S02]  /*5990*/  WARPGROUP.DEPBAR.LE gsb0, 0x0 ;  /* 0x00008000000079c5 */ /* 0x000fc40000010000 */
[----:B0-----:R-:W-:-:S05]  /*59a0*/  F2FP.F16.F32.PACK_AB R152, R161, R160 ;  /* 0x000000a0a198723e */ /* 0x001fca00000000ff */
[----:B------:R-:W0:Y:S01]  /*59b0*/  MUFU.EX2 R197, R197 ;  /* 0x000000c500c57308 */ /* 0x000e220000000800 */
[----:B-1----:R-:W-:Y:S01]  /*59c0*/  F2FP.F16.F32.PACK_AB R154, R165, R164 ;  /* 0x000000a4a59a723e */ /* 0x002fe200000000ff */
[----:B------:R-:W-:Y:S01]  /*59d0*/  FADD.FTZ R160, R160, R211 ;  /* 0x000000d3a0a07221 */ /* 0x000fe20000010000 */
[----:B---3--:R-:W-:Y:S01]  /*59e0*/  F2FP.F16.F32.PACK_AB R153, R163, R162 ;  /* 0x000000a2a399723e */ /* 0x008fe200000000ff */
[----:B------:R-:W-:Y:S01]  /*59f0*/  IMAD.MOV.U32 R211, RZ, RZ, R209 ;  /* 0x000000ffffd37224 */ /* 0x000fe200078e00d1 */
[----:B----4-:R-:W-:Y:S01]  /*5a00*/  F2FP.F16.F32.PACK_AB R155, R167, R166 ;  /* 0x000000a6a79b723e */ /* 0x010fe200000000ff */
[----:B------:R-:W-:Y:S02]  /*5a10*/  FADD.FTZ R161, R161, R160 ;  /* 0x000000a0a1a17221 */ /* 0x000fe40000010000 */
[----:B------:R-:W-:Y:S01]  /*5a20*/  MUFU.EX2 R194, R194 ;  /* 0x000000c200c27308 */ /* 0x000fe20000000800 */
[----:B------:R-:W-:Y:S01]  /*5a30*/  WARPGROUP.ARRIVE ;  /* 0x00000000000079c5 */ /* 0x000fe20000000000 */
[----:B------:R-:W-:-:S04]  /*5a40*/  FADD.FTZ R164, R164, R161 ;  /* 0x000000a1a4a47221 */ /* 0x000fc80000010000 */
[----:B------:R-:W-:Y:S01]  /*5a50*/  FADD.FTZ R165, R165, R164 ;  /* 0x000000a4a5a57221 */ /* 0x000fe20000010000 */
[----:B------:R-:W-:Y:S01]  /*5a60*/  HGMMA.64x256x16.F32 R24, R152, gdesc[UR8].tnspB, R24, gsb0 ;  /* 0x43e0000898187df0 */ /* 0x000fe20008000818 */
[----:B------:R-:W-:Y:S01]  /*5a70*/  UIADD3 UR10, UR4, 0x100, URZ ;  /* 0x00000100040a7890 */ /* 0x000fe2000fffe03f */
[----:B------:R-:W1:Y:S01]  /*5a80*/  MUFU.EX2 R195, R195 ;  /* 0x000000c300c37308 */ /* 0x000e620000000800 */
[----:B------:R-:W-:-:S07]  /*5a90*/  UMOV UR11, 0x40000040 ;  /* 0x40000040000b7882 */ /* 0x000fce0000000000 */
[----:B------:R-:W-:Y:S08]  /*5aa0*/  MUFU.EX2 R198, R198 ;  /* 0x000000c600c67308 */ /* 0x000ff00000000800 */
[----:B------:R-:W3:Y:S01]  /*5ab0*/  MUFU.EX2 R199, R199 ;  /* 0x000000c700c77308 */ /* 0x000ee20000000800 */
[----:B------:R-:W-:Y:S02]  /*5ac0*/  WARPGROUP.DEPBAR.LE gsb0, 0x0 ;  /* 0x00008000000079c5 */ /* 0x000fe40000010000 */
[----:B-----5:R-:W-:Y:S01]  /*5ad0*/  F2FP.F16.F32.PACK_AB R152, R169, R168 ;  /* 0x000000a8a998723e */ /* 0x020fe200000000ff */
[----:B------:R-:W-:Y:S01]  /*5ae0*/  FADD.FTZ R168, R168, R165 ;  /* 0x000000a5a8a87221 */ /* 0x000fe20000010000 */
[----:B--2---:R-:W-:-:S02]  /*5af0*/  F2FP.F16.F32.PACK_AB R154, R173, R172 ;  /* 0x000000acad9a723e */ /* 0x004fc400000000ff */
[----:B------:R-:W-:Y:S01]  /*5b00*/  F2FP.F16.F32.PACK_AB R153, R171, R170 ;  /* 0x000000aaab99723e */ /* 0x000fe200000000ff */
[----:B------:R-:W-:Y:S01]  /*5b10*/  FADD.FTZ R169, R169, R168 ;  /* 0x000000a8a9a97221 */ /* 0x000fe20000010000 */
[----:B------:R-:W-:-:S03]  /*5b20*/  F2FP.F16.F32.PACK_AB R155, R175, R174 ;  /* 0x000000aeaf9b723e */ /* 0x000fc600000000ff */
[----:B------:R-:W-:Y:S01]  /*5b30*/  FADD.FTZ R172, R172, R169 ;  /* 0x000000a9acac7221 */ /* 0x000fe20000010000 */
[----:B------:R-:W-:-:S03]  /*5b40*/  WARPGROUP.ARRIVE ;  /* 0x00000000000079c5 */ /* 0x000fc60000000000 */
[----:B------:R-:W-:-:S03]  /*5b50*/  FADD.FTZ R173, R173, R172 ;  /* 0x000000acadad7221 */ /* 0x000fc60000010000 */
[----:B------:R-:W-:Y:S01]  /*5b60*/  HGMMA.64x256x16.F32 R24, R152, gdesc[UR8].tnspB, R24, gsb0 ;  /* 0x43e0000898187df0 */ /* 0x000fe20008000818 */
[----:B------:R-:W-:Y:S01]  /*5b70*/  UIADD3 UR10, UR4, 0x180, URZ ;  /* 0x00000180040a7890 */ /* 0x000fe2000fffe03f */
[----:B------:R-:W-:Y:S01]  /*5b80*/  UMOV UR11, 0x40000040 ;  /* 0x40000040000b7882 */ /* 0x000fe20000000000 */
[----:B------:R-:W-:Y:S02]  /*5b90*/  WARPGROUP.DEPBAR.LE gsb0, 0x0 ;  /* 0x00008000000079c5 */ /* 0x000fe40000010000 */
[----:B------:R-:W-:Y:S01]  /*5ba0*/  F2FP.F16.F32.PACK_AB R152, R177, R176 ;  /* 0x000000b0b198723e */ /* 0x000fe200000000ff */
[----:B------:R-:W-:Y:S01]  /*5bb0*/  FADD.FTZ R176, R176, R173 ;  /* 0x000000adb0b07221 */ /* 0x000fe20000010000 */
[----:B------:R-:W-:Y:S02]  /*5bc0*/  F2FP.F16.F32.PACK_AB R154, R181, R180 ;  /* 0x000000b4b59a723e */ /* 0x000fe400000000ff */
[----:B------:R-:W-:Y:S01]  /*5bd0*/  F2FP.F16.F32.PACK_AB R153, R179, R178 ;  /* 0x000000b2b399723e */ /* 0x000fe200000000ff */
[----:B------:R-:W-:Y:S01]  /*5be0*/  FADD.FTZ R177, R177, R176 ;  /* 0x000000b0b1b17221 */ /* 0x000fe20000010000 */
[----:B------:R-:W-:-:S03]  /*5bf0*/  F2FP.F16.F32.PACK_AB R155, R183, R182 ;  /* 0x000000b6b79b723e */ /* 0x000fc600000000ff */
[----:B------:R-:W-:Y:S01]  /*5c00*/  FADD.FTZ R180, R180, R177 ;  /* 0x000000b1b4b47221 */ /* 0x000fe20000010000 */
[----:B------:R-:W-:-:S03]  /*5c10*/  WARPGROUP.ARRIVE ;  /* 0x00000000000079c5 */ /* 0x000fc60000000000 */
[----:B------:R-:W-:-:S10]  /*5c20*/  FADD.FTZ R181, R181, R180 ;  /* 0x000000b4b5b57221 */ /* 0x000fd40000010000 */
        /* <DEDUP_REMOVED lines=19> */
[----:B0-----:R-:W-:Y:S02]  /*5d60*/  F2FP.F16.F32.PACK_AB R154, R197, R196 ;  /* 0x000000c4c59a723e */ /* 0x001fe400000000ff */
[----:B-1----:R-:W-:Y:S01]  /*5d70*/  F2FP.F16.F32.PACK_AB R153, R195, R194 ;  /* 0x000000c2c399723e */ /* 0x002fe200000000ff */
[----:B------:R-:W-:Y:S01]  /*5d80*/  FADD.FTZ R193, R193, R192 ;  /* 0x000000c0c1c17221 */ /* 0x000fe20000010000 */
[----:B---3--:R-:W-:-:S03]  /*5d90*/  F2FP.F16.F32.PACK_AB R155, R199, R198 ;  /* 0x000000c6c79b723e */ /* 0x008fc600000000ff */
[----:B------:R-:W-:Y:S01]  /*5da0*/  FADD.FTZ R196, R196, R193 ;  /* 0x000000c1c4c47221 */ /* 0x000fe20000010000 */
[----:B------:R-:W-:-:S03]  /*5db0*/  WARPGROUP.ARRIVE ;  /* 0x00000000000079c5 */ /* 0x000fc60000000000 */
[----:B------:R-:W-:-:S10]  /*5dc0*/  FADD.FTZ R3, R197, R196 ;  /* 0x000000c4c5037221 */ /* 0x000fd40000010000 */
[----:B------:R-:W-:Y:S03]  /*5dd0*/  HGMMA.64x256x16.F32 R24, R152, gdesc[UR8].tnspB, R24, gsb0 ;  /* 0x43e0000898187df0 */ /* 0x000fe60008000818 */
[----:B------:R-:W-:Y:S02]  /*5de0*/  WARPGROUP.DEPBAR.LE gsb0, 0x0 ;  /* 0x00008000000079c5 */ /* 0x000fe40000010000 */
[----:B------:R-:W-:Y:S01]  /*5df0*/  FFMA.FTZ R152, R157, R205, R213 ;  /* 0x000000cd9d987223 */ /* 0x000fe200000100d5 */
[----:B------:R0:W-:Y:S03]  /*5e00*/  @!P1 SYNCS.ARRIVE.TRANS64.RED.A1T0 RZ, [R214+URZ], RZ ;  /* 0x000000ffd6ff99a7 */ /* 0x0001e6000810043f */
[----:B------:R-:W-:-:S04]  /*5e10*/  FADD.FTZ R215, R215, R152 ;  /* 0x00000098d7d77221 */ /* 0x000fc80000010000 */
        /* <DEDUP_REMOVED lines=21> */
[----:B------:R-:W-:Y:S01]  /*5f70*/  FADD.FTZ R205, R199, R198 ;  /* 0x000000c6c7cd7221 */ /* 0x000fe20000010000 */
[----:B0-----:R-:W-:Y:S06]  /*5f80*/  @P2 BRA `(.L_x_1057) ;  /* 0xffffffdc004c2947 */ /* 0x001fec000383ffff */
.L_x_1048:
[----:B------:R-:W0:Y:S01]  /*5f90*/  SHFL.BFLY PT, R4, R3, 0x2, 0x1f ;  /* 0x0c401f0003047f89 */ /* 0x000e2200000e0000 */
[----:B------:R-:W-:Y:S01]  /*5fa0*/  IMAD.MOV.U32 R7, RZ, RZ, RZ ;  /* 0x000000ffff077224 */ /* 0x000fe200078e00ff */
[----:B------:R-:W-:Y:S01]  /*5fb0*/  R2UR UR4, R219 ;  /* 0x00000000db0472ca */ /* 0x000fe200000e0000 */
[----:B------:R-:W-:Y:S01]  /*5fc0*/  UIADD3 UR36, UR36, 0x1, URZ ;  /* 0x0000000124247890 */ /* 0x000fe2000fffe03f */
[----:B------:R-:W1:Y:S01]  /*5fd0*/  SHFL.BFLY PT, R6, R205, 0x2, 0x1f ;  /* 0x0c401f00cd067f89 */ /* 0x000e6200000e0000 */
[----:B------:R-:W-:Y:S01]  /*5fe0*/  IMAD.MOV.U32 R9, RZ, RZ, -0x800000 ;  /* 0xff800000ff097424 */ /* 0x000fe200078e00ff */
[----:B------:R2:W-:Y:S06]  /*5ff0*/  BAR.ARV R158, 0x100 ;  /* 0x0004009e0000751d */ /* 0x0005ec0000002000 */
[----:B------:R-:W-:Y:S01]  /*6000*/  UISETP.NE.AND UP0, UPT, UR36, 0x2, UPT ;  /* 0x000000022400788c */ /* 0x000fe2000bf05270 */
[----:B------:R-:W-:Y:S01]  /*6010*/  IMAD.MOV.U32 R8, RZ, RZ, -0x800000 ;  /* 0xff800000ff087424 */ /* 0x000fe200078e00ff */
[----:B------:R-:W-:Y:S06]  /*6020*/  BAR.ARV 0x8, 0x180 ;  /* 0x0206000000007b1d */ /* 0x000fec0000002000 */
[----:B------:R-:W-:Y:S01]  /*6030*/  UIADD3 UR4, UR4, 0x1, URZ ;  /* 0x0000000104047890 */ /* 0x000fe2000fffe03f */
[----:B------:R-:W-:Y:S01]  /*6040*/  PLOP3.LUT P0, PT, PT, PT, PT, 0x8, 0x0 ;  /* 0x000000000000781c */ /* 0x000fe20003f0e170 */
[----:B0-----:R-:W-:Y:S01]  /*6050*/  FADD.FTZ R4, R4, R3 ;  /* 0x0000000304047221 */ /* 0x001fe20000010000 */
[----:B------:R-:W-:Y:S01]  /*6060*/  IMAD.MOV.U32 R3, RZ, RZ, RZ ;  /* 0x000000ffff037224 */ /* 0x000fe200078e00ff */
[----:B------:R-:W-:Y:S01]  /*6070*/  USEL UR36, UR36, URZ, UP0 ;  /* 0x0000003f24247287 */ /* 0x000fe20008000000 */
[----:B-1----:R-:W-:-:S02]  /*6080*/  FADD.FTZ R6, R6, R205 ;  /* 0x000000cd06067221 */ /* 0x002fc40000010000 */
[----:B------:R-:W0:Y:S01]  /*6090*/  SHFL.BFLY PT, R5, R4, 0x1, 0x1f ;  /* 0x0c201f0004057f89 */ /* 0x000e2200000e0000 */
[----:B------:R-:W-:Y:S01]  /*60a0*/  IMAD.U32 R219, RZ, RZ, UR4 ;  /* 0x00000004ffdb7e24 */ /* 0x000fe2000f8e00ff */
[----:B------:R-:W-:-:S04]  /*60b0*/  USEL UR4, URZ, 0x1, UP0 ;  /* 0x000000013f047887 */ /* 0x000fc80008000000 */
[----:B------:R-:W-:Y:S01]  /*60c0*/  ULOP3.LUT UR37, UR37, UR4, URZ, 0x3c, !UPT ;  /* 0x0000000425257292 */ /* 0x000fe2000f8e3c3f */
[----:B0-----:R-:W-:Y:S02]  /*60d0*/  FADD.FTZ R10, R4, R5 ;  /* 0x00000005040a7221 */ /* 0x001fe40000010000 */
[----:B------:R-:W0:Y:S03]  /*60e0*/  SHFL.BFLY PT, R5, R6, 0x1, 0x1f ;  /* 0x0c201f0006057f89 */ /* 0x000e2600000e0000 */
[----:B------:R-:W-:-:S13]  /*60f0*/  FSETP.NE.FTZ.AND P1, PT, R10, RZ, PT ;  /* 0x000000ff0a00720b */ /* 0x000fda0003f35000 */
[----:B------:R-:W1:Y:S01]  /*6100*/  @P1 MUFU.RCP R7, R10 ;  /* 0x0000000a00071308 */ /* 0x000e620000001000 */
[----:B0-----:R-:W-:-:S07]  /*6110*/  FADD.FTZ R11, R6, R5 ;  /* 0x00000005060b7221 */ /* 0x001fce0000010000 */
[----:B------:R-:W0:Y:S01]  /*6120*/  @P1 MUFU.LG2 R4, R10 ;  /* 0x0000000a00041308 */ /* 0x000e220000000c00 */
[----:B------:R-:W-:Y:S01]  /*6130*/  IMAD.U32 R5, RZ, RZ, UR5 ;  /* 0x00000005ff057e24 */ /* 0x000fe2000f8e00ff */
[----:B------:R-:W-:-:S03]  /*6140*/  FSETP.NE.FTZ.AND P2, PT, R11, RZ, PT ;  /* 0x000000ff0b00720b */ /* 0x000fc60003f55000 */
[----:B------:R-:W-:Y:S01]  /*6150*/  @P1 FMUL.FTZ R5, R5, 0.69314718246459960938 ;  /* 0x3f31721805051820 */ /* 0x000fe20000410000 */
        /* <DEDUP_REMOVED lines=17> */
[----:B------:R-:W3:Y:S01]  /*6270*/  @P2 MUFU.RCP R3, R11 ;  /* 0x0000000b00032308 */ /* 0x000ee20000001000 */
        /* <DEDUP_REMOVED lines=48> */
[----:B------:R-:W-:-:S02]  /*6580*/  IMAD.U32 R7, RZ, RZ, UR5 ;  /* 0x00000005ff077e24 */ /* 0x000fc4000f8e00ff */
[----:B0-----:R-:W-:Y:S01]  /*6590*/  @P1 FMUL.FTZ R4, R4, 0.69314718246459960938 ;  /* 0x3f31721804041820 */ /* 0x001fe20000410000 */
[----:B-1----:R-:W-:Y:S01]  /*65a0*/  @P2 FMUL.FTZ R6, R6, 0.69314718246459960938 ;  /* 0x3f31721806062820 */ /* 0x002fe20000410000 */
[-C--:B---3--:R-:W-:Y:S01]  /*65b0*/  FMUL.FTZ R10, R83, R3.reuse ;  /* 0x00000003530a7220 */ /* 0x088fe20000410000 */
[----:B------:R-:W-:Y:S01]  /*65c0*/  @P2 FMUL.FTZ R7, R7, 0.69314718246459960938 ;  /* 0x3f31721807072820 */ /* 0x000fe20000410000 */
        /* <DEDUP_REMOVED lines=19> */
[-C--:B--2---:R-:W-:Y:S01]  /*6700*/  FMUL.FTZ R158, R55, R3.reuse ;  /* 0x00000003379e7220 */ /* 0x084fe20000410000 */
        /* <DEDUP_REMOVED lines=45> */
.L_x_1036:
[----:B0-----:R-:W0:Y:S01]  /*69e0*/  S2R R5, SR_CgaCtaId ;  /* 0x0000000000057919 */ /* 0x001e220000008800 */
        /* <DEDUP_REMOVED lines=30> */
[----:B------:R-:W-:Y:S02]  /*6bd0*/  MOV R4, R0 ;  /* 0x0000000000047202 */ /* 0x000fe40000000f00 */
[----:B0-----:R-:W-:-:S02]  /*6be0*/  MOV R5, R13 ;  /* 0x0000000d00057202 */ /* 0x001fc40000000f00 */
[----:B------:R-:W-:Y:S02]  /*6bf0*/  F2FP.F16.F32.PACK_AB R51, R158, R51 ;  /* 0x000000339e33723e */ /* 0x000fe400000000ff */
[----:B------:R-:W-:Y:S01]  /*6c00*/  F2FP.F16.F32.PACK_AB R57, R157, R58 ;  /* 0x0000003a9d39723e */ /* 0x000fe200000000ff */
[----:B------:R-:W-:Y:S01]  /*6c10*/  IMAD.WIDE R106, R225, 0x2, R4 ;  /* 0x00000002e16a7825 */ /* 0x000fe200078e0204 */
[----:B------:R-:W-:Y:S02]  /*6c20*/  F2FP.F16.F32.PACK_AB R64, R65, R64 ;  /* 0x000000404140723e */ /* 0x000fe400000000ff */
[----:B------:R-:W-:Y:S02]  /*6c30*/  F2FP.F16.F32.PACK_AB R58, R61, R60 ;  /* 0x0000003c3d3a723e */ /* 0x000fe400000000ff */
[C---:B------:R-:W-:Y:S02]  /*6c40*/  IADD3 R173, P1, R106.reuse, 0x20, RZ ;  /* 0x000000206aad7810 */ /* 0x040fe40007f3e0ff */
[----:B------:R-:W-:-:S02]  /*6c50*/  IADD3 R175, P0, R106, 0x40, RZ ;  /* 0x000000406aaf7810 */ /* 0x000fc40007f1e0ff */
[C---:B------:R-:W-:Y:S01]  /*6c60*/  IADD3 R183, P5, R106.reuse, 0x4040, RZ ;  /* 0x000040406ab77810 */ /* 0x040fe20007fbe0ff */
[--C-:B------:R-:W-:Y:S01]  /*6c70*/  IMAD.X R15, RZ, RZ, R107.reuse, P1 ;  /* 0x000000ffff0f7224 */ /* 0x100fe200008e066b */
[C---:B------:R-:W-:Y:S01]  /*6c80*/  IADD3 R177, P4, R106.reuse, 0x60, RZ ;  /* 0x000000606ab17810 */ /* 0x040fe20007f9e0ff */
[--C-:B------:R-:W-:Y:S01]  /*6c90*/  IMAD.X R17, RZ, RZ, R107.reuse, P0 ;  /* 0x000000ffff117224 */ /* 0x100fe200000e066b */
[C---:B------:R-:W-:Y:S01]  /*6ca0*/  LOP3.LUT R13, R106.reuse, 0x380, RZ, 0xc0, !PT ;  /* 0x000003806a0d7812 */ /* 0x040fe200078ec0ff */
[--C-:B------:R-:W-:Y:S01]  /*6cb0*/  IMAD.X R39, RZ, RZ, R107.reuse, P5 ;  /* 0x000000ffff277224 */ /* 0x100fe200028e066b */
[C---:B------:R-:W-:Y:S01]  /*6cc0*/  IADD3 R179, P3, R106.reuse, 0x4000, RZ ;  /* 0x000040006ab37810 */ /* 0x040fe20007f7e0ff */
[--C-:B------:R-:W-:Y:S01]  /*6cd0*/  IMAD.X R19, RZ, RZ, R107.reuse, P4 ;  /* 0x000000ffff137224 */ /* 0x100fe200020e066b */
[C---:B------:R-:W-:Y:S02]  /*6ce0*/  IADD3 R181, P6, R106.reuse, 0x4020, RZ ;  /* 0x000040206ab57810 */ /* 0x040fe40007fde0ff */
        /* <DEDUP_REMOVED lines=9> */
[C---:B------:R-:W-:Y:S02]  /*6d80*/  IADD3 R6, P5, R106.reuse, 0xc020, RZ ;  /* 0x0000c0206a067810 */ /* 0x040fe40007fbe0ff */
[----:B------:R-:W-:Y:S02]  /*6d90*/  SHF.R.U64 R13, R13, 0x3, RZ ;  /* 0x000000030d0d7819 */ /* 0x000fe400000012ff */
[----:B------:R-:W-:Y:S01]  /*6da0*/  LOP3.LUT R20, R179, 0x380, RZ, 0xc0, !PT ;  /* 0x00000380b3147812 */ /* 0x000fe200078ec0ff */
[--C-:B------:R-:W-:Y:S01]  /*6db0*/  IMAD.X R99, RZ, RZ, R107.reuse, P5 ;  /* 0x000000ffff637224 */ /* 0x100fe200028e066b */
        /* <DEDUP_REMOVED lines=21> */
[----:B------:R-:W-:Y:S02]  /*6f10*/  LOP3.LUT R98, R6, 0x380, RZ, 0xc0, !PT ;  /* 0x0000038006627812 */ /* 0x000fe400078ec0ff */
[----:B------:R-:W-:Y:S02]  /*6f20*/  LOP3.LUT R14, R14, R173, RZ, 0x3c, !PT ;  /* 0x000000ad0e0e7212 */ /* 0x000fe400078e3cff */
[----:B------:R-:W-:-:S02]  /*6f30*/  SHF.R.U64 R30, R30, 0x3, RZ ;  /* 0x000000031e1e7819 */ /* 0x000fc400000012ff */
[----:B------:R-:W-:Y:S02]  /*6f40*/  LOP3.LUT R62, R189, 0x380, RZ, 0xc0, !PT ;  /* 0x00000380bd3e7812 */ /* 0x000fe400078ec0ff */
[----:B------:R-:W-:Y:S02]  /*6f50*/  LOP3.LUT R16, R16, R175, RZ, 0x3c, !PT ;  /* 0x000000af10107212 */ /* 0x000fe400078e3cff */
[----:B------:R-:W-:Y:S02]  /*6f60*/  SHF.R.U64 R38, R38, 0x3, RZ ;  /* 0x0000000326267819 */ /* 0x000fe400000012ff */
[----:B------:R-:W-:Y:S02]  /*6f70*/  LOP3.LUT R70, R191, 0x380, RZ, 0xc0, !PT ;  /* 0x00000380bf467812 */ /* 0x000fe400078ec0ff */
[----:B------:R-:W-:Y:S02]  /*6f80*/  LOP3.LUT R18, R18, R177, RZ, 0x3c, !PT ;  /* 0x000000b112127212 */ /* 0x000fe400078e3cff */
[----:B------:R-:W-:-:S02]  /*6f90*/  SHF.R.U64 R46, R46, 0x3, RZ ;  /* 0x000000032e2e7819 */ /* 0x000fc400000012ff */
[----:B------:R-:W-:Y:S02]  /*6fa0*/  LOP3.LUT R78, R193, 0x380, RZ, 0xc0, !PT ;  /* 0x00000380c14e7812 */ /* 0x000fe400078ec0ff */
[----:B------:R-:W-:Y:S02]  /*6fb0*/  LOP3.LUT R20, R20, R179, RZ, 0x3c, !PT ;  /* 0x000000b314147212 */ /* 0x000fe400078e3cff */
[----:B------:R-:W-:Y:S02]  /*6fc0*/  SHF.R.U64 R54, R54, 0x3, RZ ;  /* 0x0000000336367819 */ /* 0x000fe400000012ff */
[----:B------:R-:W-:Y:S02]  /*6fd0*/  LOP3.LUT R94, R195, 0x380, RZ, 0xc0, !PT ;  /* 0x00000380c35e7812 */ /* 0x000fe400078ec0ff */
[----:B------:R-:W-:Y:S01]  /*6fe0*/  MOV R106, R106 ;  /* 0x0000006a006a7202 */ /* 0x000fe20000000f00 */
[----:B------:R-:W-:Y:S01]  /*6ff0*/  BAR.SYNC.DEFER_BLOCKING 0x1, 0x100 ;  /* 0x0044000000007b1d */ /* 0x000fe20000010000 */
[----:B------:R-:W-:-:S02]  /*7000*/  SHF.R.U64 R29, R98, 0x3, RZ ;  /* 0x00000003621d7819 */ /* 0x000fc400000012ff */
[----:B------:R-:W-:Y:S02]  /*7010*/  LOP3.LUT R30, R30, R181, RZ, 0x3c, !PT ;  /* 0x000000b51e1e7212 */ /* 0x000fe400078e3cff */
[----:B------:R-:W-:Y:S02]  /*7020*/  SHF.R.U64 R62, R62, 0x3, RZ ;  /* 0x000000033e3e7819 */ /* 0x000fe400000012ff */
[----:B------:R-:W-:Y:S02]  /*7030*/  LOP3.LUT R107, R102, 0x380, RZ, 0xc0, !PT ;  /* 0x00000380666b7812 */ /* 0x000fe400078ec0ff */
[----:B------:R-:W-:Y:S02]  /*7040*/  MOV R14, R14 ;  /* 0x0000000e000e7202 */ /* 0x000fe40000000f00 */
[----:B------:R-:W-:Y:S02]  /*7050*/  LOP3.LUT R38, R38, R183, RZ, 0x3c, !PT ;  /* 0x000000b726267212 */ /* 0x000fe400078e3cff */
[----:B------:R-:W-:-:S02]  /*7060*/  SHF.R.U64 R70, R70, 0x3, RZ ;  /* 0x0000000346467819 */ /* 0x000fc400000012ff */
[----:B------:R-:W-:Y:S02]  /*7070*/  MOV R16, R16 ;  /* 0x0000001000107202 */ /* 0x000fe40000000f00 */
[----:B------:R-:W-:Y:S02]  /*7080*/  LOP3.LUT R46, R46, R185, RZ, 0x3c, !PT ;  /* 0x000000b92e2e7212 */ /* 0x000fe400078e3cff */
[----:B------:R-:W-:Y:S02]  /*7090*/  SHF.R.U64 R78, R78, 0x3, RZ ;  /* 0x000000034e4e7819 */ /* 0x000fe400000012ff */
[----:B------:R-:W-:Y:S02]  /*70a0*/  LOP3.LUT R156, R151, 0x380, RZ, 0xc0, !PT ;  /* 0x00000380979c7812 */ /* 0x000fe400078ec0ff */
[----:B------:R-:W-:Y:S01]  /*70b0*/  MOV R18, R18 ;  /* 0x0000001200127202 */ /* 0x000fe20000000f00 */
[----:B------:R0:W-:Y:S01]  /*70c0*/  STSM.16.M88.4 [R106], R24 ;  /* 0x000000186a007844 */ /* 0x0001e20000000200 */
[----:B------:R-:W-:-:S02]  /*70d0*/  LOP3.LUT R54, R54, R187, RZ, 0x3c, !PT ;  /* 0x000000bb36367212 */ /* 0x000fc400078e3cff */
[----:B------:R-:W-:Y:S01]  /*70e0*/  SHF.R.U64 R94, R94, 0x3, RZ ;  /* 0x000000035e5e7819 */ /* 0x000fe200000012ff */
[----:B------:R-:W-:Y:S01]  /*70f0*/  STSM.16.M88.4 [R14], R32 ;  /* 0x000000200e007844 */ /* 0x000fe20000000200 */
[----:B------:R-:W-:Y:S02]  /*7100*/  LOP3.LUT R98, R29, R6, RZ, 0x3c, !PT ;  /* 0x000000061d627212 */ /* 0x000fe400078e3cff */
[----:B------:R-:W-:Y:S01]  /*7110*/  MOV R20, R20 ;  /* 0x0000001400147202 */ /* 0x000fe20000000f00 */
[----:B------:R-:W-:Y:S01]  /*7120*/  STSM.16.M88.4 [R16], R40 ;  /* 0x0000002810007844 */ /* 0x000fe20000000200 */
[----:B------:R-:W-:Y:S02]  /*7130*/  F2FP.F16.F32.PACK_AB R59, R155, R59 ;  /* 0x0000003b9b3b723e */ /* 0x000fe400000000ff */
[----:B------:R-:W-:Y:S01]  /*7140*/  F2FP.F16.F32.PACK_AB R65, R154, R66 ;  /* 0x000000429a41723e */ /* 0x000fe200000000ff */
[----:B------:R1:W-:Y:S01]  /*7150*/  STSM.16.M88.4 [R18], R48 ;  /* 0x0000003012007844 */ /* 0x0003e20000000200 */
[----:B------:R-:W-:-:S02]  /*7160*/  F2FP.F16.F32.PACK_AB R72, R73, R72 ;  /* 0x000000484948723e */ /* 0x000fc400000000ff */
[----:B------:R-:W-:Y:S01]  /*7170*/  LOP3.LUT R62, R62, R189, RZ, 0x3c, !PT ;  /* 0x000000bd3e3e7212 */ /* 0x000fe200078e3cff */
[----:B------:R2:W-:Y:S01]  /*7180*/  STSM.16.M88.4 [R20], R56 ;  /* 0x0000003814007844 */ /* 0x0005e20000000200 */
[----:B------:R-:W-:Y:S02]  /*7190*/  SHF.R.U64 R107, R107, 0x3, RZ ;  /* 0x000000036b6b7819 */ /* 0x000fe400000012ff */
[----:B------:R-:W-:Y:S02]  /*71a0*/  MOV R30, R30 ;  /* 0x0000001e001e7202 */ /* 0x000fe40000000f00 */
[----:B------:R-:W-:Y:S02]  /*71b0*/  F2FP.F16.F32.PACK_AB R66, R69, R68 ;  /* 0x000000444542723e */ /* 0x000fe400000000ff */
[----:B------:R-:W-:Y:S02]  /*71c0*/  F2FP.F16.F32.PACK_AB R67, R153, R67 ;  /* 0x000000439943723e */ /* 0x000fe400000000ff */
[----:B------:R-:W-:-:S02]  /*71d0*/  F2FP.F16.F32.PACK_AB R73, R152, R74 ;  /* 0x0000004a9849723e */ /* 0x000fc400000000ff */
[----:B------:R-:W-:Y:S01]  /*71e0*/  F2FP.F16.F32.PACK_AB R80, R81, R80 ;  /* 0x000000505150723e */ /* 0x000fe200000000ff */
[----:B------:R2:W-:Y:S01]  /*71f0*/  STSM.16.M88.4 [R30], R64 ;  /* 0x000000401e007844 */ /* 0x0005e20000000200 */
[----:B------:R-:W-:Y:S02]  /*7200*/  LOP3.LUT R70, R70, R191, RZ, 0x3c, !PT ;  /* 0x000000bf46467212 */ /* 0x000fe400078e3cff */
[----:B------:R-:W-:Y:S02]  /*7210*/  MOV R38, R38 ;  /* 0x0000002600267202 */ /* 0x000fe40000000f00 */
[----:B------:R-:W-:Y:S02]  /*7220*/  F2FP.F16.F32.PACK_AB R74, R77, R76 ;  /* 0x0000004c4d4a723e */ /* 0x000fe400000000ff */
[----:B------:R-:W-:Y:S01]  /*7230*/  F2FP.F16.F32.PACK_AB R75, R11, R75 ;  /* 0x0000004b0b4b723e */ /* 0x000fe200000000ff */
[----:B------:R-:W3:Y:S01]  /*7240*/  LDC R76, c[0x0][0xce8] ;  /* 0x00033a00ff4c7b82 */ /* 0x000ee20000000800 */
[----:B------:R-:W-:-:S02]  /*7250*/  F2FP.F16.F32.PACK_AB R81, R10, R82 ;  /* 0x000000520a51723e */ /* 0x000fc400000000ff */
[----:B------:R-:W-:Y:S01]  /*7260*/  LOP3.LUT R78, R78, R193, RZ, 0x3c, !PT ;  /* 0x000000c14e4e7212 */ /* 0x000fe200078e3cff */
[----:B------:R2:W-:Y:S01]  /*7270*/  STSM.16.M88.4 [R38], R72 ;  /* 0x0000004826007844 */ /* 0x0005e20000000200 */
[----:B------:R-:W-:Y:S02]  /*7280*/  SHF.R.U64 R28, R156, 0x3, RZ ;  /* 0x000000039c1c7819 */ /* 0x000fe400000012ff */
[----:B------:R-:W-:Y:S02]  /*7290*/  MOV R46, R46 ;  /* 0x0000002e002e7202 */ /* 0x000fe40000000f00 */
[----:B------:R-:W-:Y:S02]  /*72a0*/  F2FP.F16.F32.PACK_AB R82, R85, R84 ;  /* 0x000000545552723e */ /* 0x000fe400000000ff */
[----:B------:R-:W-:Y:S02]  /*72b0*/  F2FP.F16.F32.PACK_AB R83, R83, R86 ;  /* 0x000000565353723e */ /* 0x000fe400000000ff */
[----:B------:R-:W-:-:S02]  /*72c0*/  LOP3.LUT R94, R94, R195, RZ, 0x3c, !PT ;  /* 0x000000c35e5e7212 */ /* 0x000fc400078e3cff */
[----:B------:R-:W-:Y:S01]  /*72d0*/  MOV R54, R54 ;  /* 0x0000003600367202 */ /* 0x000fe20000000f00 */
[----:B------:R2:W-:Y:S01]  /*72e0*/  STSM.16.M88.4 [R46], R80 ;  /* 0x000000502e007844 */ /* 0x0005e20000000200 */
[----:B------:R-:W-:Y:S02]  /*72f0*/  MOV R6, R98 ;  /* 0x0000006200067202 */ /* 0x000fe40000000f00 */
[----:B------:R-:W-:Y:S02]  /*7300*/  F2FP.F16.F32.PACK_AB R84, R89, R88 ;  /* 0x000000585954723e */ /* 0x000fe400000000ff */
[----:B------:R-:W-:Y:S02]  /*7310*/  F2FP.F16.F32.PACK_AB R85, R91, R90 ;  /* 0x0000005a5b55723e */ /* 0x000fe400000000ff */
[----:B------:R-:W-:Y:S02]  /*7320*/  F2FP.F16.F32.PACK_AB R86, R93, R92 ;  /* 0x0000005c5d56723e */ /* 0x000fe400000000ff */
[----:B------:R-:W-:-:S02]  /*7330*/  F2FP.F16.F32.PACK_AB R87, R165, R87 ;  /* 0x00000057a557723e */ /* 0x000fc400000000ff */
[----:B------:R-:W-:Y:S02]  /*7340*/  F2FP.F16.F32.PACK_AB R96, R97, R96 ;  /* 0x000000606160723e */ /* 0x000fe400000000ff */
[----:B------:R-:W-:Y:S01]  /*7350*/  LOP3.LUT R102, R107, R102, RZ, 0x3c, !PT ;  /* 0x000000666b667212 */ /* 0x000fe200078e3cff */
[----:B------:R2:W-:Y:S01]  /*7360*/  STSM.16.M88.4 [R54], R84 ;  /* 0x0000005436007844 */ /* 0x0005e20000000200 */
[----:B------:R-:W-:Y:S02]  /*7370*/  MOV R62, R62 ;  /* 0x0000003e003e7202 */ /* 0x000fe40000000f00 */
[----:B------:R-:W-:Y:S02]  /*7380*/  F2FP.F16.F32.PACK_AB R97, R167, R166 ;  /* 0x000000a6a761723e */ /* 0x000fe400000000ff */
[----:B------:R-:W-:Y:S02]  /*7390*/  F2FP.F16.F32.PACK_AB R98, R101, R100 ;  /* 0x000000646562723e */ /* 0x000fe400000000ff */
[----:B------:R-:W-:-:S02]  /*73a0*/  F2FP.F16.F32.PACK_AB R99, R169, R168 ;  /* 0x000000a8a963723e */ /* 0x000fc400000000ff */
[----:B------:R-:W-:Y:S02]  /*73b0*/  F2FP.F16.F32.PACK_AB R104, R105, R104 ;  /* 0x000000686968723e */ /* 0x000fe400000000ff */
[----:B------:R-:W-:Y:S01]  /*73c0*/  F2FP.F16.F32.PACK_AB R112, R113, R112 ;  /* 0x000000707170723e */ /* 0x000fe200000000ff */
[----:B------:R2:W-:Y:S01]  /*73d0*/  STSM.16.M88.4 [R62], R96 ;  /* 0x000000603e007844 */ /* 0x0005e20000000200 */
[----:B------:R-:W-:Y:S02]  /*73e0*/  MOV R70, R70 ;  /* 0x0000004600467202 */ /* 0x000fe40000000f00 */
[----:B------:R-:W-:Y:S02]  /*73f0*/  F2FP.F16.F32.PACK_AB R105, R171, R170 ;  /* 0x000000aaab69723e */ /* 0x000fe400000000ff */
[----:B0-----:R-:W-:Y:S02]  /*7400*/  F2FP.F16.F32.PACK_AB R106, R109, R108 ;  /* 0x0000006c6d6a723e */ /* 0x001fe400000000ff */
[----:B------:R-:W-:-:S02]  /*7410*/  F2FP.F16.F32.PACK_AB R107, R111, R110 ;  /* 0x0000006e6f6b723e */ /* 0x000fc400000000ff */
[----:B------:R-:W-:Y:S02]  /*7420*/  F2FP.F16.F32.PACK_AB R113, R115, R114 ;  /* 0x000000727371723e */ /* 0x000fe400000000ff */
[----:B------:R-:W-:Y:S01]  /*7430*/  F2FP.F16.F32.PACK_AB R120, R121, R120 ;  /* 0x000000787978723e */ /* 0x000fe200000000ff */
[----:B------:R2:W-:Y:S01]  /*7440*/  STSM.16.M88.4 [R70], R104 ;  /* 0x0000006846007844 */ /* 0x0005e20000000200 */
[----:B------:R-:W-:Y:S02]  /*7450*/  LOP3.LUT R12, R28, R151, RZ, 0x3c, !PT ;  /* 0x000000971c0c7212 */ /* 0x000fe400078e3cff */
[----:B------:R-:W-:Y:S02]  /*7460*/  MOV R78, R78 ;  /* 0x0000004e004e7202 */ /* 0x000fe40000000f00 */
[----:B------:R-:W-:Y:S02]  /*7470*/  F2FP.F16.F32.PACK_AB R114, R117, R116 ;  /* 0x000000747572723e */ /* 0x000fe400000000ff */
[----:B------:R-:W-:-:S02]  /*7480*/  F2FP.F16.F32.PACK_AB R115, R119, R118 ;  /* 0x000000767773723e */ /* 0x000fc400000000ff */
[----:B------:R-:W-:Y:S02]  /*7490*/  F2FP.F16.F32.PACK_AB R121, R123, R122 ;  /* 0x0000007a7b79723e */ /* 0x000fe400000000ff */
[----:B------:R-:W-:Y:S01]  /*74a0*/  F2FP.F16.F32.PACK_AB R128, R129, R128 ;  /* 0x000000808180723e */ /* 0x000fe200000000ff */
[----:B------:R2:W-:Y:S01]  /*74b0*/  STSM.16.M88.4 [R78], R112 ;  /* 0x000000704e007844 */ /* 0x0005e20000000200 */
[----:B------:R-:W-:Y:S02]  /*74c0*/  MOV R94, R94 ;  /* 0x0000005e005e7202 */ /* 0x000fe40000000f00 */
[----:B------:R-:W-:Y:S02]  /*74d0*/  F2FP.F16.F32.PACK_AB R122, R125, R124 ;  /* 0x0000007c7d7a723e */ /* 0x000fe400000000ff */
[----:B------:R-:W-:Y:S02]  /*74e0*/  F2FP.F16.F32.PACK_AB R123, R127, R126 ;  /* 0x0000007e7f7b723e */ /* 0x000fe400000000ff */
[----:B------:R-:W-:-:S02]  /*74f0*/  F2FP.F16.F32.PACK_AB R129, R131, R130 ;  /* 0x000000828381723e */ /* 0x000fc400000000ff */
[----:B------:R-:W-:Y:S01]  /*7500*/  F2FP.F16.F32.PACK_AB R136, R137, R136 ;  /* 0x000000888988723e */ /* 0x000fe200000000ff */
[----:B------:R2:W-:Y:S01]  /*7510*/  STSM.16.M88.4 [R94], R120 ;  /* 0x000000785e007844 */ /* 0x0005e20000000200 */
[----:B------:R-:W-:Y:S02]  /*7520*/  F2FP.F16.F32.PACK_AB R130, R133, R132 ;  /* 0x000000848582723e */ /* 0x000fe400000000ff */
[----:B------:R-:W-:Y:S02]  /*7530*/  F2FP.F16.F32.PACK_AB R131, R135, R134 ;  /* 0x000000868783723e */ /* 0x000fe400000000ff */
[----:B------:R-:W-:Y:S02]  /*7540*/  F2FP.F16.F32.PACK_AB R137, R139, R138 ;  /* 0x0000008a8b89723e */ /* 0x000fe400000000ff */
[----:B------:R-:W-:Y:S01]  /*7550*/  F2FP.F16.F32.PACK_AB R144, R145, R144 ;  /* 0x000000909190723e */ /* 0x000fe200000000ff */
[----:B------:R2:W-:Y:S01]  /*7560*/  STSM.16.M88.4 [R6], R128 ;  /* 0x0000008006007844 */ /* 0x0005e20000000200 */
[----:B------:R-:W-:-:S02]  /*7570*/  MOV R102, R102 ;  /* 0x0000006600667202 */ /* 0x000fc40000000f00 */
[----:B------:R-:W-:Y:S02]  /*7580*/  F2FP.F16.F32.PACK_AB R138, R141, R140 ;  /* 0x0000008c8d8a723e */ /* 0x000fe400000000ff */
[----:B------:R-:W-:Y:S02]  /*7590*/  F2FP.F16.F32.PACK_AB R139, R143, R142 ;  /* 0x0000008e8f8b723e */ /* 0x000fe400000000ff */
[----:B------:R-:W-:Y:S02]  /*75a0*/  F2FP.F16.F32.PACK_AB R145, R147, R146 ;  /* 0x000000929391723e */ /* 0x000fe400000000ff */
[----:B------:R-:W-:Y:S01]  /*75b0*/  MOV R12, R12 ;  /* 0x0000000c000c7202 */ /* 0x000fe20000000f00 */
[----:B------:R2:W-:Y:S01]  /*75c0*/  STSM.16.M88.4 [R102], R136 ;  /* 0x0000008866007844 */ /* 0x0005e20000000200 */
[----:B------:R-:W-:Y:S02]  /*75d0*/  F2FP.F16.F32.PACK_AB R146, R149, R148 ;  /* 0x000000949592723e */ /* 0x000fe400000000ff */
[----:B------:R-:W-:-:S02]  /*75e0*/  F2FP.F16.F32.PACK_AB R147, R3, R150 ;  /* 0x000000960393723e */ /* 0x000fc400000000ff */
[----:B------:R-:W-:Y:S02]  /*75f0*/  R2UR UR4, R218 ;  /* 0x00000000da0472ca */ /* 0x000fe400000e0000 */
[----:B------:R-:W-:Y:S01]  /*7600*/  PLOP3.LUT P0, PT, PT, PT, UP0, 0x80, 0x0 ;  /* 0x000000000000781c */ /* 0x000fe20003f0f008 */
[----:B------:R2:W-:Y:S01]  /*7610*/  STSM.16.M88.4 [R12], R144 ;  /* 0x000000900c007844 */ /* 0x0005e20000000200 */
[----:B------:R-:W-:-:S09]  /*7620*/  R2UR UR12, R203 ;  /* 0x00000000cb0c72ca */ /* 0x000fd200000e0000 */
[----:B------:R-:W-:Y:S02]  /*7630*/  USHF.L.U64.HI UR11, UR61, 0x2, UR4 ;  /* 0x000000023d0b7899 */ /* 0x000fe40008010204 */
[----:B------:R-:W-:-:S04]  /*7640*/  UIADD3 UR4, UP1, UR10, UR8, URZ ;  /* 0x000000080a047290 */ /* 0x000fc8000ff3e03f */
[----:B------:R-:W-:Y:S02]  /*7650*/  UIADD3.X UR7, UR11, UR9, URZ, UP1, !UPT ;  /* 0x000000090b077290 */ /* 0x000fe40008ffe43f */
[----:B------:R-:W-:Y:S01]  /*7660*/  IMAD.U32 R10, RZ, RZ, UR4 ;  /* 0x00000004ff0a7e24 */ /* 0x000fe2000f8e00ff */
[----:B------:R-:W-:-:S03]  /*7670*/  ULDC.64 UR8, c[0x0][0xd08] ;  /* 0x0003420000087ab9 */ /* 0x000fc60000000a00 */
[----:B------:R-:W-:Y:S01]  /*7680*/  IMAD.U32 R11, RZ, RZ, UR7 ;  /* 0x00000007ff0b7e24 */ /* 0x000fe2000f8e00ff */
[----:B------:R-:W-:Y:S06]  /*7690*/  BAR.SYNC.DEFER_BLOCKING 0x1, 0x100 ;  /* 0x0044000000007b1d */ /* 0x000fec0000010000 */
[----:B------:R-:W4:Y:S01]  /*76a0*/  @P0 LDG.E R3, desc[UR38][R10.64] ;  /* 0x000000260a030981 */ /* 0x000f22000c1e1900 */
[----:B------:R-:W-:Y:S01]  /*76b0*/  UISETP.NE.U32.AND UP1, UPT, UR8, URZ, UPT ;  /* 0x0000003f0800728c */ /* 0x000fe2000bf25070 */
[----:B---3--:R-:W-:Y:S01]  /*76c0*/  ISETP.NE.AND P1, PT, R76, 0x1, PT ;  /* 0x000000014c00780c */ /* 0x008fe20003f25270 */
[----:B------:R-:W-:Y:S01]  /*76d0*/  ULDC UR7, c[0x0][0xb88] ;  /* 0x0002e20000077ab9 */ /* 0x000fe20000000800 */
[----:B------:R-:W-:Y:S01]  /*76e0*/  UMOV UR4, URZ ;  /* 0x0000003f00047c82 */ /* 0x000fe20008000000 */
[----:B------:R-:W-:Y:S01]  /*76f0*/  UISETP.NE.AND.EX UP1, UPT, UR9, URZ, UPT, UP1 ;  /* 0x0000003f0900728c */ /* 0x000fe2000bf25310 */
[----:B------:R-:W-:-:S05]  /*7700*/  IMAD.U32 R17, RZ, RZ, UR12 ;  /* 0x0000000cff117e24 */ /* 0x000fca000f8e00ff */
[----:B------:R-:W-:-:S04]  /*7710*/  PLOP3.LUT P2, PT, PT, PT, UP1, 0x80, 0x0 ;  /* 0x000000000000781c */ /* 0x000fc80003f4f018 */
[----:B------:R-:W0:Y:S01]  /*7720*/  @P1 LDC R13, c[0x0][0xcec] ;  /* 0x00033b00ff0d1b82 */ /* 0x000e220000000800 */
[----:B------:R-:W-:-:S04]  /*7730*/  @UP1 UIADD3 UR8, UP2, UR10, UR8, URZ ;  /* 0x000000080a081290 */ /* 0x000fc8000ff5e03f */
[----:B------:R-:W-:Y:S02]  /*7740*/  @UP1 UIADD3.X UR9, UR11, UR9, URZ, UP2, !UPT ;  /* 0x000000090b091290 */ /* 0x000fe400097fe43f */
[----:B-1----:R-:W-:Y:S01]  /*7750*/  IMAD.U32 R18, RZ, RZ, UR8 ;  /* 0x00000008ff127e24 */ /* 0x002fe2000f8e00ff */
[----:B------:R-:W1:Y:S03]  /*7760*/  @P1 LDC R15, c[0x0][0xcf0] ;  /* 0x00033c00ff0f1b82 */ /* 0x000e660000000800 */
[----:B------:R-:W-:Y:S01]  /*7770*/  IMAD.U32 R19, RZ, RZ, UR9 ;  /* 0x00000009ff137e24 */ /* 0x000fe2000f8e00ff */
[----:B----4-:R-:W-:Y:S01]  /*7780*/  @P0 R2UR UR4, R3 ;  /* 0x00000000030402ca */ /* 0x010fe200000e0000 */
[----:B------:R-:W-:-:S06]  /*7790*/  IMAD.U32 R3, RZ, RZ, UR7 ;  /* 0x00000007ff037e24 */ /* 0x000fcc000f8e00ff */
[----:B------:R2:W5:Y:S01]  /*77a0*/  @P2 LDG.E R3, desc[UR38][R18.64] ;  /* 0x0000002612032981 */ /* 0x000562000c1e1900 */
[----:B01----:R-:W-:Y:S07]  /*77b0*/  @P2 BRA `(.L_x_1060) ;  /* 0x0000000000102947 */ /* 0x003fee0003800000 */
[----:B------:R-:W-:Y:S05]  /*77c0*/  @!P0 BRA `(.L_x_1060) ;  /* 0x00000000000c8947 */ /* 0x000fea0003800000 */
[----:B--2---:R-:W2:Y:S04]  /*77d0*/  LDG.E R6, desc[UR38][R10.64] ;  /* 0x000000260a067981 */ /* 0x004ea8000c1e1900 */
[----:B-----5:R-:W2:Y:S02]  /*77e0*/  LDG.E R3, desc[UR38][R10.64+0x4] ;  /* 0x000004260a037981 */ /* 0x020ea4000c1e1900 */
[----:B--2---:R-:W-:-:S07]  /*77f0*/  IMAD.IADD R3, R3, 0x1, -R6 ;  /* 0x0000000103037824 */ /* 0x004fce00078e0a06 */
.L_x_1060:
[----:B------:R-:W-:Y:S01]  /*7800*/  R2UR UR17, R202 ;  /* 0x00000000ca1172ca */ /* 0x000fe200000e0000 */
[----:B------:R-:W-:Y:S01]  /*7810*/  ULDC.64 UR12, c[0x0][0xc90] ;  /* 0x00032400000c7ab9 */ /* 0x000fe20000000a00 */
[----:B------:R-:W-:Y:S01]  /*7820*/  R2UR UR15, R218 ;  /* 0x00000000da0f72ca */ /* 0x000fe200000e0000 */
[----:B------:R-:W-:Y:S01]  /*7830*/  USHF.R.S32.HI UR11, URZ, 0x1f, UR4 ;  /* 0x0000001f3f0b7899 */ /* 0x000fe20008011404 */
[----:B--2---:R-:W-:Y:S01]  /*7840*/  IMAD R12, R17, 0x80, R224 ;  /* 0x00000080110c7824 */ /* 0x004fe200078e02e0 */
[----:B------:R-:W-:Y:S01]  /*7850*/  UMOV UR10, UR4 ;  /* 0x00000004000a7c82 */ /* 0x000fe20008000000 */
[----:B------:R-:W-:Y:S01]  /*7860*/  USEL UR61, UR61, URZ, !UP0 ;  /* 0x0000003f3d3d7287 */ /* 0x000fe2000c000000 */
[----:B------:R-:W-:Y:S01]  /*7870*/  IMAD R11, R204, 0x40, R2 ;  /* 0x00000040cc0b7824 */ /* 0x000fe200078e0202 */
[----:B------:R-:W-:Y:S01]  /*7880*/  R2UR UR16, R203 ;  /* 0x00000000cb1072ca */ /* 0x000fe200000e0000 */
[----:B------:R-:W-:-:S04]  /*7890*/  @P1 IMAD.HI.U32 R6, R12, R13, RZ ;  /* 0x0000000d0c061227 */ /* 0x000fc800078e00ff */
[----:B------:R-:W-:Y:S01]  /*78a0*/  USHF.R.S32.HI UR14, URZ, 0x1f, UR17 ;  /* 0x0000001f3f0e7899 */ /* 0x000fe20008011411 */
[----:B------:R-:W-:Y:S01]  /*78b0*/  IMAD.MOV.U32 R10, RZ, RZ, R12 ;  /* 0x000000ffff0a7224 */ /* 0x000fe200078e000c */
[----:B------:R-:W-:Y:S01]  /*78c0*/  UIMAD.WIDE.U32 UR8, UR17, UR12, UR10 ;  /* 0x0000000c110872a5 */ /* 0x000fe2000f8e000a */
[----:B------:R-:W-:Y:S01]  /*78d0*/  @P1 SHF.R.U32.HI R10, RZ, R15, R6 ;  /* 0x0000000fff0a1219 */ /* 0x000fe20000011606 */
[----:B------:R-:W-:Y:S01]  /*78e0*/  UIMAD UR7, UR14, UR12, URZ ;  /* 0x0000000c0e0772a4 */ /* 0x000fe2000f8e023f */
[----:B------:R-:W-:Y:S01]  /*78f0*/  IMAD.WIDE R4, R11, 0x2, R4 ;  /* 0x000000020b047825 */ /* 0x000fe200078e0204 */
[----:B------:R-:W-:Y:S01]  /*7900*/  USEL UR15, UR15, URZ, !UP0 ;  /* 0x0000003f0f0f7287 */ /* 0x000fe2000c000000 */
[--C-:B------:R-:W-:Y:S01]  /*7910*/  SHF.R.S32.HI R6, RZ, 0x1f, R10.reuse ;  /* 0x0000001fff067819 */ /* 0x100fe2000001140a */
[----:B------:R-:W-:Y:S01]  /*7920*/  UIMAD UR7, UR17, UR13, UR7 ;  /* 0x0000000d110772a4 */ /* 0x000fe2000f8e0207 */
[----:B------:R-:W-:Y:S01]  /*7930*/  IMAD.MOV R13, RZ, RZ, -R10 ;  /* 0x000000ffff0d7224 */ /* 0x000fe200078e0a0a */
[----:B------:R-:W-:Y:S01]  /*7940*/  IADD3 R37, P2, R4, 0x5000, RZ ;  /* 0x0000500004257810 */ /* 0x000fe20007f5e0ff */
[----:B------:R-:W-:Y:S01]  /*7950*/  ULDC.64 UR12, c[0x0][0xc98] ;  /* 0x00032600000c7ab9 */ /* 0x000fe20000000a00 */
[----:B------:R-:W-:Y:S01]  /*7960*/  UIADD3 UR9, UR9, UR7, URZ ;  /* 0x0000000709097290 */ /* 0x000fe2000fffe03f */
[----:B------:R-:W-:Y:S01]  /*7970*/  IMAD R13, R76, R13, R12 ;  /* 0x0000000d4c0d7224 */ /* 0x000fe200078e020c */
[----:B------:R-:W-:Y:S01]  /*7980*/  UIMAD UR7, UR15, UR12, URZ ;  /* 0x0000000c0f0772a4 */ /* 0x000fe2000f8e023f */
[C---:B------:R-:W-:Y:S01]  /*7990*/  IADD3 R17, P5, R4.reuse, 0x1000, RZ ;  /* 0x0000100004117810 */ /* 0x040fe20007fbe0ff */
[----:B------:R-:W-:Y:S01]  /*79a0*/  UIMAD.WIDE.U32 UR8, UR61, UR12, UR8 ;  /* 0x0000000c3d0872a5 */ /* 0x000fe2000f8e0008 */
[C---:B------:R-:W-:Y:S01]  /*79b0*/  IADD3 R25, P4, R4.reuse, 0x2000, RZ ;  /* 0x0000200004197810 */ /* 0x040fe20007f9e0ff */
[----:B------:R-:W-:Y:S01]  /*79c0*/  UIMAD UR7, UR61, UR13, UR7 ;  /* 0x0000000d3d0772a4 */ /* 0x000fe2000f8e0207 */
[----:B------:R-:W-:Y:S01]  /*79d0*/  IADD3 R33, P3, R4, 0x4000, RZ ;  /* 0x0000400004217810 */ /* 0x000fe20007f7e0ff */
[----:B------:R-:W-:Y:S01]  /*79e0*/  IMAD.U32 R19, RZ, RZ, UR16 ;  /* 0x00000010ff137e24 */ /* 0x000fe2000f8e00ff */
[----:B------:R-:W-:Y:S01]  /*79f0*/  LOP3.LUT R36, R37, 0x380, RZ, 0xc0, !PT ;  /* 0x0000038025247812 */ /* 0x000fe200078ec0ff */
[----:B-----5:R-:W-:Y:S01]  /*7a00*/  IMAD R80, R3, R76, RZ ;  /* 0x0000004c03507224 */ /* 0x020fe200078e02ff */
[----:B------:R-:W-:Y:S01]  /*7a10*/  IADD3 R10, P0, R10, UR8, RZ ;  /* 0x000000080a0a7c10 */ /* 0x000fe2000ff1e0ff */
[----:B------:R-:W-:Y:S01]  /*7a20*/  IMAD.U32 R11, RZ, RZ, UR7 ;  /* 0x00000007ff0b7e24 */ /* 0x000fe2000f8e00ff */
[----:B------:R-:W-:Y:S01]  /*7a30*/  LOP3.LUT R16, R17, 0x380, RZ, 0xc0, !PT ;  /* 0x0000038011107812 */ /* 0x000fe200078ec0ff */
[----:B------:R-:W-:Y:S01]  /*7a40*/  IMAD R19, R19, 0x80, R222 ;  /* 0x0000008013137824 */ /* 0x000fe200078e02de */
[----:B------:R-:W-:Y:S01]  /*7a50*/  LOP3.LUT R24, R25, 0x380, RZ, 0xc0, !PT ;  /* 0x0000038019187812 */ /* 0x000fe200078ec0ff */
[----:B------:R-:W-:Y:S01]  /*7a60*/  ULDC.64 UR12, c[0x0][0xba0] ;  /* 0x0002e800000c7ab9 */ /* 0x000fe20000000a00 */
[----:B------:R-:W-:Y:S01]  /*7a70*/  IADD3.X R11, R6, UR9, R11, P0, !PT ;  /* 0x00000009060b7c10 */ /* 0x000fe200087fe40b */
[----:B------:R-:W-:Y:S01]  /*7a80*/  ULDC.64 UR8, c[0x0][0xc88] ;  /* 0x0003220000087ab9 */ /* 0x000fe20000000a00 */
[----:B------:R-:W-:-:S02]  /*7a90*/  SHF.R.S32.HI R6, RZ, 0x1f, R13 ;  /* 0x0000001fff067819 */ /* 0x000fc4000001140d */
[----:B------:R-:W-:Y:S01]  /*7aa0*/  IADD3 R29, P0, R4, 0x3000, RZ ;  /* 0x00003000041d7810 */ /* 0x000fe20007f1e0ff */
[----:B------:R-:W-:Y:S01]  /*7ab0*/  IMAD.WIDE.U32 R10, R13, UR8, R10 ;  /* 0x000000080d0a7c25 */ /* 0x000fe2000f8e000a */
[----:B------:R-:W-:Y:S02]  /*7ac0*/  LOP3.LUT R32, R33, 0x380, RZ, 0xc0, !PT ;  /* 0x0000038021207812 */ /* 0x000fe400078ec0ff */
[----:B------:R-:W-:Y:S01]  /*7ad0*/  LOP3.LUT R28, R29, 0x380, RZ, 0xc0, !PT ;  /* 0x000003801d1c7812 */ /* 0x000fe200078ec0ff */
[----:B------:R-:W-:Y:S01]  /*7ae0*/  IMAD R6, R6, UR8, RZ ;  /* 0x0000000806067c24 */ /* 0x000fe2000f8e02ff */
[----:B------:R-:W-:Y:S02]  /*7af0*/  SHF.R.U64 R36, R36, 0x3, RZ ;  /* 0x0000000324247819 */ /* 0x000fe400000012ff */
[----:B------:R-:W-:Y:S01]  /*7b00*/  SHF.R.U64 R28, R28, 0x3, RZ ;  /* 0x000000031c1c7819 */ /* 0x000fe200000012ff */
[----:B------:R-:W-:Y:S01]  /*7b10*/  IMAD R15, R13, UR9, R6 ;  /* 0x000000090d0f7c24 */ /* 0x000fe2000f8e0206 */
[----:B------:R-:W-:Y:S01]  /*7b20*/  ULDC.64 UR8, c[0x0][0xc50] ;  /* 0x0003140000087ab9 */ /* 0x000fe20000000a00 */
[----:B------:R-:W-:Y:S01]  /*7b30*/  SHF.R.U64 R16, R16, 0x3, RZ ;  /* 0x0000000310107819 */ /* 0x000fe200000012ff */
[----:B------:R-:W-:Y:S01]  /*7b40*/  VIADD R6, R19, 0x8 ;  /* 0x0000000813067836 */ /* 0x000fe20000000000 */
[----:B------:R-:W-:Y:S01]  /*7b50*/  LEA R14, P6, R10, UR8, 0x2 ;  /* 0x000000080a0e7c11 */ /* 0x000fe2000f8c10ff */
[----:B------:R-:W-:Y:S01]  /*7b60*/  IMAD.IADD R11, R11, 0x1, R15 ;  /* 0x000000010b0b7824 */ /* 0x000fe200078e020f */
[----:B------:R-:W-:Y:S01]  /*7b70*/  LOP3.LUT R28, R28, R29, RZ, 0x3c, !PT ;  /* 0x0000001d1c1c7212 */ /* 0x000fe200078e3cff */
[----:B------:R-:W-:Y:S01]  /*7b80*/  IMAD.X R29, RZ, RZ, R5, P0 ;  /* 0x000000ffff1d7224 */ /* 0x000fe200000e0605 */
[----:B------:R-:W-:Y:S01]  /*7b90*/  SHF.R.U64 R24, R24, 0x3, RZ ;  /* 0x0000000318187819 */ /* 0x000fe200000012ff */
[----:B------:R-:W-:Y:S01]  /*7ba0*/  SHFL.IDX PT, R20, R14, RZ, 0x1c1f ;  /* 0x001c1fff0e147589 */ /* 0x000fe200000e0000 */
[----:B------:R-:W-:-:S02]  /*7bb0*/  SHF.R.U64 R32, R32, 0x3, RZ ;  /* 0x0000000320207819 */ /* 0x000fc400000012ff */
[----:B------:R-:W-:Y:S01]  /*7bc0*/  IADD3 R57, P0, R4, 0x9000, RZ ;  /* 0x0000900004397810 */ /* 0x000fe20007f1e0ff */
[----:B------:R-:W-:Y:S01]  /*7bd0*/  SHFL.IDX PT, R50, R14, 0x1, 0x1c1f ;  /* 0x003c1f000e327f89 */ /* 0x000fe200000e0000 */
        /* <DEDUP_REMOVED lines=163> */
.L_x_1062:
[----:B------:R-:W-:Y:S05]  /*8610*/  BSYNC B1 ;  /* 0x0000000000017941 */ /* 0x000fea0003800000 */
.L_x_1061:
        /* <DEDUP_REMOVED lines=21> */
.L_x_1064:
[----:B------:R-:W-:Y:S05]  /*8770*/  BSYNC B1 ;  /* 0x0000000000017941 */ /* 0x000fea0003800000 */
.L_x_1063:
[----:B0-----:R0:W0:Y:S01]  /*8780*/  SHFL.IDX PT, R17, R3, 0x2, 0x181f ;  /* 0x00581f0003117f89 */ /* 0x00102200000e0000 */
        /* <DEDUP_REMOVED lines=11> */
[----:B------:R-:W-:Y:S02]  /*8840*/  @!P3 LEA.HI.X R5, R2, R17, R230, 0x1, P6 ;  /* 0x000000110205b211 */ /* 0x000fe400030f0ce6 */
        /* <DEDUP_REMOVED lines=8> */
.L_x_1066:
[----:B------:R-:W-:Y:S05]  /*88d0*/  BSYNC B1 ;  /* 0x0000000000017941 */ /* 0x000fea0003800000 */
.L_x_1065:
[----:B------:R-:W-:Y:S01]  /*88e0*/  VIADD R0, R83, 0x60 ;  /* 0x0000006053007836 */ /* 0x000fe20000000000 */
[----:B0--3--:R-:W0:Y:S04]  /*88f0*/  SHFL.IDX PT, R3, R3, 0x3, 0x181f ;  /* 0x00781f0003037f89 */ /* 0x009e2800000e0000 */
[----:B------:R-:W-:Y:S01]  /*8900*/  ISETP.GE.AND P0, PT, R0, R80, PT ;  /* 0x000000500000720c */ /* 0x000fe20003f06270 */
[----:B------:R3:W0:-:S12]  /*8910*/  SHFL.IDX PT, R13, R6, 0x3, 0x181f ;  /* 0x00781f00060d7f89 */ /* 0x00061800000e0000 */
[----:B---3--:R-:W-:Y:S05]  /*8920*/  @P0 BRA `(.L_x_1067) ;  /* 0x0000000c00cc0947 */ /* 0x008fea0003800000 */
[----:B------:R-:W-:Y:S02]  /*8930*/  ULDC UR4, c[0x0][0xbc8] ;  /* 0x0002f20000047ab9 */ /* 0x000fe40000000800 */
[----:B------:R-:W-:Y:S02]  /*8940*/  ISETP.GE.AND P3, PT, R2, UR4, PT ;  /* 0x0000000402007c0c */ /* 0x000fe4000bf66270 */
[----:B------:R-:W-:Y:S02]  /*8950*/  ISETP.GE.AND P4, PT, R23, UR4, PT ;  /* 0x0000000417007c0c */ /* 0x000fe4000bf86270 */
[----:B------:R-:W-:-:S09]  /*8960*/  ISETP.GE.AND P5, PT, R22, UR4, PT ;  /* 0x0000000416007c0c */ /* 0x000fd2000bfa6270 */
[-C--:B0-----:R-:W-:Y:S02]  /*8970*/  @!P3 LEA R4, P0, R2, R13.reuse, 0x1 ;  /* 0x0000000d0204b211 */ /* 0x081fe400078008ff */
[CC--:B------:R-:W-:Y:S02]  /*8980*/  @!P4 LEA R8, P1, R23.reuse, R13.reuse, 0x1 ;  /* 0x0000000d1708c211 */ /* 0x0c0fe400078208ff */
[----:B------:R-:W-:Y:S02]  /*8990*/  @!P5 LEA R10, P2, R22, R13, 0x1 ;  /* 0x0000000d160ad211 */ /* 0x000fe400078408ff */
[-C--:B------:R-:W-:Y:S02]  /*89a0*/  @!P3 LEA.HI.X R5, R2, R3.reuse, R230, 0x1, P0 ;  /* 0x000000030205b211 */ /* 0x080fe400000f0ce6 */
[-C--:B------:R-:W-:Y:S02]  /*89b0*/  @!P4 LEA.HI.X R9, R23, R3.reuse, R229, 0x1, P1 ;  /* 0x000000031709c211 */ /* 0x080fe400008f0ce5 */
[----:B------:R-:W-:Y:S01]  /*89c0*/  @!P5 LEA.HI.X R11, R22, R3, R228, 0x1, P2 ;  /* 0x00000003160bd211 */ /* 0x000fe200010f0ce4 */
[----:B------:R3:W-:Y:S01]  /*89d0*/  @!P3 ST.E.128 desc[UR38][R4.64], R28 ;  /* 0x0000001c0400b985 */ /* 0x0007e2000c101d26 */
[----:B------:R-:W-:-:S03]  /*89e0*/  ISETP.GE.AND P0, PT, R200, UR4, PT ;  /* 0x00000004c8007c0c */ /* 0x000fc6000bf06270 */
[----:B------:R3:W-:Y:S04]  /*89f0*/  @!P4 ST.E.128 desc[UR38][R8.64], R44 ;  /* 0x0000002c0800c985 */ /* 0x0007e8000c101d26 */
[----:B------:R3:W-:Y:S06]  /*8a00*/  @!P5 ST.E.128 desc[UR38][R10.64], R48 ;  /* 0x000000300a00d985 */ /* 0x0007ec000c101d26 */
[----:B------:R-:W-:Y:S05]  /*8a10*/  @P0 BRA `(.L_x_1067) ;  /* 0x0000000c00900947 */ /* 0x000fea0003800000 */
[----:B---3--:R-:W-:-:S04]  /*8a20*/  LEA R4, P0, R200, R13, 0x1 ;  /* 0x0000000dc8047211 */ /* 0x008fc800078008ff */
[----:B------:R-:W-:-:S05]  /*8a30*/  LEA.HI.X R5, R200, R3, R227, 0x1, P0 ;  /* 0x00000003c8057211 */ /* 0x000fca00000f0ce3 */
[----:B------:R0:W-:Y:S01]  /*8a40*/  ST.E.128 desc[UR38][R4.64], R52 ;  /* 0x0000003404007985 */ /* 0x0001e2000c101d26 */
[----:B------:R-:W-:Y:S05]  /*8a50*/  BRA `(.L_x_1067) ;  /* 0x0000000c00807947 */ /* 0x000fea0003800000 */
.L_x_1059:
[----:B------:R-:W-:Y:S01]  /*8a60*/  ULDC.64 UR8, c[0x0][0xd00] ;  /* 0x0003400000087ab9 */ /* 0x000fe20000000a00 */
[----:B------:R-:W-:Y:S01]  /*8a70*/  ULDC UR4, c[0x0][0xb88] ;  /* 0x0002e20000047ab9 */ /* 0x000fe20000000800 */
[----:B------:R-:W-:Y:S01]  /*8a80*/  UISETP.NE.U32.AND UP0, UPT, UR8, URZ, UPT ;  /* 0x0000003f0800728c */ /* 0x000fe2000bf05070 */
[----:B------:R-:W0:Y:S01]  /*8a90*/  LDC R13, c[0x0][0xce8] ;  /* 0x00033a00ff0d7b82 */ /* 0x000e220000000800 */
[----:B------:R-:W-:Y:S02]  /*8aa0*/  R2UR UR7, R202 ;  /* 0x00000000ca0772ca */ /* 0x000fe400000e0000 */
        /* <DEDUP_REMOVED lines=29> */
.L_x_1068:
[----:B------:R-:W-:Y:S01]  /*8c80*/  R2UR UR7, R218 ;  /* 0x00000000da0772ca */ /* 0x000fe200000e0000 */
[----:B------:R-:W-:Y:S01]  /*8c90*/  USEL UR61, UR61, URZ, !UP0 ;  /* 0x0000003f3d3d7287 */ /* 0x000fe2000c000000 */
[----:B------:R-:W-:Y:S11]  /*8ca0*/  BSSY B1, `(.L_x_1069) ;  /* 0x000002f000017945 */ /* 0x000ff60003800000 */
[----:B------:R-:W-:Y:S01]  /*8cb0*/  USEL UR12, UR7, URZ, !UP0 ;  /* 0x0000003f070c7287 */ /* 0x000fe2000c000000 */
[----:B------:R-:W-:Y:S11]  /*8cc0*/  @P1 BRA `(.L_x_1070) ;  /* 0x0000000000b01947 */ /* 0x000ff60003800000 */
[----:B------:R-:W0:Y:S01]  /*8cd0*/  S2R R4, SR_TID.X ;  /* 0x0000000000047919 */ /* 0x000e220000002100 */
[----:B------:R-:W1:Y:S01]  /*8ce0*/  LDC R6, c[0x0][0xce8] ;  /* 0x00033a00ff067b82 */ /* 0x000e620000000800 */
[----:B------:R-:W-:-:S13]  /*8cf0*/  R2UR UR7, R203 ;  /* 0x00000000cb0772ca */ /* 0x000fda00000e0000 */
        /* <DEDUP_REMOVED lines=8> */
[----:B------:R-:W-:Y:S01]  /*8d80*/  R2UR UR13, R202 ;  /* 0x00000000ca0d72ca */ /* 0x000fe200000e0000 */
[----:B------:R-:W-:Y:S01]  /*8d90*/  UIMAD UR7, UR11, UR14, URZ ;  /* 0x0000000e0b0772a4 */ /* 0x000fe2000f8e023f */
[----:B------:R-:W-:Y:S01]  /*8da0*/  UMOV UR8, UR4 ;  /* 0x0000000400087c82 */ /* 0x000fe20008000000 */
[----:B------:R-:W-:-:S08]  /*8db0*/  UMOV UR9, UR10 ;  /* 0x0000000a00097c82 */ /* 0x000fd00008000000 */
[----:B------:R-:W0:Y:S02]  /*8dc0*/  @P1 LDC R4, c[0x0][0xcec] ;  /* 0x00033b00ff041b82 */ /* 0x000e240000000800 */
[----:B------:R-:W-:Y:S02]  /*8dd0*/  UIMAD.WIDE.U32 UR8, UR13, UR14, UR8 ;  /* 0x0000000e0d0872a5 */ /* 0x000fe4000f8e0008 */
[----:B------:R-:W-:-:S03]  /*8de0*/  UIMAD UR7, UR13, UR15, UR7 ;  /* 0x0000000f0d0772a4 */ /* 0x000fc6000f8e0207 */
[----:B------:R-:W-:Y:S01]  /*8df0*/  ULDC.64 UR14, c[0x0][0xc98] ;  /* 0x00032600000e7ab9 */ /* 0x000fe20000000a00 */
[----:B------:R-:W1:Y:S01]  /*8e00*/  @P1 LDC R8, c[0x0][0xcf0] ;  /* 0x00033c00ff081b82 */ /* 0x000e620000000800 */
[----:B------:R-:W-:Y:S02]  /*8e10*/  UIADD3 UR9, UR9, UR7, URZ ;  /* 0x0000000709097290 */ /* 0x000fe4000fffe03f */
[----:B------:R-:W-:Y:S02]  /*8e20*/  UIMAD UR7, UR12, UR14, URZ ;  /* 0x0000000e0c0772a4 */ /* 0x000fe4000f8e023f */
[----:B------:R-:W-:Y:S02]  /*8e30*/  UIMAD.WIDE.U32 UR8, UR61, UR14, UR8 ;  /* 0x0000000e3d0872a5 */ /* 0x000fe4000f8e0008 */
[----:B------:R-:W-:-:S03]  /*8e40*/  UIMAD UR7, UR61, UR15, UR7 ;  /* 0x0000000f3d0772a4 */ /* 0x000fc6000f8e0207 */
        /* <DEDUP_REMOVED lines=20> */
.L_x_1070:
[----:B------:R-:W-:Y:S05]  /*8f90*/  BSYNC B1 ;  /* 0x0000000000017941 */ /* 0x000fea0003800000 */
.L_x_1069:
[----:B------:R-:W-:Y:S01]  /*8fa0*/  R2UR UR13, R203 ;  /* 0x00000000cb0d72ca */ /* 0x000fe200000e0000 */
[----:B------:R-:W1:Y:S01]  /*8fb0*/  @P0 LDC R5, c[0x0][0xcf0] ;  /* 0x00033c00ff050b82 */ /* 0x000e620000000800 */
[----:B------:R-:W-:Y:S01]  /*8fc0*/  ULDC.64 UR14, c[0x0][0xba0] ;  /* 0x0002e800000e7ab9 */ /* 0x000fe20000000a00 */
[----:B------:R-:W-:Y:S01]  /*8fd0*/  R2UR UR16, R202 ;  /* 0x00000000ca1072ca */ /* 0x000fe200000e0000 */
[----:B------:R-:W-:Y:S01]  /*8fe0*/  UIMAD UR7, UR10, UR14, URZ ;  /* 0x0000000e0a0772a4 */ /* 0x000fe2000f8e023f */
[----:B0-----:R-:W-:Y:S01]  /*8ff0*/  IMAD R3, R201, 0x20, R204 ;  /* 0x00000020c9037824 */ /* 0x001fe200078e02cc */
[----:B------:R-:W-:Y:S01]  /*9000*/  UIMAD.WIDE.U32 UR8, UR4, UR14, URZ ;  /* 0x0000000e040872a5 */ /* 0x000fe2000f8e003f */
[----:B------:R-:W-:Y:S01]  /*9010*/  BSSY B1, `(.L_x_1071) ;  /* 0x0000042000017945 */ /* 0x000fe20003800000 */
[----:B------:R-:W-:-:S03]  /*9020*/  UIMAD UR7, UR4, UR15, UR7 ;  /* 0x0000000f040772a4 */ /* 0x000fc6000f8e0207 */
[----:B------:R-:W-:Y:S01]  /*9030*/  ULDC.64 UR14, c[0x0][0xbe8] ;  /* 0x0002fa00000e7ab9 */ /* 0x000fe20000000a00 */
[----:B------:R-:W-:Y:S01]  /*9040*/  UIADD3 UR9, UR9, UR7, URZ ;  /* 0x0000000709097290 */ /* 0x000fe2000fffe03f */
[----:B------:R-:W-:Y:S01]  /*9050*/  IMAD.U32 R8, RZ, RZ, UR13 ;  /* 0x0000000dff087e24 */ /* 0x000fe2000f8e00ff */
[----:B------:R-:W-:Y:S01]  /*9060*/  UIMAD UR4, UR11, UR14, URZ ;  /* 0x0000000e0b0472a4 */ /* 0x000fe2000f8e023f */
[----:B------:R-:W-:Y:S01]  /*9070*/  IMAD.U32 R15, RZ, RZ, UR13 ;  /* 0x0000000dff0f7e24 */ /* 0x000fe2000f8e00ff */
[----:B------:R-:W-:Y:S01]  /*9080*/  UIMAD.WIDE.U32 UR8, UR16, UR14, UR8 ;  /* 0x0000000e100872a5 */ /* 0x000fe2000f8e0008 */
[----:B------:R-:W-:Y:S01]  /*9090*/  IMAD R8, R8, 0x80, R3 ;  /* 0x0000008008087824 */ /* 0x000fe200078e0203 */
[----:B------:R-:W-:Y:S01]  /*90a0*/  UIMAD UR4, UR16, UR15, UR4 ;  /* 0x0000000f100472a4 */ /* 0x000fe2000f8e0204 */
[----:B------:R-:W-:Y:S02]  /*90b0*/  ULDC.64 UR10, c[0x0][0xbf0] ;  /* 0x0002fc00000a7ab9 */ /* 0x000fe40000000a00 */
[----:B------:R-:W-:Y:S01]  /*90c0*/  @P0 IMAD.HI.U32 R4, R8, R11, RZ ;  /* 0x0000000b08040227 */ /* 0x000fe200078e00ff */
[----:B------:R-:W-:-:S02]  /*90d0*/  UIADD3 UR9, UR9, UR4, URZ ;  /* 0x0000000409097290 */ /* 0x000fc4000fffe03f */
[----:B------:R-:W-:Y:S01]  /*90e0*/  UIMAD UR4, UR12, UR10, URZ ;  /* 0x0000000a0c0472a4 */ /* 0x000fe2000f8e023f */
[----:B------:R-:W-:Y:S01]  /*90f0*/  IMAD.MOV.U32 R3, RZ, RZ, R8 ;  /* 0x000000ffff037224 */ /* 0x000fe200078e0008 */
[----:B-1----:R-:W-:Y:S01]  /*9100*/  @P0 SHF.R.U32.HI R3, RZ, R5, R4 ;  /* 0x00000005ff030219 */ /* 0x002fe20000011604 */
[----:B------:R-:W-:Y:S02]  /*9110*/  UIMAD.WIDE.U32 UR8, UR61, UR10, UR8 ;  /* 0x0000000a3d0872a5 */ /* 0x000fe4000f8e0008 */
[----:B------:R-:W-:Y:S01]  /*9120*/  UIMAD UR4, UR61, UR11, UR4 ;  /* 0x0000000b3d0472a4 */ /* 0x000fe2000f8e0204 */
[--C-:B------:R-:W-:Y:S01]  /*9130*/  SHF.R.S32.HI R4, RZ, 0x1f, R3.reuse ;  /* 0x0000001fff047819 */ /* 0x100fe20000011403 */
[----:B------:R-:W-:Y:S01]  /*9140*/  IMAD.MOV R9, RZ, RZ, -R3 ;  /* 0x000000ffff097224 */ /* 0x000fe200078e0a03 */
[----:B------:R-:W-:Y:S01]  /*9150*/  ULDC.64 UR10, c[0x0][0xbe0] ;  /* 0x0002f800000a7ab9 */ /* 0x000fe20000000a00 */
[----:B------:R-:W-:Y:S02]  /*9160*/  UIADD3 UR4, UR9, UR4, URZ ;  /* 0x0000000409047290 */ /* 0x000fe4000fffe03f */
[----:B------:R-:W-:-:S02]  /*9170*/  IMAD.U32 R5, RZ, RZ, UR9 ;  /* 0x00000009ff057e24 */ /* 0x000fc4000f8e00ff */
[----:B------:R-:W-:Y:S02]  /*9180*/  IMAD R6, R4, UR10, RZ ;  /* 0x0000000a04067c24 */ /* 0x000fe4000f8e02ff */
[----:B------:R-:W-:Y:S01]  /*9190*/  IMAD.U32 R4, RZ, RZ, UR8 ;  /* 0x00000008ff047e24 */ /* 0x000fe2000f8e00ff */
[----:B------:R-:W-:Y:S01]  /*91a0*/  ULDC.64 UR8, c[0x0][0xbd8] ;  /* 0x0002f60000087ab9 */ /* 0x000fe20000000a00 */
[----:B------:R-:W-:Y:S02]  /*91b0*/  IMAD.U32 R5, RZ, RZ, UR4 ;  /* 0x00000004ff057e24 */ /* 0x000fe4000f8e00ff */
[----:B------:R-:W-:Y:S02]  /*91c0*/  IMAD R9, R13, R9, R8 ;  /* 0x000000090d097224 */ /* 0x000fe400078e0208 */
[C---:B------:R-:W-:Y:S02]  /*91d0*/  IMAD R11, R3.reuse, UR11, R6 ;  /* 0x0000000b030b7c24 */ /* 0x040fe4000f8e0206 */
        /* <DEDUP_REMOVED lines=37> */
.L_x_1072:
[----:B------:R-:W-:Y:S05]  /*9430*/  BSYNC B1 ;  /* 0x0000000000017941 */ /* 0x000fea0003800000 */
.L_x_1071:
        /* <DEDUP_REMOVED lines=21> */
.L_x_1074:
[----:B------:R-:W-:Y:S05]  /*9590*/  BSYNC B1 ;  /* 0x0000000000017941 */ /* 0x000fea0003800000 */
.L_x_1073:
        /* <DEDUP_REMOVED lines=21> */
.L_x_1076:
[----:B------:R-:W-:Y:S05]  /*96f0*/  BSYNC B1 ;  /* 0x0000000000017941 */ /* 0x000fea0003800000 */
.L_x_1075:
        /* <DEDUP_REMOVED lines=22> */
.L_x_1067:
[----:B------:R-:W-:Y:S05]  /*9860*/  BSYNC B0 ;  /* 0x0000000000007941 */ /* 0x000fea0003800000 */
.L_x_1058:
[----:B------:R-:W-:Y:S02]  /*9870*/  ULDC UR4, c[0x0][0xd3c] ;  /* 0x00034f0000047ab9 */ /* 0x000fe40000000800 */
[----:B------:R-:W-:-:S13]  /*9880*/  ISETP.GE.AND P0, PT, R7, UR4, PT ;  /* 0x0000000407007c0c */ /* 0x000fda000bf06270 */
[----:B------:R-:W-:Y:S05]  /*9890*/  @!P0 BRA `(.L_x_1077) ;  /* 0xffffff7400908947 */ /* 0x000fea000383ffff */
[----:B------:R-:W-:Y:S05]  /*98a0*/  EXIT ;  /* 0x000000000000794d */ /* 0x000fea0003800000 */
.L_x_1033:
[----:B------:R-:W-:-:S08]  /*98b0*/  NOP ;  /* 0x0000000000007918 */ /* 0x000fd00000000000 */
[----:B0-----:R-:W0:-:S00]  /*98c0*/  USETMAXREG.DEALLOC.CTAPOOL 0x18 ;  /* 0x00000018000079c8 */ /* 0x001e0000080e0500 */
        /* <DEDUP_REMOVED lines=16> */
.L_x_1078:
        /* <DEDUP_REMOVED lines=42> */
.L_x_1084:
        /* <DEDUP_REMOVED lines=12> */
.L_x_1083:
[----:B------:R-:W-:Y:S05]  /*9d30*/  BSYNC B0 ;  /* 0x0000000000007941 */ /* 0x000fea0003800000 */
.L_x_1082:
        /* <DEDUP_REMOVED lines=22> */
.L_x_1080:
        /* <DEDUP_REMOVED lines=16> */
.L_x_1085:
        /* <DEDUP_REMOVED lines=25> */
.L_x_1081:
[----:B------:R-:W-:Y:S02]  /*a130*/  IMAD.MOV.U32 R17, RZ, RZ, RZ ;  /* 0x000000ffff117224 */ /* 0x000fe400078e00ff */
[----:B------:R-:W-:Y:S02]  /*a140*/  IMAD.U32 R16, RZ, RZ, UR6 ;  /* 0x00000006ff107e24 */ /* 0x000fe4000f8e00ff */
[----:B------:R-:W-:-:S07]  /*a150*/  IMAD.MOV.U32 R18, RZ, RZ, RZ ;  /* 0x000000ffff127224 */ /* 0x000fce00078e00ff */
.L_x_1086:
[----:B------:R-:W-:-:S13]  /*a160*/  ISETP.NE.AND P0, PT, R5, RZ, PT ;  /* 0x000000ff0500720c */ /* 0x000fda0003f05270 */
[----:B------:R-:W0:Y:S01]  /*a170*/  @!P0 S2R R3, SR_CgaCtaId ;  /* 0x0000000000038919 */ /* 0x000e220000008800 */
[----:B------:R-:W-:-:S04]  /*a180*/  @!P0 MOV R0, 0x400 ;  /* 0x0000040000008802 */ /* 0x000fc80000000f00 */
[----:B0-----:R-:W-:-:S05]  /*a190*/  @!P0 LEA R0, R3, R0, 0x18 ;  /* 0x0000000003008211 */ /* 0x001fca00078ec0ff */
[----:B------:R0:W-:Y:S01]  /*a1a0*/  @!P0 STS.128 [R0+0x324d0], R16 ;  /* 0x0324d01000008388 */ /* 0x0001e20000000c00 */
[----:B------:R-:W-:Y:S06]  /*a1b0*/  BAR.ARV 0x5, 0x180 ;  /* 0x0146000000007b1d */ /* 0x000fec0000002000 */
.L_x_1079:
[----:B0-----:R-:W-:Y:S01]  /*a1c0*/  IMAD.MOV.U32 R0, RZ, RZ, 0x1 ;  /* 0x00000001ff007424 */ /* 0x001fe200078e00ff */
[----:B------:R0:W-:Y:S01]  /*a1d0*/  STL [R1+0x8], RZ ;  /* 0x000008ff01007387 */ /* 0x0001e20000100800 */
[----:B------:R-:W-:Y:S02]  /*a1e0*/  ULDC UR4, c[0x0][0xd3c] ;  /* 0x00034f0000047ab9 */ /* 0x000fe40000000800 */
[----:B-1----:R-:W-:Y:S01]  /*a1f0*/  ISETP.GE.AND P0, PT, R19, UR4, PT ;  /* 0x0000000413007c0c */ /* 0x002fe2000bf06270 */
[----:B------:R0:W-:Y:S04]  /*a200*/  STL [R1+0x18], R0 ;  /* 0x0000180001007387 */ /* 0x0001e80000100800 */
[----:B------:R0:W-:Y:S08]  /*a210*/  STL [R1+0x6c], RZ ;  /* 0x00006cff01007387 */ /* 0x0001f00000100800 */
[----:B0-----:R-:W-:Y:S05]  /*a220*/  @P0 BRA `(.L_x_1087) ;  /* 0x0000005c00bc0947 */ /* 0x001fea0003800000 */
[----:B------:R-:W0:Y:S01]  /*a230*/  S2R R5, SR_TID.X ;  /* 0x0000000000057919 */ /* 0x000e220000002100 */
[----:B------:R-:W1:Y:S01]  /*a240*/  S2UR UR5, SR_CgaCtaId ;  /* 0x00000000000579c3 */ /* 0x000e620000008800 */
[----:B------:R-:W-:Y:S01]  /*a250*/  UMOV UR4, 0x400 ;  /* 0x0000040000047882 */ /* 0x000fe20000000000 */
[----:B------:R-:W-:Y:S01]  /*a260*/  BSSY B8, `(.L_x_1087) ;  /* 0x00005eb000087945 */ /* 0x000fe20003800000 */
[----:B------:R-:W-:Y:S01]  /*a270*/  ULDC UR40, c[0x0][0xc] ;  /* 0x0000030000287ab9 */ /* 0x000fe20000000800 */
[----:B------:R-:W-:Y:S01]  /*a280*/  ULDC.64 UR36, c[0x0][0x198] ;  /* 0x0000660000247ab9 */ /* 0x000fe20000000a00 */
[----:B-1----:R-:W-:Y:S01]  /*a290*/  ULEA UR4, UR5, UR4, 0x18 ;  /* 0x0000000405047291 */ /* 0x002fe2000f8ec03f */
[C---:B0-----:R-:W-:Y:S01]  /*a2a0*/  IMAD.SHL.U32 R0, R5.reuse, 0x8, RZ ;  /* 0x0000000805007824 */ /* 0x041fe200078e00ff */
[----:B------:R-:W-:-:S04]  /*a2b0*/  LOP3.LUT R4, R5, 0x7f, RZ, 0xc0, !PT ;  /* 0x0000007f05047812 */ /* 0x000fc800078ec0ff */
[C---:B------:R-:W-:Y:S02]  /*a2c0*/  LOP3.LUT R2, R0.reuse, 0x1f8, RZ, 0xc0, !PT ;  /* 0x000001f800027812 */ /* 0x040fe400078ec0ff */
[----:B------:R-:W-:Y:S02]  /*a2d0*/  LOP3.LUT R0, R0, 0x38, RZ, 0xc0, !PT ;  /* 0x0000003800007812 */ /* 0x000fe400078ec0ff */
        /* <DEDUP_REMOVED lines=8> */
[----:B------:R-:W-:Y:S01]  /*a360*/  STL [R1+0x4], R4 ;  /* 0x0000040401007387 */ /* 0x000fe20000100800 */
[----:B------:R-:W-:-:S03]  /*a370*/  IMAD.MOV.U32 R2, RZ, RZ, 0x1 ;  /* 0x00000001ff027424 */ /* 0x000fc600078e00ff */
[----:B------:R0:W-:Y:S04]  /*a380*/  STL [R1+0x10], R3 ;  /* 0x0000100301007387 */ /* 0x0001e80000100800 */
[----:B------:R-:W-:Y:S04]  /*a390*/  STL [R1+0x6c], RZ ;  /* 0x00006cff01007387 */ /* 0x000fe80000100800 */
[----:B------:R1:W-:Y:S01]  /*a3a0*/  STL [R1+0x18], R2 ;  /* 0x0000180201007387 */ /* 0x0003e20000100800 */
[----:B0-----:R-:W-:-:S03]  /*a3b0*/  LOP3.LUT R3, R0, 0x40, RZ, 0xfc, !PT ;  /* 0x0000004000037812 */ /* 0x001fc600078efcff */
[----:B------:R0:W-:Y:S01]  /*a3c0*/  STL [R1+0x8], RZ ;  /* 0x000008ff01007387 */ /* 0x0001e20000100800 */
[C---:B-1----:R-:W-:Y:S02]  /*a3d0*/  LOP3.LUT R2, R0.reuse, 0x80, RZ, 0xfc, !PT ;  /* 0x0000008000027812 */ /* 0x042fe400078efcff */
[----:B------:R-:W-:-:S07]  /*a3e0*/  LOP3.LUT R0, R0, 0xc0, RZ, 0xfc, !PT ;  /* 0x000000c000007812 */ /* 0x000fce00078efcff */
.L_x_1195:
[----:B01----:R-:W1:Y:S02]  /*a3f0*/  LDC.64 R2, c[0x0][0xd88] ;  /* 0x00036200ff027b82 */ /* 0x003e640000000a00 */
[----:B-1----:R-:W-:-:S05]  /*a400*/  IMAD.WIDE R2, R19, 0x4, R2 ;  /* 0x0000000413027825 */ /* 0x002fca00078e0202 */
[----:B--2---:R-:W2:Y:S01]  /*a410*/  LDG.E R11, desc[UR38][R2.64] ;  /* 0x00000026020b7981 */ /* 0x004ea2000c1e1900 */
[----:B------:R-:W-:Y:S05]  /*a420*/  YIELD ;  /* 0x0000000000007946 */ /* 0x000fea0003800000 */
[----:B------:R-:W-:Y:S01]  /*a430*/  ULDC.64 UR4, c[0x0][0xb20] ;  /* 0x0002c80000047ab9 */ /* 0x000fe20000000a00 */
[----:B------:R-:W-:Y:S01]  /*a440*/  IMAD.MOV.U32 R0, RZ, RZ, RZ ;  /* 0x000000ffff007224 */ /* 0x000fe200078e00ff */
        /* <DEDUP_REMOVED lines=23> */
[----:B--2---:R-:W-:-:S02]  /*a5c0*/  IADD3 R2, P3, R10, UR4, RZ ;  /* 0x000000040a027c10 */ /* 0x004fc4000ff7e0ff */
[----:B-1----:R-:W-:Y:S02]  /*a5d0*/  IADD3 R4, P4, R10, UR8, RZ ;  /* 0x000000080a047c10 */ /* 0x002fe4000ff9e0ff */
        /* <DEDUP_REMOVED lines=8> */
[----:B-1----:R-:W-:-:S04]  /*a660*/  @P2 IADD3 R6, P3, R10, UR6, RZ ;  /* 0x000000060a062c10 */ /* 0x002fc8000ff7e0ff */
        /* <DEDUP_REMOVED lines=8> */
[----:B-1----:R-:W-:Y:S01]  /*a6f0*/  IMAD.U32 R6, RZ, RZ, UR4 ;  /* 0x00000004ff067e24 */ /* 0x002fe2000f8e00ff */
[----:B--2---:R1:W-:Y:S01]  /*a700*/  STL [R1+0x38], R12 ;  /* 0x0000380c01007387 */ /* 0x0043e20000100800 */
[----:B------:R-:W-:Y:S05]  /*a710*/  @P2 BRA `(.L_x_1088) ;  /* 0x0000000000142947 */ /* 0x000fea0003800000 */
[----:B------:R-:W-:Y:S05]  /*a720*/  @!P1 BRA `(.L_x_1088) ;  /* 0x0000000000109947 */ /* 0x000fea0003800000 */
[----:B------:R-:W2:Y:S04]  /*a730*/  LDG.E R7, desc[UR38][R2.64] ;  /* 0x0000002602077981 */ /* 0x000ea8000c1e1900 */
[----:B------:R-:W2:Y:S02]  /*a740*/  LDG.E R2, desc[UR38][R2.64+0x4] ;  /* 0x0000042602027981 */ /* 0x000ea4000c1e1900 */
[----:B--2---:R-:W-:-:S05]  /*a750*/  IMAD.IADD R2, R2, 0x1, -R7 ;  /* 0x0000000102027824 */ /* 0x004fca00078e0a07 */
[----:B------:R2:W-:Y:S02]  /*a760*/  STL [R1+0x38], R2 ;  /* 0x0000380201007387 */ /* 0x0005e40000100800 */
.L_x_1088:
[----:B--2---:R-:W-:Y:S01]  /*a770*/  IMAD.MOV.U32 R2, RZ, RZ, R11 ;  /* 0x000000ffff027224 */ /* 0x004fe200078e000b */
[----:B------:R-:W-:Y:S01]  /*a780*/  ULDC.64 UR4, c[0x0][0xb18] ;  /* 0x0002c60000047ab9 */ /* 0x000fe20000000a00 */
[----:B-----5:R-:W-:Y:S01]  /*a790*/  IMAD.IADD R3, R8, 0x1, R0 ;  /* 0x0000000108037824 */ /* 0x020fe200078e0200 */
[----:B------:R-:W-:Y:S02]  /*a7a0*/  ISETP.NE.U32.AND P1, PT, RZ, UR4, PT ;  /* 0x00000004ff007c0c */ /* 0x000fe4000bf25070 */
[----:B------:R2:W-:Y:S02]  /*a7b0*/  STL [R1+0xc], R2 ;  /* 0x00000c0201007387 */ /* 0x0005e40000100800 */
[----:B------:R-:W-:Y:S02]  /*a7c0*/  ISETP.NE.AND.EX P1, PT, RZ, UR5, PT, P1 ;  /* 0x00000005ff007c0c */ /* 0x000fe4000bf25310 */
[----:B------:R2:W-:Y:S11]  /*a7d0*/  STL [R1+0x20], R3 ;  /* 0x0000200301007387 */ /* 0x0005f60000100800 */
[----:B--2---:R-:W-:Y:S05]  /*a7e0*/  @!P1 BRA `(.L_x_1089) ;  /* 0x0000000000109947 */ /* 0x004fea0003800000 */
[----:B------:R-:W-:-:S04]  /*a7f0*/  IADD3 R6, P0, R10, UR4, RZ ;  /* 0x000000040a067c10 */ /* 0x000fc8000ff1e0ff */
[----:B------:R-:W-:-:S05]  /*a800*/  IADD3.X R7, R9, UR5, RZ, P0, !PT ;  /* 0x0000000509077c10 */ /* 0x000fca00087fe4ff */
[----:B------:R2:W5:Y:S01]  /*a810*/  LDG.E R6, desc[UR38][R6.64] ;  /* 0x0000002606067981 */ /* 0x000562000c1e1900 */
[----:B------:R-:W-:Y:S05]  /*a820*/  BRA `(.L_x_1090) ;  /* 0x0000000000107947 */ /* 0x000fea0003800000 */
.L_x_1089:
[----:B------:R-:W-:Y:S05]  /*a830*/  @!P0 BRA `(.L_x_1090) ;  /* 0x00000000000c8947 */ /* 0x000fea0003800000 */
[----:B------:R-:W2:Y:S04]  /*a840*/  LDG.E R6, desc[UR38][R4.64] ;  /* 0x0000002604067981 */ /* 0x000ea8000c1e1900 */
[----:B------:R-:W2:Y:S02]  /*a850*/  LDG.E R4, desc[UR38][R4.64+0x4] ;  /* 0x0000042604047981 */ /* 0x000ea4000c1e1900 */
[----:B--2---:R-:W-:-:S07]  /*a860*/  IMAD.IADD R6, R4, 0x1, -R6 ;  /* 0x0000000104067824 */ /* 0x004fce00078e0a06 */
.L_x_1090:
[----:B-----5:R-:W-:Y:S01]  /*a870*/  IMAD.IADD R2, R6, 0x1, -R0 ;  /* 0x0000000106027824 */ /* 0x020fe200078e0a00 */
[----:B------:R-:W-:Y:S03]  /*a880*/  BSSY B7, `(.L_x_1091) ;  /* 0x00004e6000077945 */ /* 0x000fe60003800000 */
[C---:B------:R-:W-:Y:S01]  /*a890*/  VIADD R0, R2.reuse, 0x5f ;  /* 0x0000005f02007836 */ /* 0x040fe20000000000 */
[----:B------:R3:W-:Y:S01]  /*a8a0*/  STL [R1+0x48], R2 ;  /* 0x0000480201007387 */ /* 0x0007e20000100800 */
[----:B------:R-:W-:Y:S02]  /*a8b0*/  ISETP.GT.AND P0, PT, R2, RZ, PT ;  /* 0x000000ff0200720c */ /* 0x000fe40003f04270 */
[----:B------:R-:W-:-:S05]  /*a8c0*/  IMAD.HI R0, R0, 0x2aaaaaab, RZ ;  /* 0x2aaaaaab00007827 */ /* 0x000fca00078e02ff */
[----:B---3--:R-:W-:-:S04]  /*a8d0*/  SHF.R.U32.HI R2, RZ, 0x1f, R0 ;  /* 0x0000001fff027819 */ /* 0x008fc80000011600 */
[----:B------:R-:W-:-:S05]  /*a8e0*/  LEA.HI.SX32 R0, R0, R2, 0x1c ;  /* 0x0000000200007211 */ /* 0x000fca00078fe2ff */
[----:B------:R3:W-:Y:S01]  /*a8f0*/  STL [R1+0x30], R0 ;  /* 0x0000300001007387 */ /* 0x0007e20000100800 */
[----:B------:R-:W-:Y:S05]  /*a900*/  @P0 BRA `(.L_x_1092) ;  /* 0x0000000000440947 */ /* 0x000fea0003800000 */
[----:B------:R-:W4:Y:S02]  /*a910*/  S2R R3, SR_TID.X ;  /* 0x0000000000037919 */ /* 0x000f240000002100 */
[----:B----4-:R-:W-:-:S04]  /*a920*/  LOP3.LUT R3, R3, 0x7f, RZ, 0xc0, !PT ;  /* 0x0000007f03037812 */ /* 0x010fc800078ec0ff */
[----:B------:R-:W-:-:S13]  /*a930*/  ISETP.NE.AND P0, PT, R3, RZ, PT ;  /* 0x000000ff0300720c */ /* 0x000fda0003f05270 */
[----:B------:R-:W-:Y:S05]  /*a940*/  @P0 BRA `(.L_x_1093) ;  /* 0x0000004c00640947 */ /* 0x000fea0003800000 */
[----:B------:R-:W4:Y:S01]  /*a950*/  S2R R3, SR_LANEID ;  /* 0x0000000000037919 */ /* 0x000f220000000000 */
[----:B------:R-:W-:Y:S01]  /*a960*/  VOTEU.ANY UR4, UPT, PT ;  /* 0x0000000000047886 */ /* 0x000fe200038e0100 */
[----:B------:R-:W5:Y:S01]  /*a970*/  LDC.64 R4, c[0x0][0xd60] ;  /* 0x00035800ff047b82 */ /* 0x000f620000000a00 */
[----:B---3--:R-:W4:Y:S08]  /*a980*/  FLO.U32 R0, UR4 ;  /* 0x0000000400007d00 */ /* 0x008f3000080e0000 */
[----:B------:R-:W5:Y:S01]  /*a990*/  POPC R2, UR4 ;  /* 0x0000000400027d09 */ /* 0x000f620008000000 */
[----:B----4-:R-:W-:-:S13]  /*a9a0*/  ISETP.EQ.U32.AND P0, PT, R0, R3, PT ;  /* 0x000000030000720c */ /* 0x010fda0003f02070 */
[----:B-----5:R-:W3:Y:S01]  /*a9b0*/  @P0 ATOMG.E.ADD.STRONG.GPU PT, R5, desc[UR38][R4.64], R2 ;  /* 0x00000002040509a8 */ /* 0x020ee200081ee1e6 */
[----:B------:R-:W4:Y:S02]  /*a9c0*/  S2R R3, SR_LTMASK ;  /* 0x0000000000037919 */ /* 0x000f240000003900 */
[----:B----4-:R-:W-:-:S06]  /*a9d0*/  LOP3.LUT R3, R3, UR4, RZ, 0xc0, !PT ;  /* 0x0000000403037c12 */ /* 0x010fcc000f8ec0ff */
[----:B------:R-:W4:Y:S01]  /*a9e0*/  POPC R3, R3 ;  /* 0x0000000300037309 */ /* 0x000f220000000000 */
[----:B---3--:R-:W4:Y:S02]  /*a9f0*/  SHFL.IDX PT, R0, R5, R0, 0x1f ;  /* 0x00001f0005007589 */ /* 0x008f2400000e0000 */
[----:B----4-:R-:W-:Y:S01]  /*aa00*/  IADD3 R16, R0, UR40, R3 ;  /* 0x0000002800107c10 */ /* 0x010fe2000fffe003 */
[----:B------:R-:W-:Y:S06]  /*aa10*/  BRA `(.L_x_1093) ;  /* 0x0000004c00307947 */ /* 0x000fec0003800000 */
.L_x_1092:
[----:B---3--:R-:W3:Y:S01]  /*aa20*/  LDL R0, [R1+0x4] ;  /* 0x0000040001007983 */ /* 0x008ee20000100800 */
[----:B------:R-:W-:Y:S01]  /*aa30*/  BSSY B6, `(.L_x_1094) ;  /* 0x0000014000067945 */ /* 0x000fe20003800000 */
[----:B---3--:R-:W-:-:S05]  /*aa40*/  VIADD R0, R0, 0x1c400 ;  /* 0x0001c40000007836 */ /* 0x008fca0000000000 */
[----:B------:R-:W-:-:S13]  /*aa50*/  LOP3.LUT P0, RZ, R0, 0x3ff, RZ, 0xc0, !PT ;  /* 0x000003ff00ff7812 */ /* 0x000fda000780c0ff */
[----:B------:R-:W-:Y:S05]  /*aa60*/  @!P0 BRA `(.L_x_1095) ;  /* 0x0000000000408947 */ /* 0x000fea0003800000 */
[----:B------:R-:W-:Y:S01]  /*aa70*/  MOV R2, 0x0 ;  /* 0x0000000000027802 */ /* 0x000fe20000000f00 */
[----:B------:R-:W-:Y:S01]  /*aa80*/  ULDC.64 UR6, c[0x4][0x98] ;  /* 0x0100260000067ab9 */ /* 0x000fe20000000a00 */
[----:B------:R-:W-:Y:S01]  /*aa90*/  ULDC.64 UR8, c[0x4][0xa0] ;  /* 0x0100280000087ab9 */ /* 0x000fe20000000a00 */
[----:B------:R-:W-:Y:S01]  /*aaa0*/  ULDC.64 UR4, c[0x4][0x8] ;  /* 0x0100020000047ab9 */ /* 0x000fe20000000a00 */
[----:B------:R-:W-:Y:S02]  /*aab0*/  IMAD.U32 R4, RZ, RZ, UR6 ;  /* 0x00000006ff047e24 */ /* 0x000fe4000f8e00ff */
[----:B------:R-:W3:Y:S01]  /*aac0*/  LDC.64 R2, c[0x4][R2] ;  /* 0x0100000002027b82 */ /* 0x000ee20000000a00 */
[----:B------:R-:W-:Y:S02]  /*aad0*/  IMAD.U32 R5, RZ, RZ, UR7 ;  /* 0x00000007ff057e24 */ /* 0x000fe4000f8e00ff */
[----:B------:R-:W-:Y:S02]  /*aae0*/  IMAD.U32 R6, RZ, RZ, UR8 ;  /* 0x00000008ff067e24 */ /* 0x000fe4000f8e00ff */
[----:B--2---:R-:W-:-:S02]  /*aaf0*/  IMAD.U32 R7, RZ, RZ, UR9 ;  /* 0x00000009ff077e24 */ /* 0x004fc4000f8e00ff */
[----:B------:R-:W-:Y:S02]  /*ab00*/  IMAD.U32 R10, RZ, RZ, UR4 ;  /* 0x00000004ff0a7e24 */ /* 0x000fe4000f8e00ff */
[----:B------:R-:W-:Y:S02]  /*ab10*/  IMAD.U32 R11, RZ, RZ, UR5 ;  /* 0x00000005ff0b7e24 */ /* 0x000fe4000f8e00ff */
[----:B------:R-:W-:Y:S02]  /*ab20*/  IMAD.MOV.U32 R8, RZ, RZ, 0x70 ;  /* 0x00000070ff087424 */ /* 0x000fe400078e00ff */
[----:B-1----:R-:W-:Y:S02]  /*ab30*/  IMAD.MOV.U32 R12, RZ, RZ, 0x1 ;  /* 0x00000001ff0c7424 */ /* 0x002fe400078e00ff */
[----:B------:R-:W-:-:S07]  /*ab40*/  IMAD.MOV.U32 R13, RZ, RZ, RZ ;  /* 0x000000ffff0d7224 */ /* 0x000fce00078e00ff */
[----:B------:R-:W-:-:S07]  /*ab50*/  LEPC R20, `(.L_x_1095) ;  /* 0x000000001014794e */ /* 0x000fce0000000000 */
[----:B0--3--:R-:W-:Y:S05]  /*ab60*/  CALL.ABS.NOINC R2 ;  /* 0x0000000002007343 */ /* 0x009fea0003c00000 */
.L_x_1095:
[----:B------:R-:W-:Y:S05]  /*ab70*/  BSYNC B6 ;  /* 0x0000000000067941 */ /* 0x000fea0003800000 */
.L_x_1094:
[----:B------:R-:W3:Y:S01]  /*ab80*/  LDL R2, [R1+0x4] ;  /* 0x0000040001027983 */ /* 0x000ee20000100800 */
        /* <DEDUP_REMOVED lines=8> */
[----:B------:R3:W4:Y:S01]  /*ac10*/  LDC.64 R2, c[0x4][R0] ;  /* 0x0100000000027b82 */ /* 0x0007220000000a00 */
[----:B------:R-:W-:Y:S02]  /*ac20*/  IMAD.U32 R4, RZ, RZ, UR6 ;  /* 0x00000006ff047e24 */ /* 0x000fe4000f8e00ff */
[----:B------:R-:W-:Y:S02]  /*ac30*/  IMAD.U32 R5, RZ, RZ, UR7 ;  /* 0x00000007ff057e24 */ /* 0x000fe4000f8e00ff */
[----:B------:R-:W-:Y:S02]  /*ac40*/  IMAD.U32 R6, RZ, RZ, UR8 ;  /* 0x00000008ff067e24 */ /* 0x000fe4000f8e00ff */
[----:B--2---:R-:W-:-:S02]  /*ac50*/  IMAD.U32 R7, RZ, RZ, UR9 ;  /* 0x00000009ff077e24 */ /* 0x004fc4000f8e00ff */
[----:B------:R-:W-:Y:S02]  /*ac60*/  IMAD.U32 R10, RZ, RZ, UR4 ;  /* 0x00000004ff0a7e24 */ /* 0x000fe4000f8e00ff */
[----:B------:R-:W-:Y:S02]  /*ac70*/  IMAD.U32 R11, RZ, RZ, UR5 ;  /* 0x00000005ff0b7e24 */ /* 0x000fe4000f8e00ff */
[----:B------:R-:W-:Y:S02]  /*ac80*/  IMAD.MOV.U32 R8, RZ, RZ, 0x70 ;  /* 0x00000070ff087424 */ /* 0x000fe400078e00ff */
[----:B-1----:R-:W-:Y:S02]  /*ac90*/  IMAD.MOV.U32 R12, RZ, RZ, 0x1 ;  /* 0x00000001ff0c7424 */ /* 0x002fe400078e00ff */
[----:B---3--:R-:W-:-:S07]  /*aca0*/  IMAD.MOV.U32 R13, RZ, RZ, RZ ;  /* 0x000000ffff0d7224 */ /* 0x008fce00078e00ff */
[----:B------:R-:W-:-:S07]  /*acb0*/  LEPC R20, `(.L_x_1098) ;  /* 0x000000001014794e */ /* 0x000fce0000000000 */
[----:B0---4-:R-:W-:Y:S05]  /*acc0*/  CALL.ABS.NOINC R2 ;  /* 0x0000000002007343 */ /* 0x011fea0003c00000 */
.L_x_1098:
        /* <DEDUP_REMOVED lines=16> */
.L_x_1097:
[----:B------:R-:W-:Y:S05]  /*add0*/  BSYNC B6 ;  /* 0x0000000000067941 */ /* 0x000fea0003800000 */
.L_x_1096:
[----:B------:R-:W3:Y:S01]  /*ade0*/  LDL.LU R2, [R1] ;  /* 0x0000000001027983 */ /* 0x000ee20000300800 */
[----:B------:R-:W-:-:S03]  /*adf0*/  ULDC.64 UR4, c[0x0][0xaf0] ;  /* 0x0002bc0000047ab9 */ /* 0x000fc60000000a00 */
[----:B------:R-:W4:Y:S04]  /*ae00*/  LDL.LU R4, [R1+0x1c] ;  /* 0x00001c0001047983 */ /* 0x000f280000300800 */
[----:B--2---:R-:W2:Y:S01]  /*ae10*/  LDL R7, [R1+0xc] ;  /* 0x00000c0001077983 */ /* 0x004ea20000100800 */
[----:B------:R-:W-:-:S03]  /*ae20*/  ISETP.NE.U32.AND P0, PT, RZ, UR4, PT ;  /* 0x00000004ff007c0c */ /* 0x000fc6000bf05070 */
[----:B------:R-:W5:Y:S01]  /*ae30*/  LDL R0, [R1+0x30] ;  /* 0x0000300001007983 */ /* 0x000f620000100800 */
[----:B------:R-:W-:-:S13]  /*ae40*/  ISETP.NE.AND.EX P0, PT, RZ, UR5, PT, P0 ;  /* 0x00000005ff007c0c */ /* 0x000fda000bf05300 */
[----:B---3--:R-:W-:-:S04]  /*ae50*/  @P0 IADD3 R2, P1, R2, UR4, RZ ;  /* 0x0000000402020c10 */ /* 0x008fc8000ff3e0ff */
[----:B----4-:R-:W-:Y:S01]  /*ae60*/  @P0 IADD3.X R3, R4, UR5, RZ, P1, !PT ;  /* 0x0000000504030c10 */ /* 0x010fe20008ffe4ff */
[----:B------:R-:W-:-:S04]  /*ae70*/  ULDC.64 UR4, c[0x0][0xb00] ;  /* 0x0002c00000047ab9 */ /* 0x000fc80000000a00 */
[----:B--2---:R2:W3:Y:S01]  /*ae80*/  @P0 LDG.E R7, desc[UR38][R2.64] ;  /* 0x0000002602070981 */ /* 0x0044e2000c1e1900 */
[----:B-----5:R-:W-:Y:S01]  /*ae90*/  VIADD R9, R0, 0xffffffff ;  /* 0xffffffff00097836 */ /* 0x020fe20000000000 */
[----:B--2---:R-:W2:Y:S01]  /*aea0*/  LDC.64 R2, c[0x0][0x418] ;  /* 0x00010600ff027b82 */ /* 0x004ea20000000a00 */
[----:B---3--:R-:W-:Y:S01]  /*aeb0*/  SHF.R.S32.HI R8, RZ, 0x1f, R7 ;  /* 0x0000001fff087819 */ /* 0x008fe20000011407 */
[----:B------:R3:W-:Y:S04]  /*aec0*/  @P0 STL [R1+0xc], R7 ;  /* 0x00000c0701000387 */ /* 0x0007e80000100800 */
[----:B------:R3:W-:Y:S04]  /*aed0*/  STL [R1+0x2c], R9 ;  /* 0x00002c0901007387 */ /* 0x0007e80000100800 */
[----:B------:R3:W-:Y:S01]  /*aee0*/  STL [R1+0x1c], R8 ;  /* 0x00001c0801007387 */ /* 0x0007e20000100800 */
[----:B--2---:R-:W-:Y:S01]  /*aef0*/  LOP3.LUT P0, RZ, R2, UR4, RZ, 0xfc, !PT ;  /* 0x0000000402ff7c12 */ /* 0x004fe2000f80fcff */
[----:B------:R-:W-:-:S03]  /*af00*/  UMOV UR4, 0xffffffff ;  /* 0xffffffff00047882 */ /* 0x000fc60000000000 */
[----:B------:R-:W-:-:S04]  /*af10*/  LOP3.LUT P0, RZ, R3, UR5, RZ, 0xfc, P0 ;  /* 0x0000000503ff7c12 */ /* 0x000fc8000800fcff */
[----:B------:R-:W-:Y:S01]  /*af20*/  SEL R0, R7, RZ, !P0 ;  /* 0x000000ff07007207 */ /* 0x000fe20004000000 */
[----:B---3--:R-:W-:Y:S08]  /*af30*/  BRA.DIV UR4, `(.L_x_1099) ;  /* 0x0000005604f47947 */ /* 0x008ff0000b800000 */
[----:B------:R-:W2:Y:S02]  /*af40*/  S2R R4, SR_TID.X ;  /* 0x0000000000047919 */ /* 0x000ea40000002100 */
[----:B--2---:R-:W-:-:S04]  /*af50*/  SHF.R.U32.HI R4, RZ, 0x5, R4 ;  /* 0x00000005ff047819 */ /* 0x004fc80000011604 */
[----:B------:R-:W-:-:S05]  /*af60*/  LOP3.LUT R4, R4, 0x3, RZ, 0xc0, !PT ;  /* 0x0000000304047812 */ /* 0x000fca00078ec0ff */
[----:B------:R2:W3:Y:S02]  /*af70*/  SHFL.IDX PT, R14, R4, RZ, 0x1f ;  /* 0x00001fff040e7589 */ /* 0x0004e400000e0000 */
.L_x_1212:
[----:B--2---:R-:W2:Y:S01]  /*af80*/  LDL.LU R4, [R1+0x14] ;  /* 0x0000140001047983 */ /* 0x004ea20000300800 */
[----:B------:R-:W-:Y:S02]  /*af90*/  PLOP3.LUT P1, PT, PT, PT, PT, 0x8, 0x0 ;  /* 0x000000000000781c */ /* 0x000fe40003f2e170 */
[----:B---3--:R-:W-:Y:S01]  /*afa0*/  ISETP.NE.AND P0, PT, R14, RZ, PT ;  /* 0x000000ff0e00720c */ /* 0x008fe20003f05270 */
        /* <DEDUP_REMOVED lines=8> */
.L_x_1215:
[----:B------:R-:W-:Y:S05]  /*b030*/  @!P6 BRA `(.L_x_1100) ;  /* 0x000000040014e947 */ /* 0x000fea0003800000 */
[----:B------:R2:W-:Y:S01]  /*b040*/  STL [R1+0x70], R9 ;  /* 0x0000700901007387 */ /* 0x0005e20000100800 */
[----:B------:R-:W-:-:S04]  /*b050*/  ISETP.NE.U32.AND P0, PT, R2, RZ, PT ;  /* 0x000000ff0200720c */ /* 0x000fc80003f05070 */
[----:B------:R-:W-:-:S13]  /*b060*/  ISETP.NE.AND.EX P0, PT, R3, RZ, PT, P0 ;  /* 0x000000ff0300720c */ /* 0x000fda0003f05300 */
[----:B--2---:R-:W-:Y:S05]  /*b070*/  @!P0 BRA `(.L_x_1102) ;  /* 0x0000000000508947 */ /* 0x004fea0003800000 */
[----:B------:R-:W2:Y:S01]  /*b080*/  LDC R6, c[0x0][0x43c] ;  /* 0x00010f00ff067b82 */ /* 0x000ea20000000800 */
[----:B---3--:R-:W-:Y:S01]  /*b090*/  IMAD.MOV.U32 R0, RZ, RZ, R9 ;  /* 0x000000ffff007224 */ /* 0x008fe200078e0009 */
[----:B------:R-:W-:Y:S01]  /*b0a0*/  ULDC.64 UR4, c[0x0][0x428] ;  /* 0x00010a0000047ab9 */ /* 0x000fe20000000a00 */
[----:B--2---:R-:W-:-:S13]  /*b0b0*/  ISETP.NE.AND P0, PT, R6, 0x1, PT ;  /* 0x000000010600780c */ /* 0x004fda0003f05270 */
        /* <DEDUP_REMOVED lines=14> */
[----:B------:R-:W2:Y:S04]  /*b1a0*/  LDG.E R0, desc[UR38][R2.64] ;  /* 0x0000002602007981 */ /* 0x000ea8000c1e1900 */
[----:B--2---:R2:W-:Y:S02]  /*b1b0*/  STL [R1], R0 ;  /* 0x0000000001007387 */ /* 0x0045e40000100800 */
.L_x_1102:
[----:B------:R-:W4:Y:S04]  /*b1c0*/  LDL R7, [R1+0x4] ;  /* 0x0000040001077983 */ /* 0x000f280000100800 */
[----:B--23--:R-:W4:Y:S04]  /*b1d0*/  LDL R0, [R1+0x8] ;  /* 0x0000080001007983 */ /* 0x00cf280000100800 */
[----:B------:R-:W2:Y:S01]  /*b1e0*/  LDL R2, [R1+0x18] ;  /* 0x0000180001027983 */ /* 0x000ea20000100800 */
[----:B----4-:R-:W-:Y:S01]  /*b1f0*/  IMAD R0, R0, 0x8, R7 ;  /* 0x0000000800007824 */ /* 0x010fe200078e0207 */
[----:B--2---:R-:W-:-:S04]  /*b200*/  SHF.L.U32 R2, R2, 0x1f, RZ ;  /* 0x0000001f02027819 */ /* 0x004fc800000006ff */
[----:B------:R-:W2:Y:S02]  /*b210*/  SYNCS.PHASECHK.TRANS64.TRYWAIT P0, [R0+URZ+0x32440], R2 ;  /* 0x03244002000075a7 */ /* 0x000ea4000800017f */
[----:B--2---:R-:W-:Y:S05]  /*b220*/  @!P0 BRA `(.L_x_1103) ;  /* 0x00000054008c8947 */ /* 0x004fea0003800000 */
.L_x_1216:
        /* <DEDUP_REMOVED lines=11> */
.L_x_1104:
[----:B------:R-:W3:Y:S04]  /*b2e0*/  LDL R7, [R1+0x4] ;  /* 0x0000040001077983 */ /* 0x000ee80000100800 */
[----:B------:R-:W3:Y:S04]  /*b2f0*/  LDL R6, [R1+0x8] ;  /* 0x0000080001067983 */ /* 0x000ee80000100800 */
[----:B------:R-:W4:Y:S04]  /*b300*/  LDL R5, [R1+0x70] ;  /* 0x0000700001057983 */ /* 0x000f280000100800 */
[----:B------:R-:W5:Y:S04]  /*b310*/  LDL R4, [R1+0x20] ;  /* 0x0000200001047983 */ /* 0x000f680000100800 */
[----:B------:R-:W5:Y:S04]  /*b320*/  LDL R3, [R1] ;  /* 0x0000000001037983 */ /* 0x000f680000100800 */
[----:B--2---:R-:W2:Y:S01]  /*b330*/  LDL.LU R2, [R1+0x14] ;  /* 0x0000140001027983 */ /* 0x004ea20000300800 */
        /* <DEDUP_REMOVED lines=8> */
[----:B---3--:R-:W-:Y:S01]  /*b3c0*/  IMAD R0, R6, 0x3000, R7 ;  /* 0x0000300006007824 */ /* 0x008fe200078e0207 */
[----:B----4-:R-:W-:-:S04]  /*b3d0*/  R2UR UR11, R5 ;  /* 0x00000000050b72ca */ /* 0x010fc800000e0000 */
[----:B------:R-:W-:Y:S02]  /*b3e0*/  R2UR UR8, R0 ;  /* 0x00000000000872ca */ /* 0x000fe400000e0000 */
[----:B-----5:R-:W-:Y:S02]  /*b3f0*/  R2UR UR4, R4 ;  /* 0x00000000040472ca */ /* 0x020fe400000e0000 */
[----:B------:R-:W-:Y:S02]  /*b400*/  R2UR UR13, R3 ;  /* 0x00000000030d72ca */ /* 0x000fe400000e0000 */
[----:B--2---:R-:W-:-:S07]  /*b410*/  LOP3.LUT R2, R2, 0xfffffffe, RZ, 0xc0, !PT ;  /* 0xfffffffe02027812 */ /* 0x004fce00078ec0ff */
[----:B------:R-:W-:Y:S01]  /*b420*/  UIADD3 UR8, UR8, 0x1c400, URZ ;  /* 0x0001c40008087890 */ /* 0x000fe2000fffe03f */
[----:B------:R-:W-:Y:S01]  /*b430*/  @P0 LOP3.LUT R2, R2, 0x1, RZ, 0xfc, !PT ;  /* 0x0000000102020812 */ /* 0x000fe200078efcff */
[----:B------:R-:W-:-:S03]  /*b440*/  UIMAD UR11, UR11, 0x60, UR4 ;  /* 0x000000600b0b78a4 */ /* 0x000fc6000f8e0204 */
[----:B------:R-:W-:Y:S01]  /*b450*/  UMOV UR4, 0x0 ;  /* 0x0000000000047882 */ /* 0x000fe20000000000 */
[----:B------:R2:W-:Y:S05]  /*b460*/  STL [R1+0x14], R2 ;  /* 0x0000140201007387 */ /* 0x0005ea0000100800 */
[----:B------:R2:W-:Y:S01]  /*b470*/  UTMALDG.4D [UR8], [UR6], desc[UR4] ;  /* 0x00000408060075b4 */ /* 0x0005e20008019000 */
[----:B------:R-:W-:Y:S02]  /*b480*/  NOP ;  /* 0x0000000000007918 */ /* 0x000fe40000000000 */
.L_x_1100:
[----:B---3--:R-:W3:Y:S04]  /*b490*/  LDL R0, [R1+0x4] ;  /* 0x0000040001007983 */ /* 0x008ee80000100800 */
[----:B------:R-:W4:Y:S04]  /*b4a0*/  LDL.LU R4, [R1+0x24] ;  /* 0x0000240001047983 */ /* 0x000f280000300800 */
[----:B------:R-:W5:Y:S04]  /*b4b0*/  LDL.LU R3, [R1+0x3c] ;  /* 0x00003c0001037983 */ /* 0x000f680000300800 */
[----:B--2---:R-:W2:Y:S01]  /*b4c0*/  LDL R2, [R1+0x28] ;  /* 0x0000280001027983 */ /* 0x004ea20000100800 */
[----:B------:R-:W-:Y:S05]  /*b4d0*/  WARPSYNC.ALL ;  /* 0x0000000000007948 */ /* 0x000fea0003800000 */
[----:B------:R-:W-:Y:S01]  /*b4e0*/  ULDC.64 UR4, c[0x0][0xaf8] ;  /* 0x0002be0000047ab9 */ /* 0x000fe20000000a00 */
[----:B------:R-:W-:Y:S01]  /*b4f0*/  BSSY B6, `(.L_x_1105) ;  /* 0x000001f000067945 */ /* 0x000fe20003800000 */
[----:B------:R-:W-:Y:S01]  /*b500*/  BAR.SYNC.DEFER_BLOCKING 0x8, 0x180 ;  /* 0x0206000000007b1d */ /* 0x000fe20000010000 */
[----:B------:R-:W-:-:S04]  /*b510*/  ISETP.NE.U32.AND P0, PT, RZ, UR4, PT ;  /* 0x00000004ff007c0c */ /* 0x000fc8000bf05070 */
[----:B------:R-:W-:Y:S01]  /*b520*/  ISETP.NE.AND.EX P0, PT, RZ, UR5, PT, P0 ;  /* 0x00000005ff007c0c */ /* 0x000fe2000bf05300 */
[----:B---3--:R-:W-:-:S05]  /*b530*/  VIADD R0, R0, 0x18400 ;  /* 0x0001840000007836 */ /* 0x008fca0000000000 */
[----:B------:R-:W-:Y:S02]  /*b540*/  LOP3.LUT P1, RZ, R0, 0x3ff, RZ, 0xc0, !PT ;  /* 0x000003ff00ff7812 */ /* 0x000fe4000782c0ff */
[----:B----4-:R-:W-:Y:S02]  /*b550*/  SEL R0, R4, RZ, !P0 ;  /* 0x000000ff04007207 */ /* 0x010fe40004000000 */
[----:B-----5:R-:W-:-:S03]  /*b560*/  SEL R3, R3, RZ, !P0 ;  /* 0x000000ff03037207 */ /* 0x020fc60004000000 */
[----:B------:R3:W-:Y:S01]  /*b570*/  STL [R1+0x34], R0 ;  /* 0x0000340001007387 */ /* 0x0007e20000100800 */
[----:B--2---:R-:W-:-:S03]  /*b580*/  SHF.R.S32.HI R2, RZ, 0x1f, R2 ;  /* 0x0000001fff027819 */ /* 0x004fc60000011402 */
[----:B------:R2:W-:Y:S01]  /*b590*/  STL [R1+0x58], R3 ;  /* 0x0000580301007387 */ /* 0x0005e20000100800 */
[----:B---3--:R-:W-:-:S05]  /*b5a0*/  SHF.R.S32.HI R0, RZ, 0x1f, R18 ;  /* 0x0000001fff007819 */ /* 0x008fca0000011412 */
        /* <DEDUP_REMOVED lines=15> */
[----:B-1----:R-:W-:Y:S02]  /*b6a0*/  IMAD.MOV.U32 R12, RZ, RZ, 0x1 ;  /* 0x00000001ff0c7424 */ /* 0x002fe400078e00ff */
[----:B------:R-:W-:-:S07]  /*b6b0*/  IMAD.MOV.U32 R13, RZ, RZ, RZ ;  /* 0x000000ffff0d7224 */ /* 0x000fce00078e00ff */
[----:B------:R-:W-:-:S07]  /*b6c0*/  LEPC R20, `(.L_x_1106) ;  /* 0x000000001014794e */ /* 0x000fce0000000000 */
[----:B0-2---:R-:W-:Y:S05]  /*b6d0*/  CALL.ABS.NOINC R2 ;  /* 0x0000000002007343 */ /* 0x005fea0003c00000 */
.L_x_1106:
[----:B------:R-:W-:Y:S05]  /*b6e0*/  BSYNC B6 ;  /* 0x0000000000067941 */ /* 0x000fea0003800000 */
.L_x_1105:
[----:B------:R-:W3:Y:S01]  /*b6f0*/  LDL R4, [R1+0x40] ;  /* 0x0000400001047983 */ /* 0x000ee20000100800 */
[----:B------:R-:W4:Y:S03]  /*b700*/  LDC R6, c[0x0][0x448] ;  /* 0x00011200ff067b82 */ /* 0x000f260000000800 */
[----:B------:R-:W3:Y:S04]  /*b710*/  LDL R10, [R1+0x28] ;  /* 0x00002800010a7983 */ /* 0x000ee80000100800 */
[----:B------:R-:W3:Y:S01]  /*b720*/  LDL R9, [R1+0x50] ;  /* 0x0000500001097983 */ /* 0x000ee20000100800 */
[----:B--2---:R-:W2:Y:S01]  /*b730*/  S2R R2, SR_TID.X ;  /* 0x0000000000027919 */ /* 0x004ea20000002100 */
[----:B------:R-:W0:Y:S02]  /*b740*/  S2R R0, SR_TID.X ;  /* 0x0000000000007919 */ /* 0x000e240000002100 */
[----:B------:R-:W3:Y:S04]  /*b750*/  LDL R8, [R1+0x58] ;  /* 0x0000580001087983 */ /* 0x000ee80000100800 */
[----:B------:R-:W3:Y:S01]  /*b760*/  LDL R7, [R1+0x34] ;  /* 0x0000340001077983 */ /* 0x000ee20000100800 */
[----:B----4-:R-:W-:Y:S01]  /*b770*/  ISETP.NE.AND P0, PT, R6, 0x1, PT ;  /* 0x000000010600780c */ /* 0x010fe20003f05270 */
[----:B------:R-:W-:Y:S01]  /*b780*/  IMAD.SHL.U32 R17, R17, 0x80, RZ ;  /* 0x0000008011117824 */ /* 0x000fe200078e00ff */
[----:B------:R-:W-:Y:S01]  /*b790*/  ULDC.64 UR4, c[0x0][0x298] ;  /* 0x0000a60000047ab9 */ /* 0x000fe20000000a00 */
[----:B------:R-:W-:-:S10]  /*b7a0*/  ULDC.64 UR6, c[0x0][0x280] ;  /* 0x0000a00000067ab9 */ /* 0x000fd40000000a00 */
[----:B------:R-:W4:Y:S01]  /*b7b0*/  @P0 LDC R3, c[0x0][0x450] ;  /* 0x00011400ff030b82 */ /* 0x000f220000000800 */
[----:B--2---:R-:W-:-:S04]  /*b7c0*/  LOP3.LUT R2, R2, 0x7f, RZ, 0xc0, !PT ;  /* 0x0000007f02027812 */ /* 0x004fc800078ec0ff */
[----:B------:R-:W-:Y:S01]  /*b7d0*/  SHF.R.U32.HI R2, RZ, 0x3, R2 ;  /* 0x00000003ff027819 */ /* 0x000fe20000011602 */
[----:B0-----:R-:W-:-:S05]  /*b7e0*/  IMAD.SHL.U32 R0, R0, 0x10, RZ ;  /* 0x0000001000007824 */ /* 0x001fca00078e00ff */
[----:B------:R-:W-:Y:S02]  /*b7f0*/  LOP3.LUT R0, R2, 0x70, R0, 0xf8, !PT ;  /* 0x0000007002007812 */ /* 0x000fe400078ef800 */
[----:B------:R-:W0:Y:S02]  /*b800*/  @P0 LDC R2, c[0x0][0x44c] ;  /* 0x00011300ff020b82 */ /* 0x000e240000000800 */
[----:B------:R-:W-:-:S05]  /*b810*/  LOP3.LUT R5, R0, R17, RZ, 0xfc, !PT ;  /* 0x0000001100057212 */ /* 0x000fca00078efcff */
[----:B------:R-:W-:Y:S01]  /*b820*/  IMAD.MOV.U32 R0, RZ, RZ, R5 ;  /* 0x000000ffff007224 */ /* 0x000fe200078e0005 */
[----:B------:R2:W-:Y:S01]  /*b830*/  STL [R1+0x24], R5 ;  /* 0x0000240501007387 */ /* 0x0005e20000100800 */
[----:B0-----:R-:W-:-:S05]  /*b840*/  @P0 IMAD.HI.U32 R2, R5, R2, RZ ;  /* 0x0000000205020227 */ /* 0x001fca00078e00ff */
[----:B----4-:R-:W-:Y:S01]  /*b850*/  @P0 SHF.R.U32.HI R0, RZ, R3, R2 ;  /* 0x00000003ff000219 */ /* 0x010fe20000011602 */
[----:B---3--:R-:W-:-:S04]  /*b860*/  IMAD R2, R4, UR4, RZ ;  /* 0x0000000404027c24 */ /* 0x008fc8000f8e02ff */
[C---:B------:R-:W-:Y:S02]  /*b870*/  IMAD R4, R10.reuse, UR5, R2 ;  /* 0x000000050a047c24 */ /* 0x040fe4000f8e0202 */
[----:B------:R-:W-:Y:S01]  /*b880*/  IMAD.WIDE.U32 R2, R10, UR4, RZ ;  /* 0x000000040a027c25 */ /* 0x000fe2000f8e00ff */
[----:B------:R-:W-:-:S03]  /*b890*/  ULDC.64 UR4, c[0x0][0x2d8] ;  /* 0x0000b60000047ab9 */ /* 0x000fc60000000a00 */
[----:B------:R-:W-:Y:S02]  /*b8a0*/  IMAD.IADD R3, R3, 0x1, R4 ;  /* 0x0000000103037824 */ /* 0x000fe400078e0204 */
[----:B------:R-:W-:Y:S02]  /*b8b0*/  IMAD R4, R9, UR4, RZ ;  /* 0x0000000409047c24 */ /* 0x000fe4000f8e02ff */
[----:B------:R0:W5:Y:S01]  /*b8c0*/  LDL R9, [R1+0x10] ;  /* 0x0000100001097983 */ /* 0x0001620000100800 */
[----:B------:R-:W-:-:S04]  /*b8d0*/  IMAD.WIDE.U32 R2, R18, UR4, R2 ;  /* 0x0000000412027c25 */ /* 0x000fc8000f8e0002 */
[----:B------:R-:W-:Y:S01]  /*b8e0*/  IMAD R4, R18, UR5, R4 ;  /* 0x0000000512047c24 */ /* 0x000fe2000f8e0204 */
[----:B------:R-:W-:-:S03]  /*b8f0*/  ULDC.64 UR4, c[0x0][0x2e0] ;  /* 0x0000b80000047ab9 */ /* 0x000fc60000000a00 */
[----:B------:R-:W-:Y:S02]  /*b900*/  IMAD.IADD R3, R3, 0x1, R4 ;  /* 0x0000000103037824 */ /* 0x000fe400078e0204 */
[----:B------:R-:W-:Y:S02]  /*b910*/  IMAD R4, R8, UR4, RZ ;  /* 0x0000000408047c24 */ /* 0x000fe4000f8e02ff */
[----:B------:R-:W-:-:S04]  /*b920*/  IMAD.WIDE.U32 R2, R7, UR4, R2 ;  /* 0x0000000407027c25 */ /* 0x000fc8000f8e0002 */
[----:B------:R-:W-:Y:S01]  /*b930*/  IMAD R4, R7, UR5, R4 ;  /* 0x0000000507047c24 */ /* 0x000fe2000f8e0204 */
[----:B------:R-:W-:-:S03]  /*b940*/  ULDC.64 UR4, c[0x0][0x2d0] ;  /* 0x0000b40000047ab9 */ /* 0x000fc60000000a00 */
[----:B------:R-:W-:Y:S01]  /*b950*/  IMAD.IADD R3, R3, 0x1, R4 ;  /* 0x0000000103037824 */ /* 0x000fe200078e0204 */
[----:B------:R-:W-:-:S05]  /*b960*/  SHF.R.S32.HI R4, RZ, 0x1f, R0 ;  /* 0x0000001fff047819 */ /* 0x000fca0000011400 */
[----:B------:R-:W-:Y:S02]  /*b970*/  IMAD R4, R4, UR4, RZ ;  /* 0x0000000404047c24 */ /* 0x000fe4000f8e02ff */
[----:B------:R-:W-:-:S04]  /*b980*/  IMAD.WIDE.U32 R2, R0, UR4, R2 ;  /* 0x0000000400027c25 */ /* 0x000fc8000f8e0002 */
[----:B------:R-:W-:Y:S01]  /*b990*/  IMAD R4, R0, UR5, R4 ;  /* 0x0000000500047c24 */ /* 0x000fe2000f8e0204 */
[----:B------:R-:W-:Y:S01]  /*b9a0*/  ULDC.64 UR4, c[0x0][0x2c8] ;  /* 0x0000b20000047ab9 */ /* 0x000fe20000000a00 */
[----:B------:R-:W-:-:S04]  /*b9b0*/  IMAD.MOV R0, RZ, RZ, -R0 ;  /* 0x000000ffff007224 */ /* 0x000fc800078e0a00 */
[----:B------:R-:W-:Y:S02]  /*b9c0*/  IMAD R0, R6, R0, R5 ;  /* 0x0000000006007224 */ /* 0x000fe400078e0205 */
[----:B--2---:R-:W2:Y:S01]  /*b9d0*/  S2R R5, SR_TID.X ;  /* 0x0000000000057919 */ /* 0x004ea20000002100 */
[----:B------:R-:W-:Y:S02]  /*b9e0*/  IMAD.IADD R3, R3, 0x1, R4 ;  /* 0x0000000103037824 */ /* 0x000fe400078e0204 */
[----:B------:R-:W-:-:S05]  /*b9f0*/  SHF.R.S32.HI R4, RZ, 0x1f, R0 ;  /* 0x0000001fff047819 */ /* 0x000fca0000011400 */
[----:B------:R-:W-:Y:S02]  /*ba00*/  IMAD R4, R4, UR4, RZ ;  /* 0x0000000404047c24 */ /* 0x000fe4000f8e02ff */
[----:B------:R-:W-:Y:S01]  /*ba10*/  IMAD.WIDE.U32 R2, R0, UR4, R2 ;  /* 0x0000000400027c25 */ /* 0x000fe2000f8e0002 */
[----:B------:R-:W-:-:S03]  /*ba20*/  ULDC UR4, c[0x0][0x2b8] ;  /* 0x0000ae0000047ab9 */ /* 0x000fc60000000800 */
[----:B------:R-:W-:Y:S01]  /*ba30*/  IMAD R4, R0, UR5, R4 ;  /* 0x0000000500047c24 */ /* 0x000fe2000f8e0204 */
[----:B------:R-:W-:-:S03]  /*ba40*/  LEA R0, P1, R2, UR6, 0x1 ;  /* 0x0000000602007c11 */ /* 0x000fc6000f8208ff */
[----:B------:R-:W-:Y:S02]  /*ba50*/  IMAD.IADD R4, R3, 0x1, R4 ;  /* 0x0000000103047824 */ /* 0x000fe400078e0204 */
[----:B--2---:R-:W-:-:S05]  /*ba60*/  IMAD.SHL.U32 R10, R5, 0x8, RZ ;  /* 0x00000008050a7824 */ /* 0x004fca00078e00ff */
[----:B------:R-:W-:Y:S02]  /*ba70*/  LOP3.LUT R10, R10, 0x38, RZ, 0xc0, !PT ;  /* 0x000000380a0a7812 */ /* 0x000fe400078ec0ff */
[----:B------:R-:W-:Y:S02]  /*ba80*/  LOP3.LUT R5, R5, 0x7f, RZ, 0xc0, !PT ;  /* 0x0000007f05057812 */ /* 0x000fe400078ec0ff */
[----:B------:R-:W-:Y:S01]  /*ba90*/  ISETP.GE.AND P0, PT, R10, UR4, PT ;  /* 0x000000040a007c0c */ /* 0x000fe2000bf06270 */
[----:B------:R-:W-:Y:S01]  /*baa0*/  UMOV UR4, 0xffffffff ;  /* 0xffffffff00047882 */ /* 0x000fe20000000000 */
[----:B------:R-:W-:Y:S02]  /*bab0*/  LEA.HI.X R2, R2, UR7, R4, 0x1, P1 ;  /* 0x0000000702027c11 */ /* 0x000fe400088f0c04 */
[----:B------:R-:W-:Y:S01]  /*bac0*/  SHF.R.U32.HI R8, RZ, 0x3, R5 ;  /* 0x00000003ff087819 */ /* 0x000fe20000011605 */
[----:B0-----:R-:W-:Y:S08]  /*bad0*/  BRA.DIV UR4, `(.L_x_1107) ;  /* 0x0000004e04747947 */ /* 0x001ff0000b800000 */
[----:B------:R-:W2:Y:S01]  /*bae0*/  LDL R7, [R1+0x38] ;  /* 0x0000380001077983 */ /* 0x000ea20000100800 */
[----:B------:R-:W-:-:S03]  /*baf0*/  IMAD.IADD R17, R8, 0x1, R17 ;  /* 0x0000000108117824 */ /* 0x000fc600078e0211 */
[----:B------:R-:W0:Y:S01]  /*bb00*/  SHFL.IDX PT, R5, R0, RZ, 0x181f ;  /* 0x00181fff00057589 */ /* 0x000e2200000e0000 */
[----:B------:R-:W-:-:S03]  /*bb10*/  VIADD R8, R17, 0x10 ;  /* 0x0000001011087836 */ /* 0x000fc60000000000 */
[----:B------:R-:W3:Y:S04]  /*bb20*/  SHFL.IDX PT, R4, R2, RZ, 0x181f ;  /* 0x00181fff02047589 */ /* 0x000ee800000e0000 */
[----:B------:R4:W-:Y:S01]  /*bb30*/  STL [R1+0x3c], R8 ;  /* 0x00003c0801007387 */ /* 0x0009e20000100800 */
[----:B--2---:R-:W-:-:S03]  /*bb40*/  IMAD R3, R7, R6, RZ ;  /* 0x0000000607037224 */ /* 0x004fc600078e02ff */
[----:B------:R-:W2:Y:S02]  /*bb50*/  SHFL.IDX PT, R6, R0, 0x1, 0x181f ;  /* 0x00381f0000067f89 */ /* 0x000ea400000e0000 */
[CC--:B------:R-:W-:Y:S02]  /*bb60*/  ISETP.GE.AND P1, PT, R17.reuse, R3.reuse, PT ;  /* 0x000000031100720c */ /* 0x0c0fe40003f26270 */
[----:B------:R-:W1:Y:S01]  /*bb70*/  SHFL.IDX PT, R7, R2, 0x1, 0x181f ;  /* 0x00381f0002077f89 */ /* 0x000e6200000e0000 */
[----:B------:R-:W-:Y:S01]  /*bb80*/  ISETP.GE.AND P2, PT, R8, R3, PT ;  /* 0x000000030800720c */ /* 0x000fe20003f46270 */
[----:B----4-:R-:W-:-:S05]  /*bb90*/  VIADD R8, R17, 0x20 ;  /* 0x0000002011087836 */ /* 0x010fca0000000000 */
[----:B------:R-:W-:Y:S04]  /*bba0*/  STL [R1+0x4c], R8 ;  /* 0x00004c0801007387 */ /* 0x000fe80000100800 */
[----:B0-----:R-:W-:-:S05]  /*bbb0*/  @!P1 LEA R5, P3, R10, R5, 0x1 ;  /* 0x000000050a059211 */ /* 0x001fca00078608ff */
[----:B---3--:R-:W-:-:S05]  /*bbc0*/  @!P1 IMAD.X R4, RZ, RZ, R4, P3 ;  /* 0x000000ffff049224 */ /* 0x008fca00018e0604 */
[----:B------:R-:W-:-:S04]  /*bbd0*/  @!P1 LOP3.LUT R5, R5, R4, RZ, 0x3c, !PT ;  /* 0x0000000405059212 */ /* 0x000fc800078e3cff */
[----:B------:R-:W-:-:S04]  /*bbe0*/  @!P1 LOP3.LUT R4, R5, R4, RZ, 0x3c, !PT ;  /* 0x0000000405049212 */ /* 0x000fc800078e3cff */
[----:B------:R-:W-:-:S05]  /*bbf0*/  @!P1 LOP3.LUT R5, R5, R4, RZ, 0x3c, !PT ;  /* 0x0000000405059212 */ /* 0x000fca00078e3cff */
[----:B-----5:R2:W-:Y:S02]  /*bc00*/  @!P1 LDGSTS.E.BYPASS.LTC128B.128 [R9+0x18400], desc[UR38][R4.64], !P0 ;  /* 0x1840000004099fae */ /* 0x0205e4000c101d66 */
[----:B--2---:R-:W-:Y:S02]  /*bc10*/  @!P2 LEA R5, P1, R10, R6, 0x1 ;  /* 0x000000060a05a211 */ /* 0x004fe400078208ff */
[----:B------:R-:W-:Y:S03]  /*bc20*/  SHFL.IDX PT, R6, R2, 0x2, 0x181f ;  /* 0x00581f0002067f89 */ /* 0x000fe600000e0000 */
[----:B-1----:R-:W-:Y:S01]  /*bc30*/  @!P2 IMAD.X R4, RZ, RZ, R7, P1 ;  /* 0x000000ffff04a224 */ /* 0x002fe200008e0607 */
[----:B------:R-:W-:Y:S01]  /*bc40*/  ISETP.GE.AND P1, PT, R8, R3, PT ;  /* 0x000000030800720c */ /* 0x000fe20003f26270 */
[----:B------:R-:W-:-:S03]  /*bc50*/  VIADD R7, R17, 0x30 ;  /* 0x0000003011077836 */ /* 0x000fc60000000000 */
[-C--:B------:R-:W-:Y:S02]  /*bc60*/  @!P2 LOP3.LUT R5, R5, R4.reuse, RZ, 0x3c, !PT ;  /* 0x000000040505a212 */ /* 0x080fe400078e3cff */
[----:B------:R-:W-:Y:S02]  /*bc70*/  STL [R1+0x54], R7 ;  /* 0x0000540701007387 */ /* 0x000fe40000100800 */
        /* <DEDUP_REMOVED lines=54> */
.L_x_1233:
[----:B------:R1:W5:Y:S01]  /*bfe0*/  LDL R8, [R1+0x4] ;  /* 0x0000040001087983 */ /* 0x0003620000100800 */
[----:B0-----:R-:W-:-:S05]  /*bff0*/  VIADD R2, R17, 0x70 ;  /* 0x0000007011027836 */ /* 0x001fca0000000000 */
[----:B------:R-:W-:Y:S01]  /*c000*/  ISETP.GE.AND P1, PT, R2, R3, PT ;  /* 0x000000030200720c */ /* 0x000fe20003f26270 */
[----:B------:R0:W-:-:S12]  /*c010*/  STL [R1+0x68], R2 ;  /* 0x0000680201007387 */ /* 0x0001d80000100800 */
[----:B0-----:R-:W-:-:S05]  /*c020*/  @!P1 LEA R2, P2, R10, R0, 0x1 ;  /* 0x000000000a029211 */ /* 0x001fca00078408ff */
[----:B--2---:R-:W-:-:S05]  /*c030*/  @!P1 IMAD.X R3, RZ, RZ, R4, P2 ;  /* 0x000000ffff039224 */ /* 0x004fca00010e0604 */
[----:B------:R-:W-:Y:S01]  /*c040*/  @!PT LDS RZ, [RZ] ;  /* 0x00000000fffff984 */ /* 0x000fe20000000800 */
[----:B------:R-:W-:Y:S01]  /*c050*/  @!PT LDS RZ, [RZ] ;  /* 0x00000000fffff984 */ /* 0x000fe20000000800 */
[----:B------:R-:W-:Y:S01]  /*c060*/  @!PT LDS RZ, [RZ] ;  /* 0x00000000fffff984 */ /* 0x000fe20000000800 */
[----:B------:R1:W-:Y:S01]  /*c070*/  @!P1 LDGSTS.E.BYPASS.LTC128B.128 [R9+0x1bc00], desc[UR38][R2.64], !P0 ;  /* 0x1bc0000002099fae */ /* 0x0003e2000c101d66 */
[----:B------:R-:W-:Y:S01]  /*c080*/  PLOP3.LUT P0, PT, PT, PT, PT, 0x80, 0x0 ;  /* 0x000000000000781c */ /* 0x000fe20003f0f070 */
[----:B------:R-:W-:-:S12]  /*c090*/  NOP ;  /* 0x0000000000007918 */ /* 0x000fd80000000000 */
.L_x_1108:
[----:B-1----:R-:W2:Y:S01]  /*c0a0*/  LDL R2, [R1+0x4] ;  /* 0x0000040001027983 */ /* 0x002ea20000100800 */
[----:B------:R-:W-:Y:S02]  /*c0b0*/  PLOP3.LUT P1, PT, P1, P0, PT, 0xa2, 0x0 ;  /* 0x000000000000781c */ /* 0x000fe40000f21472 */
[----:B--2---:R-:W-:-:S08]  /*c0c0*/  @P0 R2UR P1, UR4, R2 ;  /* 0x00000000020402ca */ /* 0x004fd00000020000 */
[----:B------:R-:W-:-:S05]  /*c0d0*/  @P0 PLOP3.LUT P0, PT, P1, PT, PT, 0x80, 0x0 ;  /* 0x000000000000081c */ /* 0x000fca0000f0f070 */
[----:B------:R-:W-:Y:S01]  /*c0e0*/  @!P1 SYNCS.ARRIVE.TRANS64.RED.A0T1 RZ, [UR4+0x32400], RZ ;  /* 0x032400ffffff99a7 */ /* 0x000fe20008200404 */
[----:B------:R-:W-:Y:S07]  /*c0f0*/  @!P1 ARRIVES.LDGSTSBAR.64.TRANSCNT [UR4+0x32400] ;  /* 0x03240000ff0099b0 */ /* 0x000fee0008000a84 */
[----:B------:R-:W-:Y:S05]  /*c100*/  @P0 BRA.U.ANY `(.L_x_1108) ;  /* 0xfffffffd00e40947 */ /* 0x000fea000393ffff */
[----:B------:R-:W-:Y:S01]  /*c110*/  NOP ;  /* 0x0000000000007918 */ /* 0x000fe20000000000 */
[----:B------:R-:W2:Y:S01]  /*c120*/  LDL.LU R0, [R1+0x40] ;  /* 0x0000400001007983 */ /* 0x000ea20000300800 */
[----:B------:R0:W-:Y:S01]  /*c130*/  SYNCS.ARRIVE.TRANS64.A1T0 RZ, [R2+URZ+0x32400], RZ ;  /* 0x032400ff02ff79a7 */ /* 0x0001e2000810003f */
[----:B------:R-:W-:Y:S02]  /*c140*/  ULDC.64 UR4, c[0x0][0x398] ;  /* 0x0000e60000047ab9 */ /* 0x000fe40000000a00 */
[----:B------:R-:W3:Y:S01]  /*c150*/  LDL.LU R3, [R1+0x28] ;  /* 0x0000280001037983 */ /* 0x000ee20000300800 */
[----:B------:R-:W-:Y:S01]  /*c160*/  BSSY B6, `(.L_x_1109) ;  /* 0x000001a000067945 */ /* 0x000fe20003800000 */
[----:B0-----:R-:W-:-:S05]  /*c170*/  VIADD R2, R2, 0x22400 ;  /* 0x0002240002027836 */ /* 0x001fca0000000000 */
[----:B------:R-:W-:Y:S01]  /*c180*/  LOP3.LUT P0, RZ, R2, 0x3ff, RZ, 0xc0, !PT ;  /* 0x000003ff02ff7812 */ /* 0x000fe2000780c0ff */
[----:B--2---:R-:W-:-:S04]  /*c190*/  IMAD R0, R0, UR4, RZ ;  /* 0x0000000400007c24 */ /* 0x004fc8000f8e02ff */
[C---:B---3--:R-:W-:Y:S02]  /*c1a0*/  IMAD R0, R3.reuse, UR5, R0 ;  /* 0x0000000503007c24 */ /* 0x048fe4000f8e0200 */
[----:B------:R-:W-:-:S04]  /*c1b0*/  IMAD.WIDE.U32 R2, R3, UR4, RZ ;  /* 0x0000000403027c25 */ /* 0x000fc8000f8e00ff */
[----:B------:R-:W-:Y:S01]  /*c1c0*/  IMAD.IADD R0, R3, 0x1, R0 ;  /* 0x0000000103007824 */ /* 0x000fe200078e0200 */
[----:B------:R0:W-:Y:S04]  /*c1d0*/  STL.64 [R1+0x40], R2 ;  /* 0x0000400201007387 */ /* 0x0001e80000100a00 */
[----:B------:R0:W-:Y:S01]  /*c1e0*/  STL [R1+0x28], R0 ;  /* 0x0000280001007387 */ /* 0x0001e20000100800 */
        /* <DEDUP_REMOVED lines=12> */
[----:B-----5:R-:W-:Y:S02]  /*c2b0*/  IMAD.MOV.U32 R8, RZ, RZ, 0x70 ;  /* 0x00000070ff087424 */ /* 0x020fe400078e00ff */
[----:B------:R-:W-:Y:S02]  /*c2c0*/  IMAD.MOV.U32 R12, RZ, RZ, 0x1 ;  /* 0x00000001ff0c7424 */ /* 0x000fe400078e00ff */
[----:B------:R-:W-:-:S07]  /*c2d0*/  IMAD.MOV.U32 R13, RZ, RZ, RZ ;  /* 0x000000ffff0d7224 */ /* 0x000fce00078e00ff */
[----:B------:R-:W-:-:S07]  /*c2e0*/  LEPC R20, `(.L_x_1110) ;  /* 0x000000001014794e */ /* 0x000fce0000000000 */
[----:B0-----:R-:W-:Y:S05]  /*c2f0*/  CALL.ABS.NOINC R2 ;  /* 0x0000000002007343 */ /* 0x001fea0003c00000 */
.L_x_1110:
[----:B------:R-:W-:Y:S05]  /*c300*/  BSYNC B6 ;  /* 0x0000000000067941 */ /* 0x000fea0003800000 */
.L_x_1109:
[----:B------:R-:W2:Y:S01]  /*c310*/  LDL.LU R6, [R1+0x28] ;  /* 0x0000280001067983 */ /* 0x000ea20000300800 */
[----:B------:R-:W-:Y:S01]  /*c320*/  ULDC.64 UR4, c[0x0][0x3d8] ;  /* 0x0000f60000047ab9 */ /* 0x000fe20000000a00 */
[----:B------:R-:W-:Y:S02]  /*c330*/  ULDC.64 UR6, c[0x0][0x390] ;  /* 0x0000e40000067ab9 */ /* 0x000fe40000000a00 */
[----:B0-----:R-:W2:Y:S04]  /*c340*/  LDL.LU.64 R2, [R1+0x40] ;  /* 0x0000400001027983 */ /* 0x001ea80000300a00 */
[----:B------:R-:W3:Y:S04]  /*c350*/  LDL.LU R0, [R1+0x50] ;  /* 0x0000500001007983 */ /* 0x000ee80000300800 */
[----:B------:R-:W4:Y:S04]  /*c360*/  LDL.LU R5, [R1+0x58] ;  /* 0x0000580001057983 */ /* 0x000f280000300800 */
[----:B------:R-:W4:Y:S04]  /*c370*/  LDL.LU R4, [R1+0x34] ;  /* 0x0000340001047983 */ /* 0x000f280000300800 */
[----:B------:R-:W4:Y:S01]  /*c380*/  LDL.LU R7, [R1+0x24] ;  /* 0x0000240001077983 */ /* 0x000f220000300800 */
[----:B-----5:R-:W0:Y:S01]  /*c390*/  S2R R8, SR_TID.X ;  /* 0x0000000000087919 */ /* 0x020e220000002100 */
[----:B--2---:R-:W-:-:S02]  /*c3a0*/  IMAD.MOV.U32 R3, RZ, RZ, R6 ;  /* 0x000000ffff037224 */ /* 0x004fc400078e0006 */
[----:B------:R-:W1:Y:S01]  /*c3b0*/  LDC R6, c[0x0][0x448] ;  /* 0x00011200ff067b82 */ /* 0x000e620000000800 */
[----:B---3--:R-:W-:Y:S02]  /*c3c0*/  IMAD R0, R0, UR4, RZ ;  /* 0x0000000400007c24 */ /* 0x008fe4000f8e02ff */
[----:B------:R-:W-:-:S04]  /*c3d0*/  IMAD.WIDE.U32 R2, R18, UR4, R2 ;  /* 0x0000000412027c25 */ /* 0x000fc8000f8e0002 */
[----:B------:R-:W-:Y:S01]  /*c3e0*/  IMAD R0, R18, UR5, R0 ;  /* 0x0000000512007c24 */ /* 0x000fe2000f8e0200 */
[----:B------:R-:W-:-:S03]  /*c3f0*/  ULDC.64 UR4, c[0x0][0x3e0] ;  /* 0x0000f80000047ab9 */ /* 0x000fc60000000a00 */
[----:B------:R-:W-:Y:S02]  /*c400*/  IMAD.IADD R3, R3, 0x1, R0 ;  /* 0x0000000103037824 */ /* 0x000fe400078e0200 */
[----:B----4-:R-:W-:Y:S01]  /*c410*/  IMAD R0, R5, UR4, RZ ;  /* 0x0000000405007c24 */ /* 0x010fe2000f8e02ff */
[----:B-1----:R-:W-:Y:S01]  /*c420*/  ISETP.NE.AND P0, PT, R6, 0x1, PT ;  /* 0x000000010600780c */ /* 0x002fe20003f05270 */
[----:B------:R-:W-:-:S04]  /*c430*/  IMAD.WIDE.U32 R2, R4, UR4, R2 ;  /* 0x0000000404027c25 */ /* 0x000fc8000f8e0002 */
[----:B------:R-:W-:Y:S01]  /*c440*/  IMAD R0, R4, UR5, R0 ;  /* 0x0000000504007c24 */ /* 0x000fe2000f8e0200 */
[----:B------:R-:W-:-:S07]  /*c450*/  ULDC.64 UR4, c[0x0][0x3d0] ;  /* 0x0000f40000047ab9 */ /* 0x000fce0000000a00 */
[----:B------:R-:W1:Y:S08]  /*c460*/  @P0 LDC R4, c[0x0][0x44c] ;  /* 0x00011300ff040b82 */ /* 0x000e700000000800 */
[----:B------:R-:W2:Y:S01]  /*c470*/  @P0 LDC R5, c[0x0][0x450] ;  /* 0x00011400ff050b82 */ /* 0x000ea20000000800 */
[----:B------:R-:W-:Y:S02]  /*c480*/  IMAD.IADD R3, R3, 0x1, R0 ;  /* 0x0000000103037824 */ /* 0x000fe400078e0200 */
[----:B------:R-:W-:-:S02]  /*c490*/  IMAD.MOV.U32 R0, RZ, RZ, R7 ;  /* 0x000000ffff007224 */ /* 0x000fc400078e0007 */
[----:B-1----:R-:W-:-:S05]  /*c4a0*/  @P0 IMAD.HI.U32 R4, R7, R4, RZ ;  /* 0x0000000407040227 */ /* 0x002fca00078e00ff */
[----:B--2---:R-:W-:-:S04]  /*c4b0*/  @P0 SHF.R.U32.HI R0, RZ, R5, R4 ;  /* 0x00000005ff000219 */ /* 0x004fc80000011604 */
[--C-:B------:R-:W-:Y:S01]  /*c4c0*/  SHF.R.S32.HI R5, RZ, 0x1f, R0.reuse ;  /* 0x0000001fff057819 */ /* 0x100fe20000011400 */
[----:B------:R-:W-:-:S04]  /*c4d0*/  IMAD.MOV R4, RZ, RZ, -R0 ;  /* 0x000000ffff047224 */ /* 0x000fc800078e0a00 */
[----:B------:R-:W-:Y:S02]  /*c4e0*/  IMAD R5, R5, UR4, RZ ;  /* 0x0000000405057c24 */ /* 0x000fe4000f8e02ff */
[----:B------:R-:W-:-:S04]  /*c4f0*/  IMAD.WIDE.U32 R2, R0, UR4, R2 ;  /* 0x0000000400027c25 */ /* 0x000fc8000f8e0002 */
[----:B------:R-:W-:Y:S02]  /*c500*/  IMAD R4, R6, R4, R7 ;  /* 0x0000000406047224 */ /* 0x000fe400078e0207 */
[----:B------:R-:W-:Y:S01]  /*c510*/  IMAD R0, R0, UR5, R5 ;  /* 0x0000000500007c24 */ /* 0x000fe2000f8e0205 */
[----:B------:R-:W-:Y:S01]  /*c520*/  ULDC.64 UR4, c[0x0][0x3c8] ;  /* 0x0000f20000047ab9 */ /* 0x000fe20000000a00 */
[C---:B0-----:R-:W-:Y:S02]  /*c530*/  IMAD.SHL.U32 R7, R8.reuse, 0x8, RZ ;  /* 0x0000000808077824 */ /* 0x041fe400078e00ff */
[----:B------:R-:W-:Y:S01]  /*c540*/  IMAD.IADD R3, R3, 0x1, R0 ;  /* 0x0000000103037824 */ /* 0x000fe200078e0200 */
[----:B------:R-:W-:Y:S01]  /*c550*/  SHF.R.S32.HI R0, RZ, 0x1f, R4 ;  /* 0x0000001fff007819 */ /* 0x000fe20000011404 */
[----:B------:R-:W-:-:S04]  /*c560*/  IMAD.SHL.U32 R8, R8, 0x8, RZ ;  /* 0x0000000808087824 */ /* 0x000fc800078e00ff */
[----:B------:R-:W-:Y:S01]  /*c570*/  IMAD R0, R0, UR4, RZ ;  /* 0x0000000400007c24 */ /* 0x000fe2000f8e02ff */
[----:B------:R-:W-:Y:S01]  /*c580*/  LOP3.LUT R8, R8, 0x38, RZ, 0xc0, !PT ;  /* 0x0000003808087812 */ /* 0x000fe200078ec0ff */
[----:B------:R-:W-:Y:S01]  /*c590*/  IMAD.WIDE.U32 R2, R4, UR4, R2 ;  /* 0x0000000404027c25 */ /* 0x000fe2000f8e0002 */
[----:B------:R-:W-:Y:S01]  /*c5a0*/  LOP3.LUT R7, R7, 0x38, RZ, 0xc0, !PT ;  /* 0x0000003807077812 */ /* 0x000fe200078ec0ff */
[----:B------:R-:W-:Y:S01]  /*c5b0*/  ULDC UR4, c[0x0][0x3b8] ;  /* 0x0000ee0000047ab9 */ /* 0x000fe20000000800 */
[----:B------:R-:W-:Y:S01]  /*c5c0*/  LOP3.LUT R10, R8, 0x40, RZ, 0xfc, !PT ;  /* 0x00000040080a7812 */ /* 0x000fe200078efcff */
[----:B------:R-:W-:Y:S01]  /*c5d0*/  IMAD R0, R4, UR5, R0 ;  /* 0x0000000504007c24 */ /* 0x000fe2000f8e0200 */
[C---:B------:R-:W-:Y:S02]  /*c5e0*/  LOP3.LUT R9, R8.reuse, 0x80, RZ, 0xfc, !PT ;  /* 0x0000008008097812 */ /* 0x040fe400078efcff */
[----:B------:R-:W-:Y:S01]  /*c5f0*/  LOP3.LUT R8, R8, 0xc0, RZ, 0xfc, !PT ;  /* 0x000000c008087812 */ /* 0x000fe200078efcff */
[----:B------:R-:W-:Y:S01]  /*c600*/  IMAD.IADD R0, R3, 0x1, R0 ;  /* 0x0000000103007824 */ /* 0x000fe200078e0200 */
[----:B------:R-:W-:-:S02]  /*c610*/  LEA R4, P4, R2, UR6, 0x1 ;  /* 0x0000000602047c11 */ /* 0x000fc4000f8808ff */
[----:B------:R-:W-:Y:S02]  /*c620*/  ISETP.GE.AND P3, PT, R7, UR4, PT ;  /* 0x0000000407007c0c */ /* 0x000fe4000bf66270 */
[----:B------:R-:W-:Y:S02]  /*c630*/  ISETP.GE.AND P2, PT, R10, UR4, PT ;  /* 0x000000040a007c0c */ /* 0x000fe4000bf46270 */
[----:B------:R-:W-:Y:S02]  /*c640*/  ISETP.GE.AND P1, PT, R9, UR4, PT ;  /* 0x0000000409007c0c */ /* 0x000fe4000bf26270 */
[----:B------:R-:W-:Y:S01]  /*c650*/  ISETP.GE.AND P0, PT, R8, UR4, PT ;  /* 0x0000000408007c0c */ /* 0x000fe2000bf06270 */
[----:B------:R-:W-:Y:S01]  /*c660*/  UMOV UR4, 0xffffffff ;  /* 0xffffffff00047882 */ /* 0x000fe20000000000 */
[----:B------:R-:W-:Y:S02]  /*c670*/  LEA.HI.X R0, R2, UR7, R0, 0x1, P4 ;  /* 0x0000000702007c11 */ /* 0x000fe4000a0f0c00 */
[----:B------:R-:W-:Y:S09]  /*c680*/  BRA.DIV UR4, `(.L_x_1111) ;  /* 0x0000004e04487947 */ /* 0x000ff2000b800000 */
[----:B------:R-:W2:Y:S04]  /*c690*/  LDL.LU R9, [R1+0x38] ;  /* 0x0000380001097983 */ /* 0x000ea80000300800 */
[----:B------:R-:W3:Y:S04]  /*c6a0*/  LDL.LU R3, [R1+0x3c] ;  /* 0x00003c0001037983 */ /* 0x000ee80000300800 */
[----:B------:R-:W4:Y:S04]  /*c6b0*/  LDL.LU R10, [R1+0x4c] ;  /* 0x00004c00010a7983 */ /* 0x000f280000300800 */
[----:B------:R-:W5:Y:S04]  /*c6c0*/  LDL R8, [R1+0x10] ;  /* 0x0000100001087983 */ /* 0x000f680000100800 */
[----:B------:R-:W-:Y:S01]  /*c6d0*/  SHFL.IDX PT, R2, R0, RZ, 0x181f ;  /* 0x00181fff00027589 */ /* 0x000fe200000e0000 */
[----:B--2---:R-:W-:-:S03]  /*c6e0*/  IMAD R5, R9, R6, RZ ;  /* 0x0000000609057224 */ /* 0x004fc600078e02ff */
[----:B------:R-:W2:Y:S02]  /*c6f0*/  LDL.LU R9, [R1+0x54] ;  /* 0x0000540001097983 */ /* 0x000ea40000300800 */
[-C--:B---3--:R-:W-:Y:S02]  /*c700*/  ISETP.GE.AND P4, PT, R3, R5.reuse, PT ;  /* 0x000000050300720c */ /* 0x088fe40003f86270 */
[----:B------:R-:W3:Y:S01]  /*c710*/  LDL.LU R11, [R1+0x5c] ;  /* 0x00005c00010b7983 */ /* 0x000ee20000300800 */
[----:B------:R-:W-:-:S03]  /*c720*/  ISETP.GE.AND P5, PT, R17, R5, PT ;  /* 0x000000051100720c */ /* 0x000fc60003fa6270 */
[----:B------:R-:W0:Y:S10]  /*c730*/  SHFL.IDX PT, R3, R4, RZ, 0x181f ;  /* 0x00181fff04037589 */ /* 0x000e3400000e0000 */
[----:B0-----:R-:W-:-:S05]  /*c740*/  @!P5 LEA R3, P6, R7, R3, 0x1 ;  /* 0x000000030703d211 */ /* 0x001fca00078c08ff */
[----:B------:R-:W-:-:S05]  /*c750*/  @!P5 IMAD.X R2, RZ, RZ, R2, P6 ;  /* 0x000000ffff02d224 */ /* 0x000fca00030e0602 */
[----:B------:R-:W-:-:S04]  /*c760*/  @!P5 LOP3.LUT R3, R3, R2, RZ, 0x3c, !PT ;  /* 0x000000020303d212 */ /* 0x000fc800078e3cff */
[----:B------:R-:W-:-:S04]  /*c770*/  @!P5 LOP3.LUT R2, R3, R2, RZ, 0x3c, !PT ;  /* 0x000000020302d212 */ /* 0x000fc800078e3cff */
[----:B------:R-:W-:-:S05]  /*c780*/  @!P5 LOP3.LUT R3, R3, R2, RZ, 0x3c, !PT ;  /* 0x000000020303d212 */ /* 0x000fca00078e3cff */
[----:B------:R-:W-:Y:S01]  /*c790*/  @!PT LDS RZ, [RZ] ;  /* 0x00000000fffff984 */ /* 0x000fe20000000800 */
[----:B-----5:R-:W-:Y:S04]  /*c7a0*/  @!P5 LDGSTS.E.BYPASS.LTC128B.128 [R8+0x22400], desc[UR38][R2.64], !P3 ;  /* 0x224000000208dfae */ /* 0x020fe8000d901d66 */
[----:B------:R-:W-:Y:S04]  /*c7b0*/  @!P5 LDGSTS.E.BYPASS.LTC128B.128 [R8+0x26400], desc[UR38][R2.64+0x80], !P2 ;  /* 0x264000800208dfae */ /* 0x000fe8000d101d66 */
[----:B------:R-:W-:Y:S04]  /*c7c0*/  @!P5 LDGSTS.E.BYPASS.LTC128B.128 [R8+0x2a400], desc[UR38][R2.64+0x100], !P1 ;  /* 0x2a4001000208dfae */ /* 0x000fe8000c901d66 */
[----:B------:R0:W-:Y:S04]  /*c7d0*/  @!P5 LDGSTS.E.BYPASS.LTC128B.128 [R8+0x2e400], desc[UR38][R2.64+0x180], !P0 ;  /* 0x2e4001800208dfae */ /* 0x0001e8000c101d66 */
        /* <DEDUP_REMOVED lines=10> */
[----:B0-----:R-:W0:Y:S04]  /*c880*/  SHFL.IDX PT, R2, R4, 0x2, 0x181f ;  /* 0x00581f0004027f89 */ /* 0x001e2800000e0000 */
[----:B------:R-:W1:Y:S02]  /*c890*/  SHFL.IDX PT, R6, R0, 0x2, 0x181f ;  /* 0x00581f0000067f89 */ /* 0x000e6400000e0000 */
[----:B0-----:R-:W-:-:S05]  /*c8a0*/  @!P4 LEA R2, P6, R7, R2, 0x1 ;  /* 0x000000020702c211 */ /* 0x001fca00078c08ff */
[----:B-1----:R-:W-:-:S05]  /*c8b0*/  @!P4 IMAD.X R3, RZ, RZ, R6, P6 ;  /* 0x000000ffff03c224 */ /* 0x002fca00030e0606 */
        /* <DEDUP_REMOVED lines=9> */
[----:B-1----:R-:W-:-:S05]  /*c950*/  @!P4 IMAD.X R3, RZ, RZ, R6, P6 ;  /* 0x000000ffff03c224 */ /* 0x002fca00030e0606 */
[----:B------:R-:W-:Y:S04]  /*c960*/  @!P4 LDGSTS.E.BYPASS.LTC128B.128 [R8+0x23c00], desc[UR38][R2.64], !P3 ;  /* 0x23c000000208cfae */ /* 0x000fe8000d901d66 */
[----:B------:R-:W-:Y:S04]  /*c970*/  @!P4 LDGSTS.E.BYPASS.LTC128B.128 [R8+0x27c00], desc[UR38][R2.64+0x80], !P2 ;  /* 0x27c000800208cfae */ /* 0x000fe8000d101d66 */
[----:B------:R-:W-:Y:S04]  /*c980*/  @!P4 LDGSTS.E.BYPASS.LTC128B.128 [R8+0x2bc00], desc[UR38][R2.64+0x100], !P1 ;  /* 0x2bc001000208cfae */ /* 0x000fe8000c901d66 */
[----:B------:R0:W-:Y:S04]  /*c990*/  @!P4 LDGSTS.E.BYPASS.LTC128B.128 [R8+0x2fc00], desc[UR38][R2.64+0x180], !P0 ;  /* 0x2fc001800208cfae */ /* 0x0001e8000c101d66 */
[----:B------:R-:W-:Y:S04]  /*c9a0*/  SHFL.IDX PT, R6, R0, 0x4, 0x181f ;  /* 0x00981f0000067f89 */ /* 0x000fe800000e0000 */
[----:B0-----:R-:W0:Y:S01]  /*c9b0*/  SHFL.IDX PT, R2, R4, 0x4, 0x181f ;  /* 0x00981f0004027f89 */ /* 0x001e2200000e0000 */
[----:B---3--:R-:W-:-:S13]  /*c9c0*/  ISETP.GE.AND P4, PT, R11, R5, PT ;  /* 0x000000050b00720c */ /* 0x008fda0003f86270 */
[----:B0-----:R-:W-:-:S05]  /*c9d0*/  @!P4 LEA R2, P6, R7, R2, 0x1 ;  /* 0x000000020702c211 */ /* 0x001fca00078c08ff */
[----:B------:R-:W-:-:S05]  /*c9e0*/  @!P4 IMAD.X R3, RZ, RZ, R6, P6 ;  /* 0x000000ffff03c224 */ /* 0x000fca00030e0606 */
[----:B------:R-:W-:Y:S04]  /*c9f0*/  @!P4 LDGSTS.E.BYPASS.LTC128B.128 [R8+0x24400], desc[UR38][R2.64], !P3 ;  /* 0x244000000208cfae */ /* 0x000fe8000d901d66 */
[----:B------:R-:W-:Y:S04]  /*ca00*/  @!P4 LDGSTS.E.BYPASS.LTC128B.128 [R8+0x28400], desc[UR38][R2.64+0x80], !P2 ;  /* 0x284000800208cfae */ /* 0x000fe8000d101d66 */
[----:B------:R-:W-:Y:S04]  /*ca10*/  @!P4 LDGSTS.E.BYPASS.LTC128B.128 [R8+0x2c400], desc[UR38][R2.64+0x100], !P1 ;  /* 0x2c4001000208cfae */ /* 0x000fe8000c901d66 */
[----:B------:R0:W-:Y:S04]  /*ca20*/  @!P4 LDGSTS.E.BYPASS.LTC128B.128 [R8+0x30400], desc[UR38][R2.64+0x180], !P0 ;  /* 0x304001800208cfae */ /* 0x0001e8000c101d66 */
[----:B------:R-:W-:Y:S04]  /*ca30*/  SHFL.IDX PT, R6, R0, 0x5, 0x181f ;  /* 0x00b81f0000067f89 */ /* 0x000fe800000e0000 */
[----:B0-----:R-:W0:Y:S01]  /*ca40*/  SHFL.IDX PT, R2, R4, 0x5, 0x181f ;  /* 0x00b81f0004027f89 */ /* 0x001e2200000e0000 */
[----:B----4-:R-:W-:-:S13]  /*ca50*/  ISETP.GE.AND P4, PT, R10, R5, PT ;  /* 0x000000050a00720c */ /* 0x010fda0003f86270 */
        /* <DEDUP_REMOVED lines=8> */
[----:B--2---:R-:W-:-:S13]  /*cae0*/  ISETP.GE.AND P4, PT, R9, R5, PT ;  /* 0x000000050900720c */ /* 0x004fda0003f86270 */
[----:B0-----:R-:W-:-:S05]  /*caf0*/  @!P4 LEA R2, P5, R7, R2, 0x1 ;  /* 0x000000020702c211 */ /* 0x001fca00078a08ff */
[----:B------:R-:W-:-:S05]  /*cb00*/  @!P4 IMAD.X R3, RZ, RZ, R6, P5 ;  /* 0x000000ffff03c224 */ /* 0x000fca00028e0606 */
[----:B------:R-:W-:Y:S04]  /*cb10*/  @!P4 LDGSTS.E.BYPASS.LTC128B.128 [R8+0x25400], desc[UR38][R2.64], !P3 ;  /* 0x254000000208cfae */ /* 0x000fe8000d901d66 */
[----:B------:R-:W-:Y:S04]  /*cb20*/  @!P4 LDGSTS.E.BYPASS.LTC128B.128 [R8+0x29400], desc[UR38][R2.64+0x80], !P2 ;  /* 0x294000800208cfae */ /* 0x000fe8000d101d66 */
[----:B------:R-:W-:Y:S04]  /*cb30*/  @!P4 LDGSTS.E.BYPASS.LTC128B.128 [R8+0x2d400], desc[UR38][R2.64+0x100], !P1 ;  /* 0x2d4001000208cfae */ /* 0x000fe8000c901d66 */
[----:B------:R0:W-:Y:S04]  /*cb40*/  @!P4 LDGSTS.E.BYPASS.LTC128B.128 [R8+0x31400], desc[UR38][R2.64+0x180], !P0 ;  /* 0x314001800208cfae */ /* 0x0001e8000c101d66 */
[----:B------:R1:W2:Y:S04]  /*cb50*/  SHFL.IDX PT, R6, R0, 0x7, 0x181f ;  /* 0x00f81f0000067f89 */ /* 0x0002a800000e0000 */
[----:B0-----:R1:W0:Y:S02]  /*cb60*/  SHFL.IDX PT, R2, R4, 0x7, 0x181f ;  /* 0x00f81f0004027f89 */ /* 0x00122400000e0000 */
.L_x_1251:
[----:B-1----:R-:W3:Y:S01]  /*cb70*/  LDL.LU R0, [R1+0x68] ;  /* 0x0000680001007983 */ /* 0x002ee20000300800 */
[----:B------:R-:W-:Y:S01]  /*cb80*/  BSSY B0, `(.L_x_1112) ;  /* 0x000000d000007945 */ /* 0x000fe20003800000 */
[----:B---3--:R-:W-:-:S13]  /*cb90*/  ISETP.GE.AND P4, PT, R0, R5, PT ;  /* 0x000000050000720c */ /* 0x008fda0003f86270 */
[----:B------:R-:W-:Y:S05]  /*cba0*/  @P4 BRA `(.L_x_1113) ;  /* 0x0000000000284947 */ /* 0x000fea0003800000 */
[----:B------:R-:W3:Y:S01]  /*cbb0*/  LDL R0, [R1+0x10] ;  /* 0x0000100001007983 */ /* 0x000ee20000100800 */
[----:B0-----:R-:W-:-:S05]  /*cbc0*/  LEA R2, P4, R7, R2, 0x1 ;  /* 0x0000000207027211 */ /* 0x001fca00078808ff */
[----:B--2---:R-:W-:-:S05]  /*cbd0*/  IMAD.X R3, RZ, RZ, R6, P4 ;  /* 0x000000ffff037224 */ /* 0x004fca00020e0606 */
[----:B------:R-:W-:Y:S01]  /*cbe0*/  @!PT LDS RZ, [RZ] ;  /* 0x00000000fffff984 */ /* 0x000fe20000000800 */
[----:B------:R-:W-:Y:S01]  /*cbf0*/  @!PT LDS RZ, [RZ] ;  /* 0x00000000fffff984 */ /* 0x000fe20000000800 */
[----:B------:R-:W-:Y:S01]  /*cc00*/  @!PT LDS RZ, [RZ] ;  /* 0x00000000fffff984 */ /* 0x000fe20000000800 */
[----:B---3--:R1:W-:Y:S04]  /*cc10*/  LDGSTS.E.BYPASS.LTC128B.128 [R0+0x25c00], desc[UR38][R2.64], !P3 ;  /* 0x25c0000002007fae */ /* 0x0083e8000d901d66 */
[----:B------:R1:W-:Y:S04]  /*cc20*/  LDGSTS.E.BYPASS.LTC128B.128 [R0+0x29c00], desc[UR38][R2.64+0x80], !P2 ;  /* 0x29c0008002007fae */ /* 0x0003e8000d101d66 */
[----:B------:R1:W-:Y:S04]  /*cc30*/  LDGSTS.E.BYPASS.LTC128B.128 [R0+0x2dc00], desc[UR38][R2.64+0x100], !P1 ;  /* 0x2dc0010002007fae */ /* 0x0003e8000c901d66 */
[----:B------:R1:W-:Y:S02]  /*cc40*/  LDGSTS.E.BYPASS.LTC128B.128 [R0+0x31c00], desc[UR38][R2.64+0x180], !P0 ;  /* 0x31c0018002007fae */ /* 0x0003e4000c101d66 */
.L_x_1113:
[----:B------:R-:W-:Y:S05]  /*cc50*/  BSYNC B0 ;  /* 0x0000000000007941 */ /* 0x000fea0003800000 */
.L_x_1112:
[----:B------:R3:W5:Y:S01]  /*cc60*/  LDL R7, [R1+0x4] ;  /* 0x0000040001077983 */ /* 0x0007620000100800 */
[----:B------:R-:W-:Y:S01]  /*cc70*/  PLOP3.LUT P0, PT, PT, PT, PT, 0x80, 0x0 ;  /* 0x000000000000781c */ /* 0x000fe20003f0f070 */
[----:B------:R-:W-:-:S12]  /*cc80*/  NOP ;  /* 0x0000000000007918 */ /* 0x000fd80000000000 */
.L_x_1114:
[----:B01----:R-:W4:Y:S01]  /*cc90*/  LDL R2, [R1+0x4] ;  /* 0x0000040001027983 */ /* 0x003f220000100800 */
[----:B------:R-:W-:Y:S02]  /*cca0*/  PLOP3.LUT P1, PT, P1, P0, PT, 0xa2, 0x0 ;  /* 0x000000000000781c */ /* 0x000fe40000f21472 */
[----:B----4-:R-:W-:-:S08]  /*ccb0*/  @P0 R2UR P1, UR4, R2 ;  /* 0x00000000020402ca */ /* 0x010fd00000020000 */
[----:B------:R-:W-:-:S05]  /*ccc0*/  @P0 PLOP3.LUT P0, PT, P1, PT, PT, 0x80, 0x0 ;  /* 0x000000000000081c */ /* 0x000fca0000f0f070 */
[----:B------:R-:W-:Y:S01]  /*ccd0*/  @!P1 SYNCS.ARRIVE.TRANS64.RED.A0T1 RZ, [UR4+0x32410], RZ ;  /* 0x032410ffffff99a7 */ /* 0x000fe20008200404 */
[----:B------:R-:W-:Y:S07]  /*cce0*/  @!P1 ARRIVES.LDGSTSBAR.64.TRANSCNT [UR4+0x32410] ;  /* 0x03241000ff0099b0 */ /* 0x000fee0008000a84 */
[----:B------:R-:W-:Y:S05]  /*ccf0*/  @P0 BRA.U.ANY `(.L_x_1114) ;  /* 0xfffffffd00e40947 */ /* 0x000fea000393ffff */
[----:B------:R-:W4:Y:S02]  /*cd00*/  LDL.LU R3, [R1+0x6c] ;  /* 0x00006c0001037983 */ /* 0x000f240000300800 */
[----:B----4-:R-:W-:-:S05]  /*cd10*/  VIADD R3, R3, 0x1 ;  /* 0x0000000103037836 */ /* 0x010fca0000000000 */
        /* <DEDUP_REMOVED lines=10> */
.L_x_1252:
[----:B------:R-:W-:Y:S05]  /*cdc0*/  BSYNC B0 ;  /* 0x0000000000007941 */ /* 0x000fea0003800000 */
.L_x_1115:
[----:B0-----:R-:W4:Y:S01]  /*cdd0*/  LDL R2, [R1+0x14] ;  /* 0x0000140001027983 */ /* 0x001f220000100800 */
[----:B------:R-:W-:Y:S01]  /*cde0*/  BSSY B0, `(.L_x_1117) ;  /* 0x0000063000007945 */ /* 0x000fe20003800000 */
[----:B----4-:R-:W-:-:S13]  /*cdf0*/  LOP3.LUT P0, RZ, R2, 0x1, RZ, 0xc0, !PT ;  /* 0x0000000102ff7812 */ /* 0x010fda000780c0ff */
[----:B------:R-:W-:Y:S05]  /*ce00*/  @!P0 BRA `(.L_x_1118) ;  /* 0x0000000400808947 */ /* 0x000fea0003800000 */
[----:B------:R-:W4:Y:S04]  /*ce10*/  LDL R2, [R1+0x4] ;  /* 0x0000040001027983 */ /* 0x000f280000100800 */
[----:B------:R-:W2:Y:S01]  /*ce20*/  LDL R4, [R1+0x18] ;  /* 0x0000180001047983 */ /* 0x000ea20000100800 */
[----:B------:R-:W0:Y:S01]  /*ce30*/  S2R R3, SR_TID.X ;  /* 0x0000000000037919 */ /* 0x000e220000002100 */
[----:B----4-:R-:W-:Y:S02]  /*ce40*/  IMAD.MOV.U32 R5, RZ, RZ, R2 ;  /* 0x000000ffff057224 */ /* 0x010fe400078e0002 */
[----:B------:R-:W4:Y:S01]  /*ce50*/  LDL R2, [R1+0x8] ;  /* 0x0000080001027983 */ /* 0x000f220000100800 */
[----:B--2---:R-:W-:Y:S01]  /*ce60*/  SHF.L.U32 R0, R4, 0x1f, RZ ;  /* 0x0000001f04007819 */ /* 0x004fe200000006ff */
[----:B------:R-:W-:Y:S01]  /*ce70*/  BSSY B1, `(.L_x_1119) ;  /* 0x0000006000017945 */ /* 0x000fe20003800000 */
[----:B0-----:R-:W-:-:S04]  /*ce80*/  LOP3.LUT R3, R3, 0x7f, RZ, 0xc0, !PT ;  /* 0x0000007f03037812 */ /* 0x001fc800078ec0ff */
[----:B------:R-:W-:Y:S01]  /*ce90*/  ISETP.NE.AND P1, PT, R3, RZ, PT ;  /* 0x000000ff0300720c */ /* 0x000fe20003f25270 */
[----:B----4-:R-:W-:-:S04]  /*cea0*/  IMAD R2, R2, 0x8, R5 ;  /* 0x0000000802027824 */ /* 0x010fc800078e0205 */
[----:B------:R-:W0:Y:S02]  /*ceb0*/  SYNCS.PHASECHK.TRANS64.TRYWAIT P0, [R2+URZ+0x32460], R0 ;  /* 0x03246000020075a7 */ /* 0x000e24000800017f */
[----:B0-----:R-:W-:Y:S06]  /*cec0*/  @!P0 BRA `(.L_x_1120) ;  /* 0x0000005000a08947 */ /* 0x001fec0003800000 */
.L_x_1253:
[----:B------:R-:W-:Y:S05]  /*ced0*/  BSYNC B1 ;  /* 0x0000000000017941 */ /* 0x000fea0003800000 */
.L_x_1119:
        /* <DEDUP_REMOVED lines=9> */
.L_x_1122:
[----:B------:R-:W-:Y:S05]  /*cf70*/  BSYNC B1 ;  /* 0x0000000000017941 */ /* 0x000fea0003800000 */
.L_x_1121:
[----:B------:R-:W2:Y:S04]  /*cf80*/  LDL R5, [R1+0x4] ;  /* 0x0000040001057983 */ /* 0x000ea80000100800 */
[----:B------:R-:W2:Y:S04]  /*cf90*/  LDL R3, [R1+0x8] ;  /* 0x0000080001037983 */ /* 0x000ea80000100800 */
[----:B------:R-:W4:Y:S04]  /*cfa0*/  LDL R4, [R1+0x20] ;  /* 0x0000200001047983 */ /* 0x000f280000100800 */
[----:B0-----:R-:W4:Y:S01]  /*cfb0*/  LDL R0, [R1+0x70] ;  /* 0x0000700001007983 */ /* 0x001f220000100800 */
        /* <DEDUP_REMOVED lines=8> */
[----:B----4-:R-:W-:Y:S02]  /*d040*/  IMAD R0, R0, 0x60, R4 ;  /* 0x0000006000007824 */ /* 0x010fe400078e0204 */
[----:B------:R-:W-:-:S07]  /*d050*/  VIADD R4, R3, 0x400 ;  /* 0x0000040003047836 */ /* 0x000fce0000000000 */
.L_x_1123:
        /* <DEDUP_REMOVED lines=16> */
.L_x_1124:
        /* <DEDUP_REMOVED lines=16> */
.L_x_1125:
        /* <DEDUP_REMOVED lines=16> */
.L_x_1126:
        /* <DEDUP_REMOVED lines=11> */
.L_x_1118:
[----:B------:R-:W-:Y:S05]  /*d410*/  BSYNC B0 ;  /* 0x0000000000007941 */ /* 0x000fea0003800000 */
.L_x_1117:
[----:B------:R-:W4:Y:S01]  /*d420*/  LDL.LU R4, [R1+0x48] ;  /* 0x0000480001047983 */ /* 0x000f220000300800 */
[----:B------:R-:W-:Y:S01]  /*d430*/  BSSY B0, `(.L_x_1127) ;  /* 0x000020f000007945 */ /* 0x000fe20003800000 */
[----:B----4-:R-:W-:-:S13]  /*d440*/  ISETP.GE.AND P0, PT, R4, 0x61, PT ;  /* 0x000000610400780c */ /* 0x010fda0003f06270 */
        /* <DEDUP_REMOVED lines=12> */
[----:B------:R-:W4:Y:S04]  /*d510*/  LDL.LU R4, [R1+0x8] ;  /* 0x0000080001047983 */ /* 0x000f280000300800 */
[----:B-----5:R-:W3:Y:S01]  /*d520*/  LDL.LU R7, [R1+0x18] ;  /* 0x0000180001077983 */ /* 0x020ee20000300800 */
[----:B------:R-:W-:Y:S01]  /*d530*/  BSSY B1, `(.L_x_1131) ;  /* 0x00000a5000017945 */ /* 0x000fe20003800000 */
[----:B--2---:R-:W-:Y:S01]  /*d540*/  LOP3.LUT P2, RZ, R5, 0x1, RZ, 0xc0, !PT ;  /* 0x0000000105ff7812 */ /* 0x004fe2000784c0ff */
[----:B----4-:R-:W-:-:S05]  /*d550*/  VIADD R2, R4, 0x1 ;  /* 0x0000000104027836 */ /* 0x010fca0000000000 */
[----:B------:R-:W-:-:S04]  /*d560*/  ISETP.NE.AND P0, PT, R2, 0x2, PT ;  /* 0x000000020200780c */ /* 0x000fc80003f05270 */
[----:B------:R-:W-:Y:S02]  /*d570*/  SEL R3, RZ, 0x1, P0 ;  /* 0x00000001ff037807 */ /* 0x000fe40000000000 */
[----:B------:R-:W-:Y:S02]  /*d580*/  SEL R8, R2, RZ, P0 ;  /* 0x000000ff02087207 */ /* 0x000fe40000000000 */
[----:B---3--:R-:W-:-:S05]  /*d590*/  LOP3.LUT R7, R7, R3, RZ, 0x3c, !PT ;  /* 0x0000000307077212 */ /* 0x008fca00078e3cff */
        /* <DEDUP_REMOVED lines=27> */
.L_x_1133:
        /* <DEDUP_REMOVED lines=9> */
.L_x_1254:
[----:B------:R-:W-:Y:S05]  /*d7e0*/  BSYNC B3 ;  /* 0x0000000000037941 */ /* 0x000fea0003800000 */
.L_x_1134:
        /* <DEDUP_REMOVED lines=9> */
.L_x_1137:
[----:B------:R-:W-:Y:S05]  /*d880*/  BSYNC B3 ;  /* 0x0000000000037941 */ /* 0x000fea0003800000 */
.L_x_1136:
        /* <DEDUP_REMOVED lines=14> */
.L_x_1138:
        /* <DEDUP_REMOVED lines=14> */
.L_x_1255:
[----:B------:R-:W-:Y:S05]  /*da50*/  BSYNC B3 ;  /* 0x0000000000037941 */ /* 0x000fea0003800000 */
.L_x_1139:
        /* <DEDUP_REMOVED lines=11> */
.L_x_1142:
[----:B------:R-:W-:Y:S05]  /*db10*/  BSYNC B3 ;  /* 0x0000000000037941 */ /* 0x000fea0003800000 */
.L_x_1141:
        /* <DEDUP_REMOVED lines=11> */
.L_x_1143:
        /* <DEDUP_REMOVED lines=16> */
.L_x_1144:
        /* <DEDUP_REMOVED lines=16> */
.L_x_1145:
        /* <DEDUP_REMOVED lines=16> */
.L_x_1146:
        /* <DEDUP_REMOVED lines=11> */
.L_x_1132:
[----:B------:R-:W-:Y:S05]  /*df80*/  BSYNC B1 ;  /* 0x0000000000017941 */ /* 0x000fea0003800000 */
.L_x_1131:
[----:B------:R-:W2:Y:S02]  /*df90*/  LDL.LU R4, [R1+0x30] ;  /* 0x0000300001047983 */ /* 0x000ea40000300800 */
[----:B--2---:R-:W-:-:S07]  /*dfa0*/  VIADD R0, R4, 0xfffffffd ;  /* 0xfffffffd04007836 */ /* 0x004fce0000000000 */
.L_x_1130:
[----:B------:R-:W-:Y:S05]  /*dfb0*/  BSYNC B2 ;  /* 0x0000000000027941 */ /* 0x000fea0003800000 */
.L_x_1129:
[----:B------:R-:W2:Y:S01]  /*dfc0*/  LDL.LU R2, [R1+0x2c] ;  /* 0x00002c0001027983 */ /* 0x000ea20000300800 */
[----:B------:R-:W-:-:S05]  /*dfd0*/  IMAD.MOV R6, RZ, RZ, -R6 ;  /* 0x000000ffff067224 */ /* 0x000fca00078e0a06 */
[----:B--2---:R-:W-:-:S13]  /*dfe0*/  ISETP.NE.AND P0, PT, R2, R6, PT ;  /* 0x000000060200720c */ /* 0x004fda0003f05270 */
[----:B------:R-:W-:Y:S05]  /*dff0*/  @!P0 BRA `(.L_x_1128) ;  /* 0x0000001400488947 */ /* 0x000fea0003800000 */
.L_x_1179:
[----:B------:R-:W2:Y:S04]  /*e000*/  LDL R4, [R1+0x14] ;  /* 0x0000140001047983 */ /* 0x000ea80000100800 */
[----:B0-----:R-:W0:Y:S04]  /*e010*/  LDL.LU R3, [R1+0x8] ;  /* 0x0000080001037983 */ /* 0x001e280000300800 */
[----:B------:R-:W4:Y:S01]  /*e020*/  LDL.LU R2, [R1+0x18] ;  /* 0x0000180001027983 */ /* 0x000f220000300800 */
[----:B------:R-:W-:Y:S05]  /*e030*/  YIELD ;  /* 0x0000000000007946 */ /* 0x000fea0003800000 */
[----:B------:R-:W-:Y:S01]  /*e040*/  BSSY B1, `(.L_x_1147) ;  /* 0x00000a2000017945 */ /* 0x000fe20003800000 */
[----:B--2---:R-:W-:Y:S01]  /*e050*/  LOP3.LUT P1, RZ, R4, 0x1, RZ, 0xc0, !PT ;  /* 0x0000000104ff7812 */ /* 0x004fe2000782c0ff */
[----:B0----5:R-:W-:-:S05]  /*e060*/  VIADD R7, R3, 0x1 ;  /* 0x0000000103077836 */ /* 0x021fca0000000000 */
[----:B------:R-:W-:-:S04]  /*e070*/  ISETP.NE.AND P0, PT, R7, 0x2, PT ;  /* 0x000000020700780c */ /* 0x000fc80003f05270 */
[----:B------:R-:W-:Y:S02]  /*e080*/  SEL R6, RZ, 0x1, P0 ;  /* 0x00000001ff067807 */ /* 0x000fe40000000000 */
[----:B------:R-:W-:Y:S02]  /*e090*/  SEL R7, R7, RZ, P0 ;  /* 0x000000ff07077207 */ /* 0x000fe40000000000 */
[----:B----4-:R-:W-:Y:S01]  /*e0a0*/  LOP3.LUT R6, R2, R6, RZ, 0x3c, !PT ;  /* 0x0000000602067212 */ /* 0x010fe200078e3cff */
[----:B------:R-:W-:Y:S06]  /*e0b0*/  @!P1 BRA `(.L_x_1148) ;  /* 0x0000000800689947 */ /* 0x000fec0003800000 */
[----:B------:R-:W-:Y:S01]  /*e0c0*/  ULDC.64 UR4, c[0x0][0x418] ;  /* 0x0001060000047ab9 */ /* 0x000fe20000000a00 */
[----:B------:R-:W-:Y:S01]  /*e0d0*/  IMAD.MOV.U32 R8, RZ, RZ, R0 ;  /* 0x000000ffff087224 */ /* 0x000fe200078e0000 */
[----:B------:R-:W-:-:S04]  /*e0e0*/  ISETP.NE.U32.AND P0, PT, RZ, UR4, PT ;  /* 0x00000004ff007c0c */ /* 0x000fc8000bf05070 */
[----:B------:R-:W-:-:S13]  /*e0f0*/  ISETP.NE.AND.EX P0, PT, RZ, UR5, PT, P0 ;  /* 0x00000005ff007c0c */ /* 0x000fda000bf05300 */
[----:B------:R-:W-:Y:S05]  /*e100*/  @!P0 BRA `(.L_x_1149) ;  /* 0x0000000000508947 */ /* 0x000fea0003800000 */
[----:B------:R-:W2:Y:S01]  /*e110*/  LDL R10, [R1+0x1c] ;  /* 0x00001c00010a7983 */ /* 0x000ea20000100800 */
[----:B------:R-:W0:Y:S01]  /*e120*/  LDC R5, c[0x0][0x43c] ;  /* 0x00010f00ff057b82 */ /* 0x000e220000000800 */
[----:B------:R-:W-:Y:S02]  /*e130*/  ULDC.64 UR6, c[0x0][0x428] ;  /* 0x00010a0000067ab9 */ /* 0x000fe40000000a00 */
[----:B------:R-:W4:Y:S01]  /*e140*/  LDL R9, [R1+0xc] ;  /* 0x00000c0001097983 */ /* 0x000f220000100800 */
[----:B0-----:R-:W-:-:S13]  /*e150*/  ISETP.NE.AND P0, PT, R5, 0x1, PT ;  /* 0x000000010500780c */ /* 0x001fda0003f05270 */
[----:B------:R-:W0:Y:S02]  /*e160*/  @P0 LDC.64 R2, c[0x0][0x440] ;  /* 0x00011000ff020b82 */ /* 0x000e240000000a00 */
[----:B0-----:R-:W-:-:S04]  /*e170*/  @P0 IMAD.HI.U32 R4, R0, R2, RZ ;  /* 0x0000000200040227 */ /* 0x001fc800078e00ff */
[----:B------:R-:W-:Y:S01]  /*e180*/  IMAD.MOV.U32 R2, RZ, RZ, R0 ;  /* 0x000000ffff027224 */ /* 0x000fe200078e0000 */
[----:B------:R-:W-:-:S04]  /*e190*/  @P0 SHF.R.U32.HI R2, RZ, R3, R4 ;  /* 0x00000003ff020219 */ /* 0x000fc80000011604 */
[--C-:B------:R-:W-:Y:S01]  /*e1a0*/  SHF.R.S32.HI R3, RZ, 0x1f, R2.reuse ;  /* 0x0000001fff037819 */ /* 0x100fe20000011402 */
[----:B------:R-:W-:-:S04]  /*e1b0*/  IMAD.MOV R8, RZ, RZ, -R2 ;  /* 0x000000ffff087224 */ /* 0x000fc800078e0a02 */
[----:B------:R-:W-:Y:S02]  /*e1c0*/  IMAD R8, R5, R8, R0 ;  /* 0x0000000805087224 */ /* 0x000fe400078e0200 */
[----:B--2---:R-:W-:-:S04]  /*e1d0*/  IMAD R4, R10, UR6, RZ ;  /* 0x000000060a047c24 */ /* 0x004fc8000f8e02ff */
[C---:B----4-:R-:W-:Y:S02]  /*e1e0*/  IMAD R4, R9.reuse, UR7, R4 ;  /* 0x0000000709047c24 */ /* 0x050fe4000f8e0204 */
[----:B------:R-:W-:-:S04]  /*e1f0*/  IMAD.WIDE.U32 R2, R9, UR6, R2 ;  /* 0x0000000609027c25 */ /* 0x000fc8000f8e0002 */
[----:B------:R-:W-:Y:S01]  /*e200*/  IMAD.IADD R3, R4, 0x1, R3 ;  /* 0x0000000104037824 */ /* 0x000fe200078e0203 */
[----:B------:R-:W-:-:S04]  /*e210*/  LEA R4, P0, R2, UR4, 0x2 ;  /* 0x0000000402047c11 */ /* 0x000fc8000f8010ff */
[----:B------:R-:W-:-:S05]  /*e220*/  LEA.HI.X R5, R2, UR5, R3, 0x2, P0 ;  /* 0x0000000502057c11 */ /* 0x000fca00080f1403 */
[----:B------:R-:W2:Y:S04]  /*e230*/  LDG.E R2, desc[UR38][R4.64] ;  /* 0x0000002604027981 */ /* 0x000ea8000c1e1900 */
[----:B--2---:R0:W-:Y:S02]  /*e240*/  STL [R1], R2 ;  /* 0x0000000201007387 */ /* 0x0041e40000100800 */
.L_x_1149:
[----:B0-----:R-:W2:Y:S01]  /*e250*/  LDL R2, [R1+0x4] ;  /* 0x0000040001027983 */ /* 0x001ea20000100800 */
[----:B------:R-:W0:Y:S01]  /*e260*/  S2R R3, SR_TID.X ;  /* 0x0000000000037919 */ /* 0x000e220000002100 */
[----:B------:R-:W-:Y:S01]  /*e270*/  BSSY B2, `(.L_x_1150) ;  /* 0x0000007000027945 */ /* 0x000fe20003800000 */
[----:B0-----:R-:W-:-:S04]  /*e280*/  LOP3.LUT R3, R3, 0x7f, RZ, 0xc0, !PT ;  /* 0x0000007f03037812 */ /* 0x001fc800078ec0ff */
[----:B------:R-:W-:Y:S01]  /*e290*/  ISETP.NE.AND P1, PT, R3, RZ, PT ;  /* 0x000000ff0300720c */ /* 0x000fe20003f25270 */
[----:B--2---:R-:W-:Y:S01]  /*e2a0*/  IMAD R4, R7, 0x8, R2 ;  /* 0x0000000807047824 */ /* 0x004fe200078e0202 */
[----:B------:R-:W-:-:S04]  /*e2b0*/  SHF.L.U32 R2, R6, 0x1f, RZ ;  /* 0x0000001f06027819 */ /* 0x000fc800000006ff */
[----:B------:R-:W0:Y:S02]  /*e2c0*/  SYNCS.PHASECHK.TRANS64.TRYWAIT P0, [R4+URZ+0x32440], R2 ;  /* 0x03244002040075a7 */ /* 0x000e24000800017f */
[----:B0-----:R-:W-:Y:S05]  /*e2d0*/  @!P0 BRA `(.L_x_1151) ;  /* 0x0000003c00d88947 */ /* 0x001fea0003800000 */
.L_x_1256:
[----:B------:R-:W-:Y:S05]  /*e2e0*/  BSYNC B2 ;  /* 0x0000000000027941 */ /* 0x000fea0003800000 */
.L_x_1150:
        /* <DEDUP_REMOVED lines=9> */
.L_x_1153:
[----:B------:R-:W-:Y:S05]  /*e380*/  BSYNC B2 ;  /* 0x0000000000027941 */ /* 0x000fea0003800000 */
.L_x_1152:
[----:B------:R-:W2:Y:S04]  /*e390*/  LDL R3, [R1+0x4] ;  /* 0x0000040001037983 */ /* 0x000ea80000100800 */
[----:B------:R-:W4:Y:S01]  /*e3a0*/  LDL R5, [R1+0x20] ;  /* 0x0000200001057983 */ /* 0x000f220000100800 */
        /* <DEDUP_REMOVED lines=8> */
[----:B----4-:R-:W-:Y:S02]  /*e430*/  IMAD R8, R8, 0x60, R5 ;  /* 0x0000006008087824 */ /* 0x010fe400078e0205 */
[----:B------:R-:W-:Y:S02]  /*e440*/  VIADD R3, R3, 0x1c400 ;  /* 0x0001c40003037836 */ /* 0x000fe40000000000 */
[----:B------:R-:W-:-:S07]  /*e450*/  VIADD R5, R4, 0x32430 ;  /* 0x0003243004057836 */ /* 0x000fce0000000000 */
.L_x_1154:
        /* <DEDUP_REMOVED lines=14> */
.L_x_1257:
[----:B------:R-:W-:Y:S05]  /*e540*/  BSYNC B2 ;  /* 0x0000000000027941 */ /* 0x000fea0003800000 */
.L_x_1155:
[----:B------:R-:W-:Y:S01]  /*e550*/  BSSY B2, `(.L_x_1157) ;  /* 0x000000b000027945 */ /* 0x000fe20003800000 */
[----:B01----:R-:W-:Y:S02]  /*e560*/  IMAD.MOV.U32 R2, RZ, RZ, 0x0 ;  /* 0x00000000ff027424 */ /* 0x003fe400078e00ff */
[----:B------:R-:W-:Y:S01]  /*e570*/  IMAD.MOV.U32 R3, RZ, RZ, 0x14f00000 ;  /* 0x14f00000ff037424 */ /* 0x000fe200078e00ff */
[----:B------:R-:W-:Y:S06]  /*e580*/  @P1 BRA `(.L_x_1158) ;  /* 0x00000000001c1947 */ /* 0x000fec0003800000 */
[----:B------:R-:W0:Y:S02]  /*e590*/  S2R R5, SR_TID.X ;  /* 0x0000000000057919 */ /* 0x000e240000002100 */
[----:B0-----:R-:W-:Y:S01]  /*e5a0*/  LOP3.LUT R10, R5, 0x1f, RZ, 0xc0, !PT ;  /* 0x0000001f050a7812 */ /* 0x001fe200078ec0ff */
[----:B------:R-:W-:-:S03]  /*e5b0*/  IMAD.MOV.U32 R5, RZ, RZ, 0xc000 ;  /* 0x0000c000ff057424 */ /* 0x000fc600078e00ff */
[----:B------:R-:W-:Y:S01]  /*e5c0*/  ISETP.NE.AND P0, PT, R10, RZ, PT ;  /* 0x000000ff0a00720c */ /* 0x000fe20003f05270 */
[----:B------:R0:W-:-:S12]  /*e5d0*/  SYNCS.ARRIVE.TRANS64 RZ, [R4+URZ+0x32450], R5 ;  /* 0x0324500504ff79a7 */ /* 0x0001d8000800003f */
[----:B0-----:R-:W-:Y:S05]  /*e5e0*/  @!P0 BRA `(.L_x_1158) ;  /* 0x0000000000048947 */ /* 0x001fea0003800000 */
[----:B------:R-:W-:Y:S01]  /*e5f0*/  BPT.TRAP 0x1 ;  /* 0x000000040000795c */ /* 0x000fe20000300000 */
.L_x_1158:
[----:B------:R-:W-:Y:S05]  /*e600*/  BSYNC B2 ;  /* 0x0000000000027941 */ /* 0x000fea0003800000 */
.L_x_1157:
[----:B------:R-:W2:Y:S01]  /*e610*/  LDL R5, [R1+0x4] ;  /* 0x0000040001057983 */ /* 0x000ea20000100800 */
        /* <DEDUP_REMOVED lines=9> */
.L_x_1159:
        /* <DEDUP_REMOVED lines=16> */
.L_x_1160:
        /* <DEDUP_REMOVED lines=16> */
.L_x_1161:
        /* <DEDUP_REMOVED lines=16> */
.L_x_1162:
        /* <DEDUP_REMOVED lines=11> */
.L_x_1148:
[----:B------:R-:W-:Y:S05]  /*ea60*/  BSYNC B1 ;  /* 0x0000000000017941 */ /* 0x000fea0003800000 */
.L_x_1147:
[----:B------:R-:W2:Y:S01]  /*ea70*/  LDL R2, [R1+0x14] ;  /* 0x0000140001027983 */ /* 0x000ea20000100800 */
[----:B------:R-:W-:Y:S01]  /*ea80*/  VIADD R7, R7, 0x1 ;  /* 0x0000000107077836 */ /* 0x000fe20000000000 */
[----:B------:R-:W-:Y:S04]  /*ea90*/  BSSY B1, `(.L_x_1163) ;  /* 0x00000a5000017945 */ /* 0x000fe80003800000 */
[----:B------:R-:W-:-:S04]  /*eaa0*/  ISETP.NE.AND P0, PT, R7, 0x2, PT ;  /* 0x000000020700780c */ /* 0x000fc80003f05270 */
[----:B------:R-:W-:Y:S02]  /*eab0*/  SEL R9, R7, RZ, P0 ;  /* 0x000000ff07097207 */ /* 0x000fe40000000000 */
[----:B--2---:R-:W-:Y:S02]  /*eac0*/  LOP3.LUT P2, RZ, R2, 0x1, RZ, 0xc0, !PT ;  /* 0x0000000102ff7812 */ /* 0x004fe4000784c0ff */
[----:B------:R-:W-:-:S04]  /*ead0*/  SEL R2, RZ, 0x1, P0 ;  /* 0x00000001ff027807 */ /* 0x000fc80000000000 */
[----:B------:R-:W-:-:S05]  /*eae0*/  LOP3.LUT R8, R6, R2, RZ, 0x3c, !PT ;  /* 0x0000000206087212 */ /* 0x000fca00078e3cff */
[----:B------:R0:W-:Y:S04]  /*eaf0*/  STL [R1+0x18], R8 ;  /* 0x0000180801007387 */ /* 0x0001e80000100800 */
[----:B------:R0:W-:Y:S01]  /*eb00*/  STL [R1+0x8], R9 ;  /* 0x0000080901007387 */ /* 0x0001e20000100800 */
[----:B------:R-:W-:Y:S05]  /*eb10*/  @!P2 BRA `(.L_x_1164) ;  /* 0x000000080070a947 */ /* 0x000fea0003800000 */
[----:B------:R-:W-:Y:S01]  /*eb20*/  ULDC.64 UR4, c[0x0][0x418] ;  /* 0x0001060000047ab9 */ /* 0x000fe20000000a00 */
[----:B------:R-:W-:Y:S01]  /*eb30*/  VIADD R6, R0, 0xffffffff ;  /* 0xffffffff00067836 */ /* 0x000fe20000000000 */
[----:B------:R-:W-:-:S04]  /*eb40*/  ISETP.NE.U32.AND P0, PT, RZ, UR4, PT ;  /* 0x00000004ff007c0c */ /* 0x000fc8000bf05070 */
[----:B------:R-:W-:-:S13]  /*eb50*/  ISETP.NE.AND.EX P0, PT, RZ, UR5, PT, P0 ;  /* 0x00000005ff007c0c */ /* 0x000fda000bf05300 */
[----:B------:R-:W-:Y:S05]  /*eb60*/  @!P0 BRA `(.L_x_1165) ;  /* 0x0000000000508947 */ /* 0x000fea0003800000 */
[----:B------:R-:W2:Y:S01]  /*eb70*/  LDL R11, [R1+0x1c] ;  /* 0x00001c00010b7983 */ /* 0x000ea20000100800 */
[----:B------:R-:W1:Y:S01]  /*eb80*/  LDC R5, c[0x0][0x43c] ;  /* 0x00010f00ff057b82 */ /* 0x000e620000000800 */
[----:B------:R-:W-:Y:S02]  /*eb90*/  ULDC.64 UR6, c[0x0][0x428] ;  /* 0x00010a0000067ab9 */ /* 0x000fe40000000a00 */
[----:B------:R-:W4:Y:S01]  /*eba0*/  LDL R10, [R1+0xc] ;  /* 0x00000c00010a7983 */ /* 0x000f220000100800 */
        /* <DEDUP_REMOVED lines=16> */
.L_x_1165:
[----:B-1----:R-:W2:Y:S01]  /*ecb0*/  LDL R2, [R1+0x4] ;  /* 0x0000040001027983 */ /* 0x002ea20000100800 */
[----:B------:R-:W1:Y:S01]  /*ecc0*/  S2R R3, SR_TID.X ;  /* 0x0000000000037919 */ /* 0x000e620000002100 */
[----:B------:R-:W-:Y:S01]  /*ecd0*/  BSSY B2, `(.L_x_1166) ;  /* 0x0000007000027945 */ /* 0x000fe20003800000 */
[----:B-1----:R-:W-:-:S04]  /*ece0*/  LOP3.LUT R3, R3, 0x7f, RZ, 0xc0, !PT ;  /* 0x0000007f03037812 */ /* 0x002fc800078ec0ff */
[----:B------:R-:W-:Y:S01]  /*ecf0*/  ISETP.NE.AND P1, PT, R3, RZ, PT ;  /* 0x000000ff0300720c */ /* 0x000fe20003f25270 */
[----:B--2---:R-:W-:Y:S01]  /*ed00*/  IMAD R4, R9, 0x8, R2 ;  /* 0x0000000809047824 */ /* 0x004fe200078e0202 */
[----:B------:R-:W-:-:S04]  /*ed10*/  SHF.L.U32 R2, R8, 0x1f, RZ ;  /* 0x0000001f08027819 */ /* 0x000fc800000006ff */
[----:B------:R-:W1:Y:S02]  /*ed20*/  SYNCS.PHASECHK.TRANS64.TRYWAIT P0, [R4+URZ+0x32440], R2 ;  /* 0x03244002040075a7 */ /* 0x000e64000800017f */
[----:B-1----:R-:W-:Y:S05]  /*ed30*/  @!P0 BRA `(.L_x_1167) ;  /* 0x0000003400688947 */ /* 0x002fea0003800000 */
.L_x_1258:
[----:B------:R-:W-:Y:S05]  /*ed40*/  BSYNC B2 ;  /* 0x0000000000027941 */ /* 0x000fea0003800000 */
.L_x_1166:
        /* <DEDUP_REMOVED lines=9> */
.L_x_1169:
[----:B------:R-:W-:Y:S05]  /*ede0*/  BSYNC B2 ;  /* 0x0000000000027941 */ /* 0x000fea0003800000 */
.L_x_1168:
[----:B0-----:R-:W2:Y:S04]  /*edf0*/  LDL R8, [R1+0x4] ;  /* 0x0000040001087983 */ /* 0x001ea80000100800 */
        /* <DEDUP_REMOVED lines=13> */
.L_x_1170:
        /* <DEDUP_REMOVED lines=14> */
.L_x_1259:
[----:B------:R-:W-:Y:S05]  /*efb0*/  BSYNC B2 ;  /* 0x0000000000027941 */ /* 0x000fea0003800000 */
.L_x_1171:
        /* <DEDUP_REMOVED lines=11> */
.L_x_1174:
[----:B------:R-:W-:Y:S05]  /*f070*/  BSYNC B2 ;  /* 0x0000000000027941 */ /* 0x000fea0003800000 */
.L_x_1173:
[----:B------:R-:W2:Y:S04]  /*f080*/  LDL R8, [R1+0x4] ;  /* 0x0000040001087983 */ /* 0x000ea80000100800 */
        /* <DEDUP_REMOVED lines=10> */
.L_x_1175:
        /* <DEDUP_REMOVED lines=16> */
.L_x_1176:
        /* <DEDUP_REMOVED lines=16> */
.L_x_1177:
        /* <DEDUP_REMOVED lines=16> */
.L_x_1178:
        /* <DEDUP_REMOVED lines=11> */
.L_x_1164:
[----:B------:R-:W-:Y:S05]  /*f4e0*/  BSYNC B1 ;  /* 0x0000000000017941 */ /* 0x000fea0003800000 */
.L_x_1163:
[C---:B------:R-:W-:Y:S01]  /*f4f0*/  ISETP.GT.AND P0, PT, R0.reuse, 0x1, PT ;  /* 0x000000010000780c */ /* 0x040fe20003f04270 */
[----:B------:R-:W-:-:S12]  /*f500*/  VIADD R0, R0, 0xfffffffe ;  /* 0xfffffffe00007836 */ /* 0x000fd80000000000 */
[----:B------:R-:W-:Y:S05]  /*f510*/  @P0 BRA `(.L_x_1179) ;  /* 0xffffffe800b80947 */ /* 0x000fea000383ffff */
.L_x_1128:
[----:B------:R-:W-:Y:S05]  /*f520*/  BSYNC B0 ;  /* 0x0000000000007941 */ /* 0x000fea0003800000 */
.L_x_1127:
[----:B------:R-:W4:Y:S04]  /*f530*/  LDL.LU R4, [R1+0x8] ;  /* 0x0000080001047983 */ /* 0x000f280000300800 */
[----:B------:R-:W2:Y:S01]  /*f540*/  LDL.LU R3, [R1+0x18] ;  /* 0x0000180001037983 */ /* 0x000ea20000300800 */
[----:B------:R-:W1:Y:S01]  /*f550*/  S2R R2, SR_TID.X ;  /* 0x0000000000027919 */ /* 0x000e620000002100 */
[----:B------:R-:W-:Y:S01]  /*f560*/  BSSY B0, `(.L_x_1180) ;  /* 0x0000015000007945 */ /* 0x000fe20003800000 */
[----:B-1----:R-:W-:-:S04]  /*f570*/  LOP3.LUT R2, R2, 0x7f, RZ, 0xc0, !PT ;  /* 0x0000007f02027812 */ /* 0x002fc800078ec0ff */
[----:B------:R-:W-:Y:S01]  /*f580*/  ISETP.NE.AND P1, PT, R2, RZ, PT ;  /* 0x000000ff0200720c */ /* 0x000fe20003f25270 */
[----:B----4-:R-:W-:-:S05]  /*f590*/  VIADD R0, R4, 0x1 ;  /* 0x0000000104007836 */ /* 0x010fca0000000000 */
[----:B------:R-:W-:-:S04]  /*f5a0*/  ISETP.NE.AND P0, PT, R0, 0x2, PT ;  /* 0x000000020000780c */ /* 0x000fc80003f05270 */
[----:B------:R-:W-:-:S04]  /*f5b0*/  SEL R2, RZ, 0x1, P0 ;  /* 0x00000001ff027807 */ /* 0x000fc80000000000 */
[----:B--2---:R-:W-:-:S05]  /*f5c0*/  LOP3.LUT R3, R3, R2, RZ, 0x3c, !PT ;  /* 0x0000000203037212 */ /* 0x004fca00078e3cff */
[----:B------:R1:W-:Y:S01]  /*f5d0*/  STL [R1+0x18], R3 ;  /* 0x0000180301007387 */ /* 0x0003e20000100800 */
[----:B------:R-:W-:Y:S05]  /*f5e0*/  @P1 BRA `(.L_x_1181) ;  /* 0x0000000000301947 */ /* 0x000fea0003800000 */
[----:B-1----:R-:W1:Y:S01]  /*f5f0*/  S2R R3, SR_LANEID ;  /* 0x0000000000037919 */ /* 0x002e620000000000 */
[----:B------:R-:W-:Y:S01]  /*f600*/  VOTEU.ANY UR4, UPT, PT ;  /* 0x0000000000047886 */ /* 0x000fe200038e0100 */
[----:B------:R-:W2:Y:S01]  /*f610*/  LDC.64 R4, c[0x0][0xd60] ;  /* 0x00035800ff047b82 */ /* 0x000ea20000000a00 */
[----:B------:R-:W1:Y:S02]  /*f620*/  FLO.U32 R2, UR4 ;  /* 0x0000000400027d00 */ /* 0x000e6400080e0000 */
[----:B-1----:R-:W-:-:S06]  /*f630*/  ISETP.EQ.U32.AND P1, PT, R2, R3, PT ;  /* 0x000000030200720c */ /* 0x002fcc0003f22070 */
[----:B------:R-:W2:Y:S07]  /*f640*/  POPC R3, UR4 ;  /* 0x0000000400037d09 */ /* 0x000eae0008000000 */
[----:B--2---:R-:W2:Y:S01]  /*f650*/  @P1 ATOMG.E.ADD.STRONG.GPU PT, R3, desc[UR38][R4.64], R3 ;  /* 0x00000003040319a8 */ /* 0x004ea200081ee1e6 */
[----:B------:R-:W1:Y:S02]  /*f660*/  S2R R6, SR_LTMASK ;  /* 0x0000000000067919 */ /* 0x000e640000003900 */
[----:B-1----:R-:W-:-:S04]  /*f670*/  LOP3.LUT R6, R6, UR4, RZ, 0xc0, !PT ;  /* 0x0000000406067c12 */ /* 0x002fc8000f8ec0ff */
[----:B0----5:R-:W0:Y:S01]  /*f680*/  POPC R7, R6 ;  /* 0x0000000600077309 */ /* 0x021e220000000000 */
[----:B--2---:R-:W0:Y:S02]  /*f690*/  SHFL.IDX PT, R2, R3, R2, 0x1f ;  /* 0x00001f0203027589 */ /* 0x004e2400000e0000 */
[----:B0-----:R-:W-:-:S07]  /*f6a0*/  IADD3 R16, R2, UR40, R7 ;  /* 0x0000002802107c10 */ /* 0x001fce000fffe007 */
.L_x_1181:
[----:B------:R-:W-:Y:S05]  /*f6b0*/  BSYNC B0 ;  /* 0x0000000000007941 */ /* 0x000fea0003800000 */
.L_x_1180:
[----:B------:R-:W-:-:S05]  /*f6c0*/  SEL R0, R0, RZ, P0 ;  /* 0x000000ff00007207 */ /* 0x000fca0000000000 */
[----:B------:R2:W-:Y:S02]  /*f6d0*/  STL [R1+0x8], R0 ;  /* 0x0000080001007387 */ /* 0x0005e40000100800 */
.L_x_1093:
[----:B------:R-:W-:Y:S05]  /*f6e0*/  BSYNC B7 ;  /* 0x0000000000077941 */ /* 0x000fea0003800000 */
.L_x_1091:
[----:B--23--:R-:W2:Y:S02]  /*f6f0*/  LDL R0, [R1+0x14] ;  /* 0x0000140001007983 */ /* 0x00cea40000100800 */
[----:B--2---:R-:W-:-:S13]  /*f700*/  LOP3.LUT P0, RZ, R0, 0x40, RZ, 0xc0, !PT ;  /* 0x0000004000ff7812 */ /* 0x004fda000780c0ff */
[----:B------:R-:W-:Y:S05]  /*f710*/  @!P0 BRA `(.L_x_1182) ;  /* 0x0000000000288947 */ /* 0x000fea0003800000 */
[----:B------:R-:W-:Y:S05]  /*f720*/  WARPSYNC.ALL ;  /* 0x0000000000007948 */ /* 0x000fea0003800000 */
[----:B------:R-:W2:Y:S08]  /*f730*/  S2UR UR5, SR_CgaCtaId ;  /* 0x00000000000579c3 */ /* 0x000eb00000008800 */
[----:B------:R-:W-:Y:S06]  /*f740*/  BAR.SYNC.DEFER_BLOCKING 0x5, 0x180 ;  /* 0x0146000000007b1d */ /* 0x000fec0000010000 */
[----:B------:R-:W-:-:S02]  /*f750*/  UMOV UR4, 0x400 ;  /* 0x0000040000047882 */ /* 0x000fc40000000000 */
[----:B--2---:R-:W-:-:S06]  /*f760*/  ULEA UR4, UR5, UR4, 0x18 ;  /* 0x0000000405047291 */ /* 0x004fcc000f8ec03f */
[----:B------:R-:W-:-:S05]  /*f770*/  IMAD.U32 R0, RZ, RZ, UR4 ;  /* 0x00000004ff007e24 */ /* 0x000fca000f8e00ff */
[----:B------:R2:W3:Y:S04]  /*f780*/  LDS.128 R16, [R0+0x324d0] ;  /* 0x0324d00000107984 */ /* 0x0004e80000000c00 */
[----:B------:R2:W-:Y:S01]  /*f790*/  STL [R1+0x4], R0 ;  /* 0x0000040001007387 */ /* 0x0005e20000100800 */
[----:B------:R-:W-:Y:S06]  /*f7a0*/  BAR.ARV 0x4, 0x180 ;  /* 0x0106000000007b1d */ /* 0x000fec0000002000 */
[----:B------:R-:W-:Y:S05]  /*f7b0*/  BRA `(.L_x_1183) ;  /* 0x0000000800487947 */ /* 0x000fea0003800000 */
.L_x_1182:
[----:B------:R-:W0:Y:S01]  /*f7c0*/  S2R R0, SR_TID.X ;  /* 0x0000000000007919 */ /* 0x000e220000002100 */
[----:B------:R-:W-:Y:S01]  /*f7d0*/  UMOV UR4, 0xffffffff ;  /* 0xffffffff00047882 */ /* 0x000fe20000000000 */
[----:B0----5:R-:W-:-:S04]  /*f7e0*/  LOP3.LUT R7, R0, 0x1f, RZ, 0xc0, !PT ;  /* 0x0000001f00077812 */ /* 0x021fc800078ec0ff */
[----:B------:R-:W-:Y:S01]  /*f7f0*/  ISETP.NE.AND P0, PT, R7, 0x1f, PT ;  /* 0x0000001f0700780c */ /* 0x000fe20003f05270 */
[----:B------:R-:W-:-:S12]  /*f800*/  BRA.DIV UR4, `(.L_x_1184) ;  /* 0x0000002a04dc7947 */ /* 0x000fd8000b800000 */
[----:B------:R-:W-:Y:S01]  /*f810*/  IMAD.IADD R0, R19, 0x1, R7 ;  /* 0x0000000113007824 */ /* 0x000fe200078e0207 */
[----:B------:R-:W-:-:S04]  /*f820*/  ULDC UR4, c[0x0][0xd3c] ;  /* 0x00034f0000047ab9 */ /* 0x000fc80000000800 */
[----:B------:R-:W-:-:S13]  /*f830*/  ISETP.GE.OR P1, PT, R0, UR4, !P0 ;  /* 0x0000000400007c0c */ /* 0x000fda000c726670 */
[----:B-1----:R-:W0:Y:S02]  /*f840*/  @!P1 LDC.64 R2, c[0x0][0xd80] ;  /* 0x00036000ff029b82 */ /* 0x002e240000000a00 */
[----:B0-----:R-:W-:-:S06]  /*f850*/  @!P1 IMAD.WIDE R2, R0, 0x4, R2 ;  /* 0x0000000400029825 */ /* 0x001fcc00078e0202 */
[----:B------:R0:W2:Y:S01]  /*f860*/  @!P1 LDG.E R3, desc[UR38][R2.64] ;  /* 0x0000002602039981 */ /* 0x0000a2000c1e1900 */
[C---:B------:R-:W-:Y:S02]  /*f870*/  ISETP.GE.U32.AND P2, PT, R7.reuse, 0x2, PT ;  /* 0x000000020700780c */ /* 0x040fe40003f46070 */
[C---:B------:R-:W-:Y:S01]  /*f880*/  ISETP.GE.U32.AND P3, PT, R7.reuse, 0x4, PT ;  /* 0x000000040700780c */ /* 0x040fe20003f66070 */
[----:B------:R-:W-:Y:S01]  /*f890*/  SHFL.IDX PT, R0, R16, RZ, 0x1f ;  /* 0x00001fff10007589 */ /* 0x000fe200000e0000 */
[C---:B------:R-:W-:Y:S02]  /*f8a0*/  ISETP.GE.U32.AND P4, PT, R7.reuse, 0x8, PT ;  /* 0x000000080700780c */ /* 0x040fe40003f86070 */
[C---:B------:R-:W-:Y:S01]  /*f8b0*/  ISETP.GE.U32.AND P5, PT, R7.reuse, 0x10, PT ;  /* 0x000000100700780c */ /* 0x040fe20003fa6070 */
[----:B------:R-:W-:Y:S01]  /*f8c0*/  SHFL.IDX PT, R4, R16, 0x1, 0x1f ;  /* 0x00201f0010047f89 */ /* 0x000fe200000e0000 */
        /* <DEDUP_REMOVED lines=18> */
[----:B------:R0:W1:Y:S02]  /*f9f0*/  SHFL.IDX PT, R6, R3, 0x1f, 0x1f ;  /* 0x03e01f0003067f89 */ /* 0x00006400000e0000 */
.L_x_1269:
[----:B------:R-:W-:Y:S02]  /*fa00*/  ULDC UR4, c[0x0][0xd38] ;  /* 0x00034e0000047ab9 */ /* 0x000fe40000000800 */
[----:B------:R-:W-:-:S04]  /*fa10*/  IMAD.U32 R16, RZ, RZ, UR4 ;  /* 0x00000004ff107e24 */ /* 0x000fc8000f8e00ff */
[----:B-1----:R-:W-:-:S04]  /*fa20*/  IMAD R6, R6, R16, RZ ;  /* 0x0000001006067224 */ /* 0x002fc800078e02ff */
[----:B------:R-:W-:-:S05]  /*fa30*/  IMAD.IADD R4, R4, 0x1, R6 ;  /* 0x0000000104047824 */ /* 0x000fca00078e0206 */
[----:B------:R-:W-:-:S13]  /*fa40*/  ISETP.GT.AND P6, PT, R4, R0, PT ;  /* 0x000000000400720c */ /* 0x000fda0003fc4270 */
[----:B------:R-:W-:Y:S05]  /*fa50*/  @P6 BRA `(.L_x_1185) ;  /* 0x00000000009c6947 */ /* 0x000fea0003800000 */
.L_x_1190:
[----:B------:R-:W1:Y:S01]  /*fa60*/  LDC R2, c[0x0][0xd3c] ;  /* 0x00034f00ff027b82 */ /* 0x000e620000000800 */
[----:B------:R-:W-:-:S05]  /*fa70*/  VIADD R19, R19, 0x1f ;  /* 0x0000001f13137836 */ /* 0x000fca0000000000 */
[----:B-1----:R-:W-:-:S13]  /*fa80*/  ISETP.GE.AND P6, PT, R19, R2, PT ;  /* 0x000000021300720c */ /* 0x002fda0003fc6270 */
[----:B------:R-:W-:Y:S05]  /*fa90*/  @P6 BRA `(.L_x_1186) ;  /* 0x0000000400446947 */ /* 0x000fea0003800000 */
[----:B0-----:R-:W0:Y:S01]  /*faa0*/  S2R R3, SR_TID.X ;  /* 0x0000000000037919 */ /* 0x001e220000002100 */
        /* <DEDUP_REMOVED lines=9> */
.L_x_1188:
[----:B------:R-:W-:Y:S05]  /*fb40*/  BSYNC B0 ;  /* 0x0000000000007941 */ /* 0x000fea0003800000 */
.L_x_1187:
[----:B------:R-:W-:-:S03]  /*fb50*/  UMOV UR4, 0xffffffff ;  /* 0xffffffff00047882 */ /* 0x000fc60000000000 */
[----:B------:R-:W-:Y:S05]  /*fb60*/  BRA.DIV UR4, `(.L_x_1189) ;  /* 0x0000002e04407947 */ /* 0x000fea000b800000 */
        /* <DEDUP_REMOVED lines=16> */
.L_x_1277:
[----:B------:R-:W-:Y:S02]  /*fc70*/  ULDC UR4, c[0x0][0xd38] ;  /* 0x00034e0000047ab9 */ /* 0x000fe40000000800 */
[----:B------:R-:W-:-:S04]  /*fc80*/  IMAD.U32 R16, RZ, RZ, UR4 ;  /* 0x00000004ff107e24 */ /* 0x000fc8000f8e00ff */
[----:B-1----:R-:W-:-:S04]  /*fc90*/  IMAD R6, R6, R16, RZ ;  /* 0x0000001006067224 */ /* 0x002fc800078e02ff */
[----:B------:R-:W-:-:S05]  /*fca0*/  IMAD.IADD R4, R6, 0x1, R4 ;  /* 0x0000000106047824 */ /* 0x000fca00078e0204 */
[----:B------:R-:W-:-:S13]  /*fcb0*/  ISETP.GT.AND P6, PT, R4, R0, PT ;  /* 0x000000000400720c */ /* 0x000fda0003fc4270 */
[----:B------:R-:W-:Y:S05]  /*fcc0*/  @!P6 BRA `(.L_x_1190) ;  /* 0xfffffffc0064e947 */ /* 0x000fea000383ffff */
.L_x_1185:
        /* <DEDUP_REMOVED lines=8> */
.L_x_1281:
[----:B------:R-:W-:Y:S01]  /*fd50*/  ISETP.NE.AND P0, PT, R5, RZ, PT ;  /* 0x000000ff0500720c */ /* 0x000fe20003f05270 */
[----:B-1----:R-:W-:-:S12]  /*fd60*/  IMAD.MOV.U32 R2, RZ, RZ, RZ ;  /* 0x000000ffff027224 */ /* 0x002fd800078e00ff */
[----:B------:R-:W-:Y:S05]  /*fd70*/  @!P0 BRA `(.L_x_1192) ;  /* 0x0000000000108947 */ /* 0x000fea0003800000 */
[----:B------:R-:W-:Y:S01]  /*fd80*/  UMOV UR4, 0xffffffff ;  /* 0xffffffff00047882 */ /* 0x000fe20000000000 */
[----:B------:R-:W-:Y:S02]  /*fd90*/  VIADD R12, R4, 0xffffffff ;  /* 0xffffffff040c7836 */ /* 0x000fe40000000000 */
[----:B------:R-:W-:Y:S05]  /*fda0*/  BRA.DIV UR4, `(.L_x_1193) ;  /* 0x0000002e04d07947 */ /* 0x000fea000b800000 */
[----:B------:R1:W3:Y:S02]  /*fdb0*/  SHFL.IDX PT, R2, R3, R12, 0x1f ;  /* 0x00001f0c03027589 */ /* 0x0002e400000e0000 */
.L_x_1192:
        /* <DEDUP_REMOVED lines=31> */
.L_x_1186:
[----:B------:R-:W-:Y:S01]  /*ffb0*/  UMOV UR4, URZ ;  /* 0x0000003f00047c82 */ /* 0x000fe20008000000 */
[----:B------:R-:W-:Y:S01]  /*ffc0*/  UMOV UR5, URZ ;  /* 0x0000003f00057c82 */ /* 0x000fe20008000000 */
[----:B------:R-:W-:Y:S01]  /*ffd0*/  ULDC UR6, c[0x0][0xd3c] ;  /* 0x00034f0000067ab9 */ /* 0x000fe20000000800 */
[----:B------:R-:W-:Y:S02]  /*ffe0*/  IMAD.MOV.U32 R16, RZ, RZ, R0 ;  /* 0x000000ffff107224 */ /* 0x000fe400078e0000 */
[----:B------:R-:W-:Y:S02]  /*fff0*/  IMAD.U32 R17, RZ, RZ, UR4 ;  /* 0x00000004ff117e24 */ /* 0x000fe4000f8e00ff */
[----:B------:R-:W-:Y:S02]  /*10000*/  IMAD.U32 R18, RZ, RZ, UR5 ;  /* 0x00000005ff127e24 */ /* 0x000fe4000f8e00ff */
[----:B------:R-:W-:-:S07]  /*10010*/  IMAD.U32 R19, RZ, RZ, UR6 ;  /* 0x00000006ff137e24 */ /* 0x000fce000f8e00ff */
.L_x_1194:
[----:B0-----:R0:W2:Y:S01]  /*10020*/  LDL R3, [R1+0x4] ;  /* 0x0000040001037983 */ /* 0x0010a20000100800 */
        /* <DEDUP_REMOVED lines=11> */
.L_x_1183:
[----:B------:R-:W-:Y:S02]  /*100e0*/  ULDC UR4, c[0x0][0xd3c] ;  /* 0x00034f0000047ab9 */ /* 0x000fe40000000800 */
[----:B---3--:R-:W-:-:S13]  /*100f0*/  ISETP.GE.AND P0, PT, R19, UR4, PT ;  /* 0x0000000413007c0c */ /* 0x008fda000bf06270 */
[----:B------:R-:W-:Y:S05]  /*10100*/  @!P0 BRA `(.L_x_1195) ;  /* 0xffffffa000b88947 */ /* 0x000fea000383ffff */
[----:B------:R-:W-:Y:S05]  /*10110*/  BSYNC B8 ;  /* 0x0000000000087941 */ /* 0x000fea0003800000 */
.L_x_1087:
[----:B--2---:R-:W2:Y:S01]  /*10120*/  LDL.LU R0, [R1+0x6c] ;  /* 0x00006c0001007983 */ /* 0x004ea20000300800 */
[----:B------:R-:W-:Y:S01]  /*10130*/  BSSY B0, `(.L_x_1196) ;  /* 0x000000b000007945 */ /* 0x000fe20003800000 */
[----:B------:R-:W3:Y:S01]  /*10140*/  S2R R5, SR_CgaCtaId ;  /* 0x0000000000057919 */ /* 0x000ee20000008800 */
[----:B--2---:R-:W-:-:S05]  /*10150*/  VIADD R0, R0, 0x1 ;  /* 0x0000000100007836 */ /* 0x004fca0000000000 */
[----:B------:R-:W-:-:S04]  /*10160*/  LEA.HI R2, R0, R0, RZ, 0x1 ;  /* 0x0000000000027211 */ /* 0x000fc800078f08ff */
[----:B01----:R-:W-:-:S05]  /*10170*/  LOP3.LUT R3, R2, 0xfffffffe, RZ, 0xc0, !PT ;  /* 0xfffffffe02037812 */ /* 0x003fca00078ec0ff */
[----:B------:R-:W-:Y:S01]  /*10180*/  IMAD.IADD R3, R0, 0x1, -R3 ;  /* 0x0000000100037824 */ /* 0x000fe200078e0a03 */
[----:B------:R-:W-:-:S04]  /*10190*/  MOV R0, 0x400 ;  /* 0x0000040000007802 */ /* 0x000fc80000000f00 */
[----:B---3--:R-:W-:Y:S02]  /*101a0*/  LEA R0, R5, R0, 0x18 ;  /* 0x0000000005007211 */ /* 0x008fe400078ec0ff */
[----:B------:R-:W-:-:S04]  /*101b0*/  SHF.L.U32 R3, R3, 0x1f, RZ ;  /* 0x0000001f03037819 */ /* 0x000fc800000006ff */
[----:B------:R-:W0:Y:S02]  /*101c0*/  SYNCS.PHASECHK.TRANS64.TRYWAIT P0, [R0+URZ+0x32420], R3 ;  /* 0x03242003000075a7 */ /* 0x000e24000800017f */
[----:B0-----:R-:W-:Y:S05]  /*101d0*/  @!P0 BRA `(.L_x_1197) ;  /* 0x0000002800ec8947 */ /* 0x001fea0003800000 */
.L_x_1284:
[----:B------:R-:W-:Y:S05]  /*101e0*/  BSYNC B0 ;  /* 0x0000000000007941 */ /* 0x000fea0003800000 */
.L_x_1196:
[----:B------:R-:W-:-:S03]  /*101f0*/  UMOV UR4, 0xffffffff ;  /* 0xffffffff00047882 */ /* 0x000fc60000000000 */
[----:B------:R-:W-:Y:S05]  /*10200*/  BRA.DIV UR4, `(.L_x_1198) ;  /* 0x0000002a04f47947 */ /* 0x000fea000b800000 */
[----:B------:R-:W1:Y:S02]  /*10210*/  S2R R2, SR_TID.X ;  /* 0x0000000000027919 */ /* 0x000e640000002100 */
[----:B-1----:R-:W-:-:S04]  /*10220*/  SHF.R.U32.HI R2, RZ, 0x5, R2 ;  /* 0x00000005ff027819 */ /* 0x002fc80000011602 */
[----:B------:R-:W-:-:S05]  /*10230*/  LOP3.LUT R2, R2, 0x3, RZ, 0xc0, !PT ;  /* 0x0000000302027812 */ /* 0x000fca00078ec0ff */
[----:B------:R1:W2:Y:S02]  /*10240*/  SHFL.IDX PT, R14, R2, RZ, 0x1f ;  /* 0x00001fff020e7589 */ /* 0x0002a400000e0000 */
.L_x_1287:
[----:B--2---:R-:W-:Y:S01]  /*10250*/  ISETP.NE.AND P0, PT, R14, RZ, PT ;  /* 0x000000ff0e00720c */ /* 0x004fe20003f05270 */
[----:B------:R-:W-:-:S12]  /*10260*/  BSSY B0, `(.L_x_1199) ;  /* 0x0000029000007945 */ /* 0x000fd80003800000 */
[----:B------:R-:W-:Y:S05]  /*10270*/  @P0 BRA `(.L_x_1200) ;  /* 0x00000000009c0947 */ /* 0x000fea0003800000 */
[----:B------:R-:W-:-:S03]  /*10280*/  UMOV UR4, 0xffffffff ;  /* 0xffffffff00047882 */ /* 0x000fc60000000000 */
[----:B------:R-:W-:Y:S05]  /*10290*/  BRA.DIV UR4, `(.L_x_1201) ;  /* 0x0000002e04047947 */ /* 0x000fea000b800000 */
[----:B------:R-:W-:-:S13]  /*102a0*/  ELECT P6, URZ, PT ;  /* 0x00000000003f782f */ /* 0x000fda00038c0000 */
.L_x_1290:
[----:B------:R-:W-:Y:S05]  /*102b0*/  @!P6 BRA `(.L_x_1200) ;  /* 0x00000000008ce947 */ /* 0x000fea0003800000 */
[----:B-1----:R-:W2:Y:S02]  /*102c0*/  LDL R2, [R1+0x74] ;  /* 0x0000740001027983 */ /* 0x002ea40000100800 */
[----:B--2---:R-:W-:-:S13]  /*102d0*/  R2UR UR4, R2 ;  /* 0x00000000020472ca */ /* 0x004fda00000e0000 */
[----:B------:R-:W-:-:S06]  /*102e0*/  ULOP3.LUT UR4, UR4, 0x2, URZ, 0xfc, !UPT ;  /* 0x0000000204047892 */ /* 0x000fcc000f8efc3f */
[----:B------:R-:W-:-:S05]  /*102f0*/  IMAD.U32 R2, RZ, RZ, UR4 ;  /* 0x00000004ff027e24 */ /* 0x000fca000f8e00ff */
[----:B------:R-:W-:-:S13]  /*10300*/  ISETP.NE.AND P2, PT, R2, 0x3, PT ;  /* 0x000000030200780c */ /* 0x000fda0003f45270 */
[----:B------:R-:W-:Y:S05]  /*10310*/  @!P2 BRA `(.L_x_1202) ;  /* 0x000000000004a947 */ /* 0x000fea0003800000 */
[----:B------:R-:W-:Y:S01]  /*10320*/  BPT.TRAP 0x1 ;  /* 0x000000040000795c */ /* 0x000fe20000300000 */
.L_x_1202:
[----:B0-----:R-:W2:Y:S04]  /*10330*/  LDL R3, [R1+0x8] ;  /* 0x0000080001037983 */ /* 0x001ea80000100800 */
[----:B-----5:R-:W3:Y:S01]  /*10340*/  LDL.LU R7, [R1+0x18] ;  /* 0x0000180001077983 */ /* 0x020ee20000300800 */
        /* <DEDUP_REMOVED lines=12> */
.L_x_1291:
[----:B------:R-:W1:Y:S02]  /*10410*/  SYNCS.PHASECHK.TRANS64.TRYWAIT P0, [R7+URZ], R2 ;  /* 0x00000002070075a7 */ /* 0x000e64000800017f */
[----:B-1----:R-:W-:Y:S05]  /*10420*/  @!P0 BRA `(.L_x_1204) ;  /* 0x0000002800d48947 */ /* 0x002fea0003800000 */
.L_x_1292:
[----:B------:R-:W-:Y:S05]  /*10430*/  @!P2 BRA `(.L_x_1205) ;  /* 0x000000000004a947 */ /* 0x000fea0003800000 */
[----:B------:R-:W-:Y:S01]  /*10440*/  BPT.TRAP 0x1 ;  /* 0x000000040000795c */ /* 0x000fe20000300000 */
.L_x_1205:
[----:B------:R-:W2:Y:S01]  /*10450*/  LDL.LU R4, [R1+0x8] ;  /* 0x0000080001047983 */ /* 0x000ea20000300800 */
[----:B------:R-:W-:-:S04]  /*10460*/  VIADD R0, R0, 0x32460 ;  /* 0x0003246000007836 */ /* 0x000fc80000000000 */
[----:B--2---:R-:W-:-:S04]  /*10470*/  IMAD R4, R4, 0x8, R0 ;  /* 0x0000000804047824 */ /* 0x004fc800078e0200 */
[----:B------:R-:W2:Y:S02]  /*10480*/  SYNCS.PHASECHK.TRANS64.TRYWAIT P0, [R4+URZ], R5 ;  /* 0x00000005040075a7 */ /* 0x000ea4000800017f */
[----:B--2---:R-:W-:Y:S05]  /*10490*/  @!P0 BRA `(.L_x_1206) ;  /* 0x0000002800cc8947 */ /* 0x004fea0003800000 */
.L_x_1293:
[----:B------:R-:W-:-:S07]  /*104a0*/  IMAD R3, R3, 0x8, R0 ;  /* 0x0000000803037824 */ /* 0x000fce00078e0200 */
.L_x_1207:
[----:B---3--:R3:W4:Y:S02]  /*104b0*/  SYNCS.PHASECHK.TRANS64.TRYWAIT P0, [R3+URZ], R2 ;  /* 0x00000002030075a7 */ /* 0x008724000800017f */
[----:B----4-:R-:W-:Y:S05]  /*104c0*/  @!P0 NANOSLEEP.SYNCS 0x989680 ;  /* 0x009896800000895d */ /* 0x010fea0003900000 */
[----:B------:R-:W4:Y:S02]  /*104d0*/  @!P0 SYNCS.PHASECHK.TRANS64 P0, [R3+URZ], R2 ;  /* 0x00000002030085a7 */ /* 0x000f24000800007f */
[----:B----4-:R-:W-:Y:S05]  /*104e0*/  @!P0 BRA `(.L_x_1207) ;  /* 0xfffffffc00f08947 */ /* 0x010fea000383ffff */
.L_x_1200:
[----:B------:R-:W-:Y:S05]  /*104f0*/  BSYNC B0 ;  /* 0x0000000000007941 */ /* 0x000fea0003800000 */
.L_x_1199:
[----:B------:R-:W-:Y:S05]  /*10500*/  EXIT ;  /* 0x000000000000794d */ /* 0x000fea0003800000 */
.L_x_1038:
[----:B0-----:R0:W1:Y:S02]  /*10510*/  SYNCS.PHASECHK.TRANS64.TRYWAIT P0, [R5+URZ+0x32400], R0 ;  /* 0x03240000050075a7 */ /* 0x001064000800017f */
[----:B-1----:R-:W-:Y:S05]  /*10520*/  @!P0 NANOSLEEP.SYNCS 0x989680 ;  /* 0x009896800000895d */ /* 0x002fea0003900000 */
[----:B------:R-:W1:Y:S02]  /*10530*/  @!P0 SYNCS.PHASECHK.TRANS64 P0, [R5+URZ+0x32400], R0 ;  /* 0x03240000050085a7 */ /* 0x000e64000800007f */
[----:B-1----:R-:W-:Y:S05]  /*10540*/  @!P0 BRA `(.L_x_1038) ;  /* 0xfffffffc00f08947 */ /* 0x002fea000383ffff */
[----:B------:R-:W-:Y:S05]  /*10550*/  BRA `(.L_x_1208) ;  /* 0xffffff1000e87947 */ /* 0x000fea000383ffff */
.L_x_1042:
[----:B--2---:R2:W3:Y:S02]  /*10560*/  SYNCS.PHASECHK.TRANS64.TRYWAIT P1, [R3+URZ+0x32430], R4 ;  /* 0x03243004030075a7 */ /* 0x0044e4000802017f */
[----:B---3--:R-:W-:Y:S05]  /*10570*/  @!P1 NANOSLEEP.SYNCS 0x989680 ;  /* 0x009896800000995d */ /* 0x008fea0003900000 */
[----:B------:R-:W3:Y:S02]  /*10580*/  @!P1 SYNCS.PHASECHK.TRANS64 P1, [R3+URZ+0x32430], R4 ;  /* 0x03243004030095a7 */ /* 0x000ee4000802007f */
[----:B---3--:R-:W-:Y:S05]  /*10590*/  @!P1 BRA `(.L_x_1042) ;  /* 0xfffffffc00f09947 */ /* 0x008fea000383ffff */
[----:B------:R-:W-:Y:S05]  /*105a0*/  BRA `(.L_x_1041) ;  /* 0xffffff14001c7947 */ /* 0x000fea000383ffff */
.L_x_1043:
[----:B---3--:R3:W4:Y:S02]  /*105b0*/  SYNCS.PHASECHK.TRANS64.TRYWAIT P1, [R5+URZ+0x32410], R0 ;  /* 0x03241000050075a7 */ /* 0x008724000802017f */
[----:B----4-:R-:W-:Y:S05]  /*105c0*/  @!P1 NANOSLEEP.SYNCS 0x989680 ;  /* 0x009896800000995d */ /* 0x010fea0003900000 */
[----:B------:R-:W4:Y:S02]  /*105d0*/  @!P1 SYNCS.PHASECHK.TRANS64 P1, [R5+URZ+0x32410], R0 ;  /* 0x03241000050095a7 */ /* 0x000f24000802007f */
[----:B----4-:R-:W-:Y:S05]  /*105e0*/  @!P1 BRA `(.L_x_1043) ;  /* 0xfffffffc00f09947 */ /* 0x010fea000383ffff */
[----:B------:R-:W-:Y:S05]  /*105f0*/  BRA `(.L_x_1209) ;  /* 0xffffff1400e47947 */ /* 0x000fea000383ffff */
.L_x_1047:
[----:B------:R0:W0:Y:S02]  /*10600*/  SYNCS.PHASECHK.TRANS64.TRYWAIT P1, [R3+URZ+0x32450], R4 ;  /* 0x03245004030075a7 */ /* 0x000024000802017f */
[----:B0-----:R-:W-:Y:S05]  /*10610*/  @!P1 NANOSLEEP.SYNCS 0x989680 ;  /* 0x009896800000995d */ /* 0x001fea0003900000 */
[----:B------:R-:W0:Y:S02]  /*10620*/  @!P1 SYNCS.PHASECHK.TRANS64 P1, [R3+URZ+0x32450], R4 ;  /* 0x03245004030095a7 */ /* 0x000e24000802007f */
[----:B0-----:R-:W-:Y:S05]  /*10630*/  @!P1 BRA `(.L_x_1047) ;  /* 0xfffffffc00f09947 */ /* 0x001fea000383ffff */
[----:B------:R-:W-:Y:S05]  /*10640*/  BRA `(.L_x_1046) ;  /* 0xffffff1400f07947 */ /* 0x000fea000383ffff */
.L_x_1052:
[----:B-1----:R-:W-:-:S04]  /*10650*/  IMAD.U32 R153, RZ, RZ, UR4 ;  /* 0x00000004ff997e24 */ /* 0x002fc8000f8e00ff */
[----:B------:R1:W2:Y:S03]  /*10660*/  SYNCS.PHASECHK.TRANS64.TRYWAIT P3, [R153+URZ+0x32430], R0 ;  /* 0x03243000990075a7 */ /* 0x0002a6000806017f */
[----:B--2---:R-:W-:Y:S05]  /*10670*/  @!P3 NANOSLEEP.SYNCS 0x989680 ;  /* 0x009896800000b95d */ /* 0x004fea0003900000 */
[----:B------:R-:W2:Y:S02]  /*10680*/  @!P3 SYNCS.PHASECHK.TRANS64 P3, [R153+URZ+0x32430], R0 ;  /* 0x032430009900b5a7 */ /* 0x000ea4000806007f */
[----:B--2---:R-:W-:Y:S05]  /*10690*/  @!P3 BRA `(.L_x_1052) ;  /* 0xfffffffc00ecb947 */ /* 0x004fea000383ffff */
[----:B------:R-:W-:Y:S05]  /*106a0*/  BRA `(.L_x_1051) ;  /* 0xffffff3400d87947 */ /* 0x000fea000383ffff */
.L_x_1056:
[----:B--2---:R-:W-:-:S04]  /*106b0*/  IMAD.U32 R209, RZ, RZ, UR4 ;  /* 0x00000004ffd17e24 */ /* 0x004fc8000f8e00ff */
[----:B------:R2:W3:Y:S03]  /*106c0*/  SYNCS.PHASECHK.TRANS64.TRYWAIT P3, [R209+URZ+0x32450], R0 ;  /* 0x03245000d10075a7 */ /* 0x0004e6000806017f */
[----:B---3--:R-:W-:Y:S05]  /*106d0*/  @!P3 NANOSLEEP.SYNCS 0x989680 ;  /* 0x009896800000b95d */ /* 0x008fea0003900000 */
[----:B------:R-:W3:Y:S02]  /*106e0*/  @!P3 SYNCS.PHASECHK.TRANS64 P3, [R209+URZ+0x32450], R0 ;  /* 0x03245000d100b5a7 */ /* 0x000ee4000806007f */
[----:B---3--:R-:W-:Y:S05]  /*106f0*/  @!P3 BRA `(.L_x_1056) ;  /* 0xfffffffc00ecb947 */ /* 0x008fea000383ffff */
[----:B------:R-:W-:Y:S05]  /*10700*/  BRA `(.L_x_1055) ;  /* 0xffffff3800547947 */ /* 0x000fea000383ffff */
.L_x_1099:
[----:B------:R-:W2:Y:S01]  /*10710*/  S2R R4, SR_TID.X ;  /* 0x0000000000047919 */ /* 0x000ea20000002100 */
[----:B------:R-:W-:Y:S01]  /*10720*/  BSSY B0, `(.L_x_1210) ;  /* 0x000000a000007945 */ /* 0x000fe20003800000 */
[----:B-1----:R-:W-:Y:S02]  /*10730*/  IMAD.MOV.U32 R12, RZ, RZ, RZ ;  /* 0x000000ffff0c7224 */ /* 0x002fe400078e00ff */
[----:B------:R-:W-:Y:S02]  /*10740*/  IMAD.MOV.U32 R11, RZ, RZ, 0x1f ;  /* 0x0000001fff0b7424 */ /* 0x000fe400078e00ff */
[----:B------:R-:W-:Y:S01]  /*10750*/  IMAD.MOV.U32 R15, RZ, RZ, -0x1 ;  /* 0xffffffffff0f7424 */ /* 0x000fe200078e00ff */
[----:B--2---:R-:W-:-:S04]  /*10760*/  SHF.R.U32.HI R4, RZ, 0x5, R4 ;  /* 0x00000005ff047819 */ /* 0x004fc80000011604 */
[----:B------:R-:W-:-:S05]  /*10770*/  LOP3.LUT R4, R4, 0x3, RZ, 0xc0, !PT ;  /* 0x0000000304047812 */ /* 0x000fca00078ec0ff */
[----:B------:R-:W-:-:S07]  /*10780*/  IMAD.MOV.U32 R13, RZ, RZ, R4 ;  /* 0x000000ffff0d7224 */ /* 0x000fce00078e0004 */
[----:B0-----:R-:W-:Y:S05]  /*10790*/  WARPSYNC.COLLECTIVE R15, `(.L_x_1211) ;  /* 0x000000000f087348 */ /* 0x001fea0003c00000 */
[----:B------:R1:W2:Y:S02]  /*107a0*/  SHFL.IDX P6, R14, R13, R12, R11 ;  /* 0x0000000c0d0e7389 */ /* 0x0002a400000c000b */
[----:B012---:R-:W-:Y:S01]  /*107b0*/  ENDCOLLECTIVE ;  /* 0x000000000000791b */ /* 0x007fe20003800000 */
.L_x_1211:
[----:B------:R-:W-:Y:S05]  /*107c0*/  BSYNC B0 ;  /* 0x0000000000007941 */ /* 0x000fea0003800000 */
.L_x_1210:
[----:B------:R-:W-:Y:S05]  /*107d0*/  BRA `(.L_x_1212) ;  /* 0xffffffa400e87947 */ /* 0x000fea000383ffff */
.L_x_1101:
[----:B------:R-:W-:Y:S01]  /*107e0*/  BSSY B0, `(.L_x_1213) ;  /* 0x0000006000007945 */ /* 0x000fe20003800000 */
[----:B------:R-:W-:-:S07]  /*107f0*/  IMAD.MOV.U32 R15, RZ, RZ, -0x1 ;  /* 0xffffffffff0f7424 */ /* 0x000fce00078e00ff */
[----:B01-3--:R-:W-:Y:S05]  /*10800*/  WARPSYNC.COLLECTIVE R15, `(.L_x_1214) ;  /* 0x000000000f0c7348 */ /* 0x00bfea0003c00000 */
[----:B------:R-:W-:Y:S02]  /*10810*/  ELECT P6, UR62, PT ;  /* 0x00000000003e782f */ /* 0x000fe400038c0000 */
[----:B------:R-:W-:Y:S01]  /*10820*/  MOV R14, UR62 ;  /* 0x0000003e000e7c02 */ /* 0x000fe20008000f00 */
[----:B01-3--:R-:W-:Y:S10]  /*10830*/  ENDCOLLECTIVE ;  /* 0x000000000000791b */ /* 0x00bff40003800000 */
.L_x_1214:
[----:B------:R-:W-:Y:S05]  /*10840*/  BSYNC B0 ;  /* 0x0000000000007941 */ /* 0x000fea0003800000 */
.L_x_1213:
[----:B------:R-:W-:Y:S05]  /*10850*/  BRA `(.L_x_1215) ;  /* 0xffffffa400f47947 */ /* 0x000fea000383ffff */
.L_x_1103:
[----:B--2---:R2:W3:Y:S02]  /*10860*/  SYNCS.PHASECHK.TRANS64.TRYWAIT P0, [R0+URZ+0x32440], R2 ;  /* 0x03244002000075a7 */ /* 0x0044e4000800017f */
[----:B---3--:R-:W-:Y:S05]  /*10870*/  @!P0 NANOSLEEP.SYNCS 0x989680 ;  /* 0x009896800000895d */ /* 0x008fea0003900000 */
[----:B------:R-:W3:Y:S02]  /*10880*/  @!P0 SYNCS.PHASECHK.TRANS64 P0, [R0+URZ+0x32440], R2 ;  /* 0x03244002000085a7 */ /* 0x000ee4000800007f */
[----:B---3--:R-:W-:Y:S05]  /*10890*/  @!P0 BRA `(.L_x_1103) ;  /* 0xfffffffc00f08947 */ /* 0x008fea000383ffff */
[----:B------:R-:W-:Y:S05]  /*108a0*/  BRA `(.L_x_1216) ;  /* 0xffffffa800607947 */ /* 0x000fea000383ffff */
.L_x_1107:
[----:B------:R0:W5:Y:S01]  /*108b0*/  LDL R7, [R1+0x38] ;  /* 0x0000380001077983 */ /* 0x0001620000100800 */
[----:B------:R-:W-:Y:S02]  /*108c0*/  IMAD.MOV.U32 R13, RZ, RZ, R2 ;  /* 0x000000ffff0d7224 */ /* 0x000fe400078e0002 */
[----:B-1----:R-:W-:Y:S02]  /*108d0*/  IMAD.MOV.U32 R12, RZ, RZ, RZ ;  /* 0x000000ffff0c7224 */ /* 0x002fe400078e00ff */
[----:B------:R-:W-:Y:S02]  /*108e0*/  IMAD.MOV.U32 R11, RZ, RZ, 0x181f ;  /* 0x0000181fff0b7424 */ /* 0x000fe400078e00ff */
[----:B------:R-:W-:Y:S02]  /*108f0*/  IMAD.MOV.U32 R15, RZ, RZ, -0x1 ;  /* 0xffffffffff0f7424 */ /* 0x000fe400078e00ff */
[----:B0-----:R-:W-:-:S07]  /*10900*/  IMAD.IADD R17, R8, 0x1, R17 ;  /* 0x0000000108117824 */ /* 0x001fce00078e0211 */
[----:B-----5:R-:W-:Y:S05]  /*10910*/  WARPSYNC.COLLECTIVE R15, `(.L_x_1217) ;  /* 0x000000000f087348 */ /* 0x020fea0003c00000 */
[----:B------:R0:W1:Y:S02]  /*10920*/  SHFL.IDX P6, R14, R13, R12, R11 ;  /* 0x0000000c0d0e7389 */ /* 0x00006400000c000b */
[----:B01---5:R-:W-:Y:S01]  /*10930*/  ENDCOLLECTIVE ;  /* 0x000000000000791b */ /* 0x023fe20003800000 */
.L_x_1217:
[----:B------:R-:W-:-:S05]  /*10940*/  VIADD R8, R17, 0x10 ;  /* 0x0000001011087836 */ /* 0x000fca0000000000 */
[----:B------:R0:W-:Y:S01]  /*10950*/  STL [R1+0x3c], R8 ;  /* 0x00003c0801007387 */ /* 0x0001e20000100800 */
[----:B------:R-:W-:Y:S02]  /*10960*/  IMAD.MOV.U32 R13, RZ, RZ, R0 ;  /* 0x000000ffff0d7224 */ /* 0x000fe400078e0000 */
[----:B------:R-:W-:-:S07]  /*10970*/  IMAD.MOV.U32 R4, RZ, RZ, R14 ;  /* 0x000000ffff047224 */ /* 0x000fce00078e000e */
[----:B0-----:R-:W-:Y:S05]  /*10980*/  WARPSYNC.COLLECTIVE R15, `(.L_x_1218) ;  /* 0x000000000f087348 */ /* 0x001fea0003c00000 */
[----:B------:R1:W2:Y:S02]  /*10990*/  SHFL.IDX P6, R14, R13, R12, R11 ;  /* 0x0000000c0d0e7389 */ /* 0x0002a400000c000b */
[----:B012---:R-:W-:Y:S01]  /*109a0*/  ENDCOLLECTIVE ;  /* 0x000000000000791b */ /* 0x007fe20003800000 */
.L_x_1218:
[----:B------:R-:W-:Y:S02]  /*109b0*/  IMAD.MOV.U32 R13, RZ, RZ, R2 ;  /* 0x000000ffff0d7224 */ /* 0x000fe400078e0002 */
[----:B------:R-:W-:Y:S02]  /*109c0*/  IMAD.MOV.U32 R12, RZ, RZ, 0x1 ;  /* 0x00000001ff0c7424 */ /* 0x000fe400078e00ff */
[----:B------:R-:W-:-:S07]  /*109d0*/  IMAD.MOV.U32 R5, RZ, RZ, R14 ;  /* 0x000000ffff057224 */ /* 0x000fce00078e000e */
[----:B------:R-:W-:Y:S05]  /*109e0*/  WARPSYNC.COLLECTIVE R15, `(.L_x_1219) ;  /* 0x000000000f087348 */ /* 0x000fea0003c00000 */
[----:B------:R0:W1:Y:S02]  /*109f0*/  SHFL.IDX P6, R14, R13, R12, R11 ;  /* 0x0000000c0d0e7389 */ /* 0x00006400000c000b */
[----:B01----:R-:W-:Y:S01]  /*10a00*/  ENDCOLLECTIVE ;  /* 0x000000000000791b */ /* 0x003fe20003800000 */
.L_x_1219:
[----:B------:R-:W-:Y:S02]  /*10a10*/  IMAD.MOV.U32 R13, RZ, RZ, R0 ;  /* 0x000000ffff0d7224 */ /* 0x000fe400078e0000 */
[----:B------:R-:W-:Y:S02]  /*10a20*/  IMAD R3, R7, R6, RZ ;  /* 0x0000000607037224 */ /* 0x000fe400078e02ff */
[----:B------:R-:W-:-:S07]  /*10a30*/  IMAD.MOV.U32 R7, RZ, RZ, R14 ;  /* 0x000000ffff077224 */ /* 0x000fce00078e000e */
[----:B------:R-:W-:Y:S05]  /*10a40*/  WARPSYNC.COLLECTIVE R15, `(.L_x_1220) ;  /* 0x000000000f087348 */ /* 0x000fea0003c00000 */
[----:B------:R0:W1:Y:S02]  /*10a50*/  SHFL.IDX P6, R14, R13, R12, R11 ;  /* 0x0000000c0d0e7389 */ /* 0x00006400000c000b */
[----:B01----:R-:W-:Y:S01]  /*10a60*/  ENDCOLLECTIVE ;  /* 0x000000000000791b */ /* 0x003fe20003800000 */
.L_x_1220:
[CC--:B------:R-:W-:Y:S02]  /*10a70*/  ISETP.GE.AND P1, PT, R17.reuse, R3.reuse, PT ;  /* 0x000000031100720c */ /* 0x0c0fe40003f26270 */
[----:B------:R-:W-:Y:S01]  /*10a80*/  ISETP.GE.AND P2, PT, R8, R3, PT ;  /* 0x000000030800720c */ /* 0x000fe20003f46270 */
[----:B------:R-:W-:-:S05]  /*10a90*/  VIADD R8, R17, 0x20 ;  /* 0x0000002011087836 */ /* 0x000fca0000000000 */
[----:B------:R0:W-:Y:S01]  /*10aa0*/  STL [R1+0x4c], R8 ;  /* 0x00004c0801007387 */ /* 0x0001e20000100800 */
[----:B------:R-:W-:-:S04]  /*10ab0*/  IMAD.MOV.U32 R13, RZ, RZ, R2 ;  /* 0x000000ffff0d7224 */ /* 0x000fc800078e0002 */
[----:B------:R-:W-:Y:S01]  /*10ac0*/  @!P1 LEA R5, P3, R10, R5, 0x1 ;  /* 0x000000050a059211 */ /* 0x000fe200078608ff */
[----:B------:R-:W-:-:S04]  /*10ad0*/  IMAD.MOV.U32 R12, RZ, RZ, 0x2 ;  /* 0x00000002ff0c7424 */ /* 0x000fc800078e00ff */
[----:B------:R-:W-:Y:S02]  /*10ae0*/  @!P1 IMAD.X R4, RZ, RZ, R4, P3 ;  /* 0x000000ffff049224 */ /* 0x000fe400018e0604 */
[----:B------:R-:W-:-:S03]  /*10af0*/  IMAD.MOV.U32 R6, RZ, RZ, R14 ;  /* 0x000000ffff067224 */ /* 0x000fc600078e000e */
[----:B0-----:R-:W-:-:S07]  /*10b00*/  @!P1 LOP3.LUT R5, R5, R4, RZ, 0x3c, !PT ;  /* 0x0000000405059212 */ /* 0x001fce00078e3cff */
[----:B------:R-:W-:Y:S05]  /*10b10*/  WARPSYNC.COLLECTIVE R15, `(.L_x_1221) ;  /* 0x000000000f087348 */ /* 0x000fea0003c00000 */
[----:B------:R0:W1:Y:S02]  /*10b20*/  SHFL.IDX P6, R14, R13, R12, R11 ;  /* 0x0000000c0d0e7389 */ /* 0x00006400000c000b */
[----:B01----:R-:W-:Y:S01]  /*10b30*/  ENDCOLLECTIVE ;  /* 0x000000000000791b */ /* 0x003fe20003800000 */
.L_x_1221:
[----:B------:R-:W-:-:S04]  /*10b40*/  @!P1 LOP3.LUT R4, R5, R4, RZ, 0x3c, !PT ;  /* 0x0000000405049212 */ /* 0x000fc800078e3cff */
[----:B------:R-:W-:-:S05]  /*10b50*/  @!P1 LOP3.LUT R5, R5, R4, RZ, 0x3c, !PT ;  /* 0x0000000405059212 */ /* 0x000fca00078e3cff */
[----:B------:R-:W-:Y:S01]  /*10b60*/  @!PT LDS RZ, [RZ] ;  /* 0x00000000fffff984 */ /* 0x000fe20000000800 */
[----:B------:R-:W-:Y:S01]  /*10b70*/  @!PT LDS RZ, [RZ] ;  /* 0x00000000fffff984 */ /* 0x000fe20000000800 */
[----:B------:R-:W-:Y:S01]  /*10b80*/  @!PT LDS RZ, [RZ] ;  /* 0x00000000fffff984 */ /* 0x000fe20000000800 */
[----:B------:R0:W-:Y:S01]  /*10b90*/  @!P1 LDGSTS.E.BYPASS.LTC128B.128 [R9+0x18400], desc[UR38][R4.64], !P0 ;  /* 0x1840000004099fae */ /* 0x0001e2000c101d66 */
[----:B------:R-:W-:Y:S01]  /*10ba0*/  IMAD.MOV.U32 R13, RZ, RZ, R0 ;  /* 0x000000ffff0d7224 */ /* 0x000fe200078e0000 */
[----:B0-----:R-:W-:Y:S01]  /*10bb0*/  @!P2 LEA R5, P1, R10, R6, 0x1 ;  /* 0x000000060a05a211 */ /* 0x001fe200078208ff */
[----:B------:R-:W-:-:S12]  /*10bc0*/  IMAD.MOV.U32 R6, RZ, RZ, R14 ;  /* 0x000000ffff067224 */ /* 0x000fd800078e000e */
[----:B------:R-:W-:Y:S05]  /*10bd0*/  WARPSYNC.COLLECTIVE R15, `(.L_x_1222) ;  /* 0x000000000f087348 */ /* 0x000fea0003c00000 */
[----:B------:R0:W1:Y:S02]  /*10be0*/  SHFL.IDX P6, R14, R13, R12, R11 ;  /* 0x0000000c0d0e7389 */ /* 0x00006400000c000b */
[----:B01----:R-:W-:Y:S01]  /*10bf0*/  ENDCOLLECTIVE ;  /* 0x000000000000791b */ /* 0x003fe20003800000 */
.L_x_1222:
[----:B------:R-:W-:Y:S01]  /*10c00*/  @!P2 IMAD.X R4, RZ, RZ, R7, P1 ;  /* 0x000000ffff04a224 */ /* 0x000fe200008e0607 */
[----:B------:R-:W-:Y:S01]  /*10c10*/  ISETP.GE.AND P1, PT, R8, R3, PT ;  /* 0x000000030800720c */ /* 0x000fe20003f26270 */
[----:B------:R-:W-:-:S03]  /*10c20*/  VIADD R7, R17, 0x30 ;  /* 0x0000003011077836 */ /* 0x000fc60000000000 */
[-C--:B------:R-:W-:Y:S02]  /*10c30*/  @!P2 LOP3.LUT R5, R5, R4.reuse, RZ, 0x3c, !PT ;  /* 0x000000040505a212 */ /* 0x080fe400078e3cff */
[----:B------:R0:W-:Y:S02]  /*10c40*/  STL [R1+0x54], R7 ;  /* 0x0000540701007387 */ /* 0x0001e40000100800 */
[----:B------:R-:W-:Y:S01]  /*10c50*/  @!P2 LOP3.LUT R4, R5, R4, RZ, 0x3c, !PT ;  /* 0x000000040504a212 */ /* 0x000fe200078e3cff */
[----:B------:R-:W-:-:S03]  /*10c60*/  IMAD.MOV.U32 R13, RZ, RZ, R2 ;  /* 0x000000ffff0d7224 */ /* 0x000fc600078e0002 */
[----:B------:R-:W-:Y:S01]  /*10c70*/  @!P2 LOP3.LUT R5, R5, R4, RZ, 0x3c, !PT ;  /* 0x000000040505a212 */ /* 0x000fe200078e3cff */
[----:B------:R-:W-:-:S04]  /*10c80*/  IMAD.MOV.U32 R12, RZ, RZ, 0x3 ;  /* 0x00000003ff0c7424 */ /* 0x000fc800078e00ff */
[----:B------:R-:W-:Y:S01]  /*10c90*/  @!PT LDS RZ, [RZ] ;  /* 0x00000000fffff984 */ /* 0x000fe20000000800 */
[----:B------:R-:W-:Y:S01]  /*10ca0*/  @!PT LDS RZ, [RZ] ;  /* 0x00000000fffff984 */ /* 0x000fe20000000800 */
[----:B------:R-:W-:Y:S01]  /*10cb0*/  @!PT LDS RZ, [RZ] ;  /* 0x00000000fffff984 */ /* 0x000fe20000000800 */
[----:B------:R1:W-:Y:S02]  /*10cc0*/  @!P2 LDGSTS.E.BYPASS.LTC128B.128 [R9+0x18c00], desc[UR38][R4.64], !P0 ;  /* 0x18c000000409afae */ /* 0x0003e4000c101d66 */
[----:B01----:R-:W-:-:S07]  /*10cd0*/  IMAD.MOV.U32 R4, RZ, RZ, R14 ;  /* 0x000000ffff047224 */ /* 0x003fce00078e000e */
[----:B------:R-:W-:Y:S05]  /*10ce0*/  WARPSYNC.COLLECTIVE R15, `(.L_x_1223) ;  /* 0x000000000f087348 */ /* 0x000fea0003c00000 */
[----:B------:R0:W1:Y:S02]  /*10cf0*/  SHFL.IDX P6, R14, R13, R12, R11 ;  /* 0x0000000c0d0e7389 */ /* 0x00006400000c000b */
[----:B01----:R-:W-:Y:S01]  /*10d00*/  ENDCOLLECTIVE ;  /* 0x000000000000791b */ /* 0x003fe20003800000 */
.L_x_1223:
        /* <DEDUP_REMOVED lines=10> */
.L_x_1224:
        /* <DEDUP_REMOVED lines=13> */
.L_x_1225:
        /* <DEDUP_REMOVED lines=10> */
.L_x_1226:
        /* <DEDUP_REMOVED lines=13> */
.L_x_1227:
        /* <DEDUP_REMOVED lines=10> */
.L_x_1228:
        /* <DEDUP_REMOVED lines=13> */
.L_x_1229:
        /* <DEDUP_REMOVED lines=10> */
.L_x_1230:
        /* <DEDUP_REMOVED lines=11> */
.L_x_1231:
        /* <DEDUP_REMOVED lines=14> */
.L_x_1232:
[----:B------:R-:W-:Y:S01]  /*11390*/  IMAD.MOV.U32 R0, RZ, RZ, R14 ;  /* 0x000000ffff007224 */ /* 0x000fe200078e000e */
[----:B------:R-:W-:Y:S06]  /*113a0*/  BRA `(.L_x_1233) ;  /* 0xffffffac000c7947 */ /* 0x000fec000383ffff */
.L_x_1111:
[----:B------:R-:W2:Y:S04]  /*113b0*/  LDL.LU R5, [R1+0x38] ;  /* 0x0000380001057983 */ /* 0x000ea80000300800 */
[----:B------:R-:W3:Y:S04]  /*113c0*/  LDL.LU R14, [R1+0x3c] ;  /* 0x00003c00010e7983 */ /* 0x000ee80000300800 */
[----:B------:R-:W4:Y:S04]  /*113d0*/  LDL.LU R13, [R1+0x4c] ;  /* 0x00004c00010d7983 */ /* 0x000f280000300800 */
[----:B------:R-:W5:Y:S04]  /*113e0*/  LDL.LU R12, [R1+0x54] ;  /* 0x00005400010c7983 */ /* 0x000f680000300800 */
[----:B------:R-:W5:Y:S04]  /*113f0*/  LDL.LU R11, [R1+0x5c] ;  /* 0x00005c00010b7983 */ /* 0x000f680000300800 */
[----:B------:R-:W5:Y:S04]  /*11400*/  LDL.LU R10, [R1+0x60] ;  /* 0x00006000010a7983 */ /* 0x000f680000300800 */
[----:B------:R-:W5:Y:S04]  /*11410*/  LDL.LU R9, [R1+0x64] ;  /* 0x0000640001097983 */ /* 0x000f680000300800 */
[----:B------:R-:W5:Y:S01]  /*11420*/  LDL.LU R8, [R1+0x14] ;  /* 0x0000140001087983 */ /* 0x000f620000300800 */
[----:B------:R-:W-:Y:S01]  /*11430*/  BSSY B0, `(.L_x_1234) ;  /* 0x000001b000007945 */ /* 0x000fe20003800000 */
[----:B------:R-:W-:-:S02]  /*11440*/  IMAD.MOV.U32 R15, RZ, RZ, -0x1 ;  /* 0xffffffffff0f7424 */ /* 0x000fc400078e00ff */
[----:B--2---:R-:W-:-:S05]  /*11450*/  IMAD R5, R5, R6, RZ ;  /* 0x0000000605057224 */ /* 0x004fca00078e02ff */
[-C--:B------:R-:W-:Y:S02]  /*11460*/  ISETP.GE.AND P4, PT, R17, R5.reuse, PT ;  /* 0x000000051100720c */ /* 0x080fe40003f86270 */
[-C--:B---3--:R-:W-:Y:S02]  /*11470*/  ISETP.GE.AND P5, PT, R14, R5.reuse, PT ;  /* 0x000000050e00720c */ /* 0x088fe40003fa6270 */
[----:B----4-:R-:W-:Y:S01]  /*11480*/  ISETP.GE.AND P6, PT, R13, R5, PT ;  /* 0x000000050d00720c */ /* 0x010fe20003fc6270 */
[----:B------:R-:W-:Y:S01]  /*11490*/  IMAD.MOV.U32 R13, RZ, RZ, R0 ;  /* 0x000000ffff0d7224 */ /* 0x000fe200078e0000 */
[----:B-----5:R-:W-:-:S07]  /*114a0*/  LOP3.LUT R8, R8, 0xffffffef, RZ, 0xc0, !PT ;  /* 0xffffffef08087812 */ /* 0x020fce00078ec0ff */
[----:B------:R-:W-:Y:S02]  /*114b0*/  @P4 LOP3.LUT R8, R8, 0x10, RZ, 0xfc, !PT ;  /* 0x0000001008084812 */ /* 0x000fe400078efcff */
[----:B------:R-:W-:Y:S01]  /*114c0*/  ISETP.GE.AND P4, PT, R12, R5, PT ;  /* 0x000000050c00720c */ /* 0x000fe20003f86270 */
[----:B------:R-:W-:Y:S01]  /*114d0*/  IMAD.MOV.U32 R12, RZ, RZ, RZ ;  /* 0x000000ffff0c7224 */ /* 0x000fe200078e00ff */
[----:B------:R-:W-:-:S04]  /*114e0*/  LOP3.LUT R8, R8, 0xfffffff7, RZ, 0xc0, !PT ;  /* 0xfffffff708087812 */ /* 0x000fc800078ec0ff */
[----:B------:R-:W-:Y:S02]  /*114f0*/  @P5 LOP3.LUT R8, R8, 0x8, RZ, 0xfc, !PT ;  /* 0x0000000808085812 */ /* 0x000fe400078efcff */
[----:B------:R-:W-:Y:S01]  /*11500*/  ISETP.GE.AND P5, PT, R11, R5, PT ;  /* 0x000000050b00720c */ /* 0x000fe20003fa6270 */
[----:B------:R-:W-:Y:S01]  /*11510*/  IMAD.MOV.U32 R11, RZ, RZ, 0x181f ;  /* 0x0000181fff0b7424 */ /* 0x000fe200078e00ff */
[----:B------:R-:W-:-:S04]  /*11520*/  LOP3.LUT R8, R8, 0xfffffffb, RZ, 0xc0, !PT ;  /* 0xfffffffb08087812 */ /* 0x000fc800078ec0ff */
[----:B------:R-:W-:Y:S02]  /*11530*/  @P6 LOP3.LUT R8, R8, 0x4, RZ, 0xfc, !PT ;  /* 0x0000000408086812 */ /* 0x000fe400078efcff */
[----:B------:R-:W-:Y:S02]  /*11540*/  ISETP.GE.AND P6, PT, R10, R5, PT ;  /* 0x000000050a00720c */ /* 0x000fe40003fc6270 */
[----:B------:R-:W-:-:S04]  /*11550*/  LOP3.LUT R8, R8, 0xfffffffd, RZ, 0xc0, !PT ;  /* 0xfffffffd08087812 */ /* 0x000fc800078ec0ff */
[----:B------:R-:W-:Y:S02]  /*11560*/  @P4 LOP3.LUT R8, R8, 0x2, RZ, 0xfc, !PT ;  /* 0x0000000208084812 */ /* 0x000fe400078efcff */
[----:B------:R-:W-:Y:S02]  /*11570*/  ISETP.GE.AND P4, PT, R9, R5, PT ;  /* 0x000000050900720c */ /* 0x000fe40003f86270 */
[----:B------:R-:W-:-:S04]  /*11580*/  LOP3.LUT R8, R8, 0xffffffdf, RZ, 0xc0, !PT ;  /* 0xffffffdf08087812 */ /* 0x000fc800078ec0ff */
[----:B------:R-:W-:-:S05]  /*11590*/  @P6 LOP3.LUT R8, R8, 0x20, RZ, 0xfc, !PT ;  /* 0x0000002008086812 */ /* 0x000fca00078efcff */
[----:B------:R0:W-:Y:S02]  /*115a0*/  STL [R1+0x14], R8 ;  /* 0x0000140801007387 */ /* 0x0001e40000100800 */
[----:B0-----:R-:W-:Y:S05]  /*115b0*/  WARPSYNC.COLLECTIVE R15, `(.L_x_1235) ;  /* 0x000000000f087348 */ /* 0x001fea0003c00000 */
[----:B------:R1:W2:Y:S02]  /*115c0*/  SHFL.IDX P6, R14, R13, R12, R11 ;  /* 0x0000000c0d0e7389 */ /* 0x0002a400000c000b */
[----:B012---:R-:W-:Y:S01]  /*115d0*/  ENDCOLLECTIVE ;  /* 0x000000000000791b */ /* 0x007fe20003800000 */
.L_x_1235:
[----:B------:R-:W-:Y:S05]  /*115e0*/  BSYNC B0 ;  /* 0x0000000000007941 */ /* 0x000fea0003800000 */
.L_x_1234:
[----:B------:R-:W-:Y:S02]  /*115f0*/  IMAD.MOV.U32 R9, RZ, RZ, R8 ;  /* 0x000000ffff097224 */ /* 0x000fe400078e0008 */
[----:B------:R0:W5:Y:S01]  /*11600*/  LDL R8, [R1+0x10] ;  /* 0x0000100001087983 */ /* 0x0001620000100800 */
[----:B------:R-:W-:Y:S02]  /*11610*/  IMAD.MOV.U32 R13, RZ, RZ, R4 ;  /* 0x000000ffff0d7224 */ /* 0x000fe400078e0004 */
[----:B------:R-:W-:Y:S01]  /*11620*/  IMAD.MOV.U32 R12, RZ, RZ, RZ ;  /* 0x000000ffff0c7224 */ /* 0x000fe200078e00ff */
[----:B------:R-:W-:Y:S01]  /*11630*/  LOP3.LUT R9, R9, 0xfffffeff, RZ, 0xc0, !PT ;  /* 0xfffffeff09097812 */ /* 0x000fe200078ec0ff */
[----:B------:R-:W-:Y:S02]  /*11640*/  IMAD.MOV.U32 R11, RZ, RZ, 0x181f ;  /* 0x0000181fff0b7424 */ /* 0x000fe400078e00ff */
[----:B------:R-:W-:Y:S01]  /*11650*/  IMAD.MOV.U32 R15, RZ, RZ, -0x1 ;  /* 0xffffffffff0f7424 */ /* 0x000fe200078e00ff */
[----:B------:R-:W-:Y:S01]  /*11660*/  @P5 LOP3.LUT R9, R9, 0x100, RZ, 0xfc, !PT ;  /* 0x0000010009095812 */ /* 0x000fe200078efcff */
[----:B0-----:R-:W-:-:S07]  /*11670*/  IMAD.MOV.U32 R2, RZ, RZ, R14 ;  /* 0x000000ffff027224 */ /* 0x001fce00078e000e */
[----:B-----5:R-:W-:Y:S05]  /*11680*/  WARPSYNC.COLLECTIVE R15, `(.L_x_1236) ;  /* 0x000000000f087348 */ /* 0x020fea0003c00000 */
[----:B------:R0:W1:Y:S02]  /*11690*/  SHFL.IDX P6, R14, R13, R12, R11 ;  /* 0x0000000c0d0e7389 */ /* 0x00006400000c000b */
[----:B01---5:R-:W-:Y:S01]  /*116a0*/  ENDCOLLECTIVE ;  /* 0x000000000000791b */ /* 0x023fe20003800000 */
.L_x_1236:
[C---:B------:R-:W-:Y:S02]  /*116b0*/  LOP3.LUT P5, RZ, R9.reuse, 0x10, RZ, 0xc0, !PT ;  /* 0x0000001009ff7812 */ /* 0x040fe400078ac0ff */
[----:B------:R-:W-:-:S04]  /*116c0*/  LOP3.LUT R9, R9, 0xffffff7f, RZ, 0xc0, !PT ;  /* 0xffffff7f09097812 */ /* 0x000fc800078ec0ff */
[----:B------:R-:W-:-:S04]  /*116d0*/  @P4 LOP3.LUT R9, R9, 0x80, RZ, 0xfc, !PT ;  /* 0x0000008009094812 */ /* 0x000fc800078efcff */
[----:B------:R-:W-:Y:S01]  /*116e0*/  LOP3.LUT P4, RZ, R9, 0x8, RZ, 0xc0, !PT ;  /* 0x0000000809ff7812 */ /* 0x000fe2000788c0ff */
[----:B------:R0:W-:Y:S01]  /*116f0*/  STL [R1+0x14], R9 ;  /* 0x0000140901007387 */ /* 0x0001e20000100800 */
[----:B------:R-:W-:Y:S02]  /*11700*/  IMAD.MOV.U32 R13, RZ, RZ, R0 ;  /* 0x000000ffff0d7224 */ /* 0x000fe400078e0000 */
[----:B------:R-:W-:Y:S02]  /*11710*/  IMAD.MOV.U32 R12, RZ, RZ, 0x1 ;  /* 0x00000001ff0c7424 */ /* 0x000fe400078e00ff */
[----:B------:R-:W-:-:S05]  /*11720*/  IMAD.MOV.U32 R3, RZ, RZ, R14 ;  /* 0x000000ffff037224 */ /* 0x000fca00078e000e */
[----:B------:R-:W-:-:S05]  /*11730*/  @!P5 LEA R3, P6, R7, R3, 0x1 ;  /* 0x000000030703d211 */ /* 0x000fca00078c08ff */
[----:B------:R-:W-:-:S05]  /*11740*/  @!P5 IMAD.X R2, RZ, RZ, R2, P6 ;  /* 0x000000ffff02d224 */ /* 0x000fca00030e0602 */
[----:B0-----:R-:W-:-:S07]  /*11750*/  @!P5 LOP3.LUT R3, R3, R2, RZ, 0x3c, !PT ;  /* 0x000000020303d212 */ /* 0x001fce00078e3cff */
[----:B------:R-:W-:Y:S05]  /*11760*/  WARPSYNC.COLLECTIVE R15, `(.L_x_1237) ;  /* 0x000000000f087348 */ /* 0x000fea0003c00000 */
[----:B------:R0:W1:Y:S02]  /*11770*/  SHFL.IDX P6, R14, R13, R12, R11 ;  /* 0x0000000c0d0e7389 */ /* 0x00006400000c000b */
[----:B01----:R-:W-:Y:S01]  /*11780*/  ENDCOLLECTIVE ;  /* 0x000000000000791b */ /* 0x003fe20003800000 */
.L_x_1237:
[----:B------:R-:W-:-:S04]  /*11790*/  @!P5 LOP3.LUT R2, R3, R2, RZ, 0x3c, !PT ;  /* 0x000000020302d212 */ /* 0x000fc800078e3cff */
[----:B------:R-:W-:Y:S01]  /*117a0*/  @!P5 LOP3.LUT R3, R3, R2, RZ, 0x3c, !PT ;  /* 0x000000020303d212 */ /* 0x000fe200078e3cff */
[----:B------:R-:W-:Y:S02]  /*117b0*/  IMAD.MOV.U32 R13, RZ, RZ, R4 ;  /* 0x000000ffff0d7224 */ /* 0x000fe400078e0004 */
[----:B------:R-:W-:-:S07]  /*117c0*/  IMAD.MOV.U32 R6, RZ, RZ, R14 ;  /* 0x000000ffff067224 */ /* 0x000fce00078e000e */
[----:B------:R-:W-:Y:S05]  /*117d0*/  WARPSYNC.COLLECTIVE R15, `(.L_x_1238) ;  /* 0x000000000f087348 */ /* 0x000fea0003c00000 */
[----:B------:R0:W1:Y:S02]  /*117e0*/  SHFL.IDX P6, R14, R13, R12, R11 ;  /* 0x0000000c0d0e7389 */ /* 0x00006400000c000b */
[----:B01----:R-:W-:Y:S01]  /*117f0*/  ENDCOLLECTIVE ;  /* 0x000000000000791b */ /* 0x003fe20003800000 */
.L_x_1238:
[----:B------:R-:W-:Y:S02]  /*11800*/  IMAD.MOV.U32 R13, RZ, RZ, R0 ;  /* 0x000000ffff0d7224 */ /* 0x000fe400078e0000 */
[----:B------:R-:W-:Y:S01]  /*11810*/  IMAD.MOV.U32 R12, RZ, RZ, 0x2 ;  /* 0x00000002ff0c7424 */ /* 0x000fe200078e00ff */
[----:B------:R-:W-:Y:S01]  /*11820*/  @!PT LDS RZ, [RZ] ;  /* 0x00000000fffff984 */ /* 0x000fe20000000800 */
[----:B------:R-:W-:Y:S01]  /*11830*/  @!PT LDS RZ, [RZ] ;  /* 0x00000000fffff984 */ /* 0x000fe20000000800 */
[----:B------:R-:W-:Y:S01]  /*11840*/  @!PT LDS RZ, [RZ] ;  /* 0x00000000fffff984 */ /* 0x000fe20000000800 */
[----:B------:R-:W-:Y:S04]  /*11850*/  @!P5 LDGSTS.E.BYPASS.LTC128B.128 [R8+0x22400], desc[UR38][R2.64], !P3 ;  /* 0x224000000208dfae */ /* 0x000fe8000d901d66 */
[----:B------:R-:W-:Y:S04]  /*11860*/  @!P5 LDGSTS.E.BYPASS.LTC128B.128 [R8+0x26400], desc[UR38][R2.64+0x80], !P2 ;  /* 0x264000800208dfae */ /* 0x000fe8000d101d66 */
[----:B------:R-:W-:Y:S04]  /*11870*/  @!P5 LDGSTS.E.BYPASS.LTC128B.128 [R8+0x2a400], desc[UR38][R2.64+0x100], !P1 ;  /* 0x2a4001000208dfae */ /* 0x000fe8000c901d66 */
[----:B------:R0:W-:Y:S01]  /*11880*/  @!P5 LDGSTS.E.BYPASS.LTC128B.128 [R8+0x2e400], desc[UR38][R2.64+0x180], !P0 ;  /* 0x2e4001800208dfae */ /* 0x0001e2000c101d66 */
[----:B------:R-:W-:Y:S01]  /*11890*/  LOP3.LUT P5, RZ, R9, 0x4, RZ, 0xc0, !PT ;  /* 0x0000000409ff7812 */ /* 0x000fe200078ac0ff */
[----:B0-----:R-:W-:-:S05]  /*118a0*/  IMAD.MOV.U32 R2, RZ, RZ, R14 ;  /* 0x000000ffff027224 */ /* 0x001fca00078e000e */
[----:B------:R-:W-:-:S05]  /*118b0*/  @!P4 LEA R2, P6, R7, R2, 0x1 ;  /* 0x000000020702c211 */ /* 0x000fca00078c08ff */
[----:B------:R-:W-:-:S05]  /*118c0*/  @!P4 IMAD.X R3, RZ, RZ, R6, P6 ;  /* 0x000000ffff03c224 */ /* 0x000fca00030e0606 */
[----:B------:R0:W-:Y:S03]  /*118d0*/  @!P4 LDGSTS.E.BYPASS.LTC128B.128 [R8+0x22c00], desc[UR38][R2.64], !P3 ;  /* 0x22c000000208cfae */ /* 0x0001e6000d901d66 */
[----:B0-----:R-:W-:Y:S05]  /*118e0*/  WARPSYNC.COLLECTIVE R15, `(.L_x_1239) ;  /* 0x000000000f087348 */ /* 0x001fea0003c00000 */
[----:B------:R1:W2:Y:S02]  /*118f0*/  SHFL.IDX P6, R14, R13, R12, R11 ;  /* 0x0000000c0d0e7389 */ /* 0x0002a400000c000b */
[----:B012---:R-:W-:Y:S01]  /*11900*/  ENDCOLLECTIVE ;  /* 0x000000000000791b */ /* 0x007fe20003800000 */
.L_x_1239:
        /* <DEDUP_REMOVED lines=12> */
.L_x_1240:
        /* <DEDUP_REMOVED lines=12> */
.L_x_1241:
        /* <DEDUP_REMOVED lines=12> */
.L_x_1242:
        /* <DEDUP_REMOVED lines=12> */
.L_x_1243:
        /* <DEDUP_REMOVED lines=12> */
.L_x_1244:
        /* <DEDUP_REMOVED lines=12> */
.L_x_1245:
        /* <DEDUP_REMOVED lines=11> */
.L_x_1246:
[----:B------:R-:W-:Y:S02]  /*11e40*/  IMAD.MOV.U32 R13, RZ, RZ, R0 ;  /* 0x000000ffff0d7224 */ /* 0x000fe400078e0000 */
[----:B------:R-:W-:Y:S01]  /*11e50*/  IMAD.MOV.U32 R12, RZ, RZ, 0x6 ;  /* 0x00000006ff0c7424 */ /* 0x000fe200078e00ff */
[----:B------:R-:W-:Y:S01]  /*11e60*/  LOP3.LUT P6, RZ, R9, 0x20, RZ, 0xc0, !PT ;  /* 0x0000002009ff7812 */ /* 0x000fe200078cc0ff */
[----:B------:R-:W-:-:S12]  /*11e70*/  IMAD.MOV.U32 R2, RZ, RZ, R14 ;  /* 0x000000ffff027224 */ /* 0x000fd800078e000e */
[----:B------:R-:W-:-:S05]  /*11e80*/  @!P6 LEA R2, P5, R7, R2, 0x1 ;  /* 0x000000020702e211 */ /* 0x000fca00078a08ff */
[----:B------:R-:W-:-:S05]  /*11e90*/  @!P6 IMAD.X R3, RZ, RZ, R6, P5 ;  /* 0x000000ffff03e224 */ /* 0x000fca00028e0606 */
        /* <DEDUP_REMOVED lines=10> */
.L_x_1247:
[----:B------:R-:W-:Y:S02]  /*11f40*/  IMAD.MOV.U32 R13, RZ, RZ, R4 ;  /* 0x000000ffff0d7224 */ /* 0x000fe400078e0004 */
[----:B------:R-:W-:-:S07]  /*11f50*/  IMAD.MOV.U32 R6, RZ, RZ, R14 ;  /* 0x000000ffff067224 */ /* 0x000fce00078e000e */
[----:B------:R-:W-:Y:S05]  /*11f60*/  WARPSYNC.COLLECTIVE R15, `(.L_x_1248) ;  /* 0x000000000f087348 */ /* 0x000fea0003c00000 */
[----:B------:R0:W1:Y:S02]  /*11f70*/  SHFL.IDX P6, R14, R13, R12, R11 ;  /* 0x0000000c0d0e7389 */ /* 0x00006400000c000b */
[----:B01----:R-:W-:Y:S01]  /*11f80*/  ENDCOLLECTIVE ;  /* 0x000000000000791b */ /* 0x003fe20003800000 */
.L_x_1248:
[----:B------:R-:W-:Y:S02]  /*11f90*/  IMAD.MOV.U32 R13, RZ, RZ, R0 ;  /* 0x000000ffff0d7224 */ /* 0x000fe400078e0000 */
[----:B------:R-:W-:Y:S02]  /*11fa0*/  IMAD.MOV.U32 R12, RZ, RZ, 0x7 ;  /* 0x00000007ff0c7424 */ /* 0x000fe400078e00ff */
[----:B------:R-:W-:-:S07]  /*11fb0*/  IMAD.MOV.U32 R2, RZ, RZ, R14 ;  /* 0x000000ffff027224 */ /* 0x000fce00078e000e */
[----:B------:R-:W-:Y:S05]  /*11fc0*/  WARPSYNC.COLLECTIVE R15, `(.L_x_1249) ;  /* 0x000000000f087348 */ /* 0x000fea0003c00000 */
[----:B------:R0:W1:Y:S02]  /*11fd0*/  SHFL.IDX P6, R14, R13, R12, R11 ;  /* 0x0000000c0d0e7389 */ /* 0x00006400000c000b */
[----:B01----:R-:W-:Y:S01]  /*11fe0*/  ENDCOLLECTIVE ;  /* 0x000000000000791b */ /* 0x003fe20003800000 */
.L_x_1249:
[----:B------:R-:W-:-:S05]  /*11ff0*/  @!P4 LEA R2, P5, R7, R2, 0x1 ;  /* 0x000000020702c211 */ /* 0x000fca00078a08ff */
[----:B------:R-:W-:-:S05]  /*12000*/  @!P4 IMAD.X R3, RZ, RZ, R6, P5 ;  /* 0x000000ffff03c224 */ /* 0x000fca00028e0606 */
[----:B------:R-:W-:Y:S01]  /*12010*/  @!PT LDS RZ, [RZ] ;  /* 0x00000000fffff984 */ /* 0x000fe20000000800 */
[----:B------:R-:W-:Y:S01]  /*12020*/  @!PT LDS RZ, [RZ] ;  /* 0x00000000fffff984 */ /* 0x000fe20000000800 */
[----:B------:R-:W-:Y:S01]  /*12030*/  @!PT LDS RZ, [RZ] ;  /* 0x00000000fffff984 */ /* 0x000fe20000000800 */
[----:B------:R0:W-:Y:S01]  /*12040*/  @!P4 LDGSTS.E.BYPASS.LTC128B.128 [R8+0x25400], desc[UR38][R2.64], !P3 ;  /* 0x254000000208cfae */ /* 0x0001e2000d901d66 */
[----:B------:R-:W-:-:S03]  /*12050*/  IMAD.MOV.U32 R13, RZ, RZ, R4 ;  /* 0x000000ffff0d7224 */ /* 0x000fc600078e0004 */
[----:B------:R0:W-:Y:S04]  /*12060*/  @!P4 LDGSTS.E.BYPASS.LTC128B.128 [R8+0x29400], desc[UR38][R2.64+0x80], !P2 ;  /* 0x294000800208cfae */ /* 0x0001e8000d101d66 */
[----:B------:R0:W-:Y:S01]  /*12070*/  @!P4 LDGSTS.E.BYPASS.LTC128B.128 [R8+0x2d400], desc[UR38][R2.64+0x100], !P1 ;  /* 0x2d4001000208cfae */ /* 0x0001e2000c901d66 */
[----:B------:R-:W-:-:S03]  /*12080*/  IMAD.MOV.U32 R6, RZ, RZ, R14 ;  /* 0x000000ffff067224 */ /* 0x000fc600078e000e */
[----:B------:R0:W-:Y:S04]  /*12090*/  @!P4 LDGSTS.E.BYPASS.LTC128B.128 [R8+0x31400], desc[UR38][R2.64+0x180], !P0 ;  /* 0x314001800208cfae */ /* 0x0001e8000c101d66 */
[----:B0-----:R-:W-:Y:S05]  /*120a0*/  WARPSYNC.COLLECTIVE R15, `(.L_x_1250) ;  /* 0x000000000f087348 */ /* 0x001fea0003c00000 */
[----:B------:R1:W2:Y:S02]  /*120b0*/  SHFL.IDX P6, R14, R13, R12, R11 ;  /* 0x0000000c0d0e7389 */ /* 0x0002a400000c000b */
[----:B012---:R-:W-:Y:S01]  /*120c0*/  ENDCOLLECTIVE ;  /* 0x000000000000791b */ /* 0x007fe20003800000 */
.L_x_1250:
[----:B------:R-:W-:Y:S01]  /*120d0*/  IMAD.MOV.U32 R2, RZ, RZ, R14 ;  /* 0x000000ffff027224 */ /* 0x000fe200078e000e */
[----:B------:R-:W-:Y:S06]  /*120e0*/  BRA `(.L_x_1251) ;  /* 0xffffffa800a07947 */ /* 0x000fec000383ffff */
.L_x_1116:
[----:B0-----:R-:W4:Y:S02]  /*120f0*/  LDL R2, [R1+0x4] ;  /* 0x0000040001027983 */ /* 0x001f240000100800 */
[----:B----4-:R0:W1:Y:S02]  /*12100*/  SYNCS.PHASECHK.TRANS64.TRYWAIT P0, [R2+URZ+0x32420], R0 ;  /* 0x03242000020075a7 */ /* 0x010064000800017f */
[----:B-1----:R-:W-:Y:S05]  /*12110*/  @!P0 NANOSLEEP.SYNCS 0x989680 ;  /* 0x009896800000895d */ /* 0x002fea0003900000 */
[----:B------:R-:W1:Y:S02]  /*12120*/  @!P0 SYNCS.PHASECHK.TRANS64 P0, [R2+URZ+0x32420], R0 ;  /* 0x03242000020085a7 */ /* 0x000e64000800007f */
[----:B-1----:R-:W-:Y:S05]  /*12130*/  @!P0 BRA `(.L_x_1116) ;  /* 0xfffffffc00ec8947 */ /* 0x002fea000383ffff */
[----:B------:R-:W-:Y:S05]  /*12140*/  BRA `(.L_x_1252) ;  /* 0xffffffac001c7947 */ /* 0x000fea000383ffff */
.L_x_1120:
[----:B0-----:R0:W1:Y:S02]  /*12150*/  SYNCS.PHASECHK.TRANS64.TRYWAIT P0, [R2+URZ+0x32460], R0 ;  /* 0x03246000020075a7 */ /* 0x001064000800017f */
[----:B-1----:R-:W-:Y:S05]  /*12160*/  @!P0 NANOSLEEP.SYNCS 0x989680 ;  /* 0x009896800000895d */ /* 0x002fea0003900000 */
[----:B------:R-:W1:Y:S02]  /*12170*/  @!P0 SYNCS.PHASECHK.TRANS64 P0, [R2+URZ+0x32460], R0 ;  /* 0x03246000020085a7 */ /* 0x000e64000800007f */
[----:B-1----:R-:W-:Y:S05]  /*12180*/  @!P0 BRA `(.L_x_1120) ;  /* 0xfffffffc00f08947 */ /* 0x002fea000383ffff */
[----:B------:R-:W-:Y:S05]  /*12190*/  BRA `(.L_x_1253) ;  /* 0xffffffac004c7947 */ /* 0x000fea000383ffff */
.L_x_1135:
[----:B-1----:R1:W2:Y:S02]  /*121a0*/  SYNCS.PHASECHK.TRANS64.TRYWAIT P0, [R3+URZ+0x32440], R2 ;  /* 0x03244002030075a7 */ /* 0x0022a4000800017f */
[----:B--2---:R-:W-:Y:S05]  /*121b0*/  @!P0 NANOSLEEP.SYNCS 0x989680 ;  /* 0x009896800000895d */ /* 0x004fea0003900000 */
[----:B------:R-:W2:Y:S02]  /*121c0*/  @!P0 SYNCS.PHASECHK.TRANS64 P0, [R3+URZ+0x32440], R2 ;  /* 0x03244002030085a7 */ /* 0x000ea4000800007f */
[----:B--2---:R-:W-:Y:S05]  /*121d0*/  @!P0 BRA `(.L_x_1135) ;  /* 0xfffffffc00f08947 */ /* 0x004fea000383ffff */
[----:B------:R-:W-:Y:S05]  /*121e0*/  BRA `(.L_x_1254) ;  /* 0xffffffb4007c7947 */ /* 0x000fea000383ffff */
.L_x_1140:
[----:B0-----:R0:W2:Y:S02]  /*121f0*/  SYNCS.PHASECHK.TRANS64.TRYWAIT P0, [R3+URZ+0x32460], R2 ;  /* 0x03246002030075a7 */ /* 0x0010a4000800017f */
[----:B--2---:R-:W-:Y:S05]  /*12200*/  @!P0 NANOSLEEP.SYNCS 0x989680 ;  /* 0x009896800000895d */ /* 0x004fea0003900000 */
[----:B------:R-:W2:Y:S02]  /*12210*/  @!P0 SYNCS.PHASECHK.TRANS64 P0, [R3+URZ+0x32460], R2 ;  /* 0x03246002030085a7 */ /* 0x000ea4000800007f */
[----:B--2---:R-:W-:Y:S05]  /*12220*/  @!P0 BRA `(.L_x_1140) ;  /* 0xfffffffc00f08947 */ /* 0x004fea000383ffff */
[----:B------:R-:W-:Y:S05]  /*12230*/  BRA `(.L_x_1255) ;  /* 0xffffffb800047947 */ /* 0x000fea000383ffff */
.L_x_1151:
[----:B0-----:R0:W1:Y:S02]  /*12240*/  SYNCS.PHASECHK.TRANS64.TRYWAIT P0, [R4+URZ+0x32440], R2 ;  /* 0x03244002040075a7 */ /* 0x001064000800017f */
[----:B-1----:R-:W-:Y:S05]  /*12250*/  @!P0 NANOSLEEP.SYNCS 0x989680 ;  /* 0x009896800000895d */ /* 0x002fea0003900000 */
[----:B------:R-:W1:Y:S02]  /*12260*/  @!P0 SYNCS.PHASECHK.TRANS64 P0, [R4+URZ+0x32440], R2 ;  /* 0x03244002040085a7 */ /* 0x000e64000800007f */
[----:B-1----:R-:W-:Y:S05]  /*12270*/  @!P0 BRA `(.L_x_1151) ;  /* 0xfffffffc00f08947 */ /* 0x002fea000383ffff */
[----:B------:R-:W-:Y:S05]  /*12280*/  BRA `(.L_x_1256) ;  /* 0xffffffc000147947 */ /* 0x000fea000383ffff */
.L_x_1156:
[----:B-1----:R1:W2:Y:S02]  /*12290*/  SYNCS.PHASECHK.TRANS64.TRYWAIT P0, [R4+URZ+0x32460], R2 ;  /* 0x03246002040075a7 */ /* 0x0022a4000800017f */
[----:B--2---:R-:W-:Y:S05]  /*122a0*/  @!P0 NANOSLEEP.SYNCS 0x989680 ;  /* 0x009896800000895d */ /* 0x004fea0003900000 */
[----:B------:R-:W2:Y:S02]  /*122b0*/  @!P0 SYNCS.PHASECHK.TRANS64 P0, [R4+URZ+0x32460], R2 ;  /* 0x03246002040085a7 */ /* 0x000ea4000800007f */
[----:B--2---:R-:W-:Y:S05]  /*122c0*/  @!P0 BRA `(.L_x_1156) ;  /* 0xfffffffc00f08947 */ /* 0x004fea000383ffff */
[----:B------:R-:W-:Y:S05]  /*122d0*/  BRA `(.L_x_1257) ;  /* 0xffffffc000987947 */ /* 0x000fea000383ffff */
.L_x_1167:
[----:B-1----:R1:W2:Y:S02]  /*122e0*/  SYNCS.PHASECHK.TRANS64.TRYWAIT P0, [R4+URZ+0x32440], R2 ;  /* 0x03244002040075a7 */ /* 0x0022a4000800017f */
[----:B--2---:R-:W-:Y:S05]  /*122f0*/  @!P0 NANOSLEEP.SYNCS 0x989680 ;  /* 0x009896800000895d */ /* 0x004fea0003900000 */
[----:B------:R-:W2:Y:S02]  /*12300*/  @!P0 SYNCS.PHASECHK.TRANS64 P0, [R4+URZ+0x32440], R2 ;  /* 0x03244002040085a7 */ /* 0x000ea4000800007f */
[----:B--2---:R-:W-:Y:S05]  /*12310*/  @!P0 BRA `(.L_x_1167) ;  /* 0xfffffffc00f08947 */ /* 0x004fea000383ffff */
[----:B------:R-:W-:Y:S05]  /*12320*/  BRA `(.L_x_1258) ;  /* 0xffffffc800847947 */ /* 0x000fea000383ffff */
.L_x_1172:
[----:B0-----:R0:W2:Y:S02]  /*12330*/  SYNCS.PHASECHK.TRANS64.TRYWAIT P0, [R4+URZ+0x32460], R2 ;  /* 0x03246002040075a7 */ /* 0x0010a4000800017f */
[----:B--2---:R-:W-:Y:S05]  /*12340*/  @!P0 NANOSLEEP.SYNCS 0x989680 ;  /* 0x009896800000895d */ /* 0x004fea0003900000 */
[----:B------:R-:W2:Y:S02]  /*12350*/  @!P0 SYNCS.PHASECHK.TRANS64 P0, [R4+URZ+0x32460], R2 ;  /* 0x03246002040085a7 */ /* 0x000ea4000800007f */
[----:B--2---:R-:W-:Y:S05]  /*12360*/  @!P0 BRA `(.L_x_1172) ;  /* 0xfffffffc00f08947 */ /* 0x004fea000383ffff */
[----:B------:R-:W-:Y:S05]  /*12370*/  BRA `(.L_x_1259) ;  /* 0xffffffcc000c7947 */ /* 0x000fea000383ffff */
.L_x_1184:
[----:B------:R-:W-:Y:S01]  /*12380*/  BSSY B0, `(.L_x_1260) ;  /* 0x0000008000007945 */ /* 0x000fe20003800000 */
[----:B------:R-:W-:Y:S02]  /*12390*/  IMAD.MOV.U32 R13, RZ, RZ, R16 ;  /* 0x000000ffff0d7224 */ /* 0x000fe400078e0010 */
[----:B-1----:R-:W-:Y:S02]  /*123a0*/  IMAD.MOV.U32 R12, RZ, RZ, RZ ;  /* 0x000000ffff0c7224 */ /* 0x002fe400078e00ff */
[----:B------:R-:W-:Y:S02]  /*123b0*/  IMAD.MOV.U32 R11, RZ, RZ, 0x1f ;  /* 0x0000001fff0b7424 */ /* 0x000fe400078e00ff */
[----:B------:R-:W-:-:S07]  /*123c0*/  IMAD.MOV.U32 R15, RZ, RZ, -0x1 ;  /* 0xffffffffff0f7424 */ /* 0x000fce00078e00ff */
[----:B------:R-:W-:Y:S05]  /*123d0*/  WARPSYNC.COLLECTIVE R15, `(.L_x_1261) ;  /* 0x000000000f087348 */ /* 0x000fea0003c00000 */
[----:B------:R0:W1:Y:S02]  /*123e0*/  SHFL.IDX P6, R14, R13, R12, R11 ;  /* 0x0000000c0d0e7389 */ /* 0x00006400000c000b */
[----:B01----:R-:W-:Y:S01]  /*123f0*/  ENDCOLLECTIVE ;  /* 0x000000000000791b */ /* 0x003fe20003800000 */
.L_x_1261:
[----:B------:R-:W-:Y:S05]  /*12400*/  BSYNC B0 ;  /* 0x0000000000007941 */ /* 0x000fea0003800000 */
.L_x_1260:
        /* <DEDUP_REMOVED lines=9> */
.L_x_1262:
        /* <DEDUP_REMOVED lines=18> */
.L_x_1263:
        /* <DEDUP_REMOVED lines=8> */
.L_x_1264:
        /* <DEDUP_REMOVED lines=8> */
.L_x_1265:
        /* <DEDUP_REMOVED lines=8> */
.L_x_1266:
        /* <DEDUP_REMOVED lines=8> */
.L_x_1267:
        /* <DEDUP_REMOVED lines=9> */
.L_x_1268:
[----:B------:R-:W-:Y:S01]  /*12850*/  IMAD.MOV.U32 R6, RZ, RZ, R14 ;  /* 0x000000ffff067224 */ /* 0x000fe200078e000e */
[----:B------:R-:W-:Y:S06]  /*12860*/  BRA `(.L_x_1269) ;  /* 0xffffffd000647947 */ /* 0x000fec000383ffff */
.L_x_1189:
        /* <DEDUP_REMOVED lines=8> */
.L_x_1271:
[----:B------:R-:W-:Y:S05]  /*128f0*/  BSYNC B0 ;  /* 0x0000000000007941 */ /* 0x000fea0003800000 */
.L_x_1270:
[----:B------:R-:W-:Y:S02]  /*12900*/  IMAD.MOV.U32 R3, RZ, RZ, R14 ;  /* 0x000000ffff037224 */ /* 0x000fe400078e000e */
[----:B------:R-:W-:Y:S02]  /*12910*/  IMAD.MOV.U32 R12, RZ, RZ, 0x2 ;  /* 0x00000002ff0c7424 */ /* 0x000fe400078e00ff */
[----:B------:R-:W-:Y:S01]  /*12920*/  IMAD.MOV.U32 R11, RZ, RZ, RZ ;  /* 0x000000ffff0b7224 */ /* 0x000fe200078e00ff */
[----:B------:R-:W-:Y:S01]  /*12930*/  SEL R3, R3, RZ, P1 ;  /* 0x000000ff03037207 */ /* 0x000fe20000800000 */
[----:B------:R-:W-:-:S04]  /*12940*/  IMAD.MOV.U32 R15, RZ, RZ, -0x1 ;  /* 0xffffffffff0f7424 */ /* 0x000fc800078e00ff */
[----:B------:R-:W-:-:S04]  /*12950*/  IMAD.IADD R3, R2, 0x1, R3 ;  /* 0x0000000102037824 */ /* 0x000fc800078e0203 */
[----:B------:R-:W-:-:S07]  /*12960*/  IMAD.MOV.U32 R13, RZ, RZ, R3 ;  /* 0x000000ffff0d7224 */ /* 0x000fce00078e0003 */
[----:B------:R-:W-:Y:S05]  /*12970*/  WARPSYNC.COLLECTIVE R15, `(.L_x_1272) ;  /* 0x000000000f087348 */ /* 0x000fea0003c00000 */
[----:B------:R0:W1:Y:S02]  /*12980*/  SHFL.UP P6, R14, R13, R12, R11 ;  /* 0x0400000c0d0e7389 */ /* 0x00006400000c000b */
[----:B01----:R-:W-:Y:S01]  /*12990*/  ENDCOLLECTIVE ;  /* 0x000000000000791b */ /* 0x003fe20003800000 */
.L_x_1272:
        /* <DEDUP_REMOVED lines=8> */
.L_x_1273:
        /* <DEDUP_REMOVED lines=8> */
.L_x_1274:
        /* <DEDUP_REMOVED lines=8> */
.L_x_1275:
        /* <DEDUP_REMOVED lines=9> */
.L_x_1276:
[----:B------:R-:W-:Y:S01]  /*12bb0*/  IMAD.MOV.U32 R6, RZ, RZ, R14 ;  /* 0x000000ffff067224 */ /* 0x000fe200078e000e */
[----:B------:R-:W-:Y:S06]  /*12bc0*/  BRA `(.L_x_1277) ;  /* 0xffffffd000287947 */ /* 0x000fec000383ffff */
.L_x_1191:
[----:B------:R-:W-:Y:S01]  /*12bd0*/  BSSY B0, `(.L_x_1278) ;  /* 0x0000006000007945 */ /* 0x000fe20003800000 */
[----:B------:R-:W-:Y:S01]  /*12be0*/  PLOP3.LUT P6, PT, P6, PT, PT, 0x8, 0x0 ;  /* 0x000000000000781c */ /* 0x000fe200037ce170 */
[----:B------:R-:W-:-:S12]  /*12bf0*/  IMAD.MOV.U32 R15, RZ, RZ, -0x1 ;  /* 0xffffffffff0f7424 */ /* 0x000fd800078e00ff */
[----:B0-----:R-:W-:Y:S05]  /*12c00*/  WARPSYNC.COLLECTIVE R15, `(.L_x_1279) ;  /* 0x000000000f087348 */ /* 0x001fea0003c00000 */
[----:B------:R-:W-:Y:S01]  /*12c10*/  VOTE.ANY R14, PT, P6 ;  /* 0x00000000000e7806 */ /* 0x000fe200030e0100 */
[----:B0-----:R-:W-:Y:S06]  /*12c20*/  ENDCOLLECTIVE ;  /* 0x000000000000791b */ /* 0x001fec0003800000 */
.L_x_1279:
[----:B------:R-:W-:Y:S05]  /*12c30*/  BSYNC B0 ;  /* 0x0000000000007941 */ /* 0x000fea0003800000 */
.L_x_1278:
        /* <DEDUP_REMOVED lines=9> */
.L_x_1280:
[----:B------:R-:W-:Y:S01]  /*12cd0*/  IMAD.MOV.U32 R17, RZ, RZ, R14 ;  /* 0x000000ffff117224 */ /* 0x000fe200078e000e */
[----:B------:R-:W-:Y:S06]  /*12ce0*/  BRA `(.L_x_1281) ;  /* 0xffffffd000187947 */ /* 0x000fec000383ffff */
.L_x_1193:
[----:B------:R-:W-:Y:S01]  /*12cf0*/  BSSY B0, `(.L_x_1282) ;  /* 0x0000007000007945 */ /* 0x000fe20003800000 */
[----:B------:R-:W-:Y:S02]  /*12d00*/  IMAD.MOV.U32 R13, RZ, RZ, R3 ;  /* 0x000000ffff0d7224 */ /* 0x000fe400078e0003 */
[----:B------:R-:W-:Y:S02]  /*12d10*/  IMAD.MOV.U32 R11, RZ, RZ, 0x1f ;  /* 0x0000001fff0b7424 */ /* 0x000fe400078e00ff */
[----:B------:R-:W-:-:S07]  /*12d20*/  IMAD.MOV.U32 R15, RZ, RZ, -0x1 ;  /* 0xffffffffff0f7424 */ /* 0x000fce00078e00ff */
[----:B0-2---:R-:W-:Y:S05]  /*12d30*/  WARPSYNC.COLLECTIVE R15, `(.L_x_1283) ;  /* 0x000000000f087348 */ /* 0x005fea0003c00000 */
[----:B------:R1:W3:Y:S02]  /*12d40*/  SHFL.IDX P6, R14, R13, R12, R11 ;  /* 0x0000000c0d0e7389 */ /* 0x0002e400000c000b */
[----:B0123--:R-:W-:Y:S01]  /*12d50*/  ENDCOLLECTIVE ;  /* 0x000000000000791b */ /* 0x00ffe20003800000 */
.L_x_1283:
[----:B------:R-:W-:Y:S05]  /*12d60*/  BSYNC B0 ;  /* 0x0000000000007941 */ /* 0x000fea0003800000 */
.L_x_1282:
[----:B------:R-:W-:Y:S01]  /*12d70*/  IMAD.MOV.U32 R2, RZ, RZ, R14 ;  /* 0x000000ffff027224 */ /* 0x000fe200078e000e */
[----:B------:R-:W-:Y:S06]  /*12d80*/  BRA `(.L_x_1192) ;  /* 0xffffffd0000c7947 */ /* 0x000fec000383ffff */
.L_x_1197:
[----:B0-----:R0:W1:Y:S02]  /*12d90*/  SYNCS.PHASECHK.TRANS64.TRYWAIT P0, [R0+URZ+0x32420], R3 ;  /* 0x03242003000075a7 */ /* 0x001064000800017f */
[----:B-1----:R-:W-:Y:S05]  /*12da0*/  @!P0 NANOSLEEP.SYNCS 0x989680 ;  /* 0x009896800000895d */ /* 0x002fea0003900000 */
[----:B------:R-:W1:Y:S02]  /*12db0*/  @!P0 SYNCS.PHASECHK.TRANS64 P0, [R0+URZ+0x32420], R3 ;  /* 0x03242003000085a7 */ /* 0x000e64000800007f */
[----:B-1----:R-:W-:Y:S05]  /*12dc0*/  @!P0 BRA `(.L_x_1197) ;  /* 0xfffffffc00f08947 */ /* 0x002fea000383ffff */
[----:B------:R-:W-:Y:S05]  /*12dd0*/  BRA `(.L_x_1284) ;  /* 0xffffffd400007947 */ /* 0x000fea000383ffff */
.L_x_1198:
        /* <DEDUP_REMOVED lines=11> */
.L_x_1286:
[----:B------:R-:W-:Y:S05]  /*12e90*/  BSYNC B0 ;  /* 0x0000000000007941 */ /* 0x000fea0003800000 */
.L_x_1285:
[----:B------:R-:W-:Y:S05]  /*12ea0*/  BRA `(.L_x_1287) ;  /* 0xffffffd000e87947 */ /* 0x000fea000383ffff */
.L_x_1201:
[----:B------:R-:W-:Y:S01]  /*12eb0*/  BSSY B1, `(.L_x_1288) ;  /* 0x0000006000017945 */ /* 0x000fe20003800000 */
[----:B------:R-:W-:-:S07]  /*12ec0*/  IMAD.MOV.U32 R15, RZ, RZ, -0x1 ;  /* 0xffffffffff0f7424 */ /* 0x000fce00078e00ff */
[----:B01---5:R-:W-:Y:S05]  /*12ed0*/  WARPSYNC.COLLECTIVE R15, `(.L_x_1289) ;  /* 0x000000000f0c7348 */ /* 0x023fea0003c00000 */
[----:B------:R-:W-:Y:S02]  /*12ee0*/  ELECT P6, UR62, PT ;  /* 0x00000000003e782f */ /* 0x000fe400038c0000 */
[----:B------:R-:W-:Y:S01]  /*12ef0*/  MOV R14, UR62 ;  /* 0x0000003e000e7c02 */ /* 0x000fe20008000f00 */
[----:B01---5:R-:W-:Y:S10]  /*12f00*/  ENDCOLLECTIVE ;  /* 0x000000000000791b */ /* 0x023ff40003800000 */
.L_x_1289:
[----:B------:R-:W-:Y:S05]  /*12f10*/  BSYNC B1 ;  /* 0x0000000000017941 */ /* 0x000fea0003800000 */
.L_x_1288:
[----:B------:R-:W-:Y:S05]  /*12f20*/  BRA `(.L_x_1290) ;  /* 0xffffffd000e07947 */ /* 0x000fea000383ffff */
.L_x_1203:
[----:B0-----:R0:W1:Y:S02]  /*12f30*/  SYNCS.PHASECHK.TRANS64.TRYWAIT P0, [R6+URZ], R5 ;  /* 0x00000005060075a7 */ /* 0x001064000800017f */
[----:B-1----:R-:W-:Y:S05]  /*12f40*/  @!P0 NANOSLEEP.SYNCS 0x989680 ;  /* 0x009896800000895d */ /* 0x002fea0003900000 */
[----:B------:R-:W1:Y:S02]  /*12f50*/  @!P0 SYNCS.PHASECHK.TRANS64 P0, [R6+URZ], R5 ;  /* 0x00000005060085a7 */ /* 0x000e64000800007f */
[----:B-1----:R-:W-:Y:S05]  /*12f60*/  @!P0 BRA `(.L_x_1203) ;  /* 0xfffffffc00f08947 */ /* 0x002fea000383ffff */
[----:B------:R-:W-:Y:S05]  /*12f70*/  BRA `(.L_x_1291) ;  /* 0xffffffd400247947 */ /* 0x000fea000383ffff */
.L_x_1204:
[----:B-1----:R1:W2:Y:S02]  /*12f80*/  SYNCS.PHASECHK.TRANS64.TRYWAIT P0, [R7+URZ], R2 ;  /* 0x00000002070075a7 */ /* 0x0022a4000800017f */
[----:B--2---:R-:W-:Y:S05]  /*12f90*/  @!P0 NANOSLEEP.SYNCS 0x989680 ;  /* 0x009896800000895d */ /* 0x004fea0003900000 */
[----:B------:R-:W2:Y:S02]  /*12fa0*/  @!P0 SYNCS.PHASECHK.TRANS64 P0, [R7+URZ], R2 ;  /* 0x00000002070085a7 */ /* 0x000ea4000800007f */
[----:B--2---:R-:W-:Y:S05]  /*12fb0*/  @!P0 BRA `(.L_x_1204) ;  /* 0xfffffffc00f08947 */ /* 0x004fea000383ffff */
[----:B------:R-:W-:Y:S05]  /*12fc0*/  BRA `(.L_x_1292) ;  /* 0xffffffd400187947 */ /* 0x000fea000383ffff */
.L_x_1206:
[----:B--2---:R2:W3:Y:S02]  /*12fd0*/  SYNCS.PHASECHK.TRANS64.TRYWAIT P0, [R4+URZ], R5 ;  /* 0x00000005040075a7 */ /* 0x0044e4000800017f */
[----:B---3--:R-:W-:Y:S05]  /*12fe0*/  @!P0 NANOSLEEP.SYNCS 0x989680 ;  /* 0x009896800000895d */ /* 0x008fea0003900000 */
[----:B------:R-:W3:Y:S02]  /*12ff0*/  @!P0 SYNCS.PHASECHK.TRANS64 P0, [R4+URZ], R5 ;  /* 0x00000005040085a7 */ /* 0x000ee4000800007f */
[----:B---3--:R-:W-:Y:S05]  /*13000*/  @!P0 BRA `(.L_x_1206) ;  /* 0xfffffffc00f08947 */ /* 0x008fea000383ffff */
[----:B------:R-:W-:Y:S05]  /*13010*/  BRA `(.L_x_1293) ;  /* 0xffffffd400207947 */ /* 0x000fea000383ffff */
.L_x_1294:
        /* <DEDUP_REMOVED lines=14> */
.L_x_6038:


//--------------------- .text._ZN7cutlass13device_kernelIN5flash11enable_sm90INS1_16FlashAttnFwdSm90INS1_25CollectiveMainloopFwdSm90ILi2EN4cute5tupleIJNS5_1CILi1EEES8_S8_EEENS6_IJNS7_ILi128EEENS7_ILi96EEENS7_ILi64EEEEEELi256ENS_6half_tEfNS_4arch4Sm90ELb0ELb0ELb0ELb1ELb0ELb1ELb1ELb1ELb0ELb1ELb0ELb0EEENS1_21CollectiveEpilogueFwdINS6_IJSA_NS7_ILi256EEESB_EEES9_SE_SG_Li256ELb1ELb1ELb0ELb0EEENS1_36VarlenDynamicPersistentTileSchedulerILi128ELi96ELi256ELi128ELb0ELb1ELb1ELb0ELb1ELb1EEEEEEEEEvNT_6ParamsE --------------------------
	.section	.text._ZN7cutlass13device_kernelIN5flash11enable_sm90INS1_16FlashAttnFwdSm90INS1_25CollectiveMainloopFwdSm90ILi2EN4cute5tupleIJNS5_1CILi1EEES8_S8_EEENS6_IJNS7_ILi128EEENS7_ILi96EEENS7_ILi64EEEEEELi256ENS_6half_tEfNS_4arch4Sm90ELb0ELb0ELb0ELb1ELb0ELb1ELb1ELb1ELb0ELb1ELb0ELb0EEENS1_21CollectiveEpilogueFwdINS6_IJSA_NS7_ILi256EEESB_EEES9_SE_SG_Li256ELb1ELb1ELb0ELb0EEENS1_36VarlenDynamicPersistentTileSchedulerILi128ELi96ELi256ELi128ELb0ELb1ELb1ELb0ELb1ELb1EEEEEEEEEvNT_6ParamsE,"ax",@progbits
	.align	128
.text._ZN7cutlass13device_kernelIN5flash11enable_sm90INS1_16FlashAttnFwdSm90INS1_25CollectiveMainloopFwdSm90ILi2EN4cute5tupleIJNS5_1CILi1EEES8_S8_EEENS6_IJNS7_ILi128EEENS7_ILi96EEENS7_ILi64EEEEEELi256ENS_6half_tEfNS_4arch4Sm90ELb0ELb0ELb0ELb1ELb0ELb1ELb1ELb1ELb0ELb1ELb0ELb0EEENS1_21CollectiveEpilogueFwdINS6_IJSA_NS7_ILi256EEESB_EEES9_SE_SG_Li256ELb1ELb1ELb0ELb0EEENS1_36VarlenDynamicPersistentTileSchedulerILi128ELi96ELi256ELi128ELb0ELb1ELb1ELb0ELb1ELb1EEEEEEEEEvNT_6ParamsE:
        .type           _ZN7cutlass13device_kernelIN5flash11enable_sm90INS1_16FlashAttnFwdSm90INS1_25CollectiveMainloopFwdSm90ILi2EN4cute5tupleIJNS5_1CILi1EEES8_S8_EEENS6_IJNS7_ILi128EEENS7_ILi96EEENS7_ILi64EEEEEELi256ENS_6half_tEfNS_4arch4Sm90ELb0ELb0ELb0ELb1ELb0ELb1ELb1ELb1ELb0ELb1ELb0ELb0EEENS1_21CollectiveEpilogueFwdINS6_IJSA_NS7_ILi256EEESB_EEES9_SE_SG_Li256ELb1ELb1ELb0ELb0EEENS1_36VarlenDynamicPersistentTileSchedulerILi128ELi96ELi256ELi128ELb0ELb1ELb1ELb0ELb1ELb1EEEEEEEEEvNT_6ParamsE,@function
        .size           _ZN7cutlass13device_kernelIN5flash11enable_sm90INS1_16FlashAttnFwdSm90INS1_25CollectiveMainloopFwdSm90ILi2EN4cute5tupleIJNS5_1CILi1EEES8_S8_EEENS6_IJNS7_ILi128EEENS7_ILi96EEENS7_ILi64EEEEEELi256ENS_6half_tEfNS_4arch4Sm90ELb0ELb0ELb0ELb1ELb0ELb1ELb1ELb1ELb0ELb1ELb0ELb0EEENS1_21CollectiveEpilogueFwdINS6_IJSA_NS7_ILi256EEESB_EEES9_SE_SG_Li256ELb1ELb1ELb0ELb0EEENS1_36VarlenDynamicPersistentTileSchedulerILi128ELi96ELi256ELi128ELb0ELb1ELb1ELb0ELb1ELb1EEEEEEEEEvNT_6ParamsE,(.L_x_6039 - _ZN7cutlass13device_kernelIN5flash11enable_sm90INS1_16FlashAttnFwdSm90INS1_25CollectiveMainloopFwdSm90ILi2EN4cute5tupleIJNS5_1CILi1EEES8_S8_EEENS6_IJNS7_ILi128EEENS7_ILi96EEENS7_ILi64EEEEEELi256ENS_6half_tEfNS_4arch4Sm90ELb0ELb0ELb0ELb1ELb0ELb1ELb1ELb1ELb0ELb1ELb0ELb0EEENS1_21CollectiveEpilogueFwdINS6_IJSA_NS7_ILi256EEESB_EEES9_SE_SG_Li256ELb1ELb1ELb0ELb0EEENS1_36VarlenDynamicPersistentTileSchedulerILi128ELi96ELi256ELi128ELb0ELb1ELb1ELb0ELb1ELb1EEEEEEEEEvNT_6ParamsE)
        .other          _ZN7cutlass13device_kernelIN5flash11enable_sm90INS1_16FlashAttnFwdSm90INS1_25CollectiveMainloopFwdSm90ILi2EN4cute5tupleIJNS5_1CILi1EEES8_S8_EEENS6_IJNS7_ILi128EEENS7_ILi96EEENS7_ILi64EEEEEELi256ENS_6half_tEfNS_4arch4Sm90ELb0ELb0ELb0ELb1ELb0ELb1ELb1ELb1ELb0ELb1ELb0ELb0EEENS1_21CollectiveEpilogueFwdINS6_IJSA_NS7_ILi256EEESB_EEES9_SE_SG_Li256ELb1ELb1ELb0ELb0EEENS1_36VarlenDynamicPersistentTileSchedulerILi128ELi96ELi256ELi128ELb0ELb1ELb1ELb0ELb1ELb1EEEEEEEEEvNT_6ParamsE,@"STO_CUDA_ENTRY STV_DEFAULT"
_ZN7cutlass13device_kernelIN5flash11enable_sm90INS1_16FlashAttnFwdSm90INS1_25CollectiveMainloopFwdSm90ILi2EN4cute5tupleIJNS5_1CILi1EEES8_S8_EEENS6_IJNS7_ILi128EEENS7_ILi96EEENS7_ILi64EEEEEELi256ENS_6half_tEfNS_4arch4Sm90ELb0ELb0ELb0ELb1ELb0ELb1ELb1ELb1ELb0ELb1ELb0ELb0EEENS1_21CollectiveEpilogueFwdINS6_IJSA_NS7_ILi256EEESB_EEES9_SE_SG_Li256ELb1ELb1ELb0ELb0EEENS1_36VarlenDynamicPersistentTileSchedulerILi128ELi96ELi256ELi128ELb0ELb1ELb1ELb0ELb1ELb1EEEEEEEEEvNT_6ParamsE:
        /* <DEDUP_REMOVED lines=23> */
.L_x_1296:
[----:B------:R-:W-:Y:S05]  /*0170*/  BSYNC B0 ;  /* 0x0000000000007941 */ /* 0x000fea0003800000 */
.L_x_1295:
[----:B------:R-:W-:Y:S01]  /*0180*/  VOTEU.ANY UP0, P0 ;  /* 0x00000000003f7886 */ /* 0x000fe20000000100 */
[----:B------:R-:W0:Y:S01]  /*0190*/  SHFL.IDX PT, R2, R0, RZ, 0x1f ;  /* 0x00001fff00027589 */ /* 0x000e2200000e0000 */
[----:B------:R-:W-:Y:S01]  /*01a0*/  UMOV UR4, 0x80 ;  /* 0x0000008000047882 */ /* 0x000fe20000000000 */
[----:B------:R-:W-:Y:S01]  /*01b0*/  UMOV UR7, 0x100 ;  /* 0x0000010000077882 */ /* 0x000fe20000000000 */
[----:B------:R-:W-:Y:S01]  /*01c0*/  VOTEU.ANY UP1, P0 ;  /* 0x00000000003f7886 */ /* 0x000fe20000020100 */
[----:B------:R-:W1:Y:S01]  /*01d0*/  @UP0 S2UR UR8, SR_CgaCtaId ;  /* 0x00000000000809c3 */ /* 0x000e620000008800 */
[----:B------:R-:W-:Y:S01]  /*01e0*/  @UP0 UMOV UR6, 0x400 ;  /* 0x0000040000060882 */ /* 0x000fe20000000000 */
[----:B------:R-:W-:-:S04]  /*01f0*/  @UP0 UIADD3 UR4, -UR4, 0x100000, URZ ;  /* 0x0010000004040890 */ /* 0x000fc8000fffe13f */
[----:B------:R-:W-:Y:S02]  /*0200*/  @UP0 USHF.L.U32 UR5, UR4, 0xb, URZ ;  /* 0x0000000b04050899 */ /* 0x000fe4000800063f */
[----:B------:R-:W-:Y:S01]  /*0210*/  @UP0 USHF.L.U32 UR4, UR4, 0x1, URZ ;  /* 0x0000000104040899 */ /* 0x000fe2000800063f */
[----:B------:R-:W-:Y:S01]  /*0220*/  SHF.R.U32.HI R3, RZ, 0x7, R3 ;  /* 0x00000007ff037819 */ /* 0x000fe20000011603 */
[----:B------:R-:W-:Y:S01]  /*0230*/  VOTEU.ANY UP2, P0 ;  /* 0x00000000003f7886 */ /* 0x000fe20000040100 */
[----:B0-----:R-:W-:-:S03]  /*0240*/  ISETP.NE.AND P1, PT, R2, RZ, PT ;  /* 0x000000ff0200720c */ /* 0x001fc60003f25270 */
[----:B------:R0:W2:Y:S01]  /*0250*/  SHFL.IDX PT, R2, R3, RZ, 0x1f ;  /* 0x00001fff03027589 */ /* 0x0000a200000e0000 */
[----:B-1----:R-:W-:Y:S02]  /*0260*/  @UP0 ULEA UR8, UR8, UR6, 0x18 ;  /* 0x0000000608080291 */ /* 0x002fe4000f8ec03f */
[----:B------:R-:W-:-:S04]  /*0270*/  @UP0 UIADD3 UR6, -UR7, 0x100000, URZ ;  /* 0x0010000007060890 */ /* 0x000fc8000fffe13f */
[----:B------:R-:W-:Y:S02]  /*0280*/  @UP0 USHF.L.U32 UR7, UR6, 0xb, URZ ;  /* 0x0000000b06070899 */ /* 0x000fe4000800063f */
[----:B------:R-:W-:Y:S01]  /*0290*/  @UP0 USHF.L.U32 UR6, UR6, 0x1, URZ ;  /* 0x0000000106060899 */ /* 0x000fe2000800063f */
[----:B------:R-:W-:Y:S01]  /*02a0*/  VOTEU.ANY UP0, P0 ;  /* 0x00000000003f7886 */ /* 0x000fe20000000100 */
[----:B------:R-:W1:Y:S04]  /*02b0*/  FENCE.VIEW.ASYNC.S ;  /* 0x00000000000073c6 */ /* 0x000e680000000000 */
[----:B-1----:R0:W1:Y:S01]  /*02c0*/  @UP0 SYNCS.EXCH.64 URZ, [UR8+0x32400], UR4 ;  /* 0x03240004083f05b2 */ /* 0x0020620008000100 */
[----:B------:R0:W3:Y:S05]  /*02d0*/  @UP1 SYNCS.EXCH.64 URZ, [UR8+0x32410], UR4 ;  /* 0x03241004083f15b2 */ /* 0x0000ea0008000100 */
[----:B------:R0:W4:Y:S02]  /*02e0*/  @UP2 SYNCS.EXCH.64 URZ, [UR8+0x32420], UR6 ;  /* 0x03242006083f25b2 */ /* 0x0001240008000100 */
        /* <DEDUP_REMOVED lines=19> */
.L_x_1297:
        /* <DEDUP_REMOVED lines=22> */
.L_x_1298:
        /* <DEDUP_REMOVED lines=18> */
.L_x_1299:
        /* <DEDUP_REMOVED lines=22> */
.L_x_1300:
        /* <DEDUP_REMOVED lines=22> */
.L_x_1301:
        /* <DEDUP_REMOVED lines=9> */
.L_x_1304:
        /* <DEDUP_REMOVED lines=62> */
[----:B------:R-:W-:-:S02]  /*0dd0*/  IMAD.SHL.U32 R16, R4, 0x8, RZ ;  /* 0x0000000804107824 */ /* 0x000fc400078e00ff */
[C---:B------:R-:W-:Y:S02]  /*0de0*/  IMAD.SHL.U32 R22, R4.reuse, 0x4, RZ ;  /* 0x0000000404167824 */ /* 0x040fe400078e00ff */
[----:B------:R-:W-:Y:S01]  /*0df0*/  IMAD.IADD R0, R4, 0x1, -R3 ;  /* 0x0000000104007824 */ /* 0x000fe200078e0a03 */
[----:B------:R-:W-:Y:S01]  /*0e00*/  SHF.R.S32.HI R4, RZ, 0x1f, R221 ;  /* 0x0000001fff047819 */ /* 0x000fe200000114dd */
[----:B------:R-:W-:-:S03]  /*0e10*/  IMAD.IADD R216, R10, 0x1, -R216 ;  /* 0x000000010ad87824 */ /* 0x000fc600078e0ad8 */
[----:B------:R-:W-:Y:S01]  /*0e20*/  LEA.HI R4, R4, R221, RZ, 0x3 ;  /* 0x000000dd04047211 */ /* 0x000fe200078f18ff */
[----:B------:R-:W-:-:S04]  /*0e30*/  IMAD.SHL.U32 R209, R216, 0x8, RZ ;  /* 0x00000008d8d17824 */ /* 0x000fc800078e00ff */
[----:B------:R-:W-:Y:S02]  /*0e40*/  IMAD.SHL.U32 R4, R4, 0x40, RZ ;  /* 0x0000004004047824 */ /* 0x000fe400078e00ff */
[----:B------:R-:W-:Y:S02]  /*0e50*/  VIADD R215, R209, 0xc0 ;  /* 0x000000c0d1d77836 */ /* 0x000fe40000000000 */
[----:B------:R-:W-:Y:S01]  /*0e60*/  IMAD R7, R5, 0x8, R2 ;  /* 0x0000000805077824 */ /* 0x000fe200078e0202 */
[----:B------:R-:W-:Y:S02]  /*0e70*/  LOP3.LUT R212, R4, 0xfffffe00, RZ, 0xc0, !PT ;  /* 0xfffffe0004d47812 */ /* 0x000fe400078ec0ff */
[----:B------:R-:W-:Y:S01]  /*0e80*/  SHF.R.S32.HI R4, RZ, 0x1f, R215 ;  /* 0x0000001fff047819 */ /* 0x000fe200000114d7 */
[----:B------:R-:W-:Y:S01]  /*0e90*/  IMAD.SHL.U32 R4, R7, 0x8, RZ ;  /* 0x0000000807047824 */ /* 0x000fe200078e00ff */
[----:B------:R-:W-:Y:S01]  /*0ea0*/  LEA.HI R8, R8, R19, RZ, 0x3 ;  /* 0x0000001308087211 */ /* 0x000fe200078f18ff */
[----:B------:R-:W-:-:S03]  /*0eb0*/  IMAD.SHL.U32 R210, R221, 0x40, RZ ;  /* 0x00000040ddd27824 */ /* 0x000fc600078e00ff */
[----:B------:R0:W-:Y:S01]  /*0ec0*/  STL [R1+0x7c], R4 ;  /* 0x00007c0401007387 */ /* 0x0001e20000100800 */
[----:B------:R-:W-:Y:S02]  /*0ed0*/  LOP3.LUT R8, R8, 0xfffffff8, RZ, 0xc0, !PT ;  /* 0xfffffff808087812 */ /* 0x000fe400078ec0ff */
[----:B------:R-:W-:Y:S01]  /*0ee0*/  LOP3.LUT R210, R210, 0x1c0, RZ, 0xc0, !PT ;  /* 0x000001c0d2d27812 */ /* 0x000fe200078ec0ff */
[----:B------:R-:W-:Y:S01]  /*0ef0*/  VIADD R202, R22, 0x10 ;  /* 0x0000001016ca7836 */ /* 0x000fe20000000000 */
[----:B------:R-:W-:Y:S01]  /*0f00*/  SHF.R.S32.HI R3, RZ, 0x1f, R209 ;  /* 0x0000001fff037819 */ /* 0x000fe200000114d1 */
[----:B------:R-:W-:Y:S01]  /*0f10*/  IMAD.IADD R227, R19, 0x1, -R8 ;  /* 0x0000000113e37824 */ /* 0x000fe200078e0a08 */
[----:B------:R-:W-:Y:S02]  /*0f20*/  SHF.R.U32.HI R8, RZ, 0x3, R210 ;  /* 0x00000003ff087819 */ /* 0x000fe400000116d2 */
[----:B------:R-:W-:Y:S01]  /*0f30*/  LOP3.LUT R3, R210, 0x38, R16, 0xf8, !PT ;  /* 0x00000038d2037812 */ /* 0x000fe200078ef810 */
[C---:B------:R-:W-:Y:S01]  /*0f40*/  VIADD R214, R209.reuse, 0x40 ;  /* 0x00000040d1d67836 */ /* 0x040fe20000000000 */
[----:B------:R-:W-:Y:S01]  /*0f50*/  LOP3.LUT R5, R6, 0x7ffffffc, RZ, 0xc0, !PT ;  /* 0x7ffffffc06057812 */ /* 0x000fe200078ec0ff */
[----:B------:R-:W-:Y:S01]  /*0f60*/  VIADD R213, R209, 0x80 ;  /* 0x00000080d1d57836 */ /* 0x000fe20000000000 */
[----:B------:R-:W-:-:S02]  /*0f70*/  LOP3.LUT R3, R212, R3, R8, 0xf6, !PT ;  /* 0x00000003d4037212 */ /* 0x000fc400078ef608 */
[----:B------:R-:W-:Y:S01]  /*0f80*/  SHF.R.S32.HI R231, RZ, 0x1f, R202 ;  /* 0x0000001fffe77819 */ /* 0x000fe200000114ca */
[----:B------:R-:W-:Y:S01]  /*0f90*/  IMAD.MOV.U32 R2, RZ, RZ, RZ ;  /* 0x000000ffff027224 */ /* 0x000fe200078e00ff */
[----:B------:R-:W-:Y:S02]  /*0fa0*/  SHF.R.S32.HI R6, RZ, 0x1f, R214 ;  /* 0x0000001fff067819 */ /* 0x000fe400000114d6 */
[----:B------:R-:W-:Y:S01]  /*0fb0*/  CS2R R200, SRZ ;  /* 0x0000000000c87805 */ /* 0x000fe2000001ff00 */
[----:B------:R-:W-:Y:S01]  /*0fc0*/  IMAD.MOV.U32 R208, RZ, RZ, RZ ;  /* 0x000000ffffd07224 */ /* 0x000fe200078e00ff */
[----:B------:R-:W-:Y:S01]  /*0fd0*/  SHF.R.S32.HI R225, RZ, 0x1f, R19 ;  /* 0x0000001fffe17819 */ /* 0x000fe20000011413 */
[----:B------:R-:W-:Y:S01]  /*0fe0*/  IMAD.MOV.U32 R222, RZ, RZ, RZ ;  /* 0x000000ffffde7224 */ /* 0x000fe200078e00ff */
[----:B------:R-:W-:Y:S01]  /*0ff0*/  SHF.R.S32.HI R17, RZ, 0x1f, R16 ;  /* 0x0000001fff117819 */ /* 0x000fe20000011410 */
[----:B------:R-:W-:Y:S01]  /*1000*/  IMAD.SHL.U32 R232, R202, 0x2, RZ ;  /* 0x00000002cae87824 */ /* 0x000fe200078e00ff */
[----:B------:R-:W-:Y:S01]  /*1010*/  SHF.R.S32.HI R6, RZ, 0x1f, R213 ;  /* 0x0000001fff067819 */ /* 0x000fe200000114d5 */
[----:B------:R-:W-:Y:S01]  /*1020*/  IMAD.IADD R236, R230, 0x1, -R5 ;  /* 0x00000001e6ec7824 */ /* 0x000fe200078e0a05 */
[----:B------:R-:W-:Y:S01]  /*1030*/  SHF.L.U64.HI R231, R202, 0x1, R231 ;  /* 0x00000001cae77819 */ /* 0x000fe200000102e7 */
[----:B------:R-:W-:-:S02]  /*1040*/  IMAD R233, R3, 0x2, R18 ;  /* 0x0000000203e97824 */ /* 0x000fc400078e0212 */
[----:B------:R-:W-:Y:S01]  /*1050*/  IMAD R237, R0, 0x8, R235 ;  /* 0x0000000800ed7824 */ /* 0x000fe200078e02eb */
[----:B0--3--:R-:W-:-:S07]  /*1060*/  LOP3.LUT R203, R11, 0x1, RZ, 0xfc, !PT ;  /* 0x000000010bcb7812 */ /* 0x009fce00078efcff */
.L_x_1440:
        /* <DEDUP_REMOVED lines=38> */
[----:B------:R-:W-:Y:S01]  /*12d0*/  IMAD.U32 R32, RZ, RZ, UR4 ;  /* 0x00000004ff207e24 */ /* 0x000fe2000f8e00ff */
[----:B------:R-:W-:Y:S01]  /*12e0*/  MOV R35, R220 ;  /* 0x000000dc00237202 */ /* 0x000fe20000000f00 */
        /* <DEDUP_REMOVED lines=10> */
.L_x_1306:
        /* <DEDUP_REMOVED lines=10> */
.L_x_1307:
[----:B------:R-:W-:Y:S05]  /*1430*/  @!P0 BRA `(.L_x_1308) ;  /* 0x00000000000c8947 */ /* 0x000fea0003800000 */
[----:B------:R-:W2:Y:S04]  /*1440*/  LDG.E R5, desc[UR60][R8.64] ;  /* 0x0000003c08057981 */ /* 0x000ea8000c1e1900 */
[----:B------:R-:W2:Y:S02]  /*1450*/  LDG.E R32, desc[UR60][R8.64+0x4] ;  /* 0x0000043c08207981 */ /* 0x000ea4000c1e1900 */
[----:B--2---:R-:W-:-:S07]  /*1460*/  IMAD.IADD R32, R32, 0x1, -R5 ;  /* 0x0000000120207824 */ /* 0x004fce00078e0a05 */
.L_x_1308:
[----:B------:R-:W-:Y:S02]  /*1470*/  ULDC.64 UR4, c[0x0][0xb08] ;  /* 0x0002c20000047ab9 */ /* 0x000fe40000000a00 */
[----:B------:R-:W-:-:S04]  /*1480*/  ISETP.NE.U32.AND P0, PT, RZ, UR4, PT ;  /* 0x00000004ff007c0c */ /* 0x000fc8000bf05070 */
[----:B------:R-:W-:Y:S01]  /*1490*/  ISETP.NE.AND.EX P0, PT, RZ, UR5, PT, P0 ;  /* 0x00000005ff007c0c */ /* 0x000fe2000bf05300 */
[----:B-----5:R-:W-:Y:S01]  /*14a0*/  IMAD.IADD R8, R32, 0x1, -R3 ;  /* 0x0000000120087824 */ /* 0x020fe200078e0a03 */
[----:B------:R-:W-:-:S11]  /*14b0*/  ULDC.64 UR4, c[0x0][0xb28] ;  /* 0x0002ca0000047ab9 */ /* 0x000fd60000000a00 */
[----:B0-----:R-:W0:Y:S02]  /*14c0*/  @P0 LDC.64 R4, c[0x0][0xb08] ;  /* 0x0002c200ff040b82 */ /* 0x001e240000000a00 */
[----:B0-----:R-:W-:-:S05]  /*14d0*/  @P0 IMAD.WIDE R4, R35, 0x4, R4 ;  /* 0x0000000423040825 */ /* 0x001fca00078e0204 */
[----:B------:R-:W2:Y:S04]  /*14e0*/  @P0 LDG.E R0, desc[UR60][R4.64] ;  /* 0x0000003c04000981 */ /* 0x000ea8000c1e1900 */
[----:B------:R0:W2:Y:S01]  /*14f0*/  @P0 LDG.E R9, desc[UR60][R4.64+0x4] ;  /* 0x0000043c04090981 */ /* 0x0000a2000c1e1900 */
[----:B------:R-:W-:Y:S01]  /*1500*/  ISETP.NE.U32.AND P1, PT, RZ, UR4, PT ;  /* 0x00000004ff007c0c */ /* 0x000fe2000bf25070 */
[----:B------:R-:W-:-:S03]  /*1510*/  IMAD.MOV.U32 R28, RZ, RZ, R32 ;  /* 0x000000ffff1c7224 */ /* 0x000fc600078e0020 */
        /* <DEDUP_REMOVED lines=45> */
.L_x_1311:
[----:B------:R-:W-:Y:S05]  /*17f0*/  BSYNC B6 ;  /* 0x0000000000067941 */ /* 0x000fea0003800000 */
.L_x_1310:
        /* <DEDUP_REMOVED lines=20> */
.L_x_1313:
[----:B------:R-:W-:Y:S05]  /*1940*/  BSYNC B6 ;  /* 0x0000000000067941 */ /* 0x000fea0003800000 */
.L_x_1312:
[----:B------:R-:W-:Y:S01]  /*1950*/  ULDC.64 UR4, c[0x0][0xaf0] ;  /* 0x0002bc0000047ab9 */ /* 0x000fe20000000a00 */
[----:B------:R-:W0:Y:S01]  /*1960*/  S2R R20, SR_TID.X ;  /* 0x0000000000147919 */ /* 0x000e220000002100 */
[----:B------:R-:W-:Y:S01]  /*1970*/  ISETP.NE.U32.AND P0, PT, RZ, UR4, PT ;  /* 0x00000004ff007c0c */ /* 0x000fe2000bf05070 */
[----:B------:R-:W1:Y:S01]  /*1980*/  LDC.64 R30, c[0x0][0x300] ;  /* 0x0000c000ff1e7b82 */ /* 0x000e620000000a00 */
[----:B------:R-:W-:Y:S01]  /*1990*/  IMAD.IADD R70, R37, 0x1, R32 ;  /* 0x0000000125467824 */ /* 0x000fe200078e0220 */
[----:B------:R-:W-:Y:S01]  /*19a0*/  SHF.R.S32.HI R9, RZ, 0x1f, R34 ;  /* 0x0000001fff097819 */ /* 0x000fe20000011422 */
[----:B------:R-:W-:Y:S01]  /*19b0*/  ULDC.64 UR6, c[0x0][0xb00] ;  /* 0x0002c00000067ab9 */ /* 0x000fe20000000a00 */
[----:B------:R-:W-:Y:S01]  /*19c0*/  ISETP.NE.AND.EX P0, PT, RZ, UR5, PT, P0 ;  /* 0x00000005ff007c0c */ /* 0x000fe2000bf05300 */
[C---:B------:R-:W-:Y:S02]  /*19d0*/  VIADD R74, R16.reuse, 0x40 ;  /* 0x00000040104a7836 */ /* 0x040fe40000000000 */
[C---:B------:R-:W-:Y:S01]  /*19e0*/  VIADD R73, R16.reuse, 0x60 ;  /* 0x0000006010497836 */ /* 0x040fe20000000000 */
[----:B------:R-:W2:Y:S01]  /*19f0*/  LDC.64 R68, c[0x0][0x3f8] ;  /* 0x0000fe00ff447b82 */ /* 0x000ea20000000a00 */
[C---:B------:R-:W-:Y:S01]  /*1a00*/  IADD3 R10, R16.reuse, 0xc0, RZ ;  /* 0x000000c0100a7810 */ /* 0x040fe20007ffe0ff */
[----:B------:R-:W-:-:S06]  /*1a10*/  VIADD R72, R16, 0x80 ;  /* 0x0000008010487836 */ /* 0x000fcc0000000000 */
[----:B------:R-:W3:Y:S01]  /*1a20*/  LDC R47, c[0x0][0x3f4] ;  /* 0x0000fd00ff2f7b82 */ /* 0x000ee20000000800 */
[----:B------:R-:W-:-:S04]  /*1a30*/  @P0 IADD3 R4, P1, R218, UR4, RZ ;  /* 0x00000004da040c10 */ /* 0x000fc8000ff3e0ff */
[----:B------:R-:W-:Y:S01]  /*1a40*/  @P0 IADD3.X R5, R219, UR5, RZ, P1, !PT ;  /* 0x00000005db050c10 */ /* 0x000fe20008ffe4ff */
[----:B------:R-:W-:Y:S02]  /*1a50*/  ULDC.64 UR4, c[0x0][0x308] ;  /* 0x0000c20000047ab9 */ /* 0x000fe40000000a00 */
[----:B------:R-:W4:Y:S02]  /*1a60*/  LDC.64 R38, c[0x0][0x408] ;  /* 0x00010200ff267b82 */ /* 0x000f240000000a00 */
[----:B------:R0:W3:Y:S01]  /*1a70*/  @P0 LDG.E R35, desc[UR60][R4.64] ;  /* 0x0000003c04230981 */ /* 0x0000e2000c1e1900 */
[----:B------:R-:W-:Y:S01]  /*1a80*/  SHF.R.S32.HI R42, RZ, 0x1f, R70 ;  /* 0x0000001fff2a7819 */ /* 0x000fe20000011446 */
[-C--:B-1----:R-:W-:Y:S01]  /*1a90*/  IMAD.WIDE.U32 R6, R70, R30.reuse, RZ ;  /* 0x0000001e46067225 */ /* 0x082fe200078e00ff */
[----:B------:R-:W-:Y:S02]  /*1aa0*/  ISETP.NE.U32.AND P0, PT, RZ, UR6, PT ;  /* 0x00000006ff007c0c */ /* 0x000fe4000bf05070 */
[----:B0-----:R-:W-:Y:S01]  /*1ab0*/  SHF.R.U32.HI R44, RZ, 0x7, R20 ;  /* 0x00000007ff2c7819 */ /* 0x001fe20000011614 */
[-C--:B------:R-:W-:Y:S01]  /*1ac0*/  IMAD R0, R42, R30.reuse, RZ ;  /* 0x0000001e2a007224 */ /* 0x080fe200078e02ff */
[----:B------:R-:W-:Y:S01]  /*1ad0*/  ISETP.NE.AND.EX P0, PT, RZ, UR7, PT, P0 ;  /* 0x00000007ff007c0c */ /* 0x000fe2000bf05300 */
[----:B------:R-:W-:Y:S01]  /*1ae0*/  IMAD R8, R225, R30, RZ ;  /* 0x0000001ee1087224 */ /* 0x000fe200078e02ff */
[----:B------:R-:W-:Y:S01]  /*1af0*/  ISETP.NE.AND P6, PT, R44, 0x1, PT ;  /* 0x000000012c00780c */ /* 0x000fe20003fc5270 */
[----:B------:R-:W-:Y:S01]  /*1b00*/  IMAD R3, R70, R31, R0 ;  /* 0x0000001f46037224 */ /* 0x000fe200078e0200 */
[----:B------:R-:W-:Y:S01]  /*1b10*/  SHF.R.S32.HI R23, RZ, 0x1f, R22 ;  /* 0x0000001fff177819 */ /* 0x000fe20000011416 */
[----:B------:R-:W-:Y:S01]  /*1b20*/  VIADD R32, R16, 0xa0 ;  /* 0x000000a010207836 */ /* 0x000fe20000000000 */
[----:B------:R-:W-:Y:S01]  /*1b30*/  SHF.R.S32.HI R96, RZ, 0x1f, R221 ;  /* 0x0000001fff607819 */ /* 0x000fe200000114dd */
[----:B------:R-:W-:-:S02]  /*1b40*/  IMAD.IADD R7, R7, 0x1, R3 ;  /* 0x0000000107077824 */ /* 0x000fc400078e0203 */
[----:B------:R-:W-:Y:S02]  /*1b50*/  IMAD R3, R9, UR4, RZ ;  /* 0x0000000409037c24 */ /* 0x000fe4000f8e02ff */
[----:B------:R-:W-:-:S04]  /*1b60*/  IMAD.WIDE.U32 R4, R34, UR4, R6 ;  /* 0x0000000422047c25 */ /* 0x000fc8000f8e0006 */
[----:B------:R-:W-:Y:S01]  /*1b70*/  IMAD R3, R34, UR5, R3 ;  /* 0x0000000522037c24 */ /* 0x000fe2000f8e0203 */
[----:B------:R-:W-:Y:S01]  /*1b80*/  ULDC.64 UR4, c[0x0][0x310] ;  /* 0x0000c40000047ab9 */ /* 0x000fe20000000a00 */
[----:B------:R-:W-:-:S04]  /*1b90*/  IMAD.WIDE.U32 R6, R19, R30, R16 ;  /* 0x0000001e13067225 */ /* 0x000fc800078e0010 */
[----:B------:R-:W-:Y:S02]  /*1ba0*/  IMAD.IADD R5, R5, 0x1, R3 ;  /* 0x0000000105057824 */ /* 0x000fe400078e0203 */
[----:B------:R-:W-:Y:S02]  /*1bb0*/  VIADD R13, R16, 0xe0 ;  /* 0x000000e0100d7836 */ /* 0x000fe40000000000 */
[----:B--2---:R-:W-:-:S04]  /*1bc0*/  IMAD.WIDE.U32 R64, R19, R68, R22 ;  /* 0x0000004413407225 */ /* 0x004fc800078e0016 */
[----:B------:R-:W-:Y:S02]  /*1bd0*/  IMAD.MOV.U32 R75, RZ, RZ, 0x20 ;  /* 0x00000020ff4b7424 */ /* 0x000fe400078e00ff */
[----:B------:R-:W-:Y:S01]  /*1be0*/  VIADD R98, R44, 0x8 ;  /* 0x000000082c627836 */ /* 0x000fe20000000000 */
[----:B------:R-:W-:Y:S01]  /*1bf0*/  SHF.R.U32.HI R44, RZ, 0x3, R210 ;  /* 0x00000003ff2c7819 */ /* 0x000fe200000116d2 */
[----:B------:R-:W-:Y:S02]  /*1c00*/  IMAD R43, R31, 0x60, RZ ;  /* 0x000000601f2b7824 */ /* 0x000fe400078e02ff */
[----:B----4-:R-:W-:Y:S02]  /*1c10*/  IMAD R79, R39, 0x60, RZ ;  /* 0x00000060274f7824 */ /* 0x010fe400078e02ff */
[----:B------:R-:W-:Y:S02]  /*1c20*/  IMAD R45, R69, 0x60, RZ ;  /* 0x00000060452d7824 */ /* 0x000fe400078e02ff */
[----:B---3--:R-:W-:Y:S01]  /*1c30*/  IMAD.SHL.U32 R76, R47, 0x2, RZ ;  /* 0x000000022f4c7824 */ /* 0x008fe200078e00ff */
[----:B------:R-:W-:-:S02]  /*1c40*/  SHF.R.S32.HI R0, RZ, 0x1f, R35 ;  /* 0x0000001fff007819 */ /* 0x000fc40000011423 */
[----:B------:R-:W-:Y:S02]  /*1c50*/  SEL R21, R35, RZ, !P0 ;  /* 0x000000ff23157207 */ /* 0x000fe40004000000 */
[----:B------:R-:W-:Y:S02]  /*1c60*/  SEL R12, R0, RZ, !P0 ;  /* 0x000000ff000c7207 */ /* 0x000fe40004000000 */
[----:B-----5:R-:W-:Y:S01]  /*1c70*/  SHF.R.S32.HI R35, RZ, 0x1f, R28 ;  /* 0x0000001fff237819 */ /* 0x020fe2000001141c */
[----:B------:R-:W-:-:S04]  /*1c80*/  IMAD.WIDE.U32 R14, R21, UR4, R4 ;  /* 0x00000004150e7c25 */ /* 0x000fc8000f8e0004 */
[----:B------:R-:W-:Y:S01]  /*1c90*/  IMAD R0, R12, UR4, RZ ;  /* 0x000000040c007c24 */ /* 0x000fe2000f8e02ff */
[----:B------:R-:W-:Y:S01]  /*1ca0*/  IADD3 R4, P0, R14, R6, RZ ;  /* 0x000000060e047210 */ /* 0x000fe20007f1e0ff */
[----:B------:R-:W-:Y:S02]  /*1cb0*/  VIADD R5, R16, 0x20 ;  /* 0x0000002010057836 */ /* 0x000fe40000000000 */
[----:B------:R-:W-:Y:S01]  /*1cc0*/  IMAD R3, R21, UR5, R0 ;  /* 0x0000000515037c24 */ /* 0x000fe2000f8e0200 */
[----:B------:R-:W-:Y:S05]  /*1cd0*/  @!P6 WARPSYNC.ALL ;  /* 0x000000000000e948 */ /* 0x000fea0003800000 */
[----:B------:R-:W-:Y:S01]  /*1ce0*/  ULDC UR4, c[0x0][0x320] ;  /* 0x0000c80000047ab9 */ /* 0x000fe20000000800 */
[----:B------:R-:W-:Y:S01]  /*1cf0*/  IMAD R0, R19, R31, R8 ;  /* 0x0000001f13007224 */ /* 0x000fe200078e0208 */
[----:B------:R-:W-:Y:S01]  /*1d00*/  @!P6 BAR.SYNC.DEFER_BLOCKING 0x9, 0x100 ;  /* 0x024400000000eb1d */ /* 0x000fe20000010000 */
[----:B------:R-:W-:Y:S01]  /*1d10*/  IMAD.IADD R3, R15, 0x1, R3 ;  /* 0x000000010f037824 */ /* 0x000fe200078e0203 */
[----:B------:R-:W-:Y:S01]  /*1d20*/  ISETP.GE.AND P1, PT, R5, UR4, PT ;  /* 0x0000000405007c0c */ /* 0x000fe2000bf26270 */
[----:B------:R-:W-:Y:S01]  /*1d30*/  IMAD R40, R35, R68, RZ ;  /* 0x0000004423287224 */ /* 0x000fe200078e02ff */
        /* <DEDUP_REMOVED lines=14> */
[----:B------:R-:W-:Y:S01]  /*1e20*/  SEL R9, RZ, 0x4, P0 ;  /* 0x00000004ff097807 */ /* 0x000fe20000000000 */
[----:B------:R-:W-:Y:S01]  /*1e30*/  IMAD R85, R28, R69, R40 ;  /* 0x000000451c557224 */ /* 0x000fe200078e0228 */
        /* <DEDUP_REMOVED lines=11> */
[----:B------:R-:W-:Y:S01]  /*1ef0*/  IMAD.SHL.U32 R12, R30, 0x40, RZ ;  /* 0x000000401e0c7824 */ /* 0x000fe200078e00ff */
[----:B------:R-:W-:Y:S01]  /*1f00*/  ISETP.GE.AND P0, PT, R16, R47, PT ;  /* 0x0000002f1000720c */ /* 0x000fe20003f06270 */
[----:B------:R-:W-:Y:S01]  /*1f10*/  IMAD R91, R21, UR5, R10 ;  /* 0x00000005155b7c24 */ /* 0x000fe2000f8e020a */
[----:B------:R-:W-:Y:S01]  /*1f20*/  LOP3.LUT R93, R9, R8, RZ, 0xfc, !PT ;  /* 0x00000008095d7212 */ /* 0x000fe200078efcff */
[----:B------:R-:W-:Y:S01]  /*1f30*/  IMAD R8, R225, R68, RZ ;  /* 0x00000044e1087224 */ /* 0x000fe200078e02ff */
[----:B------:R-:W-:Y:S01]  /*1f40*/  SEL R13, R47, RZ, P0 ;  /* 0x000000ff2f0d7207 */ /* 0x000fe20000000000 */
[----:B------:R-:W-:Y:S01]  /*1f50*/  IMAD.WIDE.U32 R20, R21, UR4, R6 ;  /* 0x0000000415147c25 */ /* 0x000fe2000f8e0006 */
[----:B------:R-:W-:Y:S01]  /*1f60*/  IADD3 R70, P2, R19, R70, RZ ;  /* 0x0000004613467210 */ /* 0x000fe20007f5e0ff */
[----:B------:R-:W-:Y:S01]  /*1f70*/  ULDC UR4, c[0x0][0x2f4] ;  /* 0x0000bd0000047ab9 */ /* 0x000fe20000000800 */
[----:B------:R-:W-:Y:S01]  /*1f80*/  LOP3.LUT P1, RZ, R227, 0x4, RZ, 0xc0, !PT ;  /* 0x00000004e3ff7812 */ /* 0x000fe2000782c0ff */
[----:B------:R-:W-:Y:S01]  /*1f90*/  IMAD R67, R19, R69, R8 ;  /* 0x0000004513437224 */ /* 0x000fe200078e0208 */
[----:B------:R-:W-:Y:S01]  /*1fa0*/  SEL R92, RZ, 0xffffff80, P3 ;  /* 0xffffff80ff5c7807 */ /* 0x000fe20001800000 */
[----:B------:R-:W-:Y:S01]  /*1fb0*/  IMAD R6, R225, R38, RZ ;  /* 0x00000026e1067224 */ /* 0x000fe200078e02ff */
[----:B------:R-:W-:Y:S01]  /*1fc0*/  SEL R75, R75, 0xffffffe0, !P1 ;  /* 0xffffffe04b4b7807 */ /* 0x000fe20004800000 */
[----:B------:R-:W-:Y:S01]  /*1fd0*/  IMAD.WIDE.U32 R8, R19, R68, R16 ;  /* 0x0000004413087225 */ /* 0x000fe200078e0010 */
[----:B------:R-:W-:-:S02]  /*1fe0*/  LOP3.LUT R92, R93, 0x80, R92, 0xc8, !PT ;  /* 0x000000805d5c7812 */ /* 0x000fc400078ec85c */
[----:B------:R-:W-:Y:S01]  /*1ff0*/  ISETP.GE.AND P1, PT, R16, UR4, PT ;  /* 0x0000000410007c0c */ /* 0x000fe2000bf26270 */
[----:B------:R-:W-:Y:S01]  /*2000*/  IMAD.IADD R65, R65, 0x1, R67 ;  /* 0x0000000141417824 */ /* 0x000fe200078e0243 */
[----:B------:R-:W-:Y:S01]  /*2010*/  LOP3.LUT R93, R93, 0x40, RZ, 0xc0, !PT ;  /* 0x000000405d5d7812 */ /* 0x000fe200078ec0ff */
[----:B------:R-:W-:Y:S02]  /*2020*/  IMAD R37, R19, R39, R6 ;  /* 0x0000002713257224 */ /* 0x000fe400078e0206 */
[----:B------:R-:W-:Y:S02]  /*2030*/  IMAD.IADD R67, R67, 0x1, R9 ;  /* 0x0000000143437824 */ /* 0x000fe400078e0209 */
[----:B------:R-:W-:-:S04]  /*2040*/  IMAD.WIDE.U32 R6, R19, R38, R22 ;  /* 0x0000002613067225 */ /* 0x000fc800078e0016 */
[----:B------:R-:W-:Y:S02]  /*2050*/  IMAD.SHL.U32 R9, R227, 0x40, RZ ;  /* 0x00000040e3097824 */ /* 0x000fe400078e00ff */
[----:B------:R-:W-:-:S03]  /*2060*/  IMAD.WIDE.U32 R10, R19, R38, R16 ;  /* 0x00000026130a7225 */ /* 0x000fc600078e0010 */
[----:B------:R-:W-:Y:S01]  /*2070*/  LOP3.LUT R9, R9, 0x1c0, RZ, 0xc0, !PT ;  /* 0x000001c009097812 */ /* 0x000fe200078ec0ff */
[----:B------:R-:W-:Y:S02]  /*2080*/  IMAD.IADD R13, R16, 0x1, R13 ;  /* 0x00000001100d7824 */ /* 0x000fe400078e020d */
[----:B------:R-:W-:Y:S01]  /*2090*/  IMAD.IADD R7, R7, 0x1, R37 ;  /* 0x0000000107077824 */ /* 0x000fe200078e0225 */
[----:B------:R-:W-:Y:S01]  /*20a0*/  LOP3.LUT R41, R9, 0x18, R16, 0xf8, !PT ;  /* 0x0000001809297812 */ /* 0x000fe200078ef810 */
[----:B------:R-:W-:Y:S01]  /*20b0*/  IMAD.MOV.U32 R36, RZ, RZ, R10 ;  /* 0x000000ffff247224 */ /* 0x000fe200078e000a */
[----:B------:R-:W-:Y:S01]  /*20c0*/  SHF.R.S32.HI R10, RZ, 0x1f, R13 ;  /* 0x0000001fff0a7819 */ /* 0x000fe2000001140d */
[----:B------:R-:W-:Y:S02]  /*20d0*/  IMAD.MOV.U32 R66, RZ, RZ, R8 ;  /* 0x000000ffff427224 */ /* 0x000fe400078e0008 */
[-C--:B------:R-:W-:Y:S01]  /*20e0*/  IMAD R8, R35, R38.reuse, RZ ;  /* 0x0000002623087224 */ /* 0x080fe200078e02ff */
[----:B------:R-:W-:Y:S01]  /*20f0*/  LEA.HI R87, R10, R13, RZ, 0x3 ;  /* 0x0000000d0a577211 */ /* 0x000fe200078f18ff */
[----:B------:R-:W-:Y:S01]  /*2100*/  IMAD.WIDE.U32 R34, R28, R38, R6 ;  /* 0x000000261c227225 */ /* 0x000fe200078e0006 */
[----:B------:R-:W-:-:S02]  /*2110*/  SHF.R.U32.HI R6, RZ, 0x3, R9 ;  /* 0x00000003ff067819 */ /* 0x000fc40000011609 */
[----:B------:R-:W-:Y:S01]  /*2120*/  SHF.L.U64.HI R13, R30, 0x6, R31 ;  /* 0x000000061e0d7819 */ /* 0x000fe2000001021f */
[----:B------:R-:W-:Y:S01]  /*2130*/  IMAD.X R71, R225, 0x1, R42, P2 ;  /* 0x00000001e1477824 */ /* 0x000fe200010e062a */
[-C--:B------:R-:W-:Y:S01]  /*2140*/  LOP3.LUT R40, R41, R6.reuse, RZ, 0x3c, !PT ;  /* 0x0000000629287212 */ /* 0x080fe200078e3cff */
[----:B------:R-:W-:Y:S01]  /*2150*/  IMAD.IADD R37, R37, 0x1, R11 ;  /* 0x0000000125257824 */ /* 0x000fe200078e020b */
[--C-:B------:R-:W-:Y:S01]  /*2160*/  LOP3.LUT R41, R9, 0x38, R87.reuse, 0xf8, !PT ;  /* 0x0000003809297812 */ /* 0x100fe200078ef857 */
[----:B------:R-:W-:Y:S01]  /*2170*/  IMAD R83, R28, R39, R8 ;  /* 0x000000271c537224 */ /* 0x000fe200078e0208 */
[----:B------:R-:W-:Y:S01]  /*2180*/  LOP3.LUT R42, R210, 0x38, R87, 0xf8, !PT ;  /* 0x00000038d22a7812 */ /* 0x000fe200078ef857 */
[----:B------:R-:W-:Y:S01]  /*2190*/  IMAD R77, R211, 0x200, R40 ;  /* 0x00000200d34d7824 */ /* 0x000fe200078e0228 */
[----:B------:R-:W-:Y:S01]  /*21a0*/  LOP3.LUT R40, R41, R6, RZ, 0x3c, !PT ;  /* 0x0000000629287212 */ /* 0x000fe200078e3cff */
[C---:B------:R-:W-:Y:S01]  /*21b0*/  IMAD.SHL.U32 R10, R38.reuse, 0x40, RZ ;  /* 0x00000040260a7824 */ /* 0x040fe200078e00ff */
[----:B------:R-:W-:Y:S01]  /*21c0*/  SHF.L.U64.HI R11, R38, 0x6, R39 ;  /* 0x00000006260b7819 */ /* 0x000fe20000010227 */
[----:B------:R-:W-:Y:S01]  /*21d0*/  IMAD.WIDE.U32 R36, R28, R38, R36 ;  /* 0x000000261c247225 */ /* 0x000fe200078e0024 */
[----:B------:R-:W-:-:S02]  /*21e0*/  SHF.L.U64.HI R8, R68, 0x6, R69 ;  /* 0x0000000644087819 */ /* 0x000fc40000010245 */
[----:B------:R-:W-:Y:S01]  /*21f0*/  SHF.R.S32.HI R86, RZ, 0x3, R87 ;  /* 0x00000003ff567819 */ /* 0x000fe20000011457 */
[----:B------:R-:W-:Y:S01]  /*2200*/  IMAD.SHL.U32 R7, R68, 0x40, RZ ;  /* 0x0000004044077824 */ /* 0x000fe200078e00ff */
[----:B------:R-:W-:Y:S01]  /*2210*/  LOP3.LUT R41, R42, R44, RZ, 0x3c, !PT ;  /* 0x0000002c2a297212 */ /* 0x000fe200078e3cff */
[CC--:B------:R-:W-:Y:S01]  /*2220*/  IMAD.WIDE.U32 R64, R28.reuse, R68.reuse, R64 ;  /* 0x000000441c407225 */ /* 0x0c0fe200078e0040 */
[----:B------:R-:W-:Y:S02]  /*2230*/  LOP3.LUT R87, R87, 0xfffffff8, RZ, 0xc0, !PT ;  /* 0xfffffff857577812 */ /* 0x000fe400078ec0ff */
[----:B------:R-:W-:Y:S01]  /*2240*/  ISETP.GE.AND P2, PT, R5, UR4, PT ;  /* 0x0000000405007c0c */ /* 0x000fe2000bf46270 */
[----:B------:R-:W-:Y:S01]  /*2250*/  IMAD.WIDE.U32 R66, R28, R68, R66 ;  /* 0x000000441c427225 */ /* 0x000fe200078e0042 */
[----:B------:R-:W-:-:S03]  /*2260*/  SHF.R.S32.HI R88, RZ, 0x1f, R87 ;  /* 0x0000001fff587819 */ /* 0x000fc60000011457 */
[----:B------:R-:W-:-:S04]  /*2270*/  IMAD.WIDE.U32 R30, R30, 0x60, RZ ;  /* 0x000000601e1e7825 */ /* 0x000fc800078e00ff */
[----:B------:R-:W-:-:S04]  /*2280*/  IMAD.WIDE.U32 R38, R38, 0x60, RZ ;  /* 0x0000006026267825 */ /* 0x000fc800078e00ff */
[----:B------:R-:W-:-:S04]  /*2290*/  IMAD.WIDE.U32 R68, R68, 0x60, RZ ;  /* 0x0000006044447825 */ /* 0x000fc800078e00ff */
[----:B------:R-:W-:Y:S02]  /*22a0*/  IMAD.IADD R82, R35, 0x1, R83 ;  /* 0x0000000123527824 */ /* 0x000fe400078e0253 */
[----:B------:R-:W-:Y:S02]  /*22b0*/  IMAD.IADD R84, R65, 0x1, R85 ;  /* 0x0000000141547824 */ /* 0x000fe400078e0255 */
[----:B------:R-:W-:Y:S02]  /*22c0*/  IMAD.IADD R78, R31, 0x1, R43 ;  /* 0x000000011f4e7824 */ /* 0x000fe400078e022b */
[----:B------:R-:W-:Y:S02]  /*22d0*/  IMAD.IADD R79, R39, 0x1, R79 ;  /* 0x00000001274f7824 */ /* 0x000fe400078e024f */
[----:B------:R-:W-:Y:S02]  /*22e0*/  IMAD.IADD R80, R69, 0x1, R45 ;  /* 0x0000000145507824 */ /* 0x000fe400078e022d */
[----:B------:R-:W-:-:S02]  /*22f0*/  IMAD.IADD R81, R75, 0x1, R77 ;  /* 0x000000014b517824 */ /* 0x000fc400078e024d */
[----:B------:R-:W-:Y:S02]  /*2300*/  IMAD.IADD R83, R83, 0x1, R37 ;  /* 0x0000000153537824 */ /* 0x000fe400078e0225 */
[----:B------:R-:W-:Y:S02]  /*2310*/  IMAD.IADD R85, R85, 0x1, R67 ;  /* 0x0000000155557824 */ /* 0x000fe400078e0243 */
[----:B------:R-:W-:Y:S02]  /*2320*/  IMAD R89, R211, 0x200, R40 ;  /* 0x00000200d3597824 */ /* 0x000fe400078e0228 */
[----:B------:R-:W-:Y:S02]  /*2330*/  IMAD.IADD R90, R212, 0x1, R41 ;  /* 0x00000001d45a7824 */ /* 0x000fe400078e0229 */
[----:B------:R-:W-:-:S07]  /*2340*/  IMAD.IADD R91, R21, 0x1, R91 ;  /* 0x00000001155b7824 */ /* 0x000fce00078e025b */
.L_x_1361:
        /* <DEDUP_REMOVED lines=9> */
[-C--:B------:R-:W-:Y:S01]  /*23e0*/  IADD3 R26, P3, P4, R4, R102.reuse, R12 ;  /* 0x00000066041a7210 */ /* 0x080fe20007c7e00c */
[----:B------:R-:W-:Y:S01]  /*23f0*/  IMAD R104, R2, 0x1800, R81 ;  /* 0x0000180002687824 */ /* 0x000fe200078e0251 */
[----:B------:R-:W-:Y:S01]  /*2400*/  IADD3 R41, P5, R4, R102, RZ ;  /* 0x0000006604297210 */ /* 0x000fe20007fbe0ff */
[----:B------:R-:W-:Y:S02]  /*2410*/  IMAD.IADD R59, R103, 0x1, R59 ;  /* 0x00000001673b7824 */ /* 0x000fe400078e023b */
[----:B------:R-:W-:Y:S01]  /*2420*/  IMAD R106, R2, 0x1800, R77 ;  /* 0x00001800026a7824 */ /* 0x000fe200078e024d */
[----:B------:R-:W-:Y:S01]  /*2430*/  LEA R104, R104, R25, 0x1 ;  /* 0x0000001968687211 */ /* 0x000fe200078e08ff */
[----:B------:R-:W-:Y:S01]  /*2440*/  IMAD.X R42, R59, 0x1, R0, P5 ;  /* 0x000000013b2a7824 */ /* 0x000fe200028e0600 */
[----:B------:R-:W-:Y:S01]  /*2450*/  IADD3.X R40, R0, R59, R13, P3, P4 ;  /* 0x0000003b00287210 */ /* 0x000fe20001fe840d */
[----:B------:R-:W-:Y:S01]  /*2460*/  IMAD R106, R106, 0x2, R25 ;  /* 0x000000026a6a7824 */ /* 0x000fe200078e0219 */
[----:B0-----:R-:W-:-:S02]  /*2470*/  LEA R48, P3, R26, R100, 0x1 ;  /* 0x000000641a307211 */ /* 0x001fc400078608ff */
[----:B------:R-:W-:Y:S02]  /*2480*/  LEA R50, P5, R41, R100, 0x1 ;  /* 0x0000006429327211 */ /* 0x000fe400078a08ff */
        /* <DEDUP_REMOVED lines=48> */
.L_x_1318:
[----:B------:R-:W-:Y:S05]  /*2790*/  BSYNC B1 ;  /* 0x0000000000017941 */ /* 0x000fea0003800000 */
.L_x_1317:
        /* <DEDUP_REMOVED lines=28> */
.L_x_1320:
[----:B------:R-:W-:Y:S05]  /*2960*/  BSYNC B1 ;  /* 0x0000000000017941 */ /* 0x000fea0003800000 */
.L_x_1319:
[----:B0-----:R-:W-:Y:S01]  /*2970*/  IMAD.MOV.U32 R40, RZ, RZ, R60 ;  /* 0x000000ffff287224 */ /* 0x001fe200078e003c */
[----:B------:R-:W-:Y:S01]  /*2980*/  ISETP.NE.AND P3, PT, R203, 0x3, PT ;  /* 0x00000003cb00780c */ /* 0x000fe20003f65270 */
[----:B------:R-:W-:Y:S01]  /*2990*/  IMAD.MOV.U32 R41, RZ, RZ, R61 ;  /* 0x000000ffff297224 */ /* 0x000fe200078e003d */
[----:B------:R-:W-:Y:S01]  /*29a0*/  PRMT R107, R101, 0x5410, R100 ;  /* 0x00005410656b7816 */ /* 0x000fe20000000064 */
[----:B------:R-:W-:Y:S02]  /*29b0*/  IMAD.MOV.U32 R42, RZ, RZ, R62 ;  /* 0x000000ffff2a7224 */ /* 0x000fe400078e003e */
[----:B------:R-:W-:Y:S01]  /*29c0*/  IMAD.MOV.U32 R43, RZ, RZ, R63 ;  /* 0x000000ffff2b7224 */ /* 0x000fe200078e003f */
[----:B------:R-:W-:Y:S01]  /*29d0*/  PRMT R115, R40, 0x5410, R41 ;  /* 0x0000541028737816 */ /* 0x000fe20000000029 */
[----:B------:R-:W-:Y:S02]  /*29e0*/  IMAD.MOV.U32 R40, RZ, RZ, R56 ;  /* 0x000000ffff287224 */ /* 0x000fe400078e0038 */
[----:B------:R-:W-:Y:S01]  /*29f0*/  IMAD.MOV.U32 R41, RZ, RZ, R57 ;  /* 0x000000ffff297224 */ /* 0x000fe200078e0039 */
[----:B------:R-:W-:Y:S01]  /*2a00*/  PRMT R118, R42, 0x5410, R43 ;  /* 0x000054102a767816 */ /* 0x000fe2000000002b */
[----:B-----5:R-:W-:-:S02]  /*2a10*/  IMAD.MOV.U32 R42, RZ, RZ, R52 ;  /* 0x000000ffff2a7224 */ /* 0x020fc400078e0034 */
        /* <DEDUP_REMOVED lines=8> */
[----:B------:R-:W-:-:S02]  /*2aa0*/  IMAD.MOV.U32 R40, RZ, RZ, R44 ;  /* 0x000000ffff287224 */ /* 0x000fc400078e002c */
[----:B------:R-:W-:Y:S01]  /*2ab0*/  IMAD.MOV.U32 R41, RZ, RZ, R45 ;  /* 0x000000ffff297224 */ /* 0x000fe200078e002d */
[----:B------:R-:W-:-:S04]  /*2ac0*/  PRMT R103, R42, 0x5410, R43 ;  /* 0x000054102a677816 */ /* 0x000fc8000000002b */
[----:B------:R-:W-:Y:S01]  /*2ad0*/  PRMT R101, R40, 0x5410, R41 ;  /* 0x0000541028657816 */ /* 0x000fe20000000029 */
[----:B------:R-:W-:Y:S06]  /*2ae0*/  @!P3 BRA `(.L_x_1321) ;  /* 0x000000000004b947 */ /* 0x000fec0003800000 */
[----:B------:R-:W-:Y:S01]  /*2af0*/  BPT.TRAP 0x1 ;  /* 0x000000040000795c */ /* 0x000fe20000300000 */
.L_x_1321:
[----:B------:R-:W-:Y:S01]  /*2b00*/  IMAD R94, R2, 0x8, R18 ;  /* 0x00000008025e7824 */ /* 0x000fe200078e0212 */
[----:B------:R-:W-:Y:S01]  /*2b10*/  SHF.L.U32 R108, R201, 0x1f, RZ ;  /* 0x0000001fc96c7819 */ /* 0x000fe200000006ff */
[----:B------:R-:W-:Y:S03]  /*2b20*/  BSSY B1, `(.L_x_1322) ;  /* 0x0000003000017945 */ /* 0x000fe60003800000 */
[----:B------:R-:W0:Y:S02]  /*2b30*/  SYNCS.PHASECHK.TRANS64.TRYWAIT P6, [R94+URZ+0x32490], R108 ;  /* 0x0324906c5e0075a7 */ /* 0x000e2400080c017f */
[----:B0-----:R-:W-:Y:S05]  /*2b40*/  @!P6 BRA `(.L_x_1323) ;  /* 0x0000015c00ece947 */ /* 0x001fea0003800000 */
.L_x_1607:
[----:B------:R-:W-:Y:S05]  /*2b50*/  BSYNC B1 ;  /* 0x0000000000017941 */ /* 0x000fea0003800000 */
.L_x_1322:
        /* <DEDUP_REMOVED lines=49> */
.L_x_1329:
[----:B------:R-:W-:Y:S05]  /*2e70*/  BSYNC B3 ;  /* 0x0000000000037941 */ /* 0x000fea0003800000 */
.L_x_1328:
[----:B--2---:R1:W-:Y:S02]  /*2e80*/  STG.E.128 desc[UR60][R50.64], R40 ;  /* 0x0000002832007986 */ /* 0x0043e4000c101d3c */
.L_x_1327:
[----:B------:R-:W-:Y:S05]  /*2e90*/  BSYNC B2 ;  /* 0x0000000000027941 */ /* 0x000fea0003800000 */
.L_x_1326:
        /* <DEDUP_REMOVED lines=13> */
[--C-:B------:R-:W-:Y:S02]  /*2f70*/  HADD2.F32 R57, -RZ, R43.reuse.H1_H1 ;  /* 0x3000002bff397230 */ /* 0x100fe40000004100 */
[----:B------:R-:W-:Y:S01]  /*2f80*/  FMUL.FTZ R110, R42, R59 ;  /* 0x0000003b2a6e7220 */ /* 0x000fe20000410000 */
[----:B------:R-:W-:Y:S02]  /*2f90*/  HADD2.F32 R43, -RZ, R43.H0_H0 ;  /* 0x2000002bff2b7230 */ /* 0x000fe40000004100 */
[----:B------:R-:W-:Y:S02]  /*2fa0*/  HADD2.F32 R41, -RZ, R41.H0_H0 ;  /* 0x20000029ff297230 */ /* 0x000fe40000004100 */
[-C--:B------:R-:W-:Y:S01]  /*2fb0*/  FMUL.FTZ R112, R57, R62.reuse ;  /* 0x0000003e39707220 */ /* 0x080fe20000410000 */
[----:B------:R-:W-:Y:S02]  /*2fc0*/  HADD2.F32 R58, -RZ, R58.H0_H0 ;  /* 0x2000003aff3a7230 */ /* 0x000fe40000004100 */
[----:B------:R-:W-:Y:S01]  /*2fd0*/  FMUL.FTZ R62, R43, R62 ;  /* 0x0000003e2b3e7220 */ /* 0x000fe20000410000 */
[----:B------:R-:W-:-:S02]  /*2fe0*/  HADD2.F32 R60, -RZ, R60.H0_H0 ;  /* 0x2000003cff3c7230 */ /* 0x000fc40000004100 */
[C---:B------:R-:W-:Y:S01]  /*2ff0*/  FMUL.FTZ R59, R41.reuse, R59 ;  /* 0x0000003b293b7220 */ /* 0x040fe20000410000 */
[----:B------:R-:W-:Y:S01]  /*3000*/  FFMA.FTZ R110, R41, R58, -R110 ;  /* 0x0000003a296e7223 */ /* 0x000fe2000001086e */
[--C-:B------:R-:W-:Y:S02]  /*3010*/  HADD2.F32 R41, -RZ, R40.reuse.H1_H1 ;  /* 0x30000028ff297230 */ /* 0x100fe40000004100 */
[----:B------:R-:W-:Y:S01]  /*3020*/  FFMA.FTZ R63, R57, R60, R62 ;  /* 0x0000003c393f7223 */ /* 0x000fe2000001003e */
[----:B------:R-:W-:Y:S01]  /*3030*/  FFMA.FTZ R61, R42, R58, R59 ;  /* 0x0000003a2a3d7223 */ /* 0x000fe2000001003b */
[--C-:B------:R-:W-:Y:S02]  /*3040*/  HADD2.F32 R57, -RZ, R109.reuse.H0_H0 ;  /* 0x2000006dff397230 */ /* 0x100fe40000004100 */
[----:B------:R-:W-:Y:S01]  /*3050*/  FFMA.FTZ R112, R43, R60, -R112 ;  /* 0x0000003c2b707223 */ /* 0x000fe20000010870 */
[----:B------:R-:W-:Y:S02]  /*3060*/  HADD2.F32 R40, -RZ, R40.H0_H0 ;  /* 0x20000028ff287230 */ /* 0x000fe40000004100 */
[----:B------:R-:W-:-:S02]  /*3070*/  HADD2.F32 R109, -RZ, R109.H1_H1 ;  /* 0x3000006dff6d7230 */ /* 0x000fc40000004100 */
[CC--:B------:R-:W-:Y:S01]  /*3080*/  FMUL.FTZ R59, R41.reuse, R57.reuse ;  /* 0x00000039293b7220 */ /* 0x0c0fe20000410000 */
[--C-:B------:R-:W-:Y:S02]  /*3090*/  HADD2.F32 R42, -RZ, R56.reuse.H1_H1 ;  /* 0x30000038ff2a7230 */ /* 0x100fe40000004100 */
[----:B------:R-:W-:Y:S01]  /*30a0*/  FMUL.FTZ R58, R40, R57 ;  /* 0x00000039283a7220 */ /* 0x000fe20000410000 */
[----:B------:R-:W-:Y:S02]  /*30b0*/  HADD2.F32 R56, -RZ, R56.H0_H0 ;  /* 0x20000038ff387230 */ /* 0x000fe40000004100 */
[--C-:B------:R-:W-:Y:S02]  /*30c0*/  HADD2.F32 R43, -RZ, R107.reuse.H1_H1 ;  /* 0x3000006bff2b7230 */ /* 0x100fe40000004100 */
[-C--:B------:R-:W-:Y:S01]  /*30d0*/  FMUL.FTZ R57, R42, R109.reuse ;  /* 0x0000006d2a397220 */ /* 0x080fe20000410000 */
[----:B------:R-:W-:Y:S02]  /*30e0*/  HADD2.F32 R107, -RZ, R107.H0_H0 ;  /* 0x2000006bff6b7230 */ /* 0x000fe40000004100 */
        /* <DEDUP_REMOVED lines=9> */
.L_x_1331:
[----:B------:R-:W-:Y:S05]  /*3180*/  BSYNC B2 ;  /* 0x0000000000027941 */ /* 0x000fea0003800000 */
.L_x_1330:
[----:B--2---:R2:W-:Y:S02]  /*3190*/  STG.E.128 desc[UR60][R50.64+0x40], R40 ;  /* 0x0000402832007986 */ /* 0x0045e4000c101d3c */
.L_x_1325:
[----:B------:R-:W-:Y:S05]  /*31a0*/  BSYNC B1 ;  /* 0x0000000000017941 */ /* 0x000fea0003800000 */
.L_x_1324:
        /* <DEDUP_REMOVED lines=19> */
[C---:B------:R-:W-:Y:S01]  /*32e0*/  FMUL.FTZ R53, R41.reuse, R53 ;  /* 0x0000003529357220 */ /* 0x040fe20000410000 */
[----:B------:R-:W-:Y:S02]  /*32f0*/  HADD2.F32 R43, -RZ, R43.H0_H0 ;  /* 0x2000002bff2b7230 */ /* 0x000fe40000004100 */
[-C--:B------:R-:W-:Y:S01]  /*3300*/  FFMA.FTZ R58, R41, R52.reuse, -R58 ;  /* 0x00000034293a7223 */ /* 0x080fe2000001083a */
[----:B------:R-:W-:Y:S01]  /*3310*/  FFMA.FTZ R55, R42, R52, R53 ;  /* 0x000000342a377223 */ /* 0x000fe20000010035 */
[----:B------:R-:W-:Y:S02]  /*3320*/  HADD2.F32 R54, -RZ, R57.H0_H0 ;  /* 0x20000039ff367230 */ /* 0x000fe40000004100 */
[----:B------:R-:W-:Y:S01]  /*3330*/  FMUL.FTZ R60, R51, R56 ;  /* 0x00000038333c7220 */ /* 0x000fe20000410000 */
[----:B------:R-:W-:-:S02]  /*3340*/  HADD2.F32 R52, -RZ, R103.H0_H0 ;  /* 0x20000067ff347230 */ /* 0x000fc40000004100 */
[C---:B------:R-:W-:Y:S01]  /*3350*/  FMUL.FTZ R56, R43.reuse, R56 ;  /* 0x000000382b387220 */ /* 0x040fe20000410000 */
[----:B------:R-:W-:Y:S02]  /*3360*/  HADD2.F32 R103, -RZ, R103.H1_H1 ;  /* 0x30000067ff677230 */ /* 0x000fe40000004100 */
[-C--:B------:R-:W-:Y:S01]  /*3370*/  FFMA.FTZ R60, R43, R54.reuse, -R60 ;  /* 0x000000362b3c7223 */ /* 0x080fe2000001083c */
[----:B------:R-:W-:Y:S02]  /*3380*/  HADD2.F32 R41, -RZ, R40.H1_H1 ;  /* 0x30000028ff297230 */ /* 0x000fe40000004100 */
[----:B------:R-:W-:Y:S01]  /*3390*/  FFMA.FTZ R59, R51, R54, R56 ;  /* 0x00000036333b7223 */ /* 0x000fe20000010038 */
[----:B------:R-:W-:Y:S02]  /*33a0*/  HADD2.F32 R42, -RZ, R50.H1_H1 ;  /* 0x30000032ff2a7230 */ /* 0x000fe40000004100 */
[----:B------:R-:W-:Y:S02]  /*33b0*/  HADD2.F32 R40, -RZ, R40.H0_H0 ;  /* 0x20000028ff287230 */ /* 0x000fe40000004100 */
[----:B------:R-:W-:Y:S01]  /*33c0*/  FMUL.FTZ R53, R41, R52 ;  /* 0x0000003429357220 */ /* 0x000fe20000410000 */
[----:B------:R-:W-:-:S02]  /*33d0*/  HADD2.F32 R50, -RZ, R50.H0_H0 ;  /* 0x20000032ff327230 */ /* 0x000fc40000004100 */
        /* <DEDUP_REMOVED lines=13> */
.L_x_1336:
[----:B------:R-:W-:Y:S05]  /*34b0*/  BSYNC B2 ;  /* 0x0000000000027941 */ /* 0x000fea0003800000 */
.L_x_1335:
[----:B--2---:R3:W-:Y:S02]  /*34c0*/  STG.E.128 desc[UR60][R48.64], R40 ;  /* 0x0000002830007986 */ /* 0x0047e4000c101d3c */
.L_x_1334:
[----:B------:R-:W-:Y:S05]  /*34d0*/  BSYNC B1 ;  /* 0x0000000000017941 */ /* 0x000fea0003800000 */
.L_x_1333:
        /* <DEDUP_REMOVED lines=46> */
.L_x_1338:
[----:B------:R-:W-:Y:S05]  /*37c0*/  BSYNC B1 ;  /* 0x0000000000017941 */ /* 0x000fea0003800000 */
.L_x_1337:
[----:B--2---:R1:W-:Y:S01]  /*37d0*/  STG.E.128 desc[UR60][R48.64+0x40], R40 ;  /* 0x0000402830007986 */ /* 0x0043e2000c101d3c */
[----:B------:R-:W-:Y:S05]  /*37e0*/  BRA `(.L_x_1332) ;  /* 0x00000014006c7947 */ /* 0x000fea0003800000 */
.L_x_1316:
        /* <DEDUP_REMOVED lines=24> */
[----:B------:R2:W3:Y:S05]  /*3970*/  @!P4 LDG.E.128 R44, desc[UR60][R50.64] ;  /* 0x0000003c322cc981 */ /* 0x0004ea000c1e1d00 */
[----:B------:R4:W5:Y:S01]  /*3980*/  @!P4 LDG.E.128 R40, desc[UR60][R48.64] ;  /* 0x0000003c3028c981 */ /* 0x000962000c1e1d00 */
[----:B0-----:R-:W-:-:S04]  /*3990*/  @!P3 LEA R52, P4, R58, R52, 0x1 ;  /* 0x000000343a34b211 */ /* 0x001fc800078808ff */
[----:B------:R-:W-:Y:S02]  /*39a0*/  @!P3 LEA.HI.X R53, R58, R53, R60, 0x1, P4 ;  /* 0x000000353a35b211 */ /* 0x000fe400020f0c3c */
[----:B--2---:R-:W-:Y:S02]  /*39b0*/  CS2R R50, SRZ ;  /* 0x0000000000327805 */ /* 0x004fe4000001ff00 */
[C---:B-1----:R-:W-:Y:S02]  /*39c0*/  @!P3 LEA R56, P4, R54.reuse, R56, 0x1 ;  /* 0x000000383638b211 */ /* 0x042fe400078808ff */
[----:B----4-:R-:W-:Y:S02]  /*39d0*/  CS2R R48, SRZ ;  /* 0x0000000000307805 */ /* 0x010fe4000001ff00 */
[----:B------:R-:W-:Y:S02]  /*39e0*/  @!P3 LEA.HI.X R57, R54, R57, R55, 0x1, P4 ;  /* 0x000000393639b211 */ /* 0x000fe400020f0c37 */
[----:B------:R-:W-:-:S02]  /*39f0*/  CS2R R54, SRZ ;  /* 0x0000000000367805 */ /* 0x000fc4000001ff00 */
[----:B------:R0:W2:Y:S02]  /*3a00*/  @!P3 LDG.E.128 R48, desc[UR60][R52.64] ;  /* 0x0000003c3430b981 */ /* 0x0000a4000c1e1d00 */
[----:B0-----:R-:W-:-:S06]  /*3a10*/  CS2R R52, SRZ ;  /* 0x0000000000347805 */ /* 0x001fcc000001ff00 */
[----:B------:R3:W4:Y:S01]  /*3a20*/  @!P3 LDG.E.128 R52, desc[UR60][R56.64] ;  /* 0x0000003c3834b981 */ /* 0x000722000c1e1d00 */
[----:B------:R-:W-:Y:S02]  /*3a30*/  ISETP.NE.AND P3, PT, R203, 0x3, PT ;  /* 0x00000003cb00780c */ /* 0x000fe40003f65270 */
[----:B------:R-:W-:Y:S01]  /*3a40*/  ISETP.GE.AND P4, PT, R16, R105, PT ;  /* 0x000000691000720c */ /* 0x000fe20003f86270 */
[----:B-----5:R-:W-:Y:S02]  /*3a50*/  IMAD.MOV.U32 R60, RZ, RZ, R43 ;  /* 0x000000ffff3c7224 */ /* 0x020fe400078e002b */
[----:B------:R-:W-:Y:S02]  /*3a60*/  IMAD.MOV.U32 R58, RZ, RZ, R42 ;  /* 0x000000ffff3a7224 */ /* 0x000fe400078e002a */
[----:B------:R-:W-:Y:S02]  /*3a70*/  IMAD.MOV.U32 R61, RZ, RZ, R40 ;  /* 0x000000ffff3d7224 */ /* 0x000fe400078e0028 */
[----:B------:R-:W-:Y:S01]  /*3a80*/  IMAD.MOV.U32 R62, RZ, RZ, R41 ;  /* 0x000000ffff3e7224 */ /* 0x000fe200078e0029 */
[----:B------:R-:W-:Y:S01]  /*3a90*/  PRMT R126, R60, 0x7610, R126 ;  /* 0x000076103c7e7816 */ /* 0x000fe2000000007e */
[----:B---3--:R-:W-:Y:S01]  /*3aa0*/  IMAD.MOV.U32 R56, RZ, RZ, R47 ;  /* 0x000000ffff387224 */ /* 0x008fe200078e002f */
[----:B------:R-:W-:Y:S01]  /*3ab0*/  PRMT R120, R120, 0x5410, R58 ;  /* 0x0000541078787816 */ /* 0x000fe2000000003a */
[----:B------:R-:W-:Y:S01]  /*3ac0*/  IMAD.MOV.U32 R57, RZ, RZ, R44 ;  /* 0x000000ffff397224 */ /* 0x000fe200078e002c */
[----:B------:R-:W-:Y:S01]  /*3ad0*/  PRMT R121, R61, 0x7610, R121 ;  /* 0x000076103d797816 */ /* 0x000fe20000000079 */
[----:B------:R-:W-:Y:S01]  /*3ae0*/  IMAD.MOV.U32 R60, RZ, RZ, R45 ;  /* 0x000000ffff3c7224 */ /* 0x000fe200078e002d */
[----:B------:R-:W-:Y:S01]  /*3af0*/  PRMT R122, R62, 0x7610, R122 ;  /* 0x000076103e7a7816 */ /* 0x000fe2000000007a */
[----:B------:R-:W-:Y:S01]  /*3b00*/  IMAD.MOV.U32 R58, RZ, RZ, R46 ;  /* 0x000000ffff3a7224 */ /* 0x000fe200078e002e */
[----:B------:R-:W-:Y:S01]  /*3b10*/  PRMT R126, R126, 0x5410, R56 ;  /* 0x000054107e7e7816 */ /* 0x000fe20000000038 */
[----:B--2---:R-:W-:Y:S01]  /*3b20*/  IMAD.MOV.U32 R56, RZ, RZ, R50 ;  /* 0x000000ffff387224 */ /* 0x004fe200078e0032 */
[----:B------:R-:W-:Y:S01]  /*3b30*/  PRMT R121, R121, 0x5410, R57 ;  /* 0x0000541079797816 */ /* 0x000fe20000000039 */
[----:B------:R-:W-:Y:S01]  /*3b40*/  IMAD.MOV.U32 R57, RZ, RZ, R51 ;  /* 0x000000ffff397224 */ /* 0x000fe200078e0033 */
[----:B------:R-:W-:Y:S01]  /*3b50*/  PRMT R122, R122, 0x5410, R60 ;  /* 0x000054107a7a7816 */ /* 0x000fe2000000003c */
[----:B------:R-:W-:Y:S01]  /*3b60*/  IMAD.MOV.U32 R60, RZ, RZ, R49 ;  /* 0x000000ffff3c7224 */ /* 0x000fe200078e0031 */
[----:B------:R-:W-:-:S02]  /*3b70*/  PRMT R120, R58, 0x7610, R120 ;  /* 0x000076103a787816 */ /* 0x000fc40000000078 */
[----:B------:R-:W-:Y:S02]  /*3b80*/  MOV R58, R48 ;  /* 0x00000030003a7202 */ /* 0x000fe40000000f00 */
[----:B------:R-:W-:Y:S02]  /*3b90*/  PRMT R115, R56, 0x5410, R57 ;  /* 0x0000541038737816 */ /* 0x000fe40000000039 */
[----:B------:R-:W-:Y:S01]  /*3ba0*/  PRMT R116, R58, 0x5410, R60 ;  /* 0x000054103a747816 */ /* 0x000fe2000000003c */
[----:B----4-:R-:W-:Y:S02]  /*3bb0*/  IMAD.MOV.U32 R56, RZ, RZ, R54 ;  /* 0x000000ffff387224 */ /* 0x010fe400078e0036 */
[----:B------:R-:W-:Y:S02]  /*3bc0*/  IMAD.MOV.U32 R57, RZ, RZ, R55 ;  /* 0x000000ffff397224 */ /* 0x000fe400078e0037 */
[----:B------:R-:W-:Y:S02]  /*3bd0*/  IMAD.MOV.U32 R58, RZ, RZ, R52 ;  /* 0x000000ffff3a7224 */ /* 0x000fe400078e0034 */
[----:B------:R-:W-:Y:S01]  /*3be0*/  IMAD.MOV.U32 R60, RZ, RZ, R53 ;  /* 0x000000ffff3c7224 */ /* 0x000fe200078e0035 */
[----:B------:R-:W-:-:S04]  /*3bf0*/  PRMT R117, R56, 0x5410, R57 ;  /* 0x0000541038757816 */ /* 0x000fc80000000039 */
[----:B------:R-:W-:Y:S01]  /*3c00*/  PRMT R118, R58, 0x5410, R60 ;  /* 0x000054103a767816 */ /* 0x000fe2000000003c */
[----:B------:R-:W-:Y:S06]  /*3c10*/  @!P3 BRA `(.L_x_1339) ;  /* 0x000000000004b947 */ /* 0x000fec0003800000 */
[----:B------:R-:W-:Y:S01]  /*3c20*/  BPT.TRAP 0x1 ;  /* 0x000000040000795c */ /* 0x000fe20000300000 */
.L_x_1339:
        /* <DEDUP_REMOVED lines=9> */
.L_x_1608:
[----:B------:R-:W-:Y:S05]  /*3cc0*/  BSYNC B1 ;  /* 0x0000000000017941 */ /* 0x000fea0003800000 */
.L_x_1340:
        /* <DEDUP_REMOVED lines=26> */
[----:B------:R-:W-:Y:S02]  /*3e70*/  SHF.R.U32.HI R45, RZ, 0x10, R45 ;  /* 0x00000010ff2d7819 */ /* 0x000fe4000001162d */
[--C-:B------:R-:W-:Y:S02]  /*3e80*/  SHF.R.U64 R119, R40, 0x10, R41.reuse ;  /* 0x0000001028777819 */ /* 0x100fe40000001229 */
[----:B------:R-:W-:Y:S02]  /*3e90*/  SHF.R.U32.HI R123, RZ, 0x10, R41 ;  /* 0x00000010ff7b7819 */ /* 0x000fe40000011629 */
[--C-:B------:R-:W-:Y:S01]  /*3ea0*/  SHF.R.U64 R40, R42, 0x10, R43.reuse ;  /* 0x000000102a287819 */ /* 0x100fe2000000122b */
[----:B-1----:R-:W-:Y:S01]  /*3eb0*/  HADD2.F32 R42, -RZ, R57.H0_H0 ;  /* 0x20000039ff2a7230 */ /* 0x002fe20000004100 */
[----:B------:R-:W-:Y:S01]  /*3ec0*/  SHF.R.U32.HI R125, RZ, 0x10, R43 ;  /* 0x00000010ff7d7819 */ /* 0x000fe2000001162b */
[--C-:B--2---:R-:W-:Y:S01]  /*3ed0*/  HADD2.F32 R43, -RZ, R61.reuse.H0_H0 ;  /* 0x2000003dff2b7230 */ /* 0x104fe20000004100 */
[--C-:B------:R-:W-:Y:S01]  /*3ee0*/  SHF.R.U64 R41, R46, 0x10, R47.reuse ;  /* 0x000000102e297819 */ /* 0x100fe2000000122f */
[----:B------:R-:W-:Y:S01]  /*3ef0*/  HADD2.F32 R46, -RZ, R61.H1_H1 ;  /* 0x3000003dff2e7230 */ /* 0x000fe20000004100 */
[----:B------:R-:W-:Y:S01]  /*3f00*/  SHF.R.U32.HI R128, RZ, 0x10, R47 ;  /* 0x00000010ff807819 */ /* 0x000fe2000001162f */
[----:B------:R-:W-:-:S02]  /*3f10*/  HADD2.F32 R47, -RZ, R122.H0_H0 ;  /* 0x2000007aff2f7230 */ /* 0x000fc40000004100 */
[----:B------:R-:W-:Y:S02]  /*3f20*/  HADD2.F32 R61, -RZ, R45.H0_H0 ;  /* 0x2000002dff3d7230 */ /* 0x000fe40000004100 */
[----:B------:R-:W-:Y:S02]  /*3f30*/  HADD2.F32 R122, -RZ, R122.H1_H1 ;  /* 0x3000007aff7a7230 */ /* 0x000fe40000004100 */
[----:B------:R-:W-:Y:S02]  /*3f40*/  HADD2.F32 R45, -RZ, R57.H1_H1 ;  /* 0x30000039ff2d7230 */ /* 0x000fe40000004100 */
[-C--:B------:R-:W-:Y:S01]  /*3f50*/  FMUL.FTZ R124, R46, R61.reuse ;  /* 0x0000003d2e7c7220 */ /* 0x080fe20000410000 */
[----:B------:R-:W-:Y:S02]  /*3f60*/  HADD2.F32 R57, -RZ, R123.H0_H0 ;  /* 0x2000007bff397230 */ /* 0x000fe40000004100 */
[-C--:B------:R-:W-:Y:S01]  /*3f70*/  FMUL.FTZ R123, R43, R122.reuse ;  /* 0x0000007a2b7b7220 */ /* 0x080fe20000410000 */
[----:B------:R-:W-:Y:S01]  /*3f80*/  FMUL.FTZ R122, R42, R122 ;  /* 0x0000007a2a7a7220 */ /* 0x000fe20000410000 */
[----:B------:R-:W-:Y:S01]  /*3f90*/  FMUL.FTZ R61, R45, R61 ;  /* 0x0000003d2d3d7220 */ /* 0x000fe20000410000 */
[----:B------:R-:W-:-:S02]  /*3fa0*/  HADD2.F32 R128, -RZ, R128.H0_H0 ;  /* 0x20000080ff807230 */ /* 0x000fc40000004100 */
[----:B------:R-:W-:Y:S01]  /*3fb0*/  FFMA.FTZ R45, R45, R57, -R124 ;  /* 0x000000392d2d7223 */ /* 0x000fe2000001087c */
[----:B------:R-:W-:Y:S01]  /*3fc0*/  FFMA.FTZ R42, R42, R47, -R123 ;  /* 0x0000002f2a2a7223 */ /* 0x000fe2000001087b */
[----:B------:R-:W-:Y:S01]  /*3fd0*/  FFMA.FTZ R46, R46, R57, R61 ;  /* 0x000000392e2e7223 */ /* 0x000fe2000001003d */
[----:B------:R-:W-:Y:S01]  /*3fe0*/  FFMA.FTZ R43, R43, R47, R122 ;  /* 0x0000002f2b2b7223 */ /* 0x000fe2000001007a */
[--C-:B------:R-:W-:Y:S02]  /*3ff0*/  HADD2.F32 R57, -RZ, R63.reuse.H0_H0 ;  /* 0x2000003fff397230 */ /* 0x100fe40000004100 */
[----:B------:R-:W-:Y:S01]  /*4000*/  HADD2.F32 R63, -RZ, R63.H1_H1 ;  /* 0x3000003fff3f7230 */ /* 0x000fe20000004100 */
[----:B------:R-:W-:Y:S01]  /*4010*/  F2FP.F16.F32.PACK_AB R42, R45, R42 ;  /* 0x0000002a2d2a723e */ /* 0x000fe200000000ff */
[--C-:B------:R-:W-:Y:S02]  /*4020*/  HADD2.F32 R47, -RZ, R59.reuse.H0_H0 ;  /* 0x2000003bff2f7230 */ /* 0x100fe40000004100 */
[----:B------:R-:W-:-:S02]  /*4030*/  HADD2.F32 R59, -RZ, R59.H1_H1 ;  /* 0x3000003bff3b7230 */ /* 0x000fc40000004100 */
[-C--:B------:R-:W-:Y:S01]  /*4040*/  FMUL.FTZ R132, R63, R128.reuse ;  /* 0x000000803f847220 */ /* 0x080fe20000410000 */
[--C-:B------:R-:W-:Y:S02]  /*4050*/  HADD2.F32 R122, -RZ, R126.reuse.H0_H0 ;  /* 0x2000007eff7a7230 */ /* 0x100fe40000004100 */
[----:B------:R-:W-:Y:S02]  /*4060*/  HADD2.F32 R124, -RZ, R125.H0_H0 ;  /* 0x2000007dff7c7230 */ /* 0x000fe40000004100 */
[----:B------:R-:W-:Y:S01]  /*4070*/  FMUL.FTZ R128, R59, R128 ;  /* 0x000000803b807220 */ /* 0x000fe20000410000 */
[----:B------:R-:W-:Y:S02]  /*4080*/  HADD2.F32 R126, -RZ, R126.H1_H1 ;  /* 0x3000007eff7e7230 */ /* 0x000fe40000004100 */
[----:B------:R-:W-:Y:S02]  /*4090*/  HADD2.F32 R61, -RZ, R121.H0_H0 ;  /* 0x20000079ff3d7230 */ /* 0x000fe40000004100 */
[-C--:B------:R-:W-:Y:S01]  /*40a0*/  FFMA.FTZ R128, R63, R124.reuse, R128 ;  /* 0x0000007c3f807223 */ /* 0x080fe20000010080 */
[----:B------:R-:W-:Y:S01]  /*40b0*/  FFMA.FTZ R132, R59, R124, -R132 ;  /* 0x0000007c3b847223 */ /* 0x000fe20000010884 */
[----:B------:R-:W-:Y:S01]  /*40c0*/  FMUL.FTZ R130, R57, R126 ;  /* 0x0000007e39827220 */ /* 0x000fe20000410000 */
[----:B------:R-:W-:-:S02]  /*40d0*/  HADD2.F32 R63, -RZ, R44.H0_H0 ;  /* 0x2000002cff3f7230 */ /* 0x000fc40000004100 */
[C---:B------:R-:W-:Y:S01]  /*40e0*/  FMUL.FTZ R126, R47.reuse, R126 ;  /* 0x0000007e2f7e7220 */ /* 0x040fe20000410000 */
[----:B------:R-:W-:Y:S02]  /*40f0*/  HADD2.F32 R121, -RZ, R121.H1_H1 ;  /* 0x30000079ff797230 */ /* 0x000fe40000004100 */
[-C--:B------:R-:W-:Y:S01]  /*4100*/  FFMA.FTZ R47, R47, R122.reuse, -R130 ;  /* 0x0000007a2f2f7223 */ /* 0x080fe20000010882 */
[----:B------:R-:W-:Y:S02]  /*4110*/  HADD2.F32 R59, -RZ, R60.H0_H0 ;  /* 0x2000003cff3b7230 */ /* 0x000fe40000004100 */
[----:B------:R-:W-:Y:S01]  /*4120*/  FFMA.FTZ R57, R57, R122, R126 ;  /* 0x0000007a39397223 */ /* 0x000fe2000001007e */
[----:B------:R-:W-:Y:S02]  /*4130*/  HADD2.F32 R44, -RZ, R56.H0_H0 ;  /* 0x20000038ff2c7230 */ /* 0x000fe40000004100 */
[----:B------:R-:W-:Y:S02]  /*4140*/  HADD2.F32 R60, -RZ, R60.H1_H1 ;  /* 0x3000003cff3c7230 */ /* 0x000fe40000004100 */
[----:B------:R-:W-:Y:S01]  /*4150*/  FMUL.FTZ R123, R59, R121 ;  /* 0x000000793b7b7220 */ /* 0x000fe20000410000 */
[----:B------:R-:W-:-:S02]  /*4160*/  HADD2.F32 R56, -RZ, R56.H1_H1 ;  /* 0x30000038ff387230 */ /* 0x000fc40000004100 */
[----:B------:R-:W-:Y:S01]  /*4170*/  FMUL.FTZ R122, R44, R121 ;  /* 0x000000792c7a7220 */ /* 0x000fe20000410000 */
[----:B------:R-:W-:Y:S02]  /*4180*/  HADD2.F32 R119, -RZ, R119.H0_H0 ;  /* 0x20000077ff777230 */ /* 0x000fe40000004100 */
[----:B------:R-:W-:Y:S01]  /*4190*/  FMUL.FTZ R121, R60, R63 ;  /* 0x0000003f3c797220 */ /* 0x000fe20000410000 */
[-C--:B------:R-:W-:Y:S01]  /*41a0*/  FFMA.FTZ R123, R44, R61.reuse, -R123 ;  /* 0x0000003d2c7b7223 */ /* 0x080fe2000001087b */
[----:B------:R-:W-:Y:S01]  /*41b0*/  FFMA.FTZ R122, R59, R61, R122 ;  /* 0x0000003d3b7a7223 */ /* 0x000fe2000001007a */
[C---:B------:R-:W-:Y:S01]  /*41c0*/  FMUL.FTZ R63, R56.reuse, R63 ;  /* 0x0000003f383f7220 */ /* 0x040fe20000410000 */
[----:B------:R-:W-:Y:S01]  /*41d0*/  FFMA.FTZ R124, R56, R119, -R121 ;  /* 0x00000077387c7223 */ /* 0x000fe20000010879 */
[----:B------:R-:W-:Y:S01]  /*41e0*/  HADD2.F32 R61, -RZ, R41.H0_H0 ;  /* 0x20000029ff3d7230 */ /* 0x000fe20000004100 */
[----:B------:R-:W-:Y:S01]  /*41f0*/  F2FP.F16.F32.PACK_AB R128, R128, R57 ;  /* 0x000000398080723e */ /* 0x000fe200000000ff */
[----:B------:R-:W-:-:S02]  /*4200*/  HADD2.F32 R44, -RZ, R62.H0_H0 ;  /* 0x2000003eff2c7230 */ /* 0x000fc40000004100 */
[----:B------:R-:W-:Y:S01]  /*4210*/  FFMA.FTZ R63, R60, R119, R63 ;  /* 0x000000773c3f7223 */ /* 0x000fe2000001003f */
[----:B------:R-:W-:Y:S02]  /*4220*/  HADD2.F32 R56, -RZ, R120.H1_H1 ;  /* 0x30000078ff387230 */ /* 0x000fe40000004100 */
[----:B------:R-:W-:Y:S02]  /*4230*/  HADD2.F32 R41, -RZ, R58.H0_H0 ;  /* 0x2000003aff297230 */ /* 0x000fe40000004100 */
[----:B------:R-:W-:Y:S01]  /*4240*/  HADD2.F32 R62, -RZ, R62.H1_H1 ;  /* 0x3000003eff3e7230 */ /* 0x000fe20000004100 */
[----:B------:R-:W-:Y:S01]  /*4250*/  F2FP.F16.F32.PACK_AB R60, R63, R122 ;  /* 0x0000007a3f3c723e */ /* 0x000fe200000000ff */
[----:B------:R-:W-:Y:S02]  /*4260*/  HADD2.F32 R120, -RZ, R120.H0_H0 ;  /* 0x20000078ff787230 */ /* 0x000fe40000004100 */
[----:B------:R-:W-:Y:S02]  /*4270*/  HADD2.F32 R58, -RZ, R58.H1_H1 ;  /* 0x3000003aff3a7230 */ /* 0x000fe40000004100 */
[----:B------:R-:W-:Y:S01]  /*4280*/  FMUL.FTZ R121, R62, R61 ;  /* 0x0000003d3e797220 */ /* 0x000fe20000410000 */
[----:B------:R-:W-:-:S02]  /*4290*/  HADD2.F32 R59, -RZ, R40.H0_H0 ;  /* 0x20000028ff3b7230 */ /* 0x000fc40000004100 */
[-C--:B------:R-:W-:Y:S01]  /*42a0*/  FMUL.FTZ R40, R44, R120.reuse ;  /* 0x000000782c287220 */ /* 0x080fe20000410000 */
[C---:B------:R-:W-:Y:S01]  /*42b0*/  FMUL.FTZ R119, R41.reuse, R120 ;  /* 0x0000007829777220 */ /* 0x040fe20000410000 */
[----:B------:R-:W-:Y:S01]  /*42c0*/  FMUL.FTZ R61, R58, R61 ;  /* 0x0000003d3a3d7220 */ /* 0x000fe20000410000 */
[----:B------:R-:W-:Y:S02]  /*42d0*/  IMAD.MOV.U32 R57, RZ, RZ, R42 ;  /* 0x000000ffff397224 */ /* 0x000fe400078e002a */
[-C--:B------:R-:W-:Y:S01]  /*42e0*/  FFMA.FTZ R40, R41, R56.reuse, -R40 ;  /* 0x0000003829287223 */ /* 0x080fe20000010828 */
[----:B------:R-:W-:Y:S01]  /*42f0*/  FFMA.FTZ R119, R44, R56, R119 ;  /* 0x000000382c777223 */ /* 0x000fe20000010077 */
[-C--:B------:R-:W-:Y:S01]  /*4300*/  FFMA.FTZ R121, R58, R59.reuse, -R121 ;  /* 0x0000003b3a797223 */ /* 0x080fe20000010879 */
[----:B------:R-:W-:Y:S01]  /*4310*/  FFMA.FTZ R62, R62, R59, R61 ;  /* 0x0000003b3e3e7223 */ /* 0x000fe2000001003d */
[----:B------:R-:W-:Y:S01]  /*4320*/  F2FP.F16.F32.PACK_AB R59, R132, R47 ;  /* 0x0000002f843b723e */ /* 0x000fe200000000ff */
[----:B------:R-:W-:Y:S01]  /*4330*/  IMAD.MOV.U32 R63, RZ, RZ, R128 ;  /* 0x000000ffff3f7224 */ /* 0x000fe200078e0080 */
[----:B------:R-:W-:-:S02]  /*4340*/  F2FP.F16.F32.PACK_AB R61, R46, R43 ;  /* 0x0000002b2e3d723e */ /* 0x000fc400000000ff */
[----:B------:R-:W-:Y:S02]  /*4350*/  F2FP.F16.F32.PACK_AB R56, R124, R123 ;  /* 0x0000007b7c38723e */ /* 0x000fe400000000ff */
[----:B------:R-:W-:Y:S02]  /*4360*/  F2FP.F16.F32.PACK_AB R58, R121, R40 ;  /* 0x00000028793a723e */ /* 0x000fe400000000ff */
[----:B------:R-:W-:-:S07]  /*4370*/  F2FP.F16.F32.PACK_AB R62, R62, R119 ;  /* 0x000000773e3e723e */ /* 0x000fce00000000ff */
.L_x_1345:
[----:B------:R-:W-:Y:S05]  /*4380*/  BSYNC B2 ;  /* 0x0000000000027941 */ /* 0x000fea0003800000 */
.L_x_1344:
        /* <DEDUP_REMOVED lines=12> */
.L_x_1343:
[----:B------:R-:W-:Y:S05]  /*4450*/  BSYNC B1 ;  /* 0x0000000000017941 */ /* 0x000fea0003800000 */
.L_x_1342:
        /* <DEDUP_REMOVED lines=15> */
[----:B------:R-:W-:-:S05]  /*4550*/  LEA.HI.SX32 R59, R111, R86, 0x1c ;  /* 0x000000566f3b7211 */ /* 0x000fca00078fe2ff */
[----:B------:R-:W-:-:S05]  /*4560*/  IMAD.SHL.U32 R59, R59, 0x8, RZ ;  /* 0x000000083b3b7824 */ /* 0x000fca00078e00ff */
        /* <DEDUP_REMOVED lines=10> */
[----:B------:R-:W-:Y:S02]  /*4610*/  SHF.R.U64 R60, R48, 0x10, R49 ;  /* 0x00000010303c7819 */ /* 0x000fe40000001231 */
[----:B------:R-:W-:Y:S02]  /*4620*/  SHF.R.U32.HI R62, RZ, 0x10, R53 ;  /* 0x00000010ff3e7819 */ /* 0x000fe40000011635 */
[--C-:B------:R-:W-:Y:S01]  /*4630*/  SHF.R.U64 R48, R50, 0x10, R51.reuse ;  /* 0x0000001032307819 */ /* 0x100fe20000001233 */
[----:B--2---:R-:W-:Y:S01]  /*4640*/  IMAD.MOV.U32 R50, RZ, RZ, R44 ;  /* 0x000000ffff327224 */ /* 0x004fe200078e002c */
[----:B------:R-:W-:Y:S01]  /*4650*/  SHF.R.U32.HI R105, RZ, 0x10, R51 ;  /* 0x00000010ff697819 */ /* 0x000fe20000011633 */
[----:B------:R-:W-:Y:S01]  /*4660*/  IMAD.MOV.U32 R51, RZ, RZ, R46 ;  /* 0x000000ffff337224 */ /* 0x000fe200078e002e */
[----:B------:R-:W-:Y:S01]  /*4670*/  SHF.R.U64 R107, R52, 0x10, R53 ;  /* 0x00000010346b7819 */ /* 0x000fe20000001235 */
[----:B-1----:R-:W-:Y:S01]  /*4680*/  IMAD.MOV.U32 R44, RZ, RZ, R43 ;  /* 0x000000ffff2c7224 */ /* 0x002fe200078e002b */
[----:B------:R-:W-:Y:S01]  /*4690*/  SHF.R.U32.HI R61, RZ, 0x10, R49 ;  /* 0x00000010ff3d7819 */ /* 0x000fe20000011631 */
[----:B------:R-:W-:Y:S01]  /*46a0*/  HADD2.F32 R53, -RZ, R118.H1_H1 ;  /* 0x30000076ff357230 */ /* 0x000fe20000004100 */
[--C-:B------:R-:W-:Y:S01]  /*46b0*/  SHF.R.U64 R49, R54, 0x10, R55.reuse ;  /* 0x0000001036317819 */ /* 0x100fe20000001237 */
[----:B------:R-:W-:Y:S01]  /*46c0*/  HADD2.F32 R46, -RZ, R45.H0_H0 ;  /* 0x2000002dff2e7230 */ /* 0x000fe20000004100 */
[----:B------:R-:W-:Y:S01]  /*46d0*/  SHF.R.U32.HI R63, RZ, 0x10, R55 ;  /* 0x00000010ff3f7819 */ /* 0x000fe20000011637 */
[----:B------:R-:W-:-:S02]  /*46e0*/  HADD2.F32 R43, -RZ, R41.H0_H0 ;  /* 0x20000029ff2b7230 */ /* 0x000fc40000004100 */
[----:B------:R-:W-:Y:S02]  /*46f0*/  HADD2.F32 R45, -RZ, R45.H1_H1 ;  /* 0x3000002dff2d7230 */ /* 0x000fe40000004100 */
[-C--:B------:R-:W-:Y:S01]  /*4700*/  FMUL.FTZ R104, R46, R53.reuse ;  /* 0x000000352e687220 */ /* 0x080fe20000410000 */
[----:B------:R-:W-:Y:S02]  /*4710*/  HADD2.F32 R62, -RZ, R62.H0_H0 ;  /* 0x2000003eff3e7230 */ /* 0x000fe40000004100 */
[----:B------:R-:W-:Y:S01]  /*4720*/  FMUL.FTZ R53, R43, R53 ;  /* 0x000000352b357220 */ /* 0x000fe20000410000 */
[----:B------:R-:W-:Y:S02]  /*4730*/  HADD2.F32 R52, -RZ, R116.H1_H1 ;  /* 0x30000074ff347230 */ /* 0x000fe40000004100 */
[----:B------:R-:W-:Y:S02]  /*4740*/  HADD2.F32 R41, -RZ, R41.H1_H1 ;  /* 0x30000029ff297230 */ /* 0x000fe40000004100 */
[----:B------:R-:W-:Y:S01]  /*4750*/  FMUL.FTZ R106, R45, R62 ;  /* 0x0000003e2d6a7220 */ /* 0x000fe20000410000 */
[----:B------:R-:W-:-:S02]  /*4760*/  HADD2.F32 R54, -RZ, R61.H0_H0 ;  /* 0x2000003dff367230 */ /* 0x000fc40000004100 */
[-C--:B------:R-:W-:Y:S01]  /*4770*/  FFMA.FTZ R104, R43, R52.reuse, -R104 ;  /* 0x000000342b687223 */ /* 0x080fe20000010868 */
[----:B------:R-:W-:Y:S01]  /*4780*/  FFMA.FTZ R55, R46, R52, R53 ;  /* 0x000000342e377223 */ /* 0x000fe20000010035 */
[C---:B------:R-:W-:Y:S01]  /*4790*/  FMUL.FTZ R62, R41.reuse, R62 ;  /* 0x0000003e293e7220 */ /* 0x040fe20000410000 */
[----:B------:R-:W-:Y:S02]  /*47a0*/  HADD2.F32 R52, -RZ, R117.H1_H1 ;  /* 0x30000075ff347230 */ /* 0x000fe40000004100 */
[-C--:B------:R-:W-:Y:S01]  /*47b0*/  FFMA.FTZ R61, R41, R54.reuse, -R106 ;  /* 0x00000036293d7223 */ /* 0x080fe2000001086a */
[----:B------:R-:W-:Y:S02]  /*47c0*/  HADD2.F32 R43, -RZ, R47.H0_H0 ;  /* 0x2000002fff2b7230 */ /* 0x000fe40000004100 */
[----:B------:R-:W-:Y:S01]  /*47d0*/  FFMA.FTZ R62, R45, R54, R62 ;  /* 0x000000362d3e7223 */ /* 0x000fe2000001003e */
[----:B------:R-:W-:Y:S02]  /*47e0*/  HADD2.F32 R41, -RZ, R44.H0_H0 ;  /* 0x2000002cff297230 */ /* 0x000fe40000004100 */
[----:B------:R-:W-:-:S02]  /*47f0*/  HADD2.F32 R53, -RZ, R63.H0_H0 ;  /* 0x2000003fff357230 */ /* 0x000fc40000004100 */
[-C--:B------:R-:W-:Y:S01]  /*4800*/  FMUL.FTZ R54, R43, R52.reuse ;  /* 0x000000342b367220 */ /* 0x080fe20000410000 */
[----:B------:R-:W-:Y:S02]  /*4810*/  HADD2.F32 R44, -RZ, R44.H1_H1 ;  /* 0x3000002cff2c7230 */ /* 0x000fe40000004100 */
[----:B------:R-:W-:Y:S01]  /*4820*/  FMUL.FTZ R52, R41, R52 ;  /* 0x0000003429347220 */ /* 0x000fe20000410000 */
[----:B------:R-:W-:Y:S02]  /*4830*/  HADD2.F32 R46, -RZ, R115.H1_H1 ;  /* 0x30000073ff2e7230 */ /* 0x000fe40000004100 */
[----:B------:R-:W-:Y:S02]  /*4840*/  HADD2.F32 R47, -RZ, R47.H1_H1 ;  /* 0x3000002fff2f7230 */ /* 0x000fe40000004100 */
[----:B------:R-:W-:Y:S01]  /*4850*/  FMUL.FTZ R106, R44, R53 ;  /* 0x000000352c6a7220 */ /* 0x000fe20000410000 */
[----:B------:R-:W-:Y:S02]  /*4860*/  HADD2.F32 R45, -RZ, R105.H0_H0 ;  /* 0x20000069ff2d7230 */ /* 0x000fe40000004100 */
[----:B------:R-:W-:Y:S01]  /*4870*/  FFMA.FTZ R52, R43, R46, R52 ;  /* 0x0000002e2b347223 */ /* 0x000fe20000010034 */
[----:B------:R-:W-:-:S02]  /*4880*/  HADD2.F32 R118, -RZ, R118.H0_H0 ;  /* 0x20000076ff767230 */ /* 0x000fc40000004100 */
[C---:B------:R-:W-:Y:S01]  /*4890*/  FMUL.FTZ R63, R47.reuse, R53 ;  /* 0x000000352f3f7220 */ /* 0x040fe20000410000 */
[--C-:B------:R-:W-:Y:S02]  /*48a0*/  HADD2.F32 R43, -RZ, R50.reuse.H0_H0 ;  /* 0x20000032ff2b7230 */ /* 0x100fe40000004100 */
[-C--:B------:R-:W-:Y:S01]  /*48b0*/  FFMA.FTZ R105, R47, R45.reuse, R106 ;  /* 0x0000002d2f697223 */ /* 0x080fe2000001006a */
[----:B------:R-:W-:Y:S02]  /*48c0*/  HADD2.F32 R47, -RZ, R107.H0_H0 ;  /* 0x2000006bff2f7230 */ /* 0x000fe40000004100 */
[----:B------:R-:W-:Y:S01]  /*48d0*/  FFMA.FTZ R54, R41, R46, -R54 ;  /* 0x0000002e29367223 */ /* 0x000fe20000010836 */
[----:B------:R-:W-:Y:S02]  /*48e0*/  HADD2.F32 R50, -RZ, R50.H1_H1 ;  /* 0x30000032ff327230 */ /* 0x000fe40000004100 */
[----:B------:R-:W-:Y:S01]  /*48f0*/  FFMA.FTZ R63, R44, R45, -R63 ;  /* 0x0000002d2c3f7223 */ /* 0x000fe2000001083f */
[----:B------:R-:W-:-:S02]  /*4900*/  HADD2.F32 R116, -RZ, R116.H0_H0 ;  /* 0x20000074ff747230 */ /* 0x000fc40000004100 */
[----:B------:R-:W-:Y:S01]  /*4910*/  FMUL.FTZ R44, R43, R118 ;  /* 0x000000762b2c7220 */ /* 0x000fe20000410000 */
[--C-:B------:R-:W-:Y:S02]  /*4920*/  HADD2.F32 R41, -RZ, R40.reuse.H0_H0 ;  /* 0x20000028ff297230 */ /* 0x100fe40000004100 */
[-C--:B------:R-:W-:Y:S01]  /*4930*/  FMUL.FTZ R53, R50, R47.reuse ;  /* 0x0000002f32357220 */ /* 0x080fe20000410000 */
[----:B------:R-:W-:Y:S01]  /*4940*/  HADD2.F32 R40, -RZ, R40.H1_H1 ;  /* 0x30000028ff287230 */ /* 0x000fe20000004100 */
[----:B------:R-:W-:Y:S01]  /*4950*/  F2FP.F16.F32.PACK_AB R54, R63, R54 ;  /* 0x000000363f36723e */ /* 0x000fe200000000ff */
[----:B------:R-:W-:Y:S02]  /*4960*/  HADD2.F32 R45, -RZ, R60.H0_H0 ;  /* 0x2000003cff2d7230 */ /* 0x000fe40000004100 */
[C---:B------:R-:W-:Y:S01]  /*4970*/  FMUL.FTZ R118, R41.reuse, R118 ;  /* 0x0000007629767220 */ /* 0x040fe20000410000 */
[----:B------:R-:W-:Y:S01]  /*4980*/  FFMA.FTZ R44, R41, R116, -R44 ;  /* 0x00000074292c7223 */ /* 0x000fe2000001082c */
[----:B------:R-:W-:Y:S01]  /*4990*/  FMUL.FTZ R47, R40, R47 ;  /* 0x0000002f282f7220 */ /* 0x000fe20000410000 */
[----:B------:R-:W-:-:S02]  /*49a0*/  HADD2.F32 R41, -RZ, R51.H0_H0 ;  /* 0x20000033ff297230 */ /* 0x000fc40000004100 */
[-C--:B------:R-:W-:Y:S01]  /*49b0*/  FFMA.FTZ R53, R40, R45.reuse, -R53 ;  /* 0x0000002d28357223 */ /* 0x080fe20000010835 */
[----:B------:R-:W-:Y:S02]  /*49c0*/  HADD2.F32 R117, -RZ, R117.H0_H0 ;  /* 0x20000075ff757230 */ /* 0x000fe40000004100 */
[----:B------:R-:W-:Y:S01]  /*49d0*/  FFMA.FTZ R118, R43, R116, R118 ;  /* 0x000000742b767223 */ /* 0x000fe20000010076 */
[----:B------:R-:W-:Y:S02]  /*49e0*/  HADD2.F32 R49, -RZ, R49.H0_H0 ;  /* 0x20000031ff317230 */ /* 0x000fe40000004100 */
[----:B------:R-:W-:Y:S01]  /*49f0*/  FFMA.FTZ R47, R50, R45, R47 ;  /* 0x0000002d322f7223 */ /* 0x000fe2000001002f */
[--C-:B------:R-:W-:Y:S02]  /*4a00*/  HADD2.F32 R40, -RZ, R42.reuse.H0_H0 ;  /* 0x2000002aff287230 */ /* 0x100fe40000004100 */
[----:B------:R-:W-:Y:S01]  /*4a10*/  FMUL.FTZ R43, R41, R117 ;  /* 0x00000075292b7220 */ /* 0x000fe20000410000 */
[----:B------:R-:W-:Y:S01]  /*4a20*/  HADD2.F32 R51, -RZ, R51.H1_H1 ;  /* 0x30000033ff337230 */ /* 0x000fe20000004100 */
[----:B------:R-:W-:Y:S01]  /*4a30*/  F2FP.F16.F32.PACK_AB R52, R105, R52 ;  /* 0x000000346934723e */ /* 0x000fe200000000ff */
[----:B------:R-:W-:-:S02]  /*4a40*/  HADD2.F32 R42, -RZ, R42.H1_H1 ;  /* 0x3000002aff2a7230 */ /* 0x000fc40000004100 */
[----:B------:R-:W-:Y:S01]  /*4a50*/  FMUL.FTZ R46, R40, R117 ;  /* 0x00000075282e7220 */ /* 0x000fe20000410000 */
[----:B------:R-:W-:Y:S02]  /*4a60*/  HADD2.F32 R115, -RZ, R115.H0_H0 ;  /* 0x20000073ff737230 */ /* 0x000fe40000004100 */
        /* <DEDUP_REMOVED lines=8> */
[----:B------:R-:W-:Y:S01]  /*4af0*/  F2FP.F16.F32.PACK_AB R44, R47, R118 ;  /* 0x000000762f2c723e */ /* 0x000fe200000000ff */
[----:B------:R-:W-:Y:S01]  /*4b00*/  IMAD.MOV.U32 R47, RZ, RZ, R52 ;  /* 0x000000ffff2f7224 */ /* 0x000fe200078e0034 */
[----:B------:R-:W-:Y:S01]  /*4b10*/  F2FP.F16.F32.PACK_AB R42, R42, R43 ;  /* 0x0000002b2a2a723e */ /* 0x000fe200000000ff */
[----:B------:R-:W-:Y:S01]  /*4b20*/  IMAD.MOV.U32 R43, RZ, RZ, R54 ;  /* 0x000000ffff2b7224 */ /* 0x000fe200078e0036 */
[----:B------:R-:W-:Y:S02]  /*4b30*/  F2FP.F16.F32.PACK_AB R41, R61, R104 ;  /* 0x000000683d29723e */ /* 0x000fe400000000ff */
[----:B------:R-:W-:Y:S02]  /*4b40*/  F2FP.F16.F32.PACK_AB R45, R62, R55 ;  /* 0x000000373e2d723e */ /* 0x000fe400000000ff */
[----:B------:R-:W-:-:S07]  /*4b50*/  F2FP.F16.F32.PACK_AB R46, R51, R46 ;  /* 0x0000002e332e723e */ /* 0x000fce00000000ff */
.L_x_1347:
[----:B------:R-:W-:Y:S05]  /*4b60*/  BSYNC B1 ;  /* 0x0000000000017941 */ /* 0x000fea0003800000 */
.L_x_1346:
        /* <DEDUP_REMOVED lines=10> */
.L_x_1315:
[----:B------:R-:W-:-:S13]  /*4c10*/  ISETP.NE.AND P3, PT, R203, 0x3, PT ;  /* 0x00000003cb00780c */ /* 0x000fda0003f65270 */
[----:B------:R-:W-:Y:S05]  /*4c20*/  @!P3 BRA `(.L_x_1348) ;  /* 0x000000000004b947 */ /* 0x000fea0003800000 */
[----:B------:R-:W-:Y:S01]  /*4c30*/  BPT.TRAP 0x1 ;  /* 0x000000040000795c */ /* 0x000fe20000300000 */
.L_x_1348:
[----:B------:R-:W-:Y:S01]  /*4c40*/  IMAD R94, R2, 0x8, R18 ;  /* 0x00000008025e7824 */ /* 0x000fe200078e0212 */
[----:B------:R-:W-:Y:S01]  /*4c50*/  SHF.L.U32 R108, R201, 0x1f, RZ ;  /* 0x0000001fc96c7819 */ /* 0x000fe200000006ff */
[----:B------:R-:W-:Y:S01]  /*4c60*/  IMAD R99, R26, -0x60, R29 ;  /* 0xffffffa01a637824 */ /* 0x000fe200078e021d */
[----:B------:R-:W-:Y:S02]  /*4c70*/  BSSY B1, `(.L_x_1349) ;  /* 0x0000004000017945 */ /* 0x000fe40003800000 */
[----:B------:R-:W0:Y:S02]  /*4c80*/  SYNCS.PHASECHK.TRANS64.TRYWAIT P4, [R94+URZ+0x32490], R108 ;  /* 0x0324906c5e0075a7 */ /* 0x000e24000808017f */
[----:B------:R-:W-:Y:S01]  /*4c90*/  VIMNMX R99, R99, 0x60, PT ;  /* 0x0000006063637848 */ /* 0x000fe20003fe0100 */
[----:B0-----:R-:W-:Y:S06]  /*4ca0*/  @!P4 BRA `(.L_x_1350) ;  /* 0x0000013c00bcc947 */ /* 0x001fec0003800000 */
.L_x_1609:
[----:B------:R-:W-:Y:S05]  /*4cb0*/  BSYNC B1 ;  /* 0x0000000000017941 */ /* 0x000fea0003800000 */
.L_x_1349:
        /* <DEDUP_REMOVED lines=8> */
.L_x_1352:
[----:B------:R-:W-:Y:S05]  /*4d40*/  BSYNC B1 ;  /* 0x0000000000017941 */ /* 0x000fea0003800000 */
.L_x_1351:
[----:B------:R-:W-:Y:S05]  /*4d50*/  @P4 BRA `(.L_x_1332) ;  /* 0x0000000000104947 */ /* 0x000fea0003800000 */
[----:B-1----:R-:W1:Y:S04]  /*4d60*/  @!P1 LDS.128 R40, [R106+0x2000] ;  /* 0x002000006a289984 */ /* 0x002e680000000c00 */
[----:B------:R-:W2:Y:S04]  /*4d70*/  @!P2 LDS.128 R44, [R104+0x2000] ;  /* 0x00200000682ca984 */ /* 0x000ea80000000c00 */
[----:B-1----:R3:W-:Y:S04]  /*4d80*/  @!P1 STG.E.128 desc[UR60][R48.64], R40 ;  /* 0x0000002830009986 */ /* 0x0027e8000c101d3c */
[----:B--2---:R3:W-:Y:S02]  /*4d90*/  @!P2 STG.E.128 desc[UR60][R48.64+0x40], R44 ;  /* 0x0000402c3000a986 */ /* 0x0047e4000c101d3c */
.L_x_1332:
[----:B------:R-:W-:Y:S05]  /*4da0*/  BSYNC B0 ;  /* 0x0000000000007941 */ /* 0x000fea0003800000 */
.L_x_1314:
        /* <DEDUP_REMOVED lines=17> */
.L_x_1354:
[----:B------:R-:W-:Y:S05]  /*4ec0*/  BSYNC B0 ;  /* 0x0000000000007941 */ /* 0x000fea0003800000 */
.L_x_1353:
[----:B------:R-:W2:Y:S01]  /*4ed0*/  SYNCS.PHASECHK.TRANS64.TRYWAIT P3, [R94+URZ+0x324b0], R108 ;  /* 0x0324b06c5e0075a7 */ /* 0x000ea2000806017f */
[----:B------:R-:W-:Y:S01]  /*4ee0*/  ULDC.64 UR56, c[0x0][0x328] ;  /* 0x0000ca0000387ab9 */ /* 0x000fe20000000a00 */
[----:B------:R-:W-:Y:S01]  /*4ef0*/  ULDC.64 UR58, c[0x0][0x318] ;  /* 0x0000c600003a7ab9 */ /* 0x000fe20000000a00 */
[----:B------:R-:W-:Y:S01]  /*4f00*/  BSSY B0, `(.L_x_1355) ;  /* 0x0000003000007945 */ /* 0x000fe20003800000 */
[----:B-1----:R-:W-:-:S03]  /*4f10*/  IMAD R40, R2, 0x6000, R77 ;  /* 0x0000600002287824 */ /* 0x002fc600078e024d */
[----:B--2---:R-:W-:Y:S05]  /*4f20*/  @!P3 BRA `(.L_x_1356) ;  /* 0x0000013c0030b947 */ /* 0x004fea0003800000 */
.L_x_1610:
[----:B------:R-:W-:Y:S05]  /*4f30*/  BSYNC B0 ;  /* 0x0000000000007941 */ /* 0x000fea0003800000 */
.L_x_1355:
[----:B------:R-:W-:Y:S01]  /*4f40*/  ISETP.GE.AND P3, PT, R19, R99, PT ;  /* 0x000000631300720c */ /* 0x000fe20003f66270 */
[----:B------:R-:W-:Y:S01]  /*4f50*/  IMAD.IADD R41, R75, 0x1, R40 ;  /* 0x000000014b297824 */ /* 0x000fe200078e0228 */
[----:B------:R-:W-:Y:S01]  /*4f60*/  BSSY B0, `(.L_x_1357) ;  /* 0x0000026000007945 */ /* 0x000fe20003800000 */
[----:B------:R-:W-:Y:S02]  /*4f70*/  IMAD R48, R40, 0x2, R24 ;  /* 0x0000000228307824 */ /* 0x000fe400078e0218 */
[----:B------:R-:W-:-:S04]  /*4f80*/  IMAD.WIDE R44, R26, 0x60, R70 ;  /* 0x000000601a2c7825 */ /* 0x000fc800078e0246 */
[----:B------:R-:W-:-:S04]  /*4f90*/  IMAD R49, R41, 0x2, R24 ;  /* 0x0000000229317824 */ /* 0x000fc800078e0218 */
[----:B------:R-:W-:Y:S05]  /*4fa0*/  @P3 BRA `(.L_x_1358) ;  /* 0x0000000000843947 */ /* 0x000fea0003800000 */
[----:B------:R-:W-:Y:S01]  /*4fb0*/  IMAD R43, R45, UR56, RZ ;  /* 0x000000382d2b7c24 */ /* 0x000fe2000f8e02ff */
[----:B------:R-:W-:Y:S01]  /*4fc0*/  ULDC UR4, c[0x0][0x320] ;  /* 0x0000c80000047ab9 */ /* 0x000fe20000000800 */
[----:B------:R-:W-:Y:S02]  /*4fd0*/  IMAD.MOV.U32 R40, RZ, RZ, R20 ;  /* 0x000000ffff287224 */ /* 0x000fe400078e0014 */
        /* <DEDUP_REMOVED lines=30> */
.L_x_1358:
[----:B------:R-:W-:Y:S05]  /*51c0*/  BSYNC B0 ;  /* 0x0000000000007941 */ /* 0x000fea0003800000 */
.L_x_1357:
[----:B------:R-:W-:Y:S01]  /*51d0*/  ISETP.GE.AND P3, PT, R221, R99, PT ;  /* 0x00000063dd00720c */ /* 0x000fe20003f66270 */
[----:B------:R-:W-:-:S12]  /*51e0*/  BSSY B0, `(.L_x_1359) ;  /* 0x0000025000007945 */ /* 0x000fd80003800000 */
[----:B------:R-:W-:Y:S05]  /*51f0*/  @P3 BRA `(.L_x_1360) ;  /* 0x00000000008c3947 */ /* 0x000fea0003800000 */
[----:B--2---:R-:W-:Y:S01]  /*5200*/  IADD3 R43, P3, R44, 0x40, RZ ;  /* 0x000000402c2b7810 */ /* 0x004fe20007f7e0ff */
[----:B------:R-:W-:Y:S01]  /*5210*/  IMAD.MOV.U32 R40, RZ, RZ, R20 ;  /* 0x000000ffff287224 */ /* 0x000fe200078e0014 */
[----:B------:R-:W-:Y:S01]  /*5220*/  ULDC UR4, c[0x0][0x320] ;  /* 0x0000c80000047ab9 */ /* 0x000fe20000000800 */
        /* <DEDUP_REMOVED lines=32> */
.L_x_1360:
[----:B------:R-:W-:Y:S05]  /*5430*/  BSYNC B0 ;  /* 0x0000000000007941 */ /* 0x000fea0003800000 */
.L_x_1359:
        /* <DEDUP_REMOVED lines=8> */
[----:B01----:R-:W-:Y:S01]  /*54c0*/  @!P4 VIADD R94, R94, 0x324c0 ;  /* 0x000324c05e5ec836 */ /* 0x003fe20000000000 */
[----:B------:R-:W-:-:S04]  /*54d0*/  IADD3 R2, R2, 0x1, RZ ;  /* 0x0000000102027810 */ /* 0x000fc80007ffe0ff */
        /* <DEDUP_REMOVED lines=12> */
.L_x_1309:
[----:B------:R-:W-:Y:S02]  /*55a0*/  ISETP.GE.AND P2, PT, R198, 0x1, PT ;  /* 0x00000001c600780c */ /* 0x000fe40003f46270 */
[----:B------:R-:W-:Y:S02]  /*55b0*/  CS2R R6, SRZ ;  /* 0x0000000000067805 */ /* 0x000fe4000001ff00 */
[----:B------:R-:W-:Y:S02]  /*55c0*/  PLOP3.LUT P1, PT, PT, PT, PT, 0x80, 0x0 ;  /* 0x000000000000781c */ /* 0x000fe40003f2f070 */
[----:B------:R-:W-:Y:S01]  /*55d0*/  CS2R R4, SRZ ;  /* 0x0000000000047805 */ /* 0x000fe2000001ff00 */
[----:B------:R-:W-:Y:S01]  /*55e0*/  IMAD.MOV.U32 R150, RZ, RZ, RZ ;  /* 0x000000ffff967224 */ /* 0x000fe200078e00ff */
[----:B------:R-:W-:Y:S02]  /*55f0*/  CS2R R148, SRZ ;  /* 0x0000000000947805 */ /* 0x000fe4000001ff00 */
[----:B------:R-:W-:-:S02]  /*5600*/  CS2R R146, SRZ ;  /* 0x0000000000927805 */ /* 0x000fc4000001ff00 */
[----:B------:R-:W-:Y:S02]  /*5610*/  CS2R R144, SRZ ;  /* 0x0000000000907805 */ /* 0x000fe4000001ff00 */
[----:B------:R-:W-:Y:S01]  /*5620*/  CS2R R142, SRZ ;  /* 0x00000000008e7805 */ /* 0x000fe2000001ff00 */
[----:B------:R-:W-:Y:S01]  /*5630*/  IMAD.MOV.U32 R141, RZ, RZ, RZ ;  /* 0x000000ffff8d7224 */ /* 0x000fe200078e00ff */
        /* <DEDUP_REMOVED lines=27> */
[----:B----4-:R-:W-:Y:S02]  /*57f0*/  CS2R R98, SRZ ;  /* 0x0000000000627805 */ /* 0x010fe4000001ff00 */
        /* <DEDUP_REMOVED lines=25> */
[----:B------:R-:W-:Y:S01]  /*5990*/  CS2R R36, SRZ ;  /* 0x0000000000247805 */ /* 0x000fe2000001ff00 */
[----:B------:R-:W-:Y:S01]  /*59a0*/  IMAD.MOV.U32 R0, RZ, RZ, RZ ;  /* 0x000000ffff007224 */ /* 0x000fe200078e00ff */
[----:B------:R-:W-:Y:S01]  /*59b0*/  CS2R R10, SRZ ;  /* 0x00000000000a7805 */ /* 0x000fe2000001ff00 */
[----:B------:R-:W-:Y:S02]  /*59c0*/  IMAD.MOV.U32 R31, RZ, RZ, RZ ;  /* 0x000000ffff1f7224 */ /* 0x000fe400078e00ff */
[----:B------:R-:W-:Y:S02]  /*59d0*/  IMAD.MOV.U32 R29, RZ, RZ, RZ ;  /* 0x000000ffff1d7224 */ /* 0x000fe400078e00ff */
[----:B------:R-:W-:Y:S02]  /*59e0*/  IMAD.MOV.U32 R27, RZ, RZ, RZ ;  /* 0x000000ffff1b7224 */ /* 0x000fe400078e00ff */
[----:B------:R-:W-:Y:S01]  /*59f0*/  IMAD.MOV.U32 R9, RZ, RZ, RZ ;  /* 0x000000ffff097224 */ /* 0x000fe200078e00ff */
[----:B------:R-:W-:Y:S06]  /*5a00*/  @P0 BRA `(.L_x_1362) ;  /* 0x00000000000c0947 */ /* 0x000fec0003800000 */
[----:B------:R-:W0:Y:S01]  /*5a10*/  FENCE.VIEW.ASYNC.G ;  /* 0x00000000000073c6 */ /* 0x000e220000000100 */
[----:B------:R-:W-:Y:S05]  /*5a20*/  WARPSYNC.ALL ;  /* 0x0000000000007948 */ /* 0x000fea0003800000 */
[----:B0-----:R-:W-:Y:S06]  /*5a30*/  BAR.ARV 0xc, 0x180 ;  /* 0x0306000000007b1d */ /* 0x001fec0000002000 */
.L_x_1362:
[----:B------:R-:W-:Y:S01]  /*5a40*/  CS2R R24, SRZ ;  /* 0x0000000000187805 */ /* 0x000fe2000001ff00 */
[----:B------:R-:W-:Y:S06]  /*5a50*/  @!P2 BRA `(.L_x_1363) ;  /* 0x0000007c00dca947 */ /* 0x000fec0003800000 */
[----:B------:R-:W-:-:S03]  /*5a60*/  UMOV UR4, 0xffffffff ;  /* 0xffffffff00047882 */ /* 0x000fc60000000000 */
[----:B------:R-:W-:Y:S05]  /*5a70*/  BRA.DIV UR4, `(.L_x_1364) ;  /* 0x0000013204707947 */ /* 0x000fea000b800000 */
[----:B------:R0:W1:Y:S02]  /*5a80*/  SHFL.IDX PT, R14, R234, RZ, 0x1f ;  /* 0x00001fffea0e7589 */ /* 0x00006400000e0000 */
.L_x_1613:
[----:B------:R-:W-:Y:S01]  /*5a90*/  VIADD R24, R18, 0x18400 ;  /* 0x0001840012187836 */ /* 0x000fe20000000000 */
[----:B-1----:R-:W-:Y:S01]  /*5aa0*/  LEA.HI R0, R14, R14, RZ, 0x1 ;  /* 0x0000000e0e007211 */ /* 0x002fe200078f08ff */
[----:B------:R-:W-:Y:S03]  /*5ab0*/  BSSY B6, `(.L_x_1365) ;  /* 0x0000015000067945 */ /* 0x000fe60003800000 */
[----:B------:R-:W-:Y:S02]  /*5ac0*/  LOP3.LUT P0, RZ, R24, 0x1bf, RZ, 0xc0, !PT ;  /* 0x000001bf18ff7812 */ /* 0x000fe4000780c0ff */
[----:B------:R-:W-:-:S05]  /*5ad0*/  LOP3.LUT R29, R0, 0xffffe, RZ, 0xc0, !PT ;  /* 0x000ffffe001d7812 */ /* 0x000fca00078ec0ff */
[----:B------:R-:W-:-:S06]  /*5ae0*/  IMAD.IADD R29, R14, 0x1, -R29 ;  /* 0x000000010e1d7824 */ /* 0x000fcc00078e0a1d */
[----:B------:R-:W-:Y:S05]  /*5af0*/  @!P0 BRA `(.L_x_1366) ;  /* 0x0000000000408947 */ /* 0x000fea0003800000 */
        /* <DEDUP_REMOVED lines=16> */
.L_x_1366:
[----:B------:R-:W-:Y:S05]  /*5c00*/  BSYNC B6 ;  /* 0x0000000000067941 */ /* 0x000fea0003800000 */
.L_x_1365:
        /* <DEDUP_REMOVED lines=12> */
.L_x_1370:
[----:B--2---:R2:W3:Y:S02]  /*5cd0*/  SYNCS.PHASECHK.TRANS64.TRYWAIT P0, [R18+URZ+0x32400], R3 ;  /* 0x03240003120075a7 */ /* 0x0044e4000800017f */
[----:B---3--:R-:W-:Y:S05]  /*5ce0*/  @!P0 NANOSLEEP.SYNCS 0x989680 ;  /* 0x009896800000895d */ /* 0x008fea0003900000 */
[----:B------:R-:W3:Y:S02]  /*5cf0*/  @!P0 SYNCS.PHASECHK.TRANS64 P0, [R18+URZ+0x32400], R3 ;  /* 0x03240003120085a7 */ /* 0x000ee4000800007f */
[----:B---3--:R-:W-:Y:S05]  /*5d00*/  @!P0 BRA `(.L_x_1370) ;  /* 0xfffffffc00f08947 */ /* 0x008fea000383ffff */
.L_x_1369:
[----:B------:R-:W-:Y:S05]  /*5d10*/  BSYNC B0 ;  /* 0x0000000000007941 */ /* 0x000fea0003800000 */
.L_x_1368:
[----:B------:R-:W-:Y:S05]  /*5d20*/  BRA `(.L_x_1371) ;  /* 0x00000020007c7947 */ /* 0x000fea0003800000 */
.L_x_1367:
        /* <DEDUP_REMOVED lines=35> */
[----:B0-2---:R-:W-:Y:S05]  /*5f60*/  CALL.ABS.NOINC R14 ;  /* 0x000000000e007343 */ /* 0x005fea0003c00000 */
.L_x_1373:
[----:B------:R-:W-:Y:S05]  /*5f70*/  BSYNC B6 ;  /* 0x0000000000067941 */ /* 0x000fea0003800000 */
.L_x_1372:
        /* <DEDUP_REMOVED lines=11> */
.L_x_1619:
[----:B------:R-:W-:Y:S01]  /*6030*/  IMAD.SHL.U32 R6, R227, 0x40, RZ ;  /* 0x00000040e3067824 */ /* 0x000fe200078e00ff */
[----:B------:R-:W-:Y:S01]  /*6040*/  ULDC UR4, c[0x0][0x448] ;  /* 0x0001120000047ab9 */ /* 0x000fe20000000800 */
[----:B------:R-:W-:Y:S01]  /*6050*/  BSSY B1, `(.L_x_1377) ;  /* 0x0000024000017945 */ /* 0x000fe20003800000 */
[----:B------:R-:W-:Y:S02]  /*6060*/  CS2R R10, SRZ ;  /* 0x00000000000a7805 */ /* 0x000fe4000001ff00 */
        /* <DEDUP_REMOVED lines=26> */
[----:B------:R-:W-:Y:S02]  /*6210*/  CS2R R6, SRZ ;  /* 0x0000000000067805 */ /* 0x000fe4000001ff00 */
[----:B------:R-:W-:Y:S01]  /*6220*/  @!P3 IADD3.X R31, R4, R231, RZ, P1, !PT ;  /* 0x000000e7041fb210 */ /* 0x000fe20000ffe4ff */
[----:B------:R-:W-:Y:S01]  /*6230*/  @!P2 IMAD.WIDE R14, R22, 0x2, R14 ;  /* 0x00000002160ea825 */ /* 0x000fe200078e020e */
[----:B------:R0:W5:Y:S03]  /*6240*/  @!P2 LD.E.64 R10, desc[UR60][R24.64] ;  /* 0x0000003c180aa980 */ /* 0x000166000c101b00 */
[----:B------:R-:W-:Y:S01]  /*6250*/  @!P3 IMAD.X R27, R0, 0x1, R231, P0 ;  /* 0x00000001001bb824 */ /* 0x000fe200000e06e7 */
[----:B------:R0:W5:Y:S04]  /*6260*/  @!P2 LD.E.64 R6, desc[UR60][R14.64] ;  /* 0x0000003c0e06a980 */ /* 0x000168000c101b00 */
[----:B------:R0:W5:Y:S04]  /*6270*/  @!P3 LD.E.64 R20, desc[UR60][R26.64] ;  /* 0x0000003c1a14b980 */ /* 0x000168000c101b00 */
[----:B------:R0:W5:Y:S02]  /*6280*/  @!P3 LD.E.64 R8, desc[UR60][R30.64] ;  /* 0x0000003c1e08b980 */ /* 0x000164000c101b00 */
.L_x_1378:
[----:B------:R-:W-:Y:S05]  /*6290*/  BSYNC B1 ;  /* 0x0000000000017941 */ /* 0x000fea0003800000 */
.L_x_1377:
[----:B------:R-:W-:Y:S01]  /*62a0*/  SHF.L.U32 R13, R12, 0x1f, RZ ;  /* 0x0000001f0c0d7819 */ /* 0x000fe200000006ff */
[----:B---3--:R-:W-:Y:S01]  /*62b0*/  IMAD R3, R211, 0x200, R28 ;  /* 0x00000200d3037824 */ /* 0x008fe200078e021c */
[----:B------:R-:W-:Y:S01]  /*62c0*/  LOP3.LUT P1, RZ, R227, 0x4, RZ, 0xc0, !PT ;  /* 0x00000004e3ff7812 */ /* 0x000fe2000782c0ff */
[----:B-----5:R-:W-:Y:S01]  /*62d0*/  IMAD.MOV.U32 R32, RZ, RZ, R10 ;  /* 0x000000ffff207224 */ /* 0x020fe200078e000a */
[----:B------:R-:W3:Y:S01]  /*62e0*/  SYNCS.PHASECHK.TRANS64.TRYWAIT P0, [R18+URZ+0x32400], R13 ;  /* 0x0324000d120075a7 */ /* 0x000ee2000800017f */
[----:B------:R-:W-:Y:S01]  /*62f0*/  IMAD R3, R3, 0x2, R18 ;  /* 0x0000000203037824 */ /* 0x000fe200078e0212 */
[--C-:B------:R-:W-:Y:S01]  /*6300*/  SHF.R.U64 R34, R10, 0x10, R11.reuse ;  /* 0x000000100a227819 */ /* 0x100fe2000000120b */
[--C-:B0-----:R-:W-:Y:S01]  /*6310*/  IMAD.MOV.U32 R14, RZ, RZ, R11.reuse ;  /* 0x000000ffff0e7224 */ /* 0x101fe200078e000b */
[----:B------:R-:W-:Y:S01]  /*6320*/  SHF.R.U32.HI R15, RZ, 0x10, R11 ;  /* 0x00000010ff0f7819 */ /* 0x000fe2000001160b */
[----:B-1----:R-:W-:Y:S01]  /*6330*/  IMAD.MOV.U32 R27, RZ, RZ, R6 ;  /* 0x000000ffff1b7224 */ /* 0x002fe200078e0006 */
[----:B------:R-:W-:Y:S01]  /*6340*/  SHF.R.U64 R36, R6, 0x10, R7 ;  /* 0x0000001006247819 */ /* 0x000fe20000001207 */
[----:B------:R-:W-:Y:S01]  /*6350*/  IMAD.MOV.U32 R33, RZ, RZ, R20 ;  /* 0x000000ffff217224 */ /* 0x000fe200078e0014 */
[--C-:B------:R-:W-:Y:S01]  /*6360*/  SHF.R.U64 R35, R20, 0x10, R21.reuse ;  /* 0x0000001014237819 */ /* 0x100fe20000001215 */
[--C-:B------:R-:W-:Y:S01]  /*6370*/  IMAD.MOV.U32 R11, RZ, RZ, R21.reuse ;  /* 0x000000ffff0b7224 */ /* 0x100fe200078e0015 */
[----:B------:R-:W-:Y:S01]  /*6380*/  SHF.R.U32.HI R20, RZ, 0x10, R21 ;  /* 0x00000010ff147819 */ /* 0x000fe20000011615 */
[--C-:B------:R-:W-:Y:S01]  /*6390*/  IMAD.MOV.U32 R10, RZ, RZ, R7.reuse ;  /* 0x000000ffff0a7224 */ /* 0x100fe200078e0007 */
[----:B------:R-:W-:Y:S01]  /*63a0*/  SHF.R.U32.HI R7, RZ, 0x10, R7 ;  /* 0x00000010ff077819 */ /* 0x000fe20000011607 */
[----:B------:R-:W-:Y:S01]  /*63b0*/  IMAD.MOV.U32 R31, RZ, RZ, R8 ;  /* 0x000000ffff1f7224 */ /* 0x000fe200078e0008 */
[----:B------:R-:W-:Y:S01]  /*63c0*/  VIMNMX R30, R5, 0x80, PT ;  /* 0x00000080051e7848 */ /* 0x000fe20003fe0100 */
[C---:B----4-:R-:W-:Y:S01]  /*63d0*/  VIADD R4, R3.reuse, 0x18400 ;  /* 0x0001840003047836 */ /* 0x050fe20000000000 */
[----:B------:R-:W-:Y:S01]  /*63e0*/  BSSY B1, `(.L_x_1379) ;  /* 0x000000f000017945 */ /* 0x000fe20003800000 */
[--C-:B------:R-:W-:Y:S01]  /*63f0*/  IMAD.MOV.U32 R6, RZ, RZ, R9.reuse ;  /* 0x000000ffff067224 */ /* 0x100fe200078e0009 */
[--C-:B------:R-:W-:Y:S01]  /*6400*/  SHF.R.U64 R37, R8, 0x10, R9.reuse ;  /* 0x0000001008257819 */ /* 0x100fe20000001209 */
[----:B--2---:R-:W-:Y:S01]  /*6410*/  VIADD R0, R3, 0x18440 ;  /* 0x0001844003007836 */ /* 0x004fe20000000000 */
[----:B------:R-:W-:Y:S01]  /*6420*/  SHF.R.U32.HI R8, RZ, 0x10, R9 ;  /* 0x00000010ff087819 */ /* 0x000fe20000011609 */
[----:B------:R-:W-:Y:S01]  /*6430*/  @P1 VIADD R0, R4, 0xffffffc0 ;  /* 0xffffffc004001836 */ /* 0x000fe20000000000 */
[----:B------:R-:W-:-:S02]  /*6440*/  PRMT R32, R32, 0x5410, R14 ;  /* 0x0000541020207816 */ /* 0x000fc4000000000e */
[----:B------:R-:W-:Y:S02]  /*6450*/  PRMT R34, R34, 0x5410, R15 ;  /* 0x0000541022227816 */ /* 0x000fe4000000000f */
[----:B------:R-:W-:Y:S02]  /*6460*/  PRMT R33, R33, 0x5410, R11 ;  /* 0x0000541021217816 */ /* 0x000fe4000000000b */
[----:B------:R-:W-:Y:S02]  /*6470*/  PRMT R35, R35, 0x5410, R20 ;  /* 0x0000541023237816 */ /* 0x000fe40000000014 */
[----:B------:R-:W-:Y:S02]  /*6480*/  ISETP.GE.AND P1, PT, R19, R30, PT ;  /* 0x0000001e1300720c */ /* 0x000fe40003f26270 */
[----:B------:R-:W-:Y:S02]  /*6490*/  PRMT R27, R27, 0x5410, R10 ;  /* 0x000054101b1b7816 */ /* 0x000fe4000000000a */
[----:B------:R-:W-:-:S02]  /*64a0*/  PRMT R36, R36, 0x5410, R7 ;  /* 0x0000541024247816 */ /* 0x000fc40000000007 */
[----:B------:R-:W-:Y:S01]  /*64b0*/  PRMT R31, R31, 0x5410, R6 ;  /* 0x000054101f1f7816 */ /* 0x000fe20000000006 */
[----:B---3--:R-:W-:Y:S06]  /*64c0*/  @!P0 BRA `(.L_x_1380) ;  /* 0x0000012800748947 */ /* 0x008fec0003800000 */
.L_x_1620:
[----:B------:R-:W-:Y:S05]  /*64d0*/  BSYNC B1 ;  /* 0x0000000000017941 */ /* 0x000fea0003800000 */
.L_x_1379:
        /* <DEDUP_REMOVED lines=9> */
[----:B------:R-:W-:Y:S02]  /*6570*/  HADD2.F32 R15, -RZ, R27.H0_H0 ;  /* 0x2000001bff0f7230 */ /* 0x000fe40000004100 */
[----:B0-----:R-:W-:Y:S02]  /*6580*/  HADD2.F32 R13, -RZ, R32.H0_H0 ;  /* 0x20000020ff0d7230 */ /* 0x001fe40000004100 */
        /* <DEDUP_REMOVED lines=35> */
.L_x_1384:
[----:B------:R-:W-:Y:S05]  /*67c0*/  BSYNC B2 ;  /* 0x0000000000027941 */ /* 0x000fea0003800000 */
.L_x_1383:
[----:B------:R-:W-:Y:S05]  /*67d0*/  @P1 BRA `(.L_x_1382) ;  /* 0x0000000000981947 */ /* 0x000fea0003800000 */
[----:B-1----:R-:W1:Y:S01]  /*67e0*/  LDS.128 R4, [R0] ;  /* 0x0000000000047984 */ /* 0x002e620000000c00 */
        /* <DEDUP_REMOVED lines=37> */
.L_x_1382:
[----:B------:R-:W-:Y:S05]  /*6a40*/  BSYNC B1 ;  /* 0x0000000000017941 */ /* 0x000fea0003800000 */
.L_x_1381:
        /* <DEDUP_REMOVED lines=9> */
[--C-:B------:R-:W-:Y:S02]  /*6ae0*/  HADD2.F32 R24, -RZ, R27.reuse.H0_H0 ;  /* 0x2000001bff187230 */ /* 0x100fe40000004100 */
        /* <DEDUP_REMOVED lines=8> */
[-C--:B0-----:R-:W-:Y:S01]  /*6b70*/  FMUL.FTZ R13, R24, R4.reuse ;  /* 0x00000004180d7220 */ /* 0x081fe20000410000 */
[----:B------:R-:W-:Y:S01]  /*6b80*/  FMUL.FTZ R15, R20, R4 ;  /* 0x00000004140f7220 */ /* 0x000fe20000410000 */
        /* <DEDUP_REMOVED lines=25> */
.L_x_1387:
[----:B------:R-:W-:Y:S05]  /*6d20*/  BSYNC B1 ;  /* 0x0000000000017941 */ /* 0x000fea0003800000 */
.L_x_1386:
[----:B------:R-:W-:Y:S05]  /*6d30*/  @P1 BRA `(.L_x_1385) ;  /* 0x0000001000541947 */ /* 0x000fea0003800000 */
[----:B-1----:R-:W1:Y:S01]  /*6d40*/  LDS.128 R4, [R0+0x2000] ;  /* 0x0020000000047984 */ /* 0x002e620000000c00 */
[----:B------:R-:W-:Y:S02]  /*6d50*/  HADD2.F32 R15, -RZ, R31.H0_H0 ;  /* 0x2000001fff0f7230 */ /* 0x000fe40000004100 */
[----:B0-----:R-:W-:Y:S02]  /*6d60*/  HADD2.F32 R13, -RZ, R33.H0_H0 ;  /* 0x20000021ff0d7230 */ /* 0x001fe40000004100 */
        /* <DEDUP_REMOVED lines=9> */
[----:B------:R-:W-:Y:S01]  /*6e00*/  FMUL.FTZ R20, R13, R4 ;  /* 0x000000040d147220 */ /* 0x000fe20000410000 */
[----:B------:R-:W-:-:S02]  /*6e10*/  HADD2.F32 R9, -RZ, R6.H0_H0 ;  /* 0x20000006ff097230 */ /* 0x000fc40000004100 */
[----:B------:R-:W-:Y:S01]  /*6e20*/  FMUL.FTZ R11, R26, R5 ;  /* 0x000000051a0b7220 */ /* 0x000fe20000410000 */
[----:B------:R-:W-:Y:S01]  /*6e30*/  FFMA.FTZ R4, R13, R3, -R14 ;  /* 0x000000030d047223 */ /* 0x000fe2000001080e */
[--C-:B------:R-:W-:Y:S02]  /*6e40*/  HADD2.F32 R10, -RZ, R7.reuse.H0_H0 ;  /* 0x20000007ff0a7230 */ /* 0x100fe40000004100 */
[C---:B------:R-:W-:Y:S01]  /*6e50*/  FMUL.FTZ R13, R24.reuse, R5 ;  /* 0x00000005180d7220 */ /* 0x040fe20000410000 */
[----:B------:R-:W-:Y:S02]  /*6e60*/  HADD2.F32 R6, -RZ, R6.H1_H1 ;  /* 0x30000006ff067230 */ /* 0x000fe40000004100 */
[----:B------:R-:W-:Y:S01]  /*6e70*/  FFMA.FTZ R3, R15, R3, R20 ;  /* 0x000000030f037223 */ /* 0x000fe20000010014 */
[----:B------:R-:W-:Y:S02]  /*6e80*/  HADD2.F32 R7, -RZ, R7.H1_H1 ;  /* 0x30000007ff077230 */ /* 0x000fe40000004100 */
[----:B------:R-:W-:Y:S01]  /*6e90*/  FFMA.FTZ R5, R24, R8, -R11 ;  /* 0x0000000818057223 */ /* 0x000fe2000001080b */
[----:B------:R-:W-:-:S02]  /*6ea0*/  HADD2.F32 R15, -RZ, R33.H1_H1 ;  /* 0x30000021ff0f7230 */ /* 0x000fc40000004100 */
[----:B------:R-:W-:Y:S01]  /*6eb0*/  FFMA.FTZ R8, R26, R8, R13 ;  /* 0x000000081a087223 */ /* 0x000fe2000001000d */
[----:B------:R-:W-:Y:S02]  /*6ec0*/  HADD2.F32 R24, -RZ, R35.H1_H1 ;  /* 0x30000023ff187230 */ /* 0x000fe40000004100 */
[-C--:B------:R-:W-:Y:S01]  /*6ed0*/  FMUL.FTZ R14, R21, R6.reuse ;  /* 0x00000006150e7220 */ /* 0x080fe20000410000 */
[-C--:B------:R-:W-:Y:S01]  /*6ee0*/  FMUL.FTZ R11, R28, R7.reuse ;  /* 0x000000071c0b7220 */ /* 0x080fe20000410000 */
[----:B------:R-:W-:Y:S01]  /*6ef0*/  FMUL.FTZ R20, R15, R6 ;  /* 0x000000060f147220 */ /* 0x000fe20000410000 */
[----:B------:R-:W-:Y:S01]  /*6f00*/  F2FP.F16.F32.PACK_AB R4, R3, R4 ;  /* 0x000000040304723e */ /* 0x000fe200000000ff */
        /* <DEDUP_REMOVED lines=10> */
.L_x_1375:
[----:B------:R-:W-:-:S03]  /*6fb0*/  UMOV UR4, 0xffffffff ;  /* 0xffffffff00047882 */ /* 0x000fc60000000000 */
[----:B------:R-:W-:Y:S05]  /*6fc0*/  BRA.DIV UR4, `(.L_x_1388) ;  /* 0x0000011e04c87947 */ /* 0x000fea000b800000 */
[----:B------:R1:W2:Y:S04]  /*6fd0*/  SHFL.IDX PT, R0, R25, RZ, 0x1c1f ;  /* 0x001c1fff19007589 */ /* 0x0002a800000e0000 */
[----:B------:R1:W3:Y:S04]  /*6fe0*/  SHFL.IDX PT, R3, R24, RZ, 0x1c1f ;  /* 0x001c1fff18037589 */ /* 0x0002e800000e0000 */
[----:B------:R1:W4:Y:S04]  /*6ff0*/  SHFL.IDX PT, R20, R27, RZ, 0x1c1f ;  /* 0x001c1fff1b147589 */ /* 0x00032800000e0000 */
[----:B------:R1:W0:Y:S02]  /*7000*/  SHFL.IDX PT, R14, R26, RZ, 0x1c1f ;  /* 0x001c1fff1a0e7589 */ /* 0x00022400000e0000 */
.L_x_1626:
[----:B------:R-:W-:Y:S01]  /*7010*/  ULDC UR4, c[0x0][0x448] ;  /* 0x0001120000047ab9 */ /* 0x000fe20000000800 */
[----:B------:R-:W-:Y:S01]  /*7020*/  LEA.HI R6, R222, R222, RZ, 0x1 ;  /* 0x000000dede067211 */ /* 0x000fe200078f08ff */
[----:B------:R-:W-:Y:S01]  /*7030*/  IMAD R4, R97, UR4, RZ ;  /* 0x0000000461047c24 */ /* 0x000fe2000f8e02ff */
[----:B------:R-:W-:Y:S01]  /*7040*/  BSSY B1, `(.L_x_1389) ;  /* 0x0000017000017945 */ /* 0x000fe20003800000 */
[----:B------:R-:W-:Y:S02]  /*7050*/  CS2R R10, SRZ ;  /* 0x00000000000a7805 */ /* 0x000fe4000001ff00 */
[----:B------:R-:W-:Y:S01]  /*7060*/  LOP3.LUT R7, R6, 0xfffffffe, RZ, 0xc0, !PT ;  /* 0xfffffffe06077812 */ /* 0x000fe200078ec0ff */
[----:B------:R-:W-:Y:S01]  /*7070*/  IMAD R13, R33, -0x80, R4 ;  /* 0xffffff80210d7824 */ /* 0x000fe200078e0204 */
[----:B------:R-:W-:Y:S02]  /*7080*/  ISETP.GE.AND P0, PT, R5, R4, PT ;  /* 0x000000040500720c */ /* 0x000fe40003f06270 */
[----:B------:R-:W-:-:S02]  /*7090*/  CS2R R4, SRZ ;  /* 0x0000000000047805 */ /* 0x000fc4000001ff00 */
[----:B------:R-:W-:Y:S01]  /*70a0*/  CS2R R8, SRZ ;  /* 0x0000000000087805 */ /* 0x000fe2000001ff00 */
[----:B------:R-:W-:Y:S01]  /*70b0*/  IMAD.IADD R12, R222, 0x1, -R7 ;  /* 0x00000001de0c7824 */ /* 0x000fe200078e0a07 */
[----:B------:R-:W-:-:S04]  /*70c0*/  CS2R R6, SRZ ;  /* 0x0000000000067805 */ /* 0x000fc8000001ff00 */
[----:B------:R-:W-:-:S03]  /*70d0*/  SHF.L.U32 R21, R12, 0x1f, RZ ;  /* 0x0000001f0c157819 */ /* 0x000fc600000006ff */
[----:B------:R-:W-:Y:S05]  /*70e0*/  @P0 BRA `(.L_x_1390) ;  /* 0x0000000000300947 */ /* 0x000fea0003800000 */
[----:B------:R-:W-:Y:S01]  /*70f0*/  ULDC UR4, c[0x0][0x3f4] ;  /* 0x0000fd0000047ab9 */ /* 0x000fe20000000800 */
[C---:B------:R-:W-:Y:S01]  /*7100*/  IMAD.SHL.U32 R15, R16.reuse, 0x2, RZ ;  /* 0x00000002100f7824 */ /* 0x040fe200078e00ff */
[C---:B------:R-:W-:Y:S02]  /*7110*/  ISETP.GE.AND P2, PT, R16.reuse, UR4, PT ;  /* 0x0000000410007c0c */ /* 0x040fe4000bf46270 */
[----:B------:R-:W-:Y:S02]  /*7120*/  SHF.L.U64.HI R7, R16, 0x1, R17 ;  /* 0x0000000110077819 */ /* 0x000fe40000010211 */
[-C--:B-1-3--:R-:W-:Y:S02]  /*7130*/  IADD3 R24, P0, R3, R15.reuse, RZ ;  /* 0x0000000f03187210 */ /* 0x08afe40007f1e0ff */
[----:B0-----:R-:W-:-:S03]  /*7140*/  IADD3 R14, P1, R14, R15, RZ ;  /* 0x0000000f0e0e7210 */ /* 0x001fc60007f3e0ff */
[--C-:B--2---:R-:W-:Y:S02]  /*7150*/  IMAD.X R25, R0, 0x1, R7.reuse, P0 ;  /* 0x0000000100197824 */ /* 0x104fe400000e0607 */
[----:B----4-:R-:W-:Y:S01]  /*7160*/  IMAD.X R15, R20, 0x1, R7, P1 ;  /* 0x00000001140f7824 */ /* 0x010fe200008e0607 */
[----:B------:R-:W-:Y:S01]  /*7170*/  CS2R R6, SRZ ;  /* 0x0000000000067805 */ /* 0x000fe2000001ff00 */
[----:B------:R-:W-:Y:S06]  /*7180*/  @P2 BRA `(.L_x_1390) ;  /* 0x0000000000082947 */ /* 0x000fec0003800000 */
[----:B------:R0:W5:Y:S04]  /*7190*/  LD.E.128 R8, desc[UR60][R24.64] ;  /* 0x0000003c18087980 */ /* 0x000168000c101d00 */
[----:B------:R0:W5:Y:S02]  /*71a0*/  LD.E.128 R4, desc[UR60][R14.64] ;  /* 0x0000003c0e047980 */ /* 0x000164000c101d00 */
.L_x_1390:
[----:B------:R-:W-:Y:S05]  /*71b0*/  BSYNC B1 ;  /* 0x0000000000017941 */ /* 0x000fea0003800000 */
.L_x_1389:
[----:B------:R-:W1:Y:S01]  /*71c0*/  SYNCS.PHASECHK.TRANS64.TRYWAIT P1, [R18+URZ+0x32400], R21 ;  /* 0x03240015120075a7 */ /* 0x000e62000802017f */
[----:B-----5:R-:W-:Y:S01]  /*71d0*/  IMAD.MOV.U32 R42, RZ, RZ, R10 ;  /* 0x000000ffff2a7224 */ /* 0x020fe200078e000a */
[----:B------:R-:W-:Y:S01]  /*71e0*/  SHF.R.U64 R43, R8, 0x10, R9 ;  /* 0x00000010082b7819 */ /* 0x000fe20000001209 */
[----:B--2---:R-:W-:Y:S01]  /*71f0*/  IMAD.MOV.U32 R0, RZ, RZ, R11 ;  /* 0x000000ffff007224 */ /* 0x004fe200078e000b */
[----:B------:R-:W-:Y:S01]  /*7200*/  SHF.R.U64 R45, R4, 0x10, R5 ;  /* 0x00000010042d7819 */ /* 0x000fe20000001205 */
[----:B------:R-:W-:Y:S01]  /*7210*/  IMAD.MOV.U32 R41, RZ, RZ, R8 ;  /* 0x000000ffff297224 */ /* 0x000fe200078e0008 */
[----:B------:R-:W-:Y:S01]  /*7220*/  SHF.R.U64 R44, R10, 0x10, R11 ;  /* 0x000000100a2c7819 */ /* 0x000fe2000000120b */
[----:B------:R-:W-:Y:S01]  /*7230*/  IMAD.MOV.U32 R40, RZ, RZ, R4 ;  /* 0x000000ffff287224 */ /* 0x000fe200078e0004 */
[----:B------:R-:W-:Y:S01]  /*7240*/  PRMT R42, R42, 0x5410, R0 ;  /* 0x000054102a2a7816 */ /* 0x000fe20000000000 */
[----:B0-----:R-:W-:Y:S01]  /*7250*/  IMAD.MOV.U32 R14, RZ, RZ, R9 ;  /* 0x000000ffff0e7224 */ /* 0x001fe200078e0009 */
[----:B------:R-:W-:Y:S01]  /*7260*/  VIMNMX R0, R13, 0x80, PT ;  /* 0x000000800d007848 */ /* 0x000fe20003fe0100 */
[----:B------:R-:W-:Y:S01]  /*7270*/  IMAD.MOV.U32 R8, RZ, RZ, R5 ;  /* 0x000000ffff087224 */ /* 0x000fe200078e0005 */
[----:B------:R-:W-:Y:S01]  /*7280*/  SHF.R.U64 R46, R6, 0x10, R7 ;  /* 0x00000010062e7819 */ /* 0x000fe20000001207 */
[----:B------:R-:W-:Y:S01]  /*7290*/  IMAD.MOV.U32 R38, RZ, RZ, R6 ;  /* 0x000000ffff267224 */ /* 0x000fe200078e0006 */
[----:B------:R-:W-:Y:S01]  /*72a0*/  SHF.R.U32.HI R9, RZ, 0x10, R9 ;  /* 0x00000010ff097819 */ /* 0x000fe20000011609 */
[----:B------:R-:W-:Y:S01]  /*72b0*/  IMAD.MOV.U32 R4, RZ, RZ, R7 ;  /* 0x000000ffff047224 */ /* 0x000fe200078e0007 */
[----:B---3--:R-:W0:Y:S01]  /*72c0*/  LDC R3, c[0x0][0x3f4] ;  /* 0x0000fd00ff037b82 */ /* 0x008e220000000800 */
[----:B------:R-:W-:Y:S01]  /*72d0*/  SHF.R.U32.HI R10, RZ, 0x10, R11 ;  /* 0x00000010ff0a7819 */ /* 0x000fe2000001160b */
[----:B------:R-:W-:Y:S01]  /*72e0*/  BSSY B1, `(.L_x_1391) ;  /* 0x000000f000017945 */ /* 0x000fe20003800000 */
[----:B------:R-:W-:-:S02]  /*72f0*/  SHF.R.U32.HI R5, RZ, 0x10, R5 ;  /* 0x00000010ff057819 */ /* 0x000fc40000011605 */
[----:B------:R-:W-:Y:S02]  /*7300*/  SHF.R.U32.HI R6, RZ, 0x10, R7 ;  /* 0x00000010ff067819 */ /* 0x000fe40000011607 */
[----:B------:R-:W-:Y:S02]  /*7310*/  PRMT R41, R41, 0x5410, R14 ;  /* 0x0000541029297816 */ /* 0x000fe4000000000e */
[----:B------:R-:W-:Y:S02]  /*7320*/  PRMT R43, R43, 0x5410, R9 ;  /* 0x000054102b2b7816 */ /* 0x000fe40000000009 */
[----:B------:R-:W-:Y:S02]  /*7330*/  PRMT R44, R44, 0x5410, R10 ;  /* 0x000054102c2c7816 */ /* 0x000fe4000000000a */
[----:B------:R-:W-:Y:S02]  /*7340*/  PRMT R40, R40, 0x5410, R8 ;  /* 0x0000541028287816 */ /* 0x000fe40000000008 */
[----:B------:R-:W-:-:S02]  /*7350*/  PRMT R45, R45, 0x5410, R5 ;  /* 0x000054102d2d7816 */ /* 0x000fc40000000005 */
[----:B------:R-:W-:Y:S02]  /*7360*/  PRMT R38, R38, 0x5410, R4 ;  /* 0x0000541026267816 */ /* 0x000fe40000000004 */
[----:B------:R-:W-:Y:S02]  /*7370*/  PRMT R46, R46, 0x5410, R6 ;  /* 0x000054102e2e7816 */ /* 0x000fe40000000006 */
[----:B0-----:R-:W-:-:S04]  /*7380*/  ISETP.GE.AND P0, PT, R16, R3, PT ;  /* 0x000000031000720c */ /* 0x001fc80003f06270 */
[-C--:B------:R-:W-:Y:S02]  /*7390*/  ISETP.GE.OR P2, PT, R19, R0.reuse, P0 ;  /* 0x000000001300720c */ /* 0x080fe40000746670 */
[----:B------:R-:W-:Y:S01]  /*73a0*/  ISETP.GE.OR P0, PT, R221, R0, P0 ;  /* 0x00000000dd00720c */ /* 0x000fe20000706670 */
[----:B------:R-:W-:Y:S01]  /*73b0*/  IMAD.IADD R0, R16, 0x1, R3 ;  /* 0x0000000110007824 */ /* 0x000fe200078e0203 */
[----:B-1----:R-:W-:Y:S11]  /*73c0*/  @!P1 BRA `(.L_x_1392) ;  /* 0x0000011c00389947 */ /* 0x002ff60003800000 */
.L_x_1627:
[----:B------:R-:W-:Y:S05]  /*73d0*/  BSYNC B1 ;  /* 0x0000000000017941 */ /* 0x000fea0003800000 */
.L_x_1391:
        /* <DEDUP_REMOVED lines=17> */
[----:B------:R-:W4:Y:S01]  /*74f0*/  LDS.128 R8, [R36+0x18400] ;  /* 0x0184000024087984 */ /* 0x000f220000000c00 */
[--C-:B-1----:R-:W-:Y:S02]  /*7500*/  HADD2.F32 R0, -RZ, R4.reuse.H0_H0 ;  /* 0x20000004ff007230 */ /* 0x102fe40000004100 */
[----:B------:R-:W-:Y:S02]  /*7510*/  HADD2.F32 R13, -RZ, R5.H0_H0 ;  /* 0x20000005ff0d7230 */ /* 0x000fe40000004100 */
[----:B------:R-:W-:Y:S02]  /*7520*/  HADD2.F32 R4, -RZ, R4.H1_H1 ;  /* 0x30000004ff047230 */ /* 0x000fe40000004100 */
[--C-:B----4-:R-:W-:Y:S02]  /*7530*/  HADD2.F32 R20, -RZ, R8.reuse.H0_H0 ;  /* 0x20000008ff147230 */ /* 0x110fe40000004100 */
[----:B0-----:R-:W-:Y:S02]  /*7540*/  HADD2.F32 R21, -RZ, R9.H0_H0 ;  /* 0x20000009ff157230 */ /* 0x001fe40000004100 */
[----:B------:R-:W-:-:S02]  /*7550*/  HADD2.F32 R8, -RZ, R8.H1_H1 ;  /* 0x30000008ff087230 */ /* 0x000fc40000004100 */
[C---:B------:R-:W-:Y:S01]  /*7560*/  FMUL.FTZ R35, R20.reuse, R31 ;  /* 0x0000001f14237220 */ /* 0x040fe20000410000 */
[-C--:B------:R-:W-:Y:S01]  /*7570*/  FMUL.FTZ R37, R20, R27.reuse ;  /* 0x0000001b14257220 */ /* 0x080fe20000410000 */
[----:B------:R-:W-:Y:S02]  /*7580*/  HADD2.F32 R20, -RZ, R40.H1_H1 ;  /* 0x30000028ff147230 */ /* 0x000fe40000004100 */
[C---:B------:R-:W-:Y:S01]  /*7590*/  FFMA.FTZ R35, R0.reuse, R27, -R35 ;  /* 0x0000001b00237223 */ /* 0x040fe20000010823 */
[----:B------:R-:W-:Y:S01]  /*75a0*/  FFMA.FTZ R37, R0, R31, R37 ;  /* 0x0000001f00257223 */ /* 0x000fe20000010025 */
[----:B------:R-:W-:Y:S02]  /*75b0*/  HADD2.F32 R0, -RZ, R41.H1_H1 ;  /* 0x30000029ff007230 */ /* 0x000fe40000004100 */
[----:B------:R-:W-:Y:S01]  /*75c0*/  FMUL.FTZ R30, R21, R20 ;  /* 0x00000014151e7220 */ /* 0x000fe20000410000 */
[----:B------:R-:W-:Y:S02]  /*75d0*/  HADD2.F32 R27, -RZ, R43.H0_H0 ;  /* 0x2000002bff1b7230 */ /* 0x000fe40000004100 */
[----:B------:R-:W-:Y:S01]  /*75e0*/  FMUL.FTZ R39, R8, R33 ;  /* 0x0000002108277220 */ /* 0x000fe20000410000 */
[----:B------:R-:W-:-:S02]  /*75f0*/  HADD2.F32 R9, -RZ, R9.H1_H1 ;  /* 0x30000009ff097230 */ /* 0x000fc40000004100 */
[-C--:B------:R-:W-:Y:S01]  /*7600*/  FMUL.FTZ R21, R21, R0.reuse ;  /* 0x0000000015157220 */ /* 0x080fe20000410000 */
[C---:B------:R-:W-:Y:S01]  /*7610*/  FFMA.FTZ R30, R13.reuse, R0, -R30 ;  /* 0x000000000d1e7223 */ /* 0x040fe2000001081e */
[-C--:B------:R-:W-:Y:S01]  /*7620*/  FMUL.FTZ R31, R8, R27.reuse ;  /* 0x0000001b081f7220 */ /* 0x080fe20000410000 */
[----:B------:R-:W-:Y:S02]  /*7630*/  HADD2.F32 R8, -RZ, R45.H1_H1 ;  /* 0x3000002dff087230 */ /* 0x000fe40000004100 */
[----:B------:R-:W-:Y:S01]  /*7640*/  FFMA.FTZ R20, R13, R20, R21 ;  /* 0x000000140d147223 */ /* 0x000fe20000010015 */
[----:B------:R-:W-:Y:S02]  /*7650*/  HADD2.F32 R0, -RZ, R43.H1_H1 ;  /* 0x3000002bff007230 */ /* 0x000fe40000004100 */
[C---:B------:R-:W-:Y:S01]  /*7660*/  FFMA.FTZ R26, R4.reuse, R27, -R39 ;  /* 0x0000001b041a7223 */ /* 0x040fe20000010827 */
[----:B------:R-:W-:Y:S02]  /*7670*/  HADD2.F32 R24, -RZ, R10.H0_H0 ;  /* 0x2000000aff187230 */ /* 0x000fe40000004100 */
[----:B------:R-:W-:Y:S01]  /*7680*/  FFMA.FTZ R28, R4, R33, R31 ;  /* 0x00000021041c7223 */ /* 0x000fe2000001001f */
[----:B------:R-:W-:-:S02]  /*7690*/  HADD2.F32 R21, -RZ, R38.H0_H0 ;  /* 0x20000026ff157230 */ /* 0x000fc40000004100 */
[C---:B------:R-:W-:Y:S01]  /*76a0*/  FMUL.FTZ R4, R9.reuse, R8 ;  /* 0x0000000809047220 */ /* 0x040fe20000410000 */
[----:B------:R-:W-:Y:S02]  /*76b0*/  HADD2.F32 R5, -RZ, R5.H1_H1 ;  /* 0x30000005ff057230 */ /* 0x000fe40000004100 */
[-C--:B------:R-:W-:Y:S01]  /*76c0*/  FMUL.FTZ R32, R9, R0.reuse ;  /* 0x0000000009207220 */ /* 0x080fe20000410000 */
[----:B------:R-:W-:Y:S02]  /*76d0*/  HADD2.F32 R14, -RZ, R6.H0_H0 ;  /* 0x20000006ff0e7230 */ /* 0x000fe40000004100 */
[----:B------:R-:W-:Y:S01]  /*76e0*/  FMUL.FTZ R39, R24, R21 ;  /* 0x0000001518277220 */ /* 0x000fe20000410000 */
[----:B------:R-:W-:Y:S02]  /*76f0*/  HADD2.F32 R13, -RZ, R42.H0_H0 ;  /* 0x2000002aff0d7230 */ /* 0x000fe40000004100 */
[----:B------:R-:W-:Y:S01]  /*7700*/  FFMA.FTZ R31, R5, R0, -R4 ;  /* 0x00000000051f7223 */ /* 0x000fe20000010804 */
[----:B------:R-:W-:-:S02]  /*7710*/  HADD2.F32 R10, -RZ, R10.H1_H1 ;  /* 0x3000000aff0a7230 */ /* 0x000fc40000004100 */
[----:B------:R-:W-:Y:S01]  /*7720*/  FFMA.FTZ R33, R5, R8, R32 ;  /* 0x0000000805217223 */ /* 0x000fe20000010020 */
        /* <DEDUP_REMOVED lines=8> */
[----:B------:R-:W-:Y:S02]  /*77b0*/  HADD2.F32 R8, -RZ, R38.H1_H1 ;  /* 0x30000026ff087230 */ /* 0x000fe40000004100 */
[----:B------:R-:W-:Y:S01]  /*77c0*/  FFMA.FTZ R24, R14, R21, R24 ;  /* 0x000000150e187223 */ /* 0x000fe20000010018 */
[----:B------:R-:W-:Y:S02]  /*77d0*/  HADD2.F32 R0, -RZ, R42.H1_H1 ;  /* 0x3000002aff007230 */ /* 0x000fe40000004100 */
[C---:B------:R-:W-:Y:S01]  /*77e0*/  FFMA.FTZ R14, R6.reuse, R9, -R5 ;  /* 0x00000009060e7223 */ /* 0x040fe20000010805 */
[----:B------:R-:W-:Y:S02]  /*77f0*/  HADD2.F32 R11, -RZ, R11.H1_H1 ;  /* 0x3000000bff0b7230 */ /* 0x000fe40000004100 */
[----:B------:R-:W-:Y:S01]  /*7800*/  FFMA.FTZ R13, R6, R27, R13 ;  /* 0x0000001b060d7223 */ /* 0x000fe2000001000d */
[----:B------:R-:W-:-:S02]  /*7810*/  HADD2.F32 R10, -RZ, R46.H1_H1 ;  /* 0x3000002eff0a7230 */ /* 0x000fc40000004100 */
[C---:B------:R-:W-:Y:S01]  /*7820*/  FMUL.FTZ R6, R25.reuse, R8 ;  /* 0x0000000819067220 */ /* 0x040fe20000410000 */
[----:B------:R-:W-:Y:S02]  /*7830*/  HADD2.F32 R4, -RZ, R44.H1_H1 ;  /* 0x3000002cff047230 */ /* 0x000fe40000004100 */
[----:B------:R-:W-:Y:S01]  /*7840*/  FMUL.FTZ R25, R25, R0 ;  /* 0x0000000019197220 */ /* 0x000fe20000410000 */
[--C-:B------:R-:W-:Y:S02]  /*7850*/  HADD2.F32 R15, -RZ, R7.reuse.H0_H0 ;  /* 0x20000007ff0f7230 */ /* 0x100fe40000004100 */
[C---:B------:R-:W-:Y:S01]  /*7860*/  FMUL.FTZ R32, R11.reuse, R10 ;  /* 0x0000000a0b207220 */ /* 0x040fe20000410000 */
[----:B------:R-:W-:Y:S02]  /*7870*/  HADD2.F32 R7, -RZ, R7.H1_H1 ;  /* 0x30000007ff077230 */ /* 0x000fe40000004100 */
[----:B------:R-:W-:Y:S01]  /*7880*/  FMUL.FTZ R5, R11, R4 ;  /* 0x000000040b057220 */ /* 0x000fe20000410000 */
[----:B------:R-:W-:Y:S01]  /*7890*/  F2FP.F16.F32.PACK_AB R9, R33, R20 ;  /* 0x000000142109723e */ /* 0x000fe200000000ff */
        /* <DEDUP_REMOVED lines=13> */
.L_x_1394:
[----:B------:R-:W-:Y:S05]  /*7970*/  BSYNC B1 ;  /* 0x0000000000017941 */ /* 0x000fea0003800000 */
.L_x_1393:
[----:B------:R-:W-:Y:S05]  /*7980*/  @P0 BRA `(.L_x_1385) ;  /* 0x0000000400400947 */ /* 0x000fea0003800000 */
[--C-:B------:R-:W-:Y:S01]  /*7990*/  SHF.R.U32.HI R0, RZ, 0x3, R210.reuse ;  /* 0x00000003ff007819 */ /* 0x100fe200000116d2 */
[----:B-1----:R-:W1:Y:S01]  /*79a0*/  LDS.128 R4, [R233+0x18400] ;  /* 0x01840000e9047984 */ /* 0x002e620000000c00 */
[----:B------:R-:W-:Y:S02]  /*79b0*/  HADD2.F32 R26, -RZ, R41.H0_H0 ;  /* 0x20000029ff1a7230 */ /* 0x000fe40000004100 */
[----:B------:R-:W-:Y:S01]  /*79c0*/  LOP3.LUT R3, R0, R3, R210, 0x1e, !PT ;  /* 0x0000000300037212 */ /* 0x000fe200078e1ed2 */
[--C-:B------:R-:W-:Y:S02]  /*79d0*/  HADD2.F32 R28, -RZ, R40.reuse.H0_H0 ;  /* 0x20000028ff1c7230 */ /* 0x100fe40000004100 */
[----:B------:R-:W-:Y:S02]  /*79e0*/  HADD2.F32 R30, -RZ, R45.H0_H0 ;  /* 0x2000002dff1e7230 */ /* 0x000fe40000004100 */
[----:B------:R-:W-:Y:S02]  /*79f0*/  IMAD.IADD R3, R212, 0x1, R3 ;  /* 0x00000001d4037824 */ /* 0x000fe400078e0203 */
[----:B------:R-:W-:-:S02]  /*7a00*/  HADD2.F32 R39, -RZ, R40.H1_H1 ;  /* 0x30000028ff277230 */ /* 0x000fc40000004100 */
[----:B------:R-:W-:Y:S02]  /*7a10*/  IMAD R3, R3, 0x2, R18 ;  /* 0x0000000203037824 */ /* 0x000fe400078e0212 */
[----:B------:R-:W-:Y:S02]  /*7a20*/  HADD2.F32 R37, -RZ, R41.H1_H1 ;  /* 0x30000029ff257230 */ /* 0x000fe40000004100 */
[----:B------:R-:W-:Y:S01]  /*7a30*/  HADD2.F32 R41, -RZ, R45.H1_H1 ;  /* 0x3000002dff297230 */ /* 0x000fe20000004100 */
[----:B------:R-:W4:Y:S01]  /*7a40*/  LDS.128 R8, [R3+0x18400] ;  /* 0x0184000003087984 */ /* 0x000f220000000c00 */
[----:B------:R-:W-:Y:S02]  /*7a50*/  HADD2.F32 R34, -RZ, R46.H0_H0 ;  /* 0x2000002eff227230 */ /* 0x000fe40000004100 */
[----:B------:R-:W-:Y:S02]  /*7a60*/  HADD2.F32 R32, -RZ, R38.H0_H0 ;  /* 0x20000026ff207230 */ /* 0x000fe40000004100 */
[----:B-1----:R-:W-:-:S02]  /*7a70*/  HADD2.F32 R0, -RZ, R4.H0_H0 ;  /* 0x20000004ff007230 */ /* 0x002fc40000004100 */
[----:B------:R-:W-:Y:S02]  /*7a80*/  HADD2.F32 R4, -RZ, R4.H1_H1 ;  /* 0x30000004ff047230 */ /* 0x000fe40000004100 */
[--C-:B------:R-:W-:Y:S02]  /*7a90*/  HADD2.F32 R13, -RZ, R5.reuse.H0_H0 ;  /* 0x20000005ff0d7230 */ /* 0x100fe40000004100 */
[----:B------:R-:W-:Y:S02]  /*7aa0*/  HADD2.F32 R5, -RZ, R5.H1_H1 ;  /* 0x30000005ff057230 */ /* 0x000fe40000004100 */
[--C-:B------:R-:W-:Y:S02]  /*7ab0*/  HADD2.F32 R14, -RZ, R6.reuse.H0_H0 ;  /* 0x20000006ff0e7230 */ /* 0x100fe40000004100 */
[----:B------:R-:W-:Y:S02]  /*7ac0*/  HADD2.F32 R6, -RZ, R6.H1_H1 ;  /* 0x30000006ff067230 */ /* 0x000fe40000004100 */
[----:B------:R-:W-:-:S02]  /*7ad0*/  HADD2.F32 R15, -RZ, R7.H0_H0 ;  /* 0x20000007ff0f7230 */ /* 0x000fc40000004100 */
[----:B------:R-:W-:Y:S02]  /*7ae0*/  HADD2.F32 R7, -RZ, R7.H1_H1 ;  /* 0x30000007ff077230 */ /* 0x000fe40000004100 */
[--C-:B----4-:R-:W-:Y:S02]  /*7af0*/  HADD2.F32 R20, -RZ, R8.reuse.H0_H0 ;  /* 0x20000008ff147230 */ /* 0x110fe40000004100 */
[----:B------:R-:W-:Y:S02]  /*7b00*/  HADD2.F32 R8, -RZ, R8.H1_H1 ;  /* 0x30000008ff087230 */ /* 0x000fe40000004100 */
[----:B0-----:R-:W-:Y:S02]  /*7b10*/  HADD2.F32 R21, -RZ, R9.H0_H0 ;  /* 0x20000009ff157230 */ /* 0x001fe40000004100 */
[-C--:B------:R-:W-:Y:S01]  /*7b20*/  FMUL.FTZ R27, R28, R20.reuse ;  /* 0x000000141c1b7220 */ /* 0x080fe20000410000 */
[----:B------:R-:W-:Y:S01]  /*7b30*/  FMUL.FTZ R31, R26, R20 ;  /* 0x000000141a1f7220 */ /* 0x000fe20000410000 */
[----:B------:R-:W-:-:S02]  /*7b40*/  HADD2.F32 R20, -RZ, R43.H0_H0 ;  /* 0x2000002bff147230 */ /* 0x000fc40000004100 */
[----:B------:R-:W-:Y:S01]  /*7b50*/  FMUL.FTZ R33, R30, R8 ;  /* 0x000000081e217220 */ /* 0x000fe20000410000 */
[-C--:B------:R-:W-:Y:S01]  /*7b60*/  FFMA.FTZ R27, R26, R0.reuse, -R27 ;  /* 0x000000001a1b7223 */ /* 0x080fe2000001081b */
[----:B------:R-:W-:Y:S01]  /*7b70*/  FFMA.FTZ R31, R28, R0, R31 ;  /* 0x000000001c1f7223 */ /* 0x000fe2000001001f */
[----:B------:R-:W-:Y:S02]  /*7b80*/  HADD2.F32 R9, -RZ, R9.H1_H1 ;  /* 0x30000009ff097230 */ /* 0x000fe40000004100 */
[C---:B------:R-:W-:Y:S01]  /*7b90*/  FMUL.FTZ R35, R20.reuse, R8 ;  /* 0x0000000814237220 */ /* 0x040fe20000410000 */
[-C--:B------:R-:W-:Y:S01]  /*7ba0*/  FFMA.FTZ R0, R20, R4.reuse, -R33 ;  /* 0x0000000414007223 */ /* 0x080fe20000010821 */
[-C--:B------:R-:W-:Y:S01]  /*7bb0*/  FMUL.FTZ R20, R39, R21.reuse ;  /* 0x0000001527147220 */ /* 0x080fe20000410000 */
[----:B------:R-:W-:Y:S01]  /*7bc0*/  FMUL.FTZ R26, R37, R21 ;  /* 0x00000015251a7220 */ /* 0x000fe20000410000 */
[----:B------:R-:W-:Y:S02]  /*7bd0*/  HADD2.F32 R21, -RZ, R43.H1_H1 ;  /* 0x3000002bff157230 */ /* 0x000fe40000004100 */
[----:B------:R-:W-:Y:S01]  /*7be0*/  FFMA.FTZ R8, R30, R4, R35 ;  /* 0x000000041e087223 */ /* 0x000fe20000010023 */
[----:B------:R-:W-:Y:S01]  /*7bf0*/  FMUL.FTZ R4, R41, R9 ;  /* 0x0000000929047220 */ /* 0x000fe20000410000 */
[----:B------:R-:W-:-:S02]  /*7c00*/  HADD2.F32 R24, -RZ, R10.H0_H0 ;  /* 0x2000000aff187230 */ /* 0x000fc40000004100 */
[----:B------:R-:W-:Y:S01]  /*7c10*/  FFMA.FTZ R20, R37, R13, -R20 ;  /* 0x0000000d25147223 */ /* 0x000fe20000010814 */
[----:B------:R-:W-:Y:S02]  /*7c20*/  HADD2.F32 R10, -RZ, R10.H1_H1 ;  /* 0x3000000aff0a7230 */ /* 0x000fe40000004100 */
[C---:B------:R-:W-:Y:S01]  /*7c30*/  FMUL.FTZ R28, R21.reuse, R9 ;  /* 0x00000009151c7220 */ /* 0x040fe20000410000 */
[----:B------:R-:W-:Y:S01]  /*7c40*/  FFMA.FTZ R9, R21, R5, -R4 ;  /* 0x0000000515097223 */ /* 0x000fe20000010804 */
[----:B------:R-:W-:Y:S01]  /*7c50*/  FFMA.FTZ R26, R39, R13, R26 ;  /* 0x0000000d271a7223 */ /* 0x000fe2000001001a */
[----:B------:R-:W-:Y:S02]  /*7c60*/  HADD2.F32 R4, -RZ, R44.H0_H0 ;  /* 0x2000002cff047230 */ /* 0x000fe40000004100 */
[----:B------:R-:W-:Y:S01]  /*7c70*/  FFMA.FTZ R13, R41, R5, R28 ;  /* 0x00000005290d7223 */ /* 0x000fe2000001001c */
[----:B------:R-:W-:Y:S02]  /*7c80*/  HADD2.F32 R30, -RZ, R42.H0_H0 ;  /* 0x2000002aff1e7230 */ /* 0x000fe40000004100 */
[----:B------:R-:W-:Y:S01]  /*7c90*/  FMUL.FTZ R5, R34, R10 ;  /* 0x0000000a22057220 */ /* 0x000fe20000410000 */
[----:B------:R-:W-:-:S02]  /*7ca0*/  HADD2.F32 R25, -RZ, R11.H0_H0 ;  /* 0x2000000bff197230 */ /* 0x000fc40000004100 */
[----:B------:R-:W-:Y:S01]  /*7cb0*/  FMUL.FTZ R35, R4, R10 ;  /* 0x0000000a04237220 */ /* 0x000fe20000410000 */
[----:B------:R-:W-:Y:S02]  /*7cc0*/  HADD2.F32 R11, -RZ, R11.H1_H1 ;  /* 0x3000000bff0b7230 */ /* 0x000fe40000004100 */
[-C--:B------:R-:W-:Y:S01]  /*7cd0*/  FMUL.FTZ R21, R32, R24.reuse ;  /* 0x0000001820157220 */ /* 0x080fe20000410000 */
[----:B------:R-:W-:Y:S01]  /*7ce0*/  FMUL.FTZ R33, R30, R24 ;  /* 0x000000181e217220 */ /* 0x000fe20000410000 */
[----:B------:R-:W-:Y:S01]  /*7cf0*/  FFMA.FTZ R10, R4, R6, -R5 ;  /* 0x00000006040a7223 */ /* 0x000fe20000010805 */
[----:B------:R-:W-:Y:S02]  /*7d00*/  HADD2.F32 R39, -RZ, R38.H1_H1 ;  /* 0x30000026ff277230 */ /* 0x000fe40000004100 */
[-C--:B------:R-:W-:Y:S01]  /*7d10*/  FFMA.FTZ R21, R30, R14.reuse, -R21 ;  /* 0x0000000e1e157223 */ /* 0x080fe20000010815 */
[----:B------:R-:W-:Y:S02]  /*7d20*/  HADD2.F32 R41, -RZ, R46.H1_H1 ;  /* 0x3000002eff297230 */ /* 0x000fe40000004100 */
[----:B------:R-:W-:Y:S01]  /*7d30*/  FFMA.FTZ R33, R32, R14, R33 ;  /* 0x0000000e20217223 */ /* 0x000fe20000010021 */
[----:B------:R-:W-:-:S02]  /*7d40*/  HADD2.F32 R5, -RZ, R42.H1_H1 ;  /* 0x3000002aff057230 */ /* 0x000fc40000004100 */
[----:B------:R-:W-:Y:S01]  /*7d50*/  FFMA.FTZ R14, R34, R6, R35 ;  /* 0x00000006220e7223 */ /* 0x000fe20000010023 */
[----:B------:R-:W-:Y:S02]  /*7d60*/  HADD2.F32 R37, -RZ, R44.H1_H1 ;  /* 0x3000002cff257230 */ /* 0x000fe40000004100 */
[----:B------:R-:W-:Y:S01]  /*7d70*/  FMUL.FTZ R4, R39, R25 ;  /* 0x0000001927047220 */ /* 0x000fe20000410000 */
[----:B------:R-:W-:Y:S01]  /*7d80*/  FMUL.FTZ R24, R41, R11 ;  /* 0x0000000b29187220 */ /* 0x000fe20000410000 */
[----:B------:R-:W-:Y:S01]  /*7d90*/  FMUL.FTZ R6, R5, R25 ;  /* 0x0000001905067220 */ /* 0x000fe20000410000 */
[----:B------:R-:W-:Y:S01]  /*7da0*/  F2FP.F16.F32.PACK_AB R8, R8, R31 ;  /* 0x0000001f0808723e */ /* 0x000fe200000000ff */
[----:B------:R-:W-:Y:S01]  /*7db0*/  FMUL.FTZ R28, R37, R11 ;  /* 0x0000000b251c7220 */ /* 0x000fe20000410000 */
[----:B------:R-:W-:Y:S01]  /*7dc0*/  FFMA.FTZ R11, R5, R15, -R4 ;  /* 0x0000000f050b7223 */ /* 0x000fe20000010804 */
[----:B------:R-:W-:Y:S01]  /*7dd0*/  FFMA.FTZ R24, R37, R7, -R24 ;  /* 0x0000000725187223 */ /* 0x000fe20000010818 */
        /* <DEDUP_REMOVED lines=11> */
.L_x_1385:
[----:B------:R-:W-:Y:S05]  /*7e90*/  BSYNC B0 ;  /* 0x0000000000007941 */ /* 0x000fea0003800000 */
.L_x_1374:
[----:B------:R-:W-:Y:S01]  /*7ea0*/  @!PT LDS RZ, [RZ] ;  /* 0x00000000fffff984 */ /* 0x000fe20000000800 */
[----:B------:R-:W-:Y:S01]  /*7eb0*/  @!PT LDS RZ, [RZ] ;  /* 0x00000000fffff984 */ /* 0x000fe20000000800 */
[----:B------:R-:W-:Y:S01]  /*7ec0*/  @!PT LDS RZ, [RZ] ;  /* 0x00000000fffff984 */ /* 0x000fe20000000800 */
[----:B------:R-:W-:Y:S01]  /*7ed0*/  @!PT LDS RZ, [RZ] ;  /* 0x00000000fffff984 */ /* 0x000fe20000000800 */
[----:B------:R5:W-:Y:S06]  /*7ee0*/  MEMBAR.ALL.CTA ;  /* 0x0000000000007992 */ /* 0x000bec0000008000 */
[----:B-----5:R-:W5:Y:S01]  /*7ef0*/  FENCE.VIEW.ASYNC.S ;  /* 0x00000000000073c6 */ /* 0x020f620000000000 */
[----:B------:R-:W-:Y:S05]  /*7f00*/  WARPSYNC.ALL ;  /* 0x0000000000007948 */ /* 0x000fea0003800000 */
[----:B-----5:R-:W-:Y:S06]  /*7f10*/  BAR.SYNC.DEFER_BLOCKING 0xd, 0x100 ;  /* 0x0344000000007b1d */ /* 0x020fec0000010000 */
.L_x_1371:
        /* <DEDUP_REMOVED lines=8> */
.L_x_1395:
[----:B-1----:R-:W-:Y:S01]  /*7fa0*/  IMAD R4, R200, 0x8, R18 ;  /* 0x00000008c8047824 */ /* 0x002fe200078e0212 */
[----:B------:R-:W-:-:S04]  /*7fb0*/  SHF.L.U32 R3, R208, 0x1f, RZ ;  /* 0x0000001fd0037819 */ /* 0x000fc800000006ff */
[----:B------:R1:W3:Y:S01]  /*7fc0*/  SYNCS.PHASECHK.TRANS64.TRYWAIT P1, [R4+URZ+0x32430], R3 ;  /* 0x03243003040075a7 */ /* 0x0002e2000802017f */
[----:B------:R-:W-:Y:S05]  /*7fd0*/  @!P0 BRA `(.L_x_1396) ;  /* 0x0000000000048947 */ /* 0x000fea0003800000 */
[----:B------:R-:W-:Y:S01]  /*7fe0*/  BPT.TRAP 0x1 ;  /* 0x000000040000795c */ /* 0x000fe20000300000 */
.L_x_1396:
[----:B------:R-:W-:-:S05]  /*7ff0*/  VIADD R0, R18, 0x1c400 ;  /* 0x0001c40012007836 */ /* 0x000fca0000000000 */
[----:B------:R-:W-:-:S04]  /*8000*/  SHF.R.U32.HI R0, RZ, 0x4, R0 ;  /* 0x00000004ff007819 */ /* 0x000fc80000011600 */
[----:B------:R-:W-:Y:S01]  /*8010*/  LOP3.LUT R0, R0, 0x3fff, RZ, 0xc0, !PT ;  /* 0x00003fff00007812 */ /* 0x000fe200078ec0ff */
[----:B---3--:R-:W-:Y:S06]  /*8020*/  @P1 BRA `(.L_x_1397) ;  /* 0x0000000000081947 */ /* 0x008fec0003800000 */
[----:B------:R-:W3:Y:S02]  /*8030*/  SYNCS.PHASECHK.TRANS64.TRYWAIT P1, [R4+URZ+0x32430], R3 ;  /* 0x03243003040075a7 */ /* 0x000ee4000802017f */
[----:B---3--:R-:W-:Y:S05]  /*8040*/  @!P1 BRA `(.L_x_1398) ;  /* 0x00000110002c9947 */ /* 0x008fea0003800000 */
.L_x_1397:
[----:B------:R-:W-:Y:S05]  /*8050*/  WARPSYNC.ALL ;  /* 0x0000000000007948 */ /* 0x000fea0003800000 */
[----:B----4-:R-:W-:Y:S01]  /*8060*/  LOP3.LUT R20, R0, 0x10000, RZ, 0xfc, !PT ;  /* 0x0001000000147812 */ /* 0x010fe200078efcff */
[----:B------:R-:W-:Y:S01]  /*8070*/  IMAD R29, R29, 0x2000, R18 ;  /* 0x000020001d1d7824 */ /* 0x000fe200078e0212 */
[----:B------:R-:W-:-:S03]  /*8080*/  UMOV UR9, 0x40000040 ;  /* 0x4000004000097882 */ /* 0x000fc60000000000 */
[----:B------:R-:W-:Y:S01]  /*8090*/  IMAD R6, R200, 0x300, R20 ;  /* 0x00000300c8067824 */ /* 0x000fe200078e0214 */
[----:B------:R-:W-:Y:S01]  /*80a0*/  SHF.L.U32 R5, R12, 0x1f, RZ ;  /* 0x0000001f0c057819 */ /* 0x000fe200000006ff */
[----:B------:R-:W-:Y:S01]  /*80b0*/  IMAD.MOV.U32 R7, RZ, RZ, 0x40000040 ;  /* 0x40000040ff077424 */ /* 0x000fe200078e00ff */
[----:B------:R-:W-:Y:S01]  /*80c0*/  R2UR UR4, R29 ;  /* 0x000000001d0472ca */ /* 0x000fe200000e0000 */
[C---:B------:R-:W-:Y:S01]  /*80d0*/  VIADD R8, R6.reuse, 0x2 ;  /* 0x0000000206087836 */ /* 0x040fe20000000000 */
[----:B------:R-:W-:Y:S01]  /*80e0*/  R2UR UR10, R6 ;  /* 0x00000000060a72ca */ /* 0x000fe200000e0000 */
[----:B-----5:R-:W-:Y:S01]  /*80f0*/  WARPGROUP.ARRIVE ;  /* 0x00000000000079c5 */ /* 0x020fe20000000000 */
[----:B------:R-:W-:Y:S01]  /*8100*/  R2UR UR11, R7 ;  /* 0x00000000070b72ca */ /* 0x000fe200000e0000 */
[----:B------:R-:W-:Y:S01]  /*8110*/  IMAD.MOV.U32 R9, RZ, RZ, 0x40000040 ;  /* 0x40000040ff097424 */ /* 0x000fe200078e00ff */
[----:B------:R-:W-:Y:S01]  /*8120*/  BSSY B0, `(.L_x_1399) ;  /* 0x0000032000007945 */ /* 0x000fe20003800000 */
[----:B------:R-:W-:-:S02]  /*8130*/  IMAD.U32 R11, RZ, RZ, UR9 ;  /* 0x00000009ff0b7e24 */ /* 0x000fc4000f8e00ff */
[----:B------:R-:W-:-:S04]  /*8140*/  IMAD.MOV.U32 R7, RZ, RZ, 0x40000040 ;  /* 0x40000040ff077424 */ /* 0x000fc800078e00ff */
[----:B------:R-:W-:-:S04]  /*8150*/  UIADD3 UR5, UR4, 0x18400, URZ ;  /* 0x0001840004057890 */ /* 0x000fc8000fffe03f */
[----:B------:R-:W-:-:S04]  /*8160*/  USHF.R.U32.HI UR5, URZ, 0x4, UR5 ;  /* 0x000000043f057899 */ /* 0x000fc80008011605 */
[----:B------:R-:W-:-:S04]  /*8170*/  ULOP3.LUT UR5, UR5, 0x3fff, URZ, 0xc0, !UPT ;  /* 0x00003fff05057892 */ /* 0x000fc8000f8ec03f */
[----:B------:R-:W-:-:S04]  /*8180*/  ULOP3.LUT UR6, UR5, 0x10000, URZ, 0xfc, !UPT ;  /* 0x0001000005067892 */ /* 0x000fc8000f8efc3f */
[----:B------:R-:W-:-:S03]  /*8190*/  UIADD3 UR5, UR6, 0x2, URZ ;  /* 0x0000000206057890 */ /* 0x000fc6000fffe03f */
[----:B------:R-:W-:Y:S02]  /*81a0*/  UMOV UR8, UR6 ;  /* 0x0000000600087c82 */ /* 0x000fe40008000000 */
[----:B------:R-:W-:Y:S01]  /*81b0*/  HGMMA.64x96x16.F32 R24, gdesc[UR8], RZ, !UPT, gsb0 ;  /* 0x01600000081879f0 */ /* 0x000fe2000c0008ff */
[----:B------:R-:W-:Y:S01]  /*81c0*/  R2UR UR10, R8 ;  /* 0x00000000080a72ca */ /* 0x000fe200000e0000 */
[----:B------:R-:W-:Y:S01]  /*81d0*/  UMOV UR9, 0x40000040 ;  /* 0x4000004000097882 */ /* 0x000fe20000000000 */
[----:B------:R-:W-:Y:S01]  /*81e0*/  R2UR UR11, R9 ;  /* 0x00000000090b72ca */ /* 0x000fe200000e0000 */
[C---:B------:R-:W-:Y:S01]  /*81f0*/  VIADD R8, R6.reuse, 0x4 ;  /* 0x0000000406087836 */ /* 0x040fe20000000000 */
[----:B------:R-:W-:Y:S01]  /*8200*/  MOV R10, UR8 ;  /* 0x00000008000a7c02 */ /* 0x000fe20008000f00 */
[----:B------:R-:W-:Y:S01]  /*8210*/  UMOV UR8, UR5 ;  /* 0x0000000500087c82 */ /* 0x000fe20008000000 */
[----:B------:R-:W-:Y:S01]  /*8220*/  IMAD.MOV.U32 R9, RZ, RZ, 0x40000040 ;  /* 0x40000040ff097424 */ /* 0x000fe200078e00ff */
[----:B------:R-:W-:Y:S01]  /*8230*/  UIADD3 UR5, UR6, 0x4, URZ ;  /* 0x0000000406057890 */ /* 0x000fe2000fffe03f */
[----:B------:R-:W-:Y:S01]  /*8240*/  VIADD R6, R6, 0x6 ;  /* 0x0000000606067836 */ /* 0x000fe20000000000 */
[----:B------:R4:W-:Y:S02]  /*8250*/  STL.64 [R1+0x70], R10 ;  /* 0x0000700a01007387 */ /* 0x0009e40000100a00 */
[----:B----4-:R-:W-:-:S02]  /*8260*/  IMAD.U32 R10, RZ, RZ, UR8 ;  /* 0x00000008ff0a7e24 */ /* 0x010fc4000f8e00ff */
[----:B------:R-:W-:-:S05]  /*8270*/  IMAD.U32 R11, RZ, RZ, UR9 ;  /* 0x00000009ff0b7e24 */ /* 0x000fca000f8e00ff */
[----:B------:R4:W-:Y:S01]  /*8280*/  STL.64 [R1+0x68], R10 ;  /* 0x0000680a01007387 */ /* 0x0009e20000100a00 */
[----:B------:R-:W-:Y:S02]  /*8290*/  WARPGROUP.DEPBAR.LE gsb0, 0x0 ;  /* 0x00008000000079c5 */ /* 0x000fe40000010000 */
[----:B------:R-:W-:-:S06]  /*82a0*/  WARPGROUP.ARRIVE ;  /* 0x00000000000079c5 */ /* 0x000fcc0000000000 */
[----:B------:R-:W-:Y:S01]  /*82b0*/  HGMMA.64x96x16.F32 R24, gdesc[UR8], R24, gsb0 ;  /* 0x01600000081879f0 */ /* 0x000fe20008000818 */
[----:B------:R-:W-:Y:S01]  /*82c0*/  R2UR UR10, R8 ;  /* 0x00000000080a72ca */ /* 0x000fe200000e0000 */
[----:B------:R-:W-:Y:S01]  /*82d0*/  UMOV UR8, UR5 ;  /* 0x0000000500087c82 */ /* 0x000fe20008000000 */
[----:B------:R-:W-:Y:S01]  /*82e0*/  R2UR UR11, R9 ;  /* 0x00000000090b72ca */ /* 0x000fe200000e0000 */
[----:B------:R-:W-:Y:S01]  /*82f0*/  UMOV UR9, 0x40000040 ;  /* 0x4000004000097882 */ /* 0x000fe20000000000 */
[----:B------:R-:W-:Y:S01]  /*8300*/  UIADD3 UR5, UR6, 0x6, URZ ;  /* 0x0000000606057890 */ /* 0x000fe2000fffe03f */
[----:B------:R-:W-:Y:S02]  /*8310*/  IMAD.U32 R8, RZ, RZ, UR8 ;  /* 0x00000008ff087e24 */ /* 0x000fe4000f8e00ff */
        /* <DEDUP_REMOVED lines=9> */
[----:B------:R-:W-:Y:S02]  /*83b0*/  IMAD.U32 R6, RZ, RZ, UR8 ;  /* 0x00000008ff067e24 */ /* 0x000fe4000f8e00ff */
[----:B------:R-:W-:-:S05]  /*83c0*/  IMAD.U32 R7, RZ, RZ, UR9 ;  /* 0x00000009ff077e24 */ /* 0x000fca000f8e00ff */
[----:B------:R4:W-:Y:S01]  /*83d0*/  STL.64 [R1+0x58], R6 ;  /* 0x0000580601007387 */ /* 0x0009e20000100a00 */
[----:B------:R-:W-:Y:S02]  /*83e0*/  WARPGROUP.DEPBAR.LE gsb0, 0x0 ;  /* 0x00008000000079c5 */ /* 0x000fe40000010000 */
[----:B------:R-:W-:-:S06]  /*83f0*/  WARPGROUP.ARRIVE ;  /* 0x00000000000079c5 */ /* 0x000fcc0000000000 */
[----:B------:R-:W-:Y:S03]  /*8400*/  HGMMA.64x96x16.F32 R24, gdesc[UR8], R24, gsb0 ;  /* 0x01600000081879f0 */ /* 0x000fe60008000818 */
[----:B------:R-:W-:Y:S02]  /*8410*/  WARPGROUP.DEPBAR.LE gsb0, 0x0 ;  /* 0x00008000000079c5 */ /* 0x000fe40000010000 */
[----:B------:R-:W0:Y:S02]  /*8420*/  SYNCS.PHASECHK.TRANS64.TRYWAIT P1, [R18+URZ+0x32410], R5 ;  /* 0x03241005120075a7 */ /* 0x000e24000802017f */
[----:B0---4-:R-:W-:Y:S05]  /*8430*/  @!P1 BRA `(.L_x_1400) ;  /* 0x0000010c00449947 */ /* 0x011fea0003800000 */
.L_x_1628:
[----:B------:R-:W-:Y:S05]  /*8440*/  BSYNC B0 ;  /* 0x0000000000007941 */ /* 0x000fea0003800000 */
.L_x_1399:
[----:B------:R-:W-:Y:S05]  /*8450*/  @!P0 BRA `(.L_x_1401) ;  /* 0x0000000000048947 */ /* 0x000fea0003800000 */
[----:B------:R-:W-:Y:S01]  /*8460*/  BPT.TRAP 0x1 ;  /* 0x000000040000795c */ /* 0x000fe20000300000 */
.L_x_1401:
[----:B------:R4:W0:Y:S01]  /*8470*/  SYNCS.PHASECHK.TRANS64.TRYWAIT P2, [R4+URZ+0x32450], R3 ;  /* 0x03245003040075a7 */ /* 0x000822000804017f */
[----:B------:R-:W-:Y:S05]  /*8480*/  @!P0 BRA `(.L_x_1402) ;  /* 0x0000000000048947 */ /* 0x000fea0003800000 */
[----:B------:R-:W-:Y:S01]  /*8490*/  BPT.TRAP 0x1 ;  /* 0x000000040000795c */ /* 0x000fe20000300000 */
.L_x_1402:
[----:B------:R-:W5:Y:S01]  /*84a0*/  S2R R0, SR_TID.X ;  /* 0x0000000000007919 */ /* 0x000f620000002100 */
[----:B------:R-:W-:Y:S01]  /*84b0*/  BSSY B0, `(.L_x_1403) ;  /* 0x0000006000007945 */ /* 0x000fe20003800000 */
[----:B-----5:R-:W-:-:S04]  /*84c0*/  LOP3.LUT R0, R0, 0x7f, RZ, 0xc0, !PT ;  /* 0x0000007f00007812 */ /* 0x020fc800078ec0ff */
[----:B------:R-:W-:Y:S01]  /*84d0*/  ISETP.NE.AND P1, PT, R0, RZ, PT ;  /* 0x000000ff0000720c */ /* 0x000fe20003f25270 */
[----:B0-----:R-:W-:-:S12]  /*84e0*/  @P2 BRA `(.L_x_1404) ;  /* 0x0000000000082947 */ /* 0x001fd80003800000 */
[----:B------:R-:W0:Y:S02]  /*84f0*/  SYNCS.PHASECHK.TRANS64.TRYWAIT P2, [R4+URZ+0x32450], R3 ;  /* 0x03245003040075a7 */ /* 0x000e24000804017f */
[----:B0-----:R-:W-:Y:S05]  /*8500*/  @!P2 BRA `(.L_x_1405) ;  /* 0x0000010c0024a947 */ /* 0x001fea0003800000 */
.L_x_1404:
[----:B------:R-:W-:Y:S05]  /*8510*/  BSYNC B0 ;  /* 0x0000000000007941 */ /* 0x000fea0003800000 */
.L_x_1403:
[----:B------:R-:W-:Y:S05]  /*8520*/  WARPSYNC.ALL ;  /* 0x0000000000007948 */ /* 0x000fea0003800000 */
[----:B------:R-:W-:Y:S01]  /*8530*/  VIADD R15, R18, 0x400 ;  /* 0x00000400120f7836 */ /* 0x000fe20000000000 */
[----:B------:R-:W-:Y:S01]  /*8540*/  UIADD3 UR4, UR4, 0x22400, URZ ;  /* 0x0002240004047890 */ /* 0x000fe2000fffe03f */
[----:B------:R-:W-:Y:S01]  /*8550*/  IMAD.MOV.U32 R7, RZ, RZ, 0x40000040 ;  /* 0x40000040ff077424 */ /* 0x000fe200078e00ff */
[----:B------:R-:W-:Y:S01]  /*8560*/  WARPGROUP.ARRIVE ;  /* 0x00000000000079c5 */ /* 0x000fe20000000000 */
[----:B------:R-:W-:Y:S01]  /*8570*/  UMOV UR9, 0x40000040 ;  /* 0x4000004000097882 */ /* 0x000fe20000000000 */
[----:B------:R-:W-:Y:S01]  /*8580*/  SHF.R.U32.HI R15, RZ, 0x4, R15 ;  /* 0x00000004ff0f7819 */ /* 0x000fe2000001160f */
[----:B------:R-:W-:Y:S01]  /*8590*/  USHF.R.U32.HI UR4, URZ, 0x4, UR4 ;  /* 0x000000043f047899 */ /* 0x000fe20008011604 */
[----:B------:R-:W-:Y:S01]  /*85a0*/  R2UR UR11, R7 ;  /* 0x00000000070b72ca */ /* 0x000fe200000e0000 */
[----:B------:R-:W-:Y:S01]  /*85b0*/  IMAD.MOV.U32 R9, RZ, RZ, 0x40000040 ;  /* 0x40000040ff097424 */ /* 0x000fe200078e00ff */
[----:B------:R-:W-:Y:S01]  /*85c0*/  LOP3.LUT R15, R15, 0x3fff, RZ, 0xc0, !PT ;  /* 0x00003fff0f0f7812 */ /* 0x000fe200078ec0ff */
[----:B------:R-:W-:Y:S01]  /*85d0*/  ULOP3.LUT UR4, UR4, 0x3fff, URZ, 0xc0, !UPT ;  /* 0x00003fff04047892 */ /* 0x000fe2000f8ec03f */
[----:B------:R-:W-:Y:S01]  /*85e0*/  IMAD.U32 R11, RZ, RZ, UR9 ;  /* 0x00000009ff0b7e24 */ /* 0x000fe2000f8e00ff */
[----:B------:R-:W-:Y:S01]  /*85f0*/  UMOV UR53, 0x40000040 ;  /* 0x4000004000357882 */ /* 0x000fe20000000000 */
[----:B------:R-:W-:Y:S01]  /*8600*/  LOP3.LUT R21, R15, 0x10000, RZ, 0xfc, !PT ;  /* 0x000100000f157812 */ /* 0x000fe200078efcff */
[----:B------:R-:W-:Y:S01]  /*8610*/  ULOP3.LUT UR4, UR4, 0x10000, URZ, 0xfc, !UPT ;  /* 0x0001000004047892 */ /* 0x000fe2000f8efc3f */
[----:B------:R-:W-:Y:S01]  /*8620*/  IMAD.MOV.U32 R7, RZ, RZ, 0x40000040 ;  /* 0x40000040ff077424 */ /* 0x000fe200078e00ff */
[----:B------:R-:W-:Y:S01]  /*8630*/  UMOV UR49, 0x40000040 ;  /* 0x4000004000317882 */ /* 0x000fe20000000000 */
[----:B------:R-:W-:Y:S01]  /*8640*/  UMOV UR45, 0x40000040 ;  /* 0x40000040002d7882 */ /* 0x000fe20000000000 */
[----:B------:R-:W-:Y:S01]  /*8650*/  IMAD R6, R200, 0xc00, R21 ;  /* 0x00000c00c8067824 */ /* 0x000fe200078e0215 */
[----:B------:R-:W-:Y:S01]  /*8660*/  UIADD3 UR5, UR4, 0x2, URZ ;  /* 0x0000000204057890 */ /* 0x000fe2000fffe03f */
[----:B------:R-:W-:Y:S01]  /*8670*/  R2UR UR39, R7 ;  /* 0x00000000072772ca */ /* 0x000fe200000e0000 */
[----:B------:R-:W-:Y:S01]  /*8680*/  UMOV UR8, UR4 ;  /* 0x0000000400087c82 */ /* 0x000fe20008000000 */
[C---:B------:R-:W-:Y:S01]  /*8690*/  VIADD R8, R6.reuse, 0x2 ;  /* 0x0000000206087836 */ /* 0x040fe20000000000 */
[----:B------:R-:W-:Y:S01]  /*86a0*/  R2UR UR10, R6 ;  /* 0x00000000060a72ca */ /* 0x000fe200000e0000 */
[----:B------:R-:W-:Y:S01]  /*86b0*/  IMAD.U32 R10, RZ, RZ, UR8 ;  /* 0x00000008ff0a7e24 */ /* 0x000fe2000f8e00ff */
[----:B------:R-:W-:Y:S01]  /*86c0*/  UIADD3 UR52, UR4, 0x806, URZ ;  /* 0x0000080604347890 */ /* 0x000fe2000fffe03f */
[----:B------:R-:W-:Y:S01]  /*86d0*/  IMAD R0, R226, -0x60, R198 ;  /* 0xffffffa0e2007824 */ /* 0x000fe200078e02c6 */
[----:B------:R-:W-:Y:S01]  /*86e0*/  UIADD3 UR48, UR4, 0xc00, URZ ;  /* 0x00000c0004307890 */ /* 0x000fe2000fffe03f */
[----:B------:R-:W0:Y:S01]  /*86f0*/  S2R R73, SR_TID.X ;  /* 0x0000000000497919 */ /* 0x000e220000002100 */
[----:B------:R-:W-:Y:S01]  /*8700*/  UIADD3 UR44, UR4, 0xc02, URZ ;  /* 0x00000c02042c7890 */ /* 0x000fe2000fffe03f */
[----:B-1-34-:R-:W-:Y:S01]  /*8710*/  VIADD R3, R0, 0x60 ;  /* 0x0000006000037836 */ /* 0x01afe20000000000 */
[----:B------:R-:W-:Y:S01]  /*8720*/  UIADD3 UR40, UR4, 0xc04, URZ ;  /* 0x00000c0404287890 */ /* 0x000fe2000fffe03f */
[----:B------:R1:W-:Y:S01]  /*8730*/  STL.64 [R1+0x50], R10 ;  /* 0x0000500a01007387 */ /* 0x0003e20000100a00 */
[----:B------:R-:W-:Y:S01]  /*8740*/  UMOV UR41, 0x40000040 ;  /* 0x4000004000297882 */ /* 0x000fe20000000000 */
[----:B------:R-:W-:Y:S01]  /*8750*/  UIADD3 UR36, UR4, 0xc06, URZ ;  /* 0x00000c0604247890 */ /* 0x000fe2000fffe03f */
[----:B------:R-:W-:Y:S01]  /*8760*/  IMAD R3, R236, -0x2, R3 ;  /* 0xfffffffeec037824 */ /* 0x000fe200078e0203 */
[----:B------:R-:W-:Y:S01]  /*8770*/  HGMMA.64x96x16.F32 R24, gdesc[UR8], R24, gsb0 ;  /* 0x01600000081879f0 */ /* 0x000fe20008000818 */
[----:B------:R-:W-:Y:S01]  /*8780*/  R2UR UR10, R8 ;  /* 0x00000000080a72ca */ /* 0x000fe200000e0000 */
[----:B------:R-:W-:Y:S01]  /*8790*/  UMOV UR8, UR5 ;  /* 0x0000000500087c82 */ /* 0x000fe20008000000 */
[----:B------:R-:W-:Y:S01]  /*87a0*/  R2UR UR11, R9 ;  /* 0x00000000090b72ca */ /* 0x000fe200000e0000 */
[----:B------:R-:W-:Y:S01]  /*87b0*/  UMOV UR9, 0x40000040 ;  /* 0x4000004000097882 */ /* 0x000fe20000000000 */
[----:B------:R-:W-:Y:S01]  /*87c0*/  VIADD R8, R6, 0x4 ;  /* 0x0000000406087836 */ /* 0x000fe20000000000 */
[----:B------:R-:W-:Y:S01]  /*87d0*/  UIADD3 UR5, UR4, 0x4, URZ ;  /* 0x0000000404057890 */ /* 0x000fe2000fffe03f */
[----:B------:R-:W-:Y:S01]  /*87e0*/  IMAD.MOV.U32 R9, RZ, RZ, 0x40000040 ;  /* 0x40000040ff097424 */ /* 0x000fe200078e00ff */
[----:B------:R-:W-:Y:S01]  /*87f0*/  UMOV UR37, 0x40000040 ;  /* 0x4000004000257882 */ /* 0x000fe20000000000 */
[----:B-1----:R-:W-:Y:S01]  /*8800*/  IMAD.U32 R10, RZ, RZ, UR8 ;  /* 0x00000008ff0a7e24 */ /* 0x002fe2000f8e00ff */
[C---:B------:R-:W-:Y:S01]  /*8810*/  ISETP.GT.AND P3, PT, R3.reuse, RZ, PT ;  /* 0x000000ff0300720c */ /* 0x040fe20003f64270 */
[----:B------:R-:W-:Y:S01]  /*8820*/  IMAD.U32 R11, RZ, RZ, UR9 ;  /* 0x00000009ff0b7e24 */ /* 0x000fe2000f8e00ff */
[----:B------:R-:W-:-:S02]  /*8830*/  ISETP.GT.AND P5, PT, R3, 0x1, PT ;  /* 0x000000010300780c */ /* 0x000fc40003fa4270 */
[C---:B------:R-:W-:Y:S02]  /*8840*/  ISETP.GT.AND P4, PT, R3.reuse, 0x8, PT ;  /* 0x000000080300780c */ /* 0x040fe40003f84270 */
[----:B------:R1:W-:Y:S01]  /*8850*/  STL.64 [R1+0x48], R10 ;  /* 0x0000480a01007387 */ /* 0x0003e20000100a00 */
[----:B------:R-:W-:Y:S02]  /*8860*/  ISETP.GT.AND P2, PT, R3, 0x9, PT ;  /* 0x000000090300780c */ /* 0x000fe40003f44270 */
[----:B------:R-:W-:Y:S02]  /*8870*/  LOP3.LUT R15, R15, 0x3000000, RZ, 0xfc, !PT ;  /* 0x030000000f0f7812 */ /* 0x000fe400078efcff */
[----:B0-----:R-:W-:Y:S01]  /*8880*/  SHF.R.U32.HI R73, RZ, 0x7, R73 ;  /* 0x00000007ff497819 */ /* 0x001fe20000011649 */
[----:B------:R-:W-:Y:S02]  /*8890*/  WARPGROUP.DEPBAR.LE gsb0, 0x0 ;  /* 0x00008000000079c5 */ /* 0x000fe40000010000 */
[----:B------:R-:W-:-:S06]  /*88a0*/  WARPGROUP.ARRIVE ;  /* 0x00000000000079c5 */ /* 0x000fcc0000000000 */
[----:B------:R-:W-:Y:S01]  /*88b0*/  HGMMA.64x96x16.F32 R24, gdesc[UR8], R24, gsb0 ;  /* 0x01600000081879f0 */ /* 0x000fe20008000818 */
[----:B------:R-:W-:Y:S01]  /*88c0*/  R2UR UR10, R8 ;  /* 0x00000000080a72ca */ /* 0x000fe200000e0000 */
[----:B------:R-:W-:Y:S01]  /*88d0*/  UMOV UR8, UR5 ;  /* 0x0000000500087c82 */ /* 0x000fe20008000000 */
[----:B------:R-:W-:Y:S01]  /*88e0*/  R2UR UR11, R9 ;  /* 0x00000000090b72ca */ /* 0x000fe200000e0000 */
[----:B------:R-:W-:Y:S01]  /*88f0*/  UMOV UR9, 0x40000040 ;  /* 0x4000004000097882 */ /* 0x000fe20000000000 */
[----:B------:R-:W-:Y:S01]  /*8900*/  VIADD R8, R6, 0x6 ;  /* 0x0000000606087836 */ /* 0x000fe20000000000 */
[----:B------:R-:W-:Y:S01]  /*8910*/  UIADD3 UR5, UR4, 0x6, URZ ;  /* 0x0000000604057890 */ /* 0x000fe2000fffe03f */
[----:B------:R-:W-:Y:S02]  /*8920*/  IMAD.MOV.U32 R9, RZ, RZ, 0x40000040 ;  /* 0x40000040ff097424 */ /* 0x000fe400078e00ff */
[----:B-1----:R-:W-:Y:S02]  /*8930*/  IMAD.U32 R10, RZ, RZ, UR8 ;  /* 0x00000008ff0a7e24 */ /* 0x002fe4000f8e00ff */
        /* <DEDUP_REMOVED lines=12> */
[----:B0-----:R-:W-:Y:S02]  /*8a00*/  IMAD.U32 R10, RZ, RZ, UR8 ;  /* 0x00000008ff0a7e24 */ /* 0x001fe4000f8e00ff */
        /* <DEDUP_REMOVED lines=23> */
[----:B------:R-:W-:Y:S01]  /*8b80*/  MOV R9, 0x40000040 ;  /* 0x4000004000097802 */ /* 0x000fe20000000f00 */
[----:B------:R-:W-:Y:S01]  /*8b90*/  UIADD3 UR5, UR4, 0x404, URZ ;  /* 0x0000040404057890 */ /* 0x000fe2000fffe03f */
        /* <DEDUP_REMOVED lines=52> */
[----:B0-----:R-:W-:Y:S01]  /*8ee0*/  IMAD.U32 R10, RZ, RZ, UR8 ;  /* 0x00000008ff0a7e24 */ /* 0x001fe2000f8e00ff */
[----:B------:R-:W-:Y:S01]  /*8ef0*/  ULDC UR4, c[0x0][0xa80] ;  /* 0x0002a00000047ab9 */ /* 0x000fe20000000800 */
        /* <DEDUP_REMOVED lines=9> */
[----:B------:R-:W-:Y:S02]  /*8f90*/  VIADD R8, R6, 0x606 ;  /* 0x0000060606087836 */ /* 0x000fe40000000000 */
[----:B------:R-:W-:Y:S02]  /*8fa0*/  IMAD.MOV.U32 R9, RZ, RZ, 0x40000040 ;  /* 0x40000040ff097424 */ /* 0x000fe400078e00ff */
[----:B0-----:R-:W-:Y:S01]  /*8fb0*/  IMAD.U32 R10, RZ, RZ, UR8 ;  /* 0x00000008ff0a7e24 */ /* 0x001fe2000f8e00ff */
[----:B------:R-:W-:Y:S01]  /*8fc0*/  R2UR UR54, R8 ;  /* 0x00000000083672ca */ /* 0x000fe200000e0000 */
[----:B------:R-:W-:Y:S01]  /*8fd0*/  VIADD R8, R6, 0x900 ;  /* 0x0000090006087836 */ /* 0x000fe20000000000 */
[----:B------:R-:W-:Y:S01]  /*8fe0*/  R2UR UR55, R9 ;  /* 0x00000000093772ca */ /* 0x000fe200000e0000 */
[----:B------:R-:W-:-:S02]  /*8ff0*/  IMAD.MOV.U32 R9, RZ, RZ, 0x40000040 ;  /* 0x40000040ff097424 */ /* 0x000fc400078e00ff */
[----:B------:R-:W-:Y:S01]  /*9000*/  IMAD.U32 R11, RZ, RZ, UR9 ;  /* 0x00000009ff0b7e24 */ /* 0x000fe2000f8e00ff */
[----:B------:R-:W-:Y:S01]  /*9010*/  R2UR UR50, R8 ;  /* 0x00000000083272ca */ /* 0x000fe200000e0000 */
[----:B------:R-:W-:Y:S01]  /*9020*/  VIADD R8, R6, 0x902 ;  /* 0x0000090206087836 */ /* 0x000fe20000000000 */
[----:B------:R-:W-:Y:S01]  /*9030*/  R2UR UR51, R9 ;  /* 0x00000000093372ca */ /* 0x000fe200000e0000 */
[----:B------:R-:W-:Y:S01]  /*9040*/  IMAD.MOV.U32 R9, RZ, RZ, 0x40000040 ;  /* 0x40000040ff097424 */ /* 0x000fe200078e00ff */
[----:B------:R0:W-:Y:S02]  /*9050*/  STL.64 [R1], R10 ;  /* 0x0000000a01007387 */ /* 0x0001e40000100a00 */
[----:B------:R-:W-:Y:S01]  /*9060*/  R2UR UR46, R8 ;  /* 0x00000000082e72ca */ /* 0x000fe200000e0000 */
[----:B------:R-:W-:Y:S01]  /*9070*/  VIADD R8, R6, 0x904 ;  /* 0x0000090406087836 */ /* 0x000fe20000000000 */
[----:B------:R-:W-:Y:S01]  /*9080*/  R2UR UR47, R9 ;  /* 0x00000000092f72ca */ /* 0x000fe200000e0000 */
[----:B------:R-:W-:-:S02]  /*9090*/  IMAD.MOV.U32 R9, RZ, RZ, 0x40000040 ;  /* 0x40000040ff097424 */ /* 0x000fc400078e00ff */
[----:B------:R-:W-:Y:S01]  /*90a0*/  VIADD R6, R6, 0x906 ;  /* 0x0000090606067836 */ /* 0x000fe20000000000 */
[----:B------:R-:W-:Y:S02]  /*90b0*/  R2UR UR42, R8 ;  /* 0x00000000082a72ca */ /* 0x000fe400000e0000 */
        /* <DEDUP_REMOVED lines=25> */
[----:B0-----:R-:W-:Y:S02]  /*9250*/  FSEL R11, R26, -INF , P3 ;  /* 0xff8000001a0b7808 */ /* 0x001fe40001800000 */
        /* <DEDUP_REMOVED lines=15> */
[----:B------:R-:W-:Y:S02]  /*9350*/  FMNMX.FTZ R0, R11, R27, !PT ;  /* 0x0000001b0b007209 */ /* 0x000fe40007810000 */
[----:B------:R-:W-:-:S02]  /*9360*/  FSEL R154, R34, -INF , P3 ;  /* 0xff800000229a7808 */ /* 0x000fc40001800000 */
[----:B------:R-:W-:Y:S02]  /*9370*/  FSEL R10, R37, -INF , P2 ;  /* 0xff800000250a7808 */ /* 0x000fe40001000000 */
[----:B------:R-:W-:Y:S02]  /*9380*/  FMNMX.FTZ R25, R7, R26, !PT ;  /* 0x0000001a07197209 */ /* 0x000fe40007810000 */
[----:B------:R-:W-:Y:S02]  /*9390*/  ISETP.GT.AND P3, PT, R3, 0x20, PT ;  /* 0x000000200300780c */ /* 0x000fe40003f64270 */
[----:B------:R-:W-:Y:S02]  /*93a0*/  FMNMX.FTZ R0, R13, R0, !PT ;  /* 0x000000000d007209 */ /* 0x000fe40007810000 */
[----:B------:R-:W-:Y:S02]  /*93b0*/  FSEL R153, R35, -INF , P5 ;  /* 0xff80000023997808 */ /* 0x000fe40002800000 */
[----:B------:R-:W-:-:S02]  /*93c0*/  FMNMX.FTZ R26, R10, R25, !PT ;  /* 0x000000190a1a7209 */ /* 0x000fc40007810000 */
[----:B------:R-:W-:Y:S02]  /*93d0*/  ISETP.GT.AND P5, PT, R3, 0x21, PT ;  /* 0x000000210300780c */ /* 0x000fe40003fa4270 */
[----:B------:R-:W-:Y:S02]  /*93e0*/  FSEL R171, R40, -INF , P3 ;  /* 0xff80000028ab7808 */ /* 0x000fe40001800000 */
[----:B------:R-:W-:Y:S02]  /*93f0*/  FMNMX.FTZ R25, R31, R0, !PT ;  /* 0x000000001f197209 */ /* 0x000fe40007810000 */
[----:B------:R-:W-:Y:S02]  /*9400*/  FSEL R152, R38, -INF , P4 ;  /* 0xff80000026987808 */ /* 0x000fe40002000000 */
[----:B------:R-:W-:Y:S02]  /*9410*/  ISETP.GT.AND P4, PT, R3, 0x28, PT ;  /* 0x000000280300780c */ /* 0x000fe40003f84270 */
[----:B------:R-:W-:-:S02]  /*9420*/  FSEL R170, R41, -INF , P5 ;  /* 0xff80000029aa7808 */ /* 0x000fc40002800000 */
[----:B------:R-:W-:Y:S02]  /*9430*/  FMNMX.FTZ R29, R171, R26, !PT ;  /* 0x0000001aab1d7209 */ /* 0x000fe40007810000 */
[----:B------:R-:W-:Y:S02]  /*9440*/  FMNMX.FTZ R0, R154, R25, !PT ;  /* 0x000000199a007209 */ /* 0x000fe40007810000 */
[----:B------:R-:W-:Y:S02]  /*9450*/  FSEL R9, R39, -INF , P2 ;  /* 0xff80000027097808 */ /* 0x000fe40001000000 */
[----:B------:R-:W-:Y:S02]  /*9460*/  ISETP.GT.AND P2, PT, R3, 0x29, PT ;  /* 0x000000290300780c */ /* 0x000fe40003f44270 */
[----:B------:R-:W-:Y:S02]  /*9470*/  FSEL R14, R44, -INF , P4 ;  /* 0xff8000002c0e7808 */ /* 0x000fe40002000000 */
[----:B------:R-:W-:-:S02]  /*9480*/  FMNMX.FTZ R29, R170, R29, !PT ;  /* 0x0000001daa1d7209 */ /* 0x000fc40007810000 */
[----:B------:R-:W-:Y:S02]  /*9490*/  FMNMX.FTZ R25, R153, R0, !PT ;  /* 0x0000000099197209 */ /* 0x000fe40007810000 */
[----:B------:R-:W-:Y:S02]  /*94a0*/  FSEL R180, R42, -INF , P3 ;  /* 0xff8000002ab47808 */ /* 0x000fe40001800000 */
[----:B------:R-:W-:Y:S02]  /*94b0*/  ISETP.GT.AND P3, PT, R3, 0x30, PT ;  /* 0x000000300300780c */ /* 0x000fe40003f64270 */
[----:B------:R-:W-:Y:S02]  /*94c0*/  FSEL R156, R45, -INF , P2 ;  /* 0xff8000002d9c7808 */ /* 0x000fe40001000000 */
[----:B------:R-:W-:Y:S02]  /*94d0*/  FMNMX.FTZ R29, R14, R29, !PT ;  /* 0x0000001d0e1d7209 */ /* 0x000fe40007810000 */
[----:B------:R-:W-:-:S02]  /*94e0*/  FMNMX.FTZ R0, R152, R25, !PT ;  /* 0x0000001998007209 */ /* 0x000fc40007810000 */
[----:B------:R-:W-:Y:S02]  /*94f0*/  FSEL R173, R43, -INF , P5 ;  /* 0xff8000002bad7808 */ /* 0x000fe40002800000 */
[----:B------:R-:W-:Y:S02]  /*9500*/  ISETP.GT.AND P5, PT, R3, 0x31, PT ;  /* 0x000000310300780c */ /* 0x000fe40003fa4270 */
[----:B------:R-:W-:Y:S02]  /*9510*/  FSEL R179, R48, -INF , P3 ;  /* 0xff80000030b37808 */ /* 0x000fe40001800000 */
[----:B------:R-:W-:Y:S02]  /*9520*/  FMNMX.FTZ R26, R156, R29, !PT ;  /* 0x0000001d9c1a7209 */ /* 0x000fe40007810000 */
[----:B------:R-:W-:Y:S02]  /*9530*/  FMNMX.FTZ R25, R9, R0, !PT ;  /* 0x0000000009197209 */ /* 0x000fe40007810000 */
[----:B------:R-:W-:-:S02]  /*9540*/  FSEL R174, R46, -INF , P4 ;  /* 0xff8000002eae7808 */ /* 0x000fc40002000000 */
[----:B------:R-:W-:Y:S02]  /*9550*/  ISETP.GT.AND P4, PT, R3, 0x38, PT ;  /* 0x000000380300780c */ /* 0x000fe40003f84270 */
[----:B------:R-:W-:Y:S02]  /*9560*/  FSEL R176, R49, -INF , P5 ;  /* 0xff80000031b07808 */ /* 0x000fe40002800000 */
[----:B------:R-:W-:Y:S02]  /*9570*/  FMNMX.FTZ R29, R179, R26, !PT ;  /* 0x0000001ab31d7209 */ /* 0x000fe40007810000 */
[----:B------:R-:W-:Y:S02]  /*9580*/  FMNMX.FTZ R0, R180, R25, !PT ;  /* 0x00000019b4007209 */ /* 0x000fe40007810000 */
[----:B------:R-:W-:Y:S02]  /*9590*/  FSEL R175, R47, -INF , P2 ;  /* 0xff8000002faf7808 */ /* 0x000fe40001000000 */
[----:B------:R-:W-:-:S02]  /*95a0*/  ISETP.GT.AND P2, PT, R3, 0x39, PT ;  /* 0x000000390300780c */ /* 0x000fc40003f44270 */
[----:B------:R-:W-:Y:S02]  /*95b0*/  FSEL R177, R52, -INF , P4 ;  /* 0xff80000034b17808 */ /* 0x000fe40002000000 */
[----:B------:R-:W-:Y:S02]  /*95c0*/  FMNMX.FTZ R26, R176, R29, !PT ;  /* 0x0000001db01a7209 */ /* 0x000fe40007810000 */
        /* <DEDUP_REMOVED lines=32> */
[----:B------:R-:W-:Y:S02]  /*97d0*/  FSEL R192, R63, -INF , P2 ;  /* 0xff8000003fc07808 */ /* 0x000fe40001000000 */
[----:B------:R-:W-:-:S02]  /*97e0*/  ISETP.GT.AND P4, PT, R3, 0x58, PT ;  /* 0x000000580300780c */ /* 0x000fc40003f84270 */
[----:B------:R-:W-:Y:S02]  /*97f0*/  ISETP.GT.AND P2, PT, R3, 0x59, PT ;  /* 0x000000590300780c */ /* 0x000fe40003f44270 */
[----:B------:R-:W-:Y:S02]  /*9800*/  FSEL R186, R65, -INF , P5 ;  /* 0xff80000041ba7808 */ /* 0x000fe40002800000 */
[----:B------:R-:W-:Y:S02]  /*9810*/  FMNMX.FTZ R29, R194, R29, !PT ;  /* 0x0000001dc21d7209 */ /* 0x000fe40007810000 */
[----:B------:R-:W-:Y:S02]  /*9820*/  FMNMX.FTZ R3, R197, R0, !PT ;  /* 0x00000000c5037209 */ /* 0x000fe40007810000 */
[----:B------:R-:W-:Y:S02]  /*9830*/  FSEL R185, R68, -INF , P4 ;  /* 0xff80000044b97808 */ /* 0x000fe40002000000 */
[----:B------:R-:W-:-:S02]  /*9840*/  FMNMX.FTZ R26, R186, R29, !PT ;  /* 0x0000001dba1a7209 */ /* 0x000fc40007810000 */
[----:B------:R-:W-:Y:S02]  /*9850*/  FMNMX.FTZ R0, R196, R3, !PT ;  /* 0x00000003c4007209 */ /* 0x000fe40007810000 */
[----:B------:R-:W-:Y:S02]  /*9860*/  FSEL R184, R69, -INF , P2 ;  /* 0xff80000045b87808 */ /* 0x000fe40001000000 */
[----:B------:R-:W-:Y:S02]  /*9870*/  FMNMX.FTZ R25, R185, R26, !PT ;  /* 0x0000001ab9197209 */ /* 0x000fe40007810000 */
[----:B------:R-:W-:Y:S02]  /*9880*/  FMNMX.FTZ R3, R195, R0, !PT ;  /* 0x00000000c3037209 */ /* 0x000fe40007810000 */
[----:B------:R-:W-:Y:S02]  /*9890*/  FMNMX.FTZ R25, R184, R25, !PT ;  /* 0x00000019b8197209 */ /* 0x000fe40007810000 */
[----:B------:R-:W-:-:S02]  /*98a0*/  FSEL R183, R66, -INF , P3 ;  /* 0xff80000042b77808 */ /* 0x000fc40001800000 */
[----:B------:R-:W-:Y:S01]  /*98b0*/  FMNMX.FTZ R0, R192, R3, !PT ;  /* 0x00000003c0007209 */ /* 0x000fe20007810000 */
[----:B------:R-:W0:Y:S01]  /*98c0*/  SHFL.BFLY PT, R30, R25, 0x2, 0x1f ;  /* 0x0c401f00191e7f89 */ /* 0x000e2200000e0000 */
[----:B------:R-:W-:Y:S02]  /*98d0*/  FSEL R157, R67, -INF , P5 ;  /* 0xff800000439d7808 */ /* 0x000fe40002800000 */
[----:B------:R-:W-:Y:S02]  /*98e0*/  FMNMX.FTZ R0, R183, R0, !PT ;  /* 0x00000000b7007209 */ /* 0x000fe40007810000 */
[----:B------:R-:W-:Y:S02]  /*98f0*/  FSEL R158, R70, -INF , P4 ;  /* 0xff800000469e7808 */ /* 0x000fe40002000000 */
[----:B------:R-:W-:Y:S02]  /*9900*/  FMNMX.FTZ R3, R157, R0, !PT ;  /* 0x000000009d037209 */ /* 0x000fe40007810000 */
[----:B------:R-:W-:-:S02]  /*9910*/  FSEL R161, R71, -INF , P2 ;  /* 0xff80000047a17808 */ /* 0x000fc40001000000 */
[----:B------:R-:W-:-:S04]  /*9920*/  FMNMX.FTZ R0, R158, R3, !PT ;  /* 0x000000039e007209 */ /* 0x000fc80007810000 */
[----:B------:R-:W-:Y:S01]  /*9930*/  FMNMX.FTZ R26, R161, R0, !PT ;  /* 0x00000000a11a7209 */ /* 0x000fe20007810000 */
[----:B------:R-:W-:-:S04]  /*9940*/  IMAD.U32 R0, RZ, RZ, UR4 ;  /* 0x00000004ff007e24 */ /* 0x000fc8000f8e00ff */
[----:B------:R-:W1:Y:S01]  /*9950*/  SHFL.BFLY PT, R29, R26, 0x2, 0x1f ;  /* 0x0c401f001a1d7f89 */ /* 0x000e6200000e0000 */
[----:B0-----:R-:W-:-:S05]  /*9960*/  FMNMX.FTZ R30, R25, R30, !PT ;  /* 0x0000001e191e7209 */ /* 0x001fca0007810000 */
[----:B------:R-:W0:Y:S01]  /*9970*/  SHFL.BFLY PT, R3, R30, 0x1, 0x1f ;  /* 0x0c201f001e037f89 */ /* 0x000e2200000e0000 */
[----:B-1----:R-:W-:-:S05]  /*9980*/  FMNMX.FTZ R29, R26, R29, !PT ;  /* 0x0000001d1a1d7209 */ /* 0x002fca0007810000 */
[----:B------:R-:W1:Y:S01]  /*9990*/  SHFL.BFLY PT, R32, R29, 0x1, 0x1f ;  /* 0x0c201f001d207f89 */ /* 0x000e6200000e0000 */
[----:B0-----:R-:W-:-:S04]  /*99a0*/  FMNMX.FTZ R3, R30, R3, !PT ;  /* 0x000000031e037209 */ /* 0x001fc80007810000 */
[C---:B------:R-:W-:Y:S01]  /*99b0*/  FSETP.NEU.FTZ.AND P2, PT, R3.reuse, -INF , PT ;  /* 0xff8000000300780b */ /* 0x040fe20003f5d000 */
[----:B------:R-:W-:-:S05]  /*99c0*/  FMUL.FTZ R159, R3, R0 ;  /* 0x00000000039f7220 */ /* 0x000fca0000410000 */
[----:B------:R-:W-:-:S05]  /*99d0*/  FSEL R159, R159, RZ, P2 ;  /* 0x000000ff9f9f7208 */ /* 0x000fca0001000000 */
[-CC-:B------:R-:W-:Y:S01]  /*99e0*/  FFMA.FTZ R25, R8, R0.reuse, -R159.reuse ;  /* 0x0000000008197223 */ /* 0x180fe2000001089f */
[-CC-:B------:R-:W-:Y:S01]  /*99f0*/  FFMA.FTZ R26, R12, R0.reuse, -R159.reuse ;  /* 0x000000000c1a7223 */ /* 0x180fe2000001089f */
[----:B------:R-:W-:Y:S02]  /*9a00*/  @!P1 VIADD R12, R4, 0x32440 ;  /* 0x00032440040c9836 */ /* 0x000fe40000000000 */
[--C-:B------:R-:W-:Y:S01]  /*9a10*/  FFMA.FTZ R162, R24, R0, -R159.reuse ;  /* 0x0000000018a27223 */ /* 0x100fe2000001089f */
[----:B------:R0:W-:Y:S01]  /*9a20*/  MUFU.EX2 R204, R25 ;  /* 0x0000001900cc7308 */ /* 0x0001e20000000800 */
[----:B-1----:R-:W-:Y:S01]  /*9a30*/  FMNMX.FTZ R8, R29, R32, !PT ;  /* 0x000000201d087209 */ /* 0x002fe20007810000 */
[-C--:B------:R-:W-:Y:S01]  /*9a40*/  FFMA.FTZ R28, R28, R0.reuse, -R159 ;  /* 0x000000001c1c7223 */ /* 0x080fe2000001089f */
[----:B------:R-:W-:Y:S01]  /*9a50*/  @!P1 PRMT R24, RZ, 0x654, R12 ;  /* 0x00000654ff189816 */ /* 0x000fe2000000000c */
[----:B------:R-:W-:Y:S01]  /*9a60*/  IMAD R12, R200, 0xc00, R15 ;  /* 0x00000c00c80c7824 */ /* 0x000fe200078e020f */
[C---:B------:R-:W-:Y:S01]  /*9a70*/  FSETP.NEU.FTZ.AND P2, PT, R8.reuse, -INF , PT ;  /* 0xff8000000800780b */ /* 0x040fe20003f5d000 */
[-C--:B------:R-:W-:Y:S01]  /*9a80*/  FMUL.FTZ R160, R8, R0.reuse ;  /* 0x0000000008a07220 */ /* 0x080fe20000410000 */
[----:B------:R-:W-:Y:S01]  /*9a90*/  IMAD.MOV.U32 R29, RZ, RZ, 0x40000040 ;  /* 0x40000040ff1d7424 */ /* 0x000fe200078e00ff */
[----:B------:R1:W3:Y:S01]  /*9aa0*/  MUFU.EX2 R33, R26 ;  /* 0x0000001a00217308 */ /* 0x0002e20000000800 */
[----:B------:R-:W-:Y:S01]  /*9ab0*/  R2UR UR6, R12 ;  /* 0x000000000c0672ca */ /* 0x000fe200000e0000 */
[-CC-:B------:R-:W-:Y:S01]  /*9ac0*/  FFMA.FTZ R164, R5, R0.reuse, -R159.reuse ;  /* 0x0000000005a47223 */ /* 0x180fe2000001089f */
[----:B------:R-:W-:Y:S01]  /*9ad0*/  FSEL R160, R160, RZ, P2 ;  /* 0x000000ffa0a07208 */ /* 0x000fe20001000000 */
[----:B------:R-:W-:Y:S01]  /*9ae0*/  FFMA.FTZ R165, R6, R0, -R159 ;  /* 0x0000000006a57223 */ /* 0x000fe2000001089f */
[----:B------:R-:W-:Y:S01]  /*9af0*/  R2UR UR11, R29 ;  /* 0x000000001d0b72ca */ /* 0x000fe200000e0000 */
[----:B------:R-:W-:-:S02]  /*9b00*/  IMAD.MOV.U32 R29, RZ, RZ, 0x40000040 ;  /* 0x40000040ff1d7424 */ /* 0x000fc400078e00ff */
[-C--:B------:R-:W-:Y:S01]  /*9b10*/  FFMA.FTZ R166, R7, R0.reuse, -R159 ;  /* 0x0000000007a67223 */ /* 0x080fe2000001089f */
[-CC-:B0-----:R-:W-:Y:S01]  /*9b20*/  FFMA.FTZ R25, R11, R0.reuse, -R160.reuse ;  /* 0x000000000b197223 */ /* 0x181fe200000108a0 */
[----:B------:R-:W-:Y:S01]  /*9b30*/  IADD3 R11, -R73, 0xb, RZ ;  /* 0x0000000b490b7810 */ /* 0x000fe20007ffe1ff */
[-CC-:B------:R-:W-:Y:S01]  /*9b40*/  FFMA.FTZ R30, R27, R0.reuse, -R160.reuse ;  /* 0x000000001b1e7223 */ /* 0x180fe200000108a0 */
[-CC-:B------:R-:W-:Y:S01]  /*9b50*/  FFMA.FTZ R163, R13, R0.reuse, -R160.reuse ;  /* 0x000000000da37223 */ /* 0x180fe200000108a0 */
[----:B------:R-:W-:Y:S02]  /*9b60*/  IMAD.MOV.U32 R13, RZ, RZ, 0x40000040 ;  /* 0x40000040ff0d7424 */ /* 0x000fe400078e00ff */
[----:B------:R-:W-:Y:S01]  /*9b70*/  FFMA.FTZ R31, R31, R0, -R160 ;  /* 0x000000001f1f7223 */ /* 0x000fe200000108a0 */
[----:B------:R0:W-:Y:S06]  /*9b80*/  BAR.ARV R11, 0x100 ;  /* 0x0004000b0000751d */ /* 0x0001ec0000002000 */
[----:B------:R4:W-:Y:S01]  /*9b90*/  @!P1 SYNCS.ARRIVE.TRANS64.RED.A1T0 RZ, [R24+URZ], RZ ;  /* 0x000000ff18ff99a7 */ /* 0x0009e2000810043f */
[----:B------:R5:W-:Y:S01]  /*9ba0*/  MUFU.EX2 R205, R25 ;  /* 0x0000001900cd7308 */ /* 0x000be20000000800 */
[----:B------:R-:W-:Y:S01]  /*9bb0*/  R2UR UR7, R13 ;  /* 0x000000000d0772ca */ /* 0x000fe200000e0000 */
[----:B-1----:R-:W-:-:S02]  /*9bc0*/  VIADD R26, R12, 0x100 ;  /* 0x000001000c1a7836 */ /* 0x002fc40000000000 */
[----:B---3--:R-:W-:Y:S01]  /*9bd0*/  FADD.FTZ R224, R204, R33 ;  /* 0x00000021cce07221 */ /* 0x008fe20000010000 */
[----:B------:R-:W-:Y:S01]  /*9be0*/  IMAD.MOV.U32 R27, RZ, RZ, 0x40000040 ;  /* 0x40000040ff1b7424 */ /* 0x000fe200078e00ff */
[----:B------:R-:W-:Y:S01]  /*9bf0*/  F2FP.F16.F32.PACK_AB R204, R33, R204 ;  /* 0x000000cc21cc723e */ /* 0x000fe200000000ff */
[-CC-:B------:R-:W-:Y:S01]  /*9c00*/  FFMA.FTZ R5, R10, R0.reuse, -R159.reuse ;  /* 0x000000000a057223 */ /* 0x180fe2000001089f */
[----:B----4-:R-:W-:Y:S01]  /*9c10*/  VIADD R24, R12, 0x180 ;  /* 0x000001800c187836 */ /* 0x010fe20000000000 */
[----:B------:R-:W1:Y:S01]  /*9c20*/  MUFU.EX2 R30, R30 ;  /* 0x0000001e001e7308 */ /* 0x000e620000000800 */
[----:B-----5:R-:W-:Y:S01]  /*9c30*/  MOV R25, 0x40000040 ;  /* 0x4000004000197802 */ /* 0x020fe20000000f00 */
[-CC-:B------:R-:W-:Y:S01]  /*9c40*/  FFMA.FTZ R169, R154, R0.reuse, -R160.reuse ;  /* 0x000000009aa97223 */ /* 0x180fe200000108a0 */
[----:B------:R-:W-:Y:S01]  /*9c50*/  R2UR UR14, R26 ;  /* 0x000000001a0e72ca */ /* 0x000fe200000e0000 */
[-CC-:B------:R-:W-:Y:S01]  /*9c60*/  FFMA.FTZ R168, R153, R0.reuse, -R160.reuse ;  /* 0x0000000099a87223 */ /* 0x180fe200000108a0 */
[----:B------:R-:W-:Y:S01]  /*9c70*/  R2UR UR15, R27 ;  /* 0x000000001b0f72ca */ /* 0x000fe200000e0000 */
[-CC-:B------:R-:W-:Y:S01]  /*9c80*/  FFMA.FTZ R167, R152, R0.reuse, -R160.reuse ;  /* 0x0000000098a77223 */ /* 0x180fe200000108a0 */
[----:B------:R-:W-:Y:S01]  /*9c90*/  R2UR UR18, R24 ;  /* 0x00000000181272ca */ /* 0x000fe200000e0000 */
[----:B------:R3:W4:Y:S01]  /*9ca0*/  MUFU.EX2 R35, R28 ;  /* 0x0000001c00237308 */ /* 0x0007220000000800 */
[----:B------:R-:W-:Y:S01]  /*9cb0*/  R2UR UR19, R25 ;  /* 0x00000000191372ca */ /* 0x000fe200000e0000 */
[-C--:B------:R-:W-:Y:S01]  /*9cc0*/  FFMA.FTZ R9, R9, R0.reuse, -R160 ;  /* 0x0000000009097223 */ /* 0x080fe200000108a0 */
[----:B------:R-:W-:Y:S01]  /*9cd0*/  R2UR UR23, R29 ;  /* 0x000000001d1772ca */ /* 0x000fe200000e0000 */
[-CC-:B------:R-:W-:Y:S01]  /*9ce0*/  FFMA.FTZ R172, R14, R0.reuse, -R159.reuse ;  /* 0x000000000eac7223 */ /* 0x180fe2000001089f */
[-CC-:B------:R-:W-:Y:S01]  /*9cf0*/  FFMA.FTZ R10, R156, R0.reuse, -R159.reuse ;  /* 0x000000009c0a7223 */ /* 0x180fe2000001089f */
[-CC-:B------:R-:W-:Y:S01]  /*9d00*/  FFMA.FTZ R171, R171, R0.reuse, -R159.reuse ;  /* 0x00000000abab7223 */ /* 0x180fe2000001089f */
[----:B------:R-:W-:Y:S01]  /*9d10*/  FFMA.FTZ R170, R170, R0, -R159 ;  /* 0x00000000aaaa7223 */ /* 0x000fe2000001089f */
[----:B------:R-:W5:Y:S01]  /*9d20*/  MUFU.EX2 R162, R162 ;  /* 0x000000a200a27308 */ /* 0x000f620000000800 */
[----:B---3--:R-:W-:-:S02]  /*9d30*/  VIADD R28, R12, 0x80 ;  /* 0x000000800c1c7836 */ /* 0x008fc40000000000 */
[----:B-1----:R-:W-:Y:S01]  /*9d40*/  FADD.FTZ R199, R205, R30 ;  /* 0x0000001ecdc77221 */ /* 0x002fe20000010000 */
[----:B------:R-:W-:Y:S01]  /*9d50*/  F2FP.F16.F32.PACK_AB R205, R30, R205 ;  /* 0x000000cd1ecd723e */ /* 0x000fe200000000ff */
[-CC-:B------:R-:W-:Y:S01]  /*9d60*/  FFMA.FTZ R156, R180, R0.reuse, -R160.reuse ;  /* 0x00000000b49c7223 */ /* 0x180fe200000108a0 */
[-C--:B------:R-:W-:Y:S01]  /*9d70*/  FFMA.FTZ R173, R173, R0.reuse, -R160 ;  /* 0x00000000adad7223 */ /* 0x080fe200000108a0 */
[----:B------:R-:W-:Y:S01]  /*9d80*/  R2UR UR10, R28 ;  /* 0x000000001c0a72ca */ /* 0x000fe200000e0000 */
[----:B------:R-:W-:Y:S01]  /*9d90*/  VIADD R28, R12, 0x200 ;  /* 0x000002000c1c7836 */ /* 0x000fe20000000000 */
[----:B------:R-:W-:Y:S01]  /*9da0*/  MUFU.EX2 R163, R163 ;  /* 0x000000a300a37308 */ /* 0x000fe20000000800 */
[----:B----4-:R-:W-:Y:S01]  /*9db0*/  FADD.FTZ R224, R35, R224 ;  /* 0x000000e023e07221 */ /* 0x010fe20000010000 */
[-CC-:B------:R-:W-:Y:S01]  /*9dc0*/  FFMA.FTZ R174, R174, R0.reuse, -R160.reuse ;  /* 0x00000000aeae7223 */ /* 0x180fe200000108a0 */
[-CC-:B------:R-:W-:Y:S01]  /*9dd0*/  FFMA.FTZ R14, R175, R0.reuse, -R160.reuse ;  /* 0x00000000af0e7223 */ /* 0x180fe200000108a0 */
[----:B------:R-:W-:Y:S01]  /*9de0*/  R2UR UR22, R28 ;  /* 0x000000001c1672ca */ /* 0x000fe200000e0000 */
[-CC-:B------:R-:W-:Y:S01]  /*9df0*/  FFMA.FTZ R175, R179, R0.reuse, -R159.reuse ;  /* 0x00000000b3af7223 */ /* 0x180fe2000001089f */
[-CC-:B------:R-:W-:Y:S01]  /*9e00*/  FFMA.FTZ R176, R176, R0.reuse, -R159.reuse ;  /* 0x00000000b0b07223 */ /* 0x180fe2000001089f */
[-CC-:B------:R-:W-:Y:S01]  /*9e10*/  FFMA.FTZ R177, R177, R0.reuse, -R159.reuse ;  /* 0x00000000b1b17223 */ /* 0x180fe2000001089f */
[----:B------:R-:W1:Y:S01]  /*9e20*/  MUFU.EX2 R13, R31 ;  /* 0x0000001f000d7308 */ /* 0x000e620000000800 */
[----:B-----5:R-:W-:Y:S01]  /*9e30*/  F2FP.F16.F32.PACK_AB R206, R162, R35 ;  /* 0x00000023a2ce723e */ /* 0x020fe200000000ff */
[-C--:B------:R-:W-:Y:S01]  /*9e40*/  FFMA.FTZ R178, R178, R0.reuse, -R159 ;  /* 0x00000000b2b27223 */ /* 0x080fe2000001089f */
[-CC-:B------:R-:W-:Y:S01]  /*9e50*/  FFMA.FTZ R179, R191, R0.reuse, -R160.reuse ;  /* 0x00000000bfb37223 */ /* 0x180fe200000108a0 */
[-CC-:B------:R-:W-:Y:S01]  /*9e60*/  FFMA.FTZ R180, R190, R0.reuse, -R160.reuse ;  /* 0x00000000beb47223 */ /* 0x180fe200000108a0 */
[-CC-:B------:R-:W-:Y:S01]  /*9e70*/  FFMA.FTZ R181, R181, R0.reuse, -R160.reuse ;  /* 0x00000000b5b57223 */ /* 0x180fe200000108a0 */
[----:B------:R-:W-:Y:S01]  /*9e80*/  FFMA.FTZ R182, R182, R0, -R160 ;  /* 0x00000000b6b67223 */ /* 0x000fe200000108a0 */
[----:B------:R-:W-:Y:S01]  /*9e90*/  VIADD R6, R12, 0x280 ;  /* 0x000002800c067836 */ /* 0x000fe20000000000 */
[----:B------:R-:W3:Y:S01]  /*9ea0*/  MUFU.EX2 R164, R164 ;  /* 0x000000a400a47308 */ /* 0x000ee20000000800 */
[----:B------:R-:W-:-:S02]  /*9eb0*/  IMAD.MOV.U32 R7, RZ, RZ, 0x40000040 ;  /* 0x40000040ff077424 */ /* 0x000fc400078e00ff */
[----:B------:R-:W-:Y:S01]  /*9ec0*/  FADD.FTZ R191, R162, R224 ;  /* 0x000000e0a2bf7221 */ /* 0x000fe20000010000 */
[-CC-:B------:R-:W-:Y:S01]  /*9ed0*/  FFMA.FTZ R12, R188, R0.reuse, -R159.reuse ;  /* 0x00000000bc0c7223 */ /* 0x180fe2000001089f */
[-CC-:B------:R-:W-:Y:S01]  /*9ee0*/  FFMA.FTZ R162, R197, R0.reuse, -R160.reuse ;  /* 0x00000000c5a27223 */ /* 0x180fe200000108a0 */
[-CC-:B------:R-:W-:Y:S01]  /*9ef0*/  FFMA.FTZ R194, R194, R0.reuse, -R159.reuse ;  /* 0x00000000c2c27223 */ /* 0x180fe2000001089f */
[-CC-:B------:R-:W-:Y:S01]  /*9f00*/  FFMA.FTZ R186, R186, R0.reuse, -R159.reuse ;  /* 0x00000000baba7223 */ /* 0x180fe2000001089f */
[-C--:B------:R-:W-:Y:S01]  /*9f10*/  FFMA.FTZ R185, R185, R0.reuse, -R159 ;  /* 0x00000000b9b97223 */ /* 0x080fe2000001089f */
[----:B------:R-:W4:Y:S01]  /*9f20*/  MUFU.EX2 R165, R165 ;  /* 0x000000a500a57308 */ /* 0x000f220000000800 */
[----:B-1----:R-:W-:Y:S01]  /*9f30*/  F2FP.F16.F32.PACK_AB R207, R13, R163 ;  /* 0x000000a30dcf723e */ /* 0x002fe200000000ff */
[----:B------:R-:W-:Y:S01]  /*9f40*/  FADD.FTZ R163, R163, R199 ;  /* 0x000000c7a3a37221 */ /* 0x000fe20000010000 */
[-CC-:B------:R-:W-:Y:S01]  /*9f50*/  FFMA.FTZ R183, R183, R0.reuse, -R160.reuse ;  /* 0x00000000b7b77223 */ /* 0x180fe200000108a0 */
[-CC-:B------:R-:W-:Y:S01]  /*9f60*/  FFMA.FTZ R157, R157, R0.reuse, -R160.reuse ;  /* 0x000000009d9d7223 */ /* 0x180fe200000108a0 */
[-CC-:B------:R-:W-:Y:S01]  /*9f70*/  FFMA.FTZ R158, R158, R0.reuse, -R160.reuse ;  /* 0x000000009e9e7223 */ /* 0x180fe200000108a0 */
[----:B------:R-:W-:Y:S01]  /*9f80*/  FADD.FTZ R190, R13, R163 ;  /* 0x000000a30dbe7221 */ /* 0x000fe20000010000 */
[-C--:B------:R-:W-:Y:S01]  /*9f90*/  FFMA.FTZ R13, R187, R0.reuse, -R159 ;  /* 0x00000000bb0d7223 */ /* 0x080fe2000001089f */
[----:B------:R-:W1:Y:S01]  /*9fa0*/  MUFU.EX2 R166, R166 ;  /* 0x000000a600a67308 */ /* 0x000e620000000800 */
[----:B---3--:R-:W-:Y:S01]  /*9fb0*/  FADD.FTZ R191, R164, R191 ;  /* 0x000000bfa4bf7221 */ /* 0x008fe20000010000 */
[-CC-:B------:R-:W-:Y:S01]  /*9fc0*/  FFMA.FTZ R163, R196, R0.reuse, -R160.reuse ;  /* 0x00000000c4a37223 */ /* 0x180fe200000108a0 */
[----:B------:R-:W-:Y:S01]  /*9fd0*/  FFMA.FTZ R187, R195, R0, -R160 ;  /* 0x00000000c3bb7223 */ /* 0x000fe200000108a0 */
[----:B------:R-:W-:Y:S01]  /*9fe0*/  ISETP.GE.AND P2, PT, R198, 0x61, PT ;  /* 0x00000061c600780c */ /* 0x000fe20003f46270 */
[----:B------:R-:W-:-:S03]  /*9ff0*/  @!P1 VIADD R4, R4, 0x32460 ;  /* 0x0003246004049836 */ /* 0x000fc60000000000 */
[----:B------:R-:W3:Y:S01]  /*a000*/  MUFU.EX2 R5, R5 ;  /* 0x0000000500057308 */ /* 0x000ee20000000800 */
[----:B----4-:R-:W-:Y:S01]  /*a010*/  F2FP.F16.F32.PACK_AB R152, R165, R164 ;  /* 0x000000a4a598723e */ /* 0x010fe200000000ff */
[-CC-:B------:R-:W-:Y:S01]  /*a020*/  FFMA.FTZ R164, R192, R0.reuse, -R160.reuse ;  /* 0x00000000c0a47223 */ /* 0x180fe200000108a0 */
[----:B------:R-:W-:Y:S01]  /*a030*/  FFMA.FTZ R160, R161, R0, -R160 ;  /* 0x00000000a1a07223 */ /* 0x000fe200000108a0 */
[----:B------:R-:W-:Y:S01]  /*a040*/  FADD.FTZ R191, R165, R191 ;  /* 0x000000bfa5bf7221 */ /* 0x000fe20000010000 */
[----:B------:R-:W-:-:S03]  /*a050*/  @!P1 PRMT R4, RZ, 0x654, R4 ;  /* 0x00000654ff049816 */ /* 0x000fc60000000004 */
[----:B------:R-:W4:Y:S01]  /*a060*/  MUFU.EX2 R169, R169 ;  /* 0x000000a900a97308 */ /* 0x000f220000000800 */
[----:B-1----:R-:W-:-:S07]  /*a070*/  FADD.FTZ R191, R166, R191 ;  /* 0x000000bfa6bf7221 */ /* 0x002fce0000010000 */
[----:B------:R-:W1:Y:S01]  /*a080*/  MUFU.EX2 R168, R168 ;  /* 0x000000a800a87308 */ /* 0x000e620000000800 */
[C---:B---3--:R-:W-:Y:S01]  /*a090*/  F2FP.F16.F32.PACK_AB R154, R5.reuse, R166 ;  /* 0x000000a6059a723e */ /* 0x048fe200000000ff */
[----:B------:R-:W-:-:S06]  /*a0a0*/  FADD.FTZ R191, R5, R191 ;  /* 0x000000bf05bf7221 */ /* 0x000fcc0000010000 */
[----:B------:R-:W3:Y:S01]  /*a0b0*/  MUFU.EX2 R167, R167 ;  /* 0x000000a700a77308 */ /* 0x000ee20000000800 */
[----:B----4-:R-:W-:-:S07]  /*a0c0*/  FADD.FTZ R190, R169, R190 ;  /* 0x000000bea9be7221 */ /* 0x010fce0000010000 */
[----:B------:R-:W4:Y:S01]  /*a0d0*/  MUFU.EX2 R9, R9 ;  /* 0x0000000900097308 */ /* 0x000f220000000800 */
[C---:B-1----:R-:W-:Y:S01]  /*a0e0*/  F2FP.F16.F32.PACK_AB R153, R168.reuse, R169 ;  /* 0x000000a9a899723e */ /* 0x042fe200000000ff */
[----:B------:R-:W-:-:S06]  /*a0f0*/  FADD.FTZ R190, R168, R190 ;  /* 0x000000bea8be7221 */ /* 0x000fcc0000010000 */
[----:B------:R-:W1:Y:S01]  /*a100*/  MUFU.EX2 R171, R171 ;  /* 0x000000ab00ab7308 */ /* 0x000e620000000800 */
[----:B---3--:R-:W-:-:S07]  /*a110*/  FADD.FTZ R190, R167, R190 ;  /* 0x000000bea7be7221 */ /* 0x008fce0000010000 */
[----:B------:R-:W3:Y:S01]  /*a120*/  MUFU.EX2 R170, R170 ;  /* 0x000000aa00aa7308 */ /* 0x000ee20000000800 */
[C---:B----4-:R-:W-:Y:S01]  /*a130*/  F2FP.F16.F32.PACK_AB R155, R9.reuse, R167 ;  /* 0x000000a7099b723e */ /* 0x050fe200000000ff */
[----:B------:R-:W-:-:S06]  /*a140*/  FADD.FTZ R190, R9, R190 ;  /* 0x000000be09be7221 */ /* 0x000fcc0000010000 */
[----:B------:R-:W-:Y:S01]  /*a150*/  MUFU.EX2 R172, R172 ;  /* 0x000000ac00ac7308 */ /* 0x000fe20000000800 */
[----:B-1----:R-:W-:-:S07]  /*a160*/  FADD.FTZ R191, R171, R191 ;  /* 0x000000bfabbf7221 */ /* 0x002fce0000010000 */
[----:B------:R-:W-:Y:S01]  /*a170*/  MUFU.EX2 R10, R10 ;  /* 0x0000000a000a7308 */ /* 0x000fe20000000800 */
[----:B---3--:R-:W-:-:S07]  /*a180*/  FADD.FTZ R191, R170, R191 ;  /* 0x000000bfaabf7221 */ /* 0x008fce0000010000 */
[----:B------:R-:W1:Y:S08]  /*a190*/  MUFU.EX2 R156, R156 ;  /* 0x0000009c009c7308 */ /* 0x000e700000000800 */
[----:B------:R-:W3:Y:S08]  /*a1a0*/  MUFU.EX2 R173, R173 ;  /* 0x000000ad00ad7308 */ /* 0x000ef00000000800 */
[----:B------:R-:W-:Y:S01]  /*a1b0*/  MUFU.EX2 R174, R174 ;  /* 0x000000ae00ae7308 */ /* 0x000fe20000000800 */
[----:B-1----:R-:W-:-:S07]  /*a1c0*/  FADD.FTZ R190, R156, R190 ;  /* 0x000000be9cbe7221 */ /* 0x002fce0000010000 */
[----:B------:R-:W1:Y:S01]  /*a1d0*/  MUFU.EX2 R14, R14 ;  /* 0x0000000e000e7308 */ /* 0x000e620000000800 */
[----:B---3--:R-:W-:-:S07]  /*a1e0*/  FADD.FTZ R190, R173, R190 ;  /* 0x000000beadbe7221 */ /* 0x008fce0000010000 */
[----:B------:R-:W3:Y:S08]  /*a1f0*/  MUFU.EX2 R175, R175 ;  /* 0x000000af00af7308 */ /* 0x000ef00000000800 */
[----:B------:R-:W-:Y:S08]  /*a200*/  MUFU.EX2 R176, R176 ;  /* 0x000000b000b07308 */ /* 0x000ff00000000800 */
[----:B------:R-:W-:Y:S08]  /*a210*/  MUFU.EX2 R177, R177 ;  /* 0x000000b100b17308 */ /* 0x000ff00000000800 */
[----:B------:R-:W-:Y:S08]  /*a220*/  MUFU.EX2 R178, R178 ;  /* 0x000000b200b27308 */ /* 0x000ff00000000800 */
[----:B------:R-:W4:Y:S08]  /*a230*/  MUFU.EX2 R179, R179 ;  /* 0x000000b300b37308 */ /* 0x000f300000000800 */
[----:B------:R-:W5:Y:S08]  /*a240*/  MUFU.EX2 R180, R180 ;  /* 0x000000b400b47308 */ /* 0x000f700000000800 */
[----:B------:R-:W-:Y:S08]  /*a250*/  MUFU.EX2 R181, R181 ;  /* 0x000000b500b57308 */ /* 0x000ff00000000800 */
[----:B------:R-:W0:Y:S08]  /*a260*/  MUFU.EX2 R182, R182 ;  /* 0x000000b600b67308 */ /* 0x000e300000000800 */
[----:B------:R-:W-:Y:S08]  /*a270*/  MUFU.EX2 R12, R12 ;  /* 0x0000000c000c7308 */ /* 0x000ff00000000800 */
        /* <DEDUP_REMOVED lines=11> */
[----:B------:R-:W-:Y:S01]  /*a330*/  MUFU.EX2 R160, R160 ;  /* 0x000000a000a07308 */ /* 0x000fe20000000800 */
[----:B------:R2:W-:Y:S06]  /*a340*/  BAR.SYNC.DEFER_BLOCKING R72, 0x100 ;  /* 0x000400480000751d */ /* 0x0005ec0000010000 */
[----:B--2---:R-:W-:-:S06]  /*a350*/  WARPGROUP.ARRIVE ;  /* 0x00000000000079c5 */ /* 0x004fcc0000000000 */
[----:B------:R-:W-:Y:S01]  /*a360*/  HGMMA.64x256x16.F32 R24, R204, gdesc[UR4].tnspB, RZ, !UPT, gsb0 ;  /* 0x43e00004cc187df0 */ /* 0x000fe2000c0008ff */
[----:B------:R-:W-:Y:S01]  /*a370*/  R2UR UR6, R6 ;  /* 0x00000000060672ca */ /* 0x000fe200000e0000 */
[-CC-:B------:R-:W-:Y:S01]  /*a380*/  FFMA.FTZ R6, R193, R0.reuse, -R159.reuse ;  /* 0x00000000c1067223 */ /* 0x180fe2000001089f */
[----:B------:R-:W-:Y:S01]  /*a390*/  R2UR UR7, R7 ;  /* 0x00000000070772ca */ /* 0x000fe200000e0000 */
[-CC-:B------:R-:W-:Y:S01]  /*a3a0*/  FFMA.FTZ R7, R189, R0.reuse, -R159.reuse ;  /* 0x00000000bd077223 */ /* 0x180fe2000001089f */
[----:B------:R-:W-:-:S03]  /*a3b0*/  FFMA.FTZ R159, R184, R0, -R159 ;  /* 0x00000000b89f7223 */ /* 0x000fc6000001089f */
[----:B------:R-:W-:Y:S08]  /*a3c0*/  MUFU.EX2 R6, R6 ;  /* 0x0000000600067308 */ /* 0x000ff00000000800 */
[----:B------:R-:W2:Y:S08]  /*a3d0*/  MUFU.EX2 R7, R7 ;  /* 0x0000000700077308 */ /* 0x000eb00000000800 */
[----:B------:R-:W2:Y:S01]  /*a3e0*/  MUFU.EX2 R159, R159 ;  /* 0x0000009f009f7308 */ /* 0x000ea20000000800 */
[----:B------:R-:W-:-:S02]  /*a3f0*/  WARPGROUP.DEPBAR.LE gsb0, 0x0 ;  /* 0x00008000000079c5 */ /* 0x000fc40000010000 */
[----:B------:R-:W-:-:S06]  /*a400*/  WARPGROUP.ARRIVE ;  /* 0x00000000000079c5 */ /* 0x000fcc0000000000 */
[----:B------:R-:W-:Y:S03]  /*a410*/  HGMMA.64x256x16.F32 R24, R152, gdesc[UR8].tnspB, R24, gsb0 ;  /* 0x43e0000898187df0 */ /* 0x000fe60008000818 */
[----:B------:R-:W-:Y:S02]  /*a420*/  WARPGROUP.DEPBAR.LE gsb0, 0x0 ;  /* 0x00008000000079c5 */ /* 0x000fe40000010000 */
[----:B------:R-:W-:Y:S02]  /*a430*/  F2FP.F16.F32.PACK_AB R152, R170, R171 ;  /* 0x000000abaa98723e */ /* 0x000fe400000000ff */
[----:B------:R-:W-:Y:S02]  /*a440*/  F2FP.F16.F32.PACK_AB R153, R173, R156 ;  /* 0x0000009cad99723e */ /* 0x000fe400000000ff */
[----:B------:R-:W-:Y:S01]  /*a450*/  F2FP.F16.F32.PACK_AB R154, R10, R172 ;  /* 0x000000ac0a9a723e */ /* 0x000fe200000000ff */
[----:B------:R-:W-:Y:S01]  /*a460*/  FADD.FTZ R172, R172, R191 ;  /* 0x000000bfacac7221 */ /* 0x000fe20000010000 */
[----:B-1----:R-:W-:Y:S01]  /*a470*/  F2FP.F16.F32.PACK_AB R155, R14, R174 ;  /* 0x000000ae0e9b723e */ /* 0x002fe200000000ff */
[----:B------:R-:W-:-:S02]  /*a480*/  FADD.FTZ R174, R174, R190 ;  /* 0x000000beaeae7221 */ /* 0x000fc40000010000 */
[----:B------:R-:W-:Y:S01]  /*a490*/  FADD.FTZ R172, R10, R172 ;  /* 0x000000ac0aac7221 */ /* 0x000fe20000010000 */
[----:B------:R-:W-:Y:S01]  /*a4a0*/  WARPGROUP.ARRIVE ;  /* 0x00000000000079c5 */ /* 0x000fe20000000000 */
[----:B------:R-:W-:Y:S02]  /*a4b0*/  FADD.FTZ R174, R14, R174 ;  /* 0x000000ae0eae7221 */ /* 0x000fe40000010000 */
[----:B---3--:R-:W-:Y:S02]  /*a4c0*/  FADD.FTZ R172, R175, R172 ;  /* 0x000000acafac7221 */ /* 0x008fe40000010000 */
[----:B----4-:R-:W-:-:S08]  /*a4d0*/  FADD.FTZ R174, R179, R174 ;  /* 0x000000aeb3ae7221 */ /* 0x010fd00000010000 */
[----:B------:R-:W-:Y:S01]  /*a4e0*/  HGMMA.64x256x16.F32 R24, R152, gdesc[UR12].tnspB, R24, gsb0 ;  /* 0x43e0000c98187df0 */ /* 0x000fe20008000818 */
[----:B------:R-:W-:Y:S01]  /*a4f0*/  FADD.FTZ R172, R176, R172 ;  /* 0x000000acb0ac7221 */ /* 0x000fe20000010000 */
[----:B-----5:R-:W-:-:S03]  /*a500*/  FADD.FTZ R174, R180, R174 ;  /* 0x000000aeb4ae7221 */ /* 0x020fc60000010000 */
[----:B------:R-:W-:-:S04]  /*a510*/  FADD.FTZ R172, R177, R172 ;  /* 0x000000acb1ac7221 */ /* 0x000fc80000010000 */
[----:B------:R-:W-:Y:S01]  /*a520*/  FADD.FTZ R5, R178, R172 ;  /* 0x000000acb2057221 */ /* 0x000fe20000010000 */
[----:B------:R-:W-:Y:S02]  /*a530*/  WARPGROUP.DEPBAR.LE gsb0, 0x0 ;  /* 0x00008000000079c5 */ /* 0x000fe40000010000 */
[----:B------:R-:W-:Y:S02]  /*a540*/  F2FP.F16.F32.PACK_AB R152, R176, R175 ;  /* 0x000000afb098723e */ /* 0x000fe400000000ff */
[----:B------:R-:W-:Y:S02]  /*a550*/  F2FP.F16.F32.PACK_AB R153, R180, R179 ;  /* 0x000000b3b499723e */ /* 0x000fe400000000ff */
[----:B------:R-:W-:Y:S02]  /*a560*/  F2FP.F16.F32.PACK_AB R154, R178, R177 ;  /* 0x000000b1b29a723e */ /* 0x000fe400000000ff */
[----:B0-----:R-:W-:Y:S01]  /*a570*/  F2FP.F16.F32.PACK_AB R155, R182, R181 ;  /* 0x000000b5b69b723e */ /* 0x001fe200000000ff */
[----:B------:R-:W-:-:S03]  /*a580*/  FADD.FTZ R181, R181, R174 ;  /* 0x000000aeb5b57221 */ /* 0x000fc60000010000 */
[----:B------:R-:W-:Y:S01]  /*a590*/  WARPGROUP.ARRIVE ;  /* 0x00000000000079c5 */ /* 0x000fe20000000000 */
[----:B------:R-:W-:-:S05]  /*a5a0*/  FADD.FTZ R181, R182, R181 ;  /* 0x000000b5b6b57221 */ /* 0x000fca0000010000 */
[----:B------:R-:W-:Y:S03]  /*a5b0*/  HGMMA.64x256x16.F32 R24, R152, gdesc[UR16].tnspB, R24, gsb0 ;  /* 0x43e0001098187df0 */ /* 0x000fe60008000818 */
[----:B------:R-:W-:Y:S02]  /*a5c0*/  WARPGROUP.DEPBAR.LE gsb0, 0x0 ;  /* 0x00008000000079c5 */ /* 0x000fe40000010000 */
[----:B--2---:R-:W-:Y:S01]  /*a5d0*/  F2FP.F16.F32.PACK_AB R152, R7, R6 ;  /* 0x000000060798723e */ /* 0x004fe200000000ff */
        /* <DEDUP_REMOVED lines=13> */
[----:B------:R-:W-:Y:S01]  /*a6b0*/  FADD.FTZ R13, R194, R13 ;  /* 0x0000000dc20d7221 */ /* 0x000fe20000010000 */
[----:B------:R-:W-:Y:S01]  /*a6c0*/  FADD.FTZ R164, R183, R164 ;  /* 0x000000a4b7a47221 */ /* 0x000fe20000010000 */
[----:B------:R-:W-:Y:S02]  /*a6d0*/  WARPGROUP.DEPBAR.LE gsb0, 0x0 ;  /* 0x00008000000079c5 */ /* 0x000fe40000010000 */
[C---:B------:R-:W-:Y:S01]  /*a6e0*/  F2FP.F16.F32.PACK_AB R152, R186.reuse, R194 ;  /* 0x000000c2ba98723e */ /* 0x040fe200000000ff */
[----:B------:R-:W-:Y:S01]  /*a6f0*/  FADD.FTZ R186, R186, R13 ;  /* 0x0000000dbaba7221 */ /* 0x000fe20000010000 */
[C---:B------:R-:W-:Y:S01]  /*a700*/  F2FP.F16.F32.PACK_AB R153, R157.reuse, R183 ;  /* 0x000000b79d99723e */ /* 0x040fe200000000ff */
[----:B------:R-:W-:Y:S01]  /*a710*/  FADD.FTZ R157, R157, R164 ;  /* 0x000000a49d9d7221 */ /* 0x000fe20000010000 */
[----:B------:R-:W-:Y:S01]  /*a720*/  F2FP.F16.F32.PACK_AB R154, R159, R185 ;  /* 0x000000b99f9a723e */ /* 0x000fe200000000ff */
[----:B------:R-:W-:Y:S01]  /*a730*/  FADD.FTZ R186, R185, R186 ;  /* 0x000000bab9ba7221 */ /* 0x000fe20000010000 */
[----:B------:R-:W-:Y:S01]  /*a740*/  F2FP.F16.F32.PACK_AB R155, R160, R158 ;  /* 0x0000009ea09b723e */ /* 0x000fe200000000ff */
[----:B------:R-:W-:-:S02]  /*a750*/  FADD.FTZ R157, R158, R157 ;  /* 0x0000009d9e9d7221 */ /* 0x000fc40000010000 */
[----:B------:R-:W-:Y:S01]  /*a760*/  FADD.FTZ R12, R159, R186 ;  /* 0x000000ba9f0c7221 */ /* 0x000fe20000010000 */
[----:B------:R-:W-:Y:S01]  /*a770*/  WARPGROUP.ARRIVE ;  /* 0x00000000000079c5 */ /* 0x000fe20000000000 */
[----:B------:R-:W-:-:S12]  /*a780*/  FADD.FTZ R13, R160, R157 ;  /* 0x0000009da00d7221 */ /* 0x000fd80000010000 */
[----:B------:R-:W-:Y:S03]  /*a790*/  HGMMA.64x256x16.F32 R24, R152, gdesc[UR4].tnspB, R24, gsb0 ;  /* 0x43e0000498187df0 */ /* 0x000fe60008000818 */
[----:B------:R-:W-:Y:S02]  /*a7a0*/  WARPGROUP.DEPBAR.LE gsb0, 0x0 ;  /* 0x00008000000079c5 */ /* 0x000fe40000010000 */
[----:B------:R0:W-:Y:S01]  /*a7b0*/  @!P1 SYNCS.ARRIVE.TRANS64.RED.A1T0 RZ, [R4+URZ], RZ ;  /* 0x000000ff04ff99a7 */ /* 0x0001e2000810043f */
[----:B------:R-:W-:Y:S05]  /*a7c0*/  @!P2 BRA `(.L_x_1406) ;  /* 0x0000002400f8a947 */ /* 0x000fea0003800000 */
[----:B0-----:R-:W-:Y:S02]  /*a7d0*/  VIADD R4, R226, 0xfffffffe ;  /* 0xfffffffee2047836 */ /* 0x001fe40000000000 */
[----:B------:R-:W-:Y:S02]  /*a7e0*/  IMAD.MOV.U32 R6, RZ, RZ, R8 ;  /* 0x000000ffff067224 */ /* 0x000fe400078e0008 */
[----:B------:R-:W-:-:S07]  /*a7f0*/  IMAD.MOV.U32 R7, RZ, RZ, R3 ;  /* 0x000000ffff077224 */ /* 0x000fce00078e0003 */
.L_x_1416:
        /* <DEDUP_REMOVED lines=8> */
[----:B-1---5:R-:W-:Y:S06]  /*a880*/  @!P0 BRA `(.L_x_1407) ;  /* 0x0000000000048947 */ /* 0x022fec0003800000 */
[----:B------:R-:W-:Y:S01]  /*a890*/  BPT.TRAP 0x1 ;  /* 0x000000040000795c */ /* 0x000fe20000300000 */
.L_x_1407:
[----:B------:R-:W-:Y:S01]  /*a8a0*/  IMAD R5, R200, 0x8, R18 ;  /* 0x00000008c8057824 */ /* 0x000fe200078e0212 */
[----:B------:R-:W-:-:S04]  /*a8b0*/  SHF.L.U32 R0, R208, 0x1f, RZ ;  /* 0x0000001fd0007819 */ /* 0x000fc800000006ff */
[----:B------:R0:W1:Y:S01]  /*a8c0*/  SYNCS.PHASECHK.TRANS64.TRYWAIT P3, [R5+URZ+0x32430], R0 ;  /* 0x03243000050075a7 */ /* 0x000062000806017f */
[----:B------:R-:W-:Y:S05]  /*a8d0*/  @!P0 BRA `(.L_x_1408) ;  /* 0x0000000000048947 */ /* 0x000fea0003800000 */
[----:B------:R-:W-:Y:S01]  /*a8e0*/  BPT.TRAP 0x1 ;  /* 0x000000040000795c */ /* 0x000fe20000300000 */
.L_x_1408:
[----:B------:R-:W-:Y:S02]  /*a8f0*/  IMAD R152, R200, 0x300, R20 ;  /* 0x00000300c8987824 */ /* 0x000fe400078e0214 */
[----:B------:R-:W-:Y:S01]  /*a900*/  IMAD.MOV.U32 R153, RZ, RZ, 0x40000040 ;  /* 0x40000040ff997424 */ /* 0x000fe200078e00ff */
[----:B-1----:R-:W-:Y:S06]  /*a910*/  @P3 BRA `(.L_x_1409) ;  /* 0x0000000000083947 */ /* 0x002fec0003800000 */
[----:B------:R-:W1:Y:S02]  /*a920*/  SYNCS.PHASECHK.TRANS64.TRYWAIT P3, [R5+URZ+0x32430], R0 ;  /* 0x03243000050075a7 */ /* 0x000e64000806017f */
[----:B-1----:R-:W-:Y:S05]  /*a930*/  @!P3 BRA `(.L_x_1410) ;  /* 0x000000e8002cb947 */ /* 0x002fea0003800000 */
.L_x_1409:
[----:B------:R-:W2:Y:S01]  /*a940*/  LDL.64 R154, [R1+0x70] ;  /* 0x00007000019a7983 */ /* 0x000ea20000100a00 */
[----:B------:R-:W-:Y:S02]  /*a950*/  VIADD R10, R152, 0x2 ;  /* 0x00000002980a7836 */ /* 0x000fe40000000000 */
[----:B------:R-:W-:Y:S01]  /*a960*/  IMAD.MOV.U32 R11, RZ, RZ, 0x40000040 ;  /* 0x40000040ff0b7424 */ /* 0x000fe200078e00ff */
[----:B------:R-:W-:Y:S05]  /*a970*/  WARPSYNC.ALL ;  /* 0x0000000000007948 */ /* 0x000fea0003800000 */
[----:B------:R-:W-:Y:S01]  /*a980*/  R2UR UR14, R10 ;  /* 0x000000000a0e72ca */ /* 0x000fe200000e0000 */
[----:B------:R-:W3:Y:S01]  /*a990*/  LDL.64 R206, [R1+0x60] ;  /* 0x0000600001ce7983 */ /* 0x000ee20000100a00 */
[----:B------:R-:W-:-:S03]  /*a9a0*/  R2UR UR15, R11 ;  /* 0x000000000b0f72ca */ /* 0x000fc600000e0000 */
[----:B------:R-:W4:Y:S01]  /*a9b0*/  LDL.64 R10, [R1+0x68] ;  /* 0x00006800010a7983 */ /* 0x000f220000100a00 */
[----:B------:R-:W-:-:S03]  /*a9c0*/  R2UR UR18, R152 ;  /* 0x00000000981272ca */ /* 0x000fc600000e0000 */
[----:B------:R-:W5:Y:S01]  /*a9d0*/  LDL.64 R204, [R1+0x58] ;  /* 0x0000580001cc7983 */ /* 0x000f620000100a00 */
[----:B------:R-:W-:Y:S01]  /*a9e0*/  R2UR UR19, R153 ;  /* 0x00000000991372ca */ /* 0x000fe200000e0000 */
[C---:B------:R-:W-:Y:S02]  /*a9f0*/  VIADD R8, R152.reuse, 0x4 ;  /* 0x0000000498087836 */ /* 0x040fe40000000000 */
[----:B------:R-:W-:Y:S02]  /*aa00*/  VIADD R152, R152, 0x6 ;  /* 0x0000000698987836 */ /* 0x000fe40000000000 */
[----:B------:R-:W-:-:S03]  /*aa10*/  IMAD.MOV.U32 R153, RZ, RZ, 0x40000040 ;  /* 0x40000040ff997424 */ /* 0x000fc600078e00ff */
[----:B------:R-:W-:Y:S02]  /*aa20*/  R2UR UR6, R152 ;  /* 0x00000000980672ca */ /* 0x000fe400000e0000 */
[----:B------:R-:W-:Y:S01]  /*aa30*/  R2UR UR7, R153 ;  /* 0x00000000990772ca */ /* 0x000fe200000e0000 */
[----:B------:R-:W-:Y:S01]  /*aa40*/  IMAD.MOV.U32 R9, RZ, RZ, 0x40000040 ;  /* 0x40000040ff097424 */ /* 0x000fe200078e00ff */
[----:B------:R-:W-:-:S04]  /*aa50*/  R2UR UR10, R8 ;  /* 0x00000000080a72ca */ /* 0x000fc800000e0000 */
[----:B------:R-:W-:Y:S02]  /*aa60*/  R2UR UR11, R9 ;  /* 0x00000000090b72ca */ /* 0x000fe400000e0000 */
[----:B--2---:R-:W-:Y:S02]  /*aa70*/  R2UR UR16, R154 ;  /* 0x000000009a1072ca */ /* 0x004fe400000e0000 */
[----:B------:R-:W-:Y:S02]  /*aa80*/  R2UR UR17, R155 ;  /* 0x000000009b1172ca */ /* 0x000fe400000e0000 */
[----:B------:R-:W-:-:S11]  /*aa90*/  WARPGROUP.ARRIVE ;  /* 0x00000000000079c5 */ /* 0x000fd60000000000 */
[----:B------:R-:W-:Y:S01]  /*aaa0*/  HGMMA.64x96x16.F32 R152, gdesc[UR16], RZ, !UPT, gsb0 ;  /* 0x01600000109879f0 */ /* 0x000fe2000c0008ff */
[----:B----4-:R-:W-:Y:S02]  /*aab0*/  R2UR UR12, R10 ;  /* 0x000000000a0c72ca */ /* 0x010fe400000e0000 */
[----:B------:R-:W-:Y:S02]  /*aac0*/  R2UR UR13, R11 ;  /* 0x000000000b0d72ca */ /* 0x000fe400000e0000 */
[----:B---3--:R-:W-:Y:S02]  /*aad0*/  R2UR UR8, R206 ;  /* 0x00000000ce0872ca */ /* 0x008fe400000e0000 */
[----:B------:R-:W-:Y:S01]  /*aae0*/  R2UR UR9, R207 ;  /* 0x00000000cf0972ca */ /* 0x000fe200000e0000 */
[----:B------:R-:W-:Y:S02]  /*aaf0*/  WARPGROUP.DEPBAR.LE gsb0, 0x0 ;  /* 0x00008000000079c5 */ /* 0x000fe40000010000 */
[----:B------:R-:W-:-:S06]  /*ab00*/  WARPGROUP.ARRIVE ;  /* 0x00000000000079c5 */ /* 0x000fcc0000000000 */
[----:B------:R-:W-:Y:S01]  /*ab10*/  HGMMA.64x96x16.F32 R152, gdesc[UR12], R152, gsb0 ;  /* 0x016000000c9879f0 */ /* 0x000fe20008000898 */
[----:B-----5:R-:W-:Y:S02]  /*ab20*/  R2UR UR4, R204 ;  /* 0x00000000cc0472ca */ /* 0x020fe400000e0000 */
        /* <DEDUP_REMOVED lines=10> */
.L_x_1411:
[----:B------:R2:W3:Y:S01]  /*abd0*/  SYNCS.PHASECHK.TRANS64.TRYWAIT P3, [R5+URZ+0x32450], R0 ;  /* 0x03245000050075a7 */ /* 0x0004e2000806017f */
[----:B------:R-:W-:Y:S05]  /*abe0*/  @!P0 BRA `(.L_x_1412) ;  /* 0x0000000000048947 */ /* 0x000fea0003800000 */
[----:B------:R-:W-:Y:S01]  /*abf0*/  BPT.TRAP 0x1 ;  /* 0x000000040000795c */ /* 0x000fe20000300000 */
.L_x_1412:
[----:B------:R-:W-:Y:S04]  /*ac00*/  BSSY B0, `(.L_x_1413) ;  /* 0x0000004000007945 */ /* 0x000fe80003800000 */
[----:B---3--:R-:W-:Y:S05]  /*ac10*/  @P3 BRA `(.L_x_1414) ;  /* 0x0000000000083947 */ /* 0x008fea0003800000 */
[----:B------:R-:W3:Y:S02]  /*ac20*/  SYNCS.PHASECHK.TRANS64.TRYWAIT P3, [R5+URZ+0x32450], R0 ;  /* 0x03245000050075a7 */ /* 0x000ee4000806017f */
[----:B---3--:R-:W-:Y:S05]  /*ac30*/  @!P3 BRA `(.L_x_1415) ;  /* 0x000000e40080b947 */ /* 0x008fea0003800000 */
.L_x_1414:
[----:B------:R-:W-:Y:S05]  /*ac40*/  BSYNC B0 ;  /* 0x0000000000007941 */ /* 0x000fea0003800000 */
.L_x_1413:
[----:B------:R-:W-:Y:S05]  /*ac50*/  WARPSYNC.ALL ;  /* 0x0000000000007948 */ /* 0x000fea0003800000 */
[----:B------:R-:W4:Y:S04]  /*ac60*/  LDL.64 R206, [R1+0x50] ;  /* 0x0000500001ce7983 */ /* 0x000f280000100a00 */
[----:B------:R-:W2:Y:S04]  /*ac70*/  LDL.64 R204, [R1+0x48] ;  /* 0x0000480001cc7983 */ /* 0x000ea80000100a00 */
[----:B------:R0:W-:Y:S04]  /*ac80*/  STL.64 [R1+0x88], R16 ;  /* 0x0000881001007387 */ /* 0x0001e80000100a00 */
[----:B0-----:R-:W3:Y:S01]  /*ac90*/  LDL.64 R16, [R1+0x40] ;  /* 0x0000400001107983 */ /* 0x001ee20000100a00 */
[----:B------:R-:W-:-:S02]  /*aca0*/  IMAD R8, R200, 0xc00, R21 ;  /* 0x00000c00c8087824 */ /* 0x000fc400078e0215 */
[----:B------:R-:W-:-:S03]  /*acb0*/  IMAD.MOV.U32 R9, RZ, RZ, 0x40000040 ;  /* 0x40000040ff097424 */ /* 0x000fc600078e00ff */
[C---:B------:R-:W-:Y:S02]  /*acc0*/  R2UR UR6, R8.reuse ;  /* 0x00000000080672ca */ /* 0x040fe400000e0000 */
[----:B------:R-:W-:Y:S01]  /*acd0*/  R2UR UR7, R9 ;  /* 0x00000000090772ca */ /* 0x000fe200000e0000 */
[----:B------:R-:W-:Y:S01]  /*ace0*/  WARPGROUP.ARRIVE ;  /* 0x00000000000079c5 */ /* 0x000fe20000000000 */
[----:B------:R-:W-:Y:S02]  /*acf0*/  VIADD R10, R8, 0x2 ;  /* 0x00000002080a7836 */ /* 0x000fe40000000000 */
[----:B------:R-:W-:Y:S01]  /*ad00*/  IMAD.MOV.U32 R11, RZ, RZ, 0x40000040 ;  /* 0x40000040ff0b7424 */ /* 0x000fe200078e00ff */
[----:B----4-:R-:W-:Y:S02]  /*ad10*/  R2UR UR4, R206 ;  /* 0x00000000ce0472ca */ /* 0x010fe400000e0000 */
[----:B------:R-:W-:Y:S02]  /*ad20*/  R2UR UR5, R207 ;  /* 0x00000000cf0572ca */ /* 0x000fe400000e0000 */
[----:B------:R-:W4:Y:S11]  /*ad30*/  LDL.64 R206, [R1+0x38] ;  /* 0x0000380001ce7983 */ /* 0x000f360000100a00 */
[----:B------:R-:W-:Y:S01]  /*ad40*/  HGMMA.64x96x16.F32 R152, gdesc[UR4], R152, gsb0 ;  /* 0x01600000049879f0 */ /* 0x000fe20008000898 */
[----:B--2---:R-:W-:-:S02]  /*ad50*/  R2UR UR4, R204 ;  /* 0x00000000cc0472ca */ /* 0x004fc400000e0000 */
[----:B------:R-:W-:Y:S02]  /*ad60*/  R2UR UR5, R205 ;  /* 0x00000000cd0572ca */ /* 0x000fe400000e0000 */
[----:B------:R-:W2:Y:S01]  /*ad70*/  LDL.64 R204, [R1+0x30] ;  /* 0x0000300001cc7983 */ /* 0x000ea20000100a00 */
[----:B------:R-:W-:Y:S02]  /*ad80*/  R2UR UR6, R10 ;  /* 0x000000000a0672ca */ /* 0x000fe400000e0000 */
[----:B------:R-:W-:Y:S01]  /*ad90*/  R2UR UR7, R11 ;  /* 0x000000000b0772ca */ /* 0x000fe200000e0000 */
[----:B------:R-:W-:Y:S02]  /*ada0*/  VIADD R10, R8, 0x4 ;  /* 0x00000004080a7836 */ /* 0x000fe40000000000 */
[----:B------:R-:W-:Y:S01]  /*adb0*/  IMAD.MOV.U32 R11, RZ, RZ, 0x40000040 ;  /* 0x40000040ff0b7424 */ /* 0x000fe200078e00ff */
[----:B------:R-:W-:Y:S02]  /*adc0*/  WARPGROUP.DEPBAR.LE gsb0, 0x0 ;  /* 0x00008000000079c5 */ /* 0x000fe40000010000 */
[----:B------:R-:W-:-:S07]  /*add0*/  WARPGROUP.ARRIVE ;  /* 0x00000000000079c5 */ /* 0x000fce0000000000 */
[----:B------:R-:W-:Y:S01]  /*ade0*/  HGMMA.64x96x16.F32 R152, gdesc[UR4], R152, gsb0 ;  /* 0x01600000049879f0 */ /* 0x000fe20008000898 */
[----:B---3--:R-:W-:Y:S02]  /*adf0*/  R2UR UR4, R16 ;  /* 0x00000000100472ca */ /* 0x008fe400000e0000 */
[----:B------:R-:W-:Y:S02]  /*ae00*/  R2UR UR5, R17 ;  /* 0x00000000110572ca */ /* 0x000fe400000e0000 */
[----:B------:R-:W3:Y:S01]  /*ae10*/  LDL.64 R16, [R1+0x28] ;  /* 0x0000280001107983 */ /* 0x000ee20000100a00 */
[----:B------:R-:W-:Y:S02]  /*ae20*/  R2UR UR6, R10 ;  /* 0x000000000a0672ca */ /* 0x000fe400000e0000 */
[----:B------:R-:W-:Y:S01]  /*ae30*/  R2UR UR7, R11 ;  /* 0x000000000b0772ca */ /* 0x000fe200000e0000 */
[----:B------:R-:W-:Y:S02]  /*ae40*/  VIADD R10, R8, 0x6 ;  /* 0x00000006080a7836 */ /* 0x000fe40000000000 */
[----:B------:R-:W-:Y:S01]  /*ae50*/  IMAD.MOV.U32 R11, RZ, RZ, 0x40000040 ;  /* 0x40000040ff0b7424 */ /* 0x000fe200078e00ff */
[----:B------:R-:W-:-:S02]  /*ae60*/  WARPGROUP.DEPBAR.LE gsb0, 0x0 ;  /* 0x00008000000079c5 */ /* 0x000fc40000010000 */
[----:B------:R-:W-:-:S07]  /*ae70*/  WARPGROUP.ARRIVE ;  /* 0x00000000000079c5 */ /* 0x000fce0000000000 */
[----:B------:R-:W-:Y:S01]  /*ae80*/  HGMMA.64x96x16.F32 R152, gdesc[UR4], R152, gsb0 ;  /* 0x01600000049879f0 */ /* 0x000fe20008000898 */
[----:B------:R-:W-:Y:S02]  /*ae90*/  R2UR UR6, R10 ;  /* 0x000000000a0672ca */ /* 0x000fe400000e0000 */
[----:B------:R-:W-:Y:S02]  /*aea0*/  R2UR UR7, R11 ;  /* 0x000000000b0772ca */ /* 0x000fe400000e0000 */
[----:B----4-:R-:W-:Y:S02]  /*aeb0*/  R2UR UR4, R206 ;  /* 0x00000000ce0472ca */ /* 0x010fe400000e0000 */
[----:B------:R-:W-:Y:S02]  /*aec0*/  R2UR UR5, R207 ;  /* 0x00000000cf0572ca */ /* 0x000fe400000e0000 */
[----:B------:R-:W4:Y:S01]  /*aed0*/  LDL.64 R206, [R1+0x20] ;  /* 0x0000200001ce7983 */ /* 0x000f220000100a00 */
[----:B------:R-:W-:-:S02]  /*aee0*/  WARPGROUP.DEPBAR.LE gsb0, 0x0 ;  /* 0x00008000000079c5 */ /* 0x000fc40000010000 */
[----:B------:R-:W-:-:S08]  /*aef0*/  WARPGROUP.ARRIVE ;  /* 0x00000000000079c5 */ /* 0x000fd00000000000 */
[----:B------:R-:W-:Y:S01]  /*af00*/  HGMMA.64x96x16.F32 R152, gdesc[UR4], R152, gsb0 ;  /* 0x01600000049879f0 */ /* 0x000fe20008000898 */
[----:B--2---:R-:W-:Y:S02]  /*af10*/  R2UR UR4, R204 ;  /* 0x00000000cc0472ca */ /* 0x004fe400000e0000 */
[----:B------:R-:W-:Y:S02]  /*af20*/  R2UR UR5, R205 ;  /* 0x00000000cd0572ca */ /* 0x000fe400000e0000 */
[----:B------:R-:W2:Y:S01]  /*af30*/  LDL.64 R204, [R1+0x18] ;  /* 0x0000180001cc7983 */ /* 0x000ea20000100a00 */
[----:B------:R-:W-:Y:S02]  /*af40*/  VIADD R10, R8, 0x300 ;  /* 0x00000300080a7836 */ /* 0x000fe40000000000 */
[----:B------:R-:W-:-:S03]  /*af50*/  IMAD.MOV.U32 R11, RZ, RZ, 0x40000040 ;  /* 0x40000040ff0b7424 */ /* 0x000fc600078e00ff */
[----:B------:R-:W-:Y:S02]  /*af60*/  R2UR UR6, R10 ;  /* 0x000000000a0672ca */ /* 0x000fe400000e0000 */
[----:B------:R-:W-:Y:S01]  /*af70*/  R2UR UR7, R11 ;  /* 0x000000000b0772ca */ /* 0x000fe200000e0000 */
[----:B------:R-:W-:Y:S01]  /*af80*/  VIADD R10, R8, 0x302 ;  /* 0x00000302080a7836 */ /* 0x000fe20000000000 */
[----:B------:R-:W-:Y:S02]  /*af90*/  WARPGROUP.DEPBAR.LE gsb0, 0x0 ;  /* 0x00008000000079c5 */ /* 0x000fe40000010000 */
[----:B------:R-:W-:-:S09]  /*afa0*/  WARPGROUP.ARRIVE ;  /* 0x00000000000079c5 */ /* 0x000fd20000000000 */
[----:B------:R-:W-:Y:S01]  /*afb0*/  HGMMA.64x96x16.F32 R152, gdesc[UR4], R152, gsb0 ;  /* 0x01600000049879f0 */ /* 0x000fe20008000898 */
[----:B------:R-:W-:Y:S01]  /*afc0*/  IMAD.MOV.U32 R11, RZ, RZ, 0x40000040 ;  /* 0x40000040ff0b7424 */ /* 0x000fe200078e00ff */
[----:B---3--:R-:W-:Y:S02]  /*afd0*/  R2UR UR4, R16 ;  /* 0x00000000100472ca */ /* 0x008fe400000e0000 */
[----:B------:R-:W-:Y:S02]  /*afe0*/  R2UR UR5, R17 ;  /* 0x00000000110572ca */ /* 0x000fe400000e0000 */
[----:B------:R-:W3:Y:S01]  /*aff0*/  LDL.64 R16, [R1+0x10] ;  /* 0x0000100001107983 */ /* 0x000ee20000100a00 */
[----:B------:R-:W-:Y:S02]  /*b000*/  R2UR UR6, R10 ;  /* 0x000000000a0672ca */ /* 0x000fe400000e0000 */
[----:B------:R-:W-:Y:S01]  /*b010*/  R2UR UR7, R11 ;  /* 0x000000000b0772ca */ /* 0x000fe200000e0000 */
[----:B------:R-:W-:-:S02]  /*b020*/  VIADD R10, R8, 0x304 ;  /* 0x00000304080a7836 */ /* 0x000fc40000000000 */
[----:B------:R-:W-:Y:S01]  /*b030*/  IMAD.MOV.U32 R11, RZ, RZ, 0x40000040 ;  /* 0x40000040ff0b7424 */ /* 0x000fe200078e00ff */
[----:B------:R-:W-:Y:S02]  /*b040*/  WARPGROUP.DEPBAR.LE gsb0, 0x0 ;  /* 0x00008000000079c5 */ /* 0x000fe40000010000 */
        /* <DEDUP_REMOVED lines=10> */
[----:B------:R-:W-:Y:S01]  /*b0f0*/  VIADD R10, R8, 0x306 ;  /* 0x00000306080a7836 */ /* 0x000fe20000000000 */
[----:B--2---:R-:W-:Y:S01]  /*b100*/  R2UR UR4, R204 ;  /* 0x00000000cc0472ca */ /* 0x004fe200000e0000 */
[----:B------:R-:W-:Y:S01]  /*b110*/  IMAD.MOV.U32 R11, RZ, RZ, 0x40000040 ;  /* 0x40000040ff0b7424 */ /* 0x000fe200078e00ff */
[----:B------:R-:W-:Y:S02]  /*b120*/  R2UR UR5, R205 ;  /* 0x00000000cd0572ca */ /* 0x000fe400000e0000 */
[----:B------:R-:W2:Y:S01]  /*b130*/  LDL.64 R204, [R1] ;  /* 0x0000000001cc7983 */ /* 0x000ea20000100a00 */
        /* <DEDUP_REMOVED lines=9> */
[----:B---3--:R-:W-:Y:S02]  /*b1d0*/  R2UR UR4, R16 ;  /* 0x00000000100472ca */ /* 0x008fe400000e0000 */
[----:B------:R-:W-:Y:S01]  /*b1e0*/  R2UR UR5, R17 ;  /* 0x00000000110572ca */ /* 0x000fe200000e0000 */
[----:B------:R-:W-:Y:S01]  /*b1f0*/  VIADD R10, R8, 0x602 ;  /* 0x00000602080a7836 */ /* 0x000fe20000000000 */
[----:B------:R3:W5:Y:S01]  /*b200*/  LDL.LU.64 R16, [R1+0x88] ;  /* 0x0000880001107983 */ /* 0x0007620000300a00 */
[----:B------:R-:W-:Y:S01]  /*b210*/  IMAD.MOV.U32 R11, RZ, RZ, 0x40000040 ;  /* 0x40000040ff0b7424 */ /* 0x000fe200078e00ff */
[----:B------:R-:W-:-:S02]  /*b220*/  WARPGROUP.DEPBAR.LE gsb0, 0x0 ;  /* 0x00008000000079c5 */ /* 0x000fc40000010000 */
[----:B------:R-:W-:-:S07]  /*b230*/  WARPGROUP.ARRIVE ;  /* 0x00000000000079c5 */ /* 0x000fce0000000000 */
[----:B------:R-:W-:Y:S01]  /*b240*/  HGMMA.64x96x16.F32 R152, gdesc[UR4], R152, gsb0 ;  /* 0x01600000049879f0 */ /* 0x000fe20008000898 */
[----:B------:R-:W-:Y:S02]  /*b250*/  R2UR UR6, R10 ;  /* 0x000000000a0672ca */ /* 0x000fe400000e0000 */
[----:B------:R-:W-:Y:S02]  /*b260*/  R2UR UR7, R11 ;  /* 0x000000000b0772ca */ /* 0x000fe400000e0000 */
[----:B----4-:R-:W-:Y:S02]  /*b270*/  R2UR UR4, R206 ;  /* 0x00000000ce0472ca */ /* 0x010fe400000e0000 */
[----:B------:R-:W-:Y:S01]  /*b280*/  R2UR UR5, R207 ;  /* 0x00000000cf0572ca */ /* 0x000fe200000e0000 */
[----:B------:R-:W-:Y:S02]  /*b290*/  WARPGROUP.DEPBAR.LE gsb0, 0x0 ;  /* 0x00008000000079c5 */ /* 0x000fe40000010000 */
[----:B------:R-:W-:-:S10]  /*b2a0*/  WARPGROUP.ARRIVE ;  /* 0x00000000000079c5 */ /* 0x000fd40000000000 */
[----:B------:R-:W-:Y:S01]  /*b2b0*/  HGMMA.64x96x16.F32 R152, gdesc[UR4], R152, gsb0 ;  /* 0x01600000049879f0 */ /* 0x000fe20008000898 */
[----:B------:R-:W-:Y:S02]  /*b2c0*/  VIADD R10, R8, 0x604 ;  /* 0x00000604080a7836 */ /* 0x000fe40000000000 */
[----:B------:R-:W-:Y:S01]  /*b2d0*/  IMAD.MOV.U32 R11, RZ, RZ, 0x40000040 ;  /* 0x40000040ff0b7424 */ /* 0x000fe200078e00ff */
[----:B--2---:R-:W-:Y:S02]  /*b2e0*/  R2UR UR4, R204 ;  /* 0x00000000cc0472ca */ /* 0x004fe400000e0000 */
[----:B------:R-:W-:Y:S02]  /*b2f0*/  R2UR UR6, R10 ;  /* 0x000000000a0672ca */ /* 0x000fe400000e0000 */
[----:B------:R-:W-:Y:S02]  /*b300*/  R2UR UR7, R11 ;  /* 0x000000000b0772ca */ /* 0x000fe400000e0000 */
[----:B------:R-:W-:Y:S01]  /*b310*/  R2UR UR5, R205 ;  /* 0x00000000cd0572ca */ /* 0x000fe200000e0000 */
[----:B------:R-:W-:Y:S01]  /*b320*/  IMAD.MOV.U32 R11, RZ, RZ, 0x40000040 ;  /* 0x40000040ff0b7424 */ /* 0x000fe200078e00ff */
[----:B------:R-:W-:Y:S01]  /*b330*/  IADD3 R10, R8, 0x606, RZ ;  /* 0x00000606080a7810 */ /* 0x000fe20007ffe0ff */
[----:B------:R-:W-:-:S02]  /*b340*/  WARPGROUP.DEPBAR.LE gsb0, 0x0 ;  /* 0x00008000000079c5 */ /* 0x000fc40000010000 */
[----:B------:R-:W-:-:S08]  /*b350*/  WARPGROUP.ARRIVE ;  /* 0x00000000000079c5 */ /* 0x000fd00000000000 */
[----:B------:R-:W-:Y:S01]  /*b360*/  HGMMA.64x96x16.F32 R152, gdesc[UR4], R152, gsb0 ;  /* 0x01600000049879f0 */ /* 0x000fe20008000898 */
[----:B------:R-:W-:Y:S02]  /*b370*/  R2UR UR54, R10 ;  /* 0x000000000a3672ca */ /* 0x000fe400000e0000 */
[----:B------:R-:W-:Y:S01]  /*b380*/  R2UR UR55, R11 ;  /* 0x000000000b3772ca */ /* 0x000fe200000e0000 */
[----:B------:R-:W-:Y:S02]  /*b390*/  VIADD R10, R8, 0x900 ;  /* 0x00000900080a7836 */ /* 0x000fe40000000000 */
[----:B------:R-:W-:-:S03]  /*b3a0*/  IMAD.MOV.U32 R11, RZ, RZ, 0x40000040 ;  /* 0x40000040ff0b7424 */ /* 0x000fc600078e00ff */
[----:B------:R-:W-:Y:S01]  /*b3b0*/  R2UR UR50, R10 ;  /* 0x000000000a3272ca */ /* 0x000fe200000e0000 */
[----:B------:R-:W-:Y:S02]  /*b3c0*/  WARPGROUP.DEPBAR.LE gsb0, 0x0 ;  /* 0x00008000000079c5 */ /* 0x000fe40000010000 */
[----:B------:R-:W-:-:S06]  /*b3d0*/  WARPGROUP.ARRIVE ;  /* 0x00000000000079c5 */ /* 0x000fcc0000000000 */
[----:B------:R-:W-:Y:S01]  /*b3e0*/  HGMMA.64x96x16.F32 R152, gdesc[UR52], R152, gsb0 ;  /* 0x01600000349879f0 */ /* 0x000fe20008000898 */
[----:B------:R-:W-:Y:S01]  /*b3f0*/  R2UR UR51, R11 ;  /* 0x000000000b3372ca */ /* 0x000fe200000e0000 */
[----:B------:R-:W-:Y:S02]  /*b400*/  VIADD R10, R8, 0x902 ;  /* 0x00000902080a7836 */ /* 0x000fe40000000000 */
[----:B------:R-:W-:-:S03]  /*b410*/  IMAD.MOV.U32 R11, RZ, RZ, 0x40000040 ;  /* 0x40000040ff0b7424 */ /* 0x000fc600078e00ff */
[----:B------:R-:W-:Y:S02]  /*b420*/  R2UR UR46, R10 ;  /* 0x000000000a2e72ca */ /* 0x000fe400000e0000 */
[----:B------:R-:W-:Y:S01]  /*b430*/  R2UR UR47, R11 ;  /* 0x000000000b2f72ca */ /* 0x000fe200000e0000 */
[----:B------:R-:W-:Y:S02]  /*b440*/  WARPGROUP.DEPBAR.LE gsb0, 0x0 ;  /* 0x00008000000079c5 */ /* 0x000fe40000010000 */
[----:B------:R-:W-:-:S06]  /*b450*/  WARPGROUP.ARRIVE ;  /* 0x00000000000079c5 */ /* 0x000fcc0000000000 */
[----:B------:R-:W-:Y:S01]  /*b460*/  HGMMA.64x96x16.F32 R152, gdesc[UR48], R152, gsb0 ;  /* 0x01600000309879f0 */ /* 0x000fe20008000898 */
        /* <DEDUP_REMOVED lines=18> */
[----:B-1----:R-:W-:-:S04]  /*b590*/  FMNMX.FTZ R0, R152, R7, !PT ;  /* 0x0000000798007209 */ /* 0x002fc80007810000 */
        /* <DEDUP_REMOVED lines=24> */
[----:B0-----:R-:W-:-:S05]  /*b720*/  FMNMX.FTZ R3, R0, R3, !PT ;  /* 0x0000000300037209 */ /* 0x001fca0007810000 */
[----:B------:R-:W0:Y:S02]  /*b730*/  SHFL.BFLY PT, R0, R3, 0x1, 0x1f ;  /* 0x0c201f0003007f89 */ /* 0x000e2400000e0000 */
[----:B0-----:R-:W-:Y:S02]  /*b740*/  FMNMX.FTZ R3, R3, R0, !PT ;  /* 0x0000000003037209 */ /* 0x001fe40007810000 */
[----:B------:R-:W0:Y:S03]  /*b750*/  LDC R0, c[0x0][0xa80] ;  /* 0x0002a000ff007b82 */ /* 0x000e260000000800 */
[C---:B------:R-:W-:Y:S01]  /*b760*/  FADD.FTZ R7, -R3.reuse, R7 ;  /* 0x0000000703077221 */ /* 0x040fe20000010100 */
[----:B0-----:R-:W-:-:S03]  /*b770*/  FMUL.FTZ R9, R3, R0 ;  /* 0x0000000003097220 */ /* 0x001fc60000410000 */
[-C--:B------:R-:W-:Y:S01]  /*b780*/  FMUL.FTZ R7, R7, R0.reuse ;  /* 0x0000000007077220 */ /* 0x080fe20000410000 */
[-CC-:B------:R-:W-:Y:S01]  /*b790*/  FFMA.FTZ R152, R152, R0.reuse, -R9.reuse ;  /* 0x0000000098987223 */ /* 0x180fe20000010809 */
[----:B------:R-:W-:-:S04]  /*b7a0*/  FFMA.FTZ R153, R153, R0, -R9 ;  /* 0x0000000099997223 */ /* 0x000fc80000010809 */
[----:B------:R-:W-:Y:S01]  /*b7b0*/  MUFU.EX2 R7, R7 ;  /* 0x0000000700077308 */ /* 0x000fe20000000800 */
[-CC-:B------:R-:W-:Y:S01]  /*b7c0*/  FFMA.FTZ R156, R156, R0.reuse, -R9.reuse ;  /* 0x000000009c9c7223 */ /* 0x180fe20000010809 */
[----:B------:R-:W-:-:S06]  /*b7d0*/  FFMA.FTZ R157, R157, R0, -R9 ;  /* 0x000000009d9d7223 */ /* 0x000fcc0000010809 */
[----:B------:R-:W0:Y:S08]  /*b7e0*/  MUFU.EX2 R152, R152 ;  /* 0x0000009800987308 */ /* 0x000e300000000800 */
[----:B------:R-:W1:Y:S08]  /*b7f0*/  MUFU.EX2 R153, R153 ;  /* 0x0000009900997308 */ /* 0x000e700000000800 */
[----:B------:R-:W2:Y:S01]  /*b800*/  MUFU.EX2 R156, R156 ;  /* 0x0000009c009c7308 */ /* 0x000ea20000000800 */
[----:B0-----:R-:W-:-:S07]  /*b810*/  FFMA.FTZ R8, R7, R12, R152 ;  /* 0x0000000c07087223 */ /* 0x001fce0000010098 */
[----:B------:R-:W0:Y:S01]  /*b820*/  MUFU.EX2 R157, R157 ;  /* 0x0000009d009d7308 */ /* 0x000e220000000800 */
[----:B-1----:R-:W-:-:S04]  /*b830*/  FADD.FTZ R8, R153, R8 ;  /* 0x0000000899087221 */ /* 0x002fc80000010000 */
[----:B--2---:R-:W-:-:S04]  /*b840*/  FADD.FTZ R8, R156, R8 ;  /* 0x000000089c087221 */ /* 0x004fc80000010000 */
[----:B0-----:R-:W-:Y:S01]  /*b850*/  FADD.FTZ R10, R157, R8 ;  /* 0x000000089d0a7221 */ /* 0x001fe20000010000 */
        /* <DEDUP_REMOVED lines=26> */
[----:B------:R-:W0:Y:S01]  /*ba00*/  SHFL.BFLY PT, R11, R8, 0x1, 0x1f ;  /* 0x0c201f00080b7f89 */ /* 0x000e2200000e0000 */
[----:B------:R-:W1:Y:S01]  /*ba10*/  S2R R207, SR_TID.X ;  /* 0x0000000000cf7919 */ /* 0x000e620000002100 */
[----:B0-----:R-:W-:-:S05]  /*ba20*/  FMNMX.FTZ R8, R8, R11, !PT ;  /* 0x0000000b08087209 */ /* 0x001fca0007810000 */
[C---:B------:R-:W-:Y:S01]  /*ba30*/  FMUL.FTZ R11, R8.reuse, R0 ;  /* 0x00000000080b7220 */ /* 0x040fe20000410000 */
[----:B------:R-:W-:-:S03]  /*ba40*/  FADD.FTZ R6, -R8, R6 ;  /* 0x0000000608067221 */ /* 0x000fc60000010100 */
[-C--:B------:R-:W-:Y:S01]  /*ba50*/  FFMA.FTZ R154, R154, R0.reuse, -R11 ;  /* 0x000000009a9a7223 */ /* 0x080fe2000001080b */
[----:B------:R-:W-:-:S05]  /*ba60*/  FMUL.FTZ R6, R6, R0 ;  /* 0x0000000006067220 */ /* 0x000fca0000410000 */
[----:B------:R-:W-:Y:S08]  /*ba70*/  MUFU.EX2 R154, R154 ;  /* 0x0000009a009a7308 */ /* 0x000ff00000000800 */
        /* <DEDUP_REMOVED lines=65> */
[----:B-1----:R-:W-:Y:S01]  /*be90*/  SHF.R.U32.HI R207, RZ, 0x7, R207 ;  /* 0x00000007ffcf7819 */ /* 0x002fe200000116cf */
[----:B------:R-:W-:-:S02]  /*bea0*/  @!P1 VIADD R7, R5, 0x32440 ;  /* 0x0003244005079836 */ /* 0x000fc40000000000 */
[-CC-:B------:R-:W-:Y:S01]  /*beb0*/  FFMA.FTZ R155, R155, R0.reuse, -R11.reuse ;  /* 0x000000009b9b7223 */ /* 0x180fe2000001080b */
        /* <DEDUP_REMOVED lines=21> */
[----:B------:R-:W-:Y:S01]  /*c010*/  FFMA.FTZ R199, R199, R0, -R11 ;  /* 0x00000000c7c77223 */ /* 0x000fe2000001080b */
[----:B------:R-:W-:Y:S01]  /*c020*/  IADD3 R11, -R207, 0xb, RZ ;  /* 0x0000000bcf0b7810 */ /* 0x000fe20007ffe1ff */
[----:B0-----:R-:W-:Y:S01]  /*c030*/  FFMA.FTZ R14, R6, R13, R154 ;  /* 0x0000000d060e7223 */ /* 0x001fe2000001009a */
        /* <DEDUP_REMOVED lines=64> */
[----:B------:R-:W-:Y:S01]  /*c440*/  @!P1 PRMT R7, RZ, 0x654, R7 ;  /* 0x00000654ff079816 */ /* 0x000fe20000000007 */
[----:B------:R-:W-:Y:S01]  /*c450*/  VIADD R6, R207, 0x8 ;  /* 0x00000008cf067836 */ /* 0x000fe20000000000 */
[----:B------:R3:W-:Y:S06]  /*c460*/  BAR.ARV R11, 0x100 ;  /* 0x0004000b0000751d */ /* 0x0007ec0000002000 */
[----:B------:R0:W-:Y:S01]  /*c470*/  @!P1 SYNCS.ARRIVE.TRANS64.RED.A1T0 RZ, [R7+URZ], RZ ;  /* 0x000000ff07ff99a7 */ /* 0x0001e2000810043f */
[----:B------:R-:W1:Y:S08]  /*c480*/  MUFU.EX2 R155, R155 ;  /* 0x0000009b009b7308 */ /* 0x000e700000000800 */
[----:B------:R-:W-:Y:S08]  /*c490*/  MUFU.EX2 R158, R158 ;  /* 0x0000009e009e7308 */ /* 0x000ff00000000800 */
[----:B------:R-:W2:Y:S01]  /*c4a0*/  MUFU.EX2 R159, R159 ;  /* 0x0000009f009f7308 */ /* 0x000ea20000000800 */
[----:B------:R-:W-:Y:S01]  /*c4b0*/  IMAD R12, R200, 0xc00, R15 ;  /* 0x00000c00c80c7824 */ /* 0x000fe200078e020f */
[----:B------:R4:W-:Y:S01]  /*c4c0*/  BAR.SYNC.DEFER_BLOCKING R6, 0x100 ;  /* 0x000400060000751d */ /* 0x0009e20000010000 */
[----:B------:R-:W-:-:S03]  /*c4d0*/  IMAD.MOV.U32 R13, RZ, RZ, 0x40000040 ;  /* 0x40000040ff0d7424 */ /* 0x000fc600078e00ff */
[----:B------:R-:W-:Y:S02]  /*c4e0*/  R2UR UR6, R12 ;  /* 0x000000000c0672ca */ /* 0x000fe400000e0000 */
[----:B------:R-:W-:Y:S02]  /*c4f0*/  R2UR UR7, R13 ;  /* 0x000000000d0772ca */ /* 0x000fe400000e0000 */
[----:B------:R-:W-:Y:S02]  /*c500*/  F2FP.F16.F32.PACK_AB R204, R153, R152 ;  /* 0x0000009899cc723e */ /* 0x000fe400000000ff */
[----:B------:R-:W-:Y:S02]  /*c510*/  F2FP.F16.F32.PACK_AB R206, R157, R156 ;  /* 0x0000009c9dce723e */ /* 0x000fe400000000ff */
[----:B-1----:R-:W-:Y:S02]  /*c520*/  F2FP.F16.F32.PACK_AB R205, R155, R154 ;  /* 0x0000009a9bcd723e */ /* 0x002fe400000000ff */
[----:B--2---:R-:W-:-:S04]  /*c530*/  F2FP.F16.F32.PACK_AB R207, R159, R158 ;  /* 0x0000009e9fcf723e */ /* 0x004fc800000000ff */
[----:B------:R-:W-:-:S06]  /*c540*/  WARPGROUP.ARRIVE ;  /* 0x00000000000079c5 */ /* 0x000fcc0000000000 */
[----:B------:R-:W-:Y:S01]  /*c550*/  HGMMA.64x256x16.F32 R24, R204, gdesc[UR4].tnspB, R24, gsb0 ;  /* 0x43e00004cc187df0 */ /* 0x000fe20008000818 */
[-CC-:B------:R-:W-:Y:S01]  /*c560*/  FFMA.FTZ R160, R160, R0.reuse, -R9.reuse ;  /* 0x00000000a0a07223 */ /* 0x180fe20000010809 */
[----:B------:R-:W-:-:S03]  /*c570*/  FFMA.FTZ R161, R161, R0, -R9 ;  /* 0x00000000a1a17223 */ /* 0x000fc60000010809 */
[----:B------:R-:W1:Y:S01]  /*c580*/  MUFU.EX2 R152, R160 ;  /* 0x000000a000987308 */ /* 0x000e620000000800 */
[-CC-:B------:R-:W-:Y:S01]  /*c590*/  FFMA.FTZ R165, R165, R0.reuse, -R9.reuse ;  /* 0x00000000a5a57223 */ /* 0x180fe20000010809 */
[----:B------:R-:W-:-:S06]  /*c5a0*/  FFMA.FTZ R164, R164, R0, -R9 ;  /* 0x00000000a4a47223 */ /* 0x000fcc0000010809 */
[----:B------:R-:W2:Y:S08]  /*c5b0*/  MUFU.EX2 R161, R161 ;  /* 0x000000a100a17308 */ /* 0x000eb00000000800 */
[----:B------:R-:W3:Y:S08]  /*c5c0*/  MUFU.EX2 R154, R164 ;  /* 0x000000a4009a7308 */ /* 0x000ef00000000800 */
[----:B------:R-:W3:Y:S08]  /*c5d0*/  MUFU.EX2 R165, R165 ;  /* 0x000000a500a57308 */ /* 0x000ef00000000800 */
[----:B------:R-:W-:Y:S08]  /*c5e0*/  MUFU.EX2 R162, R162 ;  /* 0x000000a200a27308 */ /* 0x000ff00000000800 */
[----:B------:R-:W3:Y:S08]  /*c5f0*/  MUFU.EX2 R163, R163 ;  /* 0x000000a300a37308 */ /* 0x000ef00000000800 */
[----:B------:R-:W-:Y:S08]  /*c600*/  MUFU.EX2 R166, R166 ;  /* 0x000000a600a67308 */ /* 0x000ff00000000800 */
[----:B------:R-:W3:Y:S01]  /*c610*/  MUFU.EX2 R167, R167 ;  /* 0x000000a700a77308 */ /* 0x000ee20000000800 */
[----:B-1----:R-:W-:Y:S01]  /*c620*/  FADD.FTZ R10, R152, R10 ;  /* 0x0000000a980a7221 */ /* 0x002fe20000010000 */
[----:B----4-:R-:W-:-:S02]  /*c630*/  VIADD R6, R12, 0x80 ;  /* 0x000000800c067836 */ /* 0x010fc40000000000 */
[----:B0-----:R-:W-:Y:S02]  /*c640*/  IMAD.MOV.U32 R7, RZ, RZ, 0x40000040 ;  /* 0x40000040ff077424 */ /* 0x001fe400078e00ff */
[----:B--2---:R-:W-:Y:S01]  /*c650*/  FADD.FTZ R10, R161, R10 ;  /* 0x0000000aa10a7221 */ /* 0x004fe20000010000 */
[----:B------:R-:W-:Y:S02]  /*c660*/  R2UR UR6, R6 ;  /* 0x00000000060672ca */ /* 0x000fe400000e0000 */
[----:B------:R-:W-:Y:S01]  /*c670*/  R2UR UR7, R7 ;  /* 0x00000000070772ca */ /* 0x000fe200000e0000 */
[----:B------:R-:W-:Y:S01]  /*c680*/  FADD.FTZ R14, R155, R14 ;  /* 0x0000000e9b0e7221 */ /* 0x000fe20000010000 */
[----:B---3--:R-:W-:Y:S01]  /*c690*/  FADD.FTZ R10, R154, R10 ;  /* 0x0000000a9a0a7221 */ /* 0x008fe20000010000 */
[----:B------:R-:W-:Y:S02]  /*c6a0*/  F2FP.F16.F32.PACK_AB R152, R161, R152 ;  /* 0x00000098a198723e */ /* 0x000fe400000000ff */
[----:B------:R-:W-:-:S02]  /*c6b0*/  F2FP.F16.F32.PACK_AB R154, R165, R154 ;  /* 0x0000009aa59a723e */ /* 0x000fc400000000ff */
[----:B------:R-:W-:Y:S02]  /*c6c0*/  F2FP.F16.F32.PACK_AB R153, R163, R162 ;  /* 0x000000a2a399723e */ /* 0x000fe400000000ff */
[----:B------:R-:W-:Y:S01]  /*c6d0*/  F2FP.F16.F32.PACK_AB R155, R167, R166 ;  /* 0x000000a6a79b723e */ /* 0x000fe200000000ff */
[-CC-:B------:R-:W-:Y:S01]  /*c6e0*/  FFMA.FTZ R168, R168, R0.reuse, -R9.reuse ;  /* 0x00000000a8a87223 */ /* 0x180fe20000010809 */
[-CC-:B------:R-:W-:Y:S01]  /*c6f0*/  FFMA.FTZ R169, R169, R0.reuse, -R9.reuse ;  /* 0x00000000a9a97223 */ /* 0x180fe20000010809 */
[-CC-:B------:R-:W-:Y:S01]  /*c700*/  FFMA.FTZ R173, R173, R0.reuse, -R9.reuse ;  /* 0x00000000adad7223 */ /* 0x180fe20000010809 */
[----:B------:R-:W-:-:S04]  /*c710*/  FFMA.FTZ R172, R172, R0, -R9 ;  /* 0x00000000acac7223 */ /* 0x000fc80000010809 */
[----:B------:R-:W-:Y:S01]  /*c720*/  MUFU.EX2 R169, R169 ;  /* 0x000000a900a97308 */ /* 0x000fe20000000800 */
[----:B------:R-:W-:Y:S02]  /*c730*/  WARPGROUP.DEPBAR.LE gsb0, 0x0 ;  /* 0x00008000000079c5 */ /* 0x000fe40000010000 */
[----:B------:R-:W-:-:S06]  /*c740*/  WARPGROUP.ARRIVE ;  /* 0x00000000000079c5 */ /* 0x000fcc0000000000 */
[----:B------:R-:W-:Y:S01]  /*c750*/  HGMMA.64x256x16.F32 R24, R152, gdesc[UR4].tnspB, R24, gsb0 ;  /* 0x43e0000498187df0 */ /* 0x000fe20008000818 */
[----:B------:R-:W-:Y:S01]  /*c760*/  MUFU.EX2 R173, R173 ;  /* 0x000000ad00ad7308 */ /* 0x000fe20000000800 */
[----:B------:R-:W-:-:S07]  /*c770*/  FADD.FTZ R10, R165, R10 ;  /* 0x0000000aa50a7221 */ /* 0x000fce0000010000 */
[----:B------:R-:W-:Y:S08]  /*c780*/  MUFU.EX2 R170, R170 ;  /* 0x000000aa00aa7308 */ /* 0x000ff00000000800 */
[----:B------:R-:W-:Y:S08]  /*c790*/  MUFU.EX2 R171, R171 ;  /* 0x000000ab00ab7308 */ /* 0x000ff00000000800 */
[----:B------:R-:W-:Y:S08]  /*c7a0*/  MUFU.EX2 R174, R174 ;  /* 0x000000ae00ae7308 */ /* 0x000ff00000000800 */
[----:B------:R-:W-:Y:S01]  /*c7b0*/  MUFU.EX2 R175, R175 ;  /* 0x000000af00af7308 */ /* 0x000fe20000000800 */
[----:B------:R-:W-:-:S02]  /*c7c0*/  VIADD R6, R12, 0x100 ;  /* 0x000001000c067836 */ /* 0x000fc40000000000 */
[----:B------:R-:W-:-:S03]  /*c7d0*/  IMAD.MOV.U32 R7, RZ, RZ, 0x40000040 ;  /* 0x40000040ff077424 */ /* 0x000fc600078e00ff */
[----:B------:R-:W-:Y:S02]  /*c7e0*/  R2UR UR6, R6 ;  /* 0x00000000060672ca */ /* 0x000fe400000e0000 */
[----:B------:R-:W-:Y:S01]  /*c7f0*/  R2UR UR7, R7 ;  /* 0x00000000070772ca */ /* 0x000fe200000e0000 */
[-CC-:B------:R-:W-:Y:S01]  /*c800*/  FFMA.FTZ R176, R176, R0.reuse, -R9.reuse ;  /* 0x00000000b0b07223 */ /* 0x180fe20000010809 */
[-CC-:B------:R-:W-:Y:S01]  /*c810*/  FFMA.FTZ R177, R177, R0.reuse, -R9.reuse ;  /* 0x00000000b1b17223 */ /* 0x180fe20000010809 */
[-CC-:B------:R-:W-:Y:S01]  /*c820*/  FFMA.FTZ R181, R181, R0.reuse, -R9.reuse ;  /* 0x00000000b5b57223 */ /* 0x180fe20000010809 */
[----:B------:R-:W-:-:S04]  /*c830*/  FFMA.FTZ R180, R180, R0, -R9 ;  /* 0x00000000b4b47223 */ /* 0x000fc80000010809 */
[----:B------:R-:W-:Y:S01]  /*c840*/  MUFU.EX2 R177, R177 ;  /* 0x000000b100b17308 */ /* 0x000fe20000000800 */
[----:B------:R-:W-:-:S07]  /*c850*/  IMAD.MOV.U32 R7, RZ, RZ, 0x40000040 ;  /* 0x40000040ff077424 */ /* 0x000fce00078e00ff */
[----:B------:R-:W-:Y:S01]  /*c860*/  MUFU.EX2 R181, R181 ;  /* 0x000000b500b57308 */ /* 0x000fe20000000800 */
[----:B------:R-:W-:-:S07]  /*c870*/  WARPGROUP.DEPBAR.LE gsb0, 0x0 ;  /* 0x00008000000079c5 */ /* 0x000fce0000010000 */
[----:B------:R-:W0:Y:S08]  /*c880*/  MUFU.EX2 R152, R168 ;  /* 0x000000a800987308 */ /* 0x000e300000000800 */
[----:B------:R-:W1:Y:S01]  /*c890*/  MUFU.EX2 R154, R172 ;  /* 0x000000ac009a7308 */ /* 0x000e620000000800 */
[----:B0-----:R-:W-:-:S04]  /*c8a0*/  FADD.FTZ R10, R152, R10 ;  /* 0x0000000a980a7221 */ /* 0x001fc80000010000 */
[C---:B------:R-:W-:Y:S01]  /*c8b0*/  FADD.FTZ R10, R169.reuse, R10 ;  /* 0x0000000aa90a7221 */ /* 0x040fe20000010000 */
[----:B------:R-:W-:Y:S02]  /*c8c0*/  F2FP.F16.F32.PACK_AB R152, R169, R152 ;  /* 0x00000098a998723e */ /* 0x000fe400000000ff */
[----:B------:R-:W-:Y:S01]  /*c8d0*/  F2FP.F16.F32.PACK_AB R153, R171, R170 ;  /* 0x000000aaab99723e */ /* 0x000fe200000000ff */
[----:B-1----:R-:W-:Y:S01]  /*c8e0*/  FADD.FTZ R10, R154, R10 ;  /* 0x0000000a9a0a7221 */ /* 0x002fe20000010000 */
[----:B------:R-:W-:Y:S02]  /*c8f0*/  F2FP.F16.F32.PACK_AB R154, R173, R154 ;  /* 0x0000009aad9a723e */ /* 0x000fe400000000ff */
[----:B------:R-:W-:-:S04]  /*c900*/  F2FP.F16.F32.PACK_AB R155, R175, R174 ;  /* 0x000000aeaf9b723e */ /* 0x000fc800000000ff */
[----:B------:R-:W-:-:S06]  /*c910*/  WARPGROUP.ARRIVE ;  /* 0x00000000000079c5 */ /* 0x000fcc0000000000 */
[----:B------:R-:W-:Y:S01]  /*c920*/  HGMMA.64x256x16.F32 R24, R152, gdesc[UR4].tnspB, R24, gsb0 ;  /* 0x43e0000498187df0 */ /* 0x000fe20008000818 */
[----:B------:R-:W-:Y:S01]  /*c930*/  MUFU.EX2 R178, R178 ;  /* 0x000000b200b27308 */ /* 0x000fe20000000800 */
[----:B------:R-:W-:-:S07]  /*c940*/  FADD.FTZ R10, R173, R10 ;  /* 0x0000000aad0a7221 */ /* 0x000fce0000010000 */
[----:B------:R-:W-:Y:S08]  /*c950*/  MUFU.EX2 R179, R179 ;  /* 0x000000b300b37308 */ /* 0x000ff00000000800 */
[----:B------:R-:W-:Y:S08]  /*c960*/  MUFU.EX2 R182, R182 ;  /* 0x000000b600b67308 */ /* 0x000ff00000000800 */
[----:B------:R-:W-:Y:S01]  /*c970*/  MUFU.EX2 R183, R183 ;  /* 0x000000b700b77308 */ /* 0x000fe20000000800 */
[----:B------:R-:W-:Y:S01]  /*c980*/  VIADD R6, R12, 0x180 ;  /* 0x000001800c067836 */ /* 0x000fe20000000000 */
[----:B------:R-:W-:-:S04]  /*c990*/  R2UR UR7, R7 ;  /* 0x00000000070772ca */ /* 0x000fc800000e0000 */
[----:B------:R-:W-:Y:S01]  /*c9a0*/  R2UR UR6, R6 ;  /* 0x00000000060672ca */ /* 0x000fe200000e0000 */
[-CC-:B------:R-:W-:Y:S01]  /*c9b0*/  FFMA.FTZ R184, R184, R0.reuse, -R9.reuse ;  /* 0x00000000b8b87223 */ /* 0x180fe20000010809 */
[-CC-:B------:R-:W-:Y:S01]  /*c9c0*/  FFMA.FTZ R185, R185, R0.reuse, -R9.reuse ;  /* 0x00000000b9b97223 */ /* 0x180fe20000010809 */
[-CC-:B------:R-:W-:Y:S01]  /*c9d0*/  FFMA.FTZ R189, R189, R0.reuse, -R9.reuse ;  /* 0x00000000bdbd7223 */ /* 0x180fe20000010809 */
[----:B------:R-:W-:-:S04]  /*c9e0*/  FFMA.FTZ R188, R188, R0, -R9 ;  /* 0x00000000bcbc7223 */ /* 0x000fc80000010809 */
[----:B------:R-:W-:Y:S01]  /*c9f0*/  MUFU.EX2 R185, R185 ;  /* 0x000000b900b97308 */ /* 0x000fe20000000800 */
[----:B------:R-:W-:-:S07]  /*ca00*/  VIADD R6, R12, 0x200 ;  /* 0x000002000c067836 */ /* 0x000fce0000000000 */
[----:B------:R-:W-:Y:S08]  /*ca10*/  MUFU.EX2 R189, R189 ;  /* 0x000000bd00bd7308 */ /* 0x000ff00000000800 */
        /* <DEDUP_REMOVED lines=16> */
[----:B------:R-:W-:Y:S01]  /*cb20*/  MUFU.EX2 R191, R191 ;  /* 0x000000bf00bf7308 */ /* 0x000fe20000000800 */
[----:B------:R-:W-:Y:S01]  /*cb30*/  R2UR UR6, R6 ;  /* 0x00000000060672ca */ /* 0x000fe200000e0000 */
[-CC-:B------:R-:W-:Y:S01]  /*cb40*/  FFMA.FTZ R192, R192, R0.reuse, -R9.reuse ;  /* 0x00000000c0c07223 */ /* 0x180fe20000010809 */
[-CC-:B------:R-:W-:Y:S01]  /*cb50*/  FFMA.FTZ R193, R193, R0.reuse, -R9.reuse ;  /* 0x00000000c1c17223 */ /* 0x180fe20000010809 */
[-CC-:B------:R-:W-:Y:S01]  /*cb60*/  FFMA.FTZ R196, R196, R0.reuse, -R9.reuse ;  /* 0x00000000c4c47223 */ /* 0x180fe20000010809 */
[----:B------:R-:W-:-:S04]  /*cb70*/  FFMA.FTZ R9, R197, R0, -R9 ;  /* 0x00000000c5097223 */ /* 0x000fc80000010809 */
[----:B------:R-:W-:Y:S08]  /*cb80*/  MUFU.EX2 R193, R193 ;  /* 0x000000c100c17308 */ /* 0x000ff00000000800 */
[----:B------:R-:W-:Y:S08]  /*cb90*/  MUFU.EX2 R9, R9 ;  /* 0x0000000900097308 */ /* 0x000ff00000000800 */
[----:B------:R-:W-:Y:S08]  /*cba0*/  MUFU.EX2 R194, R194 ;  /* 0x000000c200c27308 */ /* 0x000ff00000000800 */
[----:B------:R-:W-:Y:S08]  /*cbb0*/  MUFU.EX2 R195, R195 ;  /* 0x000000c300c37308 */ /* 0x000ff00000000800 */
[----:B------:R-:W-:Y:S01]  /*cbc0*/  MUFU.EX2 R198, R198 ;  /* 0x000000c600c67308 */ /* 0x000fe20000000800 */
[----:B------:R-:W-:-:S07]  /*cbd0*/  WARPGROUP.DEPBAR.LE gsb0, 0x0 ;  /* 0x00008000000079c5 */ /* 0x000fce0000010000 */
[----:B------:R-:W0:Y:S08]  /*cbe0*/  MUFU.EX2 R152, R184 ;  /* 0x000000b800987308 */ /* 0x000e300000000800 */
[----:B------:R-:W1:Y:S01]  /*cbf0*/  MUFU.EX2 R154, R188 ;  /* 0x000000bc009a7308 */ /* 0x000e620000000800 */
[----:B0-----:R-:W-:Y:S01]  /*cc00*/  FADD.FTZ R10, R152, R7 ;  /* 0x00000007980a7221 */ /* 0x001fe20000010000 */
[----:B------:R-:W-:-:S03]  /*cc10*/  IMAD.MOV.U32 R7, RZ, RZ, 0x40000040 ;  /* 0x40000040ff077424 */ /* 0x000fc600078e00ff */
[----:B------:R-:W-:Y:S02]  /*cc20*/  FADD.FTZ R6, R185, R10 ;  /* 0x0000000ab9067221 */ /* 0x000fe40000010000 */
[----:B------:R-:W-:Y:S02]  /*cc30*/  R2UR UR7, R7 ;  /* 0x00000000070772ca */ /* 0x000fe400000e0000 */
[----:B-1----:R-:W-:Y:S01]  /*cc40*/  FADD.FTZ R6, R154, R6 ;  /* 0x000000069a067221 */ /* 0x002fe20000010000 */
[----:B------:R-:W-:Y:S02]  /*cc50*/  F2FP.F16.F32.PACK_AB R152, R185, R152 ;  /* 0x00000098b998723e */ /* 0x000fe400000000ff */
[----:B------:R-:W-:Y:S02]  /*cc60*/  F2FP.F16.F32.PACK_AB R154, R189, R154 ;  /* 0x0000009abd9a723e */ /* 0x000fe400000000ff */
[----:B------:R-:W-:Y:S02]  /*cc70*/  F2FP.F16.F32.PACK_AB R153, R187, R186 ;  /* 0x000000babb99723e */ /* 0x000fe400000000ff */
[----:B------:R-:W-:-:S04]  /*cc80*/  F2FP.F16.F32.PACK_AB R155, R191, R190 ;  /* 0x000000bebf9b723e */ /* 0x000fc800000000ff */
[----:B------:R-:W-:-:S06]  /*cc90*/  WARPGROUP.ARRIVE ;  /* 0x00000000000079c5 */ /* 0x000fcc0000000000 */
[----:B------:R-:W-:Y:S01]  /*cca0*/  HGMMA.64x256x16.F32 R24, R152, gdesc[UR4].tnspB, R24, gsb0 ;  /* 0x43e0000498187df0 */ /* 0x000fe20008000818 */
[----:B------:R-:W-:Y:S01]  /*ccb0*/  MUFU.EX2 R199, R199 ;  /* 0x000000c700c77308 */ /* 0x000fe20000000800 */
[----:B------:R-:W-:Y:S01]  /*ccc0*/  FADD.FTZ R6, R189, R6 ;  /* 0x00000006bd067221 */ /* 0x000fe20000010000 */
[----:B------:R-:W-:Y:S02]  /*ccd0*/  VIADD R12, R12, 0x280 ;  /* 0x000002800c0c7836 */ /* 0x000fe40000000000 */
[----:B------:R-:W-:-:S03]  /*cce0*/  IMAD.MOV.U32 R13, RZ, RZ, 0x40000040 ;  /* 0x40000040ff0d7424 */ /* 0x000fc600078e00ff */
[----:B------:R-:W-:Y:S02]  /*ccf0*/  R2UR UR6, R12 ;  /* 0x000000000c0672ca */ /* 0x000fe400000e0000 */
[----:B------:R-:W-:Y:S01]  /*cd00*/  R2UR UR7, R13 ;  /* 0x000000000d0772ca */ /* 0x000fe200000e0000 */
        /* <DEDUP_REMOVED lines=18> */
[----:B------:R-:W-:Y:S02]  /*ce30*/  WARPGROUP.DEPBAR.LE gsb0, 0x0 ;  /* 0x00008000000079c5 */ /* 0x000fe40000010000 */
        /* <DEDUP_REMOVED lines=11> */
[----:B------:R-:W-:Y:S02]  /*cef0*/  @!P1 VIADD R5, R5, 0x32460 ;  /* 0x0003246005059836 */ /* 0x000fe40000000000 */
[----:B------:R-:W-:-:S04]  /*cf00*/  FADD.FTZ R194, R194, R191 ;  /* 0x000000bfc2c27221 */ /* 0x000fc80000010000 */
[----:B------:R-:W-:Y:S01]  /*cf10*/  FADD.FTZ R195, R195, R194 ;  /* 0x000000c2c3c37221 */ /* 0x000fe20000010000 */
[----:B------:R-:W-:-:S03]  /*cf20*/  @!P1 PRMT R5, RZ, 0x654, R5 ;  /* 0x00000654ff059816 */ /* 0x000fc60000000005 */
[----:B------:R-:W-:Y:S01]  /*cf30*/  FADD.FTZ R198, R198, R195 ;  /* 0x000000c3c6c67221 */ /* 0x000fe20000010000 */
[----:B------:R-:W-:Y:S01]  /*cf40*/  FADD.FTZ R12, R9, R12 ;  /* 0x0000000c090c7221 */ /* 0x000fe20000010000 */
[----:B------:R-:W-:Y:S02]  /*cf50*/  IMAD.MOV.U32 R6, RZ, RZ, R8 ;  /* 0x000000ffff067224 */ /* 0x000fe400078e0008 */
[----:B------:R-:W-:Y:S01]  /*cf60*/  FADD.FTZ R13, R199, R198 ;  /* 0x000000c6c70d7221 */ /* 0x000fe20000010000 */
[----:B------:R-:W-:Y:S01]  /*cf70*/  IMAD.MOV.U32 R7, RZ, RZ, R3 ;  /* 0x000000ffff077224 */ /* 0x000fe200078e0003 */
[----:B------:R-:W-:Y:S02]  /*cf80*/  WARPGROUP.DEPBAR.LE gsb0, 0x0 ;  /* 0x00008000000079c5 */ /* 0x000fe40000010000 */
[----:B------:R1:W-:Y:S01]  /*cf90*/  @!P1 SYNCS.ARRIVE.TRANS64.RED.A1T0 RZ, [R5+URZ], RZ ;  /* 0x000000ff05ff99a7 */ /* 0x0003e2000810043f */
[----:B------:R-:W-:Y:S05]  /*cfa0*/  @P2 BRA `(.L_x_1416) ;  /* 0xffffffd800142947 */ /* 0x000fea000383ffff */
.L_x_1406:
[----:B------:R-:W-:Y:S05]  /*cfb0*/  WARPSYNC.ALL ;  /* 0x0000000000007948 */ /* 0x000fea0003800000 */
[----:B-1----:R-:W1:Y:S01]  /*cfc0*/  SHFL.BFLY PT, R5, R12, 0x2, 0x1f ;  /* 0x0c401f000c057f89 */ /* 0x002e6200000e0000 */
[----:B------:R-:W-:Y:S01]  /*cfd0*/  VIADD R200, R200, 0x1 ;  /* 0x00000001c8c87836 */ /* 0x000fe20000000000 */
[----:B------:R2:W-:Y:S08]  /*cfe0*/  BAR.ARV R11, 0x100 ;  /* 0x0004000b0000751d */ /* 0x0005f00000002000 */
[----:B------:R-:W-:Y:S06]  /*cff0*/  BAR.ARV 0x8, 0x180 ;  /* 0x0206000000007b1d */ /* 0x000fec0000002000 */
[----:B------:R-:W-:Y:S01]  /*d000*/  ISETP.NE.AND P0, PT, R200, 0x2, PT ;  /* 0x00000002c800780c */ /* 0x000fe20003f05270 */
[----:B------:R-:W-:Y:S01]  /*d010*/  VIADD R222, R222, 0x1 ;  /* 0x00000001dede7836 */ /* 0x000fe20000000000 */
[----:B------:R-:W3:Y:S01]  /*d020*/  SHFL.BFLY PT, R6, R13, 0x2, 0x1f ;  /* 0x0c401f000d067f89 */ /* 0x000ee200000e0000 */
[----:B------:R-:W-:-:S02]  /*d030*/  PLOP3.LUT P1, PT, PT, PT, PT, 0x8, 0x0 ;  /* 0x000000000000781c */ /* 0x000fc40003f2e170 */
[----:B------:R-:W-:Y:S01]  /*d040*/  SEL R200, R200, RZ, P0 ;  /* 0x000000ffc8c87207 */ /* 0x000fe20000000000 */
[----:B-1----:R-:W-:-:S05]  /*d050*/  FADD.FTZ R5, R5, R12 ;  /* 0x0000000c05057221 */ /* 0x002fca0000010000 */
[----:B0-----:R-:W0:Y:S01]  /*d060*/  SHFL.BFLY PT, R4, R5, 0x1, 0x1f ;  /* 0x0c201f0005047f89 */ /* 0x001e2200000e0000 */
[----:B---3--:R-:W-:Y:S01]  /*d070*/  FADD.FTZ R7, R6, R13 ;  /* 0x0000000d06077221 */ /* 0x008fe20000010000 */
[----:B------:R-:W-:Y:S01]  /*d080*/  IMAD.MOV.U32 R6, RZ, RZ, RZ ;  /* 0x000000ffff067224 */ /* 0x000fe200078e00ff */
[----:B------:R-:W-:-:S03]  /*d090*/  SEL R13, RZ, 0x1, P0 ;  /* 0x00000001ff0d7807 */ /* 0x000fc60000000000 */
[----:B------:R-:W1:Y:S01]  /*d0a0*/  SHFL.BFLY PT, R10, R7, 0x1, 0x1f ;  /* 0x0c201f00070a7f89 */ /* 0x000e6200000e0000 */
[----:B------:R-:W-:Y:S01]  /*d0b0*/  LOP3.LUT R208, R208, R13, RZ, 0x3c, !PT ;  /* 0x0000000dd0d07212 */ /* 0x000fe200078e3cff */
[----:B0-----:R-:W-:Y:S01]  /*d0c0*/  FADD.FTZ R9, R5, R4 ;  /* 0x0000000405097221 */ /* 0x001fe20000010000 */
[----:B------:R-:W-:-:S04]  /*d0d0*/  IMAD.MOV.U32 R5, RZ, RZ, RZ ;  /* 0x000000ffff057224 */ /* 0x000fc800078e00ff */
[----:B------:R-:W-:-:S13]  /*d0e0*/  FSETP.NE.FTZ.AND P2, PT, R9, RZ, PT ;  /* 0x000000ff0900720b */ /* 0x000fda0003f55000 */
[----:B------:R-:W0:Y:S01]  /*d0f0*/  @P2 MUFU.RCP R6, R9 ;  /* 0x0000000900062308 */ /* 0x000e220000001000 */
[----:B-1----:R-:W-:Y:S01]  /*d100*/  FADD.FTZ R12, R7, R10 ;  /* 0x0000000a070c7221 */ /* 0x002fe20000010000 */
[----:B------:R-:W-:-:S04]  /*d110*/  IMAD.MOV.U32 R7, RZ, RZ, -0x800000 ;  /* 0xff800000ff077424 */ /* 0x000fc800078e00ff */
[----:B------:R-:W-:Y:S02]  /*d120*/  FSETP.NE.FTZ.AND P3, PT, R12, RZ, PT ;  /* 0x000000ff0c00720b */ /* 0x000fe40003f75000 */
[----:B------:R-:W1:Y:S01]  /*d130*/  @P2 MUFU.LG2 R20, R9 ;  /* 0x0000000900142308 */ /* 0x000e620000000c00 */
[-C--:B0-----:R-:W-:Y:S01]  /*d140*/  FMUL.FTZ R10, R28, R6.reuse ;  /* 0x000000061c0a7220 */ /* 0x081fe20000410000 */
[----:B------:R-:W-:Y:S01]  /*d150*/  FMUL.FTZ R4, R33, R6 ;  /* 0x0000000621047220 */ /* 0x000fe20000410000 */
[----:B------:R-:W-:-:S08]  /*d160*/  @P2 FMUL.FTZ R28, R0, 0.69314718246459960938 ;  /* 0x3f317218001c2820 */ /* 0x000fd00000410000 */
[----:B------:R-:W0:Y:S01]  /*d170*/  @P3 MUFU.LG2 R18, R12 ;  /* 0x0000000c00123308 */ /* 0x000e220000000c00 */
[----:B------:R-:W-:Y:S01]  /*d180*/  @P3 FMUL.FTZ R21, R0, 0.69314718246459960938 ;  /* 0x3f31721800153820 */ /* 0x000fe20000410000 */
[-C--:B------:R-:W-:Y:S01]  /*d190*/  FMUL.FTZ R162, R48, R6.reuse ;  /* 0x0000000630a27220 */ /* 0x080fe20000410000 */
[-C--:B------:R-:W-:Y:S01]  /*d1a0*/  FMUL.FTZ R166, R64, R6.reuse ;  /* 0x0000000640a67220 */ /* 0x080fe20000410000 */
[-C--:B------:R-:W-:Y:S01]  /*d1b0*/  FMUL.FTZ R170, R80, R6.reuse ;  /* 0x0000000650aa7220 */ /* 0x080fe20000410000 */
[----:B-1----:R-:W-:Y:S01]  /*d1c0*/  @P2 FMUL.FTZ R33, R20, 0.69314718246459960938 ;  /* 0x3f31721814212820 */ /* 0x002fe20000410000 */
[-C--:B------:R-:W-:Y:S01]  /*d1d0*/  FMUL.FTZ R24, R24, R6.reuse ;  /* 0x0000000618187220 */ /* 0x080fe20000410000 */
[-C--:B------:R-:W-:Y:S01]  /*d1e0*/  FMUL.FTZ R25, R25, R6.reuse ;  /* 0x0000000619197220 */ /* 0x080fe20000410000 */
[----:B------:R-:W1:Y:S01]  /*d1f0*/  @P3 MUFU.RCP R5, R12 ;  /* 0x0000000c00053308 */ /* 0x000e620000001000 */
        /* <DEDUP_REMOVED lines=58> */
[-C--:B-1----:R-:W-:Y:S01]  /*d5a0*/  FMUL.FTZ R13, R43, R5.reuse ;  /* 0x000000052b0d7220 */ /* 0x082fe20000410000 */
[----:B------:R-:W-:Y:S01]  /*d5b0*/  FMUL.FTZ R15, R47, R5 ;  /* 0x000000052f0f7220 */ /* 0x000fe20000410000 */
[----:B------:R-:W-:-:S02]  /*d5c0*/  IMAD.MOV.U32 R6, RZ, RZ, -0x800000 ;  /* 0xff800000ff067424 */ /* 0x000fc400078e00ff */
        /* <DEDUP_REMOVED lines=64> */
.L_x_1363:
        /* <DEDUP_REMOVED lines=26> */
[----:B------:R-:W-:Y:S02]  /*db70*/  MOV R20, R18 ;  /* 0x0000001200147202 */ /* 0x000fe40000000f00 */
[----:B---3--:R-:W-:Y:S01]  /*db80*/  MOV R21, R3 ;  /* 0x0000000300157202 */ /* 0x008fe20000000f00 */
[----:B------:R-:W-:Y:S02]  /*db90*/  BAR.SYNC.DEFER_BLOCKING 0x1, 0x100 ;  /* 0x0044000000007b1d */ /* 0x000fe40000010000 */
[----:B--2---:R-:W-:-:S03]  /*dba0*/  IMAD.WIDE R124, R8, 0x2, R20 ;  /* 0x00000002087c7825 */ /* 0x004fc600078e0214 */
[C---:B------:R-:W-:Y:S02]  /*dbb0*/  IADD3 R8, P2, R124.reuse, 0x40, RZ ;  /* 0x000000407c087810 */ /* 0x040fe40007f5e0ff */
[----:B------:R-:W-:Y:S02]  /*dbc0*/  IADD3 R26, P3, R124, 0x60, RZ ;  /* 0x000000607c1a7810 */ /* 0x000fe40007f7e0ff */
[----:B------:R-:W-:Y:S01]  /*dbd0*/  LOP3.LUT R96, R8, 0x380, RZ, 0xc0, !PT ;  /* 0x0000038008607812 */ /* 0x000fe200078ec0ff */
[--C-:B------:R-:W-:Y:S01]  /*dbe0*/  IMAD.X R97, RZ, RZ, R125.reuse, P2 ;  /* 0x000000ffff617224 */ /* 0x100fe200010e067d */
[----:B-1----:R-:W-:Y:S01]  /*dbf0*/  IADD3 R32, P0, R124, 0x4040, RZ ;  /* 0x000040407c207810 */ /* 0x002fe20007f1e0ff */
[--C-:B------:R-:W-:Y:S01]  /*dc00*/  IMAD.X R101, RZ, RZ, R125.reuse, P3 ;  /* 0x000000ffff657224 */ /* 0x100fe200018e067d */
[----:B------:R-:W-:Y:S02]  /*dc10*/  SHF.R.U64 R96, R96, 0x3, RZ ;  /* 0x0000000360607819 */ /* 0x000fe400000012ff */
[----:B------:R-:W-:Y:S01]  /*dc20*/  IADD3 R30, P5, R124, 0x4020, RZ ;  /* 0x000040207c1e7810 */ /* 0x000fe20007fbe0ff */
[----:B------:R-:W-:Y:S01]  /*dc30*/  IMAD.X R109, RZ, RZ, R125, P0 ;  /* 0x000000ffff6d7224 */ /* 0x000fe200000e067d */
[----:B------:R-:W-:-:S02]  /*dc40*/  LOP3.LUT R100, R26, 0x380, RZ, 0xc0, !PT ;  /* 0x000003801a647812 */ /* 0x000fc400078ec0ff */
[----:B------:R-:W-:Y:S01]  /*dc50*/  LOP3.LUT R96, R96, R8, RZ, 0x3c, !PT ;  /* 0x0000000860607212 */ /* 0x000fe200078e3cff */
[----:B------:R-:W-:Y:S01]  /*dc60*/  IMAD.X R107, RZ, RZ, R125, P5 ;  /* 0x000000ffff6b7224 */ /* 0x000fe200028e067d */
[----:B------:R-:W-:Y:S02]  /*dc70*/  LOP3.LUT R8, R32, 0x380, RZ, 0xc0, !PT ;  /* 0x0000038020087812 */ /* 0x000fe400078ec0ff */
[----:B------:R-:W-:Y:S02]  /*dc80*/  SHF.R.U64 R100, R100, 0x3, RZ ;  /* 0x0000000364647819 */ /* 0x000fe400000012ff */
[----:B------:R-:W-:Y:S02]  /*dc90*/  SHF.R.U64 R8, R8, 0x3, RZ ;  /* 0x0000000308087819 */ /* 0x000fe400000012ff */
[C---:B------:R-:W-:Y:S02]  /*dca0*/  IADD3 R118, P5, R124.reuse, 0x8060, RZ ;  /* 0x000080607c767810 */ /* 0x040fe40007fbe0ff */
[----:B------:R-:W-:-:S02]  /*dcb0*/  IADD3 R3, P1, R124, 0x20, RZ ;  /* 0x000000207c037810 */ /* 0x000fc40007f3e0ff */
[----:B-----5:R-:W-:Y:S01]  /*dcc0*/  IADD3 R28, P4, R124, 0x4000, RZ ;  /* 0x000040007c1c7810 */ /* 0x020fe20007f9e0ff */
[--C-:B------:R-:W-:Y:S01]  /*dcd0*/  IMAD.X R119, RZ, RZ, R125.reuse, P5 ;  /* 0x000000ffff777224 */ /* 0x100fe200028e067d */
[----:B------:R-:W-:Y:S01]  /*dce0*/  LOP3.LUT R100, R100, R26, RZ, 0x3c, !PT ;  /* 0x0000001a64647212 */ /* 0x000fe200078e3cff */
[--C-:B------:R-:W-:Y:S01]  /*dcf0*/  IMAD.X R93, RZ, RZ, R125.reuse, P1 ;  /* 0x000000ffff5d7224 */ /* 0x100fe200008e067d */
[----:B------:R-:W-:Y:S01]  /*dd00*/  IADD3 R114, P3, R124, 0x8020, RZ ;  /* 0x000080207c727810 */ /* 0x000fe20007f7e0ff */
[--C-:B------:R-:W-:Y:S01]  /*dd10*/  IMAD.X R105, RZ, RZ, R125.reuse, P4 ;  /* 0x000000ffff697224 */ /* 0x100fe200020e067d */
[----:B------:R-:W-:Y:S02]  /*dd20*/  LOP3.LUT R26, R30, 0x380, RZ, 0xc0, !PT ;  /* 0x000003801e1a7812 */ /* 0x000fe400078ec0ff */
[----:B------:R-:W-:Y:S01]  /*dd30*/  LOP3.LUT R108, R8, R32, RZ, 0x3c, !PT ;  /* 0x00000020086c7212 */ /* 0x000fe200078e3cff */
[----:B------:R-:W-:Y:S01]  /*dd40*/  IMAD.X R115, RZ, RZ, R125, P3 ;  /* 0x000000ffff737224 */ /* 0x000fe200018e067d */
[----:B------:R-:W-:-:S02]  /*dd50*/  LOP3.LUT R8, R118, 0x380, RZ, 0xc0, !PT ;  /* 0x0000038076087812 */ /* 0x000fc400078ec0ff */
[----:B------:R-:W-:Y:S02]  /*dd60*/  LOP3.LUT R92, R3, 0x380, RZ, 0xc0, !PT ;  /* 0x00000380035c7812 */ /* 0x000fe400078ec0ff */
[----:B------:R-:W-:Y:S02]  /*dd70*/  LOP3.LUT R104, R28, 0x380, RZ, 0xc0, !PT ;  /* 0x000003801c687812 */ /* 0x000fe400078ec0ff */
[----:B------:R-:W-:Y:S02]  /*dd80*/  SHF.R.U64 R26, R26, 0x3, RZ ;  /* 0x000000031a1a7819 */ /* 0x000fe400000012ff */
[----:B------:R-:W-:Y:S02]  /*dd90*/  IADD3 R88, P2, R124, 0x8000, RZ ;  /* 0x000080007c587810 */ /* 0x000fe40007f5e0ff */
[----:B------:R-:W-:Y:S02]  /*dda0*/  SHF.R.U64 R8, R8, 0x3, RZ ;  /* 0x0000000308087819 */ /* 0x000fe400000012ff */
[----:B------:R-:W-:Y:S01]  /*ddb0*/  IADD3 R140, P3, R124, 0xc060, RZ ;  /* 0x0000c0607c8c7810 */ /* 0x000fe20007f7e0ff */
[----:B------:R-:W-:Y:S01]  /*ddc0*/  IMAD.X R113, RZ, RZ, R125, P2 ;  /* 0x000000ffff717224 */ /* 0x000fe200010e067d */
[----:B------:R-:W-:-:S02]  /*ddd0*/  SHF.R.U64 R92, R92, 0x3, RZ ;  /* 0x000000035c5c7819 */ /* 0x000fc400000012ff */
[C---:B------:R-:W-:Y:S02]  /*dde0*/  LOP3.LUT R89, R124.reuse, 0x380, RZ, 0xc0, !PT ;  /* 0x000003807c597812 */ /* 0x040fe400078ec0ff */
[----:B------:R-:W-:Y:S02]  /*ddf0*/  IADD3 R84, P1, R124, 0x4060, RZ ;  /* 0x000040607c547810 */ /* 0x000fe40007f3e0ff */
[----:B------:R-:W-:Y:S02]  /*de00*/  SHF.R.U64 R104, R104, 0x3, RZ ;  /* 0x0000000368687819 */ /* 0x000fe400000012ff */
[----:B------:R-:W-:Y:S02]  /*de10*/  LOP3.LUT R106, R26, R30, RZ, 0x3c, !PT ;  /* 0x0000001e1a6a7212 */ /* 0x000fe400078e3cff */
[----:B------:R-:W-:Y:S02]  /*de20*/  LOP3.LUT R26, R88, 0x380, RZ, 0xc0, !PT ;  /* 0x00000380581a7812 */ /* 0x000fe400078ec0ff */
[----:B------:R-:W-:-:S02]  /*de30*/  LOP3.LUT R118, R8, R118, RZ, 0x3c, !PT ;  /* 0x0000007608767212 */ /* 0x000fc400078e3cff */
[----:B------:R-:W-:Y:S02]  /*de40*/  LOP3.LUT R92, R92, R3, RZ, 0x3c, !PT ;  /* 0x000000035c5c7212 */ /* 0x000fe400078e3cff */
[----:B------:R-:W-:Y:S02]  /*de50*/  LOP3.LUT R8, R140, 0x380, RZ, 0xc0, !PT ;  /* 0x000003808c087812 */ /* 0x000fe400078ec0ff */
[----:B------:R-:W-:Y:S02]  /*de60*/  SHF.R.U64 R89, R89, 0x3, RZ ;  /* 0x0000000359597819 */ /* 0x000fe400000012ff */
[----:B------:R-:W-:Y:S02]  /*de70*/  LOP3.LUT R3, R84, 0x380, RZ, 0xc0, !PT ;  /* 0x0000038054037812 */ /* 0x000fe400078ec0ff */
[----:B------:R-:W-:Y:S02]  /*de80*/  LOP3.LUT R104, R104, R28, RZ, 0x3c, !PT ;  /* 0x0000001c68687212 */ /* 0x000fe400078e3cff */
[----:B------:R-:W-:-:S02]  /*de90*/  LOP3.LUT R28, R114, 0x380, RZ, 0xc0, !PT ;  /* 0x00000380721c7812 */ /* 0x000fc400078ec0ff */
[----:B------:R-:W-:Y:S02]  /*dea0*/  IADD3.X R111, RZ, R125, RZ, P1, !PT ;  /* 0x0000007dff6f7210 */ /* 0x000fe40000ffe4ff */
[----:B------:R-:W-:Y:S02]  /*deb0*/  SHF.R.U64 R26, R26, 0x3, RZ ;  /* 0x000000031a1a7819 */ /* 0x000fe400000012ff */
[C---:B------:R-:W-:Y:S02]  /*dec0*/  IADD3 R116, P4, R124.reuse, 0x8040, RZ ;  /* 0x000080407c747810 */ /* 0x040fe40007f9e0ff */
[C---:B------:R-:W-:Y:S02]  /*ded0*/  IADD3 R120, P0, R124.reuse, 0xc000, RZ ;  /* 0x0000c0007c787810 */ /* 0x040fe40007f1e0ff */
[C---:B------:R-:W-:Y:S01]  /*dee0*/  IADD3 R122, P1, R124.reuse, 0xc020, RZ ;  /* 0x0000c0207c7a7810 */ /* 0x040fe20007f3e0ff */
[--C-:B------:R-:W-:Y:S01]  /*def0*/  IMAD.X R117, RZ, RZ, R125.reuse, P4 ;  /* 0x000000ffff757224 */ /* 0x100fe200020e067d */
[----:B------:R-:W-:Y:S01]  /*df00*/  IADD3 R136, P2, R124, 0xc040, RZ ;  /* 0x0000c0407c887810 */ /* 0x000fe20007f5e0ff */
[--C-:B------:R-:W-:Y:S01]  /*df10*/  IMAD.X R121, RZ, RZ, R125.reuse, P0 ;  /* 0x000000ffff797224 */ /* 0x100fe200000e067d */
[----:B------:R-:W-:Y:S01]  /*df20*/  SHF.R.U64 R8, R8, 0x3, RZ ;  /* 0x0000000308087819 */ /* 0x000fe200000012ff */
[--C-:B------:R-:W-:Y:S01]  /*df30*/  IMAD.X R123, RZ, RZ, R125.reuse, P1 ;  /* 0x000000ffff7b7224 */ /* 0x100fe200008e067d */
[----:B------:R-:W-:Y:S01]  /*df40*/  LOP3.LUT R124, R89, R124, RZ, 0x3c, !PT ;  /* 0x0000007c597c7212 */ /* 0x000fe200078e3cff */
[--C-:B------:R-:W-:Y:S01]  /*df50*/  IMAD.X R85, RZ, RZ, R125.reuse, P2 ;  /* 0x000000ffff557224 */ /* 0x100fe200010e067d */
[----:B------:R-:W-:Y:S01]  /*df60*/  SHF.R.U64 R3, R3, 0x3, RZ ;  /* 0x0000000303037819 */ /* 0x000fe200000012ff */
[----:B------:R-:W-:Y:S01]  /*df70*/  IMAD.X R89, RZ, RZ, R125, P3 ;  /* 0x000000ffff597224 */ /* 0x000fe200018e067d */
[----:B------:R-:W-:-:S02]  /*df80*/  SHF.R.U64 R28, R28, 0x3, RZ ;  /* 0x000000031c1c7819 */ /* 0x000fc400000012ff */
[----:B------:R-:W-:Y:S02]  /*df90*/  LOP3.LUT R112, R26, R88, RZ, 0x3c, !PT ;  /* 0x000000581a707212 */ /* 0x000fe400078e3cff */
[----:B------:R-:W-:Y:S02]  /*dfa0*/  LOP3.LUT R88, R8, R140, RZ, 0x3c, !PT ;  /* 0x0000008c08587212 */ /* 0x000fe400078e3cff */
[----:B------:R-:W-:Y:S02]  /*dfb0*/  LOP3.LUT R110, R3, R84, RZ, 0x3c, !PT ;  /* 0x00000054036e7212 */ /* 0x000fe400078e3cff */
[----:B------:R-:W-:Y:S02]  /*dfc0*/  MOV R124, R124 ;  /* 0x0000007c007c7202 */ /* 0x000fe40000000f00 */
[----:B------:R-:W-:Y:S02]  /*dfd0*/  F2FP.F16.F32.PACK_AB R8, R25, R24 ;  /* 0x000000181908723e */ /* 0x000fe400000000ff */
[----:B------:R-:W-:-:S02]  /*dfe0*/  LOP3.LUT R3, R116, 0x380, RZ, 0xc0, !PT ;  /* 0x0000038074037812 */ /* 0x000fc400078ec0ff */
[----:B------:R-:W-:Y:S01]  /*dff0*/  LOP3.LUT R114, R28, R114, RZ, 0x3c, !PT ;  /* 0x000000721c727212 */ /* 0x000fe200078e3cff */
[----:B------:R1:W-:Y:S01]  /*e000*/  STSM.16.M88.4 [R124], R8 ;  /* 0x000000087c007844 */ /* 0x0003e20000000200 */
[----:B------:R-:W-:Y:S02]  /*e010*/  LOP3.LUT R26, R120, 0x380, RZ, 0xc0, !PT ;  /* 0x00000380781a7812 */ /* 0x000fe400078ec0ff */
[----:B------:R-:W-:Y:S02]  /*e020*/  LOP3.LUT R28, R122, 0x380, RZ, 0xc0, !PT ;  /* 0x000003807a1c7812 */ /* 0x000fe400078ec0ff */
[----:B------:R-:W-:Y:S02]  /*e030*/  SHF.R.U64 R3, R3, 0x3, RZ ;  /* 0x0000000303037819 */ /* 0x000fe400000012ff */
[----:B------:R-:W-:Y:S02]  /*e040*/  SHF.R.U64 R26, R26, 0x3, RZ ;  /* 0x000000031a1a7819 */ /* 0x000fe400000012ff */
[----:B------:R-:W-:-:S02]  /*e050*/  SHF.R.U64 R28, R28, 0x3, RZ ;  /* 0x000000031c1c7819 */ /* 0x000fc400000012ff */
[----:B------:R-:W-:Y:S02]  /*e060*/  MOV R92, R92 ;  /* 0x0000005c005c7202 */ /* 0x000fe40000000f00 */
[----:B------:R-:W-:Y:S02]  /*e070*/  MOV R96, R96 ;  /* 0x0000006000607202 */ /* 0x000fe40000000f00 */
[----:B------:R-:W-:Y:S02]  /*e080*/  LOP3.LUT R116, R3, R116, RZ, 0x3c, !PT ;  /* 0x0000007403747212 */ /* 0x000fe400078e3cff */
[----:B-1----:R-:W-:Y:S02]  /*e090*/  F2FP.F16.F32.PACK_AB R8, R4, R14 ;  /* 0x0000000e0408723e */ /* 0x002fe400000000ff */
[----:B------:R-:W-:Y:S02]  /*e0a0*/  F2FP.F16.F32.PACK_AB R9, R12, R0 ;  /* 0x000000000c09723e */ /* 0x000fe400000000ff */
[----:B------:R-:W-:Y:S01]  /*e0b0*/  F2FP.F16.F32.PACK_AB R10, R37, R36 ;  /* 0x00000024250a723e */ /* 0x000fe200000000ff */
[----:B------:R-:W1:Y:S01]  /*e0c0*/  LDC R0, c[0x0][0xce8] ;  /* 0x00033a00ff007b82 */ /* 0x000e620000000800 */
[----:B------:R-:W-:-:S02]  /*e0d0*/  F2FP.F16.F32.PACK_AB R11, R39, R38 ;  /* 0x00000026270b723e */ /* 0x000fc400000000ff */
[----:B------:R-:W-:Y:S02]  /*e0e0*/  F2FP.F16.F32.PACK_AB R12, R41, R160 ;  /* 0x000000a0290c723e */ /* 0x000fe400000000ff */
[----:B------:R-:W-:Y:S01]  /*e0f0*/  F2FP.F16.F32.PACK_AB R14, R45, R161 ;  /* 0x000000a12d0e723e */ /* 0x000fe200000000ff */
[----:B------:R2:W-:Y:S01]  /*e100*/  STSM.16.M88.4 [R92], R8 ;  /* 0x000000085c007844 */ /* 0x0005e20000000200 */
[----:B------:R-:W-:Y:S02]  /*e110*/  LOP3.LUT R120, R26, R120, RZ, 0x3c, !PT ;  /* 0x000000781a787212 */ /* 0x000fe400078e3cff */
[----:B------:R-:W-:Y:S01]  /*e120*/  LOP3.LUT R3, R136, 0x380, RZ, 0xc0, !PT ;  /* 0x0000038088037812 */ /* 0x000fe200078ec0ff */
[----:B------:R3:W-:Y:S01]  /*e130*/  STSM.16.M88.4 [R96], R12 ;  /* 0x0000000c60007844 */ /* 0x0007e20000000200 */
[----:B------:R-:W-:Y:S02]  /*e140*/  LOP3.LUT R122, R28, R122, RZ, 0x3c, !PT ;  /* 0x0000007a1c7a7212 */ /* 0x000fe400078e3cff */
[----:B------:R-:W-:-:S02]  /*e150*/  MOV R100, R100 ;  /* 0x0000006400647202 */ /* 0x000fc40000000f00 */
[----:B------:R-:W-:Y:S02]  /*e160*/  F2FP.F16.F32.PACK_AB R24, R49, R162 ;  /* 0x000000a23118723e */ /* 0x000fe400000000ff */
[----:B------:R-:W-:Y:S02]  /*e170*/  F2FP.F16.F32.PACK_AB R25, R51, R50 ;  /* 0x000000323319723e */ /* 0x000fe400000000ff */
[----:B------:R-:W-:Y:S02]  /*e180*/  F2FP.F16.F32.PACK_AB R26, R53, R163 ;  /* 0x000000a3351a723e */ /* 0x000fe400000000ff */
[----:B------:R-:W-:Y:S02]  /*e190*/  MOV R104, R104 ;  /* 0x0000006800687202 */ /* 0x000fe40000000f00 */
[----:B------:R-:W-:Y:S01]  /*e1a0*/  F2FP.F16.F32.PACK_AB R28, R57, R164 ;  /* 0x000000a4391c723e */ /* 0x000fe200000000ff */
[----:B------:R-:W-:Y:S01]  /*e1b0*/  STSM.16.M88.4 [R100], R24 ;  /* 0x0000001864007844 */ /* 0x000fe20000000200 */
[----:B------:R-:W-:-:S02]  /*e1c0*/  F2FP.F16.F32.PACK_AB R30, R61, R165 ;  /* 0x000000a53d1e723e */ /* 0x000fc400000000ff */
[----:B------:R-:W-:Y:S02]  /*e1d0*/  MOV R106, R106 ;  /* 0x0000006a006a7202 */ /* 0x000fe40000000f00 */
[----:B--2---:R-:W-:Y:S01]  /*e1e0*/  F2FP.F16.F32.PACK_AB R8, R65, R166 ;  /* 0x000000a64108723e */ /* 0x004fe200000000ff */
[----:B------:R-:W-:Y:S01]  /*e1f0*/  STSM.16.M88.4 [R104], R28 ;  /* 0x0000001c68007844 */ /* 0x000fe20000000200 */
[----:B------:R-:W-:Y:S02]  /*e200*/  F2FP.F16.F32.PACK_AB R9, R67, R66 ;  /* 0x000000424309723e */ /* 0x000fe400000000ff */
[----:B------:R-:W-:Y:S02]  /*e210*/  F2FP.F16.F32.PACK_AB R10, R69, R167 ;  /* 0x000000a7450a723e */ /* 0x000fe400000000ff */
[----:B------:R-:W-:Y:S02]  /*e220*/  F2FP.F16.F32.PACK_AB R11, R71, R70 ;  /* 0x00000046470b723e */ /* 0x000fe400000000ff */
[----:B------:R-:W-:-:S02]  /*e230*/  MOV R108, R108 ;  /* 0x0000006c006c7202 */ /* 0x000fc40000000f00 */
[----:B---3--:R-:W-:Y:S01]  /*e240*/  F2FP.F16.F32.PACK_AB R12, R73, R168 ;  /* 0x000000a8490c723e */ /* 0x008fe200000000ff */
[----:B------:R2:W-:Y:S01]  /*e250*/  STSM.16.M88.4 [R106], R8 ;  /* 0x000000086a007844 */ /* 0x0005e20000000200 */
[----:B------:R-:W-:Y:S02]  /*e260*/  F2FP.F16.F32.PACK_AB R13, R75, R74 ;  /* 0x0000004a4b0d723e */ /* 0x000fe400000000ff */
[----:B------:R-:W-:Y:S02]  /*e270*/  F2FP.F16.F32.PACK_AB R14, R77, R169 ;  /* 0x000000a94d0e723e */ /* 0x000fe400000000ff */
[----:B------:R-:W-:Y:S02]  /*e280*/  F2FP.F16.F32.PACK_AB R15, R79, R78 ;  /* 0x0000004e4f0f723e */ /* 0x000fe400000000ff */
[----:B------:R-:W-:Y:S02]  /*e290*/  SHF.R.U64 R3, R3, 0x3, RZ ;  /* 0x0000000303037819 */ /* 0x000fe400000012ff */
[----:B------:R-:W-:Y:S01]  /*e2a0*/  MOV R110, R110 ;  /* 0x0000006e006e7202 */ /* 0x000fe20000000f00 */
[----:B------:R3:W-:Y:S01]  /*e2b0*/  STSM.16.M88.4 [R108], R12 ;  /* 0x0000000c6c007844 */ /* 0x0007e20000000200 */
[----:B------:R-:W-:-:S02]  /*e2c0*/  F2FP.F16.F32.PACK_AB R36, R81, R170 ;  /* 0x000000aa5124723e */ /* 0x000fc400000000ff */
[----:B------:R-:W-:Y:S02]  /*e2d0*/  F2FP.F16.F32.PACK_AB R37, R83, R82 ;  /* 0x000000525325723e */ /* 0x000fe400000000ff */
[----:B------:R-:W-:Y:S02]  /*e2e0*/  F2FP.F16.F32.PACK_AB R38, R48, R171 ;  /* 0x000000ab3026723e */ /* 0x000fe400000000ff */
[----:B------:R-:W-:Y:S02]  /*e2f0*/  F2FP.F16.F32.PACK_AB R39, R87, R86 ;  /* 0x000000565727723e */ /* 0x000fe400000000ff */
[----:B------:R-:W-:Y:S02]  /*e300*/  MOV R112, R112 ;  /* 0x0000007000707202 */ /* 0x000fe40000000f00 */
[----:B------:R-:W-:Y:S01]  /*e310*/  F2FP.F16.F32.PACK_AB R48, R64, R172 ;  /* 0x000000ac4030723e */ /* 0x000fe200000000ff */
[----:B------:R4:W-:Y:S01]  /*e320*/  STSM.16.M88.4 [R110], R36 ;  /* 0x000000246e007844 */ /* 0x0009e20000000200 */
[----:B------:R-:W-:-:S02]  /*e330*/  F2FP.F16.F32.PACK_AB R49, R91, R90 ;  /* 0x0000005a5b31723e */ /* 0x000fc400000000ff */
[----:B------:R-:W-:Y:S01]  /*e340*/  F2FP.F16.F32.PACK_AB R50, R80, R173 ;  /* 0x000000ad5032723e */ /* 0x000fe200000000ff */
[----:B------:R-:W-:Y:S01]  /*e350*/  IMAD.MOV.U32 R80, RZ, RZ, RZ ;  /* 0x000000ffff507224 */ /* 0x000fe200078e00ff */
[----:B------:R-:W-:Y:S02]  /*e360*/  F2FP.F16.F32.PACK_AB R51, R95, R94 ;  /* 0x0000005e5f33723e */ /* 0x000fe400000000ff */
[----:B------:R-:W-:Y:S02]  /*e370*/  MOV R114, R114 ;  /* 0x0000007200727202 */ /* 0x000fe40000000f00 */
[----:B------:R-:W-:Y:S01]  /*e380*/  F2FP.F16.F32.PACK_AB R64, R152, R174 ;  /* 0x000000ae9840723e */ /* 0x000fe200000000ff */
[----:B------:R-:W-:Y:S01]  /*e390*/  STSM.16.M88.4 [R112], R48 ;  /* 0x0000003070007844 */ /* 0x000fe20000000200 */
[----:B------:R-:W-:Y:S02]  /*e3a0*/  F2FP.F16.F32.PACK_AB R65, R99, R98 ;  /* 0x000000626341723e */ /* 0x000fe400000000ff */
[----:B------:R-:W-:-:S02]  /*e3b0*/  F2FP.F16.F32.PACK_AB R66, R153, R175 ;  /* 0x000000af9942723e */ /* 0x000fc400000000ff */
[----:B------:R-:W-:Y:S02]  /*e3c0*/  F2FP.F16.F32.PACK_AB R67, R103, R102 ;  /* 0x000000666743723e */ /* 0x000fe400000000ff */
[----:B------:R-:W-:Y:S02]  /*e3d0*/  LOP3.LUT R84, R3, R136, RZ, 0x3c, !PT ;  /* 0x0000008803547212 */ /* 0x000fe400078e3cff */
[----:B------:R-:W-:Y:S01]  /*e3e0*/  MOV R116, R116 ;  /* 0x0000007400747202 */ /* 0x000fe20000000f00 */
[----:B------:R-:W-:Y:S01]  /*e3f0*/  STSM.16.M88.4 [R114], R64 ;  /* 0x0000004072007844 */ /* 0x000fe20000000200 */
[----:B--2---:R-:W-:Y:S02]  /*e400*/  F2FP.F16.F32.PACK_AB R8, R154, R176 ;  /* 0x000000b09a08723e */ /* 0x004fe400000000ff */
[----:B------:R-:W-:Y:S02]  /*e410*/  F2FP.F16.F32.PACK_AB R9, R43, R40 ;  /* 0x000000282b09723e */ /* 0x000fe400000000ff */
[----:B------:R-:W-:-:S02]  /*e420*/  F2FP.F16.F32.PACK_AB R10, R155, R177 ;  /* 0x000000b19b0a723e */ /* 0x000fc400000000ff */
[----:B------:R-:W-:Y:S02]  /*e430*/  F2FP.F16.F32.PACK_AB R11, R47, R44 ;  /* 0x0000002c2f0b723e */ /* 0x000fe400000000ff */
[----:B------:R-:W-:Y:S02]  /*e440*/  MOV R118, R118 ;  /* 0x0000007600767202 */ /* 0x000fe40000000f00 */
[----:B---3--:R-:W-:Y:S01]  /*e450*/  F2FP.F16.F32.PACK_AB R12, R156, R178 ;  /* 0x000000b29c0c723e */ /* 0x008fe200000000ff */
[----:B------:R2:W-:Y:S01]  /*e460*/  STSM.16.M88.4 [R116], R8 ;  /* 0x0000000874007844 */ /* 0x0005e20000000200 */
[----:B------:R-:W-:Y:S02]  /*e470*/  F2FP.F16.F32.PACK_AB R13, R56, R52 ;  /* 0x00000034380d723e */ /* 0x000fe400000000ff */
[----:B------:R-:W-:Y:S02]  /*e480*/  F2FP.F16.F32.PACK_AB R14, R157, R179 ;  /* 0x000000b39d0e723e */ /* 0x000fe400000000ff */
[----:B------:R-:W-:-:S02]  /*e490*/  F2FP.F16.F32.PACK_AB R15, R68, R60 ;  /* 0x0000003c440f723e */ /* 0x000fc400000000ff */
[----:B------:R-:W-:Y:S02]  /*e4a0*/  MOV R120, R120 ;  /* 0x0000007800787202 */ /* 0x000fe40000000f00 */
[----:B------:R-:W-:Y:S01]  /*e4b0*/  F2FP.F16.F32.PACK_AB R24, R158, R180 ;  /* 0x000000b49e18723e */ /* 0x000fe200000000ff */
[----:B------:R-:W-:Y:S01]  /*e4c0*/  STSM.16.M88.4 [R118], R12 ;  /* 0x0000000c76007844 */ /* 0x000fe20000000200 */
[----:B------:R-:W-:Y:S02]  /*e4d0*/  F2FP.F16.F32.PACK_AB R25, R76, R72 ;  /* 0x000000484c19723e */ /* 0x000fe400000000ff */
[----:B------:R-:W-:Y:S02]  /*e4e0*/  F2FP.F16.F32.PACK_AB R26, R159, R181 ;  /* 0x000000b59f1a723e */ /* 0x000fe400000000ff */
[----:B------:R-:W-:Y:S02]  /*e4f0*/  F2FP.F16.F32.PACK_AB R27, R127, R126 ;  /* 0x0000007e7f1b723e */ /* 0x000fe400000000ff */
[----:B------:R-:W-:-:S02]  /*e500*/  ISETP.NE.U32.AND P0, PT, RZ, UR4, PT ;  /* 0x00000004ff007c0c */ /* 0x000fc4000bf05070 */
[----:B------:R-:W-:Y:S01]  /*e510*/  IADD3 R4, P1, R218, UR4, RZ ;  /* 0x00000004da047c10 */ /* 0x000fe2000ff3e0ff */
[----:B------:R3:W-:Y:S01]  /*e520*/  STSM.16.M88.4 [R120], R24 ;  /* 0x0000001878007844 */ /* 0x0007e20000000200 */
[----:B------:R-:W-:Y:S02]  /*e530*/  MOV R122, R122 ;  /* 0x0000007a007a7202 */ /* 0x000fe40000000f00 */
[----:B------:R-:W-:Y:S02]  /*e540*/  F2FP.F16.F32.PACK_AB R28, R129, R128 ;  /* 0x00000080811c723e */ /* 0x000fe400000000ff */
[----:B------:R-:W-:Y:S02]  /*e550*/  F2FP.F16.F32.PACK_AB R29, R131, R130 ;  /* 0x00000082831d723e */ /* 0x000fe400000000ff */
[----:B------:R-:W-:Y:S02]  /*e560*/  F2FP.F16.F32.PACK_AB R30, R133, R132 ;  /* 0x00000084851e723e */ /* 0x000fe400000000ff */
[----:B------:R-:W-:-:S02]  /*e570*/  F2FP.F16.F32.PACK_AB R31, R135, R134 ;  /* 0x00000086871f723e */ /* 0x000fc400000000ff */
[----:B------:R-:W-:Y:S02]  /*e580*/  MOV R84, R84 ;  /* 0x0000005400547202 */ /* 0x000fe40000000f00 */
[----:B----4-:R-:W-:Y:S01]  /*e590*/  F2FP.F16.F32.PACK_AB R36, R137, R182 ;  /* 0x000000b68924723e */ /* 0x010fe200000000ff */
[----:B------:R4:W-:Y:S01]  /*e5a0*/  STSM.16.M88.4 [R122], R28 ;  /* 0x0000001c7a007844 */ /* 0x0009e20000000200 */
[----:B------:R-:W-:Y:S02]  /*e5b0*/  F2FP.F16.F32.PACK_AB R37, R139, R138 ;  /* 0x0000008a8b25723e */ /* 0x000fe400000000ff */
[----:B------:R-:W-:Y:S02]  /*e5c0*/  F2FP.F16.F32.PACK_AB R38, R141, R183 ;  /* 0x000000b78d26723e */ /* 0x000fe400000000ff */
[----:B------:R-:W-:Y:S02]  /*e5d0*/  F2FP.F16.F32.PACK_AB R39, R143, R142 ;  /* 0x0000008e8f27723e */ /* 0x000fe400000000ff */
[----:B------:R-:W-:-:S02]  /*e5e0*/  MOV R88, R88 ;  /* 0x0000005800587202 */ /* 0x000fc40000000f00 */
        /* <DEDUP_REMOVED lines=10> */
[----:B--2---:R-:W-:Y:S01]  /*e690*/  IMAD.U32 R11, RZ, RZ, UR4 ;  /* 0x00000004ff0b7e24 */ /* 0x004fe2000f8e00ff */
[----:B------:R-:W-:Y:S01]  /*e6a0*/  @P2 IADD3.X R219, R219, UR5, RZ, P3, !PT ;  /* 0x00000005dbdb2c10 */ /* 0x000fe20009ffe4ff */
[----:B------:R4:W5:Y:S01]  /*e6b0*/  @P0 LDG.E R80, desc[UR60][R4.64] ;  /* 0x0000003c04500981 */ /* 0x000962000c1e1900 */
[----:B-1----:R-:W-:Y:S01]  /*e6c0*/  ISETP.NE.AND P1, PT, R0, 0x1, PT ;  /* 0x000000010000780c */ /* 0x002fe20003f25270 */
[----:B---3--:R-:W-:Y:S02]  /*e6d0*/  IMAD R27, R223, 0x80, R237 ;  /* 0x00000080df1b7824 */ /* 0x008fe400078e02ed */
[----:B------:R4:W5:Y:S10]  /*e6e0*/  @P2 LDG.E R11, desc[UR60][R218.64] ;  /* 0x0000003cda0b2981 */ /* 0x000974000c1e1900 */
[----:B------:R-:W1:Y:S08]  /*e6f0*/  @P1 LDC R8, c[0x0][0xcec] ;  /* 0x00033b00ff081b82 */ /* 0x000e700000000800 */
[----:B------:R-:W2:Y:S01]  /*e700*/  @P1 LDC R13, c[0x0][0xcf0] ;  /* 0x00033c00ff0d1b82 */ /* 0x000ea20000000800 */
[----:B----4-:R-:W-:Y:S05]  /*e710*/  @P2 BRA `(.L_x_1419) ;  /* 0x0000000000102947 */ /* 0x010fea0003800000 */
[----:B------:R-:W-:Y:S05]  /*e720*/  @!P0 BRA `(.L_x_1419) ;  /* 0x00000000000c8947 */ /* 0x000fea0003800000 */
[----:B------:R-:W3:Y:S04]  /*e730*/  LDG.E R10, desc[UR60][R4.64] ;  /* 0x0000003c040a7981 */ /* 0x000ee8000c1e1900 */
[----:B-----5:R-:W3:Y:S02]  /*e740*/  LDG.E R11, desc[UR60][R4.64+0x4] ;  /* 0x0000043c040b7981 */ /* 0x020ee4000c1e1900 */
[----:B---3--:R-:W-:-:S07]  /*e750*/  IMAD.IADD R11, R11, 0x1, -R10 ;  /* 0x000000010b0b7824 */ /* 0x008fce00078e0a0a */
.L_x_1419:
[----:B------:R-:W-:Y:S01]  /*e760*/  SHF.R.S32.HI R3, RZ, 0x1f, R217 ;  /* 0x0000001fff037819 */ /* 0x000fe200000114d9 */
[----:B-1----:R-:W-:Y:S01]  /*e770*/  @P1 IMAD.HI.U32 R4, R27, R8, RZ ;  /* 0x000000081b041227 */ /* 0x002fe200078e00ff */
[----:B------:R-:W-:Y:S01]  /*e780*/  ULDC.64 UR4, c[0x0][0xc90] ;  /* 0x0003240000047ab9 */ /* 0x000fe20000000a00 */
[----:B-----5:R-:W-:Y:S01]  /*e790*/  SHF.R.S32.HI R81, RZ, 0x1f, R80 ;  /* 0x0000001fff517819 */ /* 0x020fe20000011450 */
[----:B------:R-:W1:Y:S01]  /*e7a0*/  @P1 LDC R83, c[0x0][0xcec] ;  /* 0x00033b00ff531b82 */ /* 0x000e620000000800 */
[----:B------:R-:W-:Y:S01]  /*e7b0*/  IMAD R8, R3, UR4, RZ ;  /* 0x0000000403087c24 */ /* 0x000fe2000f8e02ff */
[----:B------:R-:W-:Y:S01]  /*e7c0*/  SEL R229, R229, RZ, !P0 ;  /* 0x000000ffe5e57207 */ /* 0x000fe20004000000 */
[----:B------:R-:W-:Y:S01]  /*e7d0*/  IMAD.MOV.U32 R9, RZ, RZ, R27 ;  /* 0x000000ffff097224 */ /* 0x000fe200078e001b */
[----:B--2---:R-:W-:Y:S01]  /*e7e0*/  @P1 SHF.R.U32.HI R9, RZ, R13, R4 ;  /* 0x0000000dff091219 */ /* 0x004fe20000011604 */
[----:B------:R-:W-:Y:S01]  /*e7f0*/  IMAD.WIDE.U32 R4, R217, UR4, R80 ;  /* 0x00000004d9047c25 */ /* 0x000fe2000f8e0050 */
[----:B------:R-:W-:-:S02]  /*e800*/  SEL R220, R220, RZ, !P0 ;  /* 0x000000ffdcdc7207 */ /* 0x000fc40004000000 */
[----:B------:R-:W2:Y:S01]  /*e810*/  @P1 LDC R85, c[0x0][0xcf0] ;  /* 0x00033c00ff551b82 */ /* 0x000ea20000000800 */
[----:B------:R-:W-:Y:S01]  /*e820*/  IMAD R13, R217, UR5, R8 ;  /* 0x00000005d90d7c24 */ /* 0x000fe2000f8e0208 */
[----:B------:R-:W-:Y:S01]  /*e830*/  ULDC.64 UR4, c[0x0][0xc98] ;  /* 0x0003260000047ab9 */ /* 0x000fe20000000a00 */
[----:B------:R-:W-:Y:S02]  /*e840*/  IMAD.MOV R25, RZ, RZ, -R9 ;  /* 0x000000ffff197224 */ /* 0x000fe400078e0a09 */
[----:B------:R-:W-:Y:S02]  /*e850*/  IMAD.IADD R5, R5, 0x1, R13 ;  /* 0x0000000105057824 */ /* 0x000fe400078e020d */
[----:B------:R-:W-:Y:S02]  /*e860*/  IMAD R13, R0, R25, R27 ;  /* 0x00000019000d7224 */ /* 0x000fe400078e021b */
[----:B------:R-:W-:Y:S02]  /*e870*/  IMAD R15, R228, 0x40, R209 ;  /* 0x00000040e40f7824 */ /* 0x000fe400078e02d1 */
[----:B------:R-:W-:Y:S01]  /*e880*/  IMAD R25, R229, UR4, RZ ;  /* 0x00000004e5197c24 */ /* 0x000fe2000f8e02ff */
[----:B------:R-:W-:Y:S01]  /*e890*/  SHF.R.S32.HI R8, RZ, 0x1f, R13 ;  /* 0x0000001fff087819 */ /* 0x000fe2000001140d */
[----:B------:R-:W-:-:S04]  /*e8a0*/  IMAD.WIDE.U32 R4, R220, UR4, R4 ;  /* 0x00000004dc047c25 */ /* 0x000fc8000f8e0004 */
[----:B------:R-:W-:Y:S01]  /*e8b0*/  IMAD.WIDE R20, R15, 0x2, R20 ;  /* 0x000000020f147825 */ /* 0x000fe200078e0214 */
[----:B------:R-:W-:Y:S02]  /*e8c0*/  SHF.R.S32.HI R15, RZ, 0x1f, R9 ;  /* 0x0000001fff0f7819 */ /* 0x000fe40000011409 */
[----:B------:R-:W-:Y:S01]  /*e8d0*/  IADD3 R4, P0, R9, R4, RZ ;  /* 0x0000000409047210 */ /* 0x000fe20007f1e0ff */
[----:B------:R-:W-:Y:S01]  /*e8e0*/  IMAD R25, R220, UR5, R25 ;  /* 0x00000005dc197c24 */ /* 0x000fe2000f8e0219 */
[----:B------:R-:W-:Y:S01]  /*e8f0*/  ULDC.64 UR4, c[0x0][0xc88] ;  /* 0x0003220000047ab9 */ /* 0x000fe20000000a00 */
[----:B------:R-:W-:Y:S01]  /*e900*/  IADD3 R9, P2, R20, 0x1000, RZ ;  /* 0x0000100014097810 */ /* 0x000fe20007f5e0ff */
[----:B------:R-:W-:Y:S01]  /*e910*/  IMAD R10, R8, UR4, RZ ;  /* 0x00000004080a7c24 */ /* 0x000fe2000f8e02ff */
[----:B------:R-:W-:Y:S01]  /*e920*/  IADD3 R37, P4, R20, 0x5000, RZ ;  /* 0x0000500014257810 */ /* 0x000fe20007f9e0ff */
[----:B------:R-:W-:Y:S01]  /*e930*/  IMAD R32, R11, R0, RZ ;  /* 0x000000000b207224 */ /* 0x000fe200078e02ff */
[----:B------:R-:W-:Y:S01]  /*e940*/  IADD3.X R5, R15, R5, R25, P0, !PT ;  /* 0x000000050f057210 */ /* 0x000fe200007fe419 */
[----:B------:R-:W-:Y:S01]  /*e950*/  IMAD R15, R13, UR5, R10 ;  /* 0x000000050d0f7c24 */ /* 0x000fe2000f8e020a */
[----:B------:R-:W-:-:S02]  /*e960*/  LOP3.LUT R8, R9, 0x380, RZ, 0xc0, !PT ;  /* 0x0000038009087812 */ /* 0x000fc400078ec0ff */
[C---:B------:R-:W-:Y:S01]  /*e970*/  IADD3 R25, P5, R20.reuse, 0x3000, RZ ;  /* 0x0000300014197810 */ /* 0x040fe20007fbe0ff */
[----:B------:R-:W-:Y:S01]  /*e980*/  IMAD.WIDE.U32 R4, R13, UR4, R4 ;  /* 0x000000040d047c25 */ /* 0x000fe2000f8e0004 */
[----:B------:R-:W-:Y:S01]  /*e990*/  ULDC.64 UR4, c[0x0][0xc50] ;  /* 0x0003140000047ab9 */ /* 0x000fe20000000a00 */
[----:B------:R-:W-:Y:S02]  /*e9a0*/  IADD3 R13, P3, R20, 0x2000, RZ ;  /* 0x00002000140d7810 */ /* 0x000fe40007f7e0ff */
[----:B------:R-:W-:Y:S01]  /*e9b0*/  IMAD.IADD R5, R5, 0x1, R15 ;  /* 0x0000000105057824 */ /* 0x000fe200078e020f */
[----:B------:R-:W-:Y:S02]  /*e9c0*/  LEA R10, P0, R4, UR4, 0x2 ;  /* 0x00000004040a7c11 */ /* 0x000fe4000f8010ff */
[----:B------:R-:W-:Y:S02]  /*e9d0*/  SHF.R.U64 R8, R8, 0x3, RZ ;  /* 0x0000000308087819 */ /* 0x000fe400000012ff */
[----:B------:R-:W-:Y:S01]  /*e9e0*/  LEA.HI.X R4, R4, UR5, R5, 0x2, P0 ;  /* 0x0000000504047c11 */ /* 0x000fe200080f1405 */
[----:B------:R-:W-:Y:S01]  /*e9f0*/  SHFL.IDX PT, R54, R10, RZ, 0x1c1f ;  /* 0x001c1fff0a367589 */ /* 0x000fe200000e0000 */
[----:B------:R-:W-:Y:S01]  /*ea00*/  IADD3 R29, P0, R20, 0x4000, RZ ;  /* 0x00004000141d7810 */ /* 0x000fe20007f1e0ff */
[----:B------:R-:W-:Y:S01]  /*ea10*/  IMAD R5, R223, 0x80, R235 ;  /* 0x00000080df057824 */ /* 0x000fe200078e02eb */
[----:B------:R-:W-:Y:S01]  /*ea20*/  LOP3.LUT R12, R13, 0x380, RZ, 0xc0, !PT ;  /* 0x000003800d0c7812 */ /* 0x000fe200078ec0ff */
[----:B------:R-:W3:Y:S01]  /*ea30*/  SHFL.IDX PT, R55, R4, RZ, 0x1c1f ;  /* 0x001c1fff04377589 */ /* 0x000ee200000e0000 */
[----:B------:R-:W-:Y:S01]  /*ea40*/  LOP3.LUT R8, R8, R9, RZ, 0x3c, !PT ;  /* 0x0000000908087212 */ /* 0x000fe200078e3cff */
[----:B------:R-:W-:Y:S01]  /*ea50*/  IMAD.X R9, RZ, RZ, R21, P2 ;  /* 0x000000ffff097224 */ /* 0x000fe200010e0615 */
[----:B------:R-:W-:Y:S01]  /*ea60*/  LOP3.LUT R28, R29, 0x380, RZ, 0xc0, !PT ;  /* 0x000003801d1c7812 */ /* 0x000fe200078ec0ff */
[----:B------:R-:W-:Y:S01]  /*ea70*/  SHFL.IDX PT, R58, R10, 0x1, 0x1c1f ;  /* 0x003c1f000a3a7f89 */ /* 0x000fe200000e0000 */
[----:B------:R-:W-:Y:S01]  /*ea80*/  SHF.R.U64 R12, R12, 0x3, RZ ;  /* 0x000000030c0c7819 */ /* 0x000fe200000012ff */
[----:B------:R-:W-:Y:S01]  /*ea90*/  ULDC.64 UR4, c[0x0][0xba0] ;  /* 0x0002e80000047ab9 */ /* 0x000fe20000000a00 */
[----:B------:R-:W-:Y:S01]  /*eaa0*/  IADD3 R41, P2, R20, 0x6000, RZ ;  /* 0x0000600014297810 */ /* 0x000fe20007f5e0ff */
[----:B------:R4:W0:Y:S01]  /*eab0*/  SHFL.IDX PT, R59, R4, 0x1, 0x1c1f ;  /* 0x003c1f00043b7f89 */ /* 0x00082200000e0000 */
[----:B------:R-:W-:-:S02]  /*eac0*/  SHF.R.U64 R28, R28, 0x3, RZ ;  /* 0x000000031c1c7819 */ /* 0x000fc400000012ff */
[----:B------:R-:W-:Y:S01]  /*ead0*/  LOP3.LUT R12, R12, R13, RZ, 0x3c, !PT ;  /* 0x0000000d0c0c7212 */ /* 0x000fe200078e3cff */
[--C-:B------:R-:W-:Y:S01]  /*eae0*/  IMAD.X R13, RZ, RZ, R21.reuse, P3 ;  /* 0x000000ffff0d7224 */ /* 0x100fe200018e0615 */
[----:B------:R-:W-:Y:S02]  /*eaf0*/  LOP3.LUT R40, R41, 0x380, RZ, 0xc0, !PT ;  /* 0x0000038029287812 */ /* 0x000fe400078ec0ff */
[----:B------:R-:W-:Y:S02]  /*eb00*/  IADD3 R45, P3, R20, 0x7000, RZ ;  /* 0x00007000142d7810 */ /* 0x000fe40007f7e0ff */
[----:B------:R-:W-:Y:S01]  /*eb10*/  LOP3.LUT R28, R28, R29, RZ, 0x3c, !PT ;  /* 0x0000001d1c1c7212 */ /* 0x000fe200078e3cff */
[----:B------:R-:W-:Y:S01]  /*eb20*/  IMAD.X R29, RZ, RZ, R21, P0 ;  /* 0x000000ffff1d7224 */ /* 0x000fe200000e0615 */
[----:B------:R-:W-:Y:S02]  /*eb30*/  SHF.R.U64 R40, R40, 0x3, RZ ;  /* 0x0000000328287819 */ /* 0x000fe400000012ff */
[----:B------:R-:W-:-:S02]  /*eb40*/  IADD3 R53, P0, R20, 0x9000, RZ ;  /* 0x0000900014357810 */ /* 0x000fc40007f1e0ff */
[----:B------:R-:W-:Y:S02]  /*eb50*/  LOP3.LUT R44, R45, 0x380, RZ, 0xc0, !PT ;  /* 0x000003802d2c7812 */ /* 0x000fe400078ec0ff */
[----:B------:R-:W-:Y:S02]  /*eb60*/  LOP3.LUT R24, R25, 0x380, RZ, 0xc0, !PT ;  /* 0x0000038019187812 */ /* 0x000fe400078ec0ff */
[----:B------:R-:W-:Y:S02]  /*eb70*/  LOP3.LUT R36, R37, 0x380, RZ, 0xc0, !PT ;  /* 0x0000038025247812 */ /* 0x000fe400078ec0ff */
[----:B------:R-:W-:Y:S01]  /*eb80*/  LOP3.LUT R40, R40, R41, RZ, 0x3c, !PT ;  /* 0x0000002928287212 */ /* 0x000fe200078e3cff */
[----:B------:R-:W-:Y:S01]  /*eb90*/  IMAD.X R41, RZ, RZ, R21, P2 ;  /* 0x000000ffff297224 */ /* 0x000fe200010e0615 */
[----:B------:R-:W-:Y:S02]  /*eba0*/  LOP3.LUT R52, R53, 0x380, RZ, 0xc0, !PT ;  /* 0x0000038035347812 */ /* 0x000fe400078ec0ff */
[----:B------:R-:W-:-:S02]  /*ebb0*/  SHF.R.U64 R44, R44, 0x3, RZ ;  /* 0x000000032c2c7819 */ /* 0x000fc400000012ff */
[----:B------:R-:W-:Y:S02]  /*ebc0*/  IADD3 R61, P2, R20, 0xb000, RZ ;  /* 0x0000b000143d7810 */ /* 0x000fe40007f5e0ff */
[----:B------:R-:W-:Y:S02]  /*ebd0*/  SHF.R.U64 R24, R24, 0x3, RZ ;  /* 0x0000000318187819 */ /* 0x000fe400000012ff */
[----:B------:R-:W-:Y:S02]  /*ebe0*/  SHF.R.U64 R36, R36, 0x3, RZ ;  /* 0x0000000324247819 */ /* 0x000fe400000012ff */
[----:B------:R-:W-:Y:S02]  /*ebf0*/  SHF.R.U64 R52, R52, 0x3, RZ ;  /* 0x0000000334347819 */ /* 0x000fe400000012ff */
[----:B------:R-:W-:Y:S01]  /*ec00*/  LOP3.LUT R44, R44, R45, RZ, 0x3c, !PT ;  /* 0x0000002d2c2c7212 */ /* 0x000fe200078e3cff */
[----:B------:R-:W-:Y:S01]  /*ec10*/  IMAD.X R45, RZ, RZ, R21, P3 ;  /* 0x000000ffff2d7224 */ /* 0x000fe200018e0615 */
[----:B------:R-:W-:-:S02]  /*ec20*/  LOP3.LUT R60, R61, 0x380, RZ, 0xc0, !PT ;  /* 0x000003803d3c7812 */ /* 0x000fc400078ec0ff */
[----:B------:R-:W-:Y:S01]  /*ec30*/  LOP3.LUT R24, R24, R25, RZ, 0x3c, !PT ;  /* 0x0000001918187212 */ /* 0x000fe200078e3cff */
[--C-:B------:R-:W-:Y:S01]  /*ec40*/  IMAD.X R25, RZ, RZ, R21.reuse, P5 ;  /* 0x000000ffff197224 */ /* 0x100fe200028e0615 */
[----:B------:R-:W-:Y:S01]  /*ec50*/  LOP3.LUT R36, R36, R37, RZ, 0x3c, !PT ;  /* 0x0000002524247212 */ /* 0x000fe200078e3cff */
[--C-:B------:R-:W-:Y:S01]  /*ec60*/  IMAD.X R37, RZ, RZ, R21.reuse, P4 ;  /* 0x000000ffff257224 */ /* 0x100fe200020e0615 */
[C---:B------:R-:W-:Y:S02]  /*ec70*/  IADD3 R65, P3, R20.reuse, 0xc000, RZ ;  /* 0x0000c00014417810 */ /* 0x040fe40007f7e0ff */
[C---:B------:R-:W-:Y:S02]  /*ec80*/  IADD3 R49, P5, R20.reuse, 0x8000, RZ ;  /* 0x0000800014317810 */ /* 0x040fe40007fbe0ff */
[----:B------:R-:W-:Y:S02]  /*ec90*/  IADD3 R57, P4, R20, 0xa000, RZ ;  /* 0x0000a00014397810 */ /* 0x000fe40007f9e0ff */
[----:B------:R-:W-:Y:S01]  /*eca0*/  LOP3.LUT R52, R52, R53, RZ, 0x3c, !PT ;  /* 0x0000003534347212 */ /* 0x000fe200078e3cff */
[----:B------:R-:W-:Y:S01]  /*ecb0*/  IMAD.X R53, RZ, RZ, R21, P0 ;  /* 0x000000ffff357224 */ /* 0x000fe200000e0615 */
[----:B------:R-:W-:-:S02]  /*ecc0*/  SHF.R.U64 R60, R60, 0x3, RZ ;  /* 0x000000033c3c7819 */ /* 0x000fc400000012ff */
[----:B------:R-:W-:Y:S02]  /*ecd0*/  LOP3.LUT R64, R65, 0x380, RZ, 0xc0, !PT ;  /* 0x0000038041407812 */ /* 0x000fe400078ec0ff */
[----:B------:R-:W-:Y:S02]  /*ece0*/  LOP3.LUT P0, RZ, R230, 0x3, RZ, 0xc0, !PT ;  /* 0x00000003e6ff7812 */ /* 0x000fe4000780c0ff */
[----:B------:R-:W-:Y:S02]  /*ecf0*/  LOP3.LUT R48, R49, 0x380, RZ, 0xc0, !PT ;  /* 0x0000038031307812 */ /* 0x000fe400078ec0ff */
[----:B------:R-:W-:Y:S02]  /*ed00*/  LOP3.LUT R56, R57, 0x380, RZ, 0xc0, !PT ;  /* 0x0000038039387812 */ /* 0x000fe400078ec0ff */
[----:B------:R-:W-:Y:S01]  /*ed10*/  LOP3.LUT R60, R60, R61, RZ, 0x3c, !PT ;  /* 0x0000003d3c3c7212 */ /* 0x000fe200078e3cff */
[----:B------:R-:W-:Y:S01]  /*ed20*/  IMAD.X R61, RZ, RZ, R21, P2 ;  /* 0x000000ffff3d7224 */ /* 0x000fe200010e0615 */
[----:B------:R-:W-:-:S02]  /*ed30*/  SHF.R.U64 R64, R64, 0x3, RZ ;  /* 0x0000000340407819 */ /* 0x000fc400000012ff */
[CC--:B------:R-:W-:Y:S01]  /*ed40*/  ISETP.GE.OR P2, PT, R5.reuse, R32.reuse, P0 ;  /* 0x000000200500720c */ /* 0x0c0fe20000746670 */
[----:B------:R-:W-:Y:S01]  /*ed50*/  VIADD R5, R5, 0x8 ;  /* 0x0000000805057836 */ /* 0x000fe20000000000 */
[----:B------:R-:W-:Y:S02]  /*ed60*/  SHF.R.U64 R48, R48, 0x3, RZ ;  /* 0x0000000330307819 */ /* 0x000fe400000012ff */
[----:B------:R-:W-:Y:S02]  /*ed70*/  SHF.R.U64 R56, R56, 0x3, RZ ;  /* 0x0000000338387819 */ /* 0x000fe400000012ff */
[----:B------:R-:W-:Y:S01]  /*ed80*/  LOP3.LUT R64, R64, R65, RZ, 0x3c, !PT ;  /* 0x0000004140407212 */ /* 0x000fe200078e3cff */
[--C-:B------:R-:W-:Y:S01]  /*ed90*/  IMAD.X R65, RZ, RZ, R21.reuse, P3 ;  /* 0x000000ffff417224 */ /* 0x100fe200018e0615 */
[----:B------:R-:W-:Y:S01]  /*eda0*/  LOP3.LUT R48, R48, R49, RZ, 0x3c, !PT ;  /* 0x0000003130307212 */ /* 0x000fe200078e3cff */
[--C-:B------:R-:W-:Y:S01]  /*edb0*/  IMAD.X R49, RZ, RZ, R21.reuse, P5 ;  /* 0x000000ffff317224 */ /* 0x100fe200028e0615 */
[----:B------:R-:W-:Y:S01]  /*edc0*/  LOP3.LUT R56, R56, R57, RZ, 0x3c, !PT ;  /* 0x0000003938387212 */ /* 0x000fe200078e3cff */
[----:B------:R-:W-:Y:S01]  /*edd0*/  IMAD.X R57, RZ, RZ, R21, P4 ;  /* 0x000000ffff397224 */ /* 0x000fe200020e0615 */
[----:B------:R-:W-:Y:S01]  /*ede0*/  IADD3 R11, P3, R20, 0xf000, RZ ;  /* 0x0000f000140b7810 */ /* 0x000fe20007f7e0ff */
[----:B---3--:R-:W-:Y:S01]  /*edf0*/  @!P2 ST.E desc[UR60][R54.64], R7 ;  /* 0x000000073600a985 */ /* 0x008fe2000c10193c */
[----:B------:R-:W-:-:S02]  /*ee00*/  ISETP.GE.OR P0, PT, R5, R32, P0 ;  /* 0x000000200500720c */ /* 0x000fc40000706670 */
[C---:B------:R-:W-:Y:S01]  /*ee10*/  IADD3 R69, P5, R20.reuse, 0xd000, RZ ;  /* 0x0000d00014457810 */ /* 0x040fe20007fbe0ff */
[----:B------:R-:W-:Y:S01]  /*ee20*/  IMAD.X R77, RZ, RZ, R21, P3 ;  /* 0x000000ffff4d7224 */ /* 0x000fe200018e0615 */
[C---:B------:R-:W-:Y:S02]  /*ee30*/  IADD3 R73, P4, R20.reuse, 0xe000, RZ ;  /* 0x0000e00014497810 */ /* 0x040fe40007f9e0ff */
[----:B------:R-:W-:Y:S02]  /*ee40*/  LOP3.LUT R15, R20, 0x380, RZ, 0xc0, !PT ;  /* 0x00000380140f7812 */ /* 0x000fe400078ec0ff */
[----:B----4-:R-:W-:Y:S02]  /*ee50*/  LOP3.LUT R4, R11, 0x380, RZ, 0xc0, !PT ;  /* 0x000003800b047812 */ /* 0x010fe400078ec0ff */
[----:B------:R-:W-:Y:S02]  /*ee60*/  LOP3.LUT R68, R69, 0x380, RZ, 0xc0, !PT ;  /* 0x0000038045447812 */ /* 0x000fe400078ec0ff */
[----:B------:R-:W-:Y:S01]  /*ee70*/  LOP3.LUT R72, R73, 0x380, RZ, 0xc0, !PT ;  /* 0x0000038049487812 */ /* 0x000fe200078ec0ff */
[----:B0-----:R0:W-:Y:S01]  /*ee80*/  @!P0 ST.E desc[UR60][R58.64], R6 ;  /* 0x000000063a008985 */ /* 0x0011e2000c10193c */
[----:B------:R-:W-:-:S02]  /*ee90*/  SHF.R.U64 R15, R15, 0x3, RZ ;  /* 0x000000030f0f7819 */ /* 0x000fc400000012ff */
[----:B------:R-:W-:Y:S01]  /*eea0*/  SHF.R.U64 R4, R4, 0x3, RZ ;  /* 0x0000000304047819 */ /* 0x000fe200000012ff */
[----:B------:R-:W5:Y:S01]  /*eeb0*/  LD.E.128 R24, desc[UR60][R24.64] ;  /* 0x0000003c18187980 */ /* 0x000f62000c101d00 */
[----:B------:R-:W-:Y:S02]  /*eec0*/  SHF.R.U64 R68, R68, 0x3, RZ ;  /* 0x0000000344447819 */ /* 0x000fe400000012ff */
[----:B------:R-:W-:Y:S01]  /*eed0*/  SHF.R.U64 R72, R72, 0x3, RZ ;  /* 0x0000000348487819 */ /* 0x000fe200000012ff */
[----:B------:R-:W5:Y:S01]  /*eee0*/  LD.E.128 R28, desc[UR60][R28.64] ;  /* 0x0000003c1c1c7980 */ /* 0x000f62000c101d00 */
[----:B------:R-:W-:Y:S02]  /*eef0*/  LOP3.LUT R20, R15, R20, RZ, 0x3c, !PT ;  /* 0x000000140f147212 */ /* 0x000fe400078e3cff */
[----:B------:R-:W-:Y:S01]  /*ef00*/  LOP3.LUT R68, R68, R69, RZ, 0x3c, !PT ;  /* 0x0000004544447212 */ /* 0x000fe200078e3cff */
[--C-:B------:R-:W-:Y:S01]  /*ef10*/  IMAD.X R69, RZ, RZ, R21.reuse, P5 ;  /* 0x000000ffff457224 */ /* 0x100fe200028e0615 */
[----:B------:R-:W-:Y:S01]  /*ef20*/  LOP3.LUT R72, R72, R73, RZ, 0x3c, !PT ;  /* 0x0000004948487212 */ /* 0x000fe200078e3cff */
[----:B------:R-:W-:Y:S01]  /*ef30*/  IMAD.X R73, RZ, RZ, R21, P4 ;  /* 0x000000ffff497224 */ /* 0x000fe200020e0615 */
[----:B------:R-:W-:Y:S01]  /*ef40*/  LOP3.LUT R76, R4, R11, RZ, 0x3c, !PT ;  /* 0x0000000b044c7212 */ /* 0x000fe200078e3cff */
[----:B------:R-:W5:Y:S04]  /*ef50*/  LD.E.128 R12, desc[UR60][R12.64] ;  /* 0x0000003c0c0c7980 */ /* 0x000f68000c101d00 */
[----:B0-----:R0:W5:Y:S04]  /*ef60*/  LD.E.128 R4, desc[UR60][R20.64] ;  /* 0x0000003c14047980 */ /* 0x001168000c101d00 */
[----:B------:R-:W5:Y:S04]  /*ef70*/  LD.E.128 R8, desc[UR60][R8.64] ;  /* 0x0000003c08087980 */ /* 0x000f68000c101d00 */
[----:B------:R-:W5:Y:S01]  /*ef80*/  LD.E.128 R36, desc[UR60][R36.64] ;  /* 0x0000003c24247980 */ /* 0x000f62000c101d00 */
[----:B0-----:R-:W-:-:S03]  /*ef90*/  IMAD R21, R81, UR4, RZ ;  /* 0x0000000451157c24 */ /* 0x001fc6000f8e02ff */
[----:B------:R-:W5:Y:S01]  /*efa0*/  LD.E.128 R40, desc[UR60][R40.64] ;  /* 0x0000003c28287980 */ /* 0x000f62000c101d00 */
[C---:B------:R-:W-:Y:S02]  /*efb0*/  IMAD R81, R80.reuse, UR5, R21 ;  /* 0x0000000550517c24 */ /* 0x040fe4000f8e0215 */
[----:B------:R-:W-:Y:S01]  /*efc0*/  IMAD.WIDE.U32 R20, R80, UR4, RZ ;  /* 0x0000000450147c25 */ /* 0x000fe2000f8e00ff */
[----:B------:R-:W-:Y:S01]  /*efd0*/  ULDC.64 UR4, c[0x0][0xbe8] ;  /* 0x0002fa0000047ab9 */ /* 0x000fe20000000a00 */
[----:B------:R-:W5:Y:S02]  /*efe0*/  LD.E.128 R44, desc[UR60][R44.64] ;  /* 0x0000003c2c2c7980 */ /* 0x000f64000c101d00 */
[----:B------:R-:W-:Y:S02]  /*eff0*/  IMAD R82, R3, UR4, RZ ;  /* 0x0000000403527c24 */ /* 0x000fe4000f8e02ff */
[----:B------:R-:W-:Y:S01]  /*f000*/  IMAD R80, R216, 0x20, R228 ;  /* 0x00000020d8507824 */ /* 0x000fe200078e02e4 */
[----:B------:R-:W5:Y:S01]  /*f010*/  LD.E.128 R48, desc[UR60][R48.64] ;  /* 0x0000003c30307980 */ /* 0x000f62000c101d00 */
[----:B------:R-:W-:-:S02]  /*f020*/  IMAD.IADD R21, R21, 0x1, R81 ;  /* 0x0000000115157824 */ /* 0x000fc400078e0251 */
[----:B------:R-:W-:Y:S01]  /*f030*/  IMAD R3, R217, UR5, R82 ;  /* 0x00000005d9037c24 */ /* 0x000fe2000f8e0252 */
[----:B------:R-:W5:Y:S01]  /*f040*/  LD.E.128 R52, desc[UR60][R52.64] ;  /* 0x0000003c34347980 */ /* 0x000f62000c101d00 */
[----:B------:R-:W-:Y:S02]  /*f050*/  IMAD R82, R223, 0x80, R80 ;  /* 0x00000080df527824 */ /* 0x000fe400078e0250 */
[----:B------:R-:W-:Y:S01]  /*f060*/  IMAD.WIDE.U32 R20, R217, UR4, R20 ;  /* 0x00000004d9147c25 */ /* 0x000fe2000f8e0014 */
[----:B------:R-:W-:Y:S01]  /*f070*/  ULDC.64 UR4, c[0x0][0xbf0] ;  /* 0x0002fc0000047ab9 */ /* 0x000fe20000000a00 */
[----:B------:R-:W5:Y:S02]  /*f080*/  LD.E.128 R56, desc[UR60][R56.64] ;  /* 0x0000003c38387980 */ /* 0x000f64000c101d00 */
[----:B-1----:R-:W-:Y:S02]  /*f090*/  @P1 IMAD.HI.U32 R80, R82, R83, RZ ;  /* 0x0000005352501227 */ /* 0x002fe400078e00ff */
[----:B------:R-:W5:Y:S02]  /*f0a0*/  LD.E.128 R60, desc[UR60][R60.64] ;  /* 0x0000003c3c3c7980 */ /* 0x000f64000c101d00 */
[----:B------:R-:W-:Y:S01]  /*f0b0*/  IMAD.IADD R21, R21, 0x1, R3 ;  /* 0x0000000115157824 */ /* 0x000fe200078e0203 */
[----:B------:R-:W-:Y:S01]  /*f0c0*/  MOV R3, R82 ;  /* 0x0000005200037202 */ /* 0x000fe20000000f00 */
[----:B------:R-:W5:Y:S01]  /*f0d0*/  LD.E.128 R64, desc[UR60][R64.64] ;  /* 0x0000003c40407980 */ /* 0x000f62000c101d00 */
[----:B--2---:R-:W-:Y:S01]  /*f0e0*/  @P1 SHF.R.U32.HI R3, RZ, R85, R80 ;  /* 0x00000055ff031219 */ /* 0x004fe20000011650 */
[----:B------:R-:W-:-:S02]  /*f0f0*/  IMAD R229, R229, UR4, RZ ;  /* 0x00000004e5e57c24 */ /* 0x000fc4000f8e02ff */
[C---:B------:R-:W-:Y:S01]  /*f100*/  IMAD.WIDE.U32 R20, R220.reuse, UR4, R20 ;  /* 0x00000004dc147c25 */ /* 0x040fe2000f8e0014 */
[--C-:B------:R-:W-:Y:S01]  /*f110*/  SHF.R.S32.HI R80, RZ, 0x1f, R3.reuse ;  /* 0x0000001fff507819 */ /* 0x100fe20000011403 */
[----:B------:R-:W5:Y:S02]  /*f120*/  LD.E.128 R68, desc[UR60][R68.64] ;  /* 0x0000003c44447980 */ /* 0x000f64000c101d00 */
[----:B------:R-:W-:Y:S02]  /*f130*/  IMAD.MOV R81, RZ, RZ, -R3 ;  /* 0x000000ffff517224 */ /* 0x000fe400078e0a03 */
[----:B------:R-:W-:Y:S01]  /*f140*/  IMAD R229, R220, UR5, R229 ;  /* 0x00000005dce57c24 */ /* 0x000fe2000f8e02e5 */
[----:B------:R-:W-:Y:S01]  /*f150*/  ULDC.64 UR4, c[0x0][0xbe0] ;  /* 0x0002f80000047ab9 */ /* 0x000fe20000000a00 */
[----:B------:R-:W-:Y:S01]  /*f160*/  IMAD R81, R0, R81, R82 ;  /* 0x0000005100517224 */ /* 0x000fe200078e0252 */
[----:B------:R-:W5:Y:S01]  /*f170*/  LD.E.128 R72, desc[UR60][R72.64] ;  /* 0x0000003c48487980 */ /* 0x000f62000c101d00 */
[----:B------:R-:W-:-:S02]  /*f180*/  IMAD.IADD R21, R21, 0x1, R229 ;  /* 0x0000000115157824 */ /* 0x000fc400078e02e5 */
[----:B------:R-:W-:Y:S01]  /*f190*/  IMAD R80, R80, UR4, RZ ;  /* 0x0000000450507c24 */ /* 0x000fe2000f8e02ff */
[----:B------:R-:W5:Y:S01]  /*f1a0*/  LD.E.128 R76, desc[UR60][R76.64] ;  /* 0x0000003c4c4c7980 */ /* 0x000f62000c101d00 */
[----:B------:R-:W-:Y:S01]  /*f1b0*/  SHF.R.S32.HI R0, RZ, 0x1f, R81 ;  /* 0x0000001fff007819 */ /* 0x000fe20000011451 */
[----:B------:R-:W-:Y:S01]  /*f1c0*/  @!PT LDS RZ, [RZ] ;  /* 0x00000000fffff984 */ /* 0x000fe20000000800 */
[----:B------:R-:W-:Y:S01]  /*f1d0*/  @!PT LDS RZ, [RZ] ;  /* 0x00000000fffff984 */ /* 0x000fe20000000800 */
[----:B------:R-:W-:Y:S01]  /*f1e0*/  @!PT LDS RZ, [RZ] ;  /* 0x00000000fffff984 */ /* 0x000fe20000000800 */
[----:B------:R-:W-:Y:S01]  /*f1f0*/  @!PT LDS RZ, [RZ] ;  /* 0x00000000fffff984 */ /* 0x000fe20000000800 */
[----:B------:R0:W-:Y:S06]  /*f200*/  MEMBAR.ALL.CTA ;  /* 0x0000000000007992 */ /* 0x0001ec0000008000 */
[----:B0-----:R-:W0:Y:S01]  /*f210*/  FENCE.VIEW.ASYNC.S ;  /* 0x00000000000073c6 */ /* 0x001e220000000000 */
[----:B------:R-:W-:-:S02]  /*f220*/  IMAD R83, R3, UR5, R80 ;  /* 0x0000000503537c24 */ /* 0x000fc4000f8e0250 */
[----:B------:R-:W-:Y:S01]  /*f230*/  IMAD.WIDE.U32 R20, R3, UR4, R20 ;  /* 0x0000000403147c25 */ /* 0x000fe2000f8e0014 */
[----:B------:R-:W-:-:S03]  /*f240*/  ULDC.64 UR4, c[0x0][0xbd8] ;  /* 0x0002f60000047ab9 */ /* 0x000fc60000000a00 */
[----:B------:R-:W-:Y:S02]  /*f250*/  IMAD R85, R223, 0x80, R228 ;  /* 0x00000080df557824 */ /* 0x000fe400078e02e4 */
[----:B------:R-:W-:Y:S02]  /*f260*/  IMAD.IADD R21, R21, 0x1, R83 ;  /* 0x0000000115157824 */ /* 0x000fe400078e0253 */
[----:B------:R-:W-:Y:S02]  /*f270*/  IMAD R0, R0, UR4, RZ ;  /* 0x0000000400007c24 */ /* 0x000fe4000f8e02ff */
[----:B------:R-:W-:Y:S02]  /*f280*/  VIADD R3, R85, 0x20 ;  /* 0x0000002055037836 */ /* 0x000fe40000000000 */
[C---:B------:R-:W-:Y:S02]  /*f290*/  IMAD R83, R81.reuse, UR5, R0 ;  /* 0x0000000551537c24 */ /* 0x040fe4000f8e0200 */
[----:B------:R-:W-:Y:S01]  /*f2a0*/  IMAD.WIDE.U32 R20, R81, UR4, R20 ;  /* 0x0000000451147c25 */ /* 0x000fe2000f8e0014 */
[-C--:B------:R-:W-:Y:S01]  /*f2b0*/  ISETP.GE.AND P0, PT, R3, R32.reuse, PT ;  /* 0x000000200300720c */ /* 0x080fe20003f06270 */
[----:B------:R-:W-:Y:S01]  /*f2c0*/  ULDC.64 UR4, c[0x0][0xb80] ;  /* 0x0002e00000047ab9 */ /* 0x000fe20000000a00 */
[----:B------:R-:W-:Y:S01]  /*f2d0*/  ISETP.GE.AND P2, PT, R85, R32, PT ;  /* 0x000000205500720c */ /* 0x000fe20003f46270 */
[----:B------:R-:W-:-:S02]  /*f2e0*/  VIADD R0, R18, 0x32420 ;  /* 0x0003242012007836 */ /* 0x000fc40000000000 */
[----:B------:R-:W-:Y:S01]  /*f2f0*/  VIADD R3, R85, 0x40 ;  /* 0x0000004055037836 */ /* 0x000fe20000000000 */
[C---:B------:R-:W-:Y:S01]  /*f300*/  LEA R86, P3, R20.reuse, UR4, 0x1 ;  /* 0x0000000414567c11 */ /* 0x040fe2000f8608ff */
[----:B------:R-:W-:Y:S01]  /*f310*/  IMAD.IADD R21, R21, 0x1, R83 ;  /* 0x0000000115157824 */ /* 0x000fe200078e0253 */
[----:B------:R-:W-:Y:S02]  /*f320*/  P2R R87, PR, RZ, 0x1 ;  /* 0x00000001ff577803 */ /* 0x000fe40000000000 */
[----:B------:R-:W-:Y:S02]  /*f330*/  ISETP.GE.AND P0, PT, R3, R32, PT ;  /* 0x000000200300720c */ /* 0x000fe40003f06270 */
[----:B------:R-:W-:Y:S02]  /*f340*/  PRMT R0, RZ, 0x654, R0 ;  /* 0x00000654ff007816 */ /* 0x000fe40000000000 */
[----:B------:R-:W-:Y:S01]  /*f350*/  LEA.HI.X R3, R20, UR5, R21, 0x1, P3 ;  /* 0x0000000514037c11 */ /* 0x000fe200098f0c15 */
        /* <DEDUP_REMOVED lines=13> */
[----:B------:R-:W-:-:S11]  /*f430*/  ISETP.GE.AND P3, PT, R214, UR4, PT ;  /* 0x00000004d6007c0c */ /* 0x000fd6000bf66270 */
[----:B--2---:R-:W-:-:S04]  /*f440*/  @!P2 LEA R20, P4, R209, R84, 0x1 ;  /* 0x00000054d114a211 */ /* 0x004fc800078808ff */
[----:B0-----:R-:W-:Y:S02]  /*f450*/  @!P2 LEA.HI.X R21, R209, R0, R91, 0x1, P4 ;  /* 0x00000000d115a211 */ /* 0x001fe400020f0c5b */
[----:B------:R-:W-:-:S03]  /*f460*/  @!P3 LEA R80, P4, R214, R84, 0x1 ;  /* 0x00000054d650b211 */ /* 0x000fc600078808ff */
[----:B-----5:R3:W-:Y:S01]  /*f470*/  @!P2 ST.E.128 desc[UR60][R20.64], R4 ;  /* 0x000000041400a985 */ /* 0x0207e2000c101d3c */
[----:B------:R-:W-:Y:S02]  /*f480*/  @!P3 LEA.HI.X R81, R214, R0, R90, 0x1, P4 ;  /* 0x00000000d651b211 */ /* 0x000fe400020f0c5a */
[----:B------:R-:W-:-:S03]  /*f490*/  ISETP.GE.AND P4, PT, R213, UR4, PT ;  /* 0x00000004d5007c0c */ /* 0x000fc6000bf86270 */
[----:B------:R3:W-:Y:S10]  /*f4a0*/  @!P3 ST.E.128 desc[UR60][R80.64], R28 ;  /* 0x0000001c5000b985 */ /* 0x0007f4000c101d3c */
[----:B------:R-:W-:-:S04]  /*f4b0*/  @!P4 LEA R82, P5, R213, R84, 0x1 ;  /* 0x00000054d552c211 */ /* 0x000fc800078a08ff */
[----:B------:R-:W-:Y:S02]  /*f4c0*/  @!P4 LEA.HI.X R83, R213, R0, R89, 0x1, P5 ;  /* 0x00000000d553c211 */ /* 0x000fe400028f0c59 */
[----:B------:R-:W-:-:S03]  /*f4d0*/  ISETP.GE.AND P5, PT, R215, UR4, PT ;  /* 0x00000004d7007c0c */ /* 0x000fc6000bfa6270 */
[----:B------:R3:W-:Y:S10]  /*f4e0*/  @!P4 ST.E.128 desc[UR60][R82.64], R48 ;  /* 0x000000305200c985 */ /* 0x0007f4000c101d3c */
[----:B------:R-:W-:-:S04]  /*f4f0*/  @!P5 LEA R84, P6, R215, R84, 0x1 ;  /* 0x00000054d754d211 */ /* 0x000fc800078c08ff */
[----:B------:R-:W-:-:S05]  /*f500*/  @!P5 LEA.HI.X R85, R215, R0, R88, 0x1, P6 ;  /* 0x00000000d755d211 */ /* 0x000fca00030f0c58 */
[----:B------:R3:W-:Y:S04]  /*f510*/  @!P5 ST.E.128 desc[UR60][R84.64], R64 ;  /* 0x000000405400d985 */ /* 0x0007e8000c101d3c */
.L_x_1421:
[----:B------:R-:W-:Y:S05]  /*f520*/  BSYNC B1 ;  /* 0x0000000000017941 */ /* 0x000fea0003800000 */
.L_x_1420:
[----:B------:R-:W-:Y:S01]  /*f530*/  ISETP.NE.AND P2, PT, R87, RZ, PT ;  /* 0x000000ff5700720c */ /* 0x000fe20003f45270 */
[----:B0-----:R0:W4:Y:S01]  /*f540*/  SHFL.IDX PT, R0, R3, 0x1, 0x181f ;  /* 0x00381f0003007f89 */ /* 0x00112200000e0000 */
[----:B------:R-:W-:Y:S03]  /*f550*/  BSSY B1, `(.L_x_1422) ;  /* 0x0000014000017945 */ /* 0x000fe60003800000 */
[----:B---3-5:R0:W3:Y:S08]  /*f560*/  SHFL.IDX PT, R28, R86, 0x1, 0x181f ;  /* 0x00381f00561c7f89 */ /* 0x0280f000000e0000 */
[----:B0-----:R-:W-:Y:S05]  /*f570*/  @P2 BRA `(.L_x_1423) ;  /* 0x0000000000442947 */ /* 0x001fea0003800000 */
[----:B------:R-:W-:Y:S02]  /*f580*/  ULDC UR4, c[0x0][0xbc8] ;  /* 0x0002f20000047ab9 */ /* 0x000fe40000000800 */
[----:B------:R-:W-:Y:S02]  /*f590*/  ISETP.GE.AND P2, PT, R209, UR4, PT ;  /* 0x00000004d1007c0c */ /* 0x000fe4000bf46270 */
[----:B------:R-:W-:Y:S02]  /*f5a0*/  ISETP.GE.AND P3, PT, R214, UR4, PT ;  /* 0x00000004d6007c0c */ /* 0x000fe4000bf66270 */
[----:B------:R-:W-:-:S09]  /*f5b0*/  ISETP.GE.AND P4, PT, R213, UR4, PT ;  /* 0x00000004d5007c0c */ /* 0x000fd2000bf86270 */
[----:B---3--:R-:W-:-:S04]  /*f5c0*/  @!P2 LEA R4, P5, R209, R28, 0x1 ;  /* 0x0000001cd104a211 */ /* 0x008fc800078a08ff */
[----:B----4-:R-:W-:Y:S02]  /*f5d0*/  @!P2 LEA.HI.X R5, R209, R0, R91, 0x1, P5 ;  /* 0x00000000d105a211 */ /* 0x010fe400028f0c5b */
[----:B------:R-:W-:-:S03]  /*f5e0*/  ISETP.GE.AND P5, PT, R215, UR4, PT ;  /* 0x00000004d7007c0c */ /* 0x000fc6000bfa6270 */
[----:B------:R0:W-:Y:S01]  /*f5f0*/  @!P2 ST.E.128 desc[UR60][R4.64], R8 ;  /* 0x000000080400a985 */ /* 0x0001e2000c101d3c */
        /* <DEDUP_REMOVED lines=9> */
.L_x_1423:
[----:B------:R-:W-:Y:S05]  /*f690*/  BSYNC B1 ;  /* 0x0000000000017941 */ /* 0x000fea0003800000 */
.L_x_1422:
        /* <DEDUP_REMOVED lines=9> */
[----:B0-----:R-:W-:-:S04]  /*f730*/  @!P4 LEA R4, P5, R209, R10, 0x1 ;  /* 0x0000000ad104c211 */ /* 0x001fc800078a08ff */
[----:B-1----:R-:W-:Y:S02]  /*f740*/  @!P4 LEA.HI.X R5, R209, R0, R91, 0x1, P5 ;  /* 0x00000000d105c211 */ /* 0x002fe400028f0c5b */
        /* <DEDUP_REMOVED lines=10> */
.L_x_1425:
[----:B------:R-:W-:Y:S05]  /*f7f0*/  BSYNC B1 ;  /* 0x0000000000017941 */ /* 0x000fea0003800000 */
.L_x_1424:
[----:B-1----:R1:W0:Y:S04]  /*f800*/  SHFL.IDX PT, R0, R3, 0x3, 0x181f ;  /* 0x00781f0003007f89 */ /* 0x00222800000e0000 */
[----:B----4-:R-:W4:Y:S01]  /*f810*/  SHFL.IDX PT, R86, R86, 0x3, 0x181f ;  /* 0x00781f0056567f89 */ /* 0x010f2200000e0000 */
[----:B------:R-:W-:Y:S05]  /*f820*/  @P1 BRA `(.L_x_1426) ;  /* 0x0000000c00e41947 */ /* 0x000fea0003800000 */
[----:B------:R-:W-:Y:S02]  /*f830*/  ULDC UR4, c[0x0][0xbc8] ;  /* 0x0002f20000047ab9 */ /* 0x000fe40000000800 */
[----:B------:R-:W-:Y:S02]  /*f840*/  ISETP.GE.AND P3, PT, R209, UR4, PT ;  /* 0x00000004d1007c0c */ /* 0x000fe4000bf66270 */
[----:B------:R-:W-:Y:S02]  /*f850*/  ISETP.GE.AND P4, PT, R214, UR4, PT ;  /* 0x00000004d6007c0c */ /* 0x000fe4000bf86270 */
[----:B------:R-:W-:-:S09]  /*f860*/  ISETP.GE.AND P5, PT, R213, UR4, PT ;  /* 0x00000004d5007c0c */ /* 0x000fd2000bfa6270 */
[-C--:B0---4-:R-:W-:Y:S02]  /*f870*/  @!P3 LEA R4, P0, R209, R86.reuse, 0x1 ;  /* 0x00000056d104b211 */ /* 0x091fe400078008ff */
        /* <DEDUP_REMOVED lines=14> */
.L_x_1418:
        /* <DEDUP_REMOVED lines=26> */
.L_x_1427:
        /* <DEDUP_REMOVED lines=8> */
[----:B----4-:R-:W-:Y:S02]  /*fb80*/  IMAD R4, R8, R14, RZ ;  /* 0x0000000e08047224 */ /* 0x010fe400078e02ff */
[----:B---3--:R-:W-:-:S04]  /*fb90*/  IMAD R3, R223, 0x80, R3 ;  /* 0x00000080df037824 */ /* 0x008fc800078e0203 */
        /* <DEDUP_REMOVED lines=36> */
.L_x_1429:
[----:B------:R-:W-:Y:S05]  /*fde0*/  BSYNC B1 ;  /* 0x0000000000017941 */ /* 0x000fea0003800000 */
.L_x_1428:
[----:B------:R-:W4:Y:S01]  /*fdf0*/  @P2 LDC R9, c[0x0][0xcf0] ;  /* 0x00033c00ff092b82 */ /* 0x000f220000000800 */
[----:B------:R-:W-:Y:S01]  /*fe00*/  ULDC.64 UR4, c[0x0][0xba0] ;  /* 0x0002e80000047ab9 */ /* 0x000fe20000000a00 */
[----:B---3--:R-:W-:Y:S02]  /*fe10*/  IMAD R6, R216, 0x20, R228 ;  /* 0x00000020d8067824 */ /* 0x008fe400078e02e4 */
[----:B------:R-:W-:Y:S02]  /*fe20*/  IMAD R3, R11, UR4, RZ ;  /* 0x000000040b037c24 */ /* 0x000fe4000f8e02ff */
[----:B------:R-:W-:-:S04]  /*fe30*/  IMAD.WIDE.U32 R4, R0, UR4, RZ ;  /* 0x0000000400047c25 */ /* 0x000fc8000f8e00ff */
[----:B------:R-:W-:Y:S01]  /*fe40*/  IMAD R3, R0, UR5, R3 ;  /* 0x0000000500037c24 */ /* 0x000fe2000f8e0203 */
[----:B------:R-:W-:Y:S01]  /*fe50*/  ULDC.64 UR4, c[0x0][0xbe8] ;  /* 0x0002fa0000047ab9 */ /* 0x000fe20000000a00 */
[----:B------:R-:W-:Y:S02]  /*fe60*/  IMAD R10, R223, 0x80, R6 ;  /* 0x00000080df0a7824 */ /* 0x000fe400078e0206 */
[----:B------:R-:W-:Y:S02]  /*fe70*/  IMAD R0, R12, UR4, RZ ;  /* 0x000000040c007c24 */ /* 0x000fe4000f8e02ff */
[----:B------:R-:W-:Y:S02]  /*fe80*/  IMAD.IADD R5, R5, 0x1, R3 ;  /* 0x0000000105057824 */ /* 0x000fe400078e0203 */
        /* <DEDUP_REMOVED lines=20> */
[----:B------:R-:W-:Y:S02]  /*ffd0*/  IMAD R0, R0, UR4, RZ ;  /* 0x0000000400007c24 */ /* 0x000fe4000f8e02ff */
[----:B------:R-:W-:Y:S02]  /*ffe0*/  IMAD.IADD R5, R5, 0x1, R9 ;  /* 0x0000000105057824 */ /* 0x000fe400078e0209 */
        /* <DEDUP_REMOVED lines=10> */
.L_x_1631:
        /* <DEDUP_REMOVED lines=26> */
.L_x_1432:
[----:B------:R-:W-:Y:S05]  /*10230*/  BSYNC B1 ;  /* 0x0000000000017941 */ /* 0x000fea0003800000 */
.L_x_1431:
[----:B------:R-:W-:-:S03]  /*10240*/  UMOV UR4, 0xffffffff ;  /* 0xffffffff00047882 */ /* 0x000fc60000000000 */
[----:B------:R-:W-:Y:S05]  /*10250*/  BRA.DIV UR4, `(.L_x_1433) ;  /* 0x0000009204407947 */ /* 0x000fea000b800000 */
[----:B---3--:R3:W0:Y:S04]  /*10260*/  SHFL.IDX PT, R0, R4, 0x1, 0x181f ;  /* 0x00381f0004007f89 */ /* 0x00862800000e0000 */
[----:B----4-:R3:W4:Y:S02]  /*10270*/  SHFL.IDX PT, R14, R3, 0x1, 0x181f ;  /* 0x00381f00030e7f89 */ /* 0x01072400000e0000 */
.L_x_1635:
        /* <DEDUP_REMOVED lines=25> */
.L_x_1435:
[----:B------:R-:W-:Y:S05]  /*10410*/  BSYNC B1 ;  /* 0x0000000000017941 */ /* 0x000fea0003800000 */
.L_x_1434:
[----:B------:R-:W-:-:S03]  /*10420*/  UMOV UR4, 0xffffffff ;  /* 0xffffffff00047882 */ /* 0x000fc60000000000 */
[----:B------:R-:W-:Y:S05]  /*10430*/  BRA.DIV UR4, `(.L_x_1436) ;  /* 0x0000009204107947 */ /* 0x000fea000b800000 */
[----:B0-----:R0:W0:Y:S04]  /*10440*/  SHFL.IDX PT, R0, R4, 0x2, 0x181f ;  /* 0x00581f0004007f89 */ /* 0x00102800000e0000 */
[----:B----4-:R4:W0:Y:S02]  /*10450*/  SHFL.IDX PT, R14, R3, 0x2, 0x181f ;  /* 0x00581f00030e7f89 */ /* 0x01082400000e0000 */
.L_x_1639:
        /* <DEDUP_REMOVED lines=25> */
.L_x_1438:
[----:B------:R-:W-:Y:S05]  /*105f0*/  BSYNC B1 ;  /* 0x0000000000017941 */ /* 0x000fea0003800000 */
.L_x_1437:
[----:B------:R-:W-:-:S03]  /*10600*/  UMOV UR4, 0xffffffff ;  /* 0xffffffff00047882 */ /* 0x000fc60000000000 */
[----:B------:R-:W-:Y:S05]  /*10610*/  BRA.DIV UR4, `(.L_x_1439) ;  /* 0x0000008e04e07947 */ /* 0x000fea000b800000 */
[----:B0-----:R0:W0:Y:S04]  /*10620*/  SHFL.IDX PT, R0, R4, 0x3, 0x181f ;  /* 0x00781f0004007f89 */ /* 0x00102800000e0000 */
[----:B------:R0:W0:Y:S02]  /*10630*/  SHFL.IDX PT, R14, R3, 0x3, 0x181f ;  /* 0x00781f00030e7f89 */ /* 0x00002400000e0000 */
.L_x_1643:
        /* <DEDUP_REMOVED lines=24> */
.L_x_1426:
[----:B------:R-:W-:Y:S05]  /*107c0*/  BSYNC B0 ;  /* 0x0000000000007941 */ /* 0x000fea0003800000 */
.L_x_1417:
[----:B------:R-:W-:Y:S02]  /*107d0*/  ULDC UR4, c[0x0][0xd3c] ;  /* 0x00034f0000047ab9 */ /* 0x000fe40000000800 */
[----:B-1----:R-:W-:-:S13]  /*107e0*/  ISETP.GE.AND P0, PT, R35, UR4, PT ;  /* 0x0000000423007c0c */ /* 0x002fda000bf06270 */
[----:B------:R-:W-:Y:S05]  /*107f0*/  @!P0 BRA `(.L_x_1440) ;  /* 0xffffff08001c8947 */ /* 0x000fea000383ffff */
[----:B------:R-:W-:Y:S05]  /*10800*/  BRA `(.L_x_1305) ;  /* 0x0000008000b47947 */ /* 0x000fea0003800000 */
.L_x_1303:
        /* <DEDUP_REMOVED lines=18> */
.L_x_1441:
        /* <DEDUP_REMOVED lines=42> */
.L_x_1447:
        /* <DEDUP_REMOVED lines=12> */
.L_x_1446:
[----:B------:R-:W-:Y:S05]  /*10c90*/  BSYNC B0 ;  /* 0x0000000000007941 */ /* 0x000fea0003800000 */
.L_x_1445:
        /* <DEDUP_REMOVED lines=22> */
.L_x_1443:
        /* <DEDUP_REMOVED lines=16> */
.L_x_1448:
        /* <DEDUP_REMOVED lines=25> */
.L_x_1444:
[----:B------:R-:W-:Y:S02]  /*11090*/  IMAD.MOV.U32 R17, RZ, RZ, RZ ;  /* 0x000000ffff117224 */ /* 0x000fe400078e00ff */
[----:B------:R-:W-:Y:S02]  /*110a0*/  IMAD.U32 R16, RZ, RZ, UR6 ;  /* 0x00000006ff107e24 */ /* 0x000fe4000f8e00ff */
[----:B------:R-:W-:-:S07]  /*110b0*/  IMAD.MOV.U32 R18, RZ, RZ, RZ ;  /* 0x000000ffff127224 */ /* 0x000fce00078e00ff */
.L_x_1449:
[----:B------:R-:W-:-:S13]  /*110c0*/  ISETP.NE.AND P0, PT, R5, RZ, PT ;  /* 0x000000ff0500720c */ /* 0x000fda0003f05270 */
[----:B------:R-:W0:Y:S01]  /*110d0*/  @!P0 S2R R3, SR_CgaCtaId ;  /* 0x0000000000038919 */ /* 0x000e220000008800 */
[----:B------:R-:W-:-:S04]  /*110e0*/  @!P0 MOV R0, 0x400 ;  /* 0x0000040000008802 */ /* 0x000fc80000000f00 */
[----:B0-----:R-:W-:-:S05]  /*110f0*/  @!P0 LEA R0, R3, R0, 0x18 ;  /* 0x0000000003008211 */ /* 0x001fca00078ec0ff */
[----:B------:R2:W-:Y:S01]  /*11100*/  @!P0 STS.128 [R0+0x324d0], R16 ;  /* 0x0324d01000008388 */ /* 0x0005e20000000c00 */
[----:B------:R-:W-:Y:S06]  /*11110*/  BAR.ARV 0x5, 0x180 ;  /* 0x0146000000007b1d */ /* 0x000fec0000002000 */
.L_x_1442:
        /* <DEDUP_REMOVED lines=16> */
[C---:B0-----:R-:W-:Y:S02]  /*11220*/  LOP3.LUT R2, R0.reuse, 0x1f8, RZ, 0xc0, !PT ;  /* 0x000001f800027812 */ /* 0x041fe400078ec0ff */
        /* <DEDUP_REMOVED lines=12> */
[----:B------:R-:W-:Y:S01]  /*112f0*/  STL [R1+0x68], RZ ;  /* 0x000068ff01007387 */ /* 0x000fe20000100800 */
[----:B0-----:R-:W-:-:S03]  /*11300*/  IMAD.MOV.U32 R4, RZ, RZ, 0x1 ;  /* 0x00000001ff047424 */ /* 0x001fc600078e00ff */
[----:B------:R0:W-:Y:S01]  /*11310*/  STL [R1+0x20], R2 ;  /* 0x0000200201007387 */ /* 0x0001e20000100800 */
[----:B-1----:R-:W-:-:S03]  /*11320*/  LOP3.LUT R3, R0, 0x40, RZ, 0xfc, !PT ;  /* 0x0000004000037812 */ /* 0x002fc600078efcff */
[----:B------:R1:W-:Y:S04]  /*11330*/  STL [R1+0xc], RZ ;  /* 0x00000cff01007387 */ /* 0x0003e80000100800 */
[----:B------:R1:W-:Y:S01]  /*11340*/  STL [R1+0x8], RZ ;  /* 0x000008ff01007387 */ /* 0x0003e20000100800 */
[----:B0-----:R-:W-:-:S03]  /*11350*/  LOP3.LUT R2, R0, 0x80, RZ, 0xfc, !PT ;  /* 0x0000008000027812 */ /* 0x001fc600078efcff */
[----:B------:R1:W-:Y:S01]  /*11360*/  STL [R1+0x1c], R4 ;  /* 0x00001c0401007387 */ /* 0x0003e20000100800 */
[----:B------:R-:W-:-:S07]  /*11370*/  LOP3.LUT R0, R0, 0xc0, RZ, 0xfc, !PT ;  /* 0x000000c000007812 */ /* 0x000fce00078efcff */
.L_x_1596:
[----:B01----:R-:W0:Y:S02]  /*11380*/  LDC.64 R2, c[0x0][0xd88] ;  /* 0x00036200ff027b82 */ /* 0x003e240000000a00 */
[----:B0-----:R-:W-:-:S05]  /*11390*/  IMAD.WIDE R2, R19, 0x4, R2 ;  /* 0x0000000413027825 */ /* 0x001fca00078e0202 */
[----:B------:R-:W1:Y:S01]  /*113a0*/  LDG.E R15, desc[UR60][R2.64] ;  /* 0x0000003c020f7981 */ /* 0x000e62000c1e1900 */
[----:B------:R-:W-:Y:S05]  /*113b0*/  YIELD ;  /* 0x0000000000007946 */ /* 0x000fea0003800000 */
[----:B------:R-:W-:Y:S01]  /*113c0*/  ULDC.64 UR4, c[0x0][0xb20] ;  /* 0x0002c80000047ab9 */ /* 0x000fe20000000a00 */
[----:B--2---:R-:W-:Y:S01]  /*113d0*/  IMAD.MOV.U32 R0, RZ, RZ, RZ ;  /* 0x000000ffff007224 */ /* 0x004fe200078e00ff */
[----:B------:R-:W-:Y:S02]  /*113e0*/  ISETP.NE.U32.AND P0, PT, RZ, UR4, PT ;  /* 0x00000004ff007c0c */ /* 0x000fe4000bf05070 */
[----:B-----5:R-:W-:Y:S01]  /*113f0*/  CS2R R8, SRZ ;  /* 0x0000000000087805 */ /* 0x020fe2000001ff00 */
[----:B------:R-:W-:Y:S01]  /*11400*/  ULDC.64 UR10, c[0x0][0xb10] ;  /* 0x0002c400000a7ab9 */ /* 0x000fe20000000a00 */
[----:B------:R-:W-:Y:S01]  /*11410*/  ULDC.64 UR8, c[0x0][0xb08] ;  /* 0x0002c20000087ab9 */ /* 0x000fe20000000a00 */
[----:B------:R-:W-:Y:S01]  /*11420*/  ISETP.NE.AND.EX P0, PT, RZ, UR5, PT, P0 ;  /* 0x00000005ff007c0c */ /* 0x000fe2000bf05300 */
[----:B------:R-:W-:Y:S01]  /*11430*/  ULDC.64 UR6, c[0x0][0xb00] ;  /* 0x0002c00000067ab9 */ /* 0x000fe20000000a00 */
[----:B-1----:R-:W-:Y:S01]  /*11440*/  SHF.R.S32.HI R4, RZ, 0x1f, R15 ;  /* 0x0000001fff047819 */ /* 0x002fe2000001140f */
        /* <DEDUP_REMOVED lines=8> */
[----:B------:R1:W5:Y:S01]  /*114d0*/  @P0 LDG.E R0, desc[UR60][R2.64] ;  /* 0x0000003c02000981 */ /* 0x000362000c1e1900 */
[----:B------:R-:W-:Y:S01]  /*114e0*/  ISETP.NE.AND.EX P2, PT, RZ, UR5, PT, P2 ;  /* 0x00000005ff007c0c */ /* 0x000fe2000bf45320 */
[----:B------:R-:W-:Y:S01]  /*114f0*/  IMAD.MOV.U32 R12, RZ, RZ, RZ ;  /* 0x000000ffff0c7224 */ /* 0x000fe200078e00ff */
[----:B------:R-:W-:Y:S01]  /*11500*/  ISETP.NE.U32.AND P3, PT, RZ, UR10, PT ;  /* 0x0000000aff007c0c */ /* 0x000fe2000bf65070 */
[----:B------:R-:W-:Y:S01]  /*11510*/  STL [R1], R14 ;  /* 0x0000000e01007387 */ /* 0x000fe20000100800 */
[----:B------:R-:W-:Y:S02]  /*11520*/  ISETP.NE.U32.AND P0, PT, RZ, UR6, PT ;  /* 0x00000006ff007c0c */ /* 0x000fe4000bf05070 */
[----:B------:R-:W-:Y:S01]  /*11530*/  ISETP.NE.AND.EX P3, PT, RZ, UR11, PT, P3 ;  /* 0x0000000bff007c0c */ /* 0x000fe2000bf65330 */
[----:B------:R-:W-:Y:S01]  /*11540*/  STL [R1+0x24], R13 ;  /* 0x0000240d01007387 */ /* 0x000fe20000100800 */
[----:B------:R-:W-:Y:S02]  /*11550*/  ISETP.NE.U32.AND P1, PT, RZ, UR8, PT ;  /* 0x00000008ff007c0c */ /* 0x000fe4000bf25070 */
[----:B-1----:R-:W-:-:S02]  /*11560*/  IADD3 R2, P4, R14, UR4, RZ ;  /* 0x000000040e027c10 */ /* 0x002fc4000ff9e0ff */
[----:B------:R-:W-:Y:S02]  /*11570*/  ISETP.NE.AND.EX P0, PT, RZ, UR7, PT, P0 ;  /* 0x00000007ff007c0c */ /* 0x000fe4000bf05300 */
[C---:B------:R-:W-:Y:S02]  /*11580*/  IADD3.X R3, R13.reuse, UR5, RZ, P4, !PT ;  /* 0x000000050d037c10 */ /* 0x040fe4000a7fe4ff */
[C---:B0-----:R-:W-:Y:S02]  /*11590*/  IADD3 R4, P4, R14.reuse, UR8, RZ ;  /* 0x000000080e047c10 */ /* 0x041fe4000ff9e0ff */
[----:B------:R-:W-:Y:S01]  /*115a0*/  ISETP.NE.AND.EX P1, PT, RZ, UR9, PT, P1 ;  /* 0x00000009ff007c0c */ /* 0x000fe2000bf25310 */
[----:B------:R-:W2:Y:S01]  /*115b0*/  @P2 LDG.E R8, desc[UR60][R2.64] ;  /* 0x0000003c02082981 */ /* 0x000ea2000c1e1900 */
[----:B------:R-:W-:Y:S01]  /*115c0*/  IADD3.X R5, R13, UR9, RZ, P4, !PT ;  /* 0x000000090d057c10 */ /* 0x000fe2000a7fe4ff */
[----:B------:R-:W-:Y:S01]  /*115d0*/  ULDC UR4, c[0x0][0x288] ;  /* 0x0000a20000047ab9 */ /* 0x000fe20000000800 */
[----:B------:R-:W-:-:S02]  /*115e0*/  @P3 IADD3 R10, P4, R14, UR10, RZ ;  /* 0x0000000a0e0a3c10 */ /* 0x000fc4000ff9e0ff */
[----:B------:R-:W-:Y:S02]  /*115f0*/  IADD3 R6, P5, R14, UR6, RZ ;  /* 0x000000060e067c10 */ /* 0x000fe4000ffbe0ff */
[C---:B------:R-:W-:Y:S02]  /*11600*/  @P3 IADD3.X R11, R13.reuse, UR11, RZ, P4, !PT ;  /* 0x0000000b0d0b3c10 */ /* 0x040fe4000a7fe4ff */
[----:B------:R-:W-:-:S03]  /*11610*/  IADD3.X R7, R13, UR7, RZ, P5, !PT ;  /* 0x000000070d077c10 */ /* 0x000fc6000affe4ff */
        /* <DEDUP_REMOVED lines=16> */
[----:B----4-:R-:W-:Y:S06]  /*11720*/  @P3 BRA `(.L_x_1451) ;  /* 0x0000000000143947 */ /* 0x010fec0003800000 */
[----:B------:R-:W-:Y:S05]  /*11730*/  @!P2 BRA `(.L_x_1451) ;  /* 0x000000000010a947 */ /* 0x000fea0003800000 */
[----:B------:R-:W2:Y:S04]  /*11740*/  LDG.E R11, desc[UR60][R2.64] ;  /* 0x0000003c020b7981 */ /* 0x000ea8000c1e1900 */
[----:B------:R-:W2:Y:S02]  /*11750*/  LDG.E R2, desc[UR60][R2.64+0x4] ;  /* 0x0000043c02027981 */ /* 0x000ea4000c1e1900 */
[----:B--2---:R-:W-:-:S05]  /*11760*/  IMAD.IADD R2, R2, 0x1, -R11 ;  /* 0x0000000102027824 */ /* 0x004fca00078e0a0b */
[----:B------:R0:W-:Y:S02]  /*11770*/  STL [R1+0x44], R2 ;  /* 0x0000440201007387 */ /* 0x0001e40000100800 */
.L_x_1451:
        /* <DEDUP_REMOVED lines=12> */
.L_x_1452:
[----:B------:R-:W-:Y:S05]  /*11840*/  @!P0 BRA `(.L_x_1453) ;  /* 0x00000000000c8947 */ /* 0x000fea0003800000 */
[----:B------:R-:W2:Y:S04]  /*11850*/  LDG.E R8, desc[UR60][R6.64] ;  /* 0x0000003c06087981 */ /* 0x000ea8000c1e1900 */
[----:B------:R-:W2:Y:S02]  /*11860*/  LDG.E R6, desc[UR60][R6.64+0x4] ;  /* 0x0000043c06067981 */ /* 0x000ea4000c1e1900 */
[----:B--2---:R-:W-:-:S07]  /*11870*/  IMAD.IADD R8, R6, 0x1, -R8 ;  /* 0x0000000106087824 */ /* 0x004fce00078e0a08 */
.L_x_1453:
[----:B0-----:R-:W2:Y:S01]  /*11880*/  @P1 LDG.E R2, desc[UR60][R4.64] ;  /* 0x0000003c04021981 */ /* 0x001ea2000c1e1900 */
[----:B-----5:R-:W-:-:S03]  /*11890*/  IMAD.IADD R0, R8, 0x1, -R0 ;  /* 0x0000000108007824 */ /* 0x020fc600078e0a00 */
[----:B------:R-:W2:Y:S01]  /*118a0*/  @P1 LDG.E R4, desc[UR60][R4.64+0x4] ;  /* 0x0000043c04041981 */ /* 0x000ea2000c1e1900 */
[----:B------:R-:W-:Y:S01]  /*118b0*/  BSSY B0, `(.L_x_1454) ;  /* 0x0000150000007945 */ /* 0x000fe20003800000 */
[----:B--2---:R-:W-:-:S04]  /*118c0*/  @P1 IMAD.IADD R10, R4, 0x1, -R2 ;  /* 0x00000001040a1824 */ /* 0x004fc800078e0a02 */
[----:B------:R-:W-:-:S04]  /*118d0*/  IMAD.IADD R3, R0, 0x1, R10 ;  /* 0x0000000100037824 */ /* 0x000fc800078e020a */
[----:B------:R-:W-:-:S04]  /*118e0*/  VIADD R2, R3, 0x5f ;  /* 0x0000005f03027836 */ /* 0x000fc80000000000 */
[----:B------:R-:W-:Y:S01]  /*118f0*/  IMAD.HI R2, R2, 0x2aaaaaab, RZ ;  /* 0x2aaaaaab02027827 */ /* 0x000fe200078e02ff */
[----:B------:R0:W-:Y:S04]  /*11900*/  STL [R1+0x7c], R3 ;  /* 0x00007c0301007387 */ /* 0x0001e80000100800 */
[----:B0-----:R-:W-:-:S04]  /*11910*/  SHF.R.U32.HI R3, RZ, 0x1f, R2 ;  /* 0x0000001fff037819 */ /* 0x001fc80000011602 */
[----:B------:R-:W-:-:S05]  /*11920*/  LEA.HI.SX32 R4, R2, R3, 0x1c ;  /* 0x0000000302047211 */ /* 0x000fca00078fe2ff */
[--C-:B------:R-:W-:Y:S02]  /*11930*/  IMAD R2, R4, 0x60, -R0.reuse ;  /* 0x0000006004027824 */ /* 0x100fe400078e0a00 */
[----:B------:R-:W-:-:S03]  /*11940*/  IMAD.MOV R0, RZ, RZ, -R0 ;  /* 0x000000ffff007224 */ /* 0x000fc600078e0a00 */
[----:B------:R-:W-:Y:S02]  /*11950*/  VIMNMX R10, R2, R10, PT ;  /* 0x0000000a020a7248 */ /* 0x000fe40003fe0100 */
[----:B------:R-:W-:-:S04]  /*11960*/  VIMNMX R0, RZ, R0, !PT ;  /* 0x00000000ff007248 */ /* 0x000fc80007fe0100 */
[----:B------:R-:W-:Y:S01]  /*11970*/  ISETP.GT.AND P0, PT, R10, R0, PT ;  /* 0x000000000a00720c */ /* 0x000fe20003f04270 */
[----:B------:R-:W-:-:S05]  /*11980*/  IMAD.WIDE.U32 R2, R0, -0x55555555, RZ ;  /* 0xaaaaaaab00027825 */ /* 0x000fca00078e00ff */
[----:B------:R-:W-:-:S07]  /*11990*/  SHF.R.U32.HI R2, RZ, 0x6, R3 ;  /* 0x00000006ff027819 */ /* 0x000fce0000011603 */
[----:B------:R-:W-:-:S04]  /*119a0*/  @P0 VIADD R10, R10, 0x5f ;  /* 0x0000005f0a0a0836 */ /* 0x000fc80000000000 */
[----:B------:R-:W-:Y:S01]  /*119b0*/  @P0 IMAD.HI R0, R10, 0x2aaaaaab, RZ ;  /* 0x2aaaaaab0a000827 */ /* 0x000fe200078e02ff */
[----:B------:R0:W-:Y:S04]  /*119c0*/  STL [R1+0x38], R4 ;  /* 0x0000380401007387 */ /* 0x0001e80000100800 */
[----:B------:R-:W-:Y:S01]  /*119d0*/  @P0 SHF.R.U32.HI R3, RZ, 0x1f, R0 ;  /* 0x0000001fff030819 */ /* 0x000fe20000011600 */
[----:B------:R-:W-:-:S03]  /*119e0*/  IMAD.MOV.U32 R7, RZ, RZ, R2 ;  /* 0x000000ffff077224 */ /* 0x000fc600078e0002 */
[----:B------:R-:W-:-:S04]  /*119f0*/  @P0 LEA.HI.SX32 R7, R0, R3, 0x1c ;  /* 0x0000000300070211 */ /* 0x000fc800078fe2ff */
[----:B------:R-:W-:Y:S02]  /*11a00*/  ISETP.GT.AND P2, PT, R7, R2, PT ;  /* 0x000000020700720c */ /* 0x000fe40003f44270 */
[----:B------:R-:W-:-:S11]  /*11a10*/  PLOP3.LUT P0, PT, PT, PT, PT, 0x80, 0x0 ;  /* 0x000000000000781c */ /* 0x000fd60003f0f070 */
[----:B0-----:R-:W-:Y:S05]  /*11a20*/  @!P2 BRA `(.L_x_1455) ;  /* 0x0000001000e0a947 */ /* 0x001fea0003800000 */
[----:B------:R-:W-:Y:S01]  /*11a30*/  UMOV UR4, 0xffffffff ;  /* 0xffffffff00047882 */ /* 0x000fe20000000000 */
[----:B------:R-:W-:Y:S02]  /*11a40*/  SEL R0, R11, RZ, !P1 ;  /* 0x000000ff0b007207 */ /* 0x000fe40004800000 */
[----:B------:R-:W-:Y:S05]  /*11a50*/  BRA.DIV UR4, `(.L_x_1456) ;  /* 0x0000007e04187947 */ /* 0x000fea000b800000 */
[----:B------:R-:W0:Y:S02]  /*11a60*/  S2R R3, SR_TID.X ;  /* 0x0000000000037919 */ /* 0x000e240000002100 */
[----:B0-----:R-:W-:-:S04]  /*11a70*/  SHF.R.U32.HI R3, RZ, 0x5, R3 ;  /* 0x00000005ff037819 */ /* 0x001fc80000011603 */
[----:B------:R-:W-:-:S05]  /*11a80*/  LOP3.LUT R3, R3, 0x3, RZ, 0xc0, !PT ;  /* 0x0000000303037812 */ /* 0x000fca00078ec0ff */
[----:B------:R0:W1:Y:S02]  /*11a90*/  SHFL.IDX PT, R14, R3, RZ, 0x1f ;  /* 0x00001fff030e7589 */ /* 0x00006400000e0000 */
.L_x_1646:
[----:B-1----:R-:W-:Y:S02]  /*11aa0*/  ISETP.NE.AND P0, PT, R14, RZ, PT ;  /* 0x000000ff0e00720c */ /* 0x002fe40003f05270 */
[----:B------:R-:W-:-:S11]  /*11ab0*/  PLOP3.LUT P6, PT, PT, PT, PT, 0x8, 0x0 ;  /* 0x000000000000781c */ /* 0x000fd60003fce170 */
[----:B------:R-:W-:Y:S05]  /*11ac0*/  @P0 BRA `(.L_x_1457) ;  /* 0x00000000000c0947 */ /* 0x000fea0003800000 */
[----:B------:R-:W-:-:S03]  /*11ad0*/  UMOV UR4, 0xffffffff ;  /* 0xffffffff00047882 */ /* 0x000fc60000000000 */
[----:B------:R-:W-:Y:S05]  /*11ae0*/  BRA.DIV UR4, `(.L_x_1458) ;  /* 0x0000007e04287947 */ /* 0x000fea000b800000 */
[----:B------:R-:W-:-:S13]  /*11af0*/  ELECT P6, URZ, PT ;  /* 0x00000000003f782f */ /* 0x000fda00038c0000 */
.L_x_1457:
        /* <DEDUP_REMOVED lines=10> */
.L_x_1649:
[----:B------:R-:W-:Y:S05]  /*11ba0*/  BSYNC B1 ;  /* 0x0000000000017941 */ /* 0x000fea0003800000 */
.L_x_1459:
        /* <DEDUP_REMOVED lines=14> */
.L_x_1650:
[----:B------:R-:W-:Y:S05]  /*11c90*/  BSYNC B2 ;  /* 0x0000000000027941 */ /* 0x000fea0003800000 */
.L_x_1463:
        /* <DEDUP_REMOVED lines=9> */
.L_x_1466:
[----:B------:R-:W-:Y:S05]  /*11d30*/  BSYNC B2 ;  /* 0x0000000000027941 */ /* 0x000fea0003800000 */
.L_x_1465:
        /* <DEDUP_REMOVED lines=14> */
.L_x_1467:
        /* <DEDUP_REMOVED lines=13> */
.L_x_1651:
[----:B------:R-:W-:Y:S05]  /*11ef0*/  BSYNC B2 ;  /* 0x0000000000027941 */ /* 0x000fea0003800000 */
.L_x_1468:
        /* <DEDUP_REMOVED lines=11> */
.L_x_1471:
[----:B------:R-:W-:Y:S05]  /*11fb0*/  BSYNC B2 ;  /* 0x0000000000027941 */ /* 0x000fea0003800000 */
.L_x_1470:
        /* <DEDUP_REMOVED lines=9> */
[----:B--2---:R-:W-:-:S04]  /*12050*/  IMAD R6, R5, 0xc000, R6 ;  /* 0x0000c00005067824 */ /* 0x004fc800078e0206 */
[----:B------:R-:W-:-:S08]  /*12060*/  VIADD R5, R6, 0x400 ;  /* 0x0000040006057836 */ /* 0x000fd00000000000 */
.L_x_1472:
        /* <DEDUP_REMOVED lines=15> */
.L_x_1473:
        /* <DEDUP_REMOVED lines=15> */
.L_x_1474:
        /* <DEDUP_REMOVED lines=15> */
.L_x_1475:
        /* <DEDUP_REMOVED lines=10> */
.L_x_1462:
[----:B------:R-:W-:Y:S05]  /*123e0*/  BSYNC B1 ;  /* 0x0000000000017941 */ /* 0x000fea0003800000 */
.L_x_1461:
        /* <DEDUP_REMOVED lines=13> */
.L_x_1491:
        /* <DEDUP_REMOVED lines=14> */
.L_x_1652:
[----:B------:R-:W-:Y:S05]  /*125a0*/  BSYNC B2 ;  /* 0x0000000000027941 */ /* 0x000fea0003800000 */
.L_x_1478:
        /* <DEDUP_REMOVED lines=9> */
.L_x_1481:
[----:B------:R-:W-:Y:S05]  /*12640*/  BSYNC B2 ;  /* 0x0000000000027941 */ /* 0x000fea0003800000 */
.L_x_1480:
        /* <DEDUP_REMOVED lines=13> */
.L_x_1482:
        /* <DEDUP_REMOVED lines=13> */
.L_x_1653:
[----:B------:R-:W-:Y:S05]  /*127f0*/  BSYNC B2 ;  /* 0x0000000000027941 */ /* 0x000fea0003800000 */
.L_x_1483:
        /* <DEDUP_REMOVED lines=11> */
.L_x_1486:
[----:B------:R-:W-:Y:S05]  /*128b0*/  BSYNC B2 ;  /* 0x0000000000027941 */ /* 0x000fea0003800000 */
.L_x_1485:
        /* <DEDUP_REMOVED lines=11> */
.L_x_1487:
        /* <DEDUP_REMOVED lines=15> */
.L_x_1488:
        /* <DEDUP_REMOVED lines=15> */
.L_x_1489:
        /* <DEDUP_REMOVED lines=15> */
.L_x_1490:
        /* <DEDUP_REMOVED lines=10> */
.L_x_1477:
[----:B------:R-:W-:Y:S05]  /*12ce0*/  BSYNC B1 ;  /* 0x0000000000017941 */ /* 0x000fea0003800000 */
.L_x_1476:
        /* <DEDUP_REMOVED lines=12> */
.L_x_1455:
[----:B------:R-:W-:Y:S05]  /*12db0*/  BSYNC B0 ;  /* 0x0000000000007941 */ /* 0x000fea0003800000 */
.L_x_1454:
        /* <DEDUP_REMOVED lines=11> */
[----:B------:R-:W-:Y:S01]  /*12e70*/  VOTEU.ANY UR4, UPT, PT ;  /* 0x0000000000047886 */ /* 0x000fe200038e0100 */
[----:B------:R-:W1:Y:S01]  /*12e80*/  LDC.64 R4, c[0x0][0xd60] ;  /* 0x00035800ff047b82 */ /* 0x000e620000000a00 */
[----:B------:R-:W0:Y:S02]  /*12e90*/  FLO.U32 R0, UR4 ;  /* 0x0000000400007d00 */ /* 0x000e2400080e0000 */
[----:B0-----:R-:W-:-:S06]  /*12ea0*/  ISETP.EQ.U32.AND P0, PT, R0, R2, PT ;  /* 0x000000020000720c */ /* 0x001fcc0003f02070 */
[----:B------:R-:W1:Y:S07]  /*12eb0*/  POPC R2, UR4 ;  /* 0x0000000400027d09 */ /* 0x000e6e0008000000 */
[----:B-1----:R-:W2:Y:S04]  /*12ec0*/  @P0 ATOMG.E.ADD.STRONG.GPU PT, R2, desc[UR60][R4.64], R2 ;  /* 0x00000002040209a8 */ /* 0x002ea800081ee1fc */
[----:B--2---:R0:W1:Y:S02]  /*12ed0*/  SHFL.IDX PT, R2, R2, R0, 0x1f ;  /* 0x00001f0002027589 */ /* 0x00406400000e0000 */
[----:B0-----:R-:W0:Y:S02]  /*12ee0*/  S2R R0, SR_LTMASK ;  /* 0x0000000000007919 */ /* 0x001e240000003900 */
[----:B0-----:R-:W-:-:S06]  /*12ef0*/  LOP3.LUT R0, R0, UR4, RZ, 0xc0, !PT ;  /* 0x0000000400007c12 */ /* 0x001fcc000f8ec0ff */
[----:B------:R-:W1:Y:S02]  /*12f00*/  POPC R0, R0 ;  /* 0x0000000000007309 */ /* 0x000e640000000000 */
[----:B-1----:R-:W-:Y:S01]  /*12f10*/  IADD3 R16, R2, UR36, R0 ;  /* 0x0000002402107c10 */ /* 0x002fe2000fffe000 */
[----:B------:R-:W-:Y:S06]  /*12f20*/  BRA `(.L_x_1494) ;  /* 0x0000004c00747947 */ /* 0x000fec0003800000 */
.L_x_1493:
        /* <DEDUP_REMOVED lines=21> */
.L_x_1496:
[----:B------:R-:W-:Y:S05]  /*13080*/  BSYNC B6 ;  /* 0x0000000000067941 */ /* 0x000fea0003800000 */
.L_x_1495:
        /* <DEDUP_REMOVED lines=21> */
.L_x_1499:
        /* <DEDUP_REMOVED lines=16> */
.L_x_1498:
[----:B------:R-:W-:Y:S05]  /*132e0*/  BSYNC B6 ;  /* 0x0000000000067941 */ /* 0x000fea0003800000 */
.L_x_1497:
        /* <DEDUP_REMOVED lines=26> */
.L_x_1656:
        /* <DEDUP_REMOVED lines=11> */
.L_x_1659:
        /* <DEDUP_REMOVED lines=25> */
.L_x_1503:
[----:B------:R-:W2:Y:S04]  /*136d0*/  LDL R7, [R1+0x4] ;  /* 0x0000040001077983 */ /* 0x000ea80000100800 */
[----:B01----:R-:W2:Y:S04]  /*136e0*/  LDL R0, [R1+0x8] ;  /* 0x0000080001007983 */ /* 0x003ea80000100800 */
[----:B------:R-:W3:Y:S01]  /*136f0*/  LDL R2, [R1+0x1c] ;  /* 0x00001c0001027983 */ /* 0x000ee20000100800 */
[----:B--2---:R-:W-:Y:S01]  /*13700*/  IMAD R0, R0, 0x8, R7 ;  /* 0x0000000800007824 */ /* 0x004fe200078e0207 */
[----:B---3--:R-:W-:-:S04]  /*13710*/  SHF.L.U32 R2, R2, 0x1f, RZ ;  /* 0x0000001f02027819 */ /* 0x008fc800000006ff */
[----:B------:R-:W0:Y:S02]  /*13720*/  SYNCS.PHASECHK.TRANS64.TRYWAIT P0, [R0+URZ+0x32440], R2 ;  /* 0x03244002000075a7 */ /* 0x000e24000800017f */
[----:B0-----:R-:W-:Y:S05]  /*13730*/  @!P0 BRA `(.L_x_1504) ;  /* 0x0000006000f08947 */ /* 0x001fea0003800000 */
.L_x_1660:
        /* <DEDUP_REMOVED lines=11> */
.L_x_1505:
        /* <DEDUP_REMOVED lines=27> */
.L_x_1501:
[----:B0-----:R-:W2:Y:S04]  /*139a0*/  LDL R0, [R1+0x4] ;  /* 0x0000040001007983 */ /* 0x001ea80000100800 */
[----:B------:R-:W3:Y:S04]  /*139b0*/  LDL.LU R4, [R1+0x2c] ;  /* 0x00002c0001047983 */ /* 0x000ee80000300800 */
[----:B------:R-:W4:Y:S04]  /*139c0*/  LDL.LU R3, [R1+0x4c] ;  /* 0x00004c0001037983 */ /* 0x000f280000300800 */
[----:B-1----:R-:W5:Y:S01]  /*139d0*/  LDL R2, [R1+0x34] ;  /* 0x0000340001027983 */ /* 0x002f620000100800 */
[----:B------:R-:W-:Y:S05]  /*139e0*/  WARPSYNC.ALL ;  /* 0x0000000000007948 */ /* 0x000fea0003800000 */
[----:B------:R-:W-:Y:S01]  /*139f0*/  ULDC.64 UR4, c[0x0][0xaf8] ;  /* 0x0002be0000047ab9 */ /* 0x000fe20000000a00 */
[----:B------:R-:W-:Y:S01]  /*13a00*/  BSSY B6, `(.L_x_1506) ;  /* 0x000001f000067945 */ /* 0x000fe20003800000 */
[----:B------:R-:W-:Y:S01]  /*13a10*/  BAR.SYNC.DEFER_BLOCKING 0x8, 0x180 ;  /* 0x0206000000007b1d */ /* 0x000fe20000010000 */
[----:B------:R-:W-:-:S04]  /*13a20*/  ISETP.NE.U32.AND P0, PT, RZ, UR4, PT ;  /* 0x00000004ff007c0c */ /* 0x000fc8000bf05070 */
[----:B------:R-:W-:Y:S01]  /*13a30*/  ISETP.NE.AND.EX P0, PT, RZ, UR5, PT, P0 ;  /* 0x00000005ff007c0c */ /* 0x000fe2000bf05300 */
[----:B--2---:R-:W-:-:S05]  /*13a40*/  VIADD R0, R0, 0x18400 ;  /* 0x0001840000007836 */ /* 0x004fca0000000000 */
[----:B------:R-:W-:Y:S02]  /*13a50*/  LOP3.LUT P1, RZ, R0, 0x3ff, RZ, 0xc0, !PT ;  /* 0x000003ff00ff7812 */ /* 0x000fe4000782c0ff */
[----:B---3--:R-:W-:Y:S02]  /*13a60*/  SEL R0, R4, RZ, !P0 ;  /* 0x000000ff04007207 */ /* 0x008fe40004000000 */
[----:B----4-:R-:W-:-:S03]  /*13a70*/  SEL R3, R3, RZ, !P0 ;  /* 0x000000ff03037207 */ /* 0x010fc60004000000 */
[----:B------:R0:W-:Y:S01]  /*13a80*/  STL [R1+0x40], R0 ;  /* 0x0000400001007387 */ /* 0x0001e20000100800 */
[----:B-----5:R-:W-:-:S03]  /*13a90*/  SHF.R.S32.HI R2, RZ, 0x1f, R2 ;  /* 0x0000001fff027819 */ /* 0x020fc60000011402 */
[----:B------:R1:W-:Y:S01]  /*13aa0*/  STL [R1+0x64], R3 ;  /* 0x0000640301007387 */ /* 0x0003e20000100800 */
[----:B0-----:R-:W-:-:S05]  /*13ab0*/  SHF.R.S32.HI R0, RZ, 0x1f, R18 ;  /* 0x0000001fff007819 */ /* 0x001fca0000011412 */
[----:B------:R1:W-:Y:S04]  /*13ac0*/  STL [R1+0x5c], R0 ;  /* 0x00005c0001007387 */ /* 0x0003e80000100800 */
[----:B------:R1:W-:Y:S01]  /*13ad0*/  STL [R1+0x50], R2 ;  /* 0x0000500201007387 */ /* 0x0003e20000100800 */
[----:B------:R-:W-:Y:S05]  /*13ae0*/  @!P1 BRA `(.L_x_1507) ;  /* 0x0000000000409947 */ /* 0x000fea0003800000 */
[----:B-1----:R-:W-:Y:S01]  /*13af0*/  MOV R2, 0x0 ;  /* 0x0000000000027802 */ /* 0x002fe20000000f00 */
        /* <DEDUP_REMOVED lines=15> */
.L_x_1507:
[----:B------:R-:W-:Y:S05]  /*13bf0*/  BSYNC B6 ;  /* 0x0000000000067941 */ /* 0x000fea0003800000 */
.L_x_1506:
[----:B------:R-:W2:Y:S01]  /*13c00*/  LDL R4, [R1+0x50] ;  /* 0x0000500001047983 */ /* 0x000ea20000100800 */
[----:B------:R-:W0:Y:S03]  /*13c10*/  LDC R7, c[0x0][0x448] ;  /* 0x00011200ff077b82 */ /* 0x000e260000000800 */
[----:B------:R-:W3:Y:S04]  /*13c20*/  LDL R10, [R1+0x34] ;  /* 0x00003400010a7983 */ /* 0x000ee80000100800 */
[----:B------:R-:W4:Y:S01]  /*13c30*/  LDL R9, [R1+0x5c] ;  /* 0x00005c0001097983 */ /* 0x000f220000100800 */
[----:B-1----:R-:W1:Y:S01]  /*13c40*/  S2R R2, SR_TID.X ;  /* 0x0000000000027919 */ /* 0x002e620000002100 */
[----:B------:R-:W1:Y:S02]  /*13c50*/  S2R R0, SR_TID.X ;  /* 0x0000000000007919 */ /* 0x000e640000002100 */
[----:B------:R-:W4:Y:S04]  /*13c60*/  LDL R8, [R1+0x64] ;  /* 0x0000640001087983 */ /* 0x000f280000100800 */
[----:B------:R-:W4:Y:S01]  /*13c70*/  LDL R6, [R1+0x40] ;  /* 0x0000400001067983 */ /* 0x000f220000100800 */
[----:B0-----:R-:W-:Y:S01]  /*13c80*/  ISETP.NE.AND P0, PT, R7, 0x1, PT ;  /* 0x000000010700780c */ /* 0x001fe20003f05270 */
[----:B------:R-:W-:Y:S01]  /*13c90*/  IMAD.SHL.U32 R17, R17, 0x80, RZ ;  /* 0x0000008011117824 */ /* 0x000fe200078e00ff */
[----:B------:R-:W-:Y:S01]  /*13ca0*/  ULDC.64 UR4, c[0x0][0x298] ;  /* 0x0000a60000047ab9 */ /* 0x000fe20000000a00 */
[----:B------:R-:W-:-:S10]  /*13cb0*/  ULDC.64 UR6, c[0x0][0x280] ;  /* 0x0000a00000067ab9 */ /* 0x000fd40000000a00 */
[----:B------:R-:W0:Y:S01]  /*13cc0*/  @P0 LDC R3, c[0x0][0x450] ;  /* 0x00011400ff030b82 */ /* 0x000e220000000800 */
[----:B-1----:R-:W-:-:S04]  /*13cd0*/  LOP3.LUT R2, R2, 0x7f, RZ, 0xc0, !PT ;  /* 0x0000007f02027812 */ /* 0x002fc800078ec0ff */
[----:B------:R-:W-:Y:S01]  /*13ce0*/  SHF.R.U32.HI R2, RZ, 0x3, R2 ;  /* 0x00000003ff027819 */ /* 0x000fe20000011602 */
[----:B------:R-:W-:-:S05]  /*13cf0*/  IMAD.SHL.U32 R0, R0, 0x10, RZ ;  /* 0x0000001000007824 */ /* 0x000fca00078e00ff */
[----:B------:R-:W-:Y:S02]  /*13d00*/  LOP3.LUT R0, R2, 0x70, R0, 0xf8, !PT ;  /* 0x0000007002007812 */ /* 0x000fe400078ef800 */
[----:B------:R-:W1:Y:S02]  /*13d10*/  @P0 LDC R2, c[0x0][0x44c] ;  /* 0x00011300ff020b82 */ /* 0x000e640000000800 */
[----:B------:R-:W-:-:S05]  /*13d20*/  LOP3.LUT R5, R0, R17, RZ, 0xfc, !PT ;  /* 0x0000001100057212 */ /* 0x000fca00078efcff */
[----:B------:R-:W-:Y:S01]  /*13d30*/  IMAD.MOV.U32 R0, RZ, RZ, R5 ;  /* 0x000000ffff007224 */ /* 0x000fe200078e0005 */
[----:B------:R4:W-:Y:S01]  /*13d40*/  STL [R1+0x2c], R5 ;  /* 0x00002c0501007387 */ /* 0x0009e20000100800 */
[----:B-1----:R-:W-:-:S05]  /*13d50*/  @P0 IMAD.HI.U32 R2, R5, R2, RZ ;  /* 0x0000000205020227 */ /* 0x002fca00078e00ff */
[----:B0-----:R-:W-:Y:S01]  /*13d60*/  @P0 SHF.R.U32.HI R0, RZ, R3, R2 ;  /* 0x00000003ff000219 */ /* 0x001fe20000011602 */
[----:B--2---:R-:W-:-:S04]  /*13d70*/  IMAD R2, R4, UR4, RZ ;  /* 0x0000000404027c24 */ /* 0x004fc8000f8e02ff */
[C---:B---3--:R-:W-:Y:S02]  /*13d80*/  IMAD R4, R10.reuse, UR5, R2 ;  /* 0x000000050a047c24 */ /* 0x048fe4000f8e0202 */
[----:B------:R-:W-:Y:S01]  /*13d90*/  IMAD.WIDE.U32 R2, R10, UR4, RZ ;  /* 0x000000040a027c25 */ /* 0x000fe2000f8e00ff */
[----:B------:R-:W-:-:S03]  /*13da0*/  ULDC.64 UR4, c[0x0][0x2d8] ;  /* 0x0000b60000047ab9 */ /* 0x000fc60000000a00 */
[----:B------:R-:W-:Y:S02]  /*13db0*/  IMAD.IADD R3, R3, 0x1, R4 ;  /* 0x0000000103037824 */ /* 0x000fe400078e0204 */
[----:B----4-:R-:W-:Y:S02]  /*13dc0*/  IMAD R4, R9, UR4, RZ ;  /* 0x0000000409047c24 */ /* 0x010fe4000f8e02ff */
[----:B------:R0:W5:Y:S01]  /*13dd0*/  LDL R9, [R1+0x14] ;  /* 0x0000140001097983 */ /* 0x0001620000100800 */
[----:B------:R-:W-:-:S04]  /*13de0*/  IMAD.WIDE.U32 R2, R18, UR4, R2 ;  /* 0x0000000412027c25 */ /* 0x000fc8000f8e0002 */
[----:B------:R-:W-:Y:S01]  /*13df0*/  IMAD R4, R18, UR5, R4 ;  /* 0x0000000512047c24 */ /* 0x000fe2000f8e0204 */
[----:B------:R-:W-:-:S03]  /*13e00*/  ULDC.64 UR4, c[0x0][0x2e0] ;  /* 0x0000b80000047ab9 */ /* 0x000fc60000000a00 */
[----:B------:R-:W-:Y:S02]  /*13e10*/  IMAD.IADD R3, R3, 0x1, R4 ;  /* 0x0000000103037824 */ /* 0x000fe400078e0204 */
[----:B------:R-:W-:Y:S02]  /*13e20*/  IMAD R4, R8, UR4, RZ ;  /* 0x0000000408047c24 */ /* 0x000fe4000f8e02ff */
[----:B------:R-:W1:Y:S01]  /*13e30*/  S2R R8, SR_TID.X ;  /* 0x0000000000087919 */ /* 0x000e620000002100 */
        /* <DEDUP_REMOVED lines=10> */
[----:B------:R-:W-:-:S05]  /*13ee0*/  IMAD R0, R7, R0, R5 ;  /* 0x0000000007007224 */ /* 0x000fca00078e0205 */
[----:B------:R-:W-:Y:S01]  /*13ef0*/  SHF.R.S32.HI R6, RZ, 0x1f, R0 ;  /* 0x0000001fff067819 */ /* 0x000fe20000011400 */
[----:B------:R-:W-:Y:S02]  /*13f00*/  IMAD.IADD R3, R3, 0x1, R4 ;  /* 0x0000000103037824 */ /* 0x000fe400078e0204 */
[----:B-1----:R-:W-:Y:S02]  /*13f10*/  IMAD.SHL.U32 R10, R8, 0x8, RZ ;  /* 0x00000008080a7824 */ /* 0x002fe400078e00ff */
[----:B------:R-:W-:Y:S02]  /*13f20*/  IMAD R6, R6, UR4, RZ ;  /* 0x0000000406067c24 */ /* 0x000fe4000f8e02ff */
[----:B------:R-:W-:Y:S01]  /*13f30*/  IMAD.WIDE.U32 R4, R0, UR4, R2 ;  /* 0x0000000400047c25 */ /* 0x000fe2000f8e0002 */
[----:B------:R-:W-:Y:S01]  /*13f40*/  LOP3.LUT R10, R10, 0x38, RZ, 0xc0, !PT ;  /* 0x000000380a0a7812 */ /* 0x000fe200078ec0ff */
[----:B------:R-:W-:Y:S02]  /*13f50*/  ULDC UR4, c[0x0][0x2b8] ;  /* 0x0000ae0000047ab9 */ /* 0x000fe40000000800 */
[----:B------:R-:W-:Y:S01]  /*13f60*/  IMAD R0, R0, UR5, R6 ;  /* 0x0000000500007c24 */ /* 0x000fe2000f8e0206 */
[----:B------:R-:W-:-:S03]  /*13f70*/  LEA R3, P1, R4, UR6, 0x1 ;  /* 0x0000000604037c11 */ /* 0x000fc6000f8208ff */
[----:B------:R-:W-:Y:S01]  /*13f80*/  IMAD.IADD R0, R5, 0x1, R0 ;  /* 0x0000000105007824 */ /* 0x000fe200078e0200 */
[----:B------:R-:W-:Y:S01]  /*13f90*/  ISETP.GE.AND P0, PT, R10, UR4, PT ;  /* 0x000000040a007c0c */ /* 0x000fe2000bf06270 */
[----:B------:R-:W-:Y:S01]  /*13fa0*/  UMOV UR4, 0xffffffff ;  /* 0xffffffff00047882 */ /* 0x000fe20000000000 */
[----:B------:R-:W-:Y:S02]  /*13fb0*/  LOP3.LUT R8, R8, 0x7f, RZ, 0xc0, !PT ;  /* 0x0000007f08087812 */ /* 0x000fe400078ec0ff */
[----:B------:R-:W-:Y:S02]  /*13fc0*/  LEA.HI.X R2, R4, UR7, R0, 0x1, P1 ;  /* 0x0000000704027c11 */ /* 0x000fe400088f0c00 */
[----:B------:R-:W-:Y:S01]  /*13fd0*/  SHF.R.U32.HI R8, RZ, 0x3, R8 ;  /* 0x00000003ff087819 */ /* 0x000fe20000011608 */
[----:B0-----:R-:W-:Y:S06]  /*13fe0*/  BRA.DIV UR4, `(.L_x_1508) ;  /* 0x0000005a04d87947 */ /* 0x001fec000b800000 */
[----:B------:R-:W2:Y:S01]  /*13ff0*/  LDL R6, [R1+0x44] ;  /* 0x0000440001067983 */ /* 0x000ea20000100800 */
[----:B------:R-:W-:-:S03]  /*14000*/  IMAD.IADD R17, R8, 0x1, R17 ;  /* 0x0000000108117824 */ /* 0x000fc600078e0211 */
[----:B------:R-:W0:Y:S01]  /*14010*/  SHFL.IDX PT, R5, R3, RZ, 0x181f ;  /* 0x00181fff03057589 */ /* 0x000e2200000e0000 */
[----:B------:R-:W-:-:S03]  /*14020*/  VIADD R8, R17, 0x10 ;  /* 0x0000001011087836 */ /* 0x000fc60000000000 */
[----:B------:R-:W1:Y:S04]  /*14030*/  SHFL.IDX PT, R4, R2, RZ, 0x181f ;  /* 0x00181fff02047589 */ /* 0x000e6800000e0000 */
[----:B------:R3:W-:Y:S01]  /*14040*/  STL [R1+0x4c], R8 ;  /* 0x00004c0801007387 */ /* 0x0007e20000100800 */
[----:B--2---:R-:W-:-:S03]  /*14050*/  IMAD R0, R6, R7, RZ ;  /* 0x0000000706007224 */ /* 0x004fc600078e02ff */
[----:B------:R-:W2:Y:S02]  /*14060*/  SHFL.IDX PT, R6, R3, 0x1, 0x181f ;  /* 0x00381f0003067f89 */ /* 0x000ea400000e0000 */
[CC--:B------:R-:W-:Y:S02]  /*14070*/  ISETP.GE.AND P1, PT, R17.reuse, R0.reuse, PT ;  /* 0x000000001100720c */ /* 0x0c0fe40003f26270 */
[----:B------:R-:W4:Y:S01]  /*14080*/  SHFL.IDX PT, R7, R2, 0x1, 0x181f ;  /* 0x00381f0002077f89 */ /* 0x000f2200000e0000 */
[----:B------:R-:W-:Y:S01]  /*14090*/  ISETP.GE.AND P2, PT, R8, R0, PT ;  /* 0x000000000800720c */ /* 0x000fe20003f46270 */
[----:B---3--:R-:W-:-:S05]  /*140a0*/  VIADD R8, R17, 0x20 ;  /* 0x0000002011087836 */ /* 0x008fca0000000000 */
[----:B------:R-:W-:Y:S04]  /*140b0*/  STL [R1+0x58], R8 ;  /* 0x0000580801007387 */ /* 0x000fe80000100800 */
[----:B0-----:R-:W-:-:S05]  /*140c0*/  @!P1 LEA R5, P3, R10, R5, 0x1 ;  /* 0x000000050a059211 */ /* 0x001fca00078608ff */
[----:B-1----:R-:W-:-:S05]  /*140d0*/  @!P1 IMAD.X R4, RZ, RZ, R4, P3 ;  /* 0x000000ffff049224 */ /* 0x002fca00018e0604 */
[----:B------:R-:W-:-:S04]  /*140e0*/  @!P1 LOP3.LUT R5, R5, R4, RZ, 0x3c, !PT ;  /* 0x0000000405059212 */ /* 0x000fc800078e3cff */
[----:B------:R-:W-:-:S04]  /*140f0*/  @!P1 LOP3.LUT R4, R5, R4, RZ, 0x3c, !PT ;  /* 0x0000000405049212 */ /* 0x000fc800078e3cff */
[----:B------:R-:W-:-:S05]  /*14100*/  @!P1 LOP3.LUT R5, R5, R4, RZ, 0x3c, !PT ;  /* 0x0000000405059212 */ /* 0x000fca00078e3cff */
[----:B-----5:R2:W-:Y:S02]  /*14110*/  @!P1 LDGSTS.E.BYPASS.LTC128B.128 [R9+0x18400], desc[UR60][R4.64], !P0 ;  /* 0x1840000004099fae */ /* 0x0205e4000c101d7c */
[----:B--2---:R-:W-:Y:S02]  /*14120*/  @!P2 LEA R5, P1, R10, R6, 0x1 ;  /* 0x000000060a05a211 */ /* 0x004fe400078208ff */
[----:B------:R-:W-:Y:S03]  /*14130*/  SHFL.IDX PT, R6, R2, 0x2, 0x181f ;  /* 0x00581f0002067f89 */ /* 0x000fe600000e0000 */
[----:B----4-:R-:W-:Y:S01]  /*14140*/  @!P2 IMAD.X R4, RZ, RZ, R7, P1 ;  /* 0x000000ffff04a224 */ /* 0x010fe200008e0607 */
        /* <DEDUP_REMOVED lines=15> */
[----:B------:R-:W-:Y:S02]  /*14240*/  ISETP.GE.AND P1, PT, R7, R0, PT ;  /* 0x000000000700720c */ /* 0x000fe40003f26270 */
[----:B------:R-:W-:-:S05]  /*14250*/  IADD3 R7, R17, 0x40, RZ ;  /* 0x0000004011077810 */ /* 0x000fca0007ffe0ff */
[----:B------:R-:W-:Y:S04]  /*14260*/  STL [R1+0x6c], R7 ;  /* 0x00006c0701007387 */ /* 0x000fe80000100800 */
        /* <DEDUP_REMOVED lines=40> */
.L_x_1677:
        /* <DEDUP_REMOVED lines=12> */
.L_x_1509:
        /* <DEDUP_REMOVED lines=38> */
.L_x_1511:
[----:B------:R-:W-:Y:S05]  /*14810*/  BSYNC B6 ;  /* 0x0000000000067941 */ /* 0x000fea0003800000 */
.L_x_1510:
[----:B------:R-:W2:Y:S01]  /*14820*/  LDL.LU R6, [R1+0x34] ;  /* 0x0000340001067983 */ /* 0x000ea20000300800 */
[----:B------:R-:W1:Y:S01]  /*14830*/  LDC R7, c[0x0][0x448] ;  /* 0x00011200ff077b82 */ /* 0x000e620000000800 */
[----:B------:R-:W-:Y:S01]  /*14840*/  ULDC.64 UR4, c[0x0][0x3d8] ;  /* 0x0000f60000047ab9 */ /* 0x000fe20000000a00 */
[----:B------:R-:W-:Y:S01]  /*14850*/  ULDC.64 UR6, c[0x0][0x390] ;  /* 0x0000e40000067ab9 */ /* 0x000fe20000000a00 */
[----:B0-----:R-:W2:Y:S04]  /*14860*/  LDL.LU.64 R2, [R1+0x50] ;  /* 0x0000500001027983 */ /* 0x001ea80000300a00 */
[----:B------:R-:W3:Y:S04]  /*14870*/  LDL.LU R0, [R1+0x5c] ;  /* 0x00005c0001007983 */ /* 0x000ee80000300800 */
[----:B------:R-:W4:Y:S04]  /*14880*/  LDL.LU R5, [R1+0x64] ;  /* 0x0000640001057983 */ /* 0x000f280000300800 */
[----:B------:R-:W4:Y:S04]  /*14890*/  LDL.LU R4, [R1+0x40] ;  /* 0x0000400001047983 */ /* 0x000f280000300800 */
[----:B-----5:R-:W4:Y:S01]  /*148a0*/  LDL.LU R8, [R1+0x2c] ;  /* 0x00002c0001087983 */ /* 0x020f220000300800 */
[----:B-1----:R-:W-:Y:S01]  /*148b0*/  ISETP.NE.AND P0, PT, R7, 0x1, PT ;  /* 0x000000010700780c */ /* 0x002fe20003f05270 */
[----:B------:R-:W0:Y:S01]  /*148c0*/  S2R R9, SR_TID.X ;  /* 0x0000000000097919 */ /* 0x000e220000002100 */
[----:B--2---:R-:W-:-:S02]  /*148d0*/  IMAD.MOV.U32 R3, RZ, RZ, R6 ;  /* 0x000000ffff037224 */ /* 0x004fc400078e0006 */
[----:B---3--:R-:W-:Y:S02]  /*148e0*/  IMAD R0, R0, UR4, RZ ;  /* 0x0000000400007c24 */ /* 0x008fe4000f8e02ff */
[----:B------:R-:W-:-:S04]  /*148f0*/  IMAD.WIDE.U32 R2, R18, UR4, R2 ;  /* 0x0000000412027c25 */ /* 0x000fc8000f8e0002 */
[----:B------:R-:W-:Y:S01]  /*14900*/  IMAD R0, R18, UR5, R0 ;  /* 0x0000000512007c24 */ /* 0x000fe2000f8e0200 */
[----:B------:R-:W-:-:S03]  /*14910*/  ULDC.64 UR4, c[0x0][0x3e0] ;  /* 0x0000f80000047ab9 */ /* 0x000fc60000000a00 */
[----:B------:R-:W-:Y:S02]  /*14920*/  IMAD.IADD R3, R3, 0x1, R0 ;  /* 0x0000000103037824 */ /* 0x000fe400078e0200 */
[----:B----4-:R-:W-:Y:S02]  /*14930*/  IMAD R0, R5, UR4, RZ ;  /* 0x0000000405007c24 */ /* 0x010fe4000f8e02ff */
[C---:B------:R-:W-:Y:S01]  /*14940*/  IMAD.WIDE.U32 R2, R4.reuse, UR4, R2 ;  /* 0x0000000404027c25 */ /* 0x040fe2000f8e0002 */
[----:B------:R-:W1:Y:S03]  /*14950*/  @P0 LDC R5, c[0x0][0x450] ;  /* 0x00011400ff050b82 */ /* 0x000e660000000800 */
[----:B------:R-:W-:Y:S01]  /*14960*/  IMAD R0, R4, UR5, R0 ;  /* 0x0000000504007c24 */ /* 0x000fe2000f8e0200 */
[----:B------:R-:W-:-:S04]  /*14970*/  ULDC.64 UR4, c[0x0][0x3d0] ;  /* 0x0000f40000047ab9 */ /* 0x000fc80000000a00 */
[----:B------:R-:W2:Y:S01]  /*14980*/  @P0 LDC R4, c[0x0][0x44c] ;  /* 0x00011300ff040b82 */ /* 0x000ea20000000800 */
[----:B------:R-:W-:Y:S02]  /*14990*/  IMAD.IADD R3, R3, 0x1, R0 ;  /* 0x0000000103037824 */ /* 0x000fe400078e0200 */
[----:B------:R-:W-:Y:S02]  /*149a0*/  IMAD.MOV.U32 R0, RZ, RZ, R8 ;  /* 0x000000ffff007224 */ /* 0x000fe400078e0008 */
[----:B--2---:R-:W-:-:S05]  /*149b0*/  @P0 IMAD.HI.U32 R4, R8, R4, RZ ;  /* 0x0000000408040227 */ /* 0x004fca00078e00ff */
[----:B-1----:R-:W-:-:S04]  /*149c0*/  @P0 SHF.R.U32.HI R0, RZ, R5, R4 ;  /* 0x00000005ff000219 */ /* 0x002fc80000011604 */
[--C-:B------:R-:W-:Y:S01]  /*149d0*/  SHF.R.S32.HI R4, RZ, 0x1f, R0.reuse ;  /* 0x0000001fff047819 */ /* 0x100fe20000011400 */
[----:B------:R-:W-:-:S04]  /*149e0*/  IMAD.MOV R6, RZ, RZ, -R0 ;  /* 0x000000ffff067224 */ /* 0x000fc800078e0a00 */
[----:B------:R-:W-:Y:S02]  /*149f0*/  IMAD R4, R4, UR4, RZ ;  /* 0x0000000404047c24 */ /* 0x000fe4000f8e02ff */
[----:B------:R-:W-:-:S04]  /*14a00*/  IMAD.WIDE.U32 R2, R0, UR4, R2 ;  /* 0x0000000400027c25 */ /* 0x000fc8000f8e0002 */
[----:B------:R-:W-:Y:S02]  /*14a10*/  IMAD R6, R7, R6, R8 ;  /* 0x0000000607067224 */ /* 0x000fe400078e0208 */
[----:B------:R-:W-:Y:S01]  /*14a20*/  IMAD R0, R0, UR5, R4 ;  /* 0x0000000500007c24 */ /* 0x000fe2000f8e0204 */
[----:B------:R-:W-:Y:S01]  /*14a30*/  ULDC.64 UR4, c[0x0][0x3c8] ;  /* 0x0000f20000047ab9 */ /* 0x000fe20000000a00 */
[----:B0-----:R-:W-:Y:S02]  /*14a40*/  IMAD.SHL.U32 R8, R9, 0x8, RZ ;  /* 0x0000000809087824 */ /* 0x001fe400078e00ff */
        /* <DEDUP_REMOVED lines=8> */
[C---:B------:R-:W-:Y:S01]  /*14ad0*/  LOP3.LUT R11, R9.reuse, 0x40, RZ, 0xfc, !PT ;  /* 0x00000040090b7812 */ /* 0x040fe200078efcff */
        /* <DEDUP_REMOVED lines=16> */
[----:B------:R-:W4:Y:S04]  /*14be0*/  LDL.LU R10, [R1+0x60] ;  /* 0x00006000010a7983 */ /* 0x000f280000300800 */
[----:B------:R-:W4:Y:S04]  /*14bf0*/  LDL.LU R12, [R1+0x6c] ;  /* 0x00006c00010c7983 */ /* 0x000f280000300800 */
[----:B------:R-:W-:Y:S01]  /*14c00*/  SHFL.IDX PT, R6, R0, 0x1, 0x181f ;  /* 0x00381f0000067f89 */ /* 0x000fe200000e0000 */
[----:B--2---:R-:W-:-:S03]  /*14c10*/  IMAD R3, R5, R7, RZ ;  /* 0x0000000705037224 */ /* 0x004fc600078e02ff */
[----:B------:R-:W0:Y:S02]  /*14c20*/  SHFL.IDX PT, R5, R2, RZ, 0x181f ;  /* 0x00181fff02057589 */ /* 0x000e2400000e0000 */
[-C--:B---3--:R-:W-:Y:S02]  /*14c30*/  ISETP.GE.AND P4, PT, R4, R3.reuse, PT ;  /* 0x000000030400720c */ /* 0x088fe40003f86270 */
[----:B------:R-:W1:Y:S01]  /*14c40*/  SHFL.IDX PT, R4, R0, RZ, 0x181f ;  /* 0x00181fff00047589 */ /* 0x000e6200000e0000 */
[----:B------:R-:W-:-:S13]  /*14c50*/  ISETP.GE.AND P5, PT, R17, R3, PT ;  /* 0x000000031100720c */ /* 0x000fda0003fa6270 */
[----:B0-----:R-:W-:-:S05]  /*14c60*/  @!P5 LEA R5, P6, R8, R5, 0x1 ;  /* 0x000000050805d211 */ /* 0x001fca00078c08ff */
[----:B-1----:R-:W-:-:S05]  /*14c70*/  @!P5 IMAD.X R4, RZ, RZ, R4, P6 ;  /* 0x000000ffff04d224 */ /* 0x002fca00030e0604 */
        /* <DEDUP_REMOVED lines=10> */
[----:B------:R-:W-:-:S04]  /*14d20*/  @!P4 LOP3.LUT R5, R5, R4, RZ, 0x3c, !PT ;  /* 0x000000040505c212 */ /* 0x000fc800078e3cff */
[----:B------:R-:W-:-:S04]  /*14d30*/  @!P4 LOP3.LUT R4, R5, R4, RZ, 0x3c, !PT ;  /* 0x000000040504c212 */ /* 0x000fc800078e3cff */
[----:B------:R-:W-:-:S05]  /*14d40*/  @!P4 LOP3.LUT R5, R5, R4, RZ, 0x3c, !PT ;  /* 0x000000040505c212 */ /* 0x000fca00078e3cff */
[----:B------:R-:W-:Y:S04]  /*14d50*/  @!P4 LDGSTS.E.BYPASS.LTC128B.128 [R9+0x22c00], desc[UR60][R4.64], !P3 ;  /* 0x22c000000409cfae */ /* 0x000fe8000d901d7c */
[----:B------:R-:W-:Y:S04]  /*14d60*/  @!P4 LDGSTS.E.BYPASS.LTC128B.128 [R9+0x26c00], desc[UR60][R4.64+0x80], !P2 ;  /* 0x26c000800409cfae */ /* 0x000fe8000d101d7c */
[----:B------:R-:W-:Y:S04]  /*14d70*/  @!P4 LDGSTS.E.BYPASS.LTC128B.128 [R9+0x2ac00], desc[UR60][R4.64+0x100], !P1 ;  /* 0x2ac001000409cfae */ /* 0x000fe8000c901d7c */
[----:B------:R0:W-:Y:S01]  /*14d80*/  @!P4 LDGSTS.E.BYPASS.LTC128B.128 [R9+0x2ec00], desc[UR60][R4.64+0x180], !P0 ;  /* 0x2ec001800409cfae */ /* 0x0001e2000c101d7c */
[----:B----4-:R-:W-:-:S03]  /*14d90*/  ISETP.GE.AND P4, PT, R11, R3, PT ;  /* 0x000000030b00720c */ /* 0x010fc60003f86270 */
[----:B------:R-:W2:Y:S04]  /*14da0*/  LDL.LU R11, [R1+0x70] ;  /* 0x00007000010b7983 */ /* 0x000ea80000300800 */
[----:B0-----:R-:W0:Y:S04]  /*14db0*/  SHFL.IDX PT, R5, R2, 0x2, 0x181f ;  /* 0x00581f0002057f89 */ /* 0x001e2800000e0000 */
[----:B------:R-:W1:Y:S02]  /*14dc0*/  SHFL.IDX PT, R6, R0, 0x2, 0x181f ;  /* 0x00581f0000067f89 */ /* 0x000e6400000e0000 */
[----:B0-----:R-:W-:-:S05]  /*14dd0*/  @!P4 LEA R5, P6, R8, R5, 0x1 ;  /* 0x000000050805c211 */ /* 0x001fca00078c08ff */
[----:B-1----:R-:W-:-:S05]  /*14de0*/  @!P4 IMAD.X R4, RZ, RZ, R6, P6 ;  /* 0x000000ffff04c224 */ /* 0x002fca00030e0606 */
[----:B------:R-:W-:-:S04]  /*14df0*/  @!P4 LOP3.LUT R5, R5, R4, RZ, 0x3c, !PT ;  /* 0x000000040505c212 */ /* 0x000fc800078e3cff */
[----:B------:R-:W-:-:S04]  /*14e00*/  @!P4 LOP3.LUT R4, R5, R4, RZ, 0x3c, !PT ;  /* 0x000000040504c212 */ /* 0x000fc800078e3cff */
[----:B------:R-:W-:-:S05]  /*14e10*/  @!P4 LOP3.LUT R5, R5, R4, RZ, 0x3c, !PT ;  /* 0x000000040505c212 */ /* 0x000fca00078e3cff */
[----:B------:R-:W-:Y:S04]  /*14e20*/  @!P4 LDGSTS.E.BYPASS.LTC128B.128 [R9+0x23400], desc[UR60][R4.64], !P3 ;  /* 0x234000000409cfae */ /* 0x000fe8000d901d7c */
[----:B------:R-:W-:Y:S04]  /*14e30*/  @!P4 LDGSTS.E.BYPASS.LTC128B.128 [R9+0x27400], desc[UR60][R4.64+0x80], !P2 ;  /* 0x274000800409cfae */ /* 0x000fe8000d101d7c */
[----:B------:R-:W-:Y:S04]  /*14e40*/  @!P4 LDGSTS.E.BYPASS.LTC128B.128 [R9+0x2b400], desc[UR60][R4.64+0x100], !P1 ;  /* 0x2b4001000409cfae */ /* 0x000fe8000c901d7c */
[----:B------:R0:W-:Y:S01]  /*14e50*/  @!P4 LDGSTS.E.BYPASS.LTC128B.128 [R9+0x2f400], desc[UR60][R4.64+0x180], !P0 ;  /* 0x2f4001800409cfae */ /* 0x0001e2000c101d7c */
[----:B------:R-:W-:-:S03]  /*14e60*/  ISETP.GE.AND P4, PT, R10, R3, PT ;  /* 0x000000030a00720c */ /* 0x000fc60003f86270 */
[----:B------:R-:W3:Y:S04]  /*14e70*/  LDL.LU R10, [R1+0x74] ;  /* 0x00007400010a7983 */ /* 0x000ee80000300800 */
        /* <DEDUP_REMOVED lines=10> */
[----:B------:R0:W-:Y:S04]  /*14f20*/  @!P4 LDGSTS.E.BYPASS.LTC128B.128 [R9+0x2fc00], desc[UR60][R4.64+0x180], !P0 ;  /* 0x2fc001800409cfae */ /* 0x0001e8000c101d7c */
[----:B------:R-:W-:Y:S04]  /*14f30*/  SHFL.IDX PT, R6, R0, 0x4, 0x181f ;  /* 0x00981f0000067f89 */ /* 0x000fe800000e0000 */
[----:B0-----:R-:W0:Y:S01]  /*14f40*/  SHFL.IDX PT, R5, R2, 0x4, 0x181f ;  /* 0x00981f0002057f89 */ /* 0x001e2200000e0000 */
[----:B------:R-:W-:-:S13]  /*14f50*/  ISETP.GE.AND P4, PT, R12, R3, PT ;  /* 0x000000030c00720c */ /* 0x000fda0003f86270 */
        /* <DEDUP_REMOVED lines=26> */
[----:B------:R-:W-:-:S04]  /*15100*/  @!P4 LOP3.LUT R5, R5, R4, RZ, 0x3c, !PT ;  /* 0x000000040505c212 */ /* 0x000fc800078e3cff */
[----:B------:R-:W-:-:S04]  /*15110*/  @!P4 LOP3.LUT R4, R5, R4, RZ, 0x3c, !PT ;  /* 0x000000040504c212 */ /* 0x000fc800078e3cff */
[----:B------:R-:W-:Y:S01]  /*15120*/  @!P4 LOP3.LUT R5, R5, R4, RZ, 0x3c, !PT ;  /* 0x000000040505c212 */ /* 0x000fe200078e3cff */
[----:B------:R1:W2:Y:S04]  /*15130*/  SHFL.IDX PT, R6, R0, 0x7, 0x181f ;  /* 0x00f81f0000067f89 */ /* 0x0002a800000e0000 */
[----:B------:R1:W-:Y:S04]  /*15140*/  @!P4 LDGSTS.E.BYPASS.LTC128B.128 [R9+0x25400], desc[UR60][R4.64], !P3 ;  /* 0x254000000409cfae */ /* 0x0003e8000d901d7c */
[----:B------:R1:W-:Y:S04]  /*15150*/  @!P4 LDGSTS.E.BYPASS.LTC128B.128 [R9+0x29400], desc[UR60][R4.64+0x80], !P2 ;  /* 0x294000800409cfae */ /* 0x0003e8000d101d7c */
[----:B------:R1:W-:Y:S04]  /*15160*/  @!P4 LDGSTS.E.BYPASS.LTC128B.128 [R9+0x2d400], desc[UR60][R4.64+0x100], !P1 ;  /* 0x2d4001000409cfae */ /* 0x0003e8000c901d7c */
[----:B------:R1:W-:Y:S04]  /*15170*/  @!P4 LDGSTS.E.BYPASS.LTC128B.128 [R9+0x31400], desc[UR60][R4.64+0x180], !P0 ;  /* 0x314001800409cfae */ /* 0x0003e8000c101d7c */
[----:B------:R-:W3:Y:S02]  /*15180*/  SHFL.IDX PT, R2, R2, 0x7, 0x181f ;  /* 0x00f81f0002027f89 */ /* 0x000ee400000e0000 */
.L_x_1695:
[----:B-1----:R-:W4:Y:S01]  /*15190*/  LDL.LU R0, [R1+0x78] ;  /* 0x0000780001007983 */ /* 0x002f220000300800 */
[----:B------:R-:W-:Y:S01]  /*151a0*/  BSSY B0, `(.L_x_1513) ;  /* 0x000000d000007945 */ /* 0x000fe20003800000 */
[----:B----4-:R-:W-:-:S13]  /*151b0*/  ISETP.GE.AND P4, PT, R0, R3, PT ;  /* 0x000000030000720c */ /* 0x010fda0003f86270 */
[----:B------:R-:W-:Y:S05]  /*151c0*/  @P4 BRA `(.L_x_1514) ;  /* 0x0000000000284947 */ /* 0x000fea0003800000 */
[----:B------:R-:W4:Y:S01]  /*151d0*/  LDL R0, [R1+0x14] ;  /* 0x0000140001007983 */ /* 0x000f220000100800 */
[----:B---3--:R-:W-:-:S05]  /*151e0*/  LEA R2, P4, R8, R2, 0x1 ;  /* 0x0000000208027211 */ /* 0x008fca00078808ff */
[----:B--2---:R-:W-:-:S05]  /*151f0*/  IMAD.X R3, RZ, RZ, R6, P4 ;  /* 0x000000ffff037224 */ /* 0x004fca00020e0606 */
[----:B------:R-:W-:Y:S01]  /*15200*/  @!PT LDS RZ, [RZ] ;  /* 0x00000000fffff984 */ /* 0x000fe20000000800 */
[----:B------:R-:W-:Y:S01]  /*15210*/  @!PT LDS RZ, [RZ] ;  /* 0x00000000fffff984 */ /* 0x000fe20000000800 */
[----:B------:R-:W-:Y:S01]  /*15220*/  @!PT LDS RZ, [RZ] ;  /* 0x00000000fffff984 */ /* 0x000fe20000000800 */
[----:B----4-:R1:W-:Y:S04]  /*15230*/  LDGSTS.E.BYPASS.LTC128B.128 [R0+0x25c00], desc[UR60][R2.64], !P3 ;  /* 0x25c0000002007fae */ /* 0x0103e8000d901d7c */
[----:B------:R1:W-:Y:S04]  /*15240*/  LDGSTS.E.BYPASS.LTC128B.128 [R0+0x29c00], desc[UR60][R2.64+0x80], !P2 ;  /* 0x29c0008002007fae */ /* 0x0003e8000d101d7c */
[----:B------:R1:W-:Y:S04]  /*15250*/  LDGSTS.E.BYPASS.LTC128B.128 [R0+0x2dc00], desc[UR60][R2.64+0x100], !P1 ;  /* 0x2dc0010002007fae */ /* 0x0003e8000c901d7c */
[----:B------:R1:W-:Y:S02]  /*15260*/  LDGSTS.E.BYPASS.LTC128B.128 [R0+0x31c00], desc[UR60][R2.64+0x180], !P0 ;  /* 0x31c0018002007fae */ /* 0x0003e4000c101d7c */
.L_x_1514:
[----:B------:R-:W-:Y:S05]  /*15270*/  BSYNC B0 ;  /* 0x0000000000007941 */ /* 0x000fea0003800000 */
.L_x_1513:
[----:B------:R4:W5:Y:S01]  /*15280*/  LDL R8, [R1+0x4] ;  /* 0x0000040001087983 */ /* 0x0009620000100800 */
[----:B------:R-:W-:Y:S01]  /*15290*/  PLOP3.LUT P0, PT, PT, PT, PT, 0x80, 0x0 ;  /* 0x000000000000781c */ /* 0x000fe20003f0f070 */
[----:B------:R-:W-:-:S12]  /*152a0*/  NOP ;  /* 0x0000000000007918 */ /* 0x000fd80000000000 */
.L_x_1515:
[----:B-1-3--:R-:W3:Y:S01]  /*152b0*/  LDL R2, [R1+0x4] ;  /* 0x0000040001027983 */ /* 0x00aee20000100800 */
[----:B------:R-:W-:Y:S02]  /*152c0*/  PLOP3.LUT P1, PT, P1, P0, PT, 0xa2, 0x0 ;  /* 0x000000000000781c */ /* 0x000fe40000f21472 */
[----:B---3--:R-:W-:-:S08]  /*152d0*/  @P0 R2UR P1, UR4, R2 ;  /* 0x00000000020402ca */ /* 0x008fd00000020000 */
[----:B------:R-:W-:-:S05]  /*152e0*/  @P0 PLOP3.LUT P0, PT, P1, PT, PT, 0x80, 0x0 ;  /* 0x000000000000081c */ /* 0x000fca0000f0f070 */
[----:B------:R-:W-:Y:S01]  /*152f0*/  @!P1 SYNCS.ARRIVE.TRANS64.RED.A0T1 RZ, [UR4+0x32410], RZ ;  /* 0x032410ffffff99a7 */ /* 0x000fe20008200404 */
[----:B------:R-:W-:Y:S07]  /*15300*/  @!P1 ARRIVES.LDGSTSBAR.64.TRANSCNT [UR4+0x32410] ;  /* 0x03241000ff0099b0 */ /* 0x000fee0008000a84 */
[----:B------:R-:W-:Y:S05]  /*15310*/  @P0 BRA.U.ANY `(.L_x_1515) ;  /* 0xfffffffd00e40947 */ /* 0x000fea000393ffff */
[----:B------:R-:W3:Y:S02]  /*15320*/  LDL.LU R3, [R1+0x68] ;  /* 0x0000680001037983 */ /* 0x000ee40000300800 */
[----:B---3--:R-:W-:-:S05]  /*15330*/  VIADD R3, R3, 0x1 ;  /* 0x0000000103037836 */ /* 0x008fca0000000000 */
        /* <DEDUP_REMOVED lines=8> */
[----:B------:R-:W3:Y:S03]  /*153c0*/  SYNCS.PHASECHK.TRANS64.TRYWAIT P0, [R2+URZ+0x32420], R0 ;  /* 0x03242000020075a7 */ /* 0x000ee6000800017f */
[----:B-1-3--:R-:W-:Y:S05]  /*153d0*/  @!P0 BRA `(.L_x_1517) ;  /* 0x00000060000c8947 */ /* 0x00afea0003800000 */
.L_x_1696:
[----:B------:R-:W-:Y:S05]  /*153e0*/  BSYNC B0 ;  /* 0x0000000000007941 */ /* 0x000fea0003800000 */
.L_x_1516:
[----:B-1----:R-:W3:Y:S01]  /*153f0*/  LDL R2, [R1+0x18] ;  /* 0x0000180001027983 */ /* 0x002ee20000100800 */
[----:B------:R-:W-:Y:S01]  /*15400*/  BSSY B0, `(.L_x_1518) ;  /* 0x0000063000007945 */ /* 0x000fe20003800000 */
[----:B---3--:R-:W-:-:S13]  /*15410*/  LOP3.LUT P0, RZ, R2, 0x1, RZ, 0xc0, !PT ;  /* 0x0000000102ff7812 */ /* 0x008fda000780c0ff */
[----:B------:R-:W-:Y:S05]  /*15420*/  @!P0 BRA `(.L_x_1519) ;  /* 0x0000000400808947 */ /* 0x000fea0003800000 */
[----:B------:R-:W3:Y:S04]  /*15430*/  LDL R2, [R1+0x4] ;  /* 0x0000040001027983 */ /* 0x000ee80000100800 */
[----:B0-----:R-:W2:Y:S01]  /*15440*/  LDL R4, [R1+0x1c] ;  /* 0x00001c0001047983 */ /* 0x001ea20000100800 */
[----:B------:R-:W0:Y:S01]  /*15450*/  S2R R3, SR_TID.X ;  /* 0x0000000000037919 */ /* 0x000e220000002100 */
[----:B---3--:R-:W-:Y:S02]  /*15460*/  IMAD.MOV.U32 R5, RZ, RZ, R2 ;  /* 0x000000ffff057224 */ /* 0x008fe400078e0002 */
[----:B------:R-:W3:Y:S01]  /*15470*/  LDL R2, [R1+0x8] ;  /* 0x0000080001027983 */ /* 0x000ee20000100800 */
[----:B--2---:R-:W-:Y:S01]  /*15480*/  SHF.L.U32 R0, R4, 0x1f, RZ ;  /* 0x0000001f04007819 */ /* 0x004fe200000006ff */
[----:B------:R-:W-:Y:S01]  /*15490*/  BSSY B1, `(.L_x_1520) ;  /* 0x0000006000017945 */ /* 0x000fe20003800000 */
[----:B0-----:R-:W-:-:S04]  /*154a0*/  LOP3.LUT R3, R3, 0x7f, RZ, 0xc0, !PT ;  /* 0x0000007f03037812 */ /* 0x001fc800078ec0ff */
[----:B------:R-:W-:Y:S02]  /*154b0*/  ISETP.NE.AND P1, PT, R3, RZ, PT ;  /* 0x000000ff0300720c */ /* 0x000fe40003f25270 */
[----:B---3--:R-:W-:-:S04]  /*154c0*/  LEA R2, R2, R5, 0x3 ;  /* 0x0000000502027211 */ /* 0x008fc800078e18ff */
[----:B------:R-:W0:Y:S02]  /*154d0*/  SYNCS.PHASECHK.TRANS64.TRYWAIT P0, [R2+URZ+0x32460], R0 ;  /* 0x03246000020075a7 */ /* 0x000e24000800017f */
[----:B0-----:R-:W-:Y:S05]  /*154e0*/  @!P0 BRA `(.L_x_1521) ;  /* 0x0000005c00e08947 */ /* 0x001fea0003800000 */
.L_x_1697:
[----:B------:R-:W-:Y:S05]  /*154f0*/  BSYNC B1 ;  /* 0x0000000000017941 */ /* 0x000fea0003800000 */
.L_x_1520:
        /* <DEDUP_REMOVED lines=9> */
.L_x_1523:
[----:B------:R-:W-:Y:S05]  /*15590*/  BSYNC B1 ;  /* 0x0000000000017941 */ /* 0x000fea0003800000 */
.L_x_1522:
        /* <DEDUP_REMOVED lines=14> */
.L_x_1524:
        /* <DEDUP_REMOVED lines=16> */
.L_x_1525:
        /* <DEDUP_REMOVED lines=16> */
.L_x_1526:
        /* <DEDUP_REMOVED lines=16> */
.L_x_1527:
        /* <DEDUP_REMOVED lines=11> */
.L_x_1519:
[----:B------:R-:W-:Y:S05]  /*15a30*/  BSYNC B0 ;  /* 0x0000000000007941 */ /* 0x000fea0003800000 */
.L_x_1518:
[----:B0-----:R-:W3:Y:S01]  /*15a40*/  LDL.LU R4, [R1+0x7c] ;  /* 0x00007c0001047983 */ /* 0x001ee20000300800 */
[----:B------:R-:W-:Y:S01]  /*15a50*/  BSSY B0, `(.L_x_1528) ;  /* 0x000020f000007945 */ /* 0x000fe20003800000 */
[----:B---3--:R-:W-:-:S13]  /*15a60*/  ISETP.GE.AND P0, PT, R4, 0x61, PT ;  /* 0x000000610400780c */ /* 0x008fda0003f06270 */
        /* <DEDUP_REMOVED lines=48> */
.L_x_1534:
        /* <DEDUP_REMOVED lines=9> */
.L_x_1698:
[----:B------:R-:W-:Y:S05]  /*15e00*/  BSYNC B3 ;  /* 0x0000000000037941 */ /* 0x000fea0003800000 */
.L_x_1535:
        /* <DEDUP_REMOVED lines=9> */
.L_x_1538:
[----:B------:R-:W-:Y:S05]  /*15ea0*/  BSYNC B3 ;  /* 0x0000000000037941 */ /* 0x000fea0003800000 */
.L_x_1537:
        /* <DEDUP_REMOVED lines=14> */
.L_x_1539:
        /* <DEDUP_REMOVED lines=14> */
.L_x_1699:
[----:B------:R-:W-:Y:S05]  /*16070*/  BSYNC B3 ;  /* 0x0000000000037941 */ /* 0x000fea0003800000 */
.L_x_1540:
        /* <DEDUP_REMOVED lines=11> */
.L_x_1543:
[----:B------:R-:W-:Y:S05]  /*16130*/  BSYNC B3 ;  /* 0x0000000000037941 */ /* 0x000fea0003800000 */
.L_x_1542:
        /* <DEDUP_REMOVED lines=11> */
.L_x_1544:
        /* <DEDUP_REMOVED lines=16> */
.L_x_1545:
        /* <DEDUP_REMOVED lines=16> */
.L_x_1546:
        /* <DEDUP_REMOVED lines=16> */
.L_x_1547:
        /* <DEDUP_REMOVED lines=11> */
.L_x_1533:
[----:B------:R-:W-:Y:S05]  /*165a0*/  BSYNC B1 ;  /* 0x0000000000017941 */ /* 0x000fea0003800000 */
.L_x_1532:
[----:B------:R-:W2:Y:S02]  /*165b0*/  LDL.LU R4, [R1+0x38] ;  /* 0x0000380001047983 */ /* 0x000ea40000300800 */
[----:B--2---:R-:W-:-:S07]  /*165c0*/  VIADD R0, R4, 0xfffffffd ;  /* 0xfffffffd04007836 */ /* 0x004fce0000000000 */
.L_x_1531:
[----:B------:R-:W-:Y:S05]  /*165d0*/  BSYNC B2 ;  /* 0x0000000000027941 */ /* 0x000fea0003800000 */
.L_x_1530:
[----:B------:R-:W2:Y:S01]  /*165e0*/  LDL.LU R2, [R1+0x3c] ;  /* 0x00003c0001027983 */ /* 0x000ea20000300800 */
[----:B------:R-:W-:-:S05]  /*165f0*/  IMAD.MOV R6, RZ, RZ, -R6 ;  /* 0x000000ffff067224 */ /* 0x000fca00078e0a06 */
[----:B--2---:R-:W-:-:S13]  /*16600*/  ISETP.NE.AND P0, PT, R2, R6, PT ;  /* 0x000000060200720c */ /* 0x004fda0003f05270 */
[----:B------:R-:W-:Y:S05]  /*16610*/  @!P0 BRA `(.L_x_1529) ;  /* 0x0000001400488947 */ /* 0x000fea0003800000 */
.L_x_1580:
        /* <DEDUP_REMOVED lines=37> */
.L_x_1550:
        /* <DEDUP_REMOVED lines=9> */
.L_x_1700:
[----:B------:R-:W-:Y:S05]  /*16900*/  BSYNC B2 ;  /* 0x0000000000027941 */ /* 0x000fea0003800000 */
.L_x_1551:
        /* <DEDUP_REMOVED lines=9> */
.L_x_1554:
[----:B------:R-:W-:Y:S05]  /*169a0*/  BSYNC B2 ;  /* 0x0000000000027941 */ /* 0x000fea0003800000 */
.L_x_1553:
        /* <DEDUP_REMOVED lines=10> */
[----:B---3--:R-:W-:-:S03]  /*16a50*/  IMAD R4, R8, 0x60, R4 ;  /* 0x0000006008047824 */ /* 0x008fc600078e0204 */
[----:B------:R-:W-:Y:S01]  /*16a60*/  IADD3 R5, R5, 0x1c400, RZ ;  /* 0x0001c40005057810 */ /* 0x000fe20007ffe0ff */
[----:B------:R-:W-:-:S07]  /*16a70*/  VIADD R8, R3, 0x32430 ;  /* 0x0003243003087836 */ /* 0x000fce0000000000 */
.L_x_1555:
        /* <DEDUP_REMOVED lines=14> */
.L_x_1701:
[----:B------:R-:W-:Y:S05]  /*16b60*/  BSYNC B2 ;  /* 0x0000000000027941 */ /* 0x000fea0003800000 */
.L_x_1556:
        /* <DEDUP_REMOVED lines=11> */
.L_x_1559:
[----:B------:R-:W-:Y:S05]  /*16c20*/  BSYNC B2 ;  /* 0x0000000000027941 */ /* 0x000fea0003800000 */
.L_x_1558:
        /* <DEDUP_REMOVED lines=10> */
.L_x_1560:
        /* <DEDUP_REMOVED lines=16> */
.L_x_1561:
        /* <DEDUP_REMOVED lines=16> */
.L_x_1562:
        /* <DEDUP_REMOVED lines=16> */
.L_x_1563:
        /* <DEDUP_REMOVED lines=11> */
.L_x_1549:
[----:B------:R-:W-:Y:S05]  /*17080*/  BSYNC B1 ;  /* 0x0000000000017941 */ /* 0x000fea0003800000 */
.L_x_1548:
        /* <DEDUP_REMOVED lines=36> */
.L_x_1566:
        /* <DEDUP_REMOVED lines=9> */
.L_x_1702:
[----:B------:R-:W-:Y:S05]  /*17360*/  BSYNC B2 ;  /* 0x0000000000027941 */ /* 0x000fea0003800000 */
.L_x_1567:
        /* <DEDUP_REMOVED lines=9> */
.L_x_1570:
[----:B------:R-:W-:Y:S05]  /*17400*/  BSYNC B2 ;  /* 0x0000000000027941 */ /* 0x000fea0003800000 */
.L_x_1569:
        /* <DEDUP_REMOVED lines=14> */
.L_x_1571:
        /* <DEDUP_REMOVED lines=14> */
.L_x_1703:
[----:B------:R-:W-:Y:S05]  /*175d0*/  BSYNC B2 ;  /* 0x0000000000027941 */ /* 0x000fea0003800000 */
.L_x_1572:
        /* <DEDUP_REMOVED lines=11> */
.L_x_1575:
[----:B------:R-:W-:Y:S05]  /*17690*/  BSYNC B2 ;  /* 0x0000000000027941 */ /* 0x000fea0003800000 */
.L_x_1574:
        /* <DEDUP_REMOVED lines=11> */
.L_x_1576:
        /* <DEDUP_REMOVED lines=16> */
.L_x_1577:
        /* <DEDUP_REMOVED lines=16> */
.L_x_1578:
        /* <DEDUP_REMOVED lines=16> */
.L_x_1579:
        /* <DEDUP_REMOVED lines=11> */
.L_x_1565:
[----:B------:R-:W-:Y:S05]  /*17b00*/  BSYNC B1 ;  /* 0x0000000000017941 */ /* 0x000fea0003800000 */
.L_x_1564:
[C---:B------:R-:W-:Y:S01]  /*17b10*/  ISETP.GT.AND P0, PT, R0.reuse, 0x1, PT ;  /* 0x000000010000780c */ /* 0x040fe20003f04270 */
[----:B------:R-:W-:-:S12]  /*17b20*/  VIADD R0, R0, 0xfffffffe ;  /* 0xfffffffe00007836 */ /* 0x000fd80000000000 */
[----:B------:R-:W-:Y:S05]  /*17b30*/  @P0 BRA `(.L_x_1580) ;  /* 0xffffffe800b80947 */ /* 0x000fea000383ffff */
.L_x_1529:
[----:B------:R-:W-:Y:S05]  /*17b40*/  BSYNC B0 ;  /* 0x0000000000007941 */ /* 0x000fea0003800000 */
.L_x_1528:
[----:B------:R-:W3:Y:S04]  /*17b50*/  LDL.LU R4, [R1+0x8] ;  /* 0x0000080001047983 */ /* 0x000ee80000300800 */
[----:B------:R-:W2:Y:S01]  /*17b60*/  LDL.LU R3, [R1+0x1c] ;  /* 0x00001c0001037983 */ /* 0x000ea20000300800 */
[----:B------:R-:W1:Y:S01]  /*17b70*/  S2R R2, SR_TID.X ;  /* 0x0000000000027919 */ /* 0x000e620000002100 */
[----:B------:R-:W-:Y:S01]  /*17b80*/  BSSY B0, `(.L_x_1581) ;  /* 0x0000015000007945 */ /* 0x000fe20003800000 */
[----:B-1----:R-:W-:-:S04]  /*17b90*/  LOP3.LUT R2, R2, 0x7f, RZ, 0xc0, !PT ;  /* 0x0000007f02027812 */ /* 0x002fc800078ec0ff */
[----:B------:R-:W-:Y:S01]  /*17ba0*/  ISETP.NE.AND P1, PT, R2, RZ, PT ;  /* 0x000000ff0200720c */ /* 0x000fe20003f25270 */
[----:B---3--:R-:W-:-:S05]  /*17bb0*/  VIADD R0, R4, 0x1 ;  /* 0x0000000104007836 */ /* 0x008fca0000000000 */
        /* <DEDUP_REMOVED lines=11> */
[----:B--2---:R-:W2:Y:S04]  /*17c70*/  @P1 ATOMG.E.ADD.STRONG.GPU PT, R3, desc[UR60][R4.64], R3 ;  /* 0x00000003040319a8 */ /* 0x004ea800081ee1fc */
[----:B--2---:R1:W2:Y:S02]  /*17c80*/  SHFL.IDX PT, R3, R3, R2, 0x1f ;  /* 0x00001f0203037589 */ /* 0x0042a400000e0000 */
[----:B-1----:R-:W1:Y:S02]  /*17c90*/  S2R R2, SR_LTMASK ;  /* 0x0000000000027919 */ /* 0x002e640000003900 */
[----:B-1----:R-:W-:-:S06]  /*17ca0*/  LOP3.LUT R2, R2, UR4, RZ, 0xc0, !PT ;  /* 0x0000000402027c12 */ /* 0x002fcc000f8ec0ff */
[----:B------:R-:W2:Y:S02]  /*17cb0*/  POPC R2, R2 ;  /* 0x0000000200027309 */ /* 0x000ea40000000000 */
[----:B--2---:R-:W-:-:S07]  /*17cc0*/  IADD3 R16, R3, UR36, R2 ;  /* 0x0000002403107c10 */ /* 0x004fce000fffe002 */
.L_x_1582:
[----:B------:R-:W-:Y:S05]  /*17cd0*/  BSYNC B0 ;  /* 0x0000000000007941 */ /* 0x000fea0003800000 */
.L_x_1581:
[----:B------:R-:W-:-:S05]  /*17ce0*/  SEL R0, R0, RZ, P0 ;  /* 0x000000ff00007207 */ /* 0x000fca0000000000 */
[----:B------:R2:W-:Y:S02]  /*17cf0*/  STL [R1+0x8], R0 ;  /* 0x0000080001007387 */ /* 0x0005e40000100800 */
.L_x_1494:
[----:B------:R-:W-:Y:S05]  /*17d00*/  BSYNC B7 ;  /* 0x0000000000077941 */ /* 0x000fea0003800000 */
.L_x_1492:
[----:B--2---:R-:W2:Y:S02]  /*17d10*/  LDL R0, [R1+0x18] ;  /* 0x0000180001007983 */ /* 0x004ea40000100800 */
        /* <DEDUP_REMOVED lines=12> */
.L_x_1583:
[----:B------:R-:W0:Y:S01]  /*17de0*/  S2R R0, SR_TID.X ;  /* 0x0000000000007919 */ /* 0x000e220000002100 */
[----:B------:R-:W-:Y:S01]  /*17df0*/  UMOV UR4, 0xffffffff ;  /* 0xffffffff00047882 */ /* 0x000fe20000000000 */
[----:B0-----:R-:W-:-:S04]  /*17e00*/  LOP3.LUT R7, R0, 0x1f, RZ, 0xc0, !PT ;  /* 0x0000001f00077812 */ /* 0x001fc800078ec0ff */
        /* <DEDUP_REMOVED lines=32> */
[----:B------:R0:W1:Y:S02]  /*18010*/  SHFL.IDX PT, R6, R3, 0x1f, 0x1f ;  /* 0x03e01f0003067f89 */ /* 0x00006400000e0000 */
.L_x_1713:
[----:B------:R-:W-:Y:S02]  /*18020*/  ULDC UR4, c[0x0][0xd38] ;  /* 0x00034e0000047ab9 */ /* 0x000fe40000000800 */
[----:B------:R-:W-:-:S04]  /*18030*/  IMAD.U32 R16, RZ, RZ, UR4 ;  /* 0x00000004ff107e24 */ /* 0x000fc8000f8e00ff */
[----:B-1----:R-:W-:-:S04]  /*18040*/  IMAD R6, R6, R16, RZ ;  /* 0x0000001006067224 */ /* 0x002fc800078e02ff */
[----:B------:R-:W-:-:S05]  /*18050*/  IMAD.IADD R4, R4, 0x1, R6 ;  /* 0x0000000104047824 */ /* 0x000fca00078e0206 */
[----:B------:R-:W-:-:S13]  /*18060*/  ISETP.GT.AND P6, PT, R4, R0, PT ;  /* 0x000000000400720c */ /* 0x000fda0003fc4270 */
[----:B------:R-:W-:Y:S05]  /*18070*/  @P6 BRA `(.L_x_1586) ;  /* 0x00000000009c6947 */ /* 0x000fea0003800000 */
.L_x_1591:
        /* <DEDUP_REMOVED lines=14> */
.L_x_1589:
[----:B------:R-:W-:Y:S05]  /*18160*/  BSYNC B0 ;  /* 0x0000000000007941 */ /* 0x000fea0003800000 */
.L_x_1588:
        /* <DEDUP_REMOVED lines=18> */
.L_x_1721:
[----:B------:R-:W-:Y:S02]  /*18290*/  ULDC UR4, c[0x0][0xd38] ;  /* 0x00034e0000047ab9 */ /* 0x000fe40000000800 */
[----:B------:R-:W-:-:S04]  /*182a0*/  IMAD.U32 R16, RZ, RZ, UR4 ;  /* 0x00000004ff107e24 */ /* 0x000fc8000f8e00ff */
[----:B-1----:R-:W-:-:S04]  /*182b0*/  IMAD R6, R6, R16, RZ ;  /* 0x0000001006067224 */ /* 0x002fc800078e02ff */
[----:B------:R-:W-:-:S05]  /*182c0*/  IMAD.IADD R4, R6, 0x1, R4 ;  /* 0x0000000106047824 */ /* 0x000fca00078e0204 */
[----:B------:R-:W-:-:S13]  /*182d0*/  ISETP.GT.AND P6, PT, R4, R0, PT ;  /* 0x000000000400720c */ /* 0x000fda0003fc4270 */
[----:B------:R-:W-:Y:S05]  /*182e0*/  @!P6 BRA `(.L_x_1591) ;  /* 0xfffffffc0064e947 */ /* 0x000fea000383ffff */
.L_x_1586:
        /* <DEDUP_REMOVED lines=8> */
.L_x_1725:
[----:B------:R-:W-:Y:S01]  /*18370*/  ISETP.NE.AND P0, PT, R5, RZ, PT ;  /* 0x000000ff0500720c */ /* 0x000fe20003f05270 */
[----:B-1----:R-:W-:-:S12]  /*18380*/  IMAD.MOV.U32 R2, RZ, RZ, RZ ;  /* 0x000000ffff027224 */ /* 0x002fd800078e00ff */
[----:B------:R-:W-:Y:S05]  /*18390*/  @!P0 BRA `(.L_x_1593) ;  /* 0x0000000000108947 */ /* 0x000fea0003800000 */
[----:B------:R-:W-:Y:S01]  /*183a0*/  UMOV UR4, 0xffffffff ;  /* 0xffffffff00047882 */ /* 0x000fe20000000000 */
[----:B------:R-:W-:Y:S02]  /*183b0*/  VIADD R12, R4, 0xffffffff ;  /* 0xffffffff040c7836 */ /* 0x000fe40000000000 */
[----:B------:R-:W-:Y:S05]  /*183c0*/  BRA.DIV UR4, `(.L_x_1594) ;  /* 0x0000003e04107947 */ /* 0x000fea000b800000 */
[----:B------:R1:W3:Y:S02]  /*183d0*/  SHFL.IDX PT, R2, R3, R12, 0x1f ;  /* 0x00001f0c03027589 */ /* 0x0002e400000e0000 */
.L_x_1593:
        /* <DEDUP_REMOVED lines=31> */
.L_x_1587:
[----:B------:R-:W-:Y:S01]  /*185d0*/  UMOV UR4, URZ ;  /* 0x0000003f00047c82 */ /* 0x000fe20008000000 */
[----:B------:R-:W-:Y:S01]  /*185e0*/  UMOV UR5, URZ ;  /* 0x0000003f00057c82 */ /* 0x000fe20008000000 */
[----:B------:R-:W-:Y:S01]  /*185f0*/  ULDC UR6, c[0x0][0xd3c] ;  /* 0x00034f0000067ab9 */ /* 0x000fe20000000800 */
[----:B------:R-:W-:Y:S02]  /*18600*/  IMAD.MOV.U32 R16, RZ, RZ, R0 ;  /* 0x000000ffff107224 */ /* 0x000fe400078e0000 */
[----:B------:R-:W-:Y:S02]  /*18610*/  IMAD.U32 R17, RZ, RZ, UR4 ;  /* 0x00000004ff117e24 */ /* 0x000fe4000f8e00ff */
[----:B------:R-:W-:Y:S02]  /*18620*/  IMAD.U32 R18, RZ, RZ, UR5 ;  /* 0x00000005ff127e24 */ /* 0x000fe4000f8e00ff */
[----:B------:R-:W-:-:S07]  /*18630*/  IMAD.U32 R19, RZ, RZ, UR6 ;  /* 0x00000006ff137e24 */ /* 0x000fce000f8e00ff */
.L_x_1595:
        /* <DEDUP_REMOVED lines=12> */
.L_x_1584:
[----:B------:R-:W-:Y:S02]  /*18700*/  ULDC UR4, c[0x0][0xd3c] ;  /* 0x00034f0000047ab9 */ /* 0x000fe40000000800 */
[----:B---3--:R-:W-:-:S13]  /*18710*/  ISETP.GE.AND P0, PT, R19, UR4, PT ;  /* 0x0000000413007c0c */ /* 0x008fda000bf06270 */
[----:B------:R-:W-:Y:S05]  /*18720*/  @!P0 BRA `(.L_x_1596) ;  /* 0xffffff8c00148947 */ /* 0x000fea000383ffff */
[----:B------:R-:W-:Y:S05]  /*18730*/  BSYNC B8 ;  /* 0x0000000000087941 */ /* 0x000fea0003800000 */
.L_x_1450:
[----:B--2---:R-:W2:Y:S01]  /*18740*/  LDL.LU R0, [R1+0x68] ;  /* 0x0000680001007983 */ /* 0x004ea20000300800 */
[----:B------:R-:W-:Y:S01]  /*18750*/  BSSY B0, `(.L_x_1597) ;  /* 0x000000b000007945 */ /* 0x000fe20003800000 */
[----:B------:R-:W3:Y:S01]  /*18760*/  S2R R5, SR_CgaCtaId ;  /* 0x0000000000057919 */ /* 0x000ee20000008800 */
[----:B--2---:R-:W-:-:S05]  /*18770*/  VIADD R0, R0, 0x1 ;  /* 0x0000000100007836 */ /* 0x004fca0000000000 */
[----:B0-----:R-:W-:-:S04]  /*18780*/  LEA.HI R2, R0, R0, RZ, 0x1 ;  /* 0x0000000000027211 */ /* 0x001fc800078f08ff */
[----:B-1----:R-:W-:-:S05]  /*18790*/  LOP3.LUT R3, R2, 0xfffffffe, RZ, 0xc0, !PT ;  /* 0xfffffffe02037812 */ /* 0x002fca00078ec0ff */
[----:B------:R-:W-:Y:S01]  /*187a0*/  IMAD.IADD R3, R0, 0x1, -R3 ;  /* 0x0000000100037824 */ /* 0x000fe200078e0a03 */
[----:B------:R-:W-:-:S04]  /*187b0*/  MOV R0, 0x400 ;  /* 0x0000040000007802 */ /* 0x000fc80000000f00 */
[----:B---3--:R-:W-:Y:S02]  /*187c0*/  LEA R0, R5, R0, 0x18 ;  /* 0x0000000005007211 */ /* 0x008fe400078ec0ff */
[----:B------:R-:W-:-:S04]  /*187d0*/  SHF.L.U32 R3, R3, 0x1f, RZ ;  /* 0x0000001f03037819 */ /* 0x000fc800000006ff */
[----:B------:R-:W0:Y:S02]  /*187e0*/  SYNCS.PHASECHK.TRANS64.TRYWAIT P0, [R0+URZ+0x32420], R3 ;  /* 0x03242003000075a7 */ /* 0x000e24000800017f */
[----:B0-----:R-:W-:Y:S05]  /*187f0*/  @!P0 BRA `(.L_x_1598) ;  /* 0x00000038002c8947 */ /* 0x001fea0003800000 */
.L_x_1728:
[----:B------:R-:W-:Y:S05]  /*18800*/  BSYNC B0 ;  /* 0x0000000000007941 */ /* 0x000fea0003800000 */
.L_x_1597:
[----:B------:R-:W-:-:S03]  /*18810*/  UMOV UR4, 0xffffffff ;  /* 0xffffffff00047882 */ /* 0x000fc60000000000 */
[----:B------:R-:W-:Y:S05]  /*18820*/  BRA.DIV UR4, `(.L_x_1599) ;  /* 0x0000003a04347947 */ /* 0x000fea000b800000 */
[----:B------:R-:W1:Y:S02]  /*18830*/  S2R R2, SR_TID.X ;  /* 0x0000000000027919 */ /* 0x000e640000002100 */
[----:B-1----:R-:W-:-:S04]  /*18840*/  SHF.R.U32.HI R2, RZ, 0x5, R2 ;  /* 0x00000005ff027819 */ /* 0x002fc80000011602 */
[----:B------:R-:W-:-:S05]  /*18850*/  LOP3.LUT R2, R2, 0x3, RZ, 0xc0, !PT ;  /* 0x0000000302027812 */ /* 0x000fca00078ec0ff */
[----:B------:R1:W2:Y:S02]  /*18860*/  SHFL.IDX PT, R14, R2, RZ, 0x1f ;  /* 0x00001fff020e7589 */ /* 0x0002a400000e0000 */
.L_x_1731:
[----:B--2---:R-:W-:-:S13]  /*18870*/  ISETP.NE.AND P0, PT, R14, RZ, PT ;  /* 0x000000ff0e00720c */ /* 0x004fda0003f05270 */
[----:B------:R-:W-:Y:S05]  /*18880*/  @P0 BRA `(.L_x_1305) ;  /* 0x0000000000940947 */ /* 0x000fea0003800000 */
[----:B------:R-:W-:-:S03]  /*18890*/  UMOV UR4, 0xffffffff ;  /* 0xffffffff00047882 */ /* 0x000fc60000000000 */
[----:B------:R-:W-:Y:S05]  /*188a0*/  BRA.DIV UR4, `(.L_x_1600) ;  /* 0x0000003a04487947 */ /* 0x000fea000b800000 */
[----:B------:R-:W-:-:S13]  /*188b0*/  ELECT P6, URZ, PT ;  /* 0x00000000003f782f */ /* 0x000fda00038c0000 */
.L_x_1734:
[----:B------:R-:W-:Y:S05]  /*188c0*/  @!P6 BRA `(.L_x_1305) ;  /* 0x000000000084e947 */ /* 0x000fea0003800000 */
[----:B-1----:R-:W2:Y:S02]  /*188d0*/  LDL.LU R2, [R1+0x84] ;  /* 0x0000840001027983 */ /* 0x002ea40000300800 */
[----:B--2---:R-:W-:-:S04]  /*188e0*/  LOP3.LUT R2, R2, 0x2, RZ, 0xfc, !PT ;  /* 0x0000000202027812 */ /* 0x004fc800078efcff */
[----:B------:R-:W-:-:S13]  /*188f0*/  ISETP.NE.AND P2, PT, R2, 0x3, PT ;  /* 0x000000030200780c */ /* 0x000fda0003f45270 */
[----:B------:R-:W-:Y:S05]  /*18900*/  @!P2 BRA `(.L_x_1601) ;  /* 0x000000000004a947 */ /* 0x000fea0003800000 */
[----:B------:R-:W-:Y:S01]  /*18910*/  BPT.TRAP 0x1 ;  /* 0x000000040000795c */ /* 0x000fe20000300000 */
.L_x_1601:
        /* <DEDUP_REMOVED lines=14> */
.L_x_1735:
[----:B------:R-:W1:Y:S02]  /*18a00*/  SYNCS.PHASECHK.TRANS64.TRYWAIT P0, [R7+URZ], R2 ;  /* 0x00000002070075a7 */ /* 0x000e64000800017f */
[----:B-1----:R-:W-:Y:S05]  /*18a10*/  @!P0 BRA `(.L_x_1603) ;  /* 0x0000003800208947 */ /* 0x002fea0003800000 */
.L_x_1736:
[----:B------:R-:W-:Y:S05]  /*18a20*/  @!P2 BRA `(.L_x_1604) ;  /* 0x000000000004a947 */ /* 0x000fea0003800000 */
[----:B------:R-:W-:Y:S01]  /*18a30*/  BPT.TRAP 0x1 ;  /* 0x000000040000795c */ /* 0x000fe20000300000 */
.L_x_1604:
[----:B------:R-:W2:Y:S01]  /*18a40*/  LDL.LU R4, [R1+0x8] ;  /* 0x0000080001047983 */ /* 0x000ea20000300800 */
[----:B------:R-:W-:-:S05]  /*18a50*/  IADD3 R0, R0, 0x32460, RZ ;  /* 0x0003246000007810 */ /* 0x000fca0007ffe0ff */
[----:B--2---:R-:W-:-:S04]  /*18a60*/  IMAD R4, R4, 0x8, R0 ;  /* 0x0000000804047824 */ /* 0x004fc800078e0200 */
[----:B------:R-:W2:Y:S02]  /*18a70*/  SYNCS.PHASECHK.TRANS64.TRYWAIT P0, [R4+URZ], R5 ;  /* 0x00000005040075a7 */ /* 0x000ea4000800017f */
[----:B--2---:R-:W-:Y:S05]  /*18a80*/  @!P0 BRA `(.L_x_1605) ;  /* 0x0000003800188947 */ /* 0x004fea0003800000 */
.L_x_1737:
[----:B------:R-:W-:-:S07]  /*18a90*/  IMAD R3, R3, 0x8, R0 ;  /* 0x0000000803037824 */ /* 0x000fce00078e0200 */
.L_x_1606:
[----:B---3--:R3:W0:Y:S02]  /*18aa0*/  SYNCS.PHASECHK.TRANS64.TRYWAIT P0, [R3+URZ], R2 ;  /* 0x00000002030075a7 */ /* 0x008624000800017f */
[----:B0-----:R-:W-:Y:S05]  /*18ab0*/  @!P0 NANOSLEEP.SYNCS 0x989680 ;  /* 0x009896800000895d */ /* 0x001fea0003900000 */
[----:B------:R-:W0:Y:S02]  /*18ac0*/  @!P0 SYNCS.PHASECHK.TRANS64 P0, [R3+URZ], R2 ;  /* 0x00000002030085a7 */ /* 0x000e24000800007f */
[----:B0-----:R-:W-:Y:S05]  /*18ad0*/  @!P0 BRA `(.L_x_1606) ;  /* 0xfffffffc00f08947 */ /* 0x001fea000383ffff */
.L_x_1305:
[----:B------:R-:W-:Y:S05]  /*18ae0*/  BSYNC B9 ;  /* 0x0000000000097941 */ /* 0x000fea0003800000 */
.L_x_1302:
[----:B------:R-:W-:Y:S05]  /*18af0*/  EXIT ;  /* 0x000000000000794d */ /* 0x000fea0003800000 */
.L_x_1323:
[----:B0-----:R0:W1:Y:S02]  /*18b00*/  SYNCS.PHASECHK.TRANS64.TRYWAIT P6, [R94+URZ+0x32490], R108 ;  /* 0x0324906c5e0075a7 */ /* 0x00106400080c017f */
[----:B-1----:R-:W-:Y:S05]  /*18b10*/  @!P6 NANOSLEEP.SYNCS 0x989680 ;  /* 0x009896800000e95d */ /* 0x002fea0003900000 */
[----:B------:R-:W1:Y:S02]  /*18b20*/  @!P6 SYNCS.PHASECHK.TRANS64 P6, [R94+URZ+0x32490], R108 ;  /* 0x0324906c5e00e5a7 */ /* 0x000e6400080c007f */
[----:B-1----:R-:W-:Y:S05]  /*18b30*/  @!P6 BRA `(.L_x_1323) ;  /* 0xfffffffc00f0e947 */ /* 0x002fea000383ffff */
[----:B------:R-:W-:Y:S05]  /*18b40*/  BRA `(.L_x_1607) ;  /* 0xfffffea000007947 */ /* 0x000fea000383ffff */
.L_x_1341:
[----:B0-----:R0:W1:Y:S02]  /*18b50*/  SYNCS.PHASECHK.TRANS64.TRYWAIT P5, [R94+URZ+0x32490], R108 ;  /* 0x0324906c5e0075a7 */ /* 0x00106400080a017f */
[----:B-1----:R-:W-:Y:S05]  /*18b60*/  @!P5 NANOSLEEP.SYNCS 0x989680 ;  /* 0x009896800000d95d */ /* 0x002fea0003900000 */
[----:B------:R-:W1:Y:S02]  /*18b70*/  @!P5 SYNCS.PHASECHK.TRANS64 P5, [R94+URZ+0x32490], R108 ;  /* 0x0324906c5e00d5a7 */ /* 0x000e6400080a007f */
[----:B-1----:R-:W-:Y:S05]  /*18b80*/  @!P5 BRA `(.L_x_1341) ;  /* 0xfffffffc00f0d947 */ /* 0x002fea000383ffff */
[----:B------:R-:W-:Y:S05]  /*18b90*/  BRA `(.L_x_1608) ;  /* 0xfffffeb000487947 */ /* 0x000fea000383ffff */
.L_x_1350:
[----:B0-----:R0:W1:Y:S02]  /*18ba0*/  SYNCS.PHASECHK.TRANS64.TRYWAIT P4, [R94+URZ+0x32490], R108 ;  /* 0x0324906c5e0075a7 */ /* 0x001064000808017f */
[----:B-1----:R-:W-:Y:S05]  /*18bb0*/  @!P4 NANOSLEEP.SYNCS 0x989680 ;  /* 0x009896800000c95d */ /* 0x002fea0003900000 */
[----:B------:R-:W1:Y:S02]  /*18bc0*/  @!P4 SYNCS.PHASECHK.TRANS64 P4, [R94+URZ+0x32490], R108 ;  /* 0x0324906c5e00c5a7 */ /* 0x000e64000808007f */
[----:B-1----:R-:W-:Y:S05]  /*18bd0*/  @!P4 BRA `(.L_x_1350) ;  /* 0xfffffffc00f0c947 */ /* 0x002fea000383ffff */
[----:B------:R-:W-:Y:S05]  /*18be0*/  BRA `(.L_x_1609) ;  /* 0xfffffec000307947 */ /* 0x000fea000383ffff */
.L_x_1356:
[----:B-1----:R1:W2:Y:S02]  /*18bf0*/  SYNCS.PHASECHK.TRANS64.TRYWAIT P3, [R94+URZ+0x324b0], R108 ;  /* 0x0324b06c5e0075a7 */ /* 0x0022a4000806017f */
[----:B--2---:R-:W-:Y:S05]  /*18c00*/  @!P3 NANOSLEEP.SYNCS 0x989680 ;  /* 0x009896800000b95d */ /* 0x004fea0003900000 */
[----:B------:R-:W2:Y:S02]  /*18c10*/  @!P3 SYNCS.PHASECHK.TRANS64 P3, [R94+URZ+0x324b0], R108 ;  /* 0x0324b06c5e00b5a7 */ /* 0x000ea4000806007f */
[----:B--2---:R-:W-:Y:S05]  /*18c20*/  @!P3 BRA `(.L_x_1356) ;  /* 0xfffffffc00f0b947 */ /* 0x004fea000383ffff */
[----:B------:R-:W-:Y:S05]  /*18c30*/  BRA `(.L_x_1610) ;  /* 0xfffffec000bc7947 */ /* 0x000fea000383ffff */
.L_x_1364:
        /* <DEDUP_REMOVED lines=8> */
.L_x_1612:
[----:B------:R-:W-:Y:S05]  /*18cc0*/  BSYNC B0 ;  /* 0x0000000000007941 */ /* 0x000fea0003800000 */
.L_x_1611:
[----:B------:R-:W-:Y:S05]  /*18cd0*/  BRA `(.L_x_1613) ;  /* 0xfffffecc006c7947 */ /* 0x000fea000383ffff */
.L_x_1376:
        /* <DEDUP_REMOVED lines=8> */
.L_x_1615:
[----:B------:R-:W-:Y:S05]  /*18d60*/  BSYNC B1 ;  /* 0x0000000000017941 */ /* 0x000fea0003800000 */
.L_x_1614:
        /* <DEDUP_REMOVED lines=8> */
.L_x_1616:
[----:B------:R-:W-:Y:S02]  /*18df0*/  IMAD.MOV.U32 R13, RZ, RZ, R27 ;  /* 0x000000ffff0d7224 */ /* 0x000fe400078e001b */
[----:B------:R-:W-:-:S07]  /*18e00*/  IMAD.MOV.U32 R3, RZ, RZ, R14 ;  /* 0x000000ffff037224 */ /* 0x000fce00078e000e */
[----:B------:R-:W-:Y:S05]  /*18e10*/  WARPSYNC.COLLECTIVE R15, `(.L_x_1617) ;  /* 0x000000000f087348 */ /* 0x000fea0003c00000 */
[----:B------:R0:W1:Y:S02]  /*18e20*/  SHFL.IDX P6, R14, R13, R12, R11 ;  /* 0x0000000c0d0e7389 */ /* 0x00006400000c000b */
[----:B01----:R-:W-:Y:S01]  /*18e30*/  ENDCOLLECTIVE ;  /* 0x000000000000791b */ /* 0x003fe20003800000 */
.L_x_1617:
[----:B------:R-:W-:Y:S02]  /*18e40*/  IMAD.MOV.U32 R13, RZ, RZ, R26 ;  /* 0x000000ffff0d7224 */ /* 0x000fe400078e001a */
[----:B------:R-:W-:-:S07]  /*18e50*/  IMAD.MOV.U32 R4, RZ, RZ, R14 ;  /* 0x000000ffff047224 */ /* 0x000fce00078e000e */
[----:B------:R-:W-:Y:S05]  /*18e60*/  WARPSYNC.COLLECTIVE R15, `(.L_x_1618) ;  /* 0x000000000f087348 */ /* 0x000fea0003c00000 */
[----:B------:R0:W1:Y:S02]  /*18e70*/  SHFL.IDX P6, R14, R13, R12, R11 ;  /* 0x0000000c0d0e7389 */ /* 0x00006400000c000b */
[----:B01----:R-:W-:Y:S01]  /*18e80*/  ENDCOLLECTIVE ;  /* 0x000000000000791b */ /* 0x003fe20003800000 */
.L_x_1618:
[----:B------:R-:W-:Y:S05]  /*18e90*/  BRA `(.L_x_1619) ;  /* 0xfffffed000647947 */ /* 0x000fea000383ffff */
.L_x_1380:
[----:B0-----:R0:W1:Y:S02]  /*18ea0*/  SYNCS.PHASECHK.TRANS64.TRYWAIT P0, [R18+URZ+0x32400], R13 ;  /* 0x0324000d120075a7 */ /* 0x001064000800017f */
[----:B-1----:R-:W-:Y:S05]  /*18eb0*/  @!P0 NANOSLEEP.SYNCS 0x989680 ;  /* 0x009896800000895d */ /* 0x002fea0003900000 */
[----:B------:R-:W1:Y:S02]  /*18ec0*/  @!P0 SYNCS.PHASECHK.TRANS64 P0, [R18+URZ+0x32400], R13 ;  /* 0x0324000d120085a7 */ /* 0x000e64000800007f */
[----:B-1----:R-:W-:Y:S05]  /*18ed0*/  @!P0 BRA `(.L_x_1380) ;  /* 0xfffffffc00f08947 */ /* 0x002fea000383ffff */
[----:B------:R-:W-:Y:S05]  /*18ee0*/  BRA `(.L_x_1620) ;  /* 0xfffffed400787947 */ /* 0x000fea000383ffff */
.L_x_1388:
        /* <DEDUP_REMOVED lines=8> */
.L_x_1622:
[----:B------:R-:W-:Y:S05]  /*18f70*/  BSYNC B1 ;  /* 0x0000000000017941 */ /* 0x000fea0003800000 */
.L_x_1621:
        /* <DEDUP_REMOVED lines=8> */
.L_x_1623:
[----:B------:R-:W-:Y:S02]  /*19000*/  IMAD.MOV.U32 R13, RZ, RZ, R27 ;  /* 0x000000ffff0d7224 */ /* 0x000fe400078e001b */
[----:B------:R-:W-:-:S07]  /*19010*/  IMAD.MOV.U32 R3, RZ, RZ, R14 ;  /* 0x000000ffff037224 */ /* 0x000fce00078e000e */
[----:B------:R-:W-:Y:S05]  /*19020*/  WARPSYNC.COLLECTIVE R15, `(.L_x_1624) ;  /* 0x000000000f087348 */ /* 0x000fea0003c00000 */
[----:B------:R0:W1:Y:S02]  /*19030*/  SHFL.IDX P6, R14, R13, R12, R11 ;  /* 0x0000000c0d0e7389 */ /* 0x00006400000c000b */
[----:B01----:R-:W-:Y:S01]  /*19040*/  ENDCOLLECTIVE ;  /* 0x000000000000791b */ /* 0x003fe20003800000 */
.L_x_1624:
[----:B------:R-:W-:Y:S02]  /*19050*/  IMAD.MOV.U32 R13, RZ, RZ, R26 ;  /* 0x000000ffff0d7224 */ /* 0x000fe400078e001a */
[----:B------:R-:W-:-:S07]  /*19060*/  IMAD.MOV.U32 R20, RZ, RZ, R14 ;  /* 0x000000ffff147224 */ /* 0x000fce00078e000e */
[----:B------:R-:W-:Y:S05]  /*19070*/  WARPSYNC.COLLECTIVE R15, `(.L_x_1625) ;  /* 0x000000000f087348 */ /* 0x000fea0003c00000 */
[----:B------:R0:W1:Y:S02]  /*19080*/  SHFL.IDX P6, R14, R13, R12, R11 ;  /* 0x0000000c0d0e7389 */ /* 0x00006400000c000b */
[----:B01----:R-:W-:Y:S01]  /*19090*/  ENDCOLLECTIVE ;  /* 0x000000000000791b */ /* 0x003fe20003800000 */
.L_x_1625:
[----:B------:R-:W-:Y:S05]  /*190a0*/  BRA `(.L_x_1626) ;  /* 0xfffffedc00d87947 */ /* 0x000fea000383ffff */
.L_x_1392:
[----:B0-----:R0:W1:Y:S02]  /*190b0*/  SYNCS.PHASECHK.TRANS64.TRYWAIT P1, [R18+URZ+0x32400], R21 ;  /* 0x03240015120075a7 */ /* 0x001064000802017f */
[----:B-1----:R-:W-:Y:S05]  /*190c0*/  @!P1 NANOSLEEP.SYNCS 0x989680 ;  /* 0x009896800000995d */ /* 0x002fea0003900000 */
[----:B------:R-:W1:Y:S02]  /*190d0*/  @!P1 SYNCS.PHASECHK.TRANS64 P1, [R18+URZ+0x32400], R21 ;  /* 0x03240015120095a7 */ /* 0x000e64000802007f */
[----:B-1----:R-:W-:Y:S05]  /*190e0*/  @!P1 BRA `(.L_x_1392) ;  /* 0xfffffffc00f09947 */ /* 0x002fea000383ffff */
[----:B------:R-:W-:Y:S05]  /*190f0*/  BRA `(.L_x_1627) ;  /* 0xfffffee000b47947 */ /* 0x000fea000383ffff */
.L_x_1398:
[----:B---3--:R3:W0:Y:S02]  /*19100*/  SYNCS.PHASECHK.TRANS64.TRYWAIT P1, [R4+URZ+0x32430], R3 ;  /* 0x03243003040075a7 */ /* 0x008624000802017f */
[----:B0-----:R-:W-:Y:S05]  /*19110*/  @!P1 NANOSLEEP.SYNCS 0x989680 ;  /* 0x009896800000995d */ /* 0x001fea0003900000 */
[----:B------:R-:W0:Y:S02]  /*19120*/  @!P1 SYNCS.PHASECHK.TRANS64 P1, [R4+URZ+0x32430], R3 ;  /* 0x03243003040095a7 */ /* 0x000e24000802007f */
[----:B0-----:R-:W-:Y:S05]  /*19130*/  @!P1 BRA `(.L_x_1398) ;  /* 0xfffffffc00f09947 */ /* 0x001fea000383ffff */
[----:B------:R-:W-:Y:S05]  /*19140*/  BRA `(.L_x_1397) ;  /* 0xfffffeec00c07947 */ /* 0x000fea000383ffff */
.L_x_1400:
[----:B0-----:R0:W4:Y:S02]  /*19150*/  SYNCS.PHASECHK.TRANS64.TRYWAIT P1, [R18+URZ+0x32410], R5 ;  /* 0x03241005120075a7 */ /* 0x001124000802017f */
[----:B----4-:R-:W-:Y:S05]  /*19160*/  @!P1 NANOSLEEP.SYNCS 0x989680 ;  /* 0x009896800000995d */ /* 0x010fea0003900000 */
[----:B------:R-:W4:Y:S02]  /*19170*/  @!P1 SYNCS.PHASECHK.TRANS64 P1, [R18+URZ+0x32410], R5 ;  /* 0x03241005120095a7 */ /* 0x000f24000802007f */
[----:B----4-:R-:W-:Y:S05]  /*19180*/  @!P1 BRA `(.L_x_1400) ;  /* 0xfffffffc00f09947 */ /* 0x010fea000383ffff */
[----:B------:R-:W-:Y:S05]  /*19190*/  BRA `(.L_x_1628) ;  /* 0xfffffef000a87947 */ /* 0x000fea000383ffff */
.L_x_1405:
[----:B------:R0:W0:Y:S02]  /*191a0*/  SYNCS.PHASECHK.TRANS64.TRYWAIT P2, [R4+URZ+0x32450], R3 ;  /* 0x03245003040075a7 */ /* 0x000024000804017f */
[----:B0-----:R-:W-:Y:S05]  /*191b0*/  @!P2 NANOSLEEP.SYNCS 0x989680 ;  /* 0x009896800000a95d */ /* 0x001fea0003900000 */
[----:B------:R-:W0:Y:S02]  /*191c0*/  @!P2 SYNCS.PHASECHK.TRANS64 P2, [R4+URZ+0x32450], R3 ;  /* 0x032450030400a5a7 */ /* 0x000e24000804007f */
[----:B0-----:R-:W-:Y:S05]  /*191d0*/  @!P2 BRA `(.L_x_1405) ;  /* 0xfffffffc00f0a947 */ /* 0x001fea000383ffff */
[----:B------:R-:W-:Y:S05]  /*191e0*/  BRA `(.L_x_1404) ;  /* 0xfffffef000c87947 */ /* 0x000fea000383ffff */
.L_x_1410:
[----:B-1----:R1:W2:Y:S02]  /*191f0*/  SYNCS.PHASECHK.TRANS64.TRYWAIT P3, [R5+URZ+0x32430], R0 ;  /* 0x03243000050075a7 */ /* 0x0022a4000806017f */
[----:B--2---:R-:W-:Y:S05]  /*19200*/  @!P3 NANOSLEEP.SYNCS 0x989680 ;  /* 0x009896800000b95d */ /* 0x004fea0003900000 */
[----:B------:R-:W2:Y:S02]  /*19210*/  @!P3 SYNCS.PHASECHK.TRANS64 P3, [R5+URZ+0x32430], R0 ;  /* 0x032430000500b5a7 */ /* 0x000ea4000806007f */
[----:B--2---:R-:W-:Y:S05]  /*19220*/  @!P3 BRA `(.L_x_1410) ;  /* 0xfffffffc00f0b947 */ /* 0x004fea000383ffff */
[----:B------:R-:W-:Y:S05]  /*19230*/  BRA `(.L_x_1409) ;  /* 0xffffff1400c07947 */ /* 0x000fea000383ffff */
.L_x_1415:
[----:B---3--:R3:W4:Y:S02]  /*19240*/  SYNCS.PHASECHK.TRANS64.TRYWAIT P3, [R5+URZ+0x32450], R0 ;  /* 0x03245000050075a7 */ /* 0x008724000806017f */
[----:B----4-:R-:W-:Y:S05]  /*19250*/  @!P3 NANOSLEEP.SYNCS 0x989680 ;  /* 0x009896800000b95d */ /* 0x010fea0003900000 */
[----:B------:R-:W4:Y:S02]  /*19260*/  @!P3 SYNCS.PHASECHK.TRANS64 P3, [R5+URZ+0x32450], R0 ;  /* 0x032450000500b5a7 */ /* 0x000f24000806007f */
[----:B----4-:R-:W-:Y:S05]  /*19270*/  @!P3 BRA `(.L_x_1415) ;  /* 0xfffffffc00f0b947 */ /* 0x010fea000383ffff */
[----:B------:R-:W-:Y:S05]  /*19280*/  BRA `(.L_x_1414) ;  /* 0xffffff18006c7947 */ /* 0x000fea000383ffff */
.L_x_1430:
[----:B------:R-:W-:Y:S02]  /*19290*/  IMAD.MOV.U32 R13, RZ, RZ, R4 ;  /* 0x000000ffff0d7224 */ /* 0x000fe400078e0004 */
[----:B------:R-:W-:Y:S02]  /*192a0*/  IMAD.MOV.U32 R12, RZ, RZ, RZ ;  /* 0x000000ffff0c7224 */ /* 0x000fe400078e00ff */
[----:B------:R-:W-:Y:S02]  /*192b0*/  IMAD.MOV.U32 R11, RZ, RZ, 0x181f ;  /* 0x0000181fff0b7424 */ /* 0x000fe400078e00ff */
[----:B------:R-:W-:-:S07]  /*192c0*/  IMAD.MOV.U32 R15, RZ, RZ, -0x1 ;  /* 0xffffffffff0f7424 */ /* 0x000fce00078e00ff */
[----:B01----:R-:W-:Y:S05]  /*192d0*/  WARPSYNC.COLLECTIVE R15, `(.L_x_1629) ;  /* 0x000000000f087348 */ /* 0x003fea0003c00000 */
[----:B------:R2:W3:Y:S02]  /*192e0*/  SHFL.IDX P6, R14, R13, R12, R11 ;  /* 0x0000000c0d0e7389 */ /* 0x0004e400000c000b */
[----:B0123--:R-:W-:Y:S01]  /*192f0*/  ENDCOLLECTIVE ;  /* 0x000000000000791b */ /* 0x00ffe20003800000 */
.L_x_1629:
[----:B------:R-:W-:Y:S01]  /*19300*/  MOV R13, R3 ;  /* 0x00000003000d7202 */ /* 0x000fe20000000f00 */
[----:B------:R-:W-:-:S07]  /*19310*/  IMAD.MOV.U32 R0, RZ, RZ, R14 ;  /* 0x000000ffff007224 */ /* 0x000fce00078e000e */
[----:B------:R-:W-:Y:S05]  /*19320*/  WARPSYNC.COLLECTIVE R15, `(.L_x_1630) ;  /* 0x000000000f087348 */ /* 0x000fea0003c00000 */
[----:B------:R0:W1:Y:S02]  /*19330*/  SHFL.IDX P6, R14, R13, R12, R11 ;  /* 0x0000000c0d0e7389 */ /* 0x00006400000c000b */
[----:B01----:R-:W-:Y:S01]  /*19340*/  ENDCOLLECTIVE ;  /* 0x000000000000791b */ /* 0x003fe20003800000 */
.L_x_1630:
[----:B------:R-:W-:Y:S05]  /*19350*/  BRA `(.L_x_1631) ;  /* 0xffffff6c004c7947 */ /* 0x000fea000383ffff */
.L_x_1433:
        /* <DEDUP_REMOVED lines=8> */
.L_x_1633:
[----:B------:R-:W-:Y:S05]  /*193e0*/  BSYNC B1 ;  /* 0x0000000000017941 */ /* 0x000fea0003800000 */
.L_x_1632:
        /* <DEDUP_REMOVED lines=8> */
.L_x_1634:
[----:B------:R-:W-:Y:S05]  /*19470*/  BRA `(.L_x_1635) ;  /* 0xffffff6c00807947 */ /* 0x000fea000383ffff */
.L_x_1436:
        /* <DEDUP_REMOVED lines=8> */
.L_x_1637:
[----:B------:R-:W-:Y:S05]  /*19500*/  BSYNC B1 ;  /* 0x0000000000017941 */ /* 0x000fea0003800000 */
.L_x_1636:
        /* <DEDUP_REMOVED lines=8> */
.L_x_1638:
[----:B------:R-:W-:Y:S05]  /*19590*/  BRA `(.L_x_1639) ;  /* 0xffffff6c00b07947 */ /* 0x000fea000383ffff */
.L_x_1439:
[----:B------:R-:W-:Y:S01]  /*195a0*/  BSSY B1, `(.L_x_1640) ;  /* 0x0000008000017945 */ /* 0x000fe20003800000 */
[----:B0-----:R-:W-:Y:S02]  /*195b0*/  IMAD.MOV.U32 R13, RZ, RZ, R4 ;  /* 0x000000ffff0d7224 */ /* 0x001fe400078e0004 */
[----:B------:R-:W-:Y:S02]  /*195c0*/  IMAD.MOV.U32 R12, RZ, RZ, 0x3 ;  /* 0x00000003ff0c7424 */ /* 0x000fe400078e00ff */
[----:B------:R-:W-:Y:S02]  /*195d0*/  IMAD.MOV.U32 R11, RZ, RZ, 0x181f ;  /* 0x0000181fff0b7424 */ /* 0x000fe400078e00ff */
[----:B------:R-:W-:-:S07]  /*195e0*/  IMAD.MOV.U32 R15, RZ, RZ, -0x1 ;  /* 0xffffffffff0f7424 */ /* 0x000fce00078e00ff */
[----:B-1234-:R-:W-:Y:S05]  /*195f0*/  WARPSYNC.COLLECTIVE R15, `(.L_x_1641) ;  /* 0x000000000f087348 */ /* 0x01efea0003c00000 */
[----:B------:R0:W0:Y:S02]  /*19600*/  SHFL.IDX P6, R14, R13, R12, R11 ;  /* 0x0000000c0d0e7389 */ /* 0x00002400000c000b */
[----:B01234-:R-:W-:Y:S01]  /*19610*/  ENDCOLLECTIVE ;  /* 0x000000000000791b */ /* 0x01ffe20003800000 */
.L_x_1641:
[----:B------:R-:W-:Y:S05]  /*19620*/  BSYNC B1 ;  /* 0x0000000000017941 */ /* 0x000fea0003800000 */
.L_x_1640:
        /* <DEDUP_REMOVED lines=8> */
.L_x_1642:
[----:B------:R-:W-:Y:S05]  /*196b0*/  BRA `(.L_x_1643) ;  /* 0xffffff6c00e07947 */ /* 0x000fea000383ffff */
.L_x_1456:
        /* <DEDUP_REMOVED lines=11> */
.L_x_1645:
[----:B------:R-:W-:Y:S05]  /*19770*/  BSYNC B1 ;  /* 0x0000000000017941 */ /* 0x000fea0003800000 */
.L_x_1644:
[----:B------:R-:W-:Y:S05]  /*19780*/  BRA `(.L_x_1646) ;  /* 0xffffff8000c47947 */ /* 0x000fea000383ffff */
.L_x_1458:
[----:B------:R-:W-:Y:S01]  /*19790*/  BSSY B1, `(.L_x_1647) ;  /* 0x0000006000017945 */ /* 0x000fe20003800000 */
[----:B------:R-:W-:-:S07]  /*197a0*/  IMAD.MOV.U32 R15, RZ, RZ, -0x1 ;  /* 0xffffffffff0f7424 */ /* 0x000fce00078e00ff */
[----:B0-----:R-:W-:Y:S05]  /*197b0*/  WARPSYNC.COLLECTIVE R15, `(.L_x_1648) ;  /* 0x000000000f0c7348 */ /* 0x001fea0003c00000 */
[----:B------:R-:W-:Y:S02]  /*197c0*/  ELECT P6, UR62, PT ;  /* 0x00000000003e782f */ /* 0x000fe400038c0000 */
[----:B------:R-:W-:Y:S01]  /*197d0*/  MOV R14, UR62 ;  /* 0x0000003e000e7c02 */ /* 0x000fe20008000f00 */
[----:B0-----:R-:W-:Y:S10]  /*197e0*/  ENDCOLLECTIVE ;  /* 0x000000000000791b */ /* 0x001ff40003800000 */
.L_x_1648:
[----:B------:R-:W-:Y:S05]  /*197f0*/  BSYNC B1 ;  /* 0x0000000000017941 */ /* 0x000fea0003800000 */
.L_x_1647:
[----:B------:R-:W-:Y:S05]  /*19800*/  BRA `(.L_x_1457) ;  /* 0xffffff8000bc7947 */ /* 0x000fea000383ffff */
.L_x_1460:
[----:B0-----:R-:W2:Y:S02]  /*19810*/  LDL R4, [R1+0x4] ;  /* 0x0000040001047983 */ /* 0x001ea40000100800 */
[----:B--2---:R0:W1:Y:S02]  /*19820*/  SYNCS.PHASECHK.TRANS64.TRYWAIT P0, [R4+URZ+0x32420], R3 ;  /* 0x03242003040075a7 */ /* 0x004064000800017f */
[----:B-1----:R-:W-:Y:S05]  /*19830*/  @!P0 NANOSLEEP.SYNCS 0x989680 ;  /* 0x009896800000895d */ /* 0x002fea0003900000 */
[----:B------:R-:W1:Y:S02]  /*19840*/  @!P0 SYNCS.PHASECHK.TRANS64 P0, [R4+URZ+0x32420], R3 ;  /* 0x03242003040085a7 */ /* 0x000e64000800007f */
[----:B-1----:R-:W-:Y:S05]  /*19850*/  @!P0 BRA `(.L_x_1460) ;  /* 0xfffffffc00ec8947 */ /* 0x002fea000383ffff */
[----:B------:R-:W-:Y:S05]  /*19860*/  BRA `(.L_x_1649) ;  /* 0xffffff8000cc7947 */ /* 0x000fea000383ffff */
.L_x_1464:
[----:B0-----:R0:W1:Y:S02]  /*19870*/  SYNCS.PHASECHK.TRANS64.TRYWAIT P0, [R3+URZ+0x324a0], R8 ;  /* 0x0324a008030075a7 */ /* 0x001064000800017f */
[----:B-1----:R-:W-:Y:S05]  /*19880*/  @!P0 NANOSLEEP.SYNCS 0x989680 ;  /* 0x009896800000895d */ /* 0x002fea0003900000 */
[----:B------:R-:W1:Y:S02]  /*19890*/  @!P0 SYNCS.PHASECHK.TRANS64 P0, [R3+URZ+0x324a0], R8 ;  /* 0x0324a008030085a7 */ /* 0x000e64000800007f */
[----:B-1----:R-:W-:Y:S05]  /*198a0*/  @!P0 BRA `(.L_x_1464) ;  /* 0xfffffffc00f08947 */ /* 0x002fea000383ffff */
[----:B------:R-:W-:Y:S05]  /*198b0*/  BRA `(.L_x_1650) ;  /* 0xffffff8000f47947 */ /* 0x000fea000383ffff */
.L_x_1469:
[----:B-1----:R1:W2:Y:S02]  /*198c0*/  SYNCS.PHASECHK.TRANS64.TRYWAIT P0, [R3+URZ+0x324c0], R8 ;  /* 0x0324c008030075a7 */ /* 0x0022a4000800017f */
[----:B--2---:R-:W-:Y:S05]  /*198d0*/  @!P0 NANOSLEEP.SYNCS 0x989680 ;  /* 0x009896800000895d */ /* 0x004fea0003900000 */
[----:B------:R-:W2:Y:S02]  /*198e0*/  @!P0 SYNCS.PHASECHK.TRANS64 P0, [R3+URZ+0x324c0], R8 ;  /* 0x0324c008030085a7 */ /* 0x000ea4000800007f */
[----:B--2---:R-:W-:Y:S05]  /*198f0*/  @!P0 BRA `(.L_x_1469) ;  /* 0xfffffffc00f08947 */ /* 0x004fea000383ffff */
[----:B------:R-:W-:Y:S05]  /*19900*/  BRA `(.L_x_1651) ;  /* 0xffffff8400787947 */ /* 0x000fea000383ffff */
.L_x_1479:
[----:B0-----:R0:W1:Y:S02]  /*19910*/  SYNCS.PHASECHK.TRANS64.TRYWAIT P1, [R4+URZ+0x324a0], R5 ;  /* 0x0324a005040075a7 */ /* 0x001064000802017f */
[----:B-1----:R-:W-:Y:S05]  /*19920*/  @!P1 NANOSLEEP.SYNCS 0x989680 ;  /* 0x009896800000995d */ /* 0x002fea0003900000 */
[----:B------:R-:W1:Y:S02]  /*19930*/  @!P1 SYNCS.PHASECHK.TRANS64 P1, [R4+URZ+0x324a0], R5 ;  /* 0x0324a005040095a7 */ /* 0x000e64000802007f */
[----:B-1----:R-:W-:Y:S05]  /*19940*/  @!P1 BRA `(.L_x_1479) ;  /* 0xfffffffc00f09947 */ /* 0x002fea000383ffff */
[----:B------:R-:W-:Y:S05]  /*19950*/  BRA `(.L_x_1652) ;  /* 0xffffff8c00107947 */ /* 0x000fea000383ffff */
.L_x_1484:
[----:B-1----:R1:W2:Y:S02]  /*19960*/  SYNCS.PHASECHK.TRANS64.TRYWAIT P1, [R4+URZ+0x324c0], R5 ;  /* 0x0324c005040075a7 */ /* 0x0022a4000802017f */
[----:B--2---:R-:W-:Y:S05]  /*19970*/  @!P1 NANOSLEEP.SYNCS 0x989680 ;  /* 0x009896800000995d */ /* 0x004fea0003900000 */
[----:B------:R-:W2:Y:S02]  /*19980*/  @!P1 SYNCS.PHASECHK.TRANS64 P1, [R4+URZ+0x324c0], R5 ;  /* 0x0324c005040095a7 */ /* 0x000ea4000802007f */
[----:B--2---:R-:W-:Y:S05]  /*19990*/  @!P1 BRA `(.L_x_1484) ;  /* 0xfffffffc00f09947 */ /* 0x004fea000383ffff */
[----:B------:R-:W-:Y:S05]  /*199a0*/  BRA `(.L_x_1653) ;  /* 0xffffff8c00907947 */ /* 0x000fea000383ffff */
.L_x_1500:
        /* <DEDUP_REMOVED lines=11> */
.L_x_1655:
[----:B------:R-:W-:Y:S05]  /*19a60*/  BSYNC B0 ;  /* 0x0000000000007941 */ /* 0x000fea0003800000 */
.L_x_1654:
[----:B------:R-:W-:Y:S05]  /*19a70*/  BRA `(.L_x_1656) ;  /* 0xffffff9800847947 */ /* 0x000fea000383ffff */
.L_x_1502:
[----:B------:R-:W-:Y:S01]  /*19a80*/  BSSY B0, `(.L_x_1657) ;  /* 0x0000006000007945 */ /* 0x000fe20003800000 */
[----:B------:R-:W-:-:S07]  /*19a90*/  IMAD.MOV.U32 R15, RZ, RZ, -0x1 ;  /* 0xffffffffff0f7424 */ /* 0x000fce00078e00ff */
[----:B0-----:R-:W-:Y:S05]  /*19aa0*/  WARPSYNC.COLLECTIVE R15, `(.L_x_1658) ;  /* 0x000000000f0c7348 */ /* 0x001fea0003c00000 */
[----:B------:R-:W-:Y:S02]  /*19ab0*/  ELECT P6, UR62, PT ;  /* 0x00000000003e782f */ /* 0x000fe400038c0000 */
[----:B------:R-:W-:Y:S01]  /*19ac0*/  MOV R14, UR62 ;  /* 0x0000003e000e7c02 */ /* 0x000fe20008000f00 */
[----:B0-----:R-:W-:Y:S10]  /*19ad0*/  ENDCOLLECTIVE ;  /* 0x000000000000791b */ /* 0x001ff40003800000 */
.L_x_1658:
[----:B------:R-:W-:Y:S05]  /*19ae0*/  BSYNC B0 ;  /* 0x0000000000007941 */ /* 0x000fea0003800000 */
.L_x_1657:
[----:B------:R-:W-:Y:S05]  /*19af0*/  BRA `(.L_x_1659) ;  /* 0xffffff9800907947 */ /* 0x000fea000383ffff */
.L_x_1504:
[----:B0-----:R0:W1:Y:S02]  /*19b00*/  SYNCS.PHASECHK.TRANS64.TRYWAIT P0, [R0+URZ+0x32440], R2 ;  /* 0x03244002000075a7 */ /* 0x001064000800017f */
[----:B-1----:R-:W-:Y:S05]  /*19b10*/  @!P0 NANOSLEEP.SYNCS 0x989680 ;  /* 0x009896800000895d */ /* 0x002fea0003900000 */
[----:B------:R-:W1:Y:S02]  /*19b20*/  @!P0 SYNCS.PHASECHK.TRANS64 P0, [R0+URZ+0x32440], R2 ;  /* 0x03244002000085a7 */ /* 0x000e64000800007f */
[----:B-1----:R-:W-:Y:S05]  /*19b30*/  @!P0 BRA `(.L_x_1504) ;  /* 0xfffffffc00f08947 */ /* 0x002fea000383ffff */
[----:B------:R-:W-:Y:S05]  /*19b40*/  BRA `(.L_x_1660) ;  /* 0xffffff9800fc7947 */ /* 0x000fea000383ffff */
.L_x_1508:
[----:B------:R0:W5:Y:S01]  /*19b50*/  LDL R6, [R1+0x44] ;  /* 0x0000440001067983 */ /* 0x0001620000100800 */
[----:B------:R-:W-:Y:S01]  /*19b60*/  MOV R13, R2 ;  /* 0x00000002000d7202 */ /* 0x000fe20000000f00 */
[----:B------:R-:W-:Y:S02]  /*19b70*/  IMAD.MOV.U32 R12, RZ, RZ, RZ ;  /* 0x000000ffff0c7224 */ /* 0x000fe400078e00ff */
[----:B------:R-:W-:Y:S02]  /*19b80*/  IMAD.MOV.U32 R11, RZ, RZ, 0x181f ;  /* 0x0000181fff0b7424 */ /* 0x000fe400078e00ff */
[----:B------:R-:W-:Y:S02]  /*19b90*/  IMAD.MOV.U32 R15, RZ, RZ, -0x1 ;  /* 0xffffffffff0f7424 */ /* 0x000fe400078e00ff */
[----:B0-----:R-:W-:-:S07]  /*19ba0*/  IMAD.IADD R17, R8, 0x1, R17 ;  /* 0x0000000108117824 */ /* 0x001fce00078e0211 */
[----:B-----5:R-:W-:Y:S05]  /*19bb0*/  WARPSYNC.COLLECTIVE R15, `(.L_x_1661) ;  /* 0x000000000f087348 */ /* 0x020fea0003c00000 */
[----:B------:R0:W1:Y:S02]  /*19bc0*/  SHFL.IDX P6, R14, R13, R12, R11 ;  /* 0x0000000c0d0e7389 */ /* 0x00006400000c000b */
[----:B01---5:R-:W-:Y:S01]  /*19bd0*/  ENDCOLLECTIVE ;  /* 0x000000000000791b */ /* 0x023fe20003800000 */
.L_x_1661:
[----:B------:R-:W-:-:S05]  /*19be0*/  VIADD R8, R17, 0x10 ;  /* 0x0000001011087836 */ /* 0x000fca0000000000 */
[----:B------:R0:W-:Y:S01]  /*19bf0*/  STL [R1+0x4c], R8 ;  /* 0x00004c0801007387 */ /* 0x0001e20000100800 */
[----:B------:R-:W-:Y:S02]  /*19c00*/  IMAD.MOV.U32 R13, RZ, RZ, R3 ;  /* 0x000000ffff0d7224 */ /* 0x000fe400078e0003 */
[----:B------:R-:W-:-:S07]  /*19c10*/  IMAD.MOV.U32 R4, RZ, RZ, R14 ;  /* 0x000000ffff047224 */ /* 0x000fce00078e000e */
[----:B0-----:R-:W-:Y:S05]  /*19c20*/  WARPSYNC.COLLECTIVE R15, `(.L_x_1662) ;  /* 0x000000000f087348 */ /* 0x001fea0003c00000 */
[----:B------:R1:W2:Y:S02]  /*19c30*/  SHFL.IDX P6, R14, R13, R12, R11 ;  /* 0x0000000c0d0e7389 */ /* 0x0002a400000c000b */
[----:B012---:R-:W-:Y:S01]  /*19c40*/  ENDCOLLECTIVE ;  /* 0x000000000000791b */ /* 0x007fe20003800000 */
.L_x_1662:
[----:B------:R-:W-:Y:S02]  /*19c50*/  IMAD.MOV.U32 R13, RZ, RZ, R2 ;  /* 0x000000ffff0d7224 */ /* 0x000fe400078e0002 */
[----:B------:R-:W-:Y:S02]  /*19c60*/  IMAD.MOV.U32 R12, RZ, RZ, 0x1 ;  /* 0x00000001ff0c7424 */ /* 0x000fe400078e00ff */
[----:B------:R-:W-:-:S07]  /*19c70*/  IMAD.MOV.U32 R5, RZ, RZ, R14 ;  /* 0x000000ffff057224 */ /* 0x000fce00078e000e */
[----:B------:R-:W-:Y:S05]  /*19c80*/  WARPSYNC.COLLECTIVE R15, `(.L_x_1663) ;  /* 0x000000000f087348 */ /* 0x000fea0003c00000 */
[----:B------:R0:W1:Y:S02]  /*19c90*/  SHFL.IDX P6, R14, R13, R12, R11 ;  /* 0x0000000c0d0e7389 */ /* 0x00006400000c000b */
[----:B01----:R-:W-:Y:S01]  /*19ca0*/  ENDCOLLECTIVE ;  /* 0x000000000000791b */ /* 0x003fe20003800000 */
.L_x_1663:
[----:B------:R-:W-:Y:S02]  /*19cb0*/  IMAD.MOV.U32 R13, RZ, RZ, R3 ;  /* 0x000000ffff0d7224 */ /* 0x000fe400078e0003 */
[----:B------:R-:W-:Y:S02]  /*19cc0*/  IMAD R0, R6, R7, RZ ;  /* 0x0000000706007224 */ /* 0x000fe400078e02ff */
[----:B------:R-:W-:-:S07]  /*19cd0*/  IMAD.MOV.U32 R7, RZ, RZ, R14 ;  /* 0x000000ffff077224 */ /* 0x000fce00078e000e */
[----:B------:R-:W-:Y:S05]  /*19ce0*/  WARPSYNC.COLLECTIVE R15, `(.L_x_1664) ;  /* 0x000000000f087348 */ /* 0x000fea0003c00000 */
[----:B------:R0:W1:Y:S02]  /*19cf0*/  SHFL.IDX P6, R14, R13, R12, R11 ;  /* 0x0000000c0d0e7389 */ /* 0x00006400000c000b */
[----:B01----:R-:W-:Y:S01]  /*19d00*/  ENDCOLLECTIVE ;  /* 0x000000000000791b */ /* 0x003fe20003800000 */
.L_x_1664:
        /* <DEDUP_REMOVED lines=13> */
.L_x_1665:
        /* <DEDUP_REMOVED lines=12> */
.L_x_1666:
        /* <DEDUP_REMOVED lines=17> */
.L_x_1667:
        /* <DEDUP_REMOVED lines=10> */
.L_x_1668:
        /* <DEDUP_REMOVED lines=13> */
.L_x_1669:
        /* <DEDUP_REMOVED lines=10> */
.L_x_1670:
[----:B------:R-:W-:Y:S01]  /*1a1c0*/  @!PT LDS RZ, [RZ] ;  /* 0x00000000fffff984 */ /* 0x000fe20000000800 */
[----:B------:R-:W-:Y:S01]  /*1a1d0*/  @!PT LDS RZ, [RZ] ;  /* 0x00000000fffff984 */ /* 0x000fe20000000800 */
[----:B------:R-:W-:Y:S01]  /*1a1e0*/  @!PT LDS RZ, [RZ] ;  /* 0x00000000fffff984 */ /* 0x000fe20000000800 */
[----:B------:R0:W-:Y:S01]  /*1a1f0*/  @!P1 LDGSTS.E.BYPASS.LTC128B.128 [R9+0x19c00], desc[UR60][R4.64], !P0 ;  /* 0x19c0000004099fae */ /* 0x0001e2000c101d7c */
[----:B------:R-:W-:Y:S01]  /*1a200*/  ISETP.GE.AND P1, PT, R7, R0, PT ;  /* 0x000000000700720c */ /* 0x000fe20003f26270 */
[----:B------:R-:W-:-:S05]  /*1a210*/  VIADD R7, R17, 0x50 ;  /* 0x0000005011077836 */ /* 0x000fca0000000000 */
[----:B------:R1:W-:Y:S01]  /*1a220*/  STL [R1+0x70], R7 ;  /* 0x0000700701007387 */ /* 0x0003e20000100800 */
[----:B------:R-:W-:Y:S01]  /*1a230*/  IMAD.MOV.U32 R13, RZ, RZ, R2 ;  /* 0x000000ffff0d7224 */ /* 0x000fe200078e0002 */
[----:B------:R-:W-:Y:S01]  /*1a240*/  MOV R12, 0x5 ;  /* 0x00000005000c7802 */ /* 0x000fe20000000f00 */
[----:B0-----:R-:W-:-:S07]  /*1a250*/  IMAD.MOV.U32 R4, RZ, RZ, R14 ;  /* 0x000000ffff047224 */ /* 0x001fce00078e000e */
[----:B-1----:R-:W-:Y:S05]  /*1a260*/  WARPSYNC.COLLECTIVE R15, `(.L_x_1671) ;  /* 0x000000000f087348 */ /* 0x002fea0003c00000 */
[----:B------:R0:W2:Y:S02]  /*1a270*/  SHFL.IDX P6, R14, R13, R12, R11 ;  /* 0x0000000c0d0e7389 */ /* 0x0000a400000c000b */
[----:B012---:R-:W-:Y:S01]  /*1a280*/  ENDCOLLECTIVE ;  /* 0x000000000000791b */ /* 0x007fe20003800000 */
.L_x_1671:
        /* <DEDUP_REMOVED lines=10> */
.L_x_1672:
        /* <DEDUP_REMOVED lines=13> */
.L_x_1673:
        /* <DEDUP_REMOVED lines=10> */
.L_x_1674:
        /* <DEDUP_REMOVED lines=11> */
.L_x_1675:
        /* <DEDUP_REMOVED lines=14> */
.L_x_1676:
[----:B------:R-:W-:Y:S01]  /*1a630*/  IMAD.MOV.U32 R3, RZ, RZ, R14 ;  /* 0x000000ffff037224 */ /* 0x000fe200078e000e */
[----:B------:R-:W-:Y:S06]  /*1a640*/  BRA `(.L_x_1677) ;  /* 0xffffff9c00a87947 */ /* 0x000fec000383ffff */
.L_x_1512:
        /* <DEDUP_REMOVED lines=9> */
[----:B--2---:R-:W-:-:S05]  /*1a6e0*/  IMAD R3, R3, R7, RZ ;  /* 0x0000000703037224 */ /* 0x004fca00078e02ff */
[-C--:B------:R-:W-:Y:S02]  /*1a6f0*/  ISETP.GE.AND P4, PT, R17, R3.reuse, PT ;  /* 0x000000031100720c */ /* 0x080fe40003f86270 */
[-C--:B---3--:R-:W-:Y:S01]  /*1a700*/  ISETP.GE.AND P5, PT, R15, R3.reuse, PT ;  /* 0x000000030f00720c */ /* 0x088fe20003fa6270 */
[----:B------:R-:W-:Y:S01]  /*1a710*/  IMAD.MOV.U32 R15, RZ, RZ, -0x1 ;  /* 0xffffffffff0f7424 */ /* 0x000fe200078e00ff */
[----:B----4-:R-:W-:Y:S02]  /*1a720*/  ISETP.GE.AND P6, PT, R14, R3, PT ;  /* 0x000000030e00720c */ /* 0x010fe40003fc6270 */
[----:B-----5:R-:W-:-:S07]  /*1a730*/  LOP3.LUT R9, R9, 0xffffffef, RZ, 0xc0, !PT ;  /* 0xffffffef09097812 */ /* 0x020fce00078ec0ff */
[----:B------:R-:W-:Y:S02]  /*1a740*/  @P4 LOP3.LUT R9, R9, 0x10, RZ, 0xfc, !PT ;  /* 0x0000001009094812 */ /* 0x000fe400078efcff */
[----:B------:R-:W-:Y:S01]  /*1a750*/  ISETP.GE.AND P4, PT, R13, R3, PT ;  /* 0x000000030d00720c */ /* 0x000fe20003f86270 */
[----:B------:R-:W-:Y:S01]  /*1a760*/  IMAD.MOV.U32 R13, RZ, RZ, R0 ;  /* 0x000000ffff0d7224 */ /* 0x000fe200078e0000 */
[----:B------:R-:W-:-:S04]  /*1a770*/  LOP3.LUT R9, R9, 0xfffffff7, RZ, 0xc0, !PT ;  /* 0xfffffff709097812 */ /* 0x000fc800078ec0ff */
        /* <DEDUP_REMOVED lines=16> */
.L_x_1679:
[----:B------:R-:W-:Y:S05]  /*1a880*/  BSYNC B0 ;  /* 0x0000000000007941 */ /* 0x000fea0003800000 */
.L_x_1678:
[----:B------:R0:W5:Y:S01]  /*1a890*/  LDL R7, [R1+0x14] ;  /* 0x0000140001077983 */ /* 0x0001620000100800 */
[----:B------:R-:W-:Y:S01]  /*1a8a0*/  IMAD.MOV.U32 R13, RZ, RZ, R2 ;  /* 0x000000ffff0d7224 */ /* 0x000fe200078e0002 */
[----:B------:R-:W-:Y:S01]  /*1a8b0*/  LOP3.LUT R9, R9, 0xfffffeff, RZ, 0xc0, !PT ;  /* 0xfffffeff09097812 */ /* 0x000fe200078ec0ff */
[----:B------:R-:W-:Y:S02]  /*1a8c0*/  IMAD.MOV.U32 R12, RZ, RZ, RZ ;  /* 0x000000ffff0c7224 */ /* 0x000fe400078e00ff */
[----:B------:R-:W-:Y:S01]  /*1a8d0*/  IMAD.MOV.U32 R11, RZ, RZ, 0x181f ;  /* 0x0000181fff0b7424 */ /* 0x000fe200078e00ff */
[----:B------:R-:W-:Y:S01]  /*1a8e0*/  @P5 LOP3.LUT R9, R9, 0x100, RZ, 0xfc, !PT ;  /* 0x0000010009095812 */ /* 0x000fe200078efcff */
[----:B------:R-:W-:Y:S02]  /*1a8f0*/  IMAD.MOV.U32 R15, RZ, RZ, -0x1 ;  /* 0xffffffffff0f7424 */ /* 0x000fe400078e00ff */
[----:B------:R-:W-:Y:S01]  /*1a900*/  IMAD.MOV.U32 R4, RZ, RZ, R14 ;  /* 0x000000ffff047224 */ /* 0x000fe200078e000e */
[----:B0-----:R-:W-:-:S13]  /*1a910*/  LOP3.LUT P5, RZ, R9, 0x10, RZ, 0xc0, !PT ;  /* 0x0000001009ff7812 */ /* 0x001fda00078ac0ff */
[----:B-----5:R-:W-:Y:S05]  /*1a920*/  WARPSYNC.COLLECTIVE R15, `(.L_x_1680) ;  /* 0x000000000f087348 */ /* 0x020fea0003c00000 */
[----:B------:R0:W1:Y:S02]  /*1a930*/  SHFL.IDX P6, R14, R13, R12, R11 ;  /* 0x0000000c0d0e7389 */ /* 0x00006400000c000b */
[----:B01---5:R-:W-:Y:S01]  /*1a940*/  ENDCOLLECTIVE ;  /* 0x000000000000791b */ /* 0x023fe20003800000 */
.L_x_1680:
        /* <DEDUP_REMOVED lines=13> */
.L_x_1681:
[----:B------:R-:W-:-:S04]  /*1aa20*/  @!P5 LOP3.LUT R4, R5, R4, RZ, 0x3c, !PT ;  /* 0x000000040504d212 */ /* 0x000fc800078e3cff */
[----:B------:R-:W-:Y:S01]  /*1aa30*/  @!P5 LOP3.LUT R5, R5, R4, RZ, 0x3c, !PT ;  /* 0x000000040505d212 */ /* 0x000fe200078e3cff */
[----:B------:R-:W-:Y:S02]  /*1aa40*/  IMAD.MOV.U32 R13, RZ, RZ, R2 ;  /* 0x000000ffff0d7224 */ /* 0x000fe400078e0002 */
[----:B------:R-:W-:-:S07]  /*1aa50*/  IMAD.MOV.U32 R6, RZ, RZ, R14 ;  /* 0x000000ffff067224 */ /* 0x000fce00078e000e */
[----:B------:R-:W-:Y:S05]  /*1aa60*/  WARPSYNC.COLLECTIVE R15, `(.L_x_1682) ;  /* 0x000000000f087348 */ /* 0x000fea0003c00000 */
[----:B------:R0:W1:Y:S02]  /*1aa70*/  SHFL.IDX P6, R14, R13, R12, R11 ;  /* 0x0000000c0d0e7389 */ /* 0x00006400000c000b */
[----:B01----:R-:W-:Y:S01]  /*1aa80*/  ENDCOLLECTIVE ;  /* 0x000000000000791b */ /* 0x003fe20003800000 */
.L_x_1682:
        /* <DEDUP_REMOVED lines=13> */
[----:B------:R-:W-:-:S07]  /*1ab60*/  @!P4 LOP3.LUT R5, R5, R4, RZ, 0x3c, !PT ;  /* 0x000000040505c212 */ /* 0x000fce00078e3cff */
[----:B------:R-:W-:Y:S05]  /*1ab70*/  WARPSYNC.COLLECTIVE R15, `(.L_x_1683) ;  /* 0x000000000f087348 */ /* 0x000fea0003c00000 */
[----:B------:R0:W1:Y:S02]  /*1ab80*/  SHFL.IDX P6, R14, R13, R12, R11 ;  /* 0x0000000c0d0e7389 */ /* 0x00006400000c000b */
[----:B01----:R-:W-:Y:S01]  /*1ab90*/  ENDCOLLECTIVE ;  /* 0x000000000000791b */ /* 0x003fe20003800000 */
.L_x_1683:
[----:B------:R-:W-:-:S04]  /*1aba0*/  @!P4 LOP3.LUT R4, R5, R4, RZ, 0x3c, !PT ;  /* 0x000000040504c212 */ /* 0x000fc800078e3cff */
[----:B------:R-:W-:-:S05]  /*1abb0*/  @!P4 LOP3.LUT R5, R5, R4, RZ, 0x3c, !PT ;  /* 0x000000040505c212 */ /* 0x000fca00078e3cff */
[----:B------:R-:W-:Y:S01]  /*1abc0*/  @!PT LDS RZ, [RZ] ;  /* 0x00000000fffff984 */ /* 0x000fe20000000800 */
[----:B------:R-:W-:Y:S01]  /*1abd0*/  @!PT LDS RZ, [RZ] ;  /* 0x00000000fffff984 */ /* 0x000fe20000000800 */
[----:B------:R-:W-:Y:S01]  /*1abe0*/  @!PT LDS RZ, [RZ] ;  /* 0x00000000fffff984 */ /* 0x000fe20000000800 */
[----:B------:R0:W-:Y:S01]  /*1abf0*/  @!P4 LDGSTS.E.BYPASS.LTC128B.128 [R7+0x22c00], desc[UR60][R4.64], !P3 ;  /* 0x22c000000407cfae */ /* 0x0001e2000d901d7c */
[----:B------:R-:W-:-:S03]  /*1ac00*/  MOV R13, R2 ;  /* 0x00000002000d7202 */ /* 0x000fc60000000f00 */
        /* <DEDUP_REMOVED lines=8> */
.L_x_1684:
[----:B------:R-:W-:Y:S02]  /*1ac90*/  IMAD.MOV.U32 R13, RZ, RZ, R0 ;  /* 0x000000ffff0d7224 */ /* 0x000fe400078e0000 */
[----:B------:R-:W-:Y:S02]  /*1aca0*/  IMAD.MOV.U32 R12, RZ, RZ, 0x3 ;  /* 0x00000003ff0c7424 */ /* 0x000fe400078e00ff */
[----:B------:R-:W-:-:S05]  /*1acb0*/  IMAD.MOV.U32 R5, RZ, RZ, R14 ;  /* 0x000000ffff057224 */ /* 0x000fca00078e000e */
[----:B------:R-:W-:-:S05]  /*1acc0*/  @!P5 LEA R5, P6, R8, R5, 0x1 ;  /* 0x000000050805d211 */ /* 0x000fca00078c08ff */
[----:B------:R-:W-:-:S05]  /*1acd0*/  @!P5 IMAD.X R4, RZ, RZ, R6, P6 ;  /* 0x000000ffff04d224 */ /* 0x000fca00030e0606 */
[----:B------:R-:W-:-:S07]  /*1ace0*/  @!P5 LOP3.LUT R5, R5, R4, RZ, 0x3c, !PT ;  /* 0x000000040505d212 */ /* 0x000fce00078e3cff */
[----:B------:R-:W-:Y:S05]  /*1acf0*/  WARPSYNC.COLLECTIVE R15, `(.L_x_1685) ;  /* 0x000000000f087348 */ /* 0x000fea0003c00000 */
[----:B------:R0:W1:Y:S02]  /*1ad00*/  SHFL.IDX P6, R14, R13, R12, R11 ;  /* 0x0000000c0d0e7389 */ /* 0x00006400000c000b */
[----:B01----:R-:W-:Y:S01]  /*1ad10*/  ENDCOLLECTIVE ;  /* 0x000000000000791b */ /* 0x003fe20003800000 */
.L_x_1685:
        /* <DEDUP_REMOVED lines=15> */
.L_x_1686:
        /* <DEDUP_REMOVED lines=9> */
.L_x_1687:
        /* <DEDUP_REMOVED lines=15> */
.L_x_1688:
        /* <DEDUP_REMOVED lines=9> */
.L_x_1689:
        /* <DEDUP_REMOVED lines=10> */
[----:B------:R-:W-:-:S07]  /*1b0c0*/  IMAD.MOV.U32 R6, RZ, RZ, R14 ;  /* 0x000000ffff067224 */ /* 0x000fce00078e000e */
[----:B0-----:R-:W-:Y:S05]  /*1b0d0*/  WARPSYNC.COLLECTIVE R15, `(.L_x_1690) ;  /* 0x000000000f087348 */ /* 0x001fea0003c00000 */
[----:B------:R1:W2:Y:S02]  /*1b0e0*/  SHFL.IDX P6, R14, R13, R12, R11 ;  /* 0x0000000c0d0e7389 */ /* 0x0002a400000c000b */
[----:B012---:R-:W-:Y:S01]  /*1b0f0*/  ENDCOLLECTIVE ;  /* 0x000000000000791b */ /* 0x007fe20003800000 */
.L_x_1690:
[----:B------:R-:W-:Y:S02]  /*1b100*/  IMAD.MOV.U32 R13, RZ, RZ, R0 ;  /* 0x000000ffff0d7224 */ /* 0x000fe400078e0000 */
[----:B------:R-:W-:Y:S01]  /*1b110*/  IMAD.MOV.U32 R12, RZ, RZ, 0x6 ;  /* 0x00000006ff0c7424 */ /* 0x000fe200078e00ff */
[----:B------:R-:W-:Y:S01]  /*1b120*/  LOP3.LUT P6, RZ, R9, 0x20, RZ, 0xc0, !PT ;  /* 0x0000002009ff7812 */ /* 0x000fe200078cc0ff */
[----:B------:R-:W-:-:S12]  /*1b130*/  IMAD.MOV.U32 R5, RZ, RZ, R14 ;  /* 0x000000ffff057224 */ /* 0x000fd800078e000e */
[----:B------:R-:W-:-:S05]  /*1b140*/  @!P6 LEA R5, P5, R8, R5, 0x1 ;  /* 0x000000050805e211 */ /* 0x000fca00078a08ff */
[----:B------:R-:W-:-:S05]  /*1b150*/  @!P6 IMAD.X R4, RZ, RZ, R6, P5 ;  /* 0x000000ffff04e224 */ /* 0x000fca00028e0606 */
[----:B------:R-:W-:-:S04]  /*1b160*/  @!P6 LOP3.LUT R5, R5, R4, RZ, 0x3c, !PT ;  /* 0x000000040505e212 */ /* 0x000fc800078e3cff */
[----:B------:R-:W-:-:S04]  /*1b170*/  @!P6 LOP3.LUT R4, R5, R4, RZ, 0x3c, !PT ;  /* 0x000000040504e212 */ /* 0x000fc800078e3cff */
[----:B------:R-:W-:-:S05]  /*1b180*/  @!P6 LOP3.LUT R5, R5, R4, RZ, 0x3c, !PT ;  /* 0x000000040505e212 */ /* 0x000fca00078e3cff */
        /* <DEDUP_REMOVED lines=10> */
.L_x_1691:
[----:B------:R-:W-:Y:S02]  /*1b230*/  IMAD.MOV.U32 R13, RZ, RZ, R2 ;  /* 0x000000ffff0d7224 */ /* 0x000fe400078e0002 */
[----:B------:R-:W-:-:S07]  /*1b240*/  IMAD.MOV.U32 R6, RZ, RZ, R14 ;  /* 0x000000ffff067224 */ /* 0x000fce00078e000e */
[----:B------:R-:W-:Y:S05]  /*1b250*/  WARPSYNC.COLLECTIVE R15, `(.L_x_1692) ;  /* 0x000000000f087348 */ /* 0x000fea0003c00000 */
[----:B------:R0:W1:Y:S02]  /*1b260*/  SHFL.IDX P6, R14, R13, R12, R11 ;  /* 0x0000000c0d0e7389 */ /* 0x00006400000c000b */
[----:B01----:R-:W-:Y:S01]  /*1b270*/  ENDCOLLECTIVE ;  /* 0x000000000000791b */ /* 0x003fe20003800000 */
.L_x_1692:
[----:B------:R-:W-:Y:S02]  /*1b280*/  IMAD.MOV.U32 R13, RZ, RZ, R0 ;  /* 0x000000ffff0d7224 */ /* 0x000fe400078e0000 */
[----:B------:R-:W-:Y:S02]  /*1b290*/  IMAD.MOV.U32 R12, RZ, RZ, 0x7 ;  /* 0x00000007ff0c7424 */ /* 0x000fe400078e00ff */
[----:B------:R-:W-:-:S07]  /*1b2a0*/  IMAD.MOV.U32 R5, RZ, RZ, R14 ;  /* 0x000000ffff057224 */ /* 0x000fce00078e000e */
[----:B------:R-:W-:Y:S05]  /*1b2b0*/  WARPSYNC.COLLECTIVE R15, `(.L_x_1693) ;  /* 0x000000000f087348 */ /* 0x000fea0003c00000 */
[----:B------:R0:W1:Y:S02]  /*1b2c0*/  SHFL.IDX P6, R14, R13, R12, R11 ;  /* 0x0000000c0d0e7389 */ /* 0x00006400000c000b */
[----:B01----:R-:W-:Y:S01]  /*1b2d0*/  ENDCOLLECTIVE ;  /* 0x000000000000791b */ /* 0x003fe20003800000 */
.L_x_1693:
        /* <DEDUP_REMOVED lines=10> */
.L_x_1694:
[----:B------:R-:W-:Y:S01]  /*1b380*/  @!PT LDS RZ, [RZ] ;  /* 0x00000000fffff984 */ /* 0x000fe20000000800 */
[----:B------:R-:W-:Y:S01]  /*1b390*/  @!PT LDS RZ, [RZ] ;  /* 0x00000000fffff984 */ /* 0x000fe20000000800 */
[----:B------:R-:W-:Y:S01]  /*1b3a0*/  @!PT LDS RZ, [RZ] ;  /* 0x00000000fffff984 */ /* 0x000fe20000000800 */
[----:B------:R0:W-:Y:S04]  /*1b3b0*/  @!P4 LDGSTS.E.BYPASS.LTC128B.128 [R7+0x25400], desc[UR60][R4.64], !P3 ;  /* 0x254000000407cfae */ /* 0x0001e8000d901d7c */
[----:B------:R0:W-:Y:S04]  /*1b3c0*/  @!P4 LDGSTS.E.BYPASS.LTC128B.128 [R7+0x29400], desc[UR60][R4.64+0x80], !P2 ;  /* 0x294000800407cfae */ /* 0x0001e8000d101d7c */
[----:B------:R0:W-:Y:S04]  /*1b3d0*/  @!P4 LDGSTS.E.BYPASS.LTC128B.128 [R7+0x2d400], desc[UR60][R4.64+0x100], !P1 ;  /* 0x2d4001000407cfae */ /* 0x0001e8000c901d7c */
[----:B------:R0:W-:Y:S01]  /*1b3e0*/  @!P4 LDGSTS.E.BYPASS.LTC128B.128 [R7+0x31400], desc[UR60][R4.64+0x180], !P0 ;  /* 0x314001800407cfae */ /* 0x0001e2000c101d7c */
[----:B------:R-:W-:Y:S01]  /*1b3f0*/  IMAD.MOV.U32 R2, RZ, RZ, R14 ;  /* 0x000000ffff027224 */ /* 0x000fe200078e000e */
[----:B------:R-:W-:Y:S06]  /*1b400*/  BRA `(.L_x_1695) ;  /* 0xffffff9c00607947 */ /* 0x000fec000383ffff */
.L_x_1517:
[----:B-1----:R-:W3:Y:S02]  /*1b410*/  LDL R2, [R1+0x4] ;  /* 0x0000040001027983 */ /* 0x002ee40000100800 */
[----:B---3--:R1:W3:Y:S02]  /*1b420*/  SYNCS.PHASECHK.TRANS64.TRYWAIT P0, [R2+URZ+0x32420], R0 ;  /* 0x03242000020075a7 */ /* 0x0082e4000800017f */
[----:B---3--:R-:W-:Y:S05]  /*1b430*/  @!P0 NANOSLEEP.SYNCS 0x989680 ;  /* 0x009896800000895d */ /* 0x008fea0003900000 */
[----:B------:R-:W3:Y:S02]  /*1b440*/  @!P0 SYNCS.PHASECHK.TRANS64 P0, [R2+URZ+0x32420], R0 ;  /* 0x03242000020085a7 */ /* 0x000ee4000800007f */
[----:B---3--:R-:W-:Y:S05]  /*1b450*/  @!P0 BRA `(.L_x_1517) ;  /* 0xfffffffc00ec8947 */ /* 0x008fea000383ffff */
[----:B------:R-:W-:Y:S05]  /*1b460*/  BRA `(.L_x_1696) ;  /* 0xffffff9c00dc7947 */ /* 0x000fea000383ffff */
.L_x_1521:
[----:B0-----:R0:W1:Y:S02]  /*1b470*/  SYNCS.PHASECHK.TRANS64.TRYWAIT P0, [R2+URZ+0x32460], R0 ;  /* 0x03246000020075a7 */ /* 0x001064000800017f */
[----:B-1----:R-:W-:Y:S05]  /*1b480*/  @!P0 NANOSLEEP.SYNCS 0x989680 ;  /* 0x009896800000895d */ /* 0x002fea0003900000 */
[----:B------:R-:W1:Y:S02]  /*1b490*/  @!P0 SYNCS.PHASECHK.TRANS64 P0, [R2+URZ+0x32460], R0 ;  /* 0x03246000020085a7 */ /* 0x000e64000800007f */
[----:B-1----:R-:W-:Y:S05]  /*1b4a0*/  @!P0 BRA `(.L_x_1521) ;  /* 0xfffffffc00f08947 */ /* 0x002fea000383ffff */
[----:B------:R-:W-:Y:S05]  /*1b4b0*/  BRA `(.L_x_1697) ;  /* 0xffffffa0000c7947 */ /* 0x000fea000383ffff */
.L_x_1536:
[----:B-1----:R1:W2:Y:S02]  /*1b4c0*/  SYNCS.PHASECHK.TRANS64.TRYWAIT P0, [R2+URZ+0x32440], R5 ;  /* 0x03244005020075a7 */ /* 0x0022a4000800017f */
[----:B--2---:R-:W-:Y:S05]  /*1b4d0*/  @!P0 NANOSLEEP.SYNCS 0x989680 ;  /* 0x009896800000895d */ /* 0x004fea0003900000 */
[----:B------:R-:W2:Y:S02]  /*1b4e0*/  @!P0 SYNCS.PHASECHK.TRANS64 P0, [R2+URZ+0x32440], R5 ;  /* 0x03244005020085a7 */ /* 0x000ea4000800007f */
[----:B--2---:R-:W-:Y:S05]  /*1b4f0*/  @!P0 BRA `(.L_x_1536) ;  /* 0xfffffffc00f08947 */ /* 0x004fea000383ffff */
[----:B------:R-:W-:Y:S05]  /*1b500*/  BRA `(.L_x_1698) ;  /* 0xffffffa8003c7947 */ /* 0x000fea000383ffff */
.L_x_1541:
[----:B0-----:R0:W2:Y:S02]  /*1b510*/  SYNCS.PHASECHK.TRANS64.TRYWAIT P0, [R2+URZ+0x32460], R5 ;  /* 0x03246005020075a7 */ /* 0x0010a4000800017f */
[----:B--2---:R-:W-:Y:S05]  /*1b520*/  @!P0 NANOSLEEP.SYNCS 0x989680 ;  /* 0x009896800000895d */ /* 0x004fea0003900000 */
[----:B------:R-:W2:Y:S02]  /*1b530*/  @!P0 SYNCS.PHASECHK.TRANS64 P0, [R2+URZ+0x32460], R5 ;  /* 0x03246005020085a7 */ /* 0x000ea4000800007f */
[----:B--2---:R-:W-:Y:S05]  /*1b540*/  @!P0 BRA `(.L_x_1541) ;  /* 0xfffffffc00f08947 */ /* 0x004fea000383ffff */
[----:B------:R-:W-:Y:S05]  /*1b550*/  BRA `(.L_x_1699) ;  /* 0xffffffa800c47947 */ /* 0x000fea000383ffff */
.L_x_1552:
[----:B0-----:R0:W1:Y:S02]  /*1b560*/  SYNCS.PHASECHK.TRANS64.TRYWAIT P0, [R3+URZ+0x32440], R2 ;  /* 0x03244002030075a7 */ /* 0x001064000800017f */
[----:B-1----:R-:W-:Y:S05]  /*1b570*/  @!P0 NANOSLEEP.SYNCS 0x989680 ;  /* 0x009896800000895d */ /* 0x002fea0003900000 */
[----:B------:R-:W1:Y:S02]  /*1b580*/  @!P0 SYNCS.PHASECHK.TRANS64 P0, [R3+URZ+0x32440], R2 ;  /* 0x03244002030085a7 */ /* 0x000e64000800007f */
[----:B-1----:R-:W-:Y:S05]  /*1b590*/  @!P0 BRA `(.L_x_1552) ;  /* 0xfffffffc00f08947 */ /* 0x002fea000383ffff */
[----:B------:R-:W-:Y:S05]  /*1b5a0*/  BRA `(.L_x_1700) ;  /* 0xffffffb000d47947 */ /* 0x000fea000383ffff */
.L_x_1557:
[----:B-1----:R1:W2:Y:S02]  /*1b5b0*/  SYNCS.PHASECHK.TRANS64.TRYWAIT P0, [R3+URZ+0x32460], R2 ;  /* 0x03246002030075a7 */ /* 0x0022a4000800017f */
[----:B--2---:R-:W-:Y:S05]  /*1b5c0*/  @!P0 NANOSLEEP.SYNCS 0x989680 ;  /* 0x009896800000895d */ /* 0x004fea0003900000 */
[----:B------:R-:W2:Y:S02]  /*1b5d0*/  @!P0 SYNCS.PHASECHK.TRANS64 P0, [R3+URZ+0x32460], R2 ;  /* 0x03246002030085a7 */ /* 0x000ea4000800007f */
[----:B--2---:R-:W-:Y:S05]  /*1b5e0*/  @!P0 BRA `(.L_x_1557) ;  /* 0xfffffffc00f08947 */ /* 0x004fea000383ffff */
[----:B------:R-:W-:Y:S05]  /*1b5f0*/  BRA `(.L_x_1701) ;  /* 0xffffffb400587947 */ /* 0x000fea000383ffff */
.L_x_1568:
[----:B0-----:R0:W1:Y:S02]  /*1b600*/  SYNCS.PHASECHK.TRANS64.TRYWAIT P0, [R3+URZ+0x32440], R2 ;  /* 0x03244002030075a7 */ /* 0x001064000800017f */
[----:B-1----:R-:W-:Y:S05]  /*1b610*/  @!P0 NANOSLEEP.SYNCS 0x989680 ;  /* 0x009896800000895d */ /* 0x002fea0003900000 */
[----:B------:R-:W1:Y:S02]  /*1b620*/  @!P0 SYNCS.PHASECHK.TRANS64 P0, [R3+URZ+0x32440], R2 ;  /* 0x03244002030085a7 */ /* 0x000e64000800007f */
[----:B-1----:R-:W-:Y:S05]  /*1b630*/  @!P0 BRA `(.L_x_1568) ;  /* 0xfffffffc00f08947 */ /* 0x002fea000383ffff */
[----:B------:R-:W-:Y:S05]  /*1b640*/  BRA `(.L_x_1702) ;  /* 0xffffffbc00447947 */ /* 0x000fea000383ffff */
.L_x_1573:
[----:B-1----:R1:W2:Y:S02]  /*1b650*/  SYNCS.PHASECHK.TRANS64.TRYWAIT P0, [R3+URZ+0x32460], R2 ;  /* 0x03246002030075a7 */ /* 0x0022a4000800017f */
[----:B--2---:R-:W-:Y:S05]  /*1b660*/  @!P0 NANOSLEEP.SYNCS 0x989680 ;  /* 0x009896800000895d */ /* 0x004fea0003900000 */
[----:B------:R-:W2:Y:S02]  /*1b670*/  @!P0 SYNCS.PHASECHK.TRANS64 P0, [R3+URZ+0x32460], R2 ;  /* 0x03246002030085a7 */ /* 0x000ea4000800007f */
[----:B--2---:R-:W-:Y:S05]  /*1b680*/  @!P0 BRA `(.L_x_1573) ;  /* 0xfffffffc00f08947 */ /* 0x004fea000383ffff */
[----:B------:R-:W-:Y:S05]  /*1b690*/  BRA `(.L_x_1703) ;  /* 0xffffffbc00cc7947 */ /* 0x000fea000383ffff */
.L_x_1585:
[----:B------:R-:W-:Y:S01]  /*1b6a0*/  BSSY B0, `(.L_x_1704) ;  /* 0x0000008000007945 */ /* 0x000fe20003800000 */
[----:B------:R-:W-:Y:S02]  /*1b6b0*/  IMAD.MOV.U32 R13, RZ, RZ, R16 ;  /* 0x000000ffff0d7224 */ /* 0x000fe400078e0010 */
[----:B------:R-:W-:Y:S02]  /*1b6c0*/  IMAD.MOV.U32 R12, RZ, RZ, RZ ;  /* 0x000000ffff0c7224 */ /* 0x000fe400078e00ff */
[----:B------:R-:W-:Y:S02]  /*1b6d0*/  IMAD.MOV.U32 R11, RZ, RZ, 0x1f ;  /* 0x0000001fff0b7424 */ /* 0x000fe400078e00ff */
[----:B------:R-:W-:-:S07]  /*1b6e0*/  IMAD.MOV.U32 R15, RZ, RZ, -0x1 ;  /* 0xffffffffff0f7424 */ /* 0x000fce00078e00ff */
[----:B-1--45:R-:W-:Y:S05]  /*1b6f0*/  WARPSYNC.COLLECTIVE R15, `(.L_x_1705) ;  /* 0x000000000f087348 */ /* 0x032fea0003c00000 */
[----:B------:R0:W2:Y:S02]  /*1b700*/  SHFL.IDX P6, R14, R13, R12, R11 ;  /* 0x0000000c0d0e7389 */ /* 0x0000a400000c000b */
[----:B012-45:R-:W-:Y:S01]  /*1b710*/  ENDCOLLECTIVE ;  /* 0x000000000000791b */ /* 0x037fe20003800000 */
.L_x_1705:
[----:B------:R-:W-:Y:S05]  /*1b720*/  BSYNC B0 ;  /* 0x0000000000007941 */ /* 0x000fea0003800000 */
.L_x_1704:
        /* <DEDUP_REMOVED lines=9> */
.L_x_1706:
        /* <DEDUP_REMOVED lines=18> */
.L_x_1707:
        /* <DEDUP_REMOVED lines=8> */
.L_x_1708:
        /* <DEDUP_REMOVED lines=8> */
.L_x_1709:
        /* <DEDUP_REMOVED lines=8> */
.L_x_1710:
        /* <DEDUP_REMOVED lines=8> */
.L_x_1711:
        /* <DEDUP_REMOVED lines=9> */
.L_x_1712:
[----:B------:R-:W-:Y:S01]  /*1bb70*/  IMAD.MOV.U32 R6, RZ, RZ, R14 ;  /* 0x000000ffff067224 */ /* 0x000fe200078e000e */
[----:B------:R-:W-:Y:S06]  /*1bb80*/  BRA `(.L_x_1713) ;  /* 0xffffffc400247947 */ /* 0x000fec000383ffff */
.L_x_1590:
[----:B------:R-:W-:Y:S01]  /*1bb90*/  BSSY B0, `(.L_x_1714) ;  /* 0x0000008000007945 */ /* 0x000fe20003800000 */
[----:B-----5:R-:W-:Y:S02]  /*1bba0*/  IMAD.MOV.U32 R13, RZ, RZ, R2 ;  /* 0x000000ffff0d7224 */ /* 0x020fe400078e0002 */
[----:B------:R-:W-:Y:S02]  /*1bbb0*/  IMAD.MOV.U32 R12, RZ, RZ, 0x1 ;  /* 0x00000001ff0c7424 */ /* 0x000fe400078e00ff */
[----:B------:R-:W-:Y:S02]  /*1bbc0*/  IMAD.MOV.U32 R11, RZ, RZ, RZ ;  /* 0x000000ffff0b7224 */ /* 0x000fe400078e00ff */
[----:B------:R-:W-:-:S07]  /*1bbd0*/  IMAD.MOV.U32 R15, RZ, RZ, -0x1 ;  /* 0xffffffffff0f7424 */ /* 0x000fce00078e00ff */
[----:B0---4-:R-:W-:Y:S05]  /*1bbe0*/  WARPSYNC.COLLECTIVE R15, `(.L_x_1715) ;  /* 0x000000000f087348 */ /* 0x011fea0003c00000 */
[----:B------:R1:W2:Y:S02]  /*1bbf0*/  SHFL.UP P6, R14, R13, R12, R11 ;  /* 0x0400000c0d0e7389 */ /* 0x0002a400000c000b */
[----:B012-4-:R-:W-:Y:S01]  /*1bc00*/  ENDCOLLECTIVE ;  /* 0x000000000000791b */ /* 0x017fe20003800000 */
.L_x_1715:
[----:B------:R-:W-:Y:S05]  /*1bc10*/  BSYNC B0 ;  /* 0x0000000000007941 */ /* 0x000fea0003800000 */
.L_x_1714:
[----:B------:R-:W-:Y:S01]  /*1bc20*/  IMAD.MOV.U32 R3, RZ, RZ, R14 ;  /* 0x000000ffff037224 */ /* 0x000fe200078e000e */
[----:B------:R-:W-:Y:S01]  /*1bc30*/  MOV R12, 0x2 ;  /* 0x00000002000c7802 */ /* 0x000fe20000000f00 */
[----:B------:R-:W-:Y:S02]  /*1bc40*/  IMAD.MOV.U32 R11, RZ, RZ, RZ ;  /* 0x000000ffff0b7224 */ /* 0x000fe400078e00ff */
[----:B------:R-:W-:Y:S01]  /*1bc50*/  IMAD.MOV.U32 R15, RZ, RZ, -0x1 ;  /* 0xffffffffff0f7424 */ /* 0x000fe200078e00ff */
[----:B------:R-:W-:-:S05]  /*1bc60*/  SEL R3, R3, RZ, P1 ;  /* 0x000000ff03037207 */ /* 0x000fca0000800000 */
[----:B------:R-:W-:-:S04]  /*1bc70*/  IMAD.IADD R3, R2, 0x1, R3 ;  /* 0x0000000102037824 */ /* 0x000fc800078e0203 */
[----:B------:R-:W-:-:S07]  /*1bc80*/  IMAD.MOV.U32 R13, RZ, RZ, R3 ;  /* 0x000000ffff0d7224 */ /* 0x000fce00078e0003 */
[----:B------:R-:W-:Y:S05]  /*1bc90*/  WARPSYNC.COLLECTIVE R15, `(.L_x_1716) ;  /* 0x000000000f087348 */ /* 0x000fea0003c00000 */
[----:B------:R0:W1:Y:S02]  /*1bca0*/  SHFL.UP P6, R14, R13, R12, R11 ;  /* 0x0400000c0d0e7389 */ /* 0x00006400000c000b */
[----:B01----:R-:W-:Y:S01]  /*1bcb0*/  ENDCOLLECTIVE ;  /* 0x000000000000791b */ /* 0x003fe20003800000 */
.L_x_1716:
        /* <DEDUP_REMOVED lines=8> */
.L_x_1717:
        /* <DEDUP_REMOVED lines=8> */
.L_x_1718:
        /* <DEDUP_REMOVED lines=8> */
.L_x_1719:
        /* <DEDUP_REMOVED lines=9> */
.L_x_1720:
[----:B------:R-:W-:Y:S01]  /*1bed0*/  IMAD.MOV.U32 R6, RZ, RZ, R14 ;  /* 0x000000ffff067224 */ /* 0x000fe200078e000e */
[----:B------:R-:W-:Y:S06]  /*1bee0*/  BRA `(.L_x_1721) ;  /* 0xffffffc000e87947 */ /* 0x000fec000383ffff */
.L_x_1592:
[----:B------:R-:W-:Y:S01]  /*1bef0*/  BSSY B0, `(.L_x_1722) ;  /* 0x0000006000007945 */ /* 0x000fe20003800000 */
[----:B------:R-:W-:Y:S01]  /*1bf00*/  PLOP3.LUT P6, PT, P6, PT, PT, 0x8, 0x0 ;  /* 0x000000000000781c */ /* 0x000fe200037ce170 */
[----:B------:R-:W-:-:S12]  /*1bf10*/  IMAD.MOV.U32 R15, RZ, RZ, -0x1 ;  /* 0xffffffffff0f7424 */ /* 0x000fd800078e00ff */
[----:B0---45:R-:W-:Y:S05]  /*1bf20*/  WARPSYNC.COLLECTIVE R15, `(.L_x_1723) ;  /* 0x000000000f087348 */ /* 0x031fea0003c00000 */
[----:B------:R-:W-:Y:S01]  /*1bf30*/  VOTE.ANY R14, PT, P6 ;  /* 0x00000000000e7806 */ /* 0x000fe200030e0100 */
[----:B0---45:R-:W-:Y:S06]  /*1bf40*/  ENDCOLLECTIVE ;  /* 0x000000000000791b */ /* 0x031fec0003800000 */
.L_x_1723:
[----:B------:R-:W-:Y:S05]  /*1bf50*/  BSYNC B0 ;  /* 0x0000000000007941 */ /* 0x000fea0003800000 */
.L_x_1722:
        /* <DEDUP_REMOVED lines=9> */
.L_x_1724:
[----:B------:R-:W-:Y:S01]  /*1bff0*/  IMAD.MOV.U32 R17, RZ, RZ, R14 ;  /* 0x000000ffff117224 */ /* 0x000fe200078e000e */
[----:B------:R-:W-:Y:S06]  /*1c000*/  BRA `(.L_x_1725) ;  /* 0xffffffc000d87947 */ /* 0x000fec000383ffff */
.L_x_1594:
[----:B------:R-:W-:Y:S01]  /*1c010*/  BSSY B0, `(.L_x_1726) ;  /* 0x0000007000007945 */ /* 0x000fe20003800000 */
[----:B------:R-:W-:Y:S02]  /*1c020*/  IMAD.MOV.U32 R13, RZ, RZ, R3 ;  /* 0x000000ffff0d7224 */ /* 0x000fe400078e0003 */
[----:B------:R-:W-:Y:S02]  /*1c030*/  IMAD.MOV.U32 R11, RZ, RZ, 0x1f ;  /* 0x0000001fff0b7424 */ /* 0x000fe400078e00ff */
[----:B------:R-:W-:-:S07]  /*1c040*/  IMAD.MOV.U32 R15, RZ, RZ, -0x1 ;  /* 0xffffffffff0f7424 */ /* 0x000fce00078e00ff */
[----:B0-2-45:R-:W-:Y:S05]  /*1c050*/  WARPSYNC.COLLECTIVE R15, `(.L_x_1727) ;  /* 0x000000000f087348 */ /* 0x035fea0003c00000 */
[----:B------:R1:W3:Y:S02]  /*1c060*/  SHFL.IDX P6, R14, R13, R12, R11 ;  /* 0x0000000c0d0e7389 */ /* 0x0002e400000c000b */
[----:B012345:R-:W-:Y:S01]  /*1c070*/  ENDCOLLECTIVE ;  /* 0x000000000000791b */ /* 0x03ffe20003800000 */
.L_x_1727:
[----:B------:R-:W-:Y:S05]  /*1c080*/  BSYNC B0 ;  /* 0x0000000000007941 */ /* 0x000fea0003800000 */
.L_x_1726:
[----:B------:R-:W-:Y:S01]  /*1c090*/  IMAD.MOV.U32 R2, RZ, RZ, R14 ;  /* 0x000000ffff027224 */ /* 0x000fe200078e000e */
[----:B------:R-:W-:Y:S06]  /*1c0a0*/  BRA `(.L_x_1593) ;  /* 0xffffffc000cc7947 */ /* 0x000fec000383ffff */
.L_x_1598:
[----:B0-----:R0:W1:Y:S02]  /*1c0b0*/  SYNCS.PHASECHK.TRANS64.TRYWAIT P0, [R0+URZ+0x32420], R3 ;  /* 0x03242003000075a7 */ /* 0x001064000800017f */
[----:B-1----:R-:W-:Y:S05]  /*1c0c0*/  @!P0 NANOSLEEP.SYNCS 0x989680 ;  /* 0x009896800000895d */ /* 0x002fea0003900000 */
[----:B------:R-:W1:Y:S02]  /*1c0d0*/  @!P0 SYNCS.PHASECHK.TRANS64 P0, [R0+URZ+0x32420], R3 ;  /* 0x03242003000085a7 */ /* 0x000e64000800007f */
[----:B-1----:R-:W-:Y:S05]  /*1c0e0*/  @!P0 BRA `(.L_x_1598) ;  /* 0xfffffffc00f08947 */ /* 0x002fea000383ffff */
[----:B------:R-:W-:Y:S05]  /*1c0f0*/  BRA `(.L_x_1728) ;  /* 0xffffffc400c07947 */ /* 0x000fea000383ffff */
.L_x_1599:
        /* <DEDUP_REMOVED lines=8> */
[----:B0---45:R-:W-:Y:S05]  /*1c180*/  WARPSYNC.COLLECTIVE R15, `(.L_x_1730) ;  /* 0x000000000f087348 */ /* 0x031fea0003c00000 */
[----:B------:R1:W2:Y:S02]  /*1c190*/  SHFL.IDX P6, R14, R13, R12, R11 ;  /* 0x0000000c0d0e7389 */ /* 0x0002a400000c000b */
[----:B012-45:R-:W-:Y:S01]  /*1c1a0*/  ENDCOLLECTIVE ;  /* 0x000000000000791b */ /* 0x037fe20003800000 */
.L_x_1730:
[----:B------:R-:W-:Y:S05]  /*1c1b0*/  BSYNC B0 ;  /* 0x0000000000007941 */ /* 0x000fea0003800000 */
.L_x_1729:
[----:B------:R-:W-:Y:S05]  /*1c1c0*/  BRA `(.L_x_1731) ;  /* 0xffffffc400a87947 */ /* 0x000fea000383ffff */
.L_x_1600:
[----:B------:R-:W-:Y:S01]  /*1c1d0*/  BSSY B0, `(.L_x_1732) ;  /* 0x0000006000007945 */ /* 0x000fe20003800000 */
[----:B------:R-:W-:-:S07]  /*1c1e0*/  IMAD.MOV.U32 R15, RZ, RZ, -0x1 ;  /* 0xffffffffff0f7424 */ /* 0x000fce00078e00ff */
[----:B01--45:R-:W-:Y:S05]  /*1c1f0*/  WARPSYNC.COLLECTIVE R15, `(.L_x_1733) ;  /* 0x000000000f0c7348 */ /* 0x033fea0003c00000 */
[----:B------:R-:W-:Y:S02]  /*1c200*/  ELECT P6, UR62, PT ;  /* 0x00000000003e782f */ /* 0x000fe400038c0000 */
[----:B------:R-:W-:Y:S01]  /*1c210*/  MOV R14, UR62 ;  /* 0x0000003e000e7c02 */ /* 0x000fe20008000f00 */
[----:B01--45:R-:W-:Y:S10]  /*1c220*/  ENDCOLLECTIVE ;  /* 0x000000000000791b */ /* 0x033ff40003800000 */
.L_x_1733:
[----:B------:R-:W-:Y:S05]  /*1c230*/  BSYNC B0 ;  /* 0x0000000000007941 */ /* 0x000fea0003800000 */
.L_x_1732:
[----:B------:R-:W-:Y:S05]  /*1c240*/  BRA `(.L_x_1734) ;  /* 0xffffffc4009c7947 */ /* 0x000fea000383ffff */
.L_x_1602:
[----:B0-----:R0:W1:Y:S02]  /*1c250*/  SYNCS.PHASECHK.TRANS64.TRYWAIT P0, [R6+URZ], R5 ;  /* 0x00000005060075a7 */ /* 0x001064000800017f */
[----:B-1----:R-:W-:Y:S05]  /*1c260*/  @!P0 NANOSLEEP.SYNCS 0x989680 ;  /* 0x009896800000895d */ /* 0x002fea0003900000 */
[----:B------:R-:W1:Y:S02]  /*1c270*/  @!P0 SYNCS.PHASECHK.TRANS64 P0, [R6+URZ], R5 ;  /* 0x00000005060085a7 */ /* 0x000e64000800007f */
[----:B-1----:R-:W-:Y:S05]  /*1c280*/  @!P0 BRA `(.L_x_1602) ;  /* 0xfffffffc00f08947 */ /* 0x002fea000383ffff */
[----:B------:R-:W-:Y:S05]  /*1c290*/  BRA `(.L_x_1735) ;  /* 0xffffffc400d87947 */ /* 0x000fea000383ffff */
.L_x_1603:
[----:B-1----:R1:W2:Y:S02]  /*1c2a0*/  SYNCS.PHASECHK.TRANS64.TRYWAIT P0, [R7+URZ], R2 ;  /* 0x00000002070075a7 */ /* 0x0022a4000800017f */
[----:B--2---:R-:W-:Y:S05]  /*1c2b0*/  @!P0 NANOSLEEP.SYNCS 0x989680 ;  /* 0x009896800000895d */ /* 0x004fea0003900000 */
[----:B------:R-:W2:Y:S02]  /*1c2c0*/  @!P0 SYNCS.PHASECHK.TRANS64 P0, [R7+URZ], R2 ;  /* 0x00000002070085a7 */ /* 0x000ea4000800007f */
[----:B--2---:R-:W-:Y:S05]  /*1c2d0*/  @!P0 BRA `(.L_x_1603) ;  /* 0xfffffffc00f08947 */ /* 0x004fea000383ffff */
[----:B------:R-:W-:Y:S05]  /*1c2e0*/  BRA `(.L_x_1736) ;  /* 0xffffffc400cc7947 */ /* 0x000fea000383ffff */
.L_x_1605:
[----:B--2---:R2:W3:Y:S02]  /*1c2f0*/  SYNCS.PHASECHK.TRANS64.TRYWAIT P0, [R4+URZ], R5 ;  /* 0x00000005040075a7 */ /* 0x0044e4000800017f */
[----:B---3--:R-:W-:Y:S05]  /*1c300*/  @!P0 NANOSLEEP.SYNCS 0x989680 ;  /* 0x009896800000895d */ /* 0x008fea0003900000 */
[----:B------:R-:W3:Y:S02]  /*1c310*/  @!P0 SYNCS.PHASECHK.TRANS64 P0, [R4+URZ], R5 ;  /* 0x00000005040085a7 */ /* 0x000ee4000800007f */
[----:B---3--:R-:W-:Y:S05]  /*1c320*/  @!P0 BRA `(.L_x_1605) ;  /* 0xfffffffc00f08947 */ /* 0x008fea000383ffff */
[----:B------:R-:W-:Y:S05]  /*1c330*/  BRA `(.L_x_1737) ;  /* 0xffffffc400d47947 */ /* 0x000fea000383ffff */
.L_x_1738:
        /* <DEDUP_REMOVED lines=12> */
.L_x_6039:


//--------------------- .text._ZN7cutlass13device_kernelIN5flash11enable_sm90INS1_16FlashAttnFwdSm90INS1_25CollectiveMainloopFwdSm90ILi2EN4cute5tupleIJNS5_1CILi1EEES8_S8_EEENS6_IJNS7_ILi128EEENS7_ILi96EEENS7_ILi64EEEEEELi256ENS_6half_tEfNS_4arch4Sm90ELb0ELb1ELb0ELb0ELb0ELb0ELb0ELb1ELb0ELb1ELb0ELb0EEENS1_21CollectiveEpilogueFwdINS6_IJSA_NS7_ILi256EEESB_EEES9_SE_SG_Li256ELb0ELb1ELb0ELb0EEENS1_30DynamicPersistentTileSchedulerILi256ELi128ELb0ELb1ELb1EEEEEEEEEvNT_6ParamsE --------------------------
	.section	.text._ZN7cutlass13device_kernelIN5flash11enable_sm90INS1_16FlashAttnFwdSm90INS1_25CollectiveMainloopFwdSm90ILi2EN4cute5tupleIJNS5_1CILi1EEES8_S8_EEENS6_IJNS7_ILi128EEENS7_ILi96EEENS7_ILi64EEEEEELi256ENS_6half_tEfNS_4arch4Sm90ELb0ELb1ELb0ELb0ELb0ELb0ELb0ELb1ELb0ELb1ELb0ELb0EEENS1_21CollectiveEpilogueFwdINS6_IJSA_NS7_ILi256EEESB_EEES9_SE_SG_Li256ELb0ELb1ELb0ELb0EEENS1_30DynamicPersistentTileSchedulerILi256ELi128ELb0ELb1ELb1EEEEEEEEEvNT_6ParamsE,"ax",@progbits
	.align	128
.text._ZN7cutlass13device_kernelIN5flash11enable_sm90INS1_16FlashAttnFwdSm90INS1_25CollectiveMainloopFwdSm90ILi2EN4cute5tupleIJNS5_1CILi1EEES8_S8_EEENS6_IJNS7_ILi128EEENS7_ILi96EEENS7_ILi64EEEEEELi256ENS_6half_tEfNS_4arch4Sm90ELb0ELb1ELb0ELb0ELb0ELb0ELb0ELb1ELb0ELb1ELb0ELb0EEENS1_21CollectiveEpilogueFwdINS6_IJSA_NS7_ILi256EEESB_EEES9_SE_SG_Li256ELb0ELb1ELb0ELb0EEENS1_30DynamicPersistentTileSchedulerILi256ELi128ELb0ELb1ELb1EEEEEEEEEvNT_6ParamsE:
        .type           _ZN7cutlass13device_kernelIN5flash11enable_sm90INS1_16FlashAttnFwdSm90INS1_25CollectiveMainloopFwdSm90ILi2EN4cute5tupleIJNS5_1CILi1EEES8_S8_EEENS6_IJNS7_ILi128EEENS7_ILi96EEENS7_ILi64EEEEEELi256ENS_6half_tEfNS_4arch4Sm90ELb0ELb1ELb0ELb0ELb0ELb0ELb0ELb1ELb0ELb1ELb0ELb0EEENS1_21CollectiveEpilogueFwdINS6_IJSA_NS7_ILi256EEESB_EEES9_SE_SG_Li256ELb0ELb1ELb0ELb0EEENS1_30DynamicPersistentTileSchedulerILi256ELi128ELb0ELb1ELb1EEEEEEEEEvNT_6ParamsE,@function
        .size           _ZN7cutlass13device_kernelIN5flash11enable_sm90INS1_16FlashAttnFwdSm90INS1_25CollectiveMainloopFwdSm90ILi2EN4cute5tupleIJNS5_1CILi1EEES8_S8_EEENS6_IJNS7_ILi128EEENS7_ILi96EEENS7_ILi64EEEEEELi256ENS_6half_tEfNS_4arch4Sm90ELb0ELb1ELb0ELb0ELb0ELb0ELb0ELb1ELb0ELb1ELb0ELb0EEENS1_21CollectiveEpilogueFwdINS6_IJSA_NS7_ILi256EEESB_EEES9_SE_SG_Li256ELb0ELb1ELb0ELb0EEENS1_30DynamicPersistentTileSchedulerILi256ELi128ELb0ELb1ELb1EEEEEEEEEvNT_6ParamsE,(.L_x_6040 - _ZN7cutlass13device_kernelIN5flash11enable_sm90INS1_16FlashAttnFwdSm90INS1_25CollectiveMainloopFwdSm90ILi2EN4cute5tupleIJNS5_1CILi1EEES8_S8_EEENS6_IJNS7_ILi128EEENS7_ILi96EEENS7_ILi64EEEEEELi256ENS_6half_tEfNS_4arch4Sm90ELb0ELb1ELb0ELb0ELb0ELb0ELb0ELb1ELb0ELb1ELb0ELb0EEENS1_21CollectiveEpilogueFwdINS6_IJSA_NS7_ILi256EEESB_EEES9_SE_SG_Li256ELb0ELb1ELb0ELb0EEENS1_30DynamicPersistentTileSchedulerILi256ELi128ELb0ELb1ELb1EEEEEEEEEvNT_6ParamsE)
        .other          _ZN7cutlass13device_kernelIN5flash11enable_sm90INS1_16FlashAttnFwdSm90INS1_25CollectiveMainloopFwdSm90ILi2EN4cute5tupleIJNS5_1CILi1EEES8_S8_EEENS6_IJNS7_ILi128EEENS7_ILi96EEENS7_ILi64EEEEEELi256ENS_6half_tEfNS_4arch4Sm90ELb0ELb1ELb0ELb0ELb0ELb0ELb0ELb1ELb0ELb1ELb0ELb0EEENS1_21CollectiveEpilogueFwdINS6_IJSA_NS7_ILi256EEESB_EEES9_SE_SG_Li256ELb0ELb1ELb0ELb0EEENS1_30DynamicPersistentTileSchedulerILi256ELi128ELb0ELb1ELb1EEEEEEEEEvNT_6ParamsE,@"STO_CUDA_ENTRY STV_DEFAULT"
_ZN7cutlass13device_kernelIN5flash11enable_sm90INS1_16FlashAttnFwdSm90INS1_25CollectiveMainloopFwdSm90ILi2EN4cute5tupleIJNS5_1CILi1EEES8_S8_EEENS6_IJNS7_ILi128EEENS7_ILi96EEENS7_ILi64EEEEEELi256ENS_6half_tEfNS_4arch4Sm90ELb0ELb1ELb0ELb0ELb0ELb0ELb0ELb1ELb0ELb1ELb0ELb0EEENS1_21CollectiveEpilogueFwdINS6_IJSA_NS7_ILi256EEESB_EEES9_SE_SG_Li256ELb0ELb1ELb0ELb0EEENS1_30DynamicPersistentTileSchedulerILi256ELi128ELb0ELb1ELb1EEEEEEEEEvNT_6ParamsE:
        /* <DEDUP_REMOVED lines=18> */
.L_x_1740:
[----:B------:R-:W-:Y:S05]  /*0120*/  BSYNC B0 ;  /* 0x0000000000007941 */ /* 0x000fea0003800000 */
.L_x_1739:
        /* <DEDUP_REMOVED lines=41> */
.L_x_1741:
        /* <DEDUP_REMOVED lines=22> */
.L_x_1742:
        /* <DEDUP_REMOVED lines=18> */
.L_x_1743:
        /* <DEDUP_REMOVED lines=22> */
.L_x_1744:
        /* <DEDUP_REMOVED lines=22> */
.L_x_1745:
[----:B------:R-:W-:Y:S01]  /*0900*/  PLOP3.LUT P0, PT, PT, PT, UP0, 0x80, 0x0 ;  /* 0x000000000000781c */ /* 0x000fe20003f0f008 */
[----:B------:R-:W-:Y:S01]  /*0910*/  UMOV UR41, 0x1 ;  /* 0x0000000100297882 */ /* 0x000fe20000000000 */
[----:B------:R-:W-:Y:S01]  /*0920*/  NOP ;  /* 0x0000000000007918 */ /* 0x000fe20000000000 */
[----:B------:R-:W-:Y:S01]  /*0930*/  USEL UR41, UR41, 0x2, !UP0 ;  /* 0x0000000229297887 */ /* 0x000fe2000c000000 */
[----:B------:R-:W-:Y:S01]  /*0940*/  ULDC.64 UR46, c[0x0][0x208] ;  /* 0x00008200002e7ab9 */ /* 0x000fe20000000a00 */
[----:B012-4-:R-:W-:Y:S08]  /*0950*/  BAR.SYNC.DEFER_BLOCKING 0x0 ;  /* 0x0000000000007b1d */ /* 0x017ff00000010000 */
[----:B------:R-:W-:Y:S05]  /*0960*/  @!P0 BRA `(.L_x_1746) ;  /* 0x000000f000548947 */ /* 0x000fea0003800000 */
.L_x_1747:
[----:B------:R-:W-:-:S08]  /*0970*/  NOP ;  /* 0x0000000000007918 */ /* 0x000fd00000000000 */
[----:B------:R-:W0:Y:S02]  /*0980*/  USETMAXREG.TRY_ALLOC.CTAPOOL UP0, 0xf0 ;  /* 0x000000f0000079c8 */ /* 0x000e240008000600 */
[----:B0-----:R-:W-:-:S13]  /*0990*/  PLOP3.LUT P0, PT, PT, PT, UP0, 0x80, 0x0 ;  /* 0x000000000000781c */ /* 0x001fda0003f0f008 */
[----:B------:R-:W-:Y:S05]  /*09a0*/  @!P0 BRA `(.L_x_1747) ;  /* 0xfffffffc00f08947 */ /* 0x000fea000383ffff */
[----:B------:R-:W0:Y:S01]  /*09b0*/  S2R R0, SR_TID.X ;  /* 0x0000000000007919 */ /* 0x000e220000002100 */
[----:B------:R-:W1:Y:S08]  /*09c0*/  S2UR UR4, SR_CTAID.X ;  /* 0x00000000000479c3 */ /* 0x000e700000002500 */
[----:B------:R-:W-:Y:S08]  /*09d0*/  BAR.ARV 0x4, 0x180 ;  /* 0x0106000000007b1d */ /* 0x000ff00000002000 */
[----:B------:R-:W-:Y:S06]  /*09e0*/  BAR.ARV 0x8, 0x180 ;  /* 0x0206000000007b1d */ /* 0x000fec0000002000 */
[----:B0-----:R-:W-:-:S04]  /*09f0*/  SHF.R.U32.HI R0, RZ, 0x7, R0 ;  /* 0x00000007ff007819 */ /* 0x001fc80000011600 */
[----:B------:R-:W-:Y:S02]  /*0a00*/  ISETP.NE.AND P0, PT, R0, 0x1, PT ;  /* 0x000000010000780c */ /* 0x000fe40003f05270 */
[----:B------:R-:W1:Y:S11]  /*0a10*/  LDC R0, c[0x0][0xc38] ;  /* 0x00030e00ff007b82 */ /* 0x000e760000000800 */
[----:B------:R-:W-:Y:S06]  /*0a20*/  @!P0 BAR.ARV 0x9, 0x100 ;  /* 0x0244000000008b1d */ /* 0x000fec0000002000 */
[----:B-1----:R-:W-:-:S13]  /*0a30*/  ISETP.LE.AND P0, PT, R0, UR4, PT ;  /* 0x0000000400007c0c */ /* 0x002fda000bf03270 */
[----:B------:R-:W-:Y:S05]  /*0a40*/  @P0 EXIT ;  /* 0x000000000000094d */ /* 0x000fea0003800000 */
[----:B------:R-:W0:Y:S01]  /*0a50*/  S2R R2, SR_TID.X ;  /* 0x0000000000027919 */ /* 0x000e220000002100 */
[----:B------:R-:W-:Y:S01]  /*0a60*/  ULOP3.LUT UR44, UR41, 0x1, URZ, 0xfc, !UPT ;  /* 0x00000001292c7892 */ /* 0x000fe2000f8efc3f */
[----:B------:R-:W-:Y:S01]  /*0a70*/  UMOV UR38, URZ ;  /* 0x0000003f00267c82 */ /* 0x000fe20008000000 */
[----:B------:R-:W-:Y:S01]  /*0a80*/  UMOV UR37, URZ ;  /* 0x0000003f00257c82 */ /* 0x000fe20008000000 */
[----:B------:R-:W-:Y:S01]  /*0a90*/  UMOV UR36, URZ ;  /* 0x0000003f00247c82 */ /* 0x000fe20008000000 */
[----:B0-----:R-:W-:-:S05]  /*0aa0*/  VIADD R214, R2, 0xffffff80 ;  /* 0xffffff8002d67836 */ /* 0x001fca0000000000 */
[----:B------:R-:W-:-:S04]  /*0ab0*/  SHF.R.S32.HI R3, RZ, 0x1f, R214 ;  /* 0x0000001fff037819 */ /* 0x000fc800000114d6 */
[CC--:B------:R-:W-:Y:S02]  /*0ac0*/  LEA.HI R0, R3.reuse, R214.reuse, RZ, 0x7 ;  /* 0x000000d603007211 */ /* 0x0c0fe400078f38ff */
[CC--:B------:R-:W-:Y:S02]  /*0ad0*/  LEA.HI R2, R3.reuse, R214.reuse, RZ, 0x4 ;  /* 0x000000d603027211 */ /* 0x0c0fe400078f20ff */
[----:B------:R-:W-:Y:S02]  /*0ae0*/  LOP3.LUT R5, R0, 0xffffff80, RZ, 0xc0, !PT ;  /* 0xffffff8000057812 */ /* 0x000fe400078ec0ff */
[----:B------:R-:W-:Y:S02]  /*0af0*/  SHF.R.S32.HI R7, RZ, 0x4, R2 ;  /* 0x00000004ff077819 */ /* 0x000fe40000011402 */
[----:B------:R-:W-:Y:S01]  /*0b00*/  LEA.HI R4, R3, R214, RZ, 0x5 ;  /* 0x000000d603047211 */ /* 0x000fe200078f28ff */
[----:B------:R-:W-:Y:S01]  /*0b10*/  IMAD.IADD R206, R214, 0x1, -R5 ;  /* 0x00000001d6ce7824 */ /* 0x000fe200078e0a05 */
[----:B------:R-:W-:-:S02]  /*0b20*/  LOP3.LUT R5, R2, 0x3fffff0, RZ, 0xc0, !PT ;  /* 0x03fffff002057812 */ /* 0x000fc400078ec0ff */
[----:B------:R-:W-:Y:S01]  /*0b30*/  LEA.HI R2, R2, R7, RZ, 0x1 ;  /* 0x0000000702027211 */ /* 0x000fe200078f08ff */
[----:B------:R-:W-:Y:S01]  /*0b40*/  IMAD.SHL.U32 R4, R4, 0x20, RZ ;  /* 0x0000002004047824 */ /* 0x000fe200078e00ff */
[----:B------:R-:W-:Y:S01]  /*0b50*/  SHF.R.S32.HI R9, RZ, 0x1f, R206 ;  /* 0x0000001fff097819 */ /* 0x000fe200000114ce */
[----:B------:R-:W-:Y:S01]  /*0b60*/  IMAD.IADD R5, R214, 0x1, -R5 ;  /* 0x00000001d6057824 */ /* 0x000fe200078e0a05 */
[----:B------:R-:W-:Y:S02]  /*0b70*/  LOP3.LUT R2, R2, 0x1ffffffe, RZ, 0xc0, !PT ;  /* 0x1ffffffe02027812 */ /* 0x000fe400078ec0ff */
[----:B------:R-:W-:Y:S02]  /*0b80*/  LEA.HI R6, R9, R206, RZ, 0x2 ;  /* 0x000000ce09067211 */ /* 0x000fe400078f10ff */
[----:B------:R-:W-:Y:S01]  /*0b90*/  LEA.HI R10, R3, R214, RZ, 0x2 ;  /* 0x000000d6030a7211 */ /* 0x000fe200078f10ff */
[----:B------:R-:W-:Y:S01]  /*0ba0*/  IMAD.IADD R2, R7, 0x1, -R2 ;  /* 0x0000000107027824 */ /* 0x000fe200078e0a02 */
[----:B------:R-:W-:-:S02]  /*0bb0*/  SHF.R.S32.HI R8, RZ, 0x2, R6 ;  /* 0x00000002ff087819 */ /* 0x000fc40000011406 */
[----:B------:R-:W-:Y:S02]  /*0bc0*/  SHF.R.S32.HI R11, RZ, 0x1f, R6 ;  /* 0x0000001fff0b7819 */ /* 0x000fe40000011406 */
[----:B------:R-:W-:Y:S02]  /*0bd0*/  LOP3.LUT R4, R4, 0xfffffc00, RZ, 0xc0, !PT ;  /* 0xfffffc0004047812 */ /* 0x000fe400078ec0ff */
[----:B------:R-:W-:Y:S02]  /*0be0*/  LOP3.LUT R7, R10, 0xfffffffc, RZ, 0xc0, !PT ;  /* 0xfffffffc0a077812 */ /* 0x000fe400078ec0ff */
[----:B------:R-:W-:Y:S01]  /*0bf0*/  LEA.HI R3, R3, R214, RZ, 0x3 ;  /* 0x000000d603037211 */ /* 0x000fe200078f18ff */
[----:B------:R-:W-:Y:S01]  /*0c00*/  IMAD R5, R5, 0x40, R4 ;  /* 0x0000004005057824 */ /* 0x000fe200078e0204 */
[----:B------:R-:W-:Y:S01]  /*0c10*/  LEA.HI R11, R11, R8, RZ, 0x3 ;  /* 0x000000080b0b7211 */ /* 0x000fe200078f18ff */
[----:B------:R-:W-:Y:S01]  /*0c20*/  IMAD.IADD R4, R214, 0x1, -R7 ;  /* 0x00000001d6047824 */ /* 0x000fe200078e0a07 */
[----:B------:R-:W-:Y:S01]  /*0c30*/  SHF.R.S32.HI R207, RZ, 0x7, R0 ;  /* 0x00000007ffcf7819 */ /* 0x000fe20000011400 */
[----:B------:R-:W-:Y:S01]  /*0c40*/  IMAD R209, R2, 0x8, R5 ;  /* 0x0000000802d17824 */ /* 0x000fe200078e0205 */
[----:B------:R-:W-:-:S02]  /*0c50*/  LOP3.LUT R7, R3, 0xfffffff8, RZ, 0xc0, !PT ;  /* 0xfffffff803077812 */ /* 0x000fc400078ec0ff */
[----:B------:R-:W-:Y:S02]  /*0c60*/  LOP3.LUT R11, R11, 0xfffffff8, RZ, 0xc0, !PT ;  /* 0xfffffff80b0b7812 */ /* 0x000fe400078ec0ff */
[----:B------:R-:W-:Y:S01]  /*0c70*/  LEA.HI R9, R9, R206, RZ, 0x5 ;  /* 0x000000ce09097211 */ /* 0x000fe200078f28ff */
[----:B------:R-:W-:Y:S01]  /*0c80*/  IMAD.IADD R202, R214, 0x1, -R7 ;  /* 0x00000001d6ca7824 */ /* 0x000fe200078e0a07 */
[----:B------:R-:W-:Y:S01]  /*0c90*/  LEA.HI R0, R0, R207, RZ, 0x1 ;  /* 0x000000cf00007211 */ /* 0x000fe200078f08ff */
[----:B------:R-:W-:Y:S01]  /*0ca0*/  IMAD.IADD R8, R8, 0x1, -R11 ;  /* 0x0000000108087824 */ /* 0x000fe200078e0a0b */
[----:B------:R-:W-:Y:S01]  /*0cb0*/  SHF.R.S32.HI R9, RZ, 0x5, R9 ;  /* 0x00000005ff097819 */ /* 0x000fe20000011409 */
[----:B------:R-:W-:Y:S01]  /*0cc0*/  IMAD.SHL.U32 R19, R202, 0x8, RZ ;  /* 0x00000008ca137824 */ /* 0x000fe200078e00ff */
[----:B------:R-:W-:Y:S02]  /*0cd0*/  LEA.HI R10, R4, R4, RZ, 0x1 ;  /* 0x00000004040a7211 */ /* 0x000fe400078f08ff */
[----:B------:R-:W-:Y:S01]  /*0ce0*/  LOP3.LUT R0, R0, 0x3fffffe, RZ, 0xc0, !PT ;  /* 0x03fffffe00007812 */ /* 0x000fe200078ec0ff */
[----:B------:R-:W-:Y:S01]  /*0cf0*/  IMAD R9, R9, 0x10, R8 ;  /* 0x0000001009097824 */ /* 0x000fe200078e0208 */
[----:B------:R-:W-:Y:S01]  /*0d00*/  LOP3.LUT R11, R10, 0x1ffffffe, RZ, 0xc0, !PT ;  /* 0x1ffffffe0a0b7812 */ /* 0x000fe200078ec0ff */
[----:B------:R-:W-:Y:S01]  /*0d10*/  VIADD R200, R19, 0x40 ;  /* 0x0000004013c87836 */ /* 0x000fe20000000000 */
[----:B------:R-:W-:Y:S01]  /*0d20*/  SHF.R.S32.HI R205, RZ, 0x3, R3 ;  /* 0x00000003ffcd7819 */ /* 0x000fe20000011403 */
[----:B------:R-:W-:Y:S01]  /*0d30*/  IMAD.IADD R0, R207, 0x1, -R0 ;  /* 0x00000001cf007824 */ /* 0x000fe200078e0a00 */
[----:B------:R-:W-:Y:S01]  /*0d40*/  LOP3.LUT R3, R6, 0x7ffffffc, RZ, 0xc0, !PT ;  /* 0x7ffffffc06037812 */ /* 0x000fe200078ec0ff */
        /* <DEDUP_REMOVED lines=8> */
[----:B------:R-:W-:-:S02]  /*0dd0*/  IMAD.IADD R18, R206, 0x1, -R3 ;  /* 0x00000001ce127824 */ /* 0x000fc400078e0a03 */
[----:B------:R-:W-:-:S07]  /*0de0*/  IMAD R22, R11, 0x8, R208 ;  /* 0x000000080b167824 */ /* 0x000fce00078e02d0 */
.L_x_1844:
[----:B------:R-:W-:Y:S01]  /*0df0*/  ULDC UR5, c[0x0][0xc60] ;  /* 0x0003180000057ab9 */ /* 0x000fe20000000800 */
[----:B------:R-:W-:Y:S01]  /*0e00*/  UMOV UR8, UR4 ;  /* 0x0000000400087c82 */ /* 0x000fe20008000000 */
[----:B------:R-:W-:-:S11]  /*0e10*/  UISETP.NE.AND UP0, UPT, UR5, 0x1, UPT ;  /* 0x000000010500788c */ /* 0x000fd6000bf05270 */
[----:B------:R-:W-:Y:S01]  /*0e20*/  @UP0 ULDC UR6, c[0x0][0xc64] ;  /* 0x0003190000060ab9 */ /* 0x000fe20000000800 */
[----:B------:R-:W-:Y:S01]  /*0e30*/  @UP0 ULDC UR9, c[0x0][0xc68] ;  /* 0x00031a0000090ab9 */ /* 0x000fe20000000800 */
[----:B------:R-:W-:-:S04]  /*0e40*/  UIMAD.WIDE.U32 UR6, UR4, UR6, URZ ;  /* 0x00000006040672a5 */ /* 0x000fc8000f8e003f */
[----:B------:R-:W-:-:S03]  /*0e50*/  @UP0 USHF.R.U32.HI UR8, URZ, UR9, UR7 ;  /* 0x000000093f080299 */ /* 0x000fc60008011607 */
[----:B------:R-:W-:Y:S02]  /*0e60*/  ULDC UR6, c[0x0][0xc78] ;  /* 0x00031e0000067ab9 */ /* 0x000fe40000000800 */
[----:B------:R-:W-:Y:S02]  /*0e70*/  UISETP.GE.AND UP0, UPT, UR8, UR6, UPT ;  /* 0x000000060800728c */ /* 0x000fe4000bf06270 */
[----:B------:R-:W-:-:S04]  /*0e80*/  UIADD3 UR6, -UR8, URZ, URZ ;  /* 0x0000003f08067290 */ /* 0x000fc8000fffe13f */
[----:B------:R-:W-:Y:S01]  /*0e90*/  PLOP3.LUT P0, PT, PT, PT, UP0, 0x80, 0x0 ;  /* 0x000000000000781c */ /* 0x000fe20003f0f008 */
[----:B------:R-:W-:-:S12]  /*0ea0*/  UIMAD UR9, UR5, UR6, UR4 ;  /* 0x00000006050972a4 */ /* 0x000fd8000f8e0204 */
[----:B012345:R-:W-:Y:S05]  /*0eb0*/  @!P0 BRA `(.L_x_1748) ;  /* 0x0000000000208947 */ /* 0x03ffea0003800000 */
[----:B------:R-:W-:Y:S01]  /*0ec0*/  ULDC UR7, c[0x0][0xc6c] ;  /* 0x00031b0000077ab9 */ /* 0x000fe20000000800 */
[----:B------:R-:W-:Y:S01]  /*0ed0*/  UMOV UR6, UR9 ;  /* 0x0000000900067c82 */ /* 0x000fe20008000000 */
[----:B------:R-:W-:-:S11]  /*0ee0*/  UISETP.NE.AND UP0, UPT, UR7, 0x1, UPT ;  /* 0x000000010700788c */ /* 0x000fd6000bf05270 */
[----:B------:R-:W-:Y:S02]  /*0ef0*/  @UP0 ULDC.64 UR10, c[0x0][0xc70] ;  /* 0x00031c00000a0ab9 */ /* 0x000fe40000000a00 */
[----:B------:R-:W-:-:S04]  /*0f00*/  UIMAD.WIDE.U32 UR4, UR9, UR10, URZ ;  /* 0x0000000a090472a5 */ /* 0x000fc8000f8e003f */
[----:B------:R-:W-:-:S04]  /*0f10*/  @UP0 USHF.R.U32.HI UR6, URZ, UR11, UR5 ;  /* 0x0000000b3f060299 */ /* 0x000fc80008011605 */
[----:B------:R-:W-:Y:S01]  /*0f20*/  UIMAD UR4, UR6, UR7, URZ ;  /* 0x00000007060472a4 */ /* 0x000fe2000f8e023f */
[----:B------:R-:W-:Y:S11]  /*0f30*/  BRA `(.L_x_1749) ;  /* 0x00000000001c7947 */ /* 0x000ff60003800000 */
.L_x_1748:
[----:B------:R-:W-:Y:S01]  /*0f40*/  ULDC UR7, c[0x0][0xc54] ;  /* 0x0003150000077ab9 */ /* 0x000fe20000000800 */
[----:B------:R-:W-:Y:S01]  /*0f50*/  UMOV UR6, UR9 ;  /* 0x0000000900067c82 */ /* 0x000fe20008000000 */
[----:B------:R-:W-:-:S11]  /*0f60*/  UISETP.NE.AND UP0, UPT, UR7, 0x1, UPT ;  /* 0x000000010700788c */ /* 0x000fd6000bf05270 */
[----:B------:R-:W-:Y:S02]  /*0f70*/  @UP0 ULDC.64 UR10, c[0x0][0xc58] ;  /* 0x00031600000a0ab9 */ /* 0x000fe40000000a00 */
[----:B------:R-:W-:-:S04]  /*0f80*/  UIMAD.WIDE.U32 UR4, UR9, UR10, URZ ;  /* 0x0000000a090472a5 */ /* 0x000fc8000f8e003f */
[----:B------:R-:W-:-:S04]  /*0f90*/  @UP0 USHF.R.U32.HI UR6, URZ, UR11, UR5 ;  /* 0x0000000b3f060299 */ /* 0x000fc80008011605 */
[----:B------:R-:W-:-:S12]  /*0fa0*/  UIMAD UR4, UR6, UR7, URZ ;  /* 0x00000007060472a4 */ /* 0x000fd8000f8e023f */
.L_x_1749:
[----:B------:R-:W0:Y:S01]  /*0fb0*/  LDC R0, c[0x0][0x448] ;  /* 0x00011200ff007b82 */ /* 0x000e220000000800 */
[----:B------:R-:W-:Y:S01]  /*0fc0*/  ULOP3.LUT UR6, URZ, UR6, URZ, 0x33, !UPT ;  /* 0x000000063f067292 */ /* 0x000fe2000f8e333f */
[----:B------:R-:W-:Y:S01]  /*0fd0*/  ULDC UR40, c[0x0][0xc48] ;  /* 0x0003120000287ab9 */ /* 0x000fe20000000800 */
[----:B------:R-:W-:Y:S01]  /*0fe0*/  ULDC UR5, c[0x0][0xc3c] ;  /* 0x00030f0000057ab9 */ /* 0x000fe20000000800 */
[----:B------:R-:W-:Y:S02]  /*0ff0*/  UISETP.NE.AND UP0, UPT, UR40, 0x1, UPT ;  /* 0x000000012800788c */ /* 0x000fe4000bf05270 */
[----:B------:R-:W-:Y:S02]  /*1000*/  UIADD3 UR6, UR6, UR5, URZ ;  /* 0x0000000506067290 */ /* 0x000fe4000fffe03f */
[----:B------:R-:W1:Y:S01]  /*1010*/  LDC.64 R8, c[0x0][0x9e0] ;  /* 0x00027800ff087b82 */ /* 0x000e620000000a00 */
[----:B------:R-:W-:Y:S02]  /*1020*/  UIADD3 UR4, UR9, -UR4, URZ ;  /* 0x8000000409047290 */ /* 0x000fe4000fffe03f */
[----:B------:R-:W-:Y:S01]  /*1030*/  USHF.L.U32 UR43, UR6, 0x7, URZ ;  /* 0x00000007062b7899 */ /* 0x000fe2000800063f */
[----:B------:R-:W-:Y:S01]  /*1040*/  ULDC.64 UR10, c[0x0][0x418] ;  /* 0x00010600000a7ab9 */ /* 0x000fe20000000a00 */
[----:B------:R-:W-:Y:S01]  /*1050*/  ULDC UR7, c[0x0][0xc54] ;  /* 0x0003150000077ab9 */ /* 0x000fe20000000800 */
[----:B------:R-:W-:-:S02]  /*1060*/  ISETP.NE.U32.AND P0, PT, RZ, UR10, PT ;  /* 0x0000000aff007c0c */ /* 0x000fc4000bf05070 */
[----:B------:R-:W2:Y:S01]  /*1070*/  LDC R6, c[0x0][0x288] ;  /* 0x0000a200ff067b82 */ /* 0x000ea20000000800 */
[----:B------:R-:W-:Y:S02]  /*1080*/  UIADD3 UR6, UR43, 0x7f, URZ ;  /* 0x0000007f2b067890 */ /* 0x000fe4000fffe03f */
[----:B------:R-:W-:Y:S01]  /*1090*/  UIMAD UR8, UR8, UR7, UR4 ;  /* 0x00000007080872a4 */ /* 0x000fe2000f8e0204 */
[----:B------:R-:W-:Y:S02]  /*10a0*/  ISETP.NE.AND.EX P0, PT, RZ, UR11, PT, P0 ;  /* 0x0000000bff007c0c */ /* 0x000fe4000bf05300 */
[----:B------:R-:W-:Y:S01]  /*10b0*/  @UP0 ULDC UR4, c[0x0][0xc4c] ;  /* 0x0003130000040ab9 */ /* 0x000fe20000000800 */
[----:B------:R-:W-:Y:S01]  /*10c0*/  @UP0 ULDC UR7, c[0x0][0xc50] ;  /* 0x0003140000070ab9 */ /* 0x000fe20000000800 */
[----:B0-----:R-:W-:Y:S01]  /*10d0*/  ISETP.NE.AND P1, PT, R0, 0x1, PT ;  /* 0x000000010000780c */ /* 0x001fe20003f25270 */
[----:B------:R-:W0:Y:S01]  /*10e0*/  LDC R7, c[0x0][0x2f0] ;  /* 0x0000bc00ff077b82 */ /* 0x000e220000000800 */
[----:B------:R-:W-:Y:S01]  /*10f0*/  UIMAD.WIDE.U32 UR4, UR8, UR4, URZ ;  /* 0x00000004080472a5 */ /* 0x000fe2000f8e003f */
[----:B------:R-:W-:Y:S01]  /*1100*/  IMAD.U32 R2, RZ, RZ, UR6 ;  /* 0x00000006ff027e24 */ /* 0x000fe2000f8e00ff */
[----:B------:R-:W-:-:S02]  /*1110*/  UMOV UR42, UR8 ;  /* 0x00000008002a7c82 */ /* 0x000fc40008000000 */
[----:B------:R-:W-:Y:S01]  /*1120*/  @UP0 USHF.R.U32.HI UR42, URZ, UR7, UR5 ;  /* 0x000000073f2a0299 */ /* 0x000fe20008011605 */
[----:B-1----:R-:W-:Y:S02]  /*1130*/  ISETP.GE.AND P2, PT, R9, 0x1, PT ;  /* 0x000000010900780c */ /* 0x002fe40003f46270 */
[----:B------:R-:W1:Y:S01]  /*1140*/  LDC R0, c[0x0][0x424] ;  /* 0x00010900ff007b82 */ /* 0x000e620000000800 */
[----:B------:R-:W-:-:S04]  /*1150*/  UIADD3 UR4, -UR42, URZ, URZ ;  /* 0x0000003f2a047290 */ /* 0x000fc8000fffe13f */
[----:B------:R-:W-:Y:S01]  /*1160*/  UIMAD UR40, UR40, UR4, UR8 ;  /* 0x00000004282872a4 */ /* 0x000fe2000f8e0208 */
[----:B--2---:R-:W-:Y:S02]  /*1170*/  IADD3 R5, -R6, 0x1, RZ ;  /* 0x0000000106057810 */ /* 0x004fe40007ffe1ff */
[----:B------:R-:W2:Y:S08]  /*1180*/  @P1 LDC R3, c[0x0][0x44c] ;  /* 0x00011300ff031b82 */ /* 0x000eb00000000800 */
[----:B------:R-:W3:Y:S01]  /*1190*/  @P1 LDC R4, c[0x0][0x450] ;  /* 0x00011400ff041b82 */ /* 0x000ee20000000800 */
[----:B-1----:R-:W-:-:S05]  /*11a0*/  SEL R0, R0, 0x1, P0 ;  /* 0x0000000100007807 */ /* 0x002fca0000000000 */
[CC--:B0-----:R-:W-:Y:S02]  /*11b0*/  IMAD R5, R0.reuse, R7.reuse, R5 ;  /* 0x0000000700057224 */ /* 0x0c1fe400078e0205 */
[----:B------:R-:W-:Y:S02]  /*11c0*/  IMAD R16, R0, R7, RZ ;  /* 0x0000000700107224 */ /* 0x000fe400078e02ff */
[----:B--2---:R-:W-:-:S05]  /*11d0*/  @P1 IMAD.HI.U32 R3, R3, UR6, RZ ;  /* 0x0000000603031c27 */ /* 0x004fca000f8e00ff */
[----:B---3--:R-:W-:-:S05]  /*11e0*/  @P1 SHF.R.U32.HI R2, RZ, R4, R3 ;  /* 0x00000004ff021219 */ /* 0x008fca0000011603 */
[----:B------:R-:W-:-:S04]  /*11f0*/  IMAD.IADD R11, R5, 0x1, R2 ;  /* 0x00000001050b7824 */ /* 0x000fc800078e0202 */
[----:B------:R-:W-:Y:S01]  /*1200*/  IMAD.IADD R2, R11, 0x1, R8 ;  /* 0x000000010b027824 */ /* 0x000fe200078e0208 */
[----:B------:R-:W-:Y:S06]  /*1210*/  @!P2 BRA `(.L_x_1750) ;  /* 0x000000000040a947 */ /* 0x000fec0003800000 */
[C---:B------:R-:W-:Y:S01]  /*1220*/  ISETP.GT.AND P0, PT, R11.reuse, RZ, PT ;  /* 0x000000ff0b00720c */ /* 0x040fe20003f04270 */
[----:B------:R-:W-:-:S12]  /*1230*/  VIADD R3, R11, 0xffffffff ;  /* 0xffffffff0b037836 */ /* 0x000fd80000000000 */
[----:B------:R-:W-:Y:S05]  /*1240*/  @P0 BRA `(.L_x_1751) ;  /* 0x00000000001c0947 */ /* 0x000fea0003800000 */
[----:B------:R-:W-:Y:S01]  /*1250*/  ISETP.NE.AND P0, PT, R9, 0x1, PT ;  /* 0x000000010900780c */ /* 0x000fe20003f05270 */
[----:B------:R-:W-:-:S12]  /*1260*/  IMAD.MOV R3, RZ, RZ, -R11 ;  /* 0x000000ffff037224 */ /* 0x000fd800078e0a0b */
[----:B------:R-:W0:Y:S02]  /*1270*/  @P0 LDC.64 R4, c[0x0][0x9e8] ;  /* 0x00027a00ff040b82 */ /* 0x000e240000000a00 */
[----:B0-----:R-:W-:-:S05]  /*1280*/  @P0 IMAD.HI.U32 R4, R3, R4, RZ ;  /* 0x0000000403040227 */ /* 0x001fca00078e00ff */
[----:B------:R-:W-:-:S04]  /*1290*/  @P0 SHF.R.U32.HI R3, RZ, R5, R4 ;  /* 0x00000005ff030219 */ /* 0x000fc80000011604 */
[----:B------:R-:W-:Y:S01]  /*12a0*/  LOP3.LUT R3, RZ, R3, RZ, 0x33, !PT ;  /* 0x00000003ff037212 */ /* 0x000fe200078e33ff */
[----:B------:R-:W-:Y:S06]  /*12b0*/  BRA `(.L_x_1752) ;  /* 0x0000000000107947 */ /* 0x000fec0003800000 */
.L_x_1751:
[----:B------:R-:W-:-:S13]  /*12c0*/  ISETP.NE.AND P0, PT, R9, 0x1, PT ;  /* 0x000000010900780c */ /* 0x000fda0003f05270 */
[----:B------:R-:W0:Y:S02]  /*12d0*/  @P0 LDC.64 R4, c[0x0][0x9e8] ;  /* 0x00027a00ff040b82 */ /* 0x000e240000000a00 */
[----:B0-----:R-:W-:-:S05]  /*12e0*/  @P0 IMAD.HI.U32 R4, R3, R4, RZ ;  /* 0x0000000403040227 */ /* 0x001fca00078e00ff */
[----:B------:R-:W-:-:S07]  /*12f0*/  @P0 SHF.R.U32.HI R3, RZ, R5, R4 ;  /* 0x00000005ff030219 */ /* 0x000fce0000011604 */
.L_x_1752:
[----:B------:R-:W-:-:S05]  /*1300*/  IMAD R3, R3, R9, R9 ;  /* 0x0000000903037224 */ /* 0x000fca00078e0209 */
[----:B------:R-:W-:-:S07]  /*1310*/  VIMNMX R2, R2, R3, PT ;  /* 0x0000000302027248 */ /* 0x000fce0003fe0100 */
.L_x_1750:
[----:B------:R-:W0:Y:S01]  /*1320*/  @P1 LDC R4, c[0x0][0x44c] ;  /* 0x00011300ff041b82 */ /* 0x000e220000000800 */
[----:B------:R-:W-:Y:S01]  /*1330*/  IMAD.U32 R3, RZ, RZ, UR43 ;  /* 0x0000002bff037e24 */ /* 0x000fe2000f8e00ff */
[----:B------:R-:W-:Y:S01]  /*1340*/  ULDC UR4, c[0x0][0x9dc] ;  /* 0x0002770000047ab9 */ /* 0x000fe20000000800 */
[-C--:B------:R-:W-:Y:S02]  /*1350*/  IMAD R6, R0, R7.reuse, -R6 ;  /* 0x0000000700067224 */ /* 0x080fe400078e0a06 */
[----:B------:R-:W-:Y:S02]  /*1360*/  VIADD R2, R2, 0x5f ;  /* 0x0000005f02027836 */ /* 0x000fe40000000000 */
[----:B------:R-:W-:Y:S01]  /*1370*/  IMAD R0, R0, R7, 0x5f ;  /* 0x0000005f00007424 */ /* 0x000fe200078e0207 */
[----:B------:R-:W1:Y:S01]  /*1380*/  @P1 LDC R5, c[0x0][0x450] ;  /* 0x00011400ff051b82 */ /* 0x000e620000000800 */
[----:B------:R-:W-:-:S04]  /*1390*/  IMAD.HI R2, R2, 0x2aaaaaab, RZ ;  /* 0x2aaaaaab02027827 */ /* 0x000fc800078e02ff */
[----:B------:R-:W-:-:S04]  /*13a0*/  IMAD.HI R0, R0, 0x2aaaaaab, RZ ;  /* 0x2aaaaaab00007827 */ /* 0x000fc800078e02ff */
[----:B0-----:R-:W-:-:S05]  /*13b0*/  @P1 IMAD.HI.U32 R4, R4, UR43, RZ ;  /* 0x0000002b04041c27 */ /* 0x001fca000f8e00ff */
[----:B-1----:R-:W-:Y:S02]  /*13c0*/  @P1 SHF.R.U32.HI R3, RZ, R5, R4 ;  /* 0x00000005ff031219 */ /* 0x002fe40000011604 */
[----:B------:R-:W-:-:S03]  /*13d0*/  SHF.R.U32.HI R5, RZ, 0x1f, R2 ;  /* 0x0000001fff057819 */ /* 0x000fc60000011602 */
[----:B------:R-:W-:Y:S01]  /*13e0*/  IMAD.IADD R6, R6, 0x1, R3 ;  /* 0x0000000106067824 */ /* 0x000fe200078e0203 */
[----:B------:R-:W-:Y:S02]  /*13f0*/  SHF.R.U32.HI R3, RZ, 0x1f, R0 ;  /* 0x0000001fff037819 */ /* 0x000fe40000011600 */
[----:B------:R-:W-:Y:S01]  /*1400*/  LEA.HI.SX32 R176, R2, R5, 0x1c ;  /* 0x0000000502b07211 */ /* 0x000fe200078fe2ff */
[----:B------:R-:W-:Y:S01]  /*1410*/  VIADD R4, R6, -UR4 ;  /* 0x8000000406047c36 */ /* 0x000fe20008000000 */
[----:B------:R-:W-:-:S04]  /*1420*/  LEA.HI.SX32 R3, R0, R3, 0x1c ;  /* 0x0000000300037211 */ /* 0x000fc800078fe2ff */
[----:B------:R-:W-:Y:S02]  /*1430*/  R2UR UR4, R4 ;  /* 0x00000000040472ca */ /* 0x000fe400000e0000 */
[----:B------:R-:W-:Y:S01]  /*1440*/  VIMNMX R176, R3, R176, PT ;  /* 0x000000b003b07248 */ /* 0x000fe20003fe0100 */
[----:B------:R-:W-:-:S12]  /*1450*/  @!P2 BRA `(.L_x_1753) ;  /* 0x000000000044a947 */ /* 0x000fd80003800000 */
[----:B------:R-:W-:-:S13]  /*1460*/  ISETP.GT.AND P0, PT, R6, -0x1, PT ;  /* 0xffffffff0600780c */ /* 0x000fda0003f04270 */
[----:B------:R-:W-:Y:S05]  /*1470*/  @P0 BRA `(.L_x_1754) ;  /* 0x00000000001c0947 */ /* 0x000fea0003800000 */
[----:B------:R-:W-:Y:S02]  /*1480*/  ISETP.NE.AND P0, PT, R9, 0x1, PT ;  /* 0x000000010900780c */ /* 0x000fe40003f05270 */
[----:B------:R-:W-:-:S11]  /*1490*/  LOP3.LUT R3, RZ, R6, RZ, 0x33, !PT ;  /* 0x00000006ff037212 */ /* 0x000fd600078e33ff */
[----:B------:R-:W0:Y:S02]  /*14a0*/  @P0 LDC.64 R4, c[0x0][0x9e8] ;  /* 0x00027a00ff040b82 */ /* 0x000e240000000a00 */
[----:B0-----:R-:W-:-:S05]  /*14b0*/  @P0 IMAD.HI.U32 R0, R3, R4, RZ ;  /* 0x0000000403000227 */ /* 0x001fca00078e00ff */
[----:B------:R-:W-:-:S04]  /*14c0*/  @P0 SHF.R.U32.HI R3, RZ, R5, R0 ;  /* 0x00000005ff030219 */ /* 0x000fc80000011600 */
[----:B------:R-:W-:Y:S01]  /*14d0*/  LOP3.LUT R6, RZ, R3, RZ, 0x33, !PT ;  /* 0x00000003ff067212 */ /* 0x000fe200078e33ff */
[----:B------:R-:W-:Y:S06]  /*14e0*/  BRA `(.L_x_1755) ;  /* 0x0000000000107947 */ /* 0x000fec0003800000 */
.L_x_1754:
[----:B------:R-:W-:-:S13]  /*14f0*/  ISETP.NE.AND P0, PT, R9, 0x1, PT ;  /* 0x000000010900780c */ /* 0x000fda0003f05270 */
[----:B------:R-:W0:Y:S02]  /*1500*/  @P0 LDC.64 R2, c[0x0][0x9e8] ;  /* 0x00027a00ff020b82 */ /* 0x000e240000000a00 */
[----:B0-----:R-:W-:-:S05]  /*1510*/  @P0 IMAD.HI.U32 R0, R6, R2, RZ ;  /* 0x0000000206000227 */ /* 0x001fca00078e00ff */
[----:B------:R-:W-:-:S07]  /*1520*/  @P0 SHF.R.U32.HI R6, RZ, R3, R0 ;  /* 0x00000003ff060219 */ /* 0x000fce0000011600 */
.L_x_1755:
[----:B------:R-:W-:-:S05]  /*1530*/  IMAD R6, R6, R9, RZ ;  /* 0x0000000906067224 */ /* 0x000fca00078e02ff */
[----:B------:R-:W-:-:S13]  /*1540*/  R2UR UR5, R6 ;  /* 0x00000000060572ca */ /* 0x000fda00000e0000 */
[----:B------:R-:W-:-:S04]  /*1550*/  UISETP.LT.AND UP0, UPT, UR4, UR5, UPT ;  /* 0x000000050400728c */ /* 0x000fc8000bf01270 */
[----:B------:R-:W-:-:S12]  /*1560*/  USEL UR4, UR4, UR5, !UP0 ;  /* 0x0000000504047287 */ /* 0x000fd8000c000000 */
.L_x_1753:
[----:B------:R-:W-:Y:S01]  /*1570*/  UIMAD.WIDE UR4, UR4, 0x2aaaaaab, URZ ;  /* 0x2aaaaaab040478a5 */ /* 0x000fe2000f8e023f */
[----:B------:R-:W-:Y:S01]  /*1580*/  PLOP3.LUT P0, PT, PT, PT, PT, 0x80, 0x0 ;  /* 0x000000000000781c */ /* 0x000fe20003f0f070 */
[----:B------:R-:W-:Y:S01]  /*1590*/  IMAD.MOV.U32 R3, RZ, RZ, RZ ;  /* 0x000000ffff037224 */ /* 0x000fe200078e00ff */
[----:B------:R-:W-:Y:S01]  /*15a0*/  CS2R R4, SRZ ;  /* 0x0000000000047805 */ /* 0x000fe2000001ff00 */
[----:B------:R-:W-:Y:S01]  /*15b0*/  USHF.R.U32.HI UR4, URZ, 0x1f, UR5 ;  /* 0x0000001f3f047899 */ /* 0x000fe20008011605 */
[----:B------:R-:W-:Y:S01]  /*15c0*/  IMAD.MOV.U32 R0, RZ, RZ, RZ ;  /* 0x000000ffff007224 */ /* 0x000fe200078e00ff */
[----:B------:R-:W-:Y:S02]  /*15d0*/  CS2R R178, SRZ ;  /* 0x0000000000b27805 */ /* 0x000fe4000001ff00 */
[----:B------:R-:W-:Y:S01]  /*15e0*/  CS2R R148, SRZ ;  /* 0x0000000000947805 */ /* 0x000fe2000001ff00 */
[----:B------:R-:W-:Y:S01]  /*15f0*/  ULEA.HI.SX32 UR4, UR5, UR4, 0x1c ;  /* 0x0000000405047291 */ /* 0x000fe2000f8fe23f */
[----:B------:R-:W-:Y:S01]  /*1600*/  IMAD.MOV.U32 R177, RZ, RZ, RZ ;  /* 0x000000ffffb17224 */ /* 0x000fe200078e00ff */
[----:B------:R-:W-:-:S02]  /*1610*/  CS2R R144, SRZ ;  /* 0x0000000000907805 */ /* 0x000fc4000001ff00 */
[----:B------:R-:W-:Y:S01]  /*1620*/  CS2R R174, SRZ ;  /* 0x0000000000ae7805 */ /* 0x000fe2000001ff00 */
[----:B------:R-:W-:Y:S01]  /*1630*/  UISETP.LT.AND UP0, UPT, URZ, UR4, UPT ;  /* 0x000000043f00728c */ /* 0x000fe2000bf01270 */
[----:B------:R-:W-:Y:S02]  /*1640*/  CS2R R140, SRZ ;  /* 0x00000000008c7805 */ /* 0x000fe4000001ff00 */
[----:B------:R-:W-:Y:S02]  /*1650*/  CS2R R128, SRZ ;  /* 0x0000000000807805 */ /* 0x000fe4000001ff00 */
[----:B------:R-:W-:Y:S01]  /*1660*/  CS2R R120, SRZ ;  /* 0x0000000000787805 */ /* 0x000fe2000001ff00 */
[----:B------:R-:W-:Y:S01]  /*1670*/  USEL UR39, URZ, UR4, !UP0 ;  /* 0x000000043f277287 */ /* 0x000fe2000c000000 */
[----:B------:R-:W-:Y:S02]  /*1680*/  CS2R R136, SRZ ;  /* 0x0000000000887805 */ /* 0x000fe4000001ff00 */
[----:B------:R-:W-:-:S02]  /*1690*/  CS2R R116, SRZ ;  /* 0x0000000000747805 */ /* 0x000fc4000001ff00 */
[----:B------:R-:W-:Y:S02]  /*16a0*/  CS2R R112, SRZ ;  /* 0x0000000000707805 */ /* 0x000fe4000001ff00 */
[----:B------:R-:W-:Y:S02]  /*16b0*/  CS2R R132, SRZ ;  /* 0x0000000000847805 */ /* 0x000fe4000001ff00 */
[----:B------:R-:W-:Y:S02]  /*16c0*/  CS2R R108, SRZ ;  /* 0x00000000006c7805 */ /* 0x000fe4000001ff00 */
[----:B------:R-:W-:Y:S02]  /*16d0*/  ISETP.GT.AND P1, PT, R176, UR39, PT ;  /* 0x00000027b0007c0c */ /* 0x000fe4000bf24270 */
[----:B------:R-:W-:Y:S01]  /*16e0*/  CS2R R104, SRZ ;  /* 0x0000000000687805 */ /* 0x000fe2000001ff00 */
[----:B------:R-:W-:Y:S01]  /*16f0*/  IMAD.MOV.U32 R204, RZ, RZ, RZ ;  /* 0x000000ffffcc7224 */ /* 0x000fe200078e00ff */
        /* <DEDUP_REMOVED lines=49> */
[----:B------:R-:W-:Y:S01]  /*1a10*/  CS2R R24, SRZ ;  /* 0x0000000000187805 */ /* 0x000fe2000001ff00 */
[----:B------:R-:W-:Y:S06]  /*1a20*/  @!P1 BRA `(.L_x_1756) ;  /* 0x000000b400c89947 */ /* 0x000fec0003800000 */
        /* <DEDUP_REMOVED lines=31> */
.L_x_1757:
        /* <DEDUP_REMOVED lines=13> */
.L_x_1954:
[----:B0-----:R-:W-:Y:S01]  /*1cf0*/  IMAD.U32 R0, RZ, RZ, UR44 ;  /* 0x0000002cff007e24 */ /* 0x001fe2000f8e00ff */
[----:B------:R-:W-:Y:S05]  /*1d00*/  WARPSYNC.ALL ;  /* 0x0000000000007948 */ /* 0x000fea0003800000 */
[----:B------:R0:W-:Y:S01]  /*1d10*/  BAR.SYNC.DEFER_BLOCKING R9, 0x100 ;  /* 0x000400090000751d */ /* 0x0001e20000010000 */
[----:B------:R-:W-:-:S13]  /*1d20*/  ISETP.NE.AND P0, PT, R0, 0x3, PT ;  /* 0x000000030000780c */ /* 0x000fda0003f05270 */
[----:B0-----:R-:W-:Y:S05]  /*1d30*/  @!P0 BRA `(.L_x_1759) ;  /* 0x0000000000048947 */ /* 0x001fea0003800000 */
[----:B------:R-:W-:Y:S01]  /*1d40*/  BPT.TRAP 0x1 ;  /* 0x000000040000795c */ /* 0x000fe20000300000 */
.L_x_1759:
[----:B------:R-:W-:Y:S01]  /*1d50*/  R2UR UR22, R5 ;  /* 0x00000000051672ca */ /* 0x000fe200000e0000 */
[----:B------:R-:W-:-:S05]  /*1d60*/  IMAD.U32 R10, RZ, RZ, UR37 ;  /* 0x00000025ff0a7e24 */ /* 0x000fca000f8e00ff */
[----:B------:R-:W-:-:S07]  /*1d70*/  SHF.L.U32 R10, R10, 0x1f, RZ ;  /* 0x0000001f0a0a7819 */ /* 0x000fce00000006ff */
[----:B------:R-:W-:-:S09]  /*1d80*/  ULEA UR22, UR36, UR22, 0x3 ;  /* 0x0000001624167291 */ /* 0x000fd2000f8e183f */
[----:B------:R0:W1:Y:S01]  /*1d90*/  SYNCS.PHASECHK.TRANS64.TRYWAIT P1, [UR22+0x22830], R10 ;  /* 0x0228300aff0075a7 */ /* 0x0000620008020156 */
[----:B------:R-:W-:Y:S05]  /*1da0*/  @!P0 BRA `(.L_x_1760) ;  /* 0x0000000000048947 */ /* 0x000fea0003800000 */
[----:B------:R-:W-:Y:S01]  /*1db0*/  BPT.TRAP 0x1 ;  /* 0x000000040000795c */ /* 0x000fe20000300000 */
.L_x_1760:
[----:B-1----:R-:W-:Y:S05]  /*1dc0*/  @P1 BRA `(.L_x_1761) ;  /* 0x0000000000081947 */ /* 0x002fea0003800000 */
[----:B------:R-:W1:Y:S02]  /*1dd0*/  SYNCS.PHASECHK.TRANS64.TRYWAIT P1, [UR22+0x22830], R10 ;  /* 0x0228300aff0075a7 */ /* 0x000e640008020156 */
[----:B-1----:R-:W-:Y:S05]  /*1de0*/  @!P1 BRA `(.L_x_1762) ;  /* 0x0000012800109947 */ /* 0x002fea0003800000 */
.L_x_1761:
[----:B------:R-:W-:Y:S01]  /*1df0*/  R2UR UR4, R5 ;  /* 0x00000000050472ca */ /* 0x000fe200000e0000 */
[----:B------:R-:W-:Y:S01]  /*1e00*/  ULOP3.LUT UR16, UR45, 0x10000, URZ, 0xfc, !UPT ;  /* 0x000100002d107892 */ /* 0x000fe2000f8efc3f */
[----:B------:R-:W-:Y:S01]  /*1e10*/  WARPGROUP.ARRIVE ;  /* 0x00000000000079c5 */ /* 0x000fe20000000000 */
[----:B------:R-:W-:Y:S01]  /*1e20*/  UMOV UR17, 0x40000040 ;  /* 0x4000004000117882 */ /* 0x000fe20000000000 */
[----:B------:R-:W-:Y:S01]  /*1e30*/  UMOV UR19, 0x40000040 ;  /* 0x4000004000137882 */ /* 0x000fe20000000000 */
[----:B------:R-:W-:Y:S01]  /*1e40*/  UMOV UR5, 0x40000040 ;  /* 0x4000004000057882 */ /* 0x000fe20000000000 */
[----:B------:R-:W-:Y:S01]  /*1e50*/  UMOV UR7, 0x40000040 ;  /* 0x4000004000077882 */ /* 0x000fe20000000000 */
[----:B------:R-:W-:Y:S01]  /*1e60*/  UIADD3 UR8, UR16, 0x4, URZ ;  /* 0x0000000410087890 */ /* 0x000fe2000fffe03f */
[----:B------:R-:W2:Y:S01]  /*1e70*/  LDC R8, c[0x0][0x448] ;  /* 0x00011200ff087b82 */ /* 0x000ea20000000800 */
[----:B------:R-:W-:Y:S01]  /*1e80*/  UMOV UR9, 0x40000040 ;  /* 0x4000004000097882 */ /* 0x000fe20000000000 */
[----:B------:R-:W-:Y:S01]  /*1e90*/  UMOV UR11, 0x40000040 ;  /* 0x40000040000b7882 */ /* 0x000fe20000000000 */
[----:B------:R-:W-:Y:S01]  /*1ea0*/  UIADD3 UR12, UR16, 0x6, URZ ;  /* 0x00000006100c7890 */ /* 0x000fe2000fffe03f */
[----:B------:R-:W3:Y:S01]  /*1eb0*/  S2R R2, SR_TID.X ;  /* 0x0000000000027919 */ /* 0x000ee20000002100 */
[----:B------:R-:W-:Y:S01]  /*1ec0*/  UIADD3 UR4, UR4, 0x1c400, URZ ;  /* 0x0001c40004047890 */ /* 0x000fe2000fffe03f */
[----:B------:R-:W-:Y:S01]  /*1ed0*/  VIADD R0, R22, UR43 ;  /* 0x0000002b16007c36 */ /* 0x000fe20008000000 */
[----:B------:R-:W-:Y:S01]  /*1ee0*/  UMOV UR13, 0x40000040 ;  /* 0x40000040000d7882 */ /* 0x000fe20000000000 */
[----:B------:R-:W-:Y:S01]  /*1ef0*/  UMOV UR15, 0x40000040 ;  /* 0x40000040000f7882 */ /* 0x000fe20000000000 */
[----:B------:R-:W-:Y:S01]  /*1f00*/  USHF.R.U32.HI UR4, URZ, 0x4, UR4 ;  /* 0x000000043f047899 */ /* 0x000fe20008011604 */
[----:B------:R-:W4:Y:S01]  /*1f10*/  LDC R7, c[0x0][0x288] ;  /* 0x0000a200ff077b82 */ /* 0x000f220000000800 */
[----:B------:R-:W-:Y:S01]  /*1f20*/  IMAD.MOV.U32 R6, RZ, RZ, R0 ;  /* 0x000000ffff067224 */ /* 0x000fe200078e0000 */
[----:B------:R-:W-:Y:S01]  /*1f30*/  LOP3.LUT R17, R17, 0xffefffff, RZ, 0xc0, !PT ;  /* 0xffefffff11117812 */ /* 0x000fe200078ec0ff */
[----:B------:R-:W-:-:S04]  /*1f40*/  ULOP3.LUT UR4, UR4, 0x3fff, URZ, 0xc0, !UPT ;  /* 0x00003fff04047892 */ /* 0x000fc8000f8ec03f */
[----:B------:R-:W-:Y:S02]  /*1f50*/  ULOP3.LUT UR20, UR4, 0x10000, URZ, 0xfc, !UPT ;  /* 0x0001000004147892 */ /* 0x000fe4000f8efc3f */
[----:B------:R-:W-:Y:S02]  /*1f60*/  UIADD3 UR4, UR16, 0x2, URZ ;  /* 0x0000000210047890 */ /* 0x000fe4000fffe03f */
[----:B------:R-:W-:Y:S01]  /*1f70*/  UIMAD UR18, UR36, 0x300, UR20 ;  /* 0x00000300241278a4 */ /* 0x000fe2000f8e0214 */
[----:B--2---:R-:W-:-:S03]  /*1f80*/  ISETP.NE.AND P2, PT, R8, 0x1, PT ;  /* 0x000000010800780c */ /* 0x004fc60003f45270 */
[----:B------:R-:W-:Y:S02]  /*1f90*/  UIADD3 UR6, UR18, 0x2, URZ ;  /* 0x0000000212067890 */ /* 0x000fe4000fffe03f */
[----:B------:R-:W-:Y:S02]  /*1fa0*/  UIADD3 UR10, UR18, 0x4, URZ ;  /* 0x00000004120a7890 */ /* 0x000fe4000fffe03f */
[----:B------:R-:W-:Y:S02]  /*1fb0*/  UIADD3 UR14, UR18, 0x6, URZ ;  /* 0x00000006120e7890 */ /* 0x000fe4000fffe03f */
[----:B------:R-:W-:Y:S01]  /*1fc0*/  HGMMA.64x96x16.F32 R24, gdesc[UR16], RZ, !UPT, gsb0 ;  /* 0x01600000101879f0 */ /* 0x000fe2000c0008ff */
[----:B---3--:R-:W-:-:S03]  /*1fd0*/  LOP3.LUT P1, RZ, R2, 0x7f, RZ, 0xc0, !PT ;  /* 0x0000007f02ff7812 */ /* 0x008fc6000782c0ff */
[----:B-1----:R-:W1:Y:S01]  /*1fe0*/  @P2 LDC R3, c[0x0][0x44c] ;  /* 0x00011300ff032b82 */ /* 0x002e620000000800 */
[----:B------:R-:W-:Y:S01]  /*1ff0*/  SHF.R.U32.HI R11, RZ, 0x7, R2 ;  /* 0x00000007ff0b7819 */ /* 0x000fe20000011602 */
[----:B------:R-:W-:Y:S01]  /*2000*/  IMAD R2, R176, -0x60, R16 ;  /* 0xffffffa0b0027824 */ /* 0x000fe200078e0210 */
[----:B------:R-:W-:-:S04]  /*2010*/  @P2 LOP3.LUT R17, R17, 0x100000, RZ, 0xfc, !PT ;  /* 0x0010000011112812 */ /* 0x000fc800078efcff */
[----:B------:R-:W-:Y:S01]  /*2020*/  LOP3.LUT R17, R17, 0xfff7ffff, RZ, 0xc0, !PT ;  /* 0xfff7ffff11117812 */ /* 0x000fe200078ec0ff */
[----:B------:R-:W2:Y:S03]  /*2030*/  @P2 LDC R4, c[0x0][0x450] ;  /* 0x00011400ff042b82 */ /* 0x000ea60000000800 */
[----:B------:R-:W-:Y:S01]  /*2040*/  @P1 LOP3.LUT R17, R17, 0x80000, RZ, 0xfc, !PT ;  /* 0x0008000011111812 */ /* 0x000fe200078efcff */
[----:B-1----:R-:W-:-:S04]  /*2050*/  @P2 IMAD.HI.U32 R3, R0, R3, RZ ;  /* 0x0000000300032227 */ /* 0x002fc800078e00ff */
[----:B------:R-:W-:Y:S01]  /*2060*/  IMAD.U32 R0, RZ, RZ, UR22 ;  /* 0x00000016ff007e24 */ /* 0x000fe2000f8e00ff */
[----:B--2---:R-:W-:-:S03]  /*2070*/  @P2 SHF.R.U32.HI R6, RZ, R4, R3 ;  /* 0x00000004ff062219 */ /* 0x004fc60000011603 */
[----:B------:R-:W-:Y:S01]  /*2080*/  @!P1 VIADD R0, R0, 0x22840 ;  /* 0x0002284000009836 */ /* 0x000fe20000000000 */
[----:B------:R-:W-:Y:S01]  /*2090*/  IADD3 R4, -R11, 0xb, RZ ;  /* 0x0000000b0b047810 */ /* 0x000fe20007ffe1ff */
[----:B------:R-:W-:Y:S01]  /*20a0*/  VIADD R3, R2, 0x61 ;  /* 0x0000006102037836 */ /* 0x000fe20000000000 */
[----:B------:R-:W1:Y:S02]  /*20b0*/  SHFL.IDX PT, R20, R6, RZ, 0x1c1f ;  /* 0x001c1fff06147589 */ /* 0x000e6400000e0000 */
[----:B------:R-:W-:Y:S01]  /*20c0*/  @!P1 PRMT R0, RZ, 0x654, R0 ;  /* 0x00000654ff009816 */ /* 0x000fe20000000000 */
[----:B------:R-:W-:-:S04]  /*20d0*/  IMAD.MOV.U32 R11, RZ, RZ, -0x60 ;  /* 0xffffffa0ff0b7424 */ /* 0x000fc800078e00ff */
[----:B------:R-:W-:-:S04]  /*20e0*/  IMAD R15, R176, R11, 0x60 ;  /* 0x00000060b00f7424 */ /* 0x000fc800078e020b */
[----:B------:R-:W-:Y:S01]  /*20f0*/  IMAD R14, R18, -0x2, R15 ;  /* 0xfffffffe120e7824 */ /* 0x000fe200078e020f */
[----:B------:R-:W-:Y:S02]  /*2100*/  WARPGROUP.DEPBAR.LE gsb0, 0x0 ;  /* 0x00008000000079c5 */ /* 0x000fe40000010000 */
[----:B------:R-:W-:-:S06]  /*2110*/  WARPGROUP.ARRIVE ;  /* 0x00000000000079c5 */ /* 0x000fcc0000000000 */
[----:B------:R-:W-:Y:S01]  /*2120*/  HGMMA.64x96x16.F32 R24, gdesc[UR4], R24, gsb0 ;  /* 0x01600000041879f0 */ /* 0x000fe20008000818 */
[----:B------:R-:W-:Y:S02]  /*2130*/  ULDC UR7, c[0x0][0x9dc] ;  /* 0x0002770000077ab9 */ /* 0x000fe40000000800 */
[----:B------:R-:W-:Y:S01]  /*2140*/  ULOP3.LUT UR6, URZ, UR7, URZ, 0x33, !UPT ;  /* 0x000000073f067292 */ /* 0x000fe2000f8e333f */
[----:B------:R-:W-:Y:S02]  /*2150*/  WARPGROUP.DEPBAR.LE gsb0, 0x0 ;  /* 0x00008000000079c5 */ /* 0x000fe40000010000 */
[----:B------:R-:W-:-:S06]  /*2160*/  WARPGROUP.ARRIVE ;  /* 0x00000000000079c5 */ /* 0x000fcc0000000000 */
[----:B------:R-:W-:Y:S03]  /*2170*/  HGMMA.64x96x16.F32 R24, gdesc[UR8], R24, gsb0 ;  /* 0x01600000081879f0 */ /* 0x000fe60008000818 */
[----:B------:R-:W-:Y:S02]  /*2180*/  WARPGROUP.DEPBAR.LE gsb0, 0x0 ;  /* 0x00008000000079c5 */ /* 0x000fe40000010000 */
[----:B------:R-:W-:-:S06]  /*2190*/  WARPGROUP.ARRIVE ;  /* 0x00000000000079c5 */ /* 0x000fcc0000000000 */
[----:B------:R-:W-:Y:S01]  /*21a0*/  HGMMA.64x96x16.F32 R24, gdesc[UR12], R24, gsb0 ;  /* 0x016000000c1879f0 */ /* 0x000fe20008000818 */
[----:B------:R-:W-:Y:S02]  /*21b0*/  ULDC.64 UR14, c[0x0][0x9e0] ;  /* 0x00027800000e7ab9 */ /* 0x000fe40000000a00 */
[----:B------:R-:W-:Y:S01]  /*21c0*/  UISETP.GE.AND UP0, UPT, UR15, 0x1, UPT ;  /* 0x000000010f00788c */ /* 0x000fe2000bf06270 */
[----:B------:R-:W-:Y:S02]  /*21d0*/  WARPGROUP.DEPBAR.LE gsb0, 0x0 ;  /* 0x00008000000079c5 */ /* 0x000fe40000010000 */
[----:B------:R2:W-:Y:S06]  /*21e0*/  BAR.ARV R4, 0x100 ;  /* 0x000400040000751d */ /* 0x0005ec0000002000 */
[----:B------:R3:W-:Y:S01]  /*21f0*/  @!P1 SYNCS.ARRIVE.TRANS64.RED.A1T0 RZ, [R0+URZ], RZ ;  /* 0x000000ff00ff99a7 */ /* 0x0007e2000810043f */
[----:B------:R-:W-:Y:S01]  /*2200*/  PLOP3.LUT P1, PT, PT, PT, UP0, 0x40, 0x0 ;  /* 0x000000000000781c */ /* 0x000fe20003f2e808 */
[----:B---3--:R-:W-:-:S02]  /*2210*/  IMAD R0, R18, -0x2, R3 ;  /* 0xfffffffe12007824 */ /* 0x008fc400078e0203 */
[----:B------:R-:W-:Y:S02]  /*2220*/  VIADD R3, R2, 0x60 ;  /* 0x0000006002037836 */ /* 0x000fe40000000000 */
[----:B----4-:R-:W-:Y:S02]  /*2230*/  IMAD.IADD R0, R0, 0x1, -R7 ;  /* 0x0000000100007824 */ /* 0x010fe400078e0a07 */
[----:B------:R-:W-:Y:S02]  /*2240*/  IMAD R11, R18, -0x2, R3 ;  /* 0xfffffffe120b7824 */ /* 0x000fe400078e0203 */
[C---:B------:R-:W-:Y:S02]  /*2250*/  VIADD R12, R0.reuse, UR14 ;  /* 0x0000000e000c7c36 */ /* 0x040fe40008000000 */
[----:B------:R-:W-:-:S03]  /*2260*/  VIADD R13, R0, UR6 ;  /* 0x00000006000d7c36 */ /* 0x000fc60008000000 */
[----:B-1----:R-:W-:Y:S01]  /*2270*/  VIADDMNMX R0, R20, R12, R11, PT ;  /* 0x0000000c14007246 */ /* 0x002fe2000380010b */
[----:B------:R-:W-:Y:S01]  /*2280*/  IMAD.IADD R2, R13, 0x1, R20 ;  /* 0x000000010d027824 */ /* 0x000fe200078e0214 */
[----:B--2---:R-:W-:Y:S06]  /*2290*/  @P1 BRA `(.L_x_1763) ;  /* 0x0000000000541947 */ /* 0x004fec0003800000 */
[----:B------:R-:W-:Y:S01]  /*22a0*/  IADD3 R3, R16, -R7, R20 ;  /* 0x8000000710037210 */ /* 0x000fe20007ffe014 */
[----:B------:R-:W-:Y:S03]  /*22b0*/  BSSY B0, `(.L_x_1764) ;  /* 0x0000010000007945 */ /* 0x000fe60003800000 */
[----:B------:R-:W-:-:S13]  /*22c0*/  ISETP.GT.AND P1, PT, R3, -0x1, PT ;  /* 0xffffffff0300780c */ /* 0x000fda0003f24270 */
[----:B------:R-:W-:Y:S05]  /*22d0*/  @P1 BRA `(.L_x_1765) ;  /* 0x0000000000201947 */ /* 0x000fea0003800000 */
[----:B------:R-:W-:Y:S01]  /*22e0*/  UISETP.NE.AND UP1, UPT, UR15, 0x1, UPT ;  /* 0x000000010f00788c */ /* 0x000fe2000bf25270 */
[----:B------:R-:W-:-:S05]  /*22f0*/  LOP3.LUT R3, RZ, R3, RZ, 0x33, !PT ;  /* 0x00000003ff037212 */ /* 0x000fca00078e33ff */
[----:B------:R-:W-:-:S05]  /*2300*/  PLOP3.LUT P1, PT, PT, PT, UP1, 0x80, 0x0 ;  /* 0x000000000000781c */ /* 0x000fca0003f2f018 */
[----:B------:R-:W-:-:S08]  /*2310*/  @UP1 ULDC.64 UR10, c[0x0][0x9e8] ;  /* 0x00027a00000a1ab9 */ /* 0x000fd00000000a00 */
[----:B------:R-:W-:-:S05]  /*2320*/  @P1 IMAD.HI.U32 R20, R3, UR10, RZ ;  /* 0x0000000a03141c27 */ /* 0x000fca000f8e00ff */
[----:B------:R-:W-:-:S04]  /*2330*/  @P1 SHF.R.U32.HI R3, RZ, UR11, R20 ;  /* 0x0000000bff031c19 */ /* 0x000fc80008011614 */
[----:B------:R-:W-:Y:S01]  /*2340*/  LOP3.LUT R3, RZ, R3, RZ, 0x33, !PT ;  /* 0x00000003ff037212 */ /* 0x000fe200078e33ff */
[----:B------:R-:W-:Y:S06]  /*2350*/  BRA `(.L_x_1766) ;  /* 0x0000000000147947 */ /* 0x000fec0003800000 */
.L_x_1765:
[----:B------:R-:W-:-:S06]  /*2360*/  UISETP.NE.AND UP1, UPT, UR15, 0x1, UPT ;  /* 0x000000010f00788c */ /* 0x000fcc000bf25270 */
[----:B------:R-:W-:-:S05]  /*2370*/  PLOP3.LUT P1, PT, PT, PT, UP1, 0x80, 0x0 ;  /* 0x000000000000781c */ /* 0x000fca0003f2f018 */
[----:B------:R-:W-:-:S08]  /*2380*/  @UP1 ULDC.64 UR10, c[0x0][0x9e8] ;  /* 0x00027a00000a1ab9 */ /* 0x000fd00000000a00 */
[----:B------:R-:W-:-:S05]  /*2390*/  @P1 IMAD.HI.U32 R20, R3, UR10, RZ ;  /* 0x0000000a03141c27 */ /* 0x000fca000f8e00ff */
[----:B------:R-:W-:-:S07]  /*23a0*/  @P1 SHF.R.U32.HI R3, RZ, UR11, R20 ;  /* 0x0000000bff031c19 */ /* 0x000fce0008011614 */
.L_x_1766:
[----:B------:R-:W-:Y:S05]  /*23b0*/  BSYNC B0 ;  /* 0x0000000000007941 */ /* 0x000fea0003800000 */
.L_x_1764:
[----:B------:R-:W-:-:S05]  /*23c0*/  IMAD R3, R3, UR15, R14 ;  /* 0x0000000f03037c24 */ /* 0x000fca000f8e020e */
[----:B------:R-:W-:Y:S02]  /*23d0*/  VIMNMX R2, R2, R3, !PT ;  /* 0x0000000302027248 */ /* 0x000fe40007fe0100 */
[----:B------:R-:W-:-:S07]  /*23e0*/  VIADDMNMX R0, R3, UR15, R0, PT ;  /* 0x0000000f03007c46 */ /* 0x000fce000b800100 */
.L_x_1763:
[C---:B------:R-:W-:Y:S02]  /*23f0*/  ISETP.GE.AND P6, PT, R15.reuse, 0x9, PT ;  /* 0x000000090f00780c */ /* 0x040fe40003fc6270 */
[C---:B------:R-:W-:Y:S02]  /*2400*/  ISETP.GE.AND P1, PT, R15.reuse, 0x2, PT ;  /* 0x000000020f00780c */ /* 0x040fe40003f26270 */
[C---:B------:R-:W-:Y:S02]  /*2410*/  ISETP.GT.AND P2, PT, R2.reuse, 0x8, !P6 ;  /* 0x000000080200780c */ /* 0x040fe40007744270 */
[----:B------:R-:W-:Y:S02]  /*2420*/  ISETP.GT.AND P3, PT, R2, 0x1, !P1 ;  /* 0x000000010200780c */ /* 0x000fe40004f64270 */
[----:B------:R-:W-:Y:S02]  /*2430*/  ISETP.LT.OR P2, PT, R0, 0x9, P2 ;  /* 0x000000090000780c */ /* 0x000fe40001741670 */
[----:B------:R-:W-:-:S02]  /*2440*/  ISETP.GE.AND P4, PT, R15, 0xa, PT ;  /* 0x0000000a0f00780c */ /* 0x000fc40003f86270 */
[----:B------:R-:W-:Y:S02]  /*2450*/  FSEL R28, R28, -INF , !P2 ;  /* 0xff8000001c1c7808 */ /* 0x000fe40005000000 */
[----:B------:R-:W-:Y:S02]  /*2460*/  ISETP.LT.OR P3, PT, R0, 0x2, P3 ;  /* 0x000000020000780c */ /* 0x000fe40001f61670 */
[----:B------:R-:W-:Y:S02]  /*2470*/  ISETP.GT.AND P2, PT, R2, 0x9, !P4 ;  /* 0x000000090200780c */ /* 0x000fe40006744270 */
[----:B------:R-:W-:Y:S02]  /*2480*/  FSEL R20, R25, -INF , !P3 ;  /* 0xff80000019147808 */ /* 0x000fe40005800000 */
[----:B------:R-:W-:Y:S02]  /*2490*/  ISETP.LT.OR P2, PT, R0, 0xa, P2 ;  /* 0x0000000a0000780c */ /* 0x000fe40001741670 */
[----:B------:R-:W-:-:S02]  /*24a0*/  ISETP.GE.AND P3, PT, R15, 0x11, PT ;  /* 0x000000110f00780c */ /* 0x000fc40003f66270 */
[----:B------:R-:W-:Y:S02]  /*24b0*/  FSEL R72, R29, -INF , !P2 ;  /* 0xff8000001d487808 */ /* 0x000fe40005000000 */
[----:B------:R-:W-:Y:S02]  /*24c0*/  ISETP.GT.AND P2, PT, R2, 0x10, !P3 ;  /* 0x000000100200780c */ /* 0x000fe40005f44270 */
[----:B------:R-:W-:Y:S02]  /*24d0*/  P2R R25, PR, RZ, 0x8 ;  /* 0x00000008ff197803 */ /* 0x000fe40000000000 */
[----:B------:R-:W-:Y:S02]  /*24e0*/  ISETP.LT.OR P2, PT, R0, 0x11, P2 ;  /* 0x000000110000780c */ /* 0x000fe40001741670 */
[----:B------:R-:W-:Y:S02]  /*24f0*/  ISETP.GE.AND P3, PT, R15, 0x12, PT ;  /* 0x000000120f00780c */ /* 0x000fe40003f66270 */
[----:B------:R-:W-:-:S02]  /*2500*/  FSEL R32, R32, -INF , !P2 ;  /* 0xff80000020207808 */ /* 0x000fc40005000000 */
[----:B------:R-:W-:Y:S02]  /*2510*/  ISETP.GT.AND P2, PT, R2, 0x11, !P3 ;  /* 0x000000110200780c */ /* 0x000fe40005f44270 */
[----:B------:R-:W-:Y:S02]  /*2520*/  P2R R29, PR, RZ, 0x8 ;  /* 0x00000008ff1d7803 */ /* 0x000fe40000000000 */
[----:B------:R-:W-:Y:S02]  /*2530*/  ISETP.LT.OR P2, PT, R0, 0x12, P2 ;  /* 0x000000120000780c */ /* 0x000fe40001741670 */
[----:B------:R-:W-:Y:S02]  /*2540*/  ISETP.GE.AND P3, PT, R15, 0x19, PT ;  /* 0x000000190f00780c */ /* 0x000fe40003f66270 */
[----:B------:R-:W-:Y:S02]  /*2550*/  FSEL R74, R33, -INF , !P2 ;  /* 0xff800000214a7808 */ /* 0x000fe40005000000 */
[----:B------:R-:W-:-:S02]  /*2560*/  ISETP.GT.AND P2, PT, R2, 0x18, !P3 ;  /* 0x000000180200780c */ /* 0x000fc40005f44270 */
[----:B------:R-:W-:Y:S02]  /*2570*/  P2R R33, PR, RZ, 0x8 ;  /* 0x00000008ff217803 */ /* 0x000fe40000000000 */
[----:B------:R-:W-:Y:S02]  /*2580*/  ISETP.LT.OR P2, PT, R0, 0x19, P2 ;  /* 0x000000190000780c */ /* 0x000fe40001741670 */
[----:B------:R-:W-:Y:S02]  /*2590*/  ISETP.GE.AND P3, PT, R15, 0x1a, PT ;  /* 0x0000001a0f00780c */ /* 0x000fe40003f66270 */
[----:B------:R-:W-:Y:S02]  /*25a0*/  FSEL R36, R36, -INF , !P2 ;  /* 0xff80000024247808 */ /* 0x000fe40005000000 */
[----:B------:R-:W-:Y:S02]  /*25b0*/  ISETP.GT.AND P2, PT, R2, 0x19, !P3 ;  /* 0x000000190200780c */ /* 0x000fe40005f44270 */
[----:B------:R-:W-:-:S02]  /*25c0*/  P2R R73, PR, RZ, 0x8 ;  /* 0x00000008ff497803 */ /* 0x000fc40000000000 */
[----:B------:R-:W-:Y:S02]  /*25d0*/  ISETP.LT.OR P2, PT, R0, 0x1a, P2 ;  /* 0x0000001a0000780c */ /* 0x000fe40001741670 */
[----:B------:R-:W-:Y:S02]  /*25e0*/  ISETP.GE.AND P3, PT, R15, 0x21, PT ;  /* 0x000000210f00780c */ /* 0x000fe40003f66270 */
[----:B------:R-:W-:Y:S02]  /*25f0*/  FSEL R76, R37, -INF , !P2 ;  /* 0xff800000254c7808 */ /* 0x000fe40005000000 */
[----:B------:R-:W-:Y:S02]  /*2600*/  ISETP.GT.AND P2, PT, R2, 0x20, !P3 ;  /* 0x000000200200780c */ /* 0x000fe40005f44270 */
[----:B------:R-:W-:Y:S02]  /*2610*/  P2R R37, PR, RZ, 0x8 ;  /* 0x00000008ff257803 */ /* 0x000fe40000000000 */
[----:B------:R-:W-:-:S02]  /*2620*/  ISETP.LT.OR P2, PT, R0, 0x21, P2 ;  /* 0x000000210000780c */ /* 0x000fc40001741670 */
[C---:B------:R-:W-:Y:S02]  /*2630*/  ISETP.GE.AND P3, PT, R15.reuse, 0x22, PT ;  /* 0x000000220f00780c */ /* 0x040fe40003f66270 */
[----:B------:R-:W-:Y:S02]  /*2640*/  FSEL R40, R40, -INF , !P2 ;  /* 0xff80000028287808 */ /* 0x000fe40005000000 */
[----:B------:R-:W-:Y:S02]  /*2650*/  ISETP.GT.AND P2, PT, R2, 0x21, !P3 ;  /* 0x000000210200780c */ /* 0x000fe40005f44270 */
[----:B------:R-:W-:Y:S02]  /*2660*/  P2R R75, PR, RZ, 0x8 ;  /* 0x00000008ff4b7803 */ /* 0x000fe40000000000 */
        /* <DEDUP_REMOVED lines=56> */
[----:B------:R-:W-:Y:S02]  /*29f0*/  P2R R21, PR, RZ, 0x10 ;  /* 0x00000010ff157803 */ /* 0x000fe40000000000 */
[----:B------:R-:W-:Y:S02]  /*2a00*/  FSEL R64, R64, -INF , !P2 ;  /* 0xff80000040407808 */ /* 0x000fe40005000000 */
[C---:B------:R-:W-:Y:S02]  /*2a10*/  ISETP.GE.AND P2, PT, R15.reuse, 0x52, PT ;  /* 0x000000520f00780c */ /* 0x040fe40003f46270 */
[----:B------:R-:W-:Y:S02]  /*2a20*/  ISETP.GE.AND P5, PT, R15, 0x1, PT ;  /* 0x000000010f00780c */ /* 0x000fe40003fa6270 */
[----:B------:R-:W-:-:S04]  /*2a30*/  ISETP.GT.AND P3, PT, R2, 0x51, !P2 ;  /* 0x000000510200780c */ /* 0x000fc80005764270 */
[----:B------:R-:W-:-:S04]  /*2a40*/  ISETP.LT.OR P3, PT, R0, 0x52, P3 ;  /* 0x000000520000780c */ /* 0x000fc80001f61670 */
[----:B------:R-:W-:Y:S02]  /*2a50*/  FSEL R90, R65, -INF , !P3 ;  /* 0xff800000415a7808 */ /* 0x000fe40005800000 */
[----:B------:R-:W-:-:S04]  /*2a60*/  ISETP.GE.AND P3, PT, R15, 0x59, PT ;  /* 0x000000590f00780c */ /* 0x000fc80003f66270 */
[----:B------:R-:W-:-:S04]  /*2a70*/  ISETP.GT.AND P4, PT, R2, 0x58, !P3 ;  /* 0x000000580200780c */ /* 0x000fc80005f84270 */
[----:B------:R-:W-:-:S04]  /*2a80*/  ISETP.LT.OR P4, PT, R0, 0x59, P4 ;  /* 0x000000590000780c */ /* 0x000fc80002781670 */
[----:B------:R-:W-:Y:S02]  /*2a90*/  FSEL R68, R68, -INF , !P4 ;  /* 0xff80000044447808 */ /* 0x000fe40006000000 */
[----:B------:R-:W-:-:S04]  /*2aa0*/  ISETP.GT.AND P4, PT, R2, RZ, !P5 ;  /* 0x000000ff0200720c */ /* 0x000fc80006f84270 */
[----:B------:R-:W-:-:S04]  /*2ab0*/  ISETP.LT.OR P4, PT, R0, 0x1, P4 ;  /* 0x000000010000780c */ /* 0x000fc80002781670 */
[----:B------:R-:W-:Y:S02]  /*2ac0*/  FSEL R24, R24, -INF , !P4 ;  /* 0xff80000018187808 */ /* 0x000fe40006000000 */
[----:B------:R-:W-:-:S04]  /*2ad0*/  ISETP.GE.AND P4, PT, R15, 0x5a, PT ;  /* 0x0000005a0f00780c */ /* 0x000fc80003f86270 */
[----:B------:R-:W-:Y:S02]  /*2ae0*/  P2R R15, PR, RZ, 0x10 ;  /* 0x00000010ff0f7803 */ /* 0x000fe40000000000 */
[----:B------:R-:W-:Y:S02]  /*2af0*/  ISETP.GT.AND P4, PT, R2, 0x59, !P4 ;  /* 0x000000590200780c */ /* 0x000fe40006784270 */
[----:B------:R-:W1:Y:S02]  /*2b00*/  SHFL.IDX PT, R2, R6, 0x1, 0x1c1f ;  /* 0x003c1f0006027f89 */ /* 0x000e6400000e0000 */
[----:B------:R-:W-:-:S04]  /*2b10*/  ISETP.LT.OR P4, PT, R0, 0x5a, P4 ;  /* 0x0000005a0000780c */ /* 0x000fc80002781670 */
[----:B------:R-:W-:Y:S02]  /*2b20*/  FSEL R92, R69, -INF , !P4 ;  /* 0xff800000455c7808 */ /* 0x000fe40006000000 */
[----:B------:R-:W-:Y:S02]  /*2b30*/  PLOP3.LUT P4, PT, PT, PT, UP0, 0x40, 0x0 ;  /* 0x000000000000781c */ /* 0x000fe40003f8e808 */
[----:B-1----:R-:W-:Y:S01]  /*2b40*/  VIADDMNMX R0, R2, R12, R11, PT ;  /* 0x0000000c02007246 */ /* 0x002fe2000380010b */
[----:B------:R-:W-:-:S10]  /*2b50*/  IMAD.IADD R3, R13, 0x1, R2 ;  /* 0x000000010d037824 */ /* 0x000fd400078e0202 */
[----:B------:R-:W-:Y:S05]  /*2b60*/  @P4 BRA `(.L_x_1767) ;  /* 0x00000000005c4947 */ /* 0x000fea0003800000 */
        /* <DEDUP_REMOVED lines=8> */
[----:B------:R-:W-:Y:S01]  /*2bf0*/  @P4 IMAD.HI.U32 R6, R2, UR10, RZ ;  /* 0x0000000a02064c27 */ /* 0x000fe2000f8e00ff */
[----:B------:R-:W-:-:S13]  /*2c00*/  PLOP3.LUT P4, PT, PT, PT, UP1, 0x80, 0x0 ;  /* 0x000000000000781c */ /* 0x000fda0003f8f018 */
[----:B------:R-:W-:-:S04]  /*2c10*/  @P4 SHF.R.U32.HI R2, RZ, UR11, R6 ;  /* 0x0000000bff024c19 */ /* 0x000fc80008011606 */
[----:B------:R-:W-:Y:S01]  /*2c20*/  LOP3.LUT R2, RZ, R2, RZ, 0x33, !PT ;  /* 0x00000002ff027212 */ /* 0x000fe200078e33ff */
[----:B------:R-:W-:Y:S06]  /*2c30*/  BRA `(.L_x_1770) ;  /* 0x0000000000187947 */ /* 0x000fec0003800000 */
.L_x_1769:
[----:B------:R-:W-:-:S06]  /*2c40*/  UISETP.NE.AND UP1, UPT, UR15, 0x1, UPT ;  /* 0x000000010f00788c */ /* 0x000fcc000bf25270 */
[----:B------:R-:W-:-:S05]  /*2c50*/  PLOP3.LUT P4, PT, PT, PT, UP1, 0x80, 0x0 ;  /* 0x000000000000781c */ /* 0x000fca0003f8f018 */
[----:B------:R-:W-:-:S08]  /*2c60*/  @UP1 ULDC.64 UR10, c[0x0][0x9e8] ;  /* 0x00027a00000a1ab9 */ /* 0x000fd00000000a00 */
[----:B------:R-:W-:Y:S01]  /*2c70*/  @P4 IMAD.HI.U32 R6, R2, UR10, RZ ;  /* 0x0000000a02064c27 */ /* 0x000fe2000f8e00ff */
[----:B------:R-:W-:-:S13]  /*2c80*/  PLOP3.LUT P4, PT, PT, PT, UP1, 0x80, 0x0 ;  /* 0x000000000000781c */ /* 0x000fda0003f8f018 */
[----:B------:R-:W-:-:S07]  /*2c90*/  @P4 SHF.R.U32.HI R2, RZ, UR11, R6 ;  /* 0x0000000bff024c19 */ /* 0x000fce0008011606 */
.L_x_1770:
[----:B------:R-:W-:Y:S05]  /*2ca0*/  BSYNC B0 ;  /* 0x0000000000007941 */ /* 0x000fea0003800000 */
.L_x_1768:
[----:B------:R-:W-:-:S05]  /*2cb0*/  IMAD R2, R2, UR15, R14 ;  /* 0x0000000f02027c24 */ /* 0x000fca000f8e020e */
[----:B------:R-:W-:Y:S02]  /*2cc0*/  VIMNMX R3, R3, R2, !PT ;  /* 0x0000000203037248 */ /* 0x000fe40007fe0100 */
[----:B------:R-:W-:-:S07]  /*2cd0*/  VIADDMNMX R0, R2, UR15, R0, PT ;  /* 0x0000000f02007c46 */ /* 0x000fce000b800100 */
.L_x_1767:
[C---:B------:R-:W-:Y:S01]  /*2ce0*/  ISETP.GT.AND P1, PT, R3.reuse, 0x1, !P1 ;  /* 0x000000010300780c */ /* 0x040fe20004f24270 */
[----:B------:R-:W-:Y:S01]  /*2cf0*/  ULDC UR6, c[0x0][0x988] ;  /* 0x0002620000067ab9 */ /* 0x000fe20000000800 */
[----:B------:R-:W-:Y:S02]  /*2d00*/  ISETP.GT.AND P6, PT, R3, 0x8, !P6 ;  /* 0x000000080300780c */ /* 0x000fe400077c4270 */
[C---:B------:R-:W-:Y:S02]  /*2d10*/  ISETP.LT.OR P1, PT, R0.reuse, 0x2, P1 ;  /* 0x000000020000780c */ /* 0x040fe40000f21670 */
[----:B------:R-:W-:Y:S02]  /*2d20*/  ISETP.LT.OR P6, PT, R0, 0x9, P6 ;  /* 0x000000090000780c */ /* 0x000fe400037c1670 */
[----:B------:R-:W-:Y:S02]  /*2d30*/  FSEL R27, R27, -INF , !P1 ;  /* 0xff8000001b1b7808 */ /* 0x000fe40004800000 */
[----:B------:R-:W-:-:S02]  /*2d40*/  ISETP.NE.AND P1, PT, R21, RZ, PT ;  /* 0x000000ff1500720c */ /* 0x000fc40003f25270 */
[----:B------:R-:W-:Y:S02]  /*2d50*/  FSEL R30, R30, -INF , !P6 ;  /* 0xff8000001e1e7808 */ /* 0x000fe40007000000 */
[----:B------:R-:W-:Y:S02]  /*2d60*/  ISETP.GT.AND P1, PT, R3, 0x9, !P1 ;  /* 0x000000090300780c */ /* 0x000fe40004f24270 */
[----:B------:R-:W-:Y:S02]  /*2d70*/  ISETP.NE.AND P6, PT, R33, RZ, PT ;  /* 0x000000ff2100720c */ /* 0x000fe40003fc5270 */
[----:B------:R-:W-:Y:S02]  /*2d80*/  ISETP.LT.OR P1, PT, R0, 0xa, P1 ;  /* 0x0000000a0000780c */ /* 0x000fe40000f21670 */
[----:B------:R-:W-:Y:S02]  /*2d90*/  FMNMX.FTZ R2, R24, R20, !PT ;  /* 0x0000001418027209 */ /* 0x000fe40007810000 */
[----:B------:R-:W-:-:S02]  /*2da0*/  FSEL R31, R31, -INF , !P1 ;  /* 0xff8000001f1f7808 */ /* 0x000fc40004800000 */
[----:B------:R-:W-:Y:S02]  /*2db0*/  ISETP.NE.AND P1, PT, R25, RZ, PT ;  /* 0x000000ff1900720c */ /* 0x000fe40003f25270 */
[----:B------:R-:W-:Y:S02]  /*2dc0*/  ISETP.NE.AND P4, PT, R73, RZ, PT ;  /* 0x000000ff4900720c */ /* 0x000fe40003f85270 */
[----:B------:R-:W-:Y:S02]  /*2dd0*/  ISETP.GT.AND P1, PT, R3, 0x10, !P1 ;  /* 0x000000100300780c */ /* 0x000fe40004f24270 */
[----:B------:R-:W-:Y:S02]  /*2de0*/  FMNMX.FTZ R2, R28, R2, !PT ;  /* 0x000000021c027209 */ /* 0x000fe40007810000 */
[----:B------:R-:W-:Y:S02]  /*2df0*/  ISETP.LT.OR P1, PT, R0, 0x11, P1 ;  /* 0x000000110000780c */ /* 0x000fe40000f21670 */
[----:B------:R-:W-:-:S02]  /*2e00*/  FMNMX.FTZ R2, R72, R2, !PT ;  /* 0x0000000248027209 */ /* 0x000fc40007810000 */
[----:B------:R-:W-:Y:S02]  /*2e10*/  FSEL R34, R34, -INF , !P1 ;  /* 0xff80000022227808 */ /* 0x000fe40004800000 */
[----:B------:R-:W-:Y:S02]  /*2e20*/  ISETP.NE.AND P1, PT, R29, RZ, PT ;  /* 0x000000ff1d00720c */ /* 0x000fe40003f25270 */
[----:B------:R-:W-:Y:S02]  /*2e30*/  FMNMX.FTZ R2, R32, R2, !PT ;  /* 0x0000000220027209 */ /* 0x000fe40007810000 */
[----:B------:R-:W-:Y:S02]  /*2e40*/  ISETP.GT.AND P1, PT, R3, 0x11, !P1 ;  /* 0x000000110300780c */ /* 0x000fe40004f24270 */
[----:B------:R-:W-:Y:S02]  /*2e50*/  FMNMX.FTZ R2, R74, R2, !PT ;  /* 0x000000024a027209 */ /* 0x000fe40007810000 */
[----:B------:R-:W-:-:S02]  /*2e60*/  ISETP.LT.OR P1, PT, R0, 0x12, P1 ;  /* 0x000000120000780c */ /* 0x000fc40000f21670 */
[----:B------:R-:W-:Y:S02]  /*2e70*/  FMNMX.FTZ R2, R36, R2, !PT ;  /* 0x0000000224027209 */ /* 0x000fe40007810000 */
[----:B------:R-:W-:Y:S02]  /*2e80*/  FSEL R35, R35, -INF , !P1 ;  /* 0xff80000023237808 */ /* 0x000fe40004800000 */
[----:B------:R-:W-:Y:S02]  /*2e90*/  ISETP.GT.AND P1, PT, R3, 0x18, !P6 ;  /* 0x000000180300780c */ /* 0x000fe40007724270 */
[----:B------:R-:W-:Y:S02]  /*2ea0*/  FMNMX.FTZ R2, R76, R2, !PT ;  /* 0x000000024c027209 */ /* 0x000fe40007810000 */
[----:B------:R-:W-:Y:S02]  /*2eb0*/  ISETP.LT.OR P1, PT, R0, 0x19, P1 ;  /* 0x000000190000780c */ /* 0x000fe40000f21670 */
[----:B------:R-:W-:-:S02]  /*2ec0*/  FMNMX.FTZ R2, R40, R2, !PT ;  /* 0x0000000228027209 */ /* 0x000fc40007810000 */
[----:B------:R-:W-:Y:S02]  /*2ed0*/  FSEL R38, R38, -INF , !P1 ;  /* 0xff80000026267808 */ /* 0x000fe40004800000 */
[----:B------:R-:W-:Y:S02]  /*2ee0*/  ISETP.GT.AND P1, PT, R3, 0x19, !P4 ;  /* 0x000000190300780c */ /* 0x000fe40006724270 */
[----:B------:R-:W-:Y:S02]  /*2ef0*/  FMNMX.FTZ R2, R78, R2, !PT ;  /* 0x000000024e027209 */ /* 0x000fe40007810000 */
[----:B------:R-:W-:Y:S02]  /*2f00*/  ISETP.LT.OR P1, PT, R0, 0x1a, P1 ;  /* 0x0000001a0000780c */ /* 0x000fe40000f21670 */
[----:B------:R-:W-:Y:S02]  /*2f10*/  FMNMX.FTZ R2, R44, R2, !PT ;  /* 0x000000022c027209 */ /* 0x000fe40007810000 */
[----:B------:R-:W-:-:S02]  /*2f20*/  FSEL R39, R39, -INF , !P1 ;  /* 0xff80000027277808 */ /* 0x000fc40004800000 */
[----:B------:R-:W-:Y:S02]  /*2f30*/  ISETP.NE.AND P1, PT, R37, RZ, PT ;  /* 0x000000ff2500720c */ /* 0x000fe40003f25270 */
[----:B------:R-:W-:Y:S02]  /*2f40*/  FMNMX.FTZ R2, R80, R2, !PT ;  /* 0x0000000250027209 */ /* 0x000fe40007810000 */
        /* <DEDUP_REMOVED lines=12> */
[----:B------:R-:W-:Y:S02]  /*3010*/  ISETP.NE.AND P1, PT, R41, RZ, PT ;  /* 0x000000ff2900720c */ /* 0x000fe40003f25270 */
[----:B------:R-:W-:Y:S02]  /*3020*/  FMNMX.FTZ R2, R86, R2, !PT ;  /* 0x0000000256027209 */ /* 0x000fe40007810000 */
[----:B------:R-:W-:Y:S02]  /*3030*/  ISETP.GT.AND P1, PT, R3, 0x28, !P1 ;  /* 0x000000280300780c */ /* 0x000fe40004f24270 */
[----:B------:R-:W-:-:S02]  /*3040*/  FMNMX.FTZ R2, R60, R2, !PT ;  /* 0x000000023c027209 */ /* 0x000fc40007810000 */
[----:B------:R-:W-:Y:S02]  /*3050*/  ISETP.LT.OR P1, PT, R0, 0x29, P1 ;  /* 0x000000290000780c */ /* 0x000fe40000f21670 */
[----:B------:R-:W-:Y:S02]  /*3060*/  FMNMX.FTZ R2, R88, R2, !PT ;  /* 0x0000000258027209 */ /* 0x000fe40007810000 */
[----:B------:R-:W-:Y:S02]  /*3070*/  FSEL R46, R46, -INF , !P1 ;  /* 0xff8000002e2e7808 */ /* 0x000fe40004800000 */
[----:B------:R-:W-:Y:S02]  /*3080*/  ISETP.NE.AND P1, PT, R77, RZ, PT ;  /* 0x000000ff4d00720c */ /* 0x000fe40003f25270 */
[----:B------:R-:W-:Y:S02]  /*3090*/  FMNMX.FTZ R2, R64, R2, !PT ;  /* 0x0000000240027209 */ /* 0x000fe40007810000 */
[----:B------:R-:W-:-:S02]  /*30a0*/  ISETP.GT.AND P1, PT, R3, 0x29, !P1 ;  /* 0x000000290300780c */ /* 0x000fc40004f24270 */
[----:B------:R-:W-:Y:S02]  /*30b0*/  FMNMX.FTZ R2, R90, R2, !PT ;  /* 0x000000025a027209 */ /* 0x000fe40007810000 */
[----:B------:R-:W-:Y:S02]  /*30c0*/  ISETP.LT.OR P1, PT, R0, 0x2a, P1 ;  /* 0x0000002a0000780c */ /* 0x000fe40000f21670 */
[----:B------:R-:W-:Y:S02]  /*30d0*/  FMNMX.FTZ R2, R68, R2, !PT ;  /* 0x0000000244027209 */ /* 0x000fe40007810000 */
[----:B------:R-:W-:Y:S02]  /*30e0*/  FSEL R47, R47, -INF , !P1 ;  /* 0xff8000002f2f7808 */ /* 0x000fe40004800000 */
[----:B------:R-:W-:Y:S02]  /*30f0*/  ISETP.NE.AND P1, PT, R45, RZ, PT ;  /* 0x000000ff2d00720c */ /* 0x000fe40003f25270 */
[----:B------:R-:W-:-:S02]  /*3100*/  FMNMX.FTZ R6, R92, R2, !PT ;  /* 0x000000025c067209 */ /* 0x000fc40007810000 */
[----:B------:R-:W-:Y:S02]  /*3110*/  ISETP.GT.AND P1, PT, R3, 0x30, !P1 ;  /* 0x000000300300780c */ /* 0x000fe40004f24270 */
[----:B------:R-:W-:Y:S01]  /*3120*/  ISETP.NE.AND P6, PT, R83, RZ, PT ;  /* 0x000000ff5300720c */ /* 0x000fe20003fc5270 */
[----:B------:R-:W1:Y:S01]  /*3130*/  SHFL.BFLY PT, R11, R6, 0x2, 0x1f ;  /* 0x0c401f00060b7f89 */ /* 0x000e6200000e0000 */
[----:B------:R-:W-:Y:S02]  /*3140*/  ISETP.LT.OR P1, PT, R0, 0x31, P1 ;  /* 0x000000310000780c */ /* 0x000fe40000f21670 */
[----:B------:R-:W-:Y:S02]  /*3150*/  ISETP.NE.AND P4, PT, R57, RZ, PT ;  /* 0x000000ff3900720c */ /* 0x000fe40003f85270 */
[----:B------:R-:W-:Y:S02]  /*3160*/  FSEL R50, R50, -INF , !P1 ;  /* 0xff80000032327808 */ /* 0x000fe40004800000 */
[----:B------:R-:W-:-:S02]  /*3170*/  ISETP.NE.AND P1, PT, R79, RZ, PT ;  /* 0x000000ff4f00720c */ /* 0x000fc40003f25270 */
[C---:B------:R-:W-:Y:S02]  /*3180*/  ISETP.GT.AND P5, PT, R3.reuse, RZ, !P5 ;  /* 0x000000ff0300720c */ /* 0x040fe40006fa4270 */
[----:B------:R-:W-:Y:S02]  /*3190*/  ISETP.GT.AND P1, PT, R3, 0x31, !P1 ;  /* 0x000000310300780c */ /* 0x000fe40004f24270 */
[C---:B------:R-:W-:Y:S02]  /*31a0*/  ISETP.LT.OR P5, PT, R0.reuse, 0x1, P5 ;  /* 0x000000010000780c */ /* 0x040fe40002fa1670 */
[----:B------:R-:W-:Y:S02]  /*31b0*/  ISETP.LT.OR P1, PT, R0, 0x32, P1 ;  /* 0x000000320000780c */ /* 0x000fe40000f21670 */
[----:B------:R-:W-:Y:S02]  /*31c0*/  FSEL R26, R26, -INF , !P5 ;  /* 0xff8000001a1a7808 */ /* 0x000fe40006800000 */
[----:B------:R-:W-:-:S02]  /*31d0*/  FSEL R51, R51, -INF , !P1 ;  /* 0xff80000033337808 */ /* 0x000fc40004800000 */
[----:B------:R-:W-:Y:S02]  /*31e0*/  ISETP.NE.AND P1, PT, R49, RZ, PT ;  /* 0x000000ff3100720c */ /* 0x000fe40003f25270 */
[C---:B------:R-:W-:Y:S02]  /*31f0*/  ISETP.GT.AND P2, PT, R3.reuse, 0x51, !P2 ;  /* 0x000000510300780c */ /* 0x040fe40005744270 */
[C---:B------:R-:W-:Y:S02]  /*3200*/  ISETP.GT.AND P1, PT, R3.reuse, 0x38, !P1 ;  /* 0x000000380300780c */ /* 0x040fe40004f24270 */
[----:B-1----:R-:W-:Y:S02]  /*3210*/  FMNMX.FTZ R12, R6, R11, !PT ;  /* 0x0000000b060c7209 */ /* 0x002fe40007810000 */
[----:B------:R-:W-:Y:S02]  /*3220*/  ISETP.LT.OR P1, PT, R0, 0x39, P1 ;  /* 0x000000390000780c */ /* 0x000fe40000f21670 */
[----:B------:R-:W-:Y:S01]  /*3230*/  ISETP.GT.AND P3, PT, R3, 0x58, !P3 ;  /* 0x000000580300780c */ /* 0x000fe20005f64270 */
[----:B------:R-:W1:Y:S01]  /*3240*/  SHFL.BFLY PT, R11, R12, 0x1, 0x1f ;  /* 0x0c201f000c0b7f89 */ /* 0x000e6200000e0000 */
[----:B------:R-:W-:-:S02]  /*3250*/  FSEL R54, R54, -INF , !P1 ;  /* 0xff80000036367808 */ /* 0x000fc40004800000 */
[----:B------:R-:W-:Y:S02]  /*3260*/  ISETP.NE.AND P1, PT, R81, RZ, PT ;  /* 0x000000ff5100720c */ /* 0x000fe40003f25270 */
[C---:B------:R-:W-:Y:S02]  /*3270*/  ISETP.LT.OR P2, PT, R0.reuse, 0x52, P2 ;  /* 0x000000520000780c */ /* 0x040fe40001741670 */
[----:B------:R-:W-:Y:S02]  /*3280*/  ISETP.GT.AND P1, PT, R3, 0x39, !P1 ;  /* 0x000000390300780c */ /* 0x000fe40004f24270 */
[C---:B------:R-:W-:Y:S02]  /*3290*/  ISETP.LT.OR P3, PT, R0.reuse, 0x59, P3 ;  /* 0x000000590000780c */ /* 0x040fe40001f61670 */
[----:B------:R-:W-:Y:S02]  /*32a0*/  ISETP.LT.OR P1, PT, R0, 0x3a, P1 ;  /* 0x0000003a0000780c */ /* 0x000fe40000f21670 */
[----:B------:R-:W-:-:S02]  /*32b0*/  FSEL R67, R67, -INF , !P2 ;  /* 0xff80000043437808 */ /* 0x000fc40005000000 */
[----:B------:R-:W-:Y:S02]  /*32c0*/  FSEL R55, R55, -INF , !P1 ;  /* 0xff80000037377808 */ /* 0x000fe40004800000 */
[----:B------:R-:W-:Y:S02]  /*32d0*/  ISETP.NE.AND P1, PT, R53, RZ, PT ;  /* 0x000000ff3500720c */ /* 0x000fe40003f25270 */
[----:B------:R-:W-:Y:S02]  /*32e0*/  FSEL R70, R70, -INF , !P3 ;  /* 0xff80000046467808 */ /* 0x000fe40005800000 */
[----:B------:R-:W-:Y:S02]  /*32f0*/  ISETP.GT.AND P1, PT, R3, 0x40, !P1 ;  /* 0x000000400300780c */ /* 0x000fe40004f24270 */
[----:B-1----:R-:W-:Y:S02]  /*3300*/  FMNMX.FTZ R2, R12, R11, !PT ;  /* 0x0000000b0c027209 */ /* 0x002fe40007810000 */
[----:B------:R-:W-:-:S03]  /*3310*/  ISETP.LT.OR P1, PT, R0, 0x41, P1 ;  /* 0x000000410000780c */ /* 0x000fc60000f21670 */
[----:B------:R-:W-:Y:S01]  /*3320*/  FMUL.FTZ R11, R2, UR6 ;  /* 0x00000006020b7c20 */ /* 0x000fe20008410000 */
[----:B------:R-:W-:Y:S02]  /*3330*/  FSEL R58, R58, -INF , !P1 ;  /* 0xff8000003a3a7808 */ /* 0x000fe40004800000 */
[----:B------:R-:W-:Y:S02]  /*3340*/  ISETP.GT.AND P1, PT, R3, 0x41, !P6 ;  /* 0x000000410300780c */ /* 0x000fe40007724270 */
[----:B------:R-:W-:Y:S02]  /*3350*/  ISETP.NE.AND P6, PT, R61, RZ, PT ;  /* 0x000000ff3d00720c */ /* 0x000fe40003fc5270 */
[----:B------:R-:W-:-:S04]  /*3360*/  ISETP.LT.OR P1, PT, R0, 0x42, P1 ;  /* 0x000000420000780c */ /* 0x000fc80000f21670 */
[----:B------:R-:W-:Y:S02]  /*3370*/  FSEL R59, R59, -INF , !P1 ;  /* 0xff8000003b3b7808 */ /* 0x000fe40004800000 */
[----:B------:R-:W-:Y:S02]  /*3380*/  ISETP.GT.AND P1, PT, R3, 0x48, !P4 ;  /* 0x000000480300780c */ /* 0x000fe40006724270 */
[----:B------:R-:W-:Y:S02]  /*3390*/  ISETP.NE.AND P4, PT, R85, RZ, PT ;  /* 0x000000ff5500720c */ /* 0x000fe40003f85270 */
[----:B------:R-:W-:-:S04]  /*33a0*/  ISETP.LT.OR P1, PT, R0, 0x49, P1 ;  /* 0x000000490000780c */ /* 0x000fc80000f21670 */
[----:B------:R-:W-:Y:S02]  /*33b0*/  FSEL R62, R62, -INF , !P1 ;  /* 0xff8000003e3e7808 */ /* 0x000fe40004800000 */
[----:B------:R-:W-:-:S04]  /*33c0*/  FSETP.NEU.FTZ.AND P1, PT, R2, -INF , PT ;  /* 0xff8000000200780b */ /* 0x000fc80003f3d000 */
[----:B------:R-:W-:Y:S02]  /*33d0*/  FSEL R13, R11, RZ, P1 ;  /* 0x000000ff0b0d7208 */ /* 0x000fe40000800000 */
[----:B------:R-:W-:Y:S02]  /*33e0*/  FMNMX.FTZ R11, R26, R27, !PT ;  /* 0x0000001b1a0b7209 */ /* 0x000fe40007810000 */
[----:B------:R-:W-:Y:S01]  /*33f0*/  ISETP.GT.AND P1, PT, R3, 0x49, !P4 ;  /* 0x000000490300780c */ /* 0x000fe20006724270 */
[--C-:B------:R-:W-:Y:S01]  /*3400*/  FFMA.FTZ R14, R24, UR6, -R13.reuse ;  /* 0x00000006180e7c23 */ /* 0x100fe2000801080d */
[----:B------:R-:W-:Y:S01]  /*3410*/  FMNMX.FTZ R6, R30, R11, !PT ;  /* 0x0000000b1e067209 */ /* 0x000fe20007810000 */
[--C-:B------:R-:W-:Y:S01]  /*3420*/  FFMA.FTZ R12, R20, UR6, -R13.reuse ;  /* 0x00000006140c7c23 */ /* 0x100fe2000801080d */
[----:B------:R-:W-:Y:S01]  /*3430*/  ISETP.LT.OR P1, PT, R0, 0x4a, P1 ;  /* 0x0000004a0000780c */ /* 0x000fe20000f21670 */
[--C-:B------:R-:W-:Y:S01]  /*3440*/  FFMA.FTZ R20, R28, UR6, -R13.reuse ;  /* 0x000000061c147c23 */ /* 0x100fe2000801080d */
[----:B------:R-:W-:Y:S01]  /*3450*/  FMNMX.FTZ R11, R31, R6, !PT ;  /* 0x000000061f0b7209 */ /* 0x000fe20007810000 */
[----:B------:R-:W-:Y:S01]  /*3460*/  MUFU.EX2 R14, R14 ;  /* 0x0000000e000e7308 */ /* 0x000fe20000000800 */
[----:B------:R-:W-:Y:S01]  /*3470*/  FSEL R63, R63, -INF , !P1 ;  /* 0xff8000003f3f7808 */ /* 0x000fe20004800000 */
[--C-:B------:R-:W-:Y:S01]  /*3480*/  FFMA.FTZ R21, R72, UR6, -R13.reuse ;  /* 0x0000000648157c23 */ /* 0x100fe2000801080d */
[----:B------:R-:W-:Y:S01]  /*3490*/  FMNMX.FTZ R6, R34, R11, !PT ;  /* 0x0000000b22067209 */ /* 0x000fe20007810000 */
[--C-:B------:R-:W-:Y:S01]  /*34a0*/  FFMA.FTZ R24, R32, UR6, -R13.reuse ;  /* 0x0000000620187c23 */ /* 0x100fe2000801080d */
[----:B------:R-:W-:Y:S01]  /*34b0*/  ISETP.GT.AND P1, PT, R3, 0x50, !P6 ;  /* 0x000000500300780c */ /* 0x000fe20007724270 */
[--C-:B------:R-:W-:Y:S01]  /*34c0*/  FFMA.FTZ R28, R36, UR6, -R13.reuse ;  /* 0x00000006241c7c23 */ /* 0x100fe2000801080d */
[----:B------:R-:W-:Y:S01]  /*34d0*/  FMNMX.FTZ R11, R35, R6, !PT ;  /* 0x00000006230b7209 */ /* 0x000fe20007810000 */
[----:B------:R-:W-:Y:S01]  /*34e0*/  MUFU.EX2 R20, R20 ;  /* 0x0000001400147308 */ /* 0x000fe20000000800 */
[----:B------:R-:W-:Y:S01]  /*34f0*/  ISETP.NE.AND P4, PT, R15, RZ, PT ;  /* 0x000000ff0f00720c */ /* 0x000fe20003f85270 */
[--C-:B------:R-:W-:Y:S01]  /*3500*/  FFMA.FTZ R36, R48, UR6, -R13.reuse ;  /* 0x0000000630247c23 */ /* 0x100fe2000801080d */
[----:B------:R-:W-:Y:S01]  /*3510*/  FMNMX.FTZ R6, R38, R11, !PT ;  /* 0x0000000b26067209 */ /* 0x000fe20007810000 */
[--C-:B------:R-:W-:Y:S01]  /*3520*/  FFMA.FTZ R48, R88, UR6, -R13.reuse ;  /* 0x0000000658307c23 */ /* 0x100fe2000801080d */
[----:B------:R-:W-:Y:S01]  /*3530*/  ISETP.LT.OR P1, PT, R0, 0x51, P1 ;  /* 0x000000510000780c */ /* 0x000fe20000f21670 */
[--C-:B------:R-:W-:Y:S01]  /*3540*/  FFMA.FTZ R29, R76, UR6, -R13.reuse ;  /* 0x000000064c1d7c23 */ /* 0x100fe2000801080d */
[----:B------:R-:W-:Y:S01]  /*3550*/  FMNMX.FTZ R11, R39, R6, !PT ;  /* 0x00000006270b7209 */ /* 0x000fe20007810000 */
[----:B------:R1:W2:Y:S01]  /*3560*/  MUFU.EX2 R15, R12 ;  /* 0x0000000c000f7308 */ /* 0x0002a20000000800 */
[----:B------:R-:W-:Y:S01]  /*3570*/  ISETP.GT.AND P4, PT, R3, 0x59, !P4 ;  /* 0x000000590300780c */ /* 0x000fe20006784270 */
[--C-:B------:R-:W-:Y:S01]  /*3580*/  FFMA.FTZ R32, R80, UR6, -R13.reuse ;  /* 0x0000000650207c23 */ /* 0x100fe2000801080d */
[----:B------:R-:W-:Y:S01]  /*3590*/  FMNMX.FTZ R6, R42, R11, !PT ;  /* 0x0000000b2a067209 */ /* 0x000fe20007810000 */
[--C-:B------:R-:W-:Y:S01]  /*35a0*/  FFMA.FTZ R37, R82, UR6, -R13.reuse ;  /* 0x0000000652257c23 */ /* 0x100fe2000801080d */
[----:B------:R-:W-:Y:S01]  /*35b0*/  FSEL R66, R66, -INF , !P1 ;  /* 0xff80000042427808 */ /* 0x000fe20004800000 */
[--C-:B------:R-:W-:Y:S01]  /*35c0*/  FFMA.FTZ R41, R84, UR6, -R13.reuse ;  /* 0x0000000654297c23 */ /* 0x100fe2000801080d */
[----:B------:R-:W-:Y:S01]  /*35d0*/  FMNMX.FTZ R11, R43, R6, !PT ;  /* 0x000000062b0b7209 */ /* 0x000fe20007810000 */
[----:B------:R-:W3:Y:S01]  /*35e0*/  MUFU.EX2 R21, R21 ;  /* 0x0000001500157308 */ /* 0x000ee20000000800 */
[----:B------:R-:W-:Y:S01]  /*35f0*/  ISETP.LT.OR P4, PT, R0, 0x5a, P4 ;  /* 0x0000005a0000780c */ /* 0x000fe20002781670 */
[--C-:B-1----:R-:W-:Y:S01]  /*3600*/  FFMA.FTZ R12, R74, UR6, -R13.reuse ;  /* 0x000000064a0c7c23 */ /* 0x102fe2000801080d */
[----:B------:R-:W-:Y:S01]  /*3610*/  FMNMX.FTZ R6, R46, R11, !PT ;  /* 0x0000000b2e067209 */ /* 0x000fe20007810000 */
[----:B------:R-:W-:Y:S01]  /*3620*/  FFMA.FTZ R53, R90, UR6, -R13 ;  /* 0x000000065a357c23 */ /* 0x000fe2000801080d */
[----:B------:R-:W-:-:S02]  /*3630*/  FSEL R71, R71, -INF , !P4 ;  /* 0xff80000047477808 */ /* 0x000fc40006000000 */
[----:B------:R-:W-:Y:S01]  /*3640*/  FMNMX.FTZ R11, R47, R6, !PT ;  /* 0x000000062f0b7209 */ /* 0x000fe20007810000 */
[----:B------:R-:W-:Y:S01]  /*3650*/  MUFU.EX2 R24, R24 ;  /* 0x0000001800187308 */ /* 0x000fe20000000800 */
[----:B--2---:R-:W-:Y:S02]  /*3660*/  F2FP.F16.F32.PACK_AB R152, R15, R14 ;  /* 0x0000000e0f98723e */ /* 0x004fe400000000ff */
[----:B------:R-:W-:-:S04]  /*3670*/  FMNMX.FTZ R6, R50, R11, !PT ;  /* 0x0000000b32067209 */ /* 0x000fc80007810000 */
[----:B------:R-:W-:Y:S01]  /*3680*/  FMNMX.FTZ R11, R51, R6, !PT ;  /* 0x00000006330b7209 */ /* 0x000fe20007810000 */
[----:B------:R1:W2:Y:S01]  /*3690*/  MUFU.EX2 R25, R12 ;  /* 0x0000000c00197308 */ /* 0x0002a20000000800 */
[----:B---3--:R-:W-:Y:S02]  /*36a0*/  F2FP.F16.F32.PACK_AB R154, R21, R20 ;  /* 0x00000014159a723e */ /* 0x008fe400000000ff */
[----:B------:R-:W-:-:S04]  /*36b0*/  FMNMX.FTZ R6, R54, R11, !PT ;  /* 0x0000000b36067209 */ /* 0x000fc80007810000 */
[----:B------:R-:W-:Y:S01]  /*36c0*/  FMNMX.FTZ R11, R55, R6, !PT ;  /* 0x00000006370b7209 */ /* 0x000fe20007810000 */
[----:B------:R-:W-:Y:S01]  /*36d0*/  MUFU.EX2 R28, R28 ;  /* 0x0000001c001c7308 */ /* 0x000fe20000000800 */
[--C-:B-1----:R-:W-:Y:S01]  /*36e0*/  FFMA.FTZ R12, R40, UR6, -R13.reuse ;  /* 0x00000006280c7c23 */ /* 0x102fe2000801080d */
[--C-:B------:R-:W-:Y:S01]  /*36f0*/  FFMA.FTZ R40, R52, UR6, -R13.reuse ;  /* 0x0000000634287c23 */ /* 0x100fe2000801080d */
[----:B------:R-:W-:Y:S01]  /*3700*/  FMNMX.FTZ R6, R58, R11, !PT ;  /* 0x0000000b3a067209 */ /* 0x000fe20007810000 */
[----:B------:R-:W-:-:S03]  /*3710*/  FFMA.FTZ R52, R64, UR6, -R13 ;  /* 0x0000000640347c23 */ /* 0x000fc6000801080d */
[----:B------:R-:W-:Y:S01]  /*3720*/  FMNMX.FTZ R11, R59, R6, !PT ;  /* 0x000000063b0b7209 */ /* 0x000fe20007810000 */
[----:B------:R-:W-:Y:S01]  /*3730*/  MUFU.EX2 R49, R48 ;  /* 0x0000003000317308 */ /* 0x000fe20000000800 */
[----:B--2---:R-:W-:Y:S02]  /*3740*/  F2FP.F16.F32.PACK_AB R156, R25, R24 ;  /* 0x00000018199c723e */ /* 0x004fe400000000ff */
[----:B------:R-:W-:Y:S01]  /*3750*/  FMNMX.FTZ R6, R62, R11, !PT ;  /* 0x0000000b3e067209 */ /* 0x000fe20007810000 */
[----:B------:R-:W-:-:S03]  /*3760*/  FFMA.FTZ R11, R78, UR6, -R13 ;  /* 0x000000064e0b7c23 */ /* 0x000fc6000801080d */
[----:B------:R-:W-:Y:S01]  /*3770*/  FMNMX.FTZ R3, R63, R6, !PT ;  /* 0x000000063f037209 */ /* 0x000fe20007810000 */
[----:B------:R-:W1:Y:S03]  /*3780*/  MUFU.EX2 R29, R29 ;  /* 0x0000001d001d7308 */ /* 0x000e660000000800 */
[----:B------:R-:W-:-:S04]  /*3790*/  FMNMX.FTZ R6, R66, R3, !PT ;  /* 0x0000000342067209 */ /* 0x000fc80007810000 */
[----:B------:R-:W-:Y:S01]  /*37a0*/  FMNMX.FTZ R3, R67, R6, !PT ;  /* 0x0000000643037209 */ /* 0x000fe20007810000 */
[--C-:B------:R-:W-:Y:S01]  /*37b0*/  FFMA.FTZ R6, R44, UR6, -R13.reuse ;  /* 0x000000062c067c23 */ /* 0x100fe2000801080d */
[----:B------:R-:W-:Y:S01]  /*37c0*/  MUFU.EX2 R12, R12 ;  /* 0x0000000c000c7308 */ /* 0x000fe20000000800 */
[----:B------:R-:W-:Y:S01]  /*37d0*/  FFMA.FTZ R44, R56, UR6, -R13 ;  /* 0x00000006382c7c23 */ /* 0x000fe2000801080d */
[----:B------:R-:W-:-:S04]  /*37e0*/  FMNMX.FTZ R0, R70, R3, !PT ;  /* 0x0000000346007209 */ /* 0x000fc80007810000 */
[----:B------:R-:W-:Y:S02]  /*37f0*/  FMNMX.FTZ R0, R71, R0, !PT ;  /* 0x0000000047007209 */ /* 0x000fe40007810000 */
[----:B------:R-:W-:Y:S01]  /*3800*/  MUFU.EX2 R162, R6 ;  /* 0x0000000600a27308 */ /* 0x000fe20000000800 */
[----:B-1----:R-:W-:Y:S02]  /*3810*/  F2FP.F16.F32.PACK_AB R158, R29, R28 ;  /* 0x0000001c1d9e723e */ /* 0x002fe400000000ff */
[----:B------:R-:W1:Y:S05]  /*3820*/  SHFL.BFLY PT, R3, R0, 0x2, 0x1f ;  /* 0x0c401f0000037f89 */ /* 0x000e6a00000e0000 */
[----:B------:R-:W2:Y:S08]  /*3830*/  MUFU.EX2 R11, R11 ;  /* 0x0000000b000b7308 */ /* 0x000eb00000000800 */
[----:B------:R3:W-:Y:S08]  /*3840*/  MUFU.EX2 R33, R32 ;  /* 0x0000002000217308 */ /* 0x0007f00000000800 */
[----:B------:R-:W-:Y:S01]  /*3850*/  MUFU.EX2 R36, R36 ;  /* 0x0000002400247308 */ /* 0x000fe20000000800 */
[----:B---3--:R-:W-:Y:S01]  /*3860*/  FFMA.FTZ R32, R60, UR6, -R13 ;  /* 0x000000063c207c23 */ /* 0x008fe2000801080d */
[----:B--2---:R-:W-:-:S02]  /*3870*/  F2FP.F16.F32.PACK_AB R160, R11, R12 ;  /* 0x0000000c0ba0723e */ /* 0x004fc400000000ff */
[----:B-1----:R-:W-:Y:S01]  /*3880*/  FMNMX.FTZ R3, R0, R3, !PT ;  /* 0x0000000300037209 */ /* 0x002fe20007810000 */
[----:B------:R-:W-:-:S03]  /*3890*/  FFMA.FTZ R0, R86, UR6, -R13 ;  /* 0x0000000656007c23 */ /* 0x000fc6000801080d */
[----:B------:R-:W1:Y:S01]  /*38a0*/  MUFU.EX2 R37, R37 ;  /* 0x0000002500257308 */ /* 0x000e620000000800 */
[----:B------:R-:W2:Y:S07]  /*38b0*/  SHFL.BFLY PT, R6, R3, 0x1, 0x1f ;  /* 0x0c201f0003067f89 */ /* 0x000eae00000e0000 */
[----:B------:R3:W-:Y:S08]  /*38c0*/  MUFU.EX2 R45, R0 ;  /* 0x00000000002d7308 */ /* 0x0007f00000000800 */
[----:B------:R-:W-:Y:S01]  /*38d0*/  MUFU.EX2 R40, R40 ;  /* 0x0000002800287308 */ /* 0x000fe20000000800 */
[----:B-1----:R-:W-:-:S07]  /*38e0*/  F2FP.F16.F32.PACK_AB R164, R37, R36 ;  /* 0x0000002425a4723e */ /* 0x002fce00000000ff */
[----:B------:R-:W-:Y:S01]  /*38f0*/  MUFU.EX2 R41, R41 ;  /* 0x0000002900297308 */ /* 0x000fe20000000800 */
[----:B--2---:R-:W-:Y:S01]  /*3900*/  FMNMX.FTZ R6, R3, R6, !PT ;  /* 0x0000000603067209 */ /* 0x004fe20007810000 */
[--C-:B------:R-:W-:Y:S01]  /*3910*/  FFMA.FTZ R3, R68, UR6, -R13.reuse ;  /* 0x0000000644037c23 */ /* 0x100fe2000801080d */
[----:B------:R-:W-:Y:S02]  /*3920*/  FFMA.FTZ R13, R92, UR6, -R13 ;  /* 0x000000065c0d7c23 */ /* 0x000fe4000801080d */
[C---:B------:R-:W-:Y:S01]  /*3930*/  FSETP.NEU.FTZ.AND P1, PT, R6.reuse, -INF , PT ;  /* 0xff8000000600780b */ /* 0x040fe20003f3d000 */
[----:B---3--:R-:W-:Y:S02]  /*3940*/  FMUL.FTZ R0, R6, UR6 ;  /* 0x0000000606007c20 */ /* 0x008fe40008410000 */
[----:B------:R1:W-:Y:S03]  /*3950*/  MUFU.EX2 R174, R3 ;  /* 0x0000000300ae7308 */ /* 0x0003e60000000800 */
[----:B------:R-:W-:-:S05]  /*3960*/  FSEL R0, R0, RZ, P1 ;  /* 0x000000ff00007208 */ /* 0x000fca0000800000 */
[--C-:B------:R-:W-:Y:S01]  /*3970*/  FFMA.FTZ R26, R26, UR6, -R0.reuse ;  /* 0x000000061a1a7c23 */ /* 0x100fe20008010800 */
[--C-:B------:R-:W-:Y:S01]  /*3980*/  FFMA.FTZ R27, R27, UR6, -R0.reuse ;  /* 0x000000061b1b7c23 */ /* 0x100fe20008010800 */
[--C-:B------:R-:W-:Y:S01]  /*3990*/  FFMA.FTZ R30, R30, UR6, -R0.reuse ;  /* 0x000000061e1e7c23 */ /* 0x100fe20008010800 */
[--C-:B------:R-:W-:Y:S01]  /*39a0*/  FFMA.FTZ R31, R31, UR6, -R0.reuse ;  /* 0x000000061f1f7c23 */ /* 0x100fe20008010800 */
[----:B-1----:R-:W-:Y:S01]  /*39b0*/  FADD.FTZ R3, R14, R15 ;  /* 0x0000000f0e037221 */ /* 0x002fe20000010000 */
[--C-:B------:R-:W-:Y:S01]  /*39c0*/  FFMA.FTZ R34, R34, UR6, -R0.reuse ;  /* 0x0000000622227c23 */ /* 0x100fe20008010800 */
[----:B------:R-:W-:Y:S01]  /*39d0*/  MUFU.EX2 R26, R26 ;  /* 0x0000001a001a7308 */ /* 0x000fe20000000800 */
[--C-:B------:R-:W-:Y:S01]  /*39e0*/  FFMA.FTZ R35, R35, UR6, -R0.reuse ;  /* 0x0000000623237c23 */ /* 0x100fe20008010800 */
[----:B------:R-:W-:Y:S01]  /*39f0*/  FADD.FTZ R48, R20, R3 ;  /* 0x0000000314307221 */ /* 0x000fe20000010000 */
[--C-:B------:R-:W-:Y:S01]  /*3a00*/  FFMA.FTZ R38, R38, UR6, -R0.reuse ;  /* 0x0000000626267c23 */ /* 0x100fe20008010800 */
[--C-:B------:R-:W-:Y:S01]  /*3a10*/  FFMA.FTZ R39, R39, UR6, -R0.reuse ;  /* 0x0000000627277c23 */ /* 0x100fe20008010800 */
[----:B------:R-:W-:Y:S01]  /*3a20*/  FFMA.FTZ R42, R42, UR6, -R0 ;  /* 0x000000062a2a7c23 */ /* 0x000fe20008010800 */
[----:B------:R-:W-:Y:S01]  /*3a30*/  FADD.FTZ R3, R21, R48 ;  /* 0x0000003015037221 */ /* 0x000fe20000010000 */
[--C-:B------:R-:W-:Y:S01]  /*3a40*/  FFMA.FTZ R43, R43, UR6, -R0.reuse ;  /* 0x000000062b2b7c23 */ /* 0x100fe20008010800 */
[----:B------:R-:W1:Y:S01]  /*3a50*/  MUFU.EX2 R27, R27 ;  /* 0x0000001b001b7308 */ /* 0x000e620000000800 */
[--C-:B------:R-:W-:Y:S01]  /*3a60*/  FFMA.FTZ R46, R46, UR6, -R0.reuse ;  /* 0x000000062e2e7c23 */ /* 0x100fe20008010800 */
[----:B------:R-:W-:Y:S01]  /*3a70*/  FADD.FTZ R48, R24, R3 ;  /* 0x0000000318307221 */ /* 0x000fe20000010000 */
[--C-:B------:R-:W-:Y:S01]  /*3a80*/  FFMA.FTZ R47, R47, UR6, -R0.reuse ;  /* 0x000000062f2f7c23 */ /* 0x100fe20008010800 */
[--C-:B------:R-:W-:Y:S01]  /*3a90*/  FFMA.FTZ R50, R50, UR6, -R0.reuse ;  /* 0x0000000632327c23 */ /* 0x100fe20008010800 */
[----:B------:R-:W-:Y:S01]  /*3aa0*/  FFMA.FTZ R51, R51, UR6, -R0 ;  /* 0x0000000633337c23 */ /* 0x000fe20008010800 */
[----:B------:R-:W-:Y:S01]  /*3ab0*/  FADD.FTZ R57, R25, R48 ;  /* 0x0000003019397221 */ /* 0x000fe20000010000 */
[--C-:B------:R-:W-:Y:S01]  /*3ac0*/  FFMA.FTZ R54, R54, UR6, -R0.reuse ;  /* 0x0000000636367c23 */ /* 0x100fe20008010800 */
[----:B------:R-:W2:Y:S01]  /*3ad0*/  MUFU.EX2 R30, R30 ;  /* 0x0000001e001e7308 */ /* 0x000ea20000000800 */
[--C-:B------:R-:W-:Y:S01]  /*3ae0*/  FFMA.FTZ R55, R55, UR6, -R0.reuse ;  /* 0x0000000637377c23 */ /* 0x100fe20008010800 */
[----:B------:R-:W-:Y:S01]  /*3af0*/  FADD.FTZ R56, R28, R57 ;  /* 0x000000391c387221 */ /* 0x000fe20000010000 */
[--C-:B------:R-:W-:Y:S01]  /*3b00*/  FFMA.FTZ R58, R58, UR6, -R0.reuse ;  /* 0x000000063a3a7c23 */ /* 0x100fe20008010800 */
[--C-:B------:R-:W-:Y:S01]  /*3b10*/  FFMA.FTZ R59, R59, UR6, -R0.reuse ;  /* 0x000000063b3b7c23 */ /* 0x100fe20008010800 */
[----:B------:R-:W-:Y:S01]  /*3b20*/  FFMA.FTZ R62, R62, UR6, -R0 ;  /* 0x000000063e3e7c23 */ /* 0x000fe20008010800 */
[----:B------:R-:W-:Y:S01]  /*3b30*/  FADD.FTZ R57, R29, R56 ;  /* 0x000000381d397221 */ /* 0x000fe20000010000 */
[--C-:B------:R-:W-:Y:S01]  /*3b40*/  FFMA.FTZ R63, R63, UR6, -R0.reuse ;  /* 0x000000063f3f7c23 */ /* 0x100fe20008010800 */
[----:B------:R-:W3:Y:S01]  /*3b50*/  MUFU.EX2 R31, R31 ;  /* 0x0000001f001f7308 */ /* 0x000ee20000000800 */
[----:B-1----:R-:W-:Y:S01]  /*3b60*/  FADD.FTZ R3, R26, R27 ;  /* 0x0000001b1a037221 */ /* 0x002fe20000010000 */
[----:B------:R-:W-:Y:S01]  /*3b70*/  FADD.FTZ R56, R12, R57 ;  /* 0x000000390c387221 */ /* 0x000fe20000010000 */
[--C-:B------:R-:W-:Y:S01]  /*3b80*/  FFMA.FTZ R66, R66, UR6, -R0.reuse ;  /* 0x0000000642427c23 */ /* 0x100fe20008010800 */
[--C-:B------:R-:W-:Y:S01]  /*3b90*/  FFMA.FTZ R67, R67, UR6, -R0.reuse ;  /* 0x0000000643437c23 */ /* 0x100fe20008010800 */
[----:B------:R-:W-:Y:S01]  /*3ba0*/  FFMA.FTZ R70, R70, UR6, -R0 ;  /* 0x0000000646467c23 */ /* 0x000fe20008010800 */
[----:B------:R-:W-:Y:S01]  /*3bb0*/  FADD.FTZ R57, R11, R56 ;  /* 0x000000380b397221 */ /* 0x000fe20000010000 */
[----:B------:R-:W-:Y:S01]  /*3bc0*/  FFMA.FTZ R0, R71, UR6, -R0 ;  /* 0x0000000647007c23 */ /* 0x000fe20008010800 */
[----:B------:R-:W1:Y:S01]  /*3bd0*/  MUFU.EX2 R34, R34 ;  /* 0x0000002200227308 */ /* 0x000e620000000800 */
[----:B--2---:R-:W-:Y:S01]  /*3be0*/  FADD.FTZ R48, R30, R3 ;  /* 0x000000031e307221 */ /* 0x004fe20000010000 */
[----:B------:R-:W-:Y:S01]  /*3bf0*/  FADD.FTZ R56, R162, R57 ;  /* 0x00000039a2387221 */ /* 0x000fe20000010000 */
[----:B------:R-:W-:-:S02]  /*3c00*/  F2FP.F16.F32.PACK_AB R162, R33, R162 ;  /* 0x000000a221a2723e */ /* 0x000fc400000000ff */
[----:B------:R-:W-:Y:S01]  /*3c10*/  F2FP.F16.F32.PACK_AB R166, R41, R40 ;  /* 0x0000002829a6723e */ /* 0x000fe200000000ff */
[----:B------:R-:W-:Y:S01]  /*3c20*/  FADD.FTZ R57, R33, R56 ;  /* 0x0000003821397221 */ /* 0x000fe20000010000 */
[----:B------:R-:W-:Y:S01]  /*3c30*/  F2FP.F16.F32.PACK_AB R153, R27, R26 ;  /* 0x0000001a1b99723e */ /* 0x000fe200000000ff */
[----:B------:R-:W2:Y:S01]  /*3c40*/  MUFU.EX2 R35, R35 ;  /* 0x0000002300237308 */ /* 0x000ea20000000800 */
[C---:B---3--:R-:W-:Y:S01]  /*3c50*/  FADD.FTZ R3, R31.reuse, R48 ;  /* 0x000000301f037221 */ /* 0x048fe20000010000 */
[----:B------:R-:W-:Y:S01]  /*3c60*/  FADD.FTZ R56, R36, R57 ;  /* 0x0000003924387221 */ /* 0x000fe20000010000 */
[----:B------:R-:W-:-:S03]  /*3c70*/  F2FP.F16.F32.PACK_AB R155, R31, R30 ;  /* 0x0000001e1f9b723e */ /* 0x000fc600000000ff */
[----:B------:R-:W-:Y:S02]  /*3c80*/  FADD.FTZ R57, R37, R56 ;  /* 0x0000003825397221 */ /* 0x000fe40000010000 */
[----:B------:R-:W3:Y:S01]  /*3c90*/  MUFU.EX2 R38, R38 ;  /* 0x0000002600267308 */ /* 0x000ee20000000800 */
[----:B-1----:R-:W-:Y:S01]  /*3ca0*/  FADD.FTZ R48, R34, R3 ;  /* 0x0000000322307221 */ /* 0x002fe20000010000 */
[----:B------:R-:W-:-:S04]  /*3cb0*/  FADD.FTZ R56, R40, R57 ;  /* 0x0000003928387221 */ /* 0x000fc80000010000 */
[----:B------:R-:W-:Y:S02]  /*3cc0*/  FADD.FTZ R57, R41, R56 ;  /* 0x0000003829397221 */ /* 0x000fe40000010000 */
[----:B------:R-:W1:Y:S01]  /*3cd0*/  MUFU.EX2 R39, R39 ;  /* 0x0000002700277308 */ /* 0x000e620000000800 */
[C---:B--2---:R-:W-:Y:S01]  /*3ce0*/  FADD.FTZ R3, R35.reuse, R48 ;  /* 0x0000003023037221 */ /* 0x044fe20000010000 */
[----:B------:R-:W-:-:S06]  /*3cf0*/  F2FP.F16.F32.PACK_AB R157, R35, R34 ;  /* 0x00000022239d723e */ /* 0x000fcc00000000ff */
[----:B------:R-:W2:Y:S01]  /*3d00*/  MUFU.EX2 R42, R42 ;  /* 0x0000002a002a7308 */ /* 0x000ea20000000800 */
[----:B---3--:R-:W-:-:S07]  /*3d10*/  FADD.FTZ R48, R38, R3 ;  /* 0x0000000326307221 */ /* 0x008fce0000010000 */
[----:B------:R-:W3:Y:S01]  /*3d20*/  MUFU.EX2 R43, R43 ;  /* 0x0000002b002b7308 */ /* 0x000ee20000000800 */
[C---:B-1----:R-:W-:Y:S01]  /*3d30*/  FADD.FTZ R3, R39.reuse, R48 ;  /* 0x0000003027037221 */ /* 0x042fe20000010000 */
[----:B------:R-:W-:-:S06]  /*3d40*/  F2FP.F16.F32.PACK_AB R159, R39, R38 ;  /* 0x00000026279f723e */ /* 0x000fcc00000000ff */
[----:B------:R-:W1:Y:S01]  /*3d50*/  MUFU.EX2 R46, R46 ;  /* 0x0000002e002e7308 */ /* 0x000e620000000800 */
[----:B--2---:R-:W-:-:S07]  /*3d60*/  FADD.FTZ R48, R42, R3 ;  /* 0x000000032a307221 */ /* 0x004fce0000010000 */
[----:B------:R-:W2:Y:S01]  /*3d70*/  MUFU.EX2 R47, R47 ;  /* 0x0000002f002f7308 */ /* 0x000ea20000000800 */
[C---:B---3--:R-:W-:Y:S01]  /*3d80*/  FADD.FTZ R3, R43.reuse, R48 ;  /* 0x000000302b037221 */ /* 0x048fe20000010000 */
[----:B------:R-:W-:-:S06]  /*3d90*/  F2FP.F16.F32.PACK_AB R161, R43, R42 ;  /* 0x0000002a2ba1723e */ /* 0x000fcc00000000ff */
[----:B------:R-:W3:Y:S01]  /*3da0*/  MUFU.EX2 R50, R50 ;  /* 0x0000003200327308 */ /* 0x000ee20000000800 */
[----:B-1----:R-:W-:-:S07]  /*3db0*/  FADD.FTZ R48, R46, R3 ;  /* 0x000000032e307221 */ /* 0x002fce0000010000 */
[----:B------:R-:W1:Y:S01]  /*3dc0*/  MUFU.EX2 R44, R44 ;  /* 0x0000002c002c7308 */ /* 0x000e620000000800 */
[C---:B--2---:R-:W-:Y:S01]  /*3dd0*/  FADD.FTZ R3, R47.reuse, R48 ;  /* 0x000000302f037221 */ /* 0x044fe20000010000 */
[----:B------:R-:W-:-:S06]  /*3de0*/  F2FP.F16.F32.PACK_AB R163, R47, R46 ;  /* 0x0000002e2fa3723e */ /* 0x000fcc00000000ff */
[----:B------:R-:W2:Y:S01]  /*3df0*/  MUFU.EX2 R51, R51 ;  /* 0x0000003300337308 */ /* 0x000ea20000000800 */
[----:B---3--:R-:W-:-:S07]  /*3e00*/  FADD.FTZ R14, R50, R3 ;  /* 0x00000003320e7221 */ /* 0x008fce0000010000 */
[----:B------:R-:W3:Y:S01]  /*3e10*/  MUFU.EX2 R54, R54 ;  /* 0x0000003600367308 */ /* 0x000ee20000000800 */
[----:B-1----:R-:W-:Y:S01]  /*3e20*/  FADD.FTZ R48, R44, R57 ;  /* 0x000000392c307221 */ /* 0x002fe20000010000 */
[----:B------:R-:W-:-:S03]  /*3e30*/  F2FP.F16.F32.PACK_AB R168, R45, R44 ;  /* 0x0000002c2da8723e */ /* 0x000fc600000000ff */
[----:B------:R-:W-:-:S03]  /*3e40*/  FADD.FTZ R15, R45, R48 ;  /* 0x000000302d0f7221 */ /* 0x000fc60000010000 */
        /* <DEDUP_REMOVED lines=15> */
[----:B-1----:R-:W-:-:S07]  /*3f40*/  FADD.FTZ R14, R52, R11 ;  /* 0x0000000b340e7221 */ /* 0x002fce0000010000 */
[----:B------:R-:W1:Y:S01]  /*3f50*/  MUFU.EX2 R62, R62 ;  /* 0x0000003e003e7308 */ /* 0x000e620000000800 */
[C---:B--2---:R-:W-:Y:S01]  /*3f60*/  FADD.FTZ R3, R59.reuse, R12 ;  /* 0x0000000c3b037221 */ /* 0x044fe20000010000 */
[----:B------:R-:W-:-:S06]  /*3f70*/  F2FP.F16.F32.PACK_AB R169, R59, R58 ;  /* 0x0000003a3ba9723e */ /* 0x000fcc00000000ff */
[----:B------:R-:W2:Y:S01]  /*3f80*/  MUFU.EX2 R63, R63 ;  /* 0x0000003f003f7308 */ /* 0x000ea20000000800 */
[C---:B---3--:R-:W-:Y:S01]  /*3f90*/  FADD.FTZ R11, R53.reuse, R14 ;  /* 0x0000000e350b7221 */ /* 0x048fe20000010000 */
[----:B------:R-:W-:-:S03]  /*3fa0*/  F2FP.F16.F32.PACK_AB R172, R53, R52 ;  /* 0x0000003435ac723e */ /* 0x000fc600000000ff */
[----:B------:R-:W-:-:S03]  /*3fb0*/  FADD.FTZ R14, R174, R11 ;  /* 0x0000000bae0e7221 */ /* 0x000fc60000010000 */
[----:B------:R-:W3:Y:S01]  /*3fc0*/  MUFU.EX2 R66, R66 ;  /* 0x0000004200427308 */ /* 0x000ee20000000800 */
[----:B-1----:R-:W-:-:S07]  /*3fd0*/  FADD.FTZ R12, R62, R3 ;  /* 0x000000033e0c7221 */ /* 0x002fce0000010000 */
[----:B------:R-:W1:Y:S01]  /*3fe0*/  MUFU.EX2 R67, R67 ;  /* 0x0000004300437308 */ /* 0x000e620000000800 */
[C---:B--2---:R-:W-:Y:S01]  /*3ff0*/  FADD.FTZ R11, R63.reuse, R12 ;  /* 0x0000000c3f0b7221 */ /* 0x044fe20000010000 */
[----:B------:R-:W-:-:S06]  /*4000*/  F2FP.F16.F32.PACK_AB R171, R63, R62 ;  /* 0x0000003e3fab723e */ /* 0x000fcc00000000ff */
[----:B------:R-:W2:Y:S01]  /*4010*/  MUFU.EX2 R70, R70 ;  /* 0x0000004600467308 */ /* 0x000ea20000000800 */
[----:B---3--:R-:W-:-:S07]  /*4020*/  FADD.FTZ R12, R66, R11 ;  /* 0x0000000b420c7221 */ /* 0x008fce0000010000 */
[----:B------:R2:W3:Y:S01]  /*4030*/  MUFU.EX2 R175, R0 ;  /* 0x0000000000af7308 */ /* 0x0004e20000000800 */
[C---:B-1----:R-:W-:Y:S01]  /*4040*/  FADD.FTZ R11, R67.reuse, R12 ;  /* 0x0000000c430b7221 */ /* 0x042fe20000010000 */
[----:B------:R-:W-:-:S06]  /*4050*/  F2FP.F16.F32.PACK_AB R173, R67, R66 ;  /* 0x0000004243ad723e */ /* 0x000fcc00000000ff */
[----:B------:R-:W1:Y:S01]  /*4060*/  MUFU.EX2 R13, R13 ;  /* 0x0000000d000d7308 */ /* 0x000e620000000800 */
[----:B--2---:R-:W-:-:S04]  /*4070*/  FADD.FTZ R0, R70, R11 ;  /* 0x0000000b46007221 */ /* 0x004fc80000010000 */
[C---:B---3--:R-:W-:Y:S01]  /*4080*/  FADD.FTZ R0, R175.reuse, R0 ;  /* 0x00000000af007221 */ /* 0x048fe20000010000 */
[----:B------:R-:W-:Y:S01]  /*4090*/  F2FP.F16.F32.PACK_AB R175, R175, R70 ;  /* 0x00000046afaf723e */ /* 0x000fe200000000ff */
[C---:B-1----:R-:W-:Y:S01]  /*40a0*/  FADD.FTZ R3, R13.reuse, R14 ;  /* 0x0000000e0d037221 */ /* 0x042fe20000010000 */
[----:B------:R-:W-:Y:S01]  /*40b0*/  F2FP.F16.F32.PACK_AB R174, R13, R174 ;  /* 0x000000ae0dae723e */ /* 0x000fe200000000ff */
[----:B------:R-:W-:Y:S06]  /*40c0*/  @!P0 BRA `(.L_x_1771) ;  /* 0x0000000000048947 */ /* 0x000fec0003800000 */
[----:B------:R-:W-:Y:S01]  /*40d0*/  BPT.TRAP 0x1 ;  /* 0x000000040000795c */ /* 0x000fe20000300000 */
.L_x_1771:
[----:B------:R1:W2:Y:S01]  /*40e0*/  SYNCS.PHASECHK.TRANS64.TRYWAIT P1, [UR22+0x22850], R10 ;  /* 0x0228500aff0075a7 */ /* 0x0002a20008020156 */
[----:B------:R-:W-:Y:S05]  /*40f0*/  @!P0 BRA `(.L_x_1772) ;  /* 0x0000000000048947 */ /* 0x000fea0003800000 */
[----:B------:R-:W-:Y:S01]  /*4100*/  BPT.TRAP 0x1 ;  /* 0x000000040000795c */ /* 0x000fe20000300000 */
.L_x_1772:
[----:B--2---:R-:W-:Y:S05]  /*4110*/  @P1 BRA `(.L_x_1773) ;  /* 0x0000000000081947 */ /* 0x004fea0003800000 */
[----:B------:R-:W2:Y:S02]  /*4120*/  SYNCS.PHASECHK.TRANS64.TRYWAIT P1, [UR22+0x22850], R10 ;  /* 0x0228500aff0075a7 */ /* 0x000ea40008020156 */
[----:B--2---:R-:W-:Y:S05]  /*4130*/  @!P1 BRA `(.L_x_1774) ;  /* 0x0000010400549947 */ /* 0x004fea0003800000 */
.L_x_1773:
[----:B------:R-:W-:Y:S01]  /*4140*/  R2UR UR10, R5 ;  /* 0x00000000050a72ca */ /* 0x000fe200000e0000 */
[----:B------:R3:W-:Y:S01]  /*4150*/  BAR.SYNC.DEFER_BLOCKING R9, 0x100 ;  /* 0x000400090000751d */ /* 0x0007e20000010000 */
[----:B------:R-:W-:-:S05]  /*4160*/  ISETP.NE.AND P2, PT, R8, 0x1, PT ;  /* 0x000000010800780c */ /* 0x000fca0003f45270 */
[----:B------:R-:W-:Y:S01]  /*4170*/  UMOV UR11, 0x40000040 ;  /* 0x40000040000b7882 */ /* 0x000fe20000000000 */
[----:B--2---:R-:W2:Y:S01]  /*4180*/  S2R R11, SR_TID.X ;  /* 0x00000000000b7919 */ /* 0x004ea20000002100 */
[----:B---3--:R-:W-:-:S04]  /*4190*/  IMAD.U32 R9, RZ, RZ, UR43 ;  /* 0x0000002bff097e24 */ /* 0x008fc8000f8e00ff */
[----:B------:R-:W-:Y:S02]  /*41a0*/  UIADD3 UR10, UR10, 0x400, URZ ;  /* 0x000004000a0a7890 */ /* 0x000fe4000fffe03f */
[----:B------:R-:W3:Y:S02]  /*41b0*/  @P2 LDC R5, c[0x0][0x44c] ;  /* 0x00011300ff052b82 */ /* 0x000ee40000000800 */
[----:B------:R-:W-:-:S04]  /*41c0*/  USHF.R.U32.HI UR10, URZ, 0x4, UR10 ;  /* 0x000000043f0a7899 */ /* 0x000fc8000801160a */
[----:B------:R-:W-:Y:S02]  /*41d0*/  ULOP3.LUT UR10, UR10, 0x3fff, URZ, 0xc0, !UPT ;  /* 0x00003fff0a0a7892 */ /* 0x000fe4000f8ec03f */
[----:B01----:R-:W0:Y:S02]  /*41e0*/  @P2 LDC R10, c[0x0][0x450] ;  /* 0x00011400ff0a2b82 */ /* 0x003e240000000800 */
[----:B------:R-:W-:Y:S01]  /*41f0*/  ULOP3.LUT UR21, UR10, 0x3000000, URZ, 0xfc, !UPT ;  /* 0x030000000a157892 */ /* 0x000fe2000f8efc3f */
[----:B------:R-:W-:-:S03]  /*4200*/  WARPGROUP.ARRIVE ;  /* 0x00000000000079c5 */ /* 0x000fc60000000000 */
[----:B------:R-:W-:-:S07]  /*4210*/  UIMAD UR18, UR36, 0xc00, UR21 ;  /* 0x00000c00241278a4 */ /* 0x000fce000f8e0215 */
[----:B------:R-:W-:Y:S02]  /*4220*/  UMOV UR10, UR18 ;  /* 0x00000012000a7c82 */ /* 0x000fe40008000000 */
[----:B------:R-:W-:Y:S01]  /*4230*/  HGMMA.64x256x16.F32 R24, R152, gdesc[UR8].tnspB, RZ, !UPT, gsb0 ;  /* 0x43e0000898187df0 */ /* 0x000fe2000c0008ff */
[----:B------:R-:W-:Y:S01]  /*4240*/  UIADD3 UR10, UR18, 0x80, URZ ;  /* 0x00000080120a7890 */ /* 0x000fe2000fffe03f */
[----:B---3--:R-:W-:Y:S01]  /*4250*/  @P2 IMAD.HI.U32 R5, R5, UR43, RZ ;  /* 0x0000002b05052c27 */ /* 0x008fe2000f8e00ff */
[----:B------:R-:W-:Y:S01]  /*4260*/  UMOV UR11, 0x40000040 ;  /* 0x40000040000b7882 */ /* 0x000fe20000000000 */
[----:B--2---:R-:W-:Y:S02]  /*4270*/  LOP3.LUT P1, RZ, R11, 0x7f, RZ, 0xc0, !PT ;  /* 0x0000007f0bff7812 */ /* 0x004fe4000782c0ff */
[----:B------:R-:W-:Y:S01]  /*4280*/  IMAD.U32 R11, RZ, RZ, UR22 ;  /* 0x00000016ff0b7e24 */ /* 0x000fe2000f8e00ff */
[----:B0-----:R-:W-:-:S04]  /*4290*/  @P2 SHF.R.U32.HI R9, RZ, R10, R5 ;  /* 0x0000000aff092219 */ /* 0x001fc80000011605 */
[----:B------:R-:W-:-:S06]  /*42a0*/  IADD3 R9, R9, -R7, R16 ;  /* 0x8000000709097210 */ /* 0x000fcc0007ffe010 */
[----:B------:R-:W-:-:S05]  /*42b0*/  @!P1 VIADD R5, R11, 0x22860 ;  /* 0x000228600b059836 */ /* 0x000fca0000000000 */
[----:B------:R-:W-:Y:S01]  /*42c0*/  @!P1 PRMT R5, RZ, 0x654, R5 ;  /* 0x00000654ff059816 */ /* 0x000fe20000000005 */
[----:B------:R-:W-:Y:S02]  /*42d0*/  WARPGROUP.DEPBAR.LE gsb0, 0x0 ;  /* 0x00008000000079c5 */ /* 0x000fe40000010000 */
        /* <DEDUP_REMOVED lines=26> */
[----:B------:R-:W-:-:S13]  /*4480*/  R2UR UR10, R9 ;  /* 0x00000000090a72ca */ /* 0x000fda00000e0000 */
[----:B------:R-:W-:Y:S01]  /*4490*/  UIADD3 UR14, UR10, UR14, URZ ;  /* 0x0000000e0a0e7290 */ /* 0x000fe2000fffe03f */
[----:B------:R-:W-:Y:S02]  /*44a0*/  WARPGROUP.DEPBAR.LE gsb0, 0x0 ;  /* 0x00008000000079c5 */ /* 0x000fe40000010000 */
[----:B------:R0:W-:Y:S01]  /*44b0*/  @!P1 SYNCS.ARRIVE.TRANS64.RED.A1T0 RZ, [R5+URZ], RZ ;  /* 0x000000ff05ff99a7 */ /* 0x0001e2000810043f */
[----:B------:R-:W-:Y:S01]  /*44c0*/  PLOP3.LUT P1, PT, PT, PT, UP0, 0x40, 0x0 ;  /* 0x000000000000781c */ /* 0x000fe20003f2e808 */
[----:B0-----:R-:W-:-:S12]  /*44d0*/  VIADD R5, R176, 0xfffffffe ;  /* 0xfffffffeb0057836 */ /* 0x001fd80000000000 */
[----:B------:R-:W-:Y:S05]  /*44e0*/  @P1 BRA `(.L_x_1775) ;  /* 0x0000000000481947 */ /* 0x000fea0003800000 */
[C---:B------:R-:W-:Y:S01]  /*44f0*/  ISETP.GT.AND P1, PT, R9.reuse, RZ, PT ;  /* 0x000000ff0900720c */ /* 0x040fe20003f24270 */
[----:B------:R-:W-:-:S05]  /*4500*/  VIADD R10, R9, 0xffffffff ;  /* 0xffffffff090a7836 */ /* 0x000fca0000000000 */
[----:B------:R-:W-:-:S07]  /*4510*/  R2UR UR18, R10 ;  /* 0x000000000a1272ca */ /* 0x000fce00000e0000 */
[----:B------:R-:W-:Y:S08]  /*4520*/  @P1 BRA `(.L_x_1776) ;  /* 0x00000000001c1947 */ /* 0x000ff00003800000 */
[----:B------:R-:W-:Y:S02]  /*4530*/  UISETP.NE.AND UP1, UPT, UR15, 0x1, UPT ;  /* 0x000000010f00788c */ /* 0x000fe4000bf25270 */
[----:B------:R-:W-:-:S09]  /*4540*/  UIADD3 UR18, -UR10, URZ, URZ ;  /* 0x0000003f0a127290 */ /* 0x000fd2000fffe13f */
[----:B------:R-:W-:Y:S02]  /*4550*/  @UP1 ULDC.64 UR22, c[0x0][0x9e8] ;  /* 0x00027a0000161ab9 */ /* 0x000fe40000000a00 */
[----:B------:R-:W-:-:S04]  /*4560*/  UIMAD.WIDE.U32 UR10, UR18, UR22, URZ ;  /* 0x00000016120a72a5 */ /* 0x000fc8000f8e003f */
[----:B------:R-:W-:-:S04]  /*4570*/  @UP1 USHF.R.U32.HI UR18, URZ, UR23, UR11 ;  /* 0x000000173f121299 */ /* 0x000fc8000801160b */
[----:B------:R-:W-:Y:S01]  /*4580*/  ULOP3.LUT UR18, URZ, UR18, URZ, 0x33, !UPT ;  /* 0x000000123f127292 */ /* 0x000fe2000f8e333f */
[----:B------:R-:W-:Y:S11]  /*4590*/  BRA `(.L_x_1777) ;  /* 0x0000000000107947 */ /* 0x000ff60003800000 */
.L_x_1776:
[----:B------:R-:W-:-:S11]  /*45a0*/  UISETP.NE.AND UP1, UPT, UR15, 0x1, UPT ;  /* 0x000000010f00788c */ /* 0x000fd6000bf25270 */
[----:B------:R-:W-:Y:S02]  /*45b0*/  @UP1 ULDC.64 UR22, c[0x0][0x9e8] ;  /* 0x00027a0000161ab9 */ /* 0x000fe40000000a00 */
[----:B------:R-:W-:-:S04]  /*45c0*/  UIMAD.WIDE.U32 UR10, UR18, UR22, URZ ;  /* 0x00000016120a72a5 */ /* 0x000fc8000f8e003f */
[----:B------:R-:W-:-:S12]  /*45d0*/  @UP1 USHF.R.U32.HI UR18, URZ, UR23, UR11 ;  /* 0x000000173f121299 */ /* 0x000fd8000801160b */
.L_x_1777:
[----:B------:R-:W-:-:S04]  /*45e0*/  UIMAD UR15, UR18, UR15, UR15 ;  /* 0x0000000f120f72a4 */ /* 0x000fc8000f8e020f */
[----:B------:R-:W-:-:S04]  /*45f0*/  UISETP.LT.AND UP1, UPT, UR14, UR15, UPT ;  /* 0x0000000f0e00728c */ /* 0x000fc8000bf21270 */
[----:B------:R-:W-:-:S12]  /*4600*/  USEL UR14, UR14, UR15, UP1 ;  /* 0x0000000f0e0e7287 */ /* 0x000fd80008800000 */
.L_x_1775:
[----:B------:R-:W-:Y:S01]  /*4610*/  UIMAD.WIDE UR10, UR14, 0x2aaaaaab, URZ ;  /* 0x2aaaaaab0e0a78a5 */ /* 0x000fe2000f8e023f */
[----:B------:R-:W-:Y:S01]  /*4620*/  ULDC UR25, c[0x0][0x9e4] ;  /* 0x0002790000197ab9 */ /* 0x000fe20000000800 */
[----:B------:R-:W-:Y:S02]  /*4630*/  ULDC UR23, c[0x0][0x9dc] ;  /* 0x0002770000177ab9 */ /* 0x000fe40000000800 */
[----:B------:R-:W-:Y:S01]  /*4640*/  USHF.R.U32.HI UR10, URZ, 0x1f, UR11 ;  /* 0x0000001f3f0a7899 */ /* 0x000fe2000801160b */
[----:B------:R-:W-:Y:S01]  /*4650*/  ULDC UR24, c[0x0][0x988] ;  /* 0x0002620000187ab9 */ /* 0x000fe20000000800 */
[----:B------:R-:W-:Y:S02]  /*4660*/  ULDC UR26, c[0x0][0x9e0] ;  /* 0x00027800001a7ab9 */ /* 0x000fe40000000800 */
[----:B------:R-:W-:-:S04]  /*4670*/  ULEA.HI.SX32 UR10, UR11, UR10, 0x1c ;  /* 0x0000000a0b0a7291 */ /* 0x000fc8000f8fe23f */
[----:B------:R-:W-:-:S04]  /*4680*/  UISETP.LT.AND UP1, UPT, UR39, UR10, UPT ;  /* 0x0000000a2700728c */ /* 0x000fc8000bf21270 */
[----:B------:R-:W-:-:S06]  /*4690*/  USEL UR22, UR39, UR10, !UP1 ;  /* 0x0000000a27167287 */ /* 0x000fcc000c800000 */
[----:B------:R-:W-:-:S13]  /*46a0*/  ISETP.GE.AND P1, PT, R5, UR22, PT ;  /* 0x0000001605007c0c */ /* 0x000fda000bf26270 */
[----:B------:R-:W-:Y:S05]  /*46b0*/  @!P1 BRA `(.L_x_1778) ;  /* 0x0000003000049947 */ /* 0x000fea0003800000 */
.L_x_1795:
[----:B------:R-:W-:-:S04]  /*46c0*/  UIADD3 UR36, UR36, 0x1, URZ ;  /* 0x0000000124247890 */ /* 0x000fc8000fffe03f */
[----:B------:R-:W-:-:S04]  /*46d0*/  UISETP.NE.AND UP1, UPT, UR36, 0x2, UPT ;  /* 0x000000022400788c */ /* 0x000fc8000bf25270 */
[----:B------:R-:W-:Y:S02]  /*46e0*/  USEL UR6, URZ, 0x1, UP1 ;  /* 0x000000013f067887 */ /* 0x000fe40008800000 */
[----:B------:R-:W-:Y:S02]  /*46f0*/  USEL UR36, UR36, URZ, UP1 ;  /* 0x0000003f24247287 */ /* 0x000fe40008800000 */
[----:B------:R-:W-:Y:S01]  /*4700*/  ULOP3.LUT UR37, UR37, UR6, URZ, 0x3c, !UPT ;  /* 0x0000000625257292 */ /* 0x000fe2000f8e3c3f */
[----:B01----:R-:W-:Y:S11]  /*4710*/  @!P0 BRA `(.L_x_1779) ;  /* 0x0000000000048947 */ /* 0x003ff60003800000 */
[----:B------:R-:W-:Y:S01]  /*4720*/  BPT.TRAP 0x1 ;  /* 0x000000040000795c */ /* 0x000fe20000300000 */
.L_x_1779:
        /* <DEDUP_REMOVED lines=9> */
.L_x_1780:
[----:B-1----:R-:W-:Y:S05]  /*47c0*/  @P1 BRA `(.L_x_1781) ;  /* 0x0000000000081947 */ /* 0x002fea0003800000 */
[----:B------:R-:W1:Y:S02]  /*47d0*/  SYNCS.PHASECHK.TRANS64.TRYWAIT P1, [UR27+0x22830], R9 ;  /* 0x02283009ff0075a7 */ /* 0x000e64000802015b */
[----:B-1----:R-:W-:Y:S05]  /*47e0*/  @!P1 BRA `(.L_x_1782) ;  /* 0x000000fc00c09947 */ /* 0x002fea0003800000 */
.L_x_1781:
[----:B------:R-:W-:Y:S01]  /*47f0*/  UIMAD UR18, UR36, 0x300, UR20 ;  /* 0x00000300241278a4 */ /* 0x000fe2000f8e0214 */
[----:B------:R-:W-:Y:S01]  /*4800*/  WARPGROUP.ARRIVE ;  /* 0x00000000000079c5 */ /* 0x000fe20000000000 */
[----:B------:R-:W-:Y:S01]  /*4810*/  UMOV UR19, 0x40000040 ;  /* 0x4000004000137882 */ /* 0x000fe20000000000 */
[----:B------:R-:W-:Y:S01]  /*4820*/  UMOV UR7, 0x40000040 ;  /* 0x4000004000077882 */ /* 0x000fe20000000000 */
[----:B------:R-:W-:Y:S01]  /*4830*/  UIADD3 UR6, UR18, 0x2, URZ ;  /* 0x0000000212067890 */ /* 0x000fe2000fffe03f */
[----:B------:R-:W-:Y:S01]  /*4840*/  ISETP.NE.AND P2, PT, R8, 0x1, PT ;  /* 0x000000010800780c */ /* 0x000fe20003f45270 */
[----:B------:R-:W-:Y:S01]  /*4850*/  UIADD3 UR10, UR18, 0x4, URZ ;  /* 0x00000004120a7890 */ /* 0x000fe2000fffe03f */
[----:B------:R-:W2:Y:S01]  /*4860*/  S2R R10, SR_TID.X ;  /* 0x00000000000a7919 */ /* 0x000ea20000002100 */
[----:B------:R-:W-:Y:S01]  /*4870*/  UMOV UR11, 0x40000040 ;  /* 0x40000040000b7882 */ /* 0x000fe20000000000 */
[----:B------:R-:W-:Y:S01]  /*4880*/  HGMMA.64x96x16.F32 R152, gdesc[UR16], RZ, !UPT, gsb0 ;  /* 0x01600000109879f0 */ /* 0x000fe2000c0008ff */
[----:B------:R-:W-:Y:S01]  /*4890*/  UIADD3 UR14, UR18, 0x6, URZ ;  /* 0x00000006120e7890 */ /* 0x000fe2000fffe03f */
[----:B------:R-:W-:Y:S01]  /*48a0*/  VIADD R203, R22, UR43 ;  /* 0x0000002b16cb7c36 */ /* 0x000fe20008000000 */
[----:B------:R-:W-:Y:S01]  /*48b0*/  UMOV UR15, 0x40000040 ;  /* 0x40000040000f7882 */ /* 0x000fe20000000000 */
[----:B------:R-:W3:Y:S01]  /*48c0*/  LDC R7, c[0x0][0x288] ;  /* 0x0000a200ff077b82 */ /* 0x000ee20000000800 */
[----:B------:R-:W-:-:S02]  /*48d0*/  IMAD.U32 R12, RZ, RZ, UR27 ;  /* 0x0000001bff0c7e24 */ /* 0x000fc4000f8e00ff */
[----:B------:R-:W-:-:S05]  /*48e0*/  IMAD R13, R5, -0x60, RZ ;  /* 0xffffffa0050d7824 */ /* 0x000fca00078e02ff */
[----:B-1----:R-:W1:Y:S08]  /*48f0*/  @P2 LDC R4, c[0x0][0x44c] ;  /* 0x00011300ff042b82 */ /* 0x002e700000000800 */
[----:B------:R-:W4:Y:S01]  /*4900*/  @P2 LDC R11, c[0x0][0x450] ;  /* 0x00011400ff0b2b82 */ /* 0x000f220000000800 */
[----:B--2---:R-:W-:Y:S02]  /*4910*/  LOP3.LUT P1, RZ, R10, 0x7f, RZ, 0xc0, !PT ;  /* 0x0000007f0aff7812 */ /* 0x004fe4000782c0ff */
[----:B------:R-:W-:Y:S01]  /*4920*/  SHF.R.U32.HI R14, RZ, 0x7, R10 ;  /* 0x00000007ff0e7819 */ /* 0x000fe2000001160a */
[----:B-1----:R-:W-:-:S10]  /*4930*/  @P2 IMAD.HI.U32 R4, R203, R4, RZ ;  /* 0x00000004cb042227 */ /* 0x002fd400078e00ff */
[----:B------:R-:W-:Y:S01]  /*4940*/  @!P1 VIADD R10, R12, 0x22840 ;  /* 0x000228400c0a9836 */ /* 0x000fe20000000000 */
[----:B----4-:R-:W-:Y:S01]  /*4950*/  @P2 SHF.R.U32.HI R203, RZ, R11, R4 ;  /* 0x0000000bffcb2219 */ /* 0x010fe20000011604 */
[----:B------:R-:W-:Y:S01]  /*4960*/  VIADD R11, R13, 0x1 ;  /* 0x000000010d0b7836 */ /* 0x000fe20000000000 */
[----:B------:R-:W-:Y:S02]  /*4970*/  IADD3 R4, -R14, 0xb, RZ ;  /* 0x0000000b0e047810 */ /* 0x000fe40007ffe1ff */
[----:B------:R-:W-:Y:S01]  /*4980*/  @!P1 PRMT R10, RZ, 0x654, R10 ;  /* 0x00000654ff0a9816 */ /* 0x000fe2000000000a */
[----:B------:R-:W1:Y:S01]  /*4990*/  SHFL.IDX PT, R215, R203, RZ, 0x1c1f ;  /* 0x001c1fffcbd77589 */ /* 0x000e6200000e0000 */
[----:B------:R-:W-:-:S05]  /*49a0*/  IMAD R11, R18, -0x2, R11 ;  /* 0xfffffffe120b7824 */ /* 0x000fca00078e020b */
[----:B---3--:R-:W-:-:S05]  /*49b0*/  IADD3 R11, R11, -R7, R16 ;  /* 0x800000070b0b7210 */ /* 0x008fca0007ffe010 */
[----:B------:R-:W-:-:S04]  /*49c0*/  VIADD R21, R11, UR26 ;  /* 0x0000001a0b157c36 */ /* 0x000fc80008000000 */
[----:B-1----:R-:W-:Y:S01]  /*49d0*/  IMAD.IADD R15, R215, 0x1, R21 ;  /* 0x00000001d70f7824 */ /* 0x002fe200078e0215 */
[----:B------:R-:W-:Y:S02]  /*49e0*/  WARPGROUP.DEPBAR.LE gsb0, 0x0 ;  /* 0x00008000000079c5 */ /* 0x000fe40000010000 */
[----:B------:R-:W-:-:S06]  /*49f0*/  WARPGROUP.ARRIVE ;  /* 0x00000000000079c5 */ /* 0x000fcc0000000000 */
[----:B------:R-:W-:Y:S01]  /*4a00*/  HGMMA.64x96x16.F32 R152, gdesc[UR4], R152, gsb0 ;  /* 0x01600000049879f0 */ /* 0x000fe20008000898 */
[----:B------:R-:W-:Y:S02]  /*4a10*/  UMOV UR7, UR23 ;  /* 0x0000001700077c82 */ /* 0x000fe40008000000 */
[----:B------:R-:W-:-:S06]  /*4a20*/  ULOP3.LUT UR6, URZ, UR7, URZ, 0x33, !UPT ;  /* 0x000000073f067292 */ /* 0x000fcc000f8e333f */
[----:B------:R-:W-:-:S04]  /*4a30*/  VIADD R20, R11, UR6 ;  /* 0x000000060b147c36 */ /* 0x000fc80008000000 */
[----:B------:R-:W-:Y:S01]  /*4a40*/  IMAD.IADD R14, R215, 0x1, R20 ;  /* 0x00000001d70e7824 */ /* 0x000fe200078e0214 */
[----:B------:R-:W-:Y:S02]  /*4a50*/  WARPGROUP.DEPBAR.LE gsb0, 0x0 ;  /* 0x00008000000079c5 */ /* 0x000fe40000010000 */
[----:B------:R-:W-:-:S06]  /*4a60*/  WARPGROUP.ARRIVE ;  /* 0x00000000000079c5 */ /* 0x000fcc0000000000 */
[----:B------:R-:W-:Y:S03]  /*4a70*/  HGMMA.64x96x16.F32 R152, gdesc[UR8], R152, gsb0 ;  /* 0x01600000089879f0 */ /* 0x000fe60008000898 */
[----:B------:R-:W-:Y:S02]  /*4a80*/  WARPGROUP.DEPBAR.LE gsb0, 0x0 ;  /* 0x00008000000079c5 */ /* 0x000fe40000010000 */
[----:B------:R-:W-:-:S06]  /*4a90*/  WARPGROUP.ARRIVE ;  /* 0x00000000000079c5 */ /* 0x000fcc0000000000 */
[----:B------:R-:W-:Y:S03]  /*4aa0*/  HGMMA.64x96x16.F32 R152, gdesc[UR12], R152, gsb0 ;  /* 0x016000000c9879f0 */ /* 0x000fe60008000898 */
[----:B------:R-:W-:Y:S02]  /*4ab0*/  WARPGROUP.DEPBAR.LE gsb0, 0x0 ;  /* 0x00008000000079c5 */ /* 0x000fe40000010000 */
[----:B------:R1:W-:Y:S06]  /*4ac0*/  BAR.ARV R4, 0x100 ;  /* 0x000400040000751d */ /* 0x0003ec0000002000 */
[----:B------:R1:W-:Y:S01]  /*4ad0*/  @!P1 SYNCS.ARRIVE.TRANS64.RED.A1T0 RZ, [R10+URZ], RZ ;  /* 0x000000ff0aff99a7 */ /* 0x0003e2000810043f */
[----:B------:R-:W-:-:S13]  /*4ae0*/  PLOP3.LUT P1, PT, PT, PT, UP0, 0x40, 0x0 ;  /* 0x000000000000781c */ /* 0x000fda0003f2e808 */
[----:B-1----:R-:W-:Y:S05]  /*4af0*/  @P1 BRA `(.L_x_1783) ;  /* 0x0000000000581947 */ /* 0x002fea0003800000 */
[----:B------:R-:W-:Y:S01]  /*4b00*/  IADD3 R215, R16, -R7, R215 ;  /* 0x8000000710d77210 */ /* 0x000fe20007ffe0d7 */
[----:B------:R-:W-:Y:S03]  /*4b10*/  BSSY B0, `(.L_x_1784) ;  /* 0x0000010000007945 */ /* 0x000fe60003800000 */
[----:B------:R-:W-:-:S13]  /*4b20*/  ISETP.GT.AND P1, PT, R215, -0x1, PT ;  /* 0xffffffffd700780c */ /* 0x000fda0003f24270 */
[----:B------:R-:W-:Y:S05]  /*4b30*/  @P1 BRA `(.L_x_1785) ;  /* 0x0000000000201947 */ /* 0x000fea0003800000 */
[----:B------:R-:W-:Y:S01]  /*4b40*/  IMAD.U32 R204, RZ, RZ, UR25 ;  /* 0x00000019ffcc7e24 */ /* 0x000fe2000f8e00ff */
[----:B------:R-:W-:-:S04]  /*4b50*/  LOP3.LUT R215, RZ, R215, RZ, 0x33, !PT ;  /* 0x000000d7ffd77212 */ /* 0x000fc800078e33ff */
[----:B------:R-:W-:-:S13]  /*4b60*/  ISETP.NE.AND P1, PT, R204, 0x1, PT ;  /* 0x00000001cc00780c */ /* 0x000fda0003f25270 */
[----:B------:R-:W1:Y:S02]  /*4b70*/  @P1 LDC.64 R10, c[0x0][0x9e8] ;  /* 0x00027a00ff0a1b82 */ /* 0x000e640000000a00 */
[----:B-1----:R-:W-:-:S05]  /*4b80*/  @P1 IMAD.HI.U32 R10, R215, R10, RZ ;  /* 0x0000000ad70a1227 */ /* 0x002fca00078e00ff */
[----:B------:R-:W-:-:S04]  /*4b90*/  @P1 SHF.R.U32.HI R215, RZ, R11, R10 ;  /* 0x0000000bffd71219 */ /* 0x000fc8000001160a */
[----:B------:R-:W-:Y:S01]  /*4ba0*/  LOP3.LUT R215, RZ, R215, RZ, 0x33, !PT ;  /* 0x000000d7ffd77212 */ /* 0x000fe200078e33ff */
[----:B------:R-:W-:Y:S06]  /*4bb0*/  BRA `(.L_x_1786) ;  /* 0x0000000000147947 */ /* 0x000fec0003800000 */
.L_x_1785:
[----:B------:R-:W-:-:S05]  /*4bc0*/  IMAD.U32 R204, RZ, RZ, UR25 ;  /* 0x00000019ffcc7e24 */ /* 0x000fca000f8e00ff */
[----:B------:R-:W-:-:S13]  /*4bd0*/  ISETP.NE.AND P1, PT, R204, 0x1, PT ;  /* 0x00000001cc00780c */ /* 0x000fda0003f25270 */
[----:B------:R-:W1:Y:S02]  /*4be0*/  @P1 LDC.64 R10, c[0x0][0x9e8] ;  /* 0x00027a00ff0a1b82 */ /* 0x000e640000000a00 */
[----:B-1----:R-:W-:-:S05]  /*4bf0*/  @P1 IMAD.HI.U32 R10, R215, R10, RZ ;  /* 0x0000000ad70a1227 */ /* 0x002fca00078e00ff */
[----:B------:R-:W-:-:S07]  /*4c00*/  @P1 SHF.R.U32.HI R215, RZ, R11, R10 ;  /* 0x0000000bffd71219 */ /* 0x000fce000001160a */
.L_x_1786:
[----:B------:R-:W-:Y:S05]  /*4c10*/  BSYNC B0 ;  /* 0x0000000000007941 */ /* 0x000fea0003800000 */
.L_x_1784:
[----:B------:R-:W-:-:S04]  /*4c20*/  IMAD R10, R18, -0x2, R13 ;  /* 0xfffffffe120a7824 */ /* 0x000fc800078e020d */
[----:B------:R-:W-:-:S05]  /*4c30*/  IMAD R10, R215, R204, R10 ;  /* 0x000000ccd70a7224 */ /* 0x000fca00078e020a */
[----:B------:R-:W-:Y:S02]  /*4c40*/  VIADDMNMX R15, R10, R204, R15, PT ;  /* 0x000000cc0a0f7246 */ /* 0x000fe4000380010f */
[----:B------:R-:W-:-:S07]  /*4c50*/  VIMNMX R14, R14, R10, !PT ;  /* 0x0000000a0e0e7248 */ /* 0x000fce0007fe0100 */
.L_x_1783:
[----:B------:R-:W-:Y:S02]  /*4c60*/  ISETP.GE.AND P2, PT, R13, 0x1, PT ;  /* 0x000000010d00780c */ /* 0x000fe40003f46270 */
[----:B------:R-:W-:Y:S02]  /*4c70*/  LOP3.LUT R17, R17, 0xfffbffff, RZ, 0xc0, !PT ;  /* 0xfffbffff11117812 */ /* 0x000fe400078ec0ff */
[C---:B------:R-:W-:Y:S02]  /*4c80*/  ISETP.GE.AND P1, PT, R13.reuse, 0x2, PT ;  /* 0x000000020d00780c */ /* 0x040fe40003f26270 */
[----:B------:R-:W-:Y:S02]  /*4c90*/  ISETP.GT.AND P3, PT, R14, RZ, !P2 ;  /* 0x000000ff0e00720c */ /* 0x000fe40005764270 */
[----:B------:R-:W-:Y:S02]  /*4ca0*/  ISETP.GE.AND P4, PT, R13, 0x9, PT ;  /* 0x000000090d00780c */ /* 0x000fe40003f86270 */
[----:B------:R-:W-:-:S03]  /*4cb0*/  ISETP.LT.OR P3, PT, R15, 0x1, P3 ;  /* 0x000000010f00780c */ /* 0x000fc60001f61670 */
[----:B------:R-:W-:Y:S02]  /*4cc0*/  @P2 LOP3.LUT R17, R17, 0x40000, RZ, 0xfc, !PT ;  /* 0x0004000011112812 */ /* 0x000fe400078efcff */
[----:B------:R-:W-:Y:S02]  /*4cd0*/  ISETP.GT.AND P2, PT, R14, 0x1, !P1 ;  /* 0x000000010e00780c */ /* 0x000fe40004f44270 */
[----:B------:R-:W-:Y:S02]  /*4ce0*/  FSEL R215, R152, -INF , !P3 ;  /* 0xff80000098d77808 */ /* 0x000fe40005800000 */
[----:B------:R-:W-:Y:S02]  /*4cf0*/  ISETP.LT.OR P2, PT, R15, 0x2, P2 ;  /* 0x000000020f00780c */ /* 0x000fe40001741670 */
[----:B------:R-:W-:Y:S02]  /*4d00*/  ISETP.GE.AND P3, PT, R13, 0xa, PT ;  /* 0x0000000a0d00780c */ /* 0x000fe40003f66270 */
[----:B------:R-:W-:-:S02]  /*4d10*/  LOP3.LUT R17, R17, 0xfffffffd, RZ, 0xc0, !PT ;  /* 0xfffffffd11117812 */ /* 0x000fc400078ec0ff */
[----:B------:R-:W-:Y:S02]  /*4d20*/  FSEL R153, R153, -INF , !P2 ;  /* 0xff80000099997808 */ /* 0x000fe40005000000 */
[----:B------:R-:W-:Y:S02]  /*4d30*/  ISETP.GT.AND P2, PT, R14, 0x8, !P4 ;  /* 0x000000080e00780c */ /* 0x000fe40006744270 */
[----:B------:R-:W-:Y:S02]  /*4d40*/  @P4 LOP3.LUT R17, R17, 0x2, RZ, 0xfc, !PT ;  /* 0x0000000211114812 */ /* 0x000fe400078efcff */
[----:B------:R-:W-:Y:S02]  /*4d50*/  ISETP.LT.OR P2, PT, R15, 0x9, P2 ;  /* 0x000000090f00780c */ /* 0x000fe40001741670 */
[----:B------:R-:W-:Y:S02]  /*4d60*/  LOP3.LUT R17, R17, 0xfffffffb, RZ, 0xc0, !PT ;  /* 0xfffffffb11117812 */ /* 0x000fe400078ec0ff */
[----:B------:R-:W-:-:S02]  /*4d70*/  FSEL R156, R156, -INF , !P2 ;  /* 0xff8000009c9c7808 */ /* 0x000fc40005000000 */
[----:B------:R-:W-:Y:S02]  /*4d80*/  @P3 LOP3.LUT R17, R17, 0x4, RZ, 0xfc, !PT ;  /* 0x0000000411113812 */ /* 0x000fe400078efcff */
[----:B------:R-:W-:Y:S02]  /*4d90*/  ISETP.GT.AND P2, PT, R14, 0x9, !P3 ;  /* 0x000000090e00780c */ /* 0x000fe40005f44270 */
[----:B------:R-:W-:Y:S02]  /*4da0*/  ISETP.GE.AND P3, PT, R13, 0x11, PT ;  /* 0x000000110d00780c */ /* 0x000fe40003f66270 */
[----:B------:R-:W-:Y:S02]  /*4db0*/  ISETP.LT.OR P2, PT, R15, 0xa, P2 ;  /* 0x0000000a0f00780c */ /* 0x000fe40001741670 */
[----:B------:R-:W-:Y:S02]  /*4dc0*/  LOP3.LUT R17, R17, 0xfffffff7, RZ, 0xc0, !PT ;  /* 0xfffffff711117812 */ /* 0x000fe400078ec0ff */
[----:B------:R-:W-:-:S02]  /*4dd0*/  FSEL R157, R157, -INF , !P2 ;  /* 0xff8000009d9d7808 */ /* 0x000fc40005000000 */
[----:B------:R-:W-:-:S04]  /*4de0*/  ISETP.GT.AND P2, PT, R14, 0x10, !P3 ;  /* 0x000000100e00780c */ /* 0x000fc80005f44270 */
[----:B------:R-:W-:Y:S02]  /*4df0*/  ISETP.LT.OR P2, PT, R15, 0x11, P2 ;  /* 0x000000110f00780c */ /* 0x000fe40001741670 */
[----:B------:R-:W-:Y:S02]  /*4e00*/  @P3 LOP3.LUT R17, R17, 0x8, RZ, 0xfc, !PT ;  /* 0x0000000811113812 */ /* 0x000fe400078efcff */
[----:B------:R-:W-:Y:S02]  /*4e10*/  ISETP.GE.AND P3, PT, R13, 0x12, PT ;  /* 0x000000120d00780c */ /* 0x000fe40003f66270 */
[----:B------:R-:W-:Y:S02]  /*4e20*/  LOP3.LUT R17, R17, 0xffffffef, RZ, 0xc0, !PT ;  /* 0xffffffef11117812 */ /* 0x000fe400078ec0ff */
[----:B------:R-:W-:Y:S02]  /*4e30*/  FSEL R160, R160, -INF , !P2 ;  /* 0xff800000a0a07808 */ /* 0x000fe40005000000 */
[----:B------:R-:W-:-:S04]  /*4e40*/  ISETP.GT.AND P2, PT, R14, 0x11, !P3 ;  /* 0x000000110e00780c */ /* 0x000fc80005f44270 */
[----:B------:R-:W-:-:S03]  /*4e50*/  ISETP.LT.OR P2, PT, R15, 0x12, P2 ;  /* 0x000000120f00780c */ /* 0x000fc60001741670 */
        /* <DEDUP_REMOVED lines=68> */
[----:B------:R-:W-:Y:S02]  /*52a0*/  FSEL R184, R184, -INF , !P2 ;  /* 0xff800000b8b87808 */ /* 0x000fe40005000000 */
[----:B------:R-:W-:Y:S02]  /*52b0*/  LOP3.LUT R17, R17, 0xffffffbf, RZ, 0xc0, !PT ;  /* 0xffffffbf11117812 */ /* 0x000fe400078ec0ff */
[----:B------:R-:W-:-:S04]  /*52c0*/  ISETP.GT.AND P2, PT, R14, 0x41, !P3 ;  /* 0x000000410e00780c */ /* 0x000fc80005f44270 */
[----:B------:R-:W-:-:S03]  /*52d0*/  ISETP.LT.OR P2, PT, R15, 0x42, P2 ;  /* 0x000000420f00780c */ /* 0x000fc60001741670 */
[----:B------:R-:W-:Y:S02]  /*52e0*/  @P3 LOP3.LUT R17, R17, 0x40, RZ, 0xfc, !PT ;  /* 0x0000004011113812 */ /* 0x000fe400078efcff */
[----:B------:R-:W-:Y:S02]  /*52f0*/  ISETP.GE.AND P3, PT, R13, 0x49, PT ;  /* 0x000000490d00780c */ /* 0x000fe40003f66270 */
[----:B------:R-:W-:Y:S02]  /*5300*/  FSEL R185, R185, -INF , !P2 ;  /* 0xff800000b9b97808 */ /* 0x000fe40005000000 */
[----:B------:R-:W-:Y:S02]  /*5310*/  ISETP.GT.AND P2, PT, R14, 0x48, !P3 ;  /* 0x000000480e00780c */ /* 0x000fe40005f44270 */
[----:B------:R-:W-:Y:S02]  /*5320*/  LOP3.LUT R17, R17, 0xffffffdf, RZ, 0xc0, !PT ;  /* 0xffffffdf11117812 */ /* 0x000fe400078ec0ff */
[----:B------:R-:W-:-:S04]  /*5330*/  ISETP.LT.OR P2, PT, R15, 0x49, P2 ;  /* 0x000000490f00780c */ /* 0x000fc80001741670 */
[----:B------:R-:W-:Y:S02]  /*5340*/  FSEL R188, R188, -INF , !P2 ;  /* 0xff800000bcbc7808 */ /* 0x000fe40005000000 */
[----:B------:R-:W-:Y:S02]  /*5350*/  ISETP.GE.AND P2, PT, R13, 0x4a, PT ;  /* 0x0000004a0d00780c */ /* 0x000fe40003f46270 */
[----:B------:R-:W-:Y:S02]  /*5360*/  @P3 LOP3.LUT R17, R17, 0x20, RZ, 0xfc, !PT ;  /* 0x0000002011113812 */ /* 0x000fe400078efcff */
[----:B------:R-:W-:Y:S02]  /*5370*/  ISETP.GT.AND P3, PT, R14, 0x49, !P2 ;  /* 0x000000490e00780c */ /* 0x000fe40005764270 */
[----:B------:R-:W-:Y:S02]  /*5380*/  LOP3.LUT R17, R17, 0xfffffffe, RZ, 0xc0, !PT ;  /* 0xfffffffe11117812 */ /* 0x000fe400078ec0ff */
[----:B------:R-:W-:-:S04]  /*5390*/  ISETP.LT.OR P3, PT, R15, 0x4a, P3 ;  /* 0x0000004a0f00780c */ /* 0x000fc80001f61670 */
[----:B------:R-:W-:Y:S02]  /*53a0*/  FSEL R189, R189, -INF , !P3 ;  /* 0xff800000bdbd7808 */ /* 0x000fe40005800000 */
[----:B------:R-:W-:-:S04]  /*53b0*/  ISETP.GE.AND P3, PT, R13, 0x51, PT ;  /* 0x000000510d00780c */ /* 0x000fc80003f66270 */
[----:B------:R-:W-:-:S04]  /*53c0*/  ISETP.GT.AND P4, PT, R14, 0x50, !P3 ;  /* 0x000000500e00780c */ /* 0x000fc80005f84270 */
        /* <DEDUP_REMOVED lines=10> */
[----:B------:R-:W-:-:S13]  /*5470*/  ISETP.GE.AND P6, PT, R13, 0x5a, PT ;  /* 0x0000005a0d00780c */ /* 0x000fda0003fc6270 */
[----:B------:R-:W-:Y:S02]  /*5480*/  @P6 LOP3.LUT R17, R17, 0x1, RZ, 0xfc, !PT ;  /* 0x0000000111116812 */ /* 0x000fe400078efcff */
[----:B------:R-:W-:-:S04]  /*5490*/  ISETP.GT.AND P6, PT, R14, 0x59, !P6 ;  /* 0x000000590e00780c */ /* 0x000fc800077c4270 */
[----:B------:R-:W-:Y:S02]  /*54a0*/  ISETP.LT.OR P6, PT, R15, 0x5a, P6 ;  /* 0x0000005a0f00780c */ /* 0x000fe400037c1670 */
[----:B------:R-:W1:Y:S02]  /*54b0*/  SHFL.IDX PT, R15, R203, 0x1, 0x1c1f ;  /* 0x003c1f00cb0f7f89 */ /* 0x000e6400000e0000 */
[----:B------:R-:W-:Y:S02]  /*54c0*/  FSEL R197, R197, -INF , !P6 ;  /* 0xff800000c5c57808 */ /* 0x000fe40007000000 */
[----:B------:R-:W-:Y:S01]  /*54d0*/  PLOP3.LUT P6, PT, PT, PT, UP0, 0x40, 0x0 ;  /* 0x000000000000781c */ /* 0x000fe20003fce808 */
[--C-:B-1----:R-:W-:Y:S02]  /*54e0*/  IMAD.IADD R21, R21, 0x1, R15.reuse ;  /* 0x0000000115157824 */ /* 0x102fe400078e020f */
[----:B------:R-:W-:-:S10]  /*54f0*/  IMAD.IADD R20, R20, 0x1, R15 ;  /* 0x0000000114147824 */ /* 0x000fd400078e020f */
[----:B------:R-:W-:Y:S05]  /*5500*/  @P6 BRA `(.L_x_1787) ;  /* 0x0000000000586947 */ /* 0x000fea0003800000 */
        /* <DEDUP_REMOVED lines=12> */
.L_x_1789:
[----:B------:R-:W-:-:S05]  /*55d0*/  IMAD.U32 R14, RZ, RZ, UR25 ;  /* 0x00000019ff0e7e24 */ /* 0x000fca000f8e00ff */
[----:B------:R-:W-:-:S13]  /*55e0*/  ISETP.NE.AND P6, PT, R14, 0x1, PT ;  /* 0x000000010e00780c */ /* 0x000fda0003fc5270 */
[----:B------:R-:W1:Y:S02]  /*55f0*/  @P6 LDC.64 R10, c[0x0][0x9e8] ;  /* 0x00027a00ff0a6b82 */ /* 0x000e640000000a00 */
[----:B-1----:R-:W-:-:S05]  /*5600*/  @P6 IMAD.HI.U32 R10, R15, R10, RZ ;  /* 0x0000000a0f0a6227 */ /* 0x002fca00078e00ff */
[----:B------:R-:W-:-:S07]  /*5610*/  @P6 SHF.R.U32.HI R15, RZ, R11, R10 ;  /* 0x0000000bff0f6219 */ /* 0x000fce000001160a */
.L_x_1790:
[----:B------:R-:W-:Y:S05]  /*5620*/  BSYNC B0 ;  /* 0x0000000000007941 */ /* 0x000fea0003800000 */
.L_x_1788:
[----:B------:R-:W-:-:S04]  /*5630*/  IMAD R13, R18, -0x2, R13 ;  /* 0xfffffffe120d7824 */ /* 0x000fc800078e020d */
[----:B------:R-:W-:-:S05]  /*5640*/  IMAD R15, R15, R14, R13 ;  /* 0x0000000e0f0f7224 */ /* 0x000fca00078e020d */
[----:B------:R-:W-:Y:S02]  /*5650*/  VIADDMNMX R21, R15, R14, R21, PT ;  /* 0x0000000e0f157246 */ /* 0x000fe40003800115 */
[----:B------:R-:W-:-:S07]  /*5660*/  VIMNMX R20, R20, R15, !PT ;  /* 0x0000000f14147248 */ /* 0x000fce0007fe0100 */
.L_x_1787:
[----:B------:R-:W-:Y:S01]  /*5670*/  ISETP.GT.AND P1, PT, R20, 0x1, !P1 ;  /* 0x000000011400780c */ /* 0x000fe20004f24270 */
[----:B------:R-:W-:Y:S01]  /*5680*/  UMOV UR6, UR24 ;  /* 0x0000001800067c82 */ /* 0x000fe20008000000 */
[----:B------:R-:W-:Y:S02]  /*5690*/  LOP3.LUT P6, RZ, R17, 0x10000, RZ, 0xc0, !PT ;  /* 0x0001000011ff7812 */ /* 0x000fe400078cc0ff */
[----:B------:R-:W-:Y:S02]  /*56a0*/  ISETP.LT.OR P1, PT, R21, 0x2, P1 ;  /* 0x000000021500780c */ /* 0x000fe40000f21670 */
[----:B------:R-:W-:Y:S02]  /*56b0*/  FMNMX.FTZ R10, R215, R2, !PT ;  /* 0x00000002d70a7209 */ /* 0x000fe40007810000 */
[----:B------:R-:W-:Y:S02]  /*56c0*/  FSEL R155, R155, -INF , !P1 ;  /* 0xff8000009b9b7808 */ /* 0x000fe40004800000 */
[----:B------:R-:W-:-:S02]  /*56d0*/  LOP3.LUT P1, RZ, R17, 0x2, RZ, 0xc0, !PT ;  /* 0x0000000211ff7812 */ /* 0x000fc4000782c0ff */
[----:B------:R-:W-:Y:S02]  /*56e0*/  FMNMX.FTZ R11, R153, R10, !PT ;  /* 0x0000000a990b7209 */ /* 0x000fe40007810000 */
[----:B------:R-:W-:Y:S02]  /*56f0*/  ISETP.GT.AND P1, PT, R20, 0x8, !P1 ;  /* 0x000000081400780c */ /* 0x000fe40004f24270 */
[----:B------:R-:W-:Y:S02]  /*5700*/  FMNMX.FTZ R10, R156, R11, !PT ;  /* 0x0000000b9c0a7209 */ /* 0x000fe40007810000 */
[----:B------:R-:W-:Y:S02]  /*5710*/  ISETP.LT.OR P1, PT, R21, 0x9, P1 ;  /* 0x000000091500780c */ /* 0x000fe40000f21670 */
[----:B------:R-:W-:Y:S02]  /*5720*/  FMNMX.FTZ R11, R157, R10, !PT ;  /* 0x0000000a9d0b7209 */ /* 0x000fe40007810000 */
[----:B------:R-:W-:-:S02]  /*5730*/  FSEL R158, R158, -INF , !P1 ;  /* 0xff8000009e9e7808 */ /* 0x000fc40004800000 */
[----:B------:R-:W-:Y:S02]  /*5740*/  LOP3.LUT P1, RZ, R17, 0x4, RZ, 0xc0, !PT ;  /* 0x0000000411ff7812 */ /* 0x000fe4000782c0ff */
[----:B------:R-:W-:Y:S02]  /*5750*/  FMNMX.FTZ R10, R160, R11, !PT ;  /* 0x0000000ba00a7209 */ /* 0x000fe40007810000 */
[----:B------:R-:W-:Y:S02]  /*5760*/  ISETP.GT.AND P1, PT, R20, 0x9, !P1 ;  /* 0x000000091400780c */ /* 0x000fe40004f24270 */
[----:B------:R-:W-:Y:S02]  /*5770*/  FMNMX.FTZ R11, R161, R10, !PT ;  /* 0x0000000aa10b7209 */ /* 0x000fe40007810000 */
[----:B------:R-:W-:Y:S02]  /*5780*/  ISETP.LT.OR P1, PT, R21, 0xa, P1 ;  /* 0x0000000a1500780c */ /* 0x000fe40000f21670 */
[----:B------:R-:W-:-:S02]  /*5790*/  FMNMX.FTZ R10, R164, R11, !PT ;  /* 0x0000000ba40a7209 */ /* 0x000fc40007810000 */
[----:B------:R-:W-:Y:S02]  /*57a0*/  FSEL R159, R159, -INF , !P1 ;  /* 0xff8000009f9f7808 */ /* 0x000fe40004800000 */
[----:B------:R-:W-:Y:S02]  /*57b0*/  LOP3.LUT P1, RZ, R17, 0x8, RZ, 0xc0, !PT ;  /* 0x0000000811ff7812 */ /* 0x000fe4000782c0ff */
[----:B------:R-:W-:Y:S02]  /*57c0*/  FMNMX.FTZ R11, R165, R10, !PT ;  /* 0x0000000aa50b7209 */ /* 0x000fe40007810000 */
[----:B------:R-:W-:Y:S02]  /*57d0*/  ISETP.GT.AND P1, PT, R20, 0x10, !P1 ;  /* 0x000000101400780c */ /* 0x000fe40004f24270 */
[----:B------:R-:W-:Y:S02]  /*57e0*/  FMNMX.FTZ R10, R168, R11, !PT ;  /* 0x0000000ba80a7209 */ /* 0x000fe40007810000 */
[----:B------:R-:W-:-:S02]  /*57f0*/  ISETP.LT.OR P1, PT, R21, 0x11, P1 ;  /* 0x000000111500780c */ /* 0x000fc40000f21670 */
[----:B------:R-:W-:Y:S02]  /*5800*/  FMNMX.FTZ R11, R169, R10, !PT ;  /* 0x0000000aa90b7209 */ /* 0x000fe40007810000 */
[----:B------:R-:W-:Y:S02]  /*5810*/  FSEL R162, R162, -INF , !P1 ;  /* 0xff800000a2a27808 */ /* 0x000fe40004800000 */
[----:B------:R-:W-:Y:S02]  /*5820*/  LOP3.LUT P1, RZ, R17, 0x10, RZ, 0xc0, !PT ;  /* 0x0000001011ff7812 */ /* 0x000fe4000782c0ff */
[----:B------:R-:W-:Y:S02]  /*5830*/  FMNMX.FTZ R10, R172, R11, !PT ;  /* 0x0000000bac0a7209 */ /* 0x000fe40007810000 */
[----:B------:R-:W-:Y:S02]  /*5840*/  ISETP.GT.AND P1, PT, R20, 0x11, !P1 ;  /* 0x000000111400780c */ /* 0x000fe40004f24270 */
[----:B------:R-:W-:-:S02]  /*5850*/  FMNMX.FTZ R11, R173, R10, !PT ;  /* 0x0000000aad0b7209 */ /* 0x000fc40007810000 */
[----:B------:R-:W-:Y:S02]  /*5860*/  ISETP.LT.OR P1, PT, R21, 0x12, P1 ;  /* 0x000000121500780c */ /* 0x000fe40000f21670 */
[----:B------:R-:W-:Y:S02]  /*5870*/  FMNMX.FTZ R10, R176, R11, !PT ;  /* 0x0000000bb00a7209 */ /* 0x000fe40007810000 */
[----:B------:R-:W-:Y:S02]  /*5880*/  FSEL R163, R163, -INF , !P1 ;  /* 0xff800000a3a37808 */ /* 0x000fe40004800000 */
[----:B------:R-:W-:Y:S02]  /*5890*/  LOP3.LUT P1, RZ, R17, 0x20000, RZ, 0xc0, !PT ;  /* 0x0002000011ff7812 */ /* 0x000fe4000782c0ff */
[----:B------:R-:W-:Y:S02]  /*58a0*/  FMNMX.FTZ R11, R177, R10, !PT ;  /* 0x0000000ab10b7209 */ /* 0x000fe40007810000 */
[----:B------:R-:W-:-:S02]  /*58b0*/  ISETP.GT.AND P1, PT, R20, 0x18, !P1 ;  /* 0x000000181400780c */ /* 0x000fc40004f24270 */
[----:B------:R-:W-:Y:S02]  /*58c0*/  FMNMX.FTZ R10, R180, R11, !PT ;  /* 0x0000000bb40a7209 */ /* 0x000fe40007810000 */
[----:B------:R-:W-:Y:S02]  /*58d0*/  ISETP.LT.OR P1, PT, R21, 0x19, P1 ;  /* 0x000000191500780c */ /* 0x000fe40000f21670 */
[----:B------:R-:W-:Y:S02]  /*58e0*/  FMNMX.FTZ R11, R181, R10, !PT ;  /* 0x0000000ab50b7209 */ /* 0x000fe40007810000 */
[----:B------:R-:W-:Y:S02]  /*58f0*/  FSEL R166, R166, -INF , !P1 ;  /* 0xff800000a6a67808 */ /* 0x000fe40004800000 */
        /* <DEDUP_REMOVED lines=12> */
[----:B------:R-:W-:Y:S02]  /*59c0*/  LOP3.LUT P1, RZ, R17, 0x4000, RZ, 0xc0, !PT ;  /* 0x0000400011ff7812 */ /* 0x000fe4000782c0ff */
[----:B------:R-:W-:-:S02]  /*59d0*/  FMNMX.FTZ R11, R193, R10, !PT ;  /* 0x0000000ac10b7209 */ /* 0x000fc40007810000 */
[----:B------:R-:W-:Y:S02]  /*59e0*/  ISETP.GT.AND P1, PT, R20, 0x21, !P1 ;  /* 0x000000211400780c */ /* 0x000fe40004f24270 */
[----:B------:R-:W-:Y:S02]  /*59f0*/  FMNMX.FTZ R10, R196, R11, !PT ;  /* 0x0000000bc40a7209 */ /* 0x000fe40007810000 */
[----:B------:R-:W-:Y:S02]  /*5a00*/  ISETP.LT.OR P1, PT, R21, 0x22, P1 ;  /* 0x000000221500780c */ /* 0x000fe40000f21670 */
[----:B------:R-:W-:Y:S02]  /*5a10*/  FMNMX.FTZ R13, R197, R10, !PT ;  /* 0x0000000ac50d7209 */ /* 0x000fe40007810000 */
[----:B------:R-:W-:Y:S02]  /*5a20*/  FSEL R171, R171, -INF , !P1 ;  /* 0xff800000abab7808 */ /* 0x000fe40004800000 */
[C---:B------:R-:W-:Y:S01]  /*5a30*/  LOP3.LUT P1, RZ, R17.reuse, 0x2000, RZ, 0xc0, !PT ;  /* 0x0000200011ff7812 */ /* 0x040fe2000782c0ff */
[----:B------:R-:W1:Y:S01]  /*5a40*/  SHFL.BFLY PT, R10, R13, 0x2, 0x1f ;  /* 0x0c401f000d0a7f89 */ /* 0x000e6200000e0000 */
[----:B------:R-:W-:-:S02]  /*5a50*/  LOP3.LUT P6, RZ, R17, 0x20, RZ, 0xc0, !PT ;  /* 0x0000002011ff7812 */ /* 0x000fc400078cc0ff */
[C---:B------:R-:W-:Y:S02]  /*5a60*/  ISETP.GT.AND P1, PT, R20.reuse, 0x28, !P1 ;  /* 0x000000281400780c */ /* 0x040fe40004f24270 */
[----:B------:R-:W-:Y:S02]  /*5a70*/  ISETP.GT.AND P2, PT, R20, 0x49, !P2 ;  /* 0x000000491400780c */ /* 0x000fe40005744270 */
[C---:B------:R-:W-:Y:S02]  /*5a80*/  ISETP.LT.OR P1, PT, R21.reuse, 0x29, P1 ;  /* 0x000000291500780c */ /* 0x040fe40000f21670 */
[----:B------:R-:W-:Y:S02]  /*5a90*/  ISETP.LT.OR P2, PT, R21, 0x4a, P2 ;  /* 0x0000004a1500780c */ /* 0x000fe40001741670 */
[----:B------:R-:W-:Y:S02]  /*5aa0*/  FSEL R174, R174, -INF , !P1 ;  /* 0xff800000aeae7808 */ /* 0x000fe40004800000 */
[----:B------:R-:W-:-:S02]  /*5ab0*/  LOP3.LUT P1, RZ, R17, 0x1000, RZ, 0xc0, !PT ;  /* 0x0000100011ff7812 */ /* 0x000fc4000782c0ff */
[C---:B------:R-:W-:Y:S02]  /*5ac0*/  ISETP.GT.AND P3, PT, R20.reuse, 0x50, !P3 ;  /* 0x000000501400780c */ /* 0x040fe40005f64270 */
[----:B------:R-:W-:Y:S02]  /*5ad0*/  ISETP.GT.AND P1, PT, R20, 0x29, !P1 ;  /* 0x000000291400780c */ /* 0x000fe40004f24270 */
[----:B------:R-:W-:Y:S02]  /*5ae0*/  FSEL R191, R191, -INF , !P2 ;  /* 0xff800000bfbf7808 */ /* 0x000fe40005000000 */
[C---:B------:R-:W-:Y:S02]  /*5af0*/  ISETP.LT.OR P1, PT, R21.reuse, 0x2a, P1 ;  /* 0x0000002a1500780c */ /* 0x040fe40000f21670 */
[----:B------:R-:W-:Y:S02]  /*5b00*/  ISETP.LT.OR P3, PT, R21, 0x51, P3 ;  /* 0x000000511500780c */ /* 0x000fe40001f61670 */
[----:B------:R-:W-:-:S02]  /*5b10*/  FSEL R175, R175, -INF , !P1 ;  /* 0xff800000afaf7808 */ /* 0x000fc40004800000 */
[----:B------:R-:W-:Y:S02]  /*5b20*/  LOP3.LUT P1, RZ, R17, 0x800, RZ, 0xc0, !PT ;  /* 0x0000080011ff7812 */ /* 0x000fe4000782c0ff */
[----:B-1----:R-:W-:Y:S02]  /*5b30*/  FMNMX.FTZ R15, R13, R10, !PT ;  /* 0x0000000a0d0f7209 */ /* 0x002fe40007810000 */
[C---:B------:R-:W-:Y:S02]  /*5b40*/  ISETP.GT.AND P1, PT, R20.reuse, 0x30, !P1 ;  /* 0x000000301400780c */ /* 0x040fe40004f24270 */
[----:B------:R-:W-:Y:S01]  /*5b50*/  ISETP.GT.AND P4, PT, R20, 0x51, !P4 ;  /* 0x000000511400780c */ /* 0x000fe20006784270 */
[----:B------:R-:W1:Y:S01]  /*5b60*/  SHFL.BFLY PT, R10, R15, 0x1, 0x1f ;  /* 0x0c201f000f0a7f89 */ /* 0x000e6200000e0000 */
[----:B------:R-:W-:Y:S02]  /*5b70*/  ISETP.LT.OR P1, PT, R21, 0x31, P1 ;  /* 0x000000311500780c */ /* 0x000fe40000f21670 */
[----:B------:R-:W-:-:S02]  /*5b80*/  FSEL R194, R194, -INF , !P3 ;  /* 0xff800000c2c27808 */ /* 0x000fc40005800000 */
[----:B------:R-:W-:Y:S02]  /*5b90*/  FSEL R178, R178, -INF , !P1 ;  /* 0xff800000b2b27808 */ /* 0x000fe40004800000 */
[----:B------:R-:W-:Y:S02]  /*5ba0*/  LOP3.LUT P1, RZ, R17, 0x400, RZ, 0xc0, !PT ;  /* 0x0000040011ff7812 */ /* 0x000fe4000782c0ff */
[C---:B------:R-:W-:Y:S02]  /*5bb0*/  ISETP.GT.AND P5, PT, R20.reuse, 0x58, !P5 ;  /* 0x000000581400780c */ /* 0x040fe40006fa4270 */
[----:B------:R-:W-:Y:S02]  /*5bc0*/  ISETP.GT.AND P1, PT, R20, 0x31, !P1 ;  /* 0x000000311400780c */ /* 0x000fe40004f24270 */
[C---:B------:R-:W-:Y:S02]  /*5bd0*/  ISETP.LT.OR P4, PT, R21.reuse, 0x52, P4 ;  /* 0x000000521500780c */ /* 0x040fe40002781670 */
[----:B------:R-:W-:-:S02]  /*5be0*/  ISETP.LT.OR P1, PT, R21, 0x32, P1 ;  /* 0x000000321500780c */ /* 0x000fc40000f21670 */
[----:B------:R-:W-:Y:S02]  /*5bf0*/  ISETP.LT.OR P5, PT, R21, 0x59, P5 ;  /* 0x000000591500780c */ /* 0x000fe40002fa1670 */
[----:B------:R-:W-:Y:S02]  /*5c00*/  FSEL R179, R179, -INF , !P1 ;  /* 0xff800000b3b37808 */ /* 0x000fe40004800000 */
[----:B------:R-:W-:Y:S02]  /*5c10*/  LOP3.LUT P1, RZ, R17, 0x200, RZ, 0xc0, !PT ;  /* 0x0000020011ff7812 */ /* 0x000fe4000782c0ff */
[----:B------:R-:W-:Y:S02]  /*5c20*/  FSEL R195, R195, -INF , !P4 ;  /* 0xff800000c3c37808 */ /* 0x000fe40006000000 */
[----:B------:R-:W-:Y:S02]  /*5c30*/  ISETP.GT.AND P1, PT, R20, 0x38, !P1 ;  /* 0x000000381400780c */ /* 0x000fe40004f24270 */
[----:B-1----:R-:W-:-:S02]  /*5c40*/  FMNMX.FTZ R10, R15, R10, !PT ;  /* 0x0000000a0f0a7209 */ /* 0x002fc40007810000 */
[----:B------:R-:W-:Y:S02]  /*5c50*/  ISETP.LT.OR P1, PT, R21, 0x39, P1 ;  /* 0x000000391500780c */ /* 0x000fe40000f21670 */
[----:B------:R-:W-:Y:S01]  /*5c60*/  FSEL R198, R198, -INF , !P5 ;  /* 0xff800000c6c67808 */ /* 0x000fe20006800000 */
[----:B------:R-:W-:Y:S01]  /*5c70*/  FMUL.FTZ R14, R10, UR6 ;  /* 0x000000060a0e7c20 */ /* 0x000fe20008410000 */
[----:B------:R-:W-:Y:S02]  /*5c80*/  FSEL R182, R182, -INF , !P1 ;  /* 0xff800000b6b67808 */ /* 0x000fe40004800000 */
[----:B------:R-:W-:-:S04]  /*5c90*/  LOP3.LUT P1, RZ, R17, 0x100, RZ, 0xc0, !PT ;  /* 0x0000010011ff7812 */ /* 0x000fc8000782c0ff */
[----:B------:R-:W-:-:S04]  /*5ca0*/  ISETP.GT.AND P1, PT, R20, 0x39, !P1 ;  /* 0x000000391400780c */ /* 0x000fc80004f24270 */
[----:B------:R-:W-:-:S04]  /*5cb0*/  ISETP.LT.OR P1, PT, R21, 0x3a, P1 ;  /* 0x0000003a1500780c */ /* 0x000fc80000f21670 */
        /* <DEDUP_REMOVED lines=9> */
[----:B------:R-:W-:Y:S02]  /*5d50*/  ISETP.GT.AND P1, PT, R20, 0x48, !P6 ;  /* 0x000000481400780c */ /* 0x000fe40007724270 */
[----:B------:R-:W-:Y:S02]  /*5d60*/  LOP3.LUT P6, RZ, R17, 0x40000, RZ, 0xc0, !PT ;  /* 0x0004000011ff7812 */ /* 0x000fe400078cc0ff */
[----:B------:R-:W-:-:S04]  /*5d70*/  ISETP.LT.OR P1, PT, R21, 0x49, P1 ;  /* 0x000000491500780c */ /* 0x000fc80000f21670 */
[----:B------:R-:W-:Y:S02]  /*5d80*/  FSEL R190, R190, -INF , !P1 ;  /* 0xff800000bebe7808 */ /* 0x000fe40004800000 */
[C---:B------:R-:W-:Y:S02]  /*5d90*/  ISETP.GT.AND P1, PT, R20.reuse, RZ, !P6 ;  /* 0x000000ff1400720c */ /* 0x040fe40007724270 */
[----:B------:R-:W-:Y:S02]  /*5da0*/  LOP3.LUT P6, RZ, R17, 0x1, RZ, 0xc0, !PT ;  /* 0x0000000111ff7812 */ /* 0x000fe400078cc0ff */
[----:B------:R-:W-:Y:S02]  /*5db0*/  ISETP.LT.OR P1, PT, R21, 0x1, P1 ;  /* 0x000000011500780c */ /* 0x000fe40000f21670 */
[----:B------:R-:W-:Y:S02]  /*5dc0*/  ISETP.GT.AND P2, PT, R20, 0x59, !P6 ;  /* 0x000000591400780c */ /* 0x000fe40007744270 */
[----:B------:R-:W-:-:S02]  /*5dd0*/  FSEL R11, R154, -INF , !P1 ;  /* 0xff8000009a0b7808 */ /* 0x000fc40004800000 */
[----:B------:R-:W-:Y:S02]  /*5de0*/  FSETP.NEU.FTZ.AND P1, PT, R10, -INF , PT ;  /* 0xff8000000a00780b */ /* 0x000fe40003f3d000 */
[----:B------:R-:W-:Y:S02]  /*5df0*/  FMNMX.FTZ R154, R11, R6, !PT ;  /* 0x000000060b9a7209 */ /* 0x000fe40007810000 */
[----:B------:R-:W-:Y:S02]  /*5e00*/  FSEL R14, R14, RZ, P1 ;  /* 0x000000ff0e0e7208 */ /* 0x000fe40000800000 */
[----:B------:R-:W-:Y:S02]  /*5e10*/  FMNMX.FTZ R15, R155, R154, !PT ;  /* 0x0000009a9b0f7209 */ /* 0x000fe40007810000 */
[----:B------:R-:W-:Y:S01]  /*5e20*/  ISETP.LT.OR P2, PT, R21, 0x5a, P2 ;  /* 0x0000005a1500780c */ /* 0x000fe20001741670 */
[--C-:B------:R-:W-:Y:S01]  /*5e30*/  FFMA.FTZ R203, R156, UR6, -R14.reuse ;  /* 0x000000069ccb7c23 */ /* 0x100fe2000801080e */
[----:B------:R-:W-:Y:S01]  /*5e40*/  FMNMX.FTZ R154, R158, R15, !PT ;  /* 0x0000000f9e9a7209 */ /* 0x000fe20007810000 */
[--C-:B------:R-:W-:Y:S01]  /*5e50*/  FFMA.FTZ R13, R153, UR6, -R14.reuse ;  /* 0x00000006990d7c23 */ /* 0x100fe2000801080e */
[--C-:B------:R-:W-:Y:S01]  /*5e60*/  FFMA.FTZ R204, R160, UR6, -R14.reuse ;  /* 0x00000006a0cc7c23 */ /* 0x100fe2000801080e */
[----:B------:R-:W-:Y:S01]  /*5e70*/  FSEL R199, R199, -INF , !P2 ;  /* 0xff800000c7c77808 */ /* 0x000fe20005000000 */
[--C-:B------:R-:W-:Y:S01]  /*5e80*/  FFMA.FTZ R152, R215, UR6, -R14.reuse ;  /* 0x00000006d7987c23 */ /* 0x100fe2000801080e */
[----:B------:R-:W-:Y:S01]  /*5e90*/  FMNMX.FTZ R15, R159, R154, !PT ;  /* 0x0000009a9f0f7209 */ /* 0x000fe20007810000 */
[--C-:B------:R-:W-:Y:S01]  /*5ea0*/  FFMA.FTZ R196, R196, UR6, -R14.reuse ;  /* 0x00000006c4c47c23 */ /* 0x100fe2000801080e */
[----:B------:R1:W-:Y:S02]  /*5eb0*/  MUFU.EX2 R154, R203 ;  /* 0x000000cb009a7308 */ /* 0x0003e40000000800 */
[----:B------:R-:W-:Y:S01]  /*5ec0*/  FMNMX.FTZ R156, R162, R15, !PT ;  /* 0x0000000fa29c7209 */ /* 0x000fe20007810000 */
[----:B------:R-:W-:-:S03]  /*5ed0*/  FFMA.FTZ R15, R157, UR6, -R14 ;  /* 0x000000069d0f7c23 */ /* 0x000fc6000801080e */
[----:B------:R-:W-:Y:S02]  /*5ee0*/  FMNMX.FTZ R153, R163, R156, !PT ;  /* 0x0000009ca3997209 */ /* 0x000fe40007810000 */
[----:B------:R-:W-:Y:S01]  /*5ef0*/  MUFU.EX2 R152, R152 ;  /* 0x0000009800987308 */ /* 0x000fe20000000800 */
[----:B-1----:R-:W-:Y:S01]  /*5f00*/  FFMA.FTZ R203, R165, UR6, -R14 ;  /* 0x00000006a5cb7c23 */ /* 0x002fe2000801080e */
[----:B------:R-:W-:-:S04]  /*5f10*/  FMNMX.FTZ R156, R166, R153, !PT ;  /* 0x00000099a69c7209 */ /* 0x000fc80007810000 */
[----:B------:R-:W-:Y:S02]  /*5f20*/  FMNMX.FTZ R153, R167, R156, !PT ;  /* 0x0000009ca7997209 */ /* 0x000fe40007810000 */
[----:B------:R1:W-:Y:S02]  /*5f30*/  MUFU.EX2 R156, R204 ;  /* 0x000000cc009c7308 */ /* 0x0003e40000000800 */
[----:B------:R-:W-:Y:S01]  /*5f40*/  FMNMX.FTZ R160, R170, R153, !PT ;  /* 0x00000099aaa07209 */ /* 0x000fe20007810000 */
[----:B------:R-:W-:-:S03]  /*5f50*/  FFMA.FTZ R153, R161, UR6, -R14 ;  /* 0x00000006a1997c23 */ /* 0x000fc6000801080e */
[----:B------:R-:W-:Y:S02]  /*5f60*/  FMNMX.FTZ R157, R171, R160, !PT ;  /* 0x000000a0ab9d7209 */ /* 0x000fe40007810000 */
[----:B------:R-:W-:Y:S01]  /*5f70*/  MUFU.EX2 R13, R13 ;  /* 0x0000000d000d7308 */ /* 0x000fe20000000800 */
[--C-:B-1----:R-:W-:Y:S01]  /*5f80*/  FFMA.FTZ R204, R169, UR6, -R14.reuse ;  /* 0x00000006a9cc7c23 */ /* 0x102fe2000801080e */
[----:B------:R-:W-:Y:S01]  /*5f90*/  FMNMX.FTZ R160, R174, R157, !PT ;  /* 0x0000009daea07209 */ /* 0x000fe20007810000 */
[----:B------:R-:W-:-:S03]  /*5fa0*/  FFMA.FTZ R157, R164, UR6, -R14 ;  /* 0x00000006a49d7c23 */ /* 0x000fc6000801080e */
[----:B------:R-:W-:Y:S02]  /*5fb0*/  FMNMX.FTZ R161, R175, R160, !PT ;  /* 0x000000a0afa17209 */ /* 0x000fe40007810000 */
[----:B------:R-:W-:Y:S02]  /*5fc0*/  MUFU.EX2 R15, R15 ;  /* 0x0000000f000f7308 */ /* 0x000fe40000000800 */
[----:B------:R-:W-:-:S04]  /*5fd0*/  FMNMX.FTZ R160, R178, R161, !PT ;  /* 0x000000a1b2a07209 */ /* 0x000fc80007810000 */
[----:B------:R-:W-:Y:S02]  /*5fe0*/  FMNMX.FTZ R161, R179, R160, !PT ;  /* 0x000000a0b3a17209 */ /* 0x000fe40007810000 */
[----:B------:R-:W-:Y:S02]  /*5ff0*/  MUFU.EX2 R153, R153 ;  /* 0x0000009900997308 */ /* 0x000fe40000000800 */
[----:B------:R-:W-:Y:S01]  /*6000*/  FMNMX.FTZ R164, R182, R161, !PT ;  /* 0x000000a1b6a47209 */ /* 0x000fe20007810000 */
[----:B------:R-:W-:-:S03]  /*6010*/  FFMA.FTZ R161, R168, UR6, -R14 ;  /* 0x00000006a8a17c23 */ /* 0x000fc6000801080e */
[----:B------:R-:W-:Y:S02]  /*6020*/  FMNMX.FTZ R165, R183, R164, !PT ;  /* 0x000000a4b7a57209 */ /* 0x000fe40007810000 */
[----:B------:R-:W-:Y:S02]  /*6030*/  MUFU.EX2 R157, R157 ;  /* 0x0000009d009d7308 */ /* 0x000fe40000000800 */
[----:B------:R-:W-:-:S04]  /*6040*/  FMNMX.FTZ R164, R186, R165, !PT ;  /* 0x000000a5baa47209 */ /* 0x000fc80007810000 */
[----:B------:R-:W-:Y:S02]  /*6050*/  FMNMX.FTZ R165, R187, R164, !PT ;  /* 0x000000a4bba57209 */ /* 0x000fe40007810000 */
[----:B------:R1:W-:Y:S02]  /*6060*/  MUFU.EX2 R164, R204 ;  /* 0x000000cc00a47308 */ /* 0x0003e40000000800 */
[----:B------:R-:W-:Y:S01]  /*6070*/  FMNMX.FTZ R168, R190, R165, !PT ;  /* 0x000000a5bea87209 */ /* 0x000fe20007810000 */
[--C-:B------:R-:W-:Y:S01]  /*6080*/  FFMA.FTZ R165, R172, UR6, -R14.reuse ;  /* 0x00000006aca57c23 */ /* 0x100fe2000801080e */
[--C-:B------:R-:W-:Y:S02]  /*6090*/  FFMA.FTZ R172, R177, UR6, -R14.reuse ;  /* 0x00000006b1ac7c23 */ /* 0x100fe4000801080e */
[----:B------:R-:W-:Y:S01]  /*60a0*/  FMNMX.FTZ R169, R191, R168, !PT ;  /* 0x000000a8bfa97209 */ /* 0x000fe20007810000 */
[--C-:B------:R-:W-:Y:S01]  /*60b0*/  FFMA.FTZ R168, R173, UR6, -R14.reuse ;  /* 0x00000006ada87c23 */ /* 0x100fe2000801080e */
[--C-:B------:R-:W-:Y:S01]  /*60c0*/  FFMA.FTZ R173, R184, UR6, -R14.reuse ;  /* 0x00000006b8ad7c23 */ /* 0x100fe2000801080e */
[--C-:B------:R-:W-:Y:S01]  /*60d0*/  FFMA.FTZ R184, R189, UR6, -R14.reuse ;  /* 0x00000006bdb87c23 */ /* 0x100fe2000801080e */
[----:B------:R-:W-:Y:S01]  /*60e0*/  FMNMX.FTZ R20, R194, R169, !PT ;  /* 0x000000a9c2147209 */ /* 0x000fe20007810000 */
[--C-:B------:R-:W-:Y:S01]  /*60f0*/  FFMA.FTZ R169, R180, UR6, -R14.reuse ;  /* 0x00000006b4a97c23 */ /* 0x100fe2000801080e */
[----:B------:R-:W-:Y:S01]  /*6100*/  FFMA.FTZ R180, R185, UR6, -R14 ;  /* 0x00000006b9b47c23 */ /* 0x000fe2000801080e */
[----:B------:R-:W-:Y:S01]  /*6110*/  FSEL R189, R10, RZ, P1 ;  /* 0x000000ff0abd7208 */ /* 0x000fe20000800000 */
[----:B------:R-:W-:Y:S01]  /*6120*/  MUFU.EX2 R160, R203 ;  /* 0x000000cb00a07308 */ /* 0x000fe20000000800 */
[----:B------:R-:W-:-:S03]  /*6130*/  FMNMX.FTZ R21, R195, R20, !PT ;  /* 0x00000014c3157209 */ /* 0x000fc60007810000 */
[----:B------:R-:W-:Y:S01]  /*6140*/  FADD.FTZ R189, -R189, R2 ;  /* 0x00000002bdbd7221 */ /* 0x000fe20000010100 */
[----:B------:R-:W-:Y:S01]  /*6150*/  FMNMX.FTZ R20, R198, R21, !PT ;  /* 0x00000015c6147209 */ /* 0x000fe20007810000 */
[--C-:B------:R-:W-:Y:S01]  /*6160*/  FFMA.FTZ R21, R176, UR6, -R14.reuse ;  /* 0x00000006b0157c23 */ /* 0x100fe2000801080e */
[--C-:B------:R-:W-:Y:S01]  /*6170*/  FFMA.FTZ R176, R181, UR6, -R14.reuse ;  /* 0x00000006b5b07c23 */ /* 0x100fe2000801080e */
[--C-:B------:R-:W-:Y:S01]  /*6180*/  FFMA.FTZ R181, R192, UR6, -R14.reuse ;  /* 0x00000006c0b57c23 */ /* 0x100fe2000801080e */
[----:B------:R-:W-:Y:S01]  /*6190*/  FMNMX.FTZ R20, R199, R20, !PT ;  /* 0x00000014c7147209 */ /* 0x000fe20007810000 */
[----:B------:R-:W-:Y:S04]  /*61a0*/  MUFU.EX2 R161, R161 ;  /* 0x000000a100a17308 */ /* 0x000fe80000000800 */
[----:B------:R-:W2:Y:S04]  /*61b0*/  SHFL.BFLY PT, R177, R20, 0x2, 0x1f ;  /* 0x0c401f0014b17f89 */ /* 0x000ea800000e0000 */
[----:B------:R-:W-:Y:S08]  /*61c0*/  MUFU.EX2 R165, R165 ;  /* 0x000000a500a57308 */ /* 0x000ff00000000800 */
[----:B------:R-:W-:Y:S08]  /*61d0*/  MUFU.EX2 R168, R168 ;  /* 0x000000a800a87308 */ /* 0x000ff00000000800 */
[----:B------:R-:W-:Y:S01]  /*61e0*/  MUFU.EX2 R21, R21 ;  /* 0x0000001500157308 */ /* 0x000fe20000000800 */
[----:B--2---:R-:W-:Y:S01]  /*61f0*/  FMNMX.FTZ R185, R20, R177, !PT ;  /* 0x000000b114b97209 */ /* 0x004fe20007810000 */
[--C-:B------:R-:W-:Y:S01]  /*6200*/  FFMA.FTZ R177, R188, UR6, -R14.reuse ;  /* 0x00000006bcb17c23 */ /* 0x100fe2000801080e */
[----:B------:R-:W-:-:S05]  /*6210*/  FFMA.FTZ R188, R193, UR6, -R14 ;  /* 0x00000006c1bc7c23 */ /* 0x000fca000801080e */
[----:B------:R-:W-:Y:S01]  /*6220*/  MUFU.EX2 R172, R172 ;  /* 0x000000ac00ac7308 */ /* 0x000fe20000000800 */
[----:B------:R-:W2:Y:S07]  /*6230*/  SHFL.BFLY PT, R20, R185, 0x1, 0x1f ;  /* 0x0c201f00b9147f89 */ /* 0x000eae00000e0000 */
[----:B------:R-:W-:Y:S08]  /*6240*/  MUFU.EX2 R169, R169 ;  /* 0x000000a900a97308 */ /* 0x000ff00000000800 */
[----:B------:R-:W-:Y:S08]  /*6250*/  MUFU.EX2 R176, R176 ;  /* 0x000000b000b07308 */ /* 0x000ff00000000800 */
[----:B------:R-:W-:Y:S01]  /*6260*/  MUFU.EX2 R173, R173 ;  /* 0x000000ad00ad7308 */ /* 0x000fe20000000800 */
[----:B--2---:R-:W-:Y:S01]  /*6270*/  FMNMX.FTZ R20, R185, R20, !PT ;  /* 0x00000014b9147209 */ /* 0x004fe20007810000 */
[----:B------:R-:W-:Y:S01]  /*6280*/  FMUL.FTZ R185, R189, UR6 ;  /* 0x00000006bdb97c20 */ /* 0x000fe20008410000 */
[----:B------:R-:W-:-:S02]  /*6290*/  FFMA.FTZ R189, R197, UR6, -R14 ;  /* 0x00000006c5bd7c23 */ /* 0x000fc4000801080e */
[C---:B------:R-:W-:Y:S01]  /*62a0*/  FSETP.NEU.FTZ.AND P1, PT, R20.reuse, -INF , PT ;  /* 0xff8000001400780b */ /* 0x040fe20003f3d000 */
[----:B-1----:R-:W-:Y:S02]  /*62b0*/  FMUL.FTZ R204, R20, UR6 ;  /* 0x0000000614cc7c20 */ /* 0x002fe40008410000 */
[----:B------:R-:W1:Y:S03]  /*62c0*/  MUFU.EX2 R185, R185 ;  /* 0x000000b900b97308 */ /* 0x000e660000000800 */
[----:B------:R-:W-:-:S05]  /*62d0*/  FSEL R204, R204, RZ, P1 ;  /* 0x000000ffcccc7208 */ /* 0x000fca0000800000 */
        /* <DEDUP_REMOVED lines=9> */
[----:B-1----:R-:W-:Y:S01]  /*6370*/  FFMA.FTZ R192, R185, R3, R152 ;  /* 0x00000003b9c07223 */ /* 0x002fe20000010098 */
[----:B------:R-:W-:Y:S01]  /*6380*/  MUFU.EX2 R177, R177 ;  /* 0x000000b100b17308 */ /* 0x000fe20000000800 */
[----:B------:R-:W-:Y:S01]  /*6390*/  F2FP.F16.F32.PACK_AB R152, R13, R152 ;  /* 0x000000980d98723e */ /* 0x000fe200000000ff */
[----:B------:R-:W-:Y:S01]  /*63a0*/  FFMA.FTZ R183, R183, UR6, -R204 ;  /* 0x00000006b7b77c23 */ /* 0x000fe200080108cc */
[----:B------:R-:W-:Y:S01]  /*63b0*/  FADD.FTZ R3, R13, R192 ;  /* 0x000000c00d037221 */ /* 0x000fe20000010000 */
[--C-:B------:R-:W-:Y:S01]  /*63c0*/  FFMA.FTZ R192, R159, UR6, -R204.reuse ;  /* 0x000000069fc07c23 */ /* 0x100fe200080108cc */
[--C-:B------:R-:W-:Y:S01]  /*63d0*/  FFMA.FTZ R159, R162, UR6, -R204.reuse ;  /* 0x00000006a29f7c23 */ /* 0x100fe200080108cc */
[--C-:B------:R-:W-:Y:S01]  /*63e0*/  FFMA.FTZ R186, R186, UR6, -R204.reuse ;  /* 0x00000006baba7c23 */ /* 0x100fe200080108cc */
[----:B------:R-:W-:Y:S01]  /*63f0*/  FADD.FTZ R158, R154, R3 ;  /* 0x000000039a9e7221 */ /* 0x000fe20000010000 */
[----:B------:R-:W1:Y:S01]  /*6400*/  MUFU.EX2 R184, R184 ;  /* 0x000000b800b87308 */ /* 0x000e620000000800 */
[----:B------:R-:W-:Y:S01]  /*6410*/  F2FP.F16.F32.PACK_AB R154, R15, R154 ;  /* 0x0000009a0f9a723e */ /* 0x000fe200000000ff */
[----:B------:R-:W-:Y:S01]  /*6420*/  FFMA.FTZ R187, R187, UR6, -R204 ;  /* 0x00000006bbbb7c23 */ /* 0x000fe200080108cc */
[----:B------:R-:W-:Y:S01]  /*6430*/  FADD.FTZ R3, R15, R158 ;  /* 0x0000009e0f037221 */ /* 0x000fe20000010000 */
[--C-:B------:R-:W-:Y:S01]  /*6440*/  FFMA.FTZ R191, R191, UR6, -R204.reuse ;  /* 0x00000006bfbf7c23 */ /* 0x100fe200080108cc */
[--C-:B------:R-:W-:Y:S01]  /*6450*/  FFMA.FTZ R194, R194, UR6, -R204.reuse ;  /* 0x00000006c2c27c23 */ /* 0x100fe200080108cc */
[--C-:B------:R-:W-:Y:S01]  /*6460*/  FFMA.FTZ R195, R195, UR6, -R204.reuse ;  /* 0x00000006c3c37c23 */ /* 0x100fe200080108cc */
[----:B------:R-:W-:Y:S01]  /*6470*/  FADD.FTZ R158, R156, R3 ;  /* 0x000000039c9e7221 */ /* 0x000fe20000010000 */
[----:B------:R2:W-:Y:S01]  /*6480*/  MUFU.EX2 R2, R196 ;  /* 0x000000c400027308 */ /* 0x0005e20000000800 */
[--C-:B------:R-:W-:Y:S01]  /*6490*/  FFMA.FTZ R198, R198, UR6, -R204.reuse ;  /* 0x00000006c6c67c23 */ /* 0x100fe200080108cc */
[----:B------:R-:W-:Y:S01]  /*64a0*/  FFMA.FTZ R199, R199, UR6, -R204 ;  /* 0x00000006c7c77c23 */ /* 0x000fe200080108cc */
[C---:B------:R-:W-:Y:S01]  /*64b0*/  FADD.FTZ R158, R153.reuse, R158 ;  /* 0x0000009e999e7221 */ /* 0x040fe20000010000 */
[----:B------:R-:W-:Y:S01]  /*64c0*/  F2FP.F16.F32.PACK_AB R156, R153, R156 ;  /* 0x0000009c999c723e */ /* 0x000fe200000000ff */
[-C--:B------:R-:W-:Y:S01]  /*64d0*/  FMUL.FTZ R24, R24, R185.reuse ;  /* 0x000000b918187220 */ /* 0x080fe20000410000 */
[----:B------:R-:W-:Y:S01]  /*64e0*/  FMUL.FTZ R25, R25, R185 ;  /* 0x000000b919197220 */ /* 0x000fe20000410000 */
[----:B------:R-:W-:Y:S01]  /*64f0*/  FADD.FTZ R3, R157, R158 ;  /* 0x0000009e9d037221 */ /* 0x000fe20000010000 */
[----:B------:R-:W-:Y:S01]  /*6500*/  MUFU.EX2 R181, R181 ;  /* 0x000000b500b57308 */ /* 0x000fe20000000800 */
[--C-:B--2---:R-:W-:Y:S01]  /*6510*/  FFMA.FTZ R196, R163, UR6, -R204.reuse ;  /* 0x00000006a3c47c23 */ /* 0x104fe200080108cc */
[----:B------:R-:W-:Y:S01]  /*6520*/  FFMA.FTZ R163, R166, UR6, -R204 ;  /* 0x00000006a6a37c23 */ /* 0x000fe200080108cc */
[----:B------:R-:W-:Y:S01]  /*6530*/  FADD.FTZ R158, R160, R3 ;  /* 0x00000003a09e7221 */ /* 0x000fe20000010000 */
[----:B------:R-:W-:Y:S01]  /*6540*/  F2FP.F16.F32.PACK_AB R166, R176, R169 ;  /* 0x000000a9b0a6723e */ /* 0x000fe200000000ff */
[-C--:B------:R-:W-:Y:S01]  /*6550*/  FMUL.FTZ R28, R28, R185.reuse ;  /* 0x000000b91c1c7220 */ /* 0x080fe20000410000 */
[-C--:B------:R-:W-:Y:S01]  /*6560*/  FMUL.FTZ R29, R29, R185.reuse ;  /* 0x000000b91d1d7220 */ /* 0x080fe20000410000 */
[----:B------:R-:W-:Y:S01]  /*6570*/  FADD.FTZ R3, R161, R158 ;  /* 0x0000009ea1037221 */ /* 0x000fe20000010000 */
[----:B------:R-:W-:Y:S01]  /*6580*/  MUFU.EX2 R188, R188 ;  /* 0x000000bc00bc7308 */ /* 0x000fe20000000800 */
[-C--:B------:R-:W-:Y:S01]  /*6590*/  FMUL.FTZ R32, R32, R185.reuse ;  /* 0x000000b920207220 */ /* 0x080fe20000410000 */
[-C--:B------:R-:W-:Y:S01]  /*65a0*/  FMUL.FTZ R33, R33, R185.reuse ;  /* 0x000000b921217220 */ /* 0x080fe20000410000 */
[----:B------:R-:W-:Y:S01]  /*65b0*/  FADD.FTZ R158, R164, R3 ;  /* 0x00000003a49e7221 */ /* 0x000fe20000010000 */
[----:B------:R-:W-:Y:S01]  /*65c0*/  FSEL R3, R20, RZ, P1 ;  /* 0x000000ff14037208 */ /* 0x000fe20000800000 */
[-C--:B------:R-:W-:Y:S01]  /*65d0*/  FMUL.FTZ R36, R36, R185.reuse ;  /* 0x000000b924247220 */ /* 0x080fe20000410000 */
[----:B------:R-:W-:Y:S01]  /*65e0*/  FMUL.FTZ R37, R37, R185 ;  /* 0x000000b925257220 */ /* 0x000fe20000410000 */
[----:B------:R-:W-:Y:S01]  /*65f0*/  FADD.FTZ R193, R165, R158 ;  /* 0x0000009ea5c17221 */ /* 0x000fe20000010000 */
[----:B------:R-:W-:Y:S01]  /*6600*/  MUFU.EX2 R11, R11 ;  /* 0x0000000b000b7308 */ /* 0x000fe20000000800 */
[----:B------:R-:W-:Y:S01]  /*6610*/  FADD.FTZ R3, -R3, R6 ;  /* 0x0000000603037221 */ /* 0x000fe20000010100 */
[--C-:B------:R-:W-:Y:S01]  /*6620*/  FFMA.FTZ R6, R167, UR6, -R204.reuse ;  /* 0x00000006a7067c23 */ /* 0x100fe200080108cc */
[----:B------:R-:W-:Y:S01]  /*6630*/  FADD.FTZ R158, R168, R193 ;  /* 0x000000c1a89e7221 */ /* 0x000fe20000010000 */
[----:B------:R-:W-:Y:S01]  /*6640*/  FFMA.FTZ R167, R170, UR6, -R204 ;  /* 0x00000006aaa77c23 */ /* 0x000fe200080108cc */
[----:B-1----:R-:W-:Y:S01]  /*6650*/  F2FP.F16.F32.PACK_AB R170, R184, R177 ;  /* 0x000000b1b8aa723e */ /* 0x002fe200000000ff */
[-C--:B------:R-:W-:Y:S01]  /*6660*/  FMUL.FTZ R40, R40, R185.reuse ;  /* 0x000000b928287220 */ /* 0x080fe20000410000 */
[----:B------:R-:W-:Y:S01]  /*6670*/  FADD.FTZ R193, R21, R158 ;  /* 0x0000009e15c17221 */ /* 0x000fe20000010000 */
[----:B------:R-:W-:Y:S01]  /*6680*/  FFMA.FTZ R158, R171, UR6, -R204 ;  /* 0x00000006ab9e7c23 */ /* 0x000fe200080108cc */
[----:B------:R-:W1:Y:S01]  /*6690*/  MUFU.EX2 R14, R14 ;  /* 0x0000000e000e7308 */ /* 0x000e620000000800 */
[-C--:B------:R-:W-:Y:S01]  /*66a0*/  FMUL.FTZ R41, R41, R185.reuse ;  /* 0x000000b929297220 */ /* 0x080fe20000410000 */
[----:B------:R-:W-:Y:S01]  /*66b0*/  FADD.FTZ R162, R172, R193 ;  /* 0x000000c1aca27221 */ /* 0x000fe20000010000 */
[-C--:B------:R-:W-:Y:S01]  /*66c0*/  FMUL.FTZ R44, R44, R185.reuse ;  /* 0x000000b92c2c7220 */ /* 0x080fe20000410000 */
[-C--:B------:R-:W-:Y:S01]  /*66d0*/  FMUL.FTZ R45, R45, R185.reuse ;  /* 0x000000b92d2d7220 */ /* 0x080fe20000410000 */
[-C--:B------:R-:W-:Y:S01]  /*66e0*/  FMUL.FTZ R48, R48, R185.reuse ;  /* 0x000000b930307220 */ /* 0x080fe20000410000 */
[----:B------:R-:W-:Y:S01]  /*66f0*/  FADD.FTZ R171, R169, R162 ;  /* 0x000000a2a9ab7221 */ /* 0x000fe20000010000 */
[-C--:B------:R-:W-:Y:S01]  /*6700*/  FMUL.FTZ R49, R49, R185.reuse ;  /* 0x000000b931317220 */ /* 0x080fe20000410000 */
[----:B------:R-:W-:Y:S01]  /*6710*/  MUFU.EX2 R155, R155 ;  /* 0x0000009b009b7308 */ /* 0x000fe20000000800 */
[-C--:B------:R-:W-:Y:S01]  /*6720*/  FMUL.FTZ R52, R52, R185.reuse ;  /* 0x000000b934347220 */ /* 0x080fe20000410000 */
[----:B------:R-:W-:Y:S01]  /*6730*/  FADD.FTZ R162, R176, R171 ;  /* 0x000000abb0a27221 */ /* 0x000fe20000010000 */
[----:B------:R-:W-:Y:S01]  /*6740*/  FMUL.FTZ R176, R3, UR6 ;  /* 0x0000000603b07c20 */ /* 0x000fe20008410000 */
[----:B------:R-:W-:Y:S01]  /*6750*/  FFMA.FTZ R171, R190, UR6, -R204 ;  /* 0x00000006beab7c23 */ /* 0x000fe200080108cc */
[-C--:B------:R-:W-:Y:S01]  /*6760*/  FMUL.FTZ R53, R53, R185.reuse ;  /* 0x000000b935357220 */ /* 0x080fe20000410000 */
[----:B------:R-:W-:Y:S01]  /*6770*/  FADD.FTZ R193, R173, R162 ;  /* 0x000000a2adc17221 */ /* 0x000fe20000010000 */
[----:B------:R-:W-:Y:S01]  /*6780*/  FMUL.FTZ R56, R56, R185 ;  /* 0x000000b938387220 */ /* 0x000fe20000410000 */
[----:B------:R-:W-:Y:S01]  /*6790*/  MUFU.EX2 R192, R192 ;  /* 0x000000c000c07308 */ /* 0x000fe20000000800 */
[----:B-1----:R-:W-:Y:S01]  /*67a0*/  F2FP.F16.F32.PACK_AB R153, R14, R11 ;  /* 0x0000000b0e99723e */ /* 0x002fe200000000ff */
[----:B------:R-:W-:Y:S01]  /*67b0*/  FADD.FTZ R162, R180, R193 ;  /* 0x000000c1b4a27221 */ /* 0x000fe20000010000 */
[-C--:B------:R-:W-:Y:S01]  /*67c0*/  FMUL.FTZ R57, R57, R185.reuse ;  /* 0x000000b939397220 */ /* 0x080fe20000410000 */
[-C--:B------:R-:W-:Y:S01]  /*67d0*/  FMUL.FTZ R60, R60, R185.reuse ;  /* 0x000000b93c3c7220 */ /* 0x080fe20000410000 */
[-C--:B------:R-:W-:Y:S01]  /*67e0*/  FMUL.FTZ R61, R61, R185.reuse ;  /* 0x000000b93d3d7220 */ /* 0x080fe20000410000 */
[----:B------:R-:W-:Y:S01]  /*67f0*/  FADD.FTZ R193, R177, R162 ;  /* 0x000000a2b1c17221 */ /* 0x000fe20000010000 */
[-C--:B------:R-:W-:Y:S01]  /*6800*/  FMUL.FTZ R64, R64, R185.reuse ;  /* 0x000000b940407220 */ /* 0x080fe20000410000 */
[----:B------:R-:W1:Y:S01]  /*6810*/  MUFU.EX2 R176, R176 ;  /* 0x000000b000b07308 */ /* 0x000e620000000800 */
[-C--:B------:R-:W-:Y:S01]  /*6820*/  FMUL.FTZ R65, R65, R185.reuse ;  /* 0x000000b941417220 */ /* 0x080fe20000410000 */
[----:B------:R-:W-:Y:S01]  /*6830*/  FADD.FTZ R162, R184, R193 ;  /* 0x000000c1b8a27221 */ /* 0x000fe20000010000 */
[-C--:B------:R-:W-:Y:S01]  /*6840*/  FMUL.FTZ R68, R68, R185.reuse ;  /* 0x000000b944447220 */ /* 0x080fe20000410000 */
[-C--:B------:R-:W-:Y:S01]  /*6850*/  FMUL.FTZ R69, R69, R185.reuse ;  /* 0x000000b945457220 */ /* 0x080fe20000410000 */
[----:B------:R-:W-:Y:S01]  /*6860*/  FMUL.FTZ R72, R72, R185 ;  /* 0x000000b948487220 */ /* 0x000fe20000410000 */
[----:B------:R-:W-:Y:S01]  /*6870*/  FADD.FTZ R15, R181, R162 ;  /* 0x000000a2b50f7221 */ /* 0x000fe20000010000 */
[----:B------:R-:W-:Y:S01]  /*6880*/  F2FP.F16.F32.PACK_AB R162, R168, R165 ;  /* 0x000000a5a8a2723e */ /* 0x000fe200000000ff */
[----:B------:R2:W-:Y:S01]  /*6890*/  MUFU.EX2 R13, R174 ;  /* 0x000000ae000d7308 */ /* 0x0005e20000000800 */
[----:B------:R-:W-:Y:S01]  /*68a0*/  F2FP.F16.F32.PACK_AB R168, R180, R173 ;  /* 0x000000adb4a8723e */ /* 0x000fe200000000ff */
[----:B------:R-:W-:Y:S01]  /*68b0*/  FADD.FTZ R15, R188, R15 ;  /* 0x0000000fbc0f7221 */ /* 0x000fe20000010000 */
[-C--:B------:R-:W-:Y:S01]  /*68c0*/  FMUL.FTZ R73, R73, R185.reuse ;  /* 0x000000b949497220 */ /* 0x080fe20000410000 */
[-C--:B------:R-:W-:Y:S01]  /*68d0*/  FMUL.FTZ R76, R76, R185.reuse ;  /* 0x000000b94c4c7220 */ /* 0x080fe20000410000 */
[-C--:B------:R-:W-:Y:S01]  /*68e0*/  FMUL.FTZ R77, R77, R185.reuse ;  /* 0x000000b94d4d7220 */ /* 0x080fe20000410000 */
[-C--:B------:R-:W-:Y:S01]  /*68f0*/  FMUL.FTZ R80, R80, R185.reuse ;  /* 0x000000b950507220 */ /* 0x080fe20000410000 */
[-C--:B------:R-:W-:Y:S01]  /*6900*/  FMUL.FTZ R81, R81, R185.reuse ;  /* 0x000000b951517220 */ /* 0x080fe20000410000 */
[----:B------:R-:W3:Y:S01]  /*6910*/  MUFU.EX2 R159, R159 ;  /* 0x0000009f009f7308 */ /* 0x000ee20000000800 */
[----:B--2---:R-:W-:Y:S01]  /*6920*/  FADD.FTZ R174, R2, R15 ;  /* 0x0000000f02ae7221 */ /* 0x004fe20000010000 */
[----:B-1----:R-:W-:Y:S01]  /*6930*/  FFMA.FTZ R15, R176, R0, R11 ;  /* 0x00000000b00f7223 */ /* 0x002fe2000001000b */
        /* <DEDUP_REMOVED lines=13> */
[----:B------:R-:W2:Y:S01]  /*6a10*/  MUFU.EX2 R163, R163 ;  /* 0x000000a300a37308 */ /* 0x000ea20000000800 */
[-C--:B------:R-:W-:Y:S01]  /*6a20*/  FMUL.FTZ R101, R101, R185.reuse ;  /* 0x000000b965657220 */ /* 0x080fe20000410000 */
[----:B---3--:R-:W-:Y:S01]  /*6a30*/  FADD.FTZ R15, R159, R0 ;  /* 0x000000009f0f7221 */ /* 0x008fe20000010000 */
[-C--:B------:R-:W-:Y:S01]  /*6a40*/  FMUL.FTZ R104, R104, R185.reuse ;  /* 0x000000b968687220 */ /* 0x080fe20000410000 */
[-C--:B------:R-:W-:Y:S01]  /*6a50*/  FMUL.FTZ R105, R105, R185.reuse ;  /* 0x000000b969697220 */ /* 0x080fe20000410000 */
[-C--:B------:R-:W-:Y:S01]  /*6a60*/  FMUL.FTZ R108, R108, R185.reuse ;  /* 0x000000b96c6c7220 */ /* 0x080fe20000410000 */
[-C--:B------:R-:W-:Y:S01]  /*6a70*/  FMUL.FTZ R109, R109, R185.reuse ;  /* 0x000000b96d6d7220 */ /* 0x080fe20000410000 */
[-C--:B------:R-:W-:Y:S01]  /*6a80*/  FMUL.FTZ R112, R112, R185.reuse ;  /* 0x000000b970707220 */ /* 0x080fe20000410000 */
[----:B------:R-:W-:Y:S01]  /*6a90*/  MUFU.EX2 R6, R6 ;  /* 0x0000000600067308 */ /* 0x000fe20000000800 */
[----:B-1----:R-:W-:Y:S01]  /*6aa0*/  FADD.FTZ R0, R196, R15 ;  /* 0x0000000fc4007221 */ /* 0x002fe20000010000 */
[-C--:B------:R-:W-:Y:S01]  /*6ab0*/  FMUL.FTZ R113, R113, R185.reuse ;  /* 0x000000b971717220 */ /* 0x080fe20000410000 */
[-C--:B------:R-:W-:Y:S01]  /*6ac0*/  FMUL.FTZ R116, R116, R185.reuse ;  /* 0x000000b974747220 */ /* 0x080fe20000410000 */
[-C--:B------:R-:W-:Y:S01]  /*6ad0*/  FMUL.FTZ R117, R117, R185.reuse ;  /* 0x000000b975757220 */ /* 0x080fe20000410000 */
[-C--:B------:R-:W-:Y:S01]  /*6ae0*/  FMUL.FTZ R120, R120, R185.reuse ;  /* 0x000000b978787220 */ /* 0x080fe20000410000 */
[-C--:B------:R-:W-:Y:S01]  /*6af0*/  FMUL.FTZ R121, R121, R185.reuse ;  /* 0x000000b979797220 */ /* 0x080fe20000410000 */
[-C--:B------:R-:W-:Y:S01]  /*6b00*/  FMUL.FTZ R124, R124, R185.reuse ;  /* 0x000000b97c7c7220 */ /* 0x080fe20000410000 */
[----:B------:R-:W-:Y:S01]  /*6b10*/  MUFU.EX2 R167, R167 ;  /* 0x000000a700a77308 */ /* 0x000fe20000000800 */
[----:B--2---:R-:W-:Y:S01]  /*6b20*/  FADD.FTZ R15, R163, R0 ;  /* 0x00000000a30f7221 */ /* 0x004fe20000010000 */
        /* <DEDUP_REMOVED lines=13> */
[----:B------:R-:W-:Y:S01]  /*6c00*/  FMUL.FTZ R149, R149, R185 ;  /* 0x000000b995957220 */ /* 0x000fe20000410000 */
[----:B------:R2:W3:Y:S01]  /*6c10*/  MUFU.EX2 R190, R158 ;  /* 0x0000009e00be7308 */ /* 0x0004e20000000800 */
[----:B------:R-:W-:Y:S01]  /*6c20*/  F2FP.F16.F32.PACK_AB R155, R192, R155 ;  /* 0x0000009bc09b723e */ /* 0x000fe200000000ff */
[-C--:B------:R-:W-:Y:S01]  /*6c30*/  FMUL.FTZ R26, R26, R176.reuse ;  /* 0x000000b01a1a7220 */ /* 0x080fe20000410000 */
[-C--:B------:R-:W-:Y:S01]  /*6c40*/  FMUL.FTZ R27, R27, R176.reuse ;  /* 0x000000b01b1b7220 */ /* 0x080fe20000410000 */
[-C--:B------:R-:W-:Y:S01]  /*6c50*/  FMUL.FTZ R30, R30, R176.reuse ;  /* 0x000000b01e1e7220 */ /* 0x080fe20000410000 */
[-C--:B------:R-:W-:Y:S01]  /*6c60*/  FMUL.FTZ R31, R31, R176.reuse ;  /* 0x000000b01f1f7220 */ /* 0x080fe20000410000 */
[-C--:B------:R-:W-:Y:S01]  /*6c70*/  FMUL.FTZ R34, R34, R176.reuse ;  /* 0x000000b022227220 */ /* 0x080fe20000410000 */
[----:B------:R-:W-:Y:S01]  /*6c80*/  FMUL.FTZ R35, R35, R176 ;  /* 0x000000b023237220 */ /* 0x000fe20000410000 */
[----:B------:R-:W4:Y:S01]  /*6c90*/  MUFU.EX2 R204, R175 ;  /* 0x000000af00cc7308 */ /* 0x000f220000000800 */
[C---:B-1----:R-:W-:Y:S01]  /*6ca0*/  FADD.FTZ R3, R189.reuse, R174 ;  /* 0x000000aebd037221 */ /* 0x042fe20000010000 */
[----:B------:R-:W-:Y:S01]  /*6cb0*/  F2FP.F16.F32.PACK_AB R174, R189, R2 ;  /* 0x00000002bdae723e */ /* 0x000fe200000000ff */
[-C--:B------:R-:W-:Y:S01]  /*6cc0*/  FMUL.FTZ R38, R38, R176.reuse ;  /* 0x000000b026267220 */ /* 0x080fe20000410000 */
[----:B--2---:R-:W-:Y:S01]  /*6cd0*/  F2FP.F16.F32.PACK_AB R158, R160, R157 ;  /* 0x0000009da09e723e */ /* 0x004fe200000000ff */
[-C--:B------:R-:W-:Y:S01]  /*6ce0*/  FMUL.FTZ R39, R39, R176.reuse ;  /* 0x000000b027277220 */ /* 0x080fe20000410000 */
[----:B------:R-:W-:Y:S01]  /*6cf0*/  F2FP.F16.F32.PACK_AB R157, R196, R159 ;  /* 0x0000009fc49d723e */ /* 0x000fe200000000ff */
[-C--:B------:R-:W-:Y:S01]  /*6d00*/  FMUL.FTZ R42, R42, R176.reuse ;  /* 0x000000b02a2a7220 */ /* 0x080fe20000410000 */
[----:B------:R1:W2:Y:S01]  /*6d10*/  MUFU.EX2 R165, R178 ;  /* 0x000000b200a57308 */ /* 0x0002a20000000800 */
[----:B------:R-:W-:Y:S01]  /*6d20*/  F2FP.F16.F32.PACK_AB R159, R6, R163 ;  /* 0x000000a3069f723e */ /* 0x000fe200000000ff */
[-C--:B------:R-:W-:Y:S01]  /*6d30*/  FMUL.FTZ R43, R43, R176.reuse ;  /* 0x000000b02b2b7220 */ /* 0x080fe20000410000 */
[----:B------:R-:W-:Y:S01]  /*6d40*/  F2FP.F16.F32.PACK_AB R160, R164, R161 ;  /* 0x000000a1a4a0723e */ /* 0x000fe200000000ff */
[-C--:B------:R-:W-:Y:S01]  /*6d50*/  FMUL.FTZ R46, R46, R176.reuse ;  /* 0x000000b02e2e7220 */ /* 0x080fe20000410000 */
[----:B------:R-:W-:Y:S01]  /*6d60*/  F2FP.F16.F32.PACK_AB R164, R172, R21 ;  /* 0x00000015aca4723e */ /* 0x000fe200000000ff */
[-C--:B------:R-:W-:Y:S01]  /*6d70*/  FMUL.FTZ R47, R47, R176.reuse ;  /* 0x000000b02f2f7220 */ /* 0x080fe20000410000 */
[----:B---3--:R-:W-:Y:S01]  /*6d80*/  F2FP.F16.F32.PACK_AB R161, R190, R167 ;  /* 0x000000a7bea1723e */ /* 0x008fe200000000ff */
[----:B------:R-:W3:Y:S01]  /*6d90*/  MUFU.EX2 R2, R179 ;  /* 0x000000b300027308 */ /* 0x000ee20000000800 */
[----:B-1----:R-:W-:Y:S01]  /*6da0*/  FADD.FTZ R178, R6, R15 ;  /* 0x0000000f06b27221 */ /* 0x002fe20000010000 */
[----:B------:R-:W-:Y:S01]  /*6db0*/  F2FP.F16.F32.PACK_AB R172, R188, R181 ;  /* 0x000000b5bcac723e */ /* 0x000fe200000000ff */
[-C--:B------:R-:W-:Y:S01]  /*6dc0*/  FMUL.FTZ R50, R50, R176.reuse ;  /* 0x000000b032327220 */ /* 0x080fe20000410000 */
[----:B----4-:R-:W-:Y:S01]  /*6dd0*/  F2FP.F16.F32.PACK_AB R163, R204, R13 ;  /* 0x0000000dcca3723e */ /* 0x010fe200000000ff */
[----:B------:R-:W-:Y:S01]  /*6de0*/  FADD.FTZ R15, R167, R178 ;  /* 0x000000b2a70f7221 */ /* 0x000fe20000010000 */
[-C--:B------:R-:W-:Y:S01]  /*6df0*/  FMUL.FTZ R51, R51, R176.reuse ;  /* 0x000000b033337220 */ /* 0x080fe20000410000 */
[-C--:B------:R-:W-:Y:S01]  /*6e00*/  FMUL.FTZ R54, R54, R176.reuse ;  /* 0x000000b036367220 */ /* 0x080fe20000410000 */
[----:B------:R-:W1:Y:S01]  /*6e10*/  MUFU.EX2 R182, R182 ;  /* 0x000000b600b67308 */ /* 0x000e620000000800 */
[----:B------:R-:W-:Y:S01]  /*6e20*/  FADD.FTZ R178, R190, R15 ;  /* 0x0000000fbeb27221 */ /* 0x000fe20000010000 */
[-C--:B------:R-:W-:Y:S01]  /*6e30*/  FMUL.FTZ R55, R55, R176.reuse ;  /* 0x000000b037377220 */ /* 0x080fe20000410000 */
[-C--:B------:R-:W-:Y:S01]  /*6e40*/  FMUL.FTZ R58, R58, R176.reuse ;  /* 0x000000b03a3a7220 */ /* 0x080fe20000410000 */
[-C--:B------:R-:W-:Y:S01]  /*6e50*/  FMUL.FTZ R59, R59, R176.reuse ;  /* 0x000000b03b3b7220 */ /* 0x080fe20000410000 */
[----:B------:R-:W-:Y:S01]  /*6e60*/  FADD.FTZ R15, R13, R178 ;  /* 0x000000b20d0f7221 */ /* 0x000fe20000010000 */
[-C--:B------:R-:W-:Y:S01]  /*6e70*/  FMUL.FTZ R62, R62, R176.reuse ;  /* 0x000000b03e3e7220 */ /* 0x080fe20000410000 */
[-C--:B------:R-:W-:Y:S01]  /*6e80*/  FMUL.FTZ R63, R63, R176.reuse ;  /* 0x000000b03f3f7220 */ /* 0x080fe20000410000 */
[----:B------:R-:W4:Y:S01]  /*6e90*/  MUFU.EX2 R183, R183 ;  /* 0x000000b700b77308 */ /* 0x000f220000000800 */
[----:B------:R-:W-:Y:S01]  /*6ea0*/  FADD.FTZ R180, R204, R15 ;  /* 0x0000000fccb47221 */ /* 0x000fe20000010000 */
[-C--:B------:R-:W-:Y:S01]  /*6eb0*/  FMUL.FTZ R66, R66, R176.reuse ;  /* 0x000000b042427220 */ /* 0x080fe20000410000 */
[-C--:B------:R-:W-:Y:S01]  /*6ec0*/  FMUL.FTZ R67, R67, R176.reuse ;  /* 0x000000b043437220 */ /* 0x080fe20000410000 */
[-C--:B------:R-:W-:Y:S01]  /*6ed0*/  FMUL.FTZ R70, R70, R176.reuse ;  /* 0x000000b046467220 */ /* 0x080fe20000410000 */
[----:B--2---:R-:W-:Y:S01]  /*6ee0*/  FADD.FTZ R15, R165, R180 ;  /* 0x000000b4a50f7221 */ /* 0x004fe20000010000 */
[C---:B---3--:R-:W-:Y:S01]  /*6ef0*/  F2FP.F16.F32.PACK_AB R165, R2.reuse, R165 ;  /* 0x000000a502a5723e */ /* 0x048fe200000000ff */
[-C--:B------:R-:W-:Y:S01]  /*6f00*/  FMUL.FTZ R71, R71, R176.reuse ;  /* 0x000000b047477220 */ /* 0x080fe20000410000 */
[----:B------:R-:W2:Y:S01]  /*6f10*/  MUFU.EX2 R169, R186 ;  /* 0x000000ba00a97308 */ /* 0x000ea20000000800 */
[----:B------:R-:W-:Y:S01]  /*6f20*/  FADD.FTZ R15, R2, R15 ;  /* 0x0000000f020f7221 */ /* 0x000fe20000010000 */
[-C--:B------:R-:W-:Y:S01]  /*6f30*/  FMUL.FTZ R74, R74, R176.reuse ;  /* 0x000000b04a4a7220 */ /* 0x080fe20000410000 */
[-C--:B------:R-:W-:Y:S01]  /*6f40*/  FMUL.FTZ R75, R75, R176.reuse ;  /* 0x000000b04b4b7220 */ /* 0x080fe20000410000 */
[-C--:B------:R-:W-:Y:S01]  /*6f50*/  FMUL.FTZ R78, R78, R176.reuse ;  /* 0x000000b04e4e7220 */ /* 0x080fe20000410000 */
[----:B-1----:R-:W-:Y:S01]  /*6f60*/  FADD.FTZ R184, R182, R15 ;  /* 0x0000000fb6b87221 */ /* 0x002fe20000010000 */
[-C--:B------:R-:W-:Y:S01]  /*6f70*/  FMUL.FTZ R79, R79, R176.reuse ;  /* 0x000000b04f4f7220 */ /* 0x080fe20000410000 */
[----:B------:R-:W-:Y:S01]  /*6f80*/  FMUL.FTZ R82, R82, R176 ;  /* 0x000000b052527220 */ /* 0x000fe20000410000 */
[----:B------:R-:W1:Y:S01]  /*6f90*/  MUFU.EX2 R0, R187 ;  /* 0x000000bb00007308 */ /* 0x000e620000000800 */
[C---:B----4-:R-:W-:Y:S01]  /*6fa0*/  FADD.FTZ R184, R183.reuse, R184 ;  /* 0x000000b8b7b87221 */ /* 0x050fe20000010000 */
[----:B------:R-:W-:Y:S01]  /*6fb0*/  F2FP.F16.F32.PACK_AB R167, R183, R182 ;  /* 0x000000b6b7a7723e */ /* 0x000fe200000000ff */
        /* <DEDUP_REMOVED lines=14> */
[C---:B-1----:R-:W-:Y:S01]  /*70a0*/  FADD.FTZ R184, R0.reuse, R15 ;  /* 0x0000000f00b87221 */ /* 0x042fe20000010000 */
[----:B------:R-:W-:Y:S01]  /*70b0*/  F2FP.F16.F32.PACK_AB R169, R0, R169 ;  /* 0x000000a900a9723e */ /* 0x000fe200000000ff */
[-C--:B------:R-:W-:Y:S01]  /*70c0*/  FMUL.FTZ R106, R106, R176.reuse ;  /* 0x000000b06a6a7220 */ /* 0x080fe20000410000 */
[-C--:B------:R-:W-:Y:S01]  /*70d0*/  FMUL.FTZ R107, R107, R176.reuse ;  /* 0x000000b06b6b7220 */ /* 0x080fe20000410000 */
[-C--:B------:R-:W-:Y:S01]  /*70e0*/  FMUL.FTZ R110, R110, R176.reuse ;  /* 0x000000b06e6e7220 */ /* 0x080fe20000410000 */
[-C--:B------:R-:W-:Y:S01]  /*70f0*/  FMUL.FTZ R111, R111, R176.reuse ;  /* 0x000000b06f6f7220 */ /* 0x080fe20000410000 */
[-C--:B------:R-:W-:Y:S01]  /*7100*/  FMUL.FTZ R114, R114, R176.reuse ;  /* 0x000000b072727220 */ /* 0x080fe20000410000 */
[----:B------:R-:W1:Y:S01]  /*7110*/  MUFU.EX2 R173, R194 ;  /* 0x000000c200ad7308 */ /* 0x000e620000000800 */
        /* <DEDUP_REMOVED lines=24> */
[C---:B---3--:R-:W-:Y:S01]  /*72a0*/  FADD.FTZ R6, R180.reuse, R11 ;  /* 0x0000000bb4067221 */ /* 0x048fe20000010000 */
[----:B------:R-:W-:Y:S01]  /*72b0*/  F2FP.F16.F32.PACK_AB R173, R180, R173 ;  /* 0x000000adb4ad723e */ /* 0x000fe200000000ff */
[-C--:B------:R-:W-:Y:S01]  /*72c0*/  FMUL.FTZ R150, R150, R176.reuse ;  /* 0x000000b096967220 */ /* 0x080fe20000410000 */
[----:B------:R-:W-:Y:S01]  /*72d0*/  FMUL.FTZ R151, R151, R176 ;  /* 0x000000b097977220 */ /* 0x000fe20000410000 */
[----:B--2---:R-:W-:-:S04]  /*72e0*/  FADD.FTZ R11, R175, R6 ;  /* 0x00000006af0b7221 */ /* 0x004fc80000010000 */
[C---:B-1----:R-:W-:Y:S01]  /*72f0*/  FADD.FTZ R0, R184.reuse, R11 ;  /* 0x0000000bb8007221 */ /* 0x042fe20000010000 */
[----:B------:R-:W-:Y:S01]  /*7300*/  F2FP.F16.F32.PACK_AB R175, R184, R175 ;  /* 0x000000afb8af723e */ /* 0x000fe200000000ff */
[----:B------:R-:W-:Y:S06]  /*7310*/  @!P0 BRA `(.L_x_1791) ;  /* 0x0000000000048947 */ /* 0x000fec0003800000 */
[----:B------:R-:W-:Y:S01]  /*7320*/  BPT.TRAP 0x1 ;  /* 0x000000040000795c */ /* 0x000fe20000300000 */
.L_x_1791:
[----:B------:R1:W2:Y:S01]  /*7330*/  SYNCS.PHASECHK.TRANS64.TRYWAIT P1, [UR27+0x22850], R9 ;  /* 0x02285009ff0075a7 */ /* 0x0002a2000802015b */
[----:B------:R-:W-:Y:S05]  /*7340*/  @!P0 BRA `(.L_x_1792) ;  /* 0x0000000000048947 */ /* 0x000fea0003800000 */
[----:B------:R-:W-:Y:S01]  /*7350*/  BPT.TRAP 0x1 ;  /* 0x000000040000795c */ /* 0x000fe20000300000 */
.L_x_1792:
[----:B--2---:R-:W-:Y:S05]  /*7360*/  @P1 BRA `(.L_x_1793) ;  /* 0x0000000000081947 */ /* 0x004fea0003800000 */
[----:B------:R-:W2:Y:S02]  /*7370*/  SYNCS.PHASECHK.TRANS64.TRYWAIT P1, [UR27+0x22850], R9 ;  /* 0x02285009ff0075a7 */ /* 0x000ea4000802015b */
[----:B--2---:R-:W-:Y:S05]  /*7380*/  @!P1 BRA `(.L_x_1794) ;  /* 0x000000d000f09947 */ /* 0x004fea0003800000 */
.L_x_1793:
[----:B------:R-:W3:Y:S01]  /*7390*/  S2R R2, SR_TID.X ;  /* 0x0000000000027919 */ /* 0x000ee20000002100 */
[----:B------:R-:W-:Y:S01]  /*73a0*/  UIMAD UR14, UR36, 0xc00, UR21 ;  /* 0x00000c00240e78a4 */ /* 0x000fe2000f8e0215 */
[----:B------:R-:W-:Y:S01]  /*73b0*/  UMOV UR11, 0x40000040 ;  /* 0x40000040000b7882 */ /* 0x000fe20000000000 */
[----:B------:R-:W4:Y:S05]  /*73c0*/  S2R R6, SR_TID.X ;  /* 0x0000000000067919 */ /* 0x000f2a0000002100 */
[----:B------:R-:W-:Y:S01]  /*73d0*/  UMOV UR10, UR14 ;  /* 0x0000000e000a7c82 */ /* 0x000fe20008000000 */
[----:B---3--:R-:W-:Y:S02]  /*73e0*/  SHF.R.U32.HI R2, RZ, 0x7, R2 ;  /* 0x00000007ff027819 */ /* 0x008fe40000011602 */
[----:B----4-:R-:W-:-:S03]  /*73f0*/  LOP3.LUT P1, RZ, R6, 0x7f, RZ, 0xc0, !PT ;  /* 0x0000007f06ff7812 */ /* 0x010fc6000782c0ff */
[----:B------:R-:W-:Y:S02]  /*7400*/  VIADD R2, R2, 0x8 ;  /* 0x0000000802027836 */ /* 0x000fe40000000000 */
[----:B------:R-:W-:-:S03]  /*7410*/  IMAD.MOV.U32 R6, RZ, RZ, R20 ;  /* 0x000000ffff067224 */ /* 0x000fc600078e0014 */
[----:B------:R3:W-:Y:S05]  /*7420*/  BAR.SYNC.DEFER_BLOCKING R2, 0x100 ;  /* 0x000400020000751d */ /* 0x0007ea0000010000 */
[----:B--2---:R-:W-:Y:S02]  /*7430*/  @!P1 VIADD R12, R12, 0x22860 ;  /* 0x000228600c0c9836 */ /* 0x004fe40000000000 */
[----:B---3--:R-:W-:-:S03]  /*7440*/  IMAD.MOV.U32 R2, RZ, RZ, R10 ;  /* 0x000000ffff027224 */ /* 0x008fc600078e000a */
[----:B------:R-:W-:Y:S01]  /*7450*/  @!P1 PRMT R12, RZ, 0x654, R12 ;  /* 0x00000654ff0c9816 */ /* 0x000fe2000000000c */
        /* <DEDUP_REMOVED lines=34> */
[C---:B------:R-:W-:Y:S01]  /*7680*/  ISETP.GT.AND P1, PT, R5.reuse, UR22, PT ;  /* 0x0000001605007c0c */ /* 0x040fe2000bf24270 */
[----:B------:R-:W-:-:S12]  /*7690*/  VIADD R5, R5, 0xffffffff ;  /* 0xffffffff05057836 */ /* 0x000fd80000000000 */
[----:B--2---:R-:W-:Y:S05]  /*76a0*/  @P1 BRA `(.L_x_1795) ;  /* 0xffffffd000041947 */ /* 0x004fea000383ffff */
[----:B------:R-:W-:Y:S02]  /*76b0*/  IMAD.MOV.U32 R6, RZ, RZ, R20 ;  /* 0x000000ffff067224 */ /* 0x000fe400078e0014 */
[----:B------:R-:W-:-:S07]  /*76c0*/  IMAD.MOV.U32 R2, RZ, RZ, R10 ;  /* 0x000000ffff027224 */ /* 0x000fce00078e000a */
.L_x_1778:
[----:B------:R-:W-:Y:S01]  /*76d0*/  ULDC UR10, c[0x0][0x448] ;  /* 0x00011200000a7ab9 */ /* 0x000fe20000000800 */
[----:B------:R-:W-:Y:S01]  /*76e0*/  IADD3 R7, R16, 0x1, -R7 ;  /* 0x0000000110077810 */ /* 0x000fe20007ffe807 */
[----:B------:R-:W-:Y:S01]  /*76f0*/  UISETP.NE.AND UP0, UPT, UR10, 0x1, UPT ;  /* 0x000000010a00788c */ /* 0x000fe2000bf05270 */
[----:B------:R-:W-:Y:S02]  /*7700*/  ULDC UR15, c[0x0][0x9e4] ;  /* 0x00027900000f7ab9 */ /* 0x000fe40000000800 */
[----:B------:R-:W-:Y:S01]  /*7710*/  R2UR UR18, R7 ;  /* 0x00000000071272ca */ /* 0x000fe200000e0000 */
[----:B------:R-:W-:Y:S02]  /*7720*/  UISETP.GE.AND UP1, UPT, UR15, 0x1, UPT ;  /* 0x000000010f00788c */ /* 0x000fe4000bf26270 */
[----:B------:R-:W-:-:S04]  /*7730*/  UIADD3 UR14, UR43, 0x7f, URZ ;  /* 0x0000007f2b0e7890 */ /* 0x000fc8000fffe03f */
[----:B------:R-:W-:Y:S01]  /*7740*/  PLOP3.LUT P1, PT, PT, PT, UP1, 0x40, 0x0 ;  /* 0x000000000000781c */ /* 0x000fe20003f2e818 */
[----:B------:R-:W-:Y:S01]  /*7750*/  @UP0 ULDC UR10, c[0x0][0x44c] ;  /* 0x00011300000a0ab9 */ /* 0x000fe20000000800 */
[----:B------:R-:W-:Y:S01]  /*7760*/  @UP0 ULDC UR19, c[0x0][0x450] ;  /* 0x0001140000130ab9 */ /* 0x000fe20000000800 */
[----:B------:R-:W-:-:S04]  /*7770*/  UIMAD.WIDE.U32 UR10, UR14, UR10, URZ ;  /* 0x0000000a0e0a72a5 */ /* 0x000fc8000f8e003f */
[----:B------:R-:W-:-:S04]  /*7780*/  @UP0 USHF.R.U32.HI UR14, URZ, UR19, UR11 ;  /* 0x000000133f0e0299 */ /* 0x000fc8000801160b */
[----:B------:R-:W-:-:S04]  /*7790*/  UIADD3 UR14, UR18, UR14, URZ ;  /* 0x0000000e120e7290 */ /* 0x000fc8000fffe03f */
[----:B------:R-:W-:Y:S01]  /*77a0*/  UIADD3 UR7, UR14, -UR7, URZ ;  /* 0x800000070e077290 */ /* 0x000fe2000fffe03f */
[----:B------:R-:W-:Y:S11]  /*77b0*/  @P1 BRA `(.L_x_1796) ;  /* 0x0000000000441947 */ /* 0x000ff60003800000 */
[----:B------:R-:W-:-:S06]  /*77c0*/  UISETP.GT.AND UP2, UPT, UR14, -0x1, UPT ;  /* 0xffffffff0e00788c */ /* 0x000fcc000bf44270 */
[----:B------:R-:W-:-:S13]  /*77d0*/  PLOP3.LUT P1, PT, PT, PT, UP2, 0x80, 0x0 ;  /* 0x000000000000781c */ /* 0x000fda0003f2f028 */
[----:B------:R-:W-:Y:S05]  /*77e0*/  @P1 BRA `(.L_x_1797) ;  /* 0x00000000001c1947 */ /* 0x000fea0003800000 */
[----:B------:R-:W-:Y:S02]  /*77f0*/  UISETP.NE.AND UP2, UPT, UR15, 0x1, UPT ;  /* 0x000000010f00788c */ /* 0x000fe4000bf45270 */
[----:B------:R-:W-:-:S09]  /*7800*/  ULOP3.LUT UR14, URZ, UR14, URZ, 0x33, !UPT ;  /* 0x0000000e3f0e7292 */ /* 0x000fd2000f8e333f */
[----:B------:R-:W-:Y:S02]  /*7810*/  @UP2 ULDC.64 UR18, c[0x0][0x9e8] ;  /* 0x00027a0000122ab9 */ /* 0x000fe40000000a00 */
[----:B------:R-:W-:-:S04]  /*7820*/  UIMAD.WIDE.U32 UR10, UR14, UR18, URZ ;  /* 0x000000120e0a72a5 */ /* 0x000fc8000f8e003f */
[----:B------:R-:W-:-:S04]  /*7830*/  @UP2 USHF.R.U32.HI UR14, URZ, UR19, UR11 ;  /* 0x000000133f0e2299 */ /* 0x000fc8000801160b */
[----:B------:R-:W-:Y:S01]  /*7840*/  ULOP3.LUT UR14, URZ, UR14, URZ, 0x33, !UPT ;  /* 0x0000000e3f0e7292 */ /* 0x000fe2000f8e333f */
[----:B------:R-:W-:Y:S11]  /*7850*/  BRA `(.L_x_1798) ;  /* 0x0000000000107947 */ /* 0x000ff60003800000 */
.L_x_1797:
[----:B------:R-:W-:-:S11]  /*7860*/  UISETP.NE.AND UP2, UPT, UR15, 0x1, UPT ;  /* 0x000000010f00788c */ /* 0x000fd6000bf45270 */
[----:B------:R-:W-:Y:S02]  /*7870*/  @UP2 ULDC.64 UR18, c[0x0][0x9e8] ;  /* 0x00027a0000122ab9 */ /* 0x000fe40000000a00 */
[----:B------:R-:W-:-:S04]  /*7880*/  UIMAD.WIDE.U32 UR10, UR14, UR18, URZ ;  /* 0x000000120e0a72a5 */ /* 0x000fc8000f8e003f */
[----:B------:R-:W-:-:S12]  /*7890*/  @UP2 USHF.R.U32.HI UR14, URZ, UR19, UR11 ;  /* 0x000000133f0e2299 */ /* 0x000fd8000801160b */
.L_x_1798:
[----:B------:R-:W-:-:S04]  /*78a0*/  UIMAD UR14, UR14, UR15, URZ ;  /* 0x0000000f0e0e72a4 */ /* 0x000fc8000f8e023f */
[----:B------:R-:W-:-:S04]  /*78b0*/  UISETP.LT.AND UP2, UPT, UR7, UR14, UPT ;  /* 0x0000000e0700728c */ /* 0x000fc8000bf41270 */
[----:B------:R-:W-:-:S12]  /*78c0*/  USEL UR7, UR7, UR14, !UP2 ;  /* 0x0000000e07077287 */ /* 0x000fd8000d000000 */
.L_x_1796:
[----:B------:R-:W-:-:S04]  /*78d0*/  UIADD3 UR10, UR7, 0x5f, URZ ;  /* 0x0000005f070a7890 */ /* 0x000fc8000fffe03f */
[----:B------:R-:W-:-:S04]  /*78e0*/  UIMAD.WIDE UR10, UR10, 0x2aaaaaab, URZ ;  /* 0x2aaaaaab0a0a78a5 */ /* 0x000fc8000f8e023f */
[----:B------:R-:W-:-:S04]  /*78f0*/  USHF.R.U32.HI UR7, URZ, 0x1f, UR11 ;  /* 0x0000001f3f077899 */ /* 0x000fc8000801160b */
[----:B------:R-:W-:-:S04]  /*7900*/  ULEA.HI.SX32 UR7, UR11, UR7, 0x1c ;  /* 0x000000070b077291 */ /* 0x000fc8000f8fe23f */
[----:B------:R-:W-:-:S04]  /*7910*/  UISETP.LT.AND UP2, UPT, UR39, UR7, UPT ;  /* 0x000000072700728c */ /* 0x000fc8000bf41270 */
[----:B------:R-:W-:-:S06]  /*7920*/  USEL UR22, UR39, UR7, !UP2 ;  /* 0x0000000727167287 */ /* 0x000fcc000d000000 */
[----:B------:R-:W-:-:S13]  /*7930*/  ISETP.GE.AND P1, PT, R5, UR22, PT ;  /* 0x0000001605007c0c */ /* 0x000fda000bf26270 */
[----:B------:R-:W-:Y:S05]  /*7940*/  @!P1 BRA `(.L_x_1799) ;  /* 0x0000001c005c9947 */ /* 0x000fea0003800000 */
[----:B------:R-:W-:Y:S01]  /*7950*/  IMAD.MOV.U32 R203, RZ, RZ, R6 ;  /* 0x000000ffffcb7224 */ /* 0x000fe200078e0006 */
[----:B------:R-:W-:Y:S01]  /*7960*/  ULDC UR23, c[0x0][0x988] ;  /* 0x0002620000177ab9 */ /* 0x000fe20000000800 */
[----:B01----:R-:W-:Y:S02]  /*7970*/  IMAD.MOV.U32 R9, RZ, RZ, R2 ;  /* 0x000000ffff097224 */ /* 0x003fe400078e0002 */
[----:B------:R-:W-:-:S07]  /*7980*/  IMAD.MOV.U32 R7, RZ, RZ, R5 ;  /* 0x000000ffff077224 */ /* 0x000fce00078e0005 */
.L_x_1808:
[----:B------:R-:W-:Y:S01]  /*7990*/  UIADD3 UR36, UR36, 0x1, URZ ;  /* 0x0000000124247890 */ /* 0x000fe2000fffe03f */
[C---:B------:R-:W-:Y:S01]  /*79a0*/  ISETP.GT.AND P1, PT, R7.reuse, UR22, PT ;  /* 0x0000001607007c0c */ /* 0x040fe2000bf24270 */
[----:B------:R-:W-:Y:S02]  /*79b0*/  VIADD R7, R7, 0xffffffff ;  /* 0xffffffff07077836 */ /* 0x000fe40000000000 */
[----:B------:R-:W-:-:S04]  /*79c0*/  UISETP.NE.AND UP2, UPT, UR36, 0x2, UPT ;  /* 0x000000022400788c */ /* 0x000fc8000bf45270 */
[----:B------:R-:W-:Y:S02]  /*79d0*/  USEL UR6, URZ, 0x1, UP2 ;  /* 0x000000013f067887 */ /* 0x000fe40009000000 */
[----:B------:R-:W-:Y:S02]  /*79e0*/  USEL UR36, UR36, URZ, UP2 ;  /* 0x0000003f24247287 */ /* 0x000fe40009000000 */
[----:B------:R-:W-:Y:S01]  /*79f0*/  ULOP3.LUT UR37, UR37, UR6, URZ, 0x3c, !UPT ;  /* 0x0000000625257292 */ /* 0x000fe2000f8e3c3f */
[----:B-1----:R-:W-:Y:S11]  /*7a00*/  @!P0 BRA `(.L_x_1800) ;  /* 0x0000000000048947 */ /* 0x002ff60003800000 */
[----:B------:R-:W-:Y:S01]  /*7a10*/  BPT.TRAP 0x1 ;  /* 0x000000040000795c */ /* 0x000fe20000300000 */
.L_x_1800:
        /* <DEDUP_REMOVED lines=9> */
.L_x_1801:
[----:B-1----:R-:W-:Y:S05]  /*7ab0*/  @P2 BRA `(.L_x_1802) ;  /* 0x0000000000082947 */ /* 0x002fea0003800000 */
[----:B------:R-:W1:Y:S02]  /*7ac0*/  SYNCS.PHASECHK.TRANS64.TRYWAIT P2, [UR24+0x22830], R5 ;  /* 0x02283005ff0075a7 */ /* 0x000e640008040158 */
[----:B-1----:R-:W-:Y:S05]  /*7ad0*/  @!P2 BRA `(.L_x_1803) ;  /* 0x000000cc0030a947 */ /* 0x002fea0003800000 */
.L_x_1802:
        /* <DEDUP_REMOVED lines=11> */
[----:B--2---:R-:W-:Y:S02]  /*7b90*/  LOP3.LUT P2, RZ, R215, 0x7f, RZ, 0xc0, !PT ;  /* 0x0000007fd7ff7812 */ /* 0x004fe4000784c0ff */
[----:B------:R-:W-:Y:S01]  /*7ba0*/  SHF.R.U32.HI R215, RZ, 0x7, R215 ;  /* 0x00000007ffd77819 */ /* 0x000fe200000116d7 */
        /* <DEDUP_REMOVED lines=37> */
[----:B-1----:R-:W-:-:S05]  /*7e00*/  FMNMX.FTZ R12, R10, R11, !PT ;  /* 0x0000000b0a0c7209 */ /* 0x002fca0007810000 */
[----:B------:R-:W1:Y:S02]  /*7e10*/  SHFL.BFLY PT, R11, R12, 0x1, 0x1f ;  /* 0x0c201f000c0b7f89 */ /* 0x000e6400000e0000 */
[----:B-1----:R-:W-:Y:S02]  /*7e20*/  FMNMX.FTZ R2, R12, R11, !PT ;  /* 0x0000000b0c027209 */ /* 0x002fe40007810000 */
[----:B------:R-:W-:-:S03]  /*7e30*/  FMNMX.FTZ R11, R155, R6, !PT ;  /* 0x000000069b0b7209 */ /* 0x000fc60007810000 */
[----:B------:R-:W-:Y:S01]  /*7e40*/  FADD.FTZ R4, -R2, R9 ;  /* 0x0000000902047221 */ /* 0x000fe20000010100 */
[----:B------:R-:W-:-:S03]  /*7e50*/  FMNMX.FTZ R6, R158, R11, !PT ;  /* 0x0000000b9e067209 */ /* 0x000fc60007810000 */
[----:B------:R-:W-:Y:S01]  /*7e60*/  FMUL.FTZ R8, R4, UR6 ;  /* 0x0000000604087c20 */ /* 0x000fe20008410000 */
[----:B------:R-:W-:Y:S01]  /*7e70*/  FMNMX.FTZ R11, R159, R6, !PT ;  /* 0x000000069f0b7209 */ /* 0x000fe20007810000 */
[----:B------:R-:W-:-:S03]  /*7e80*/  FMUL.FTZ R4, R2, UR6 ;  /* 0x0000000602047c20 */ /* 0x000fc60008410000 */
        /* <DEDUP_REMOVED lines=21> */
[----:B------:R-:W1:Y:S03]  /*7fe0*/  MUFU.EX2 R8, R8 ;  /* 0x0000000800087308 */ /* 0x000e660000000800 */
[----:B------:R-:W-:Y:S01]  /*7ff0*/  FMNMX.FTZ R6, R174, R13, !PT ;  /* 0x0000000dae067209 */ /* 0x000fe20007810000 */
[--C-:B------:R-:W-:Y:S01]  /*8000*/  FFMA.FTZ R13, R161, UR6, -R4.reuse ;  /* 0x00000006a10d7c23 */ /* 0x100fe20008010804 */
[--C-:B------:R-:W-:Y:S01]  /*8010*/  FFMA.FTZ R161, R181, UR6, -R4.reuse ;  /* 0x00000006b5a17c23 */ /* 0x100fe20008010804 */
[----:B------:R-:W-:Y:S01]  /*8020*/  FFMA.FTZ R181, R197, UR6, -R4 ;  /* 0x00000006c5b57c23 */ /* 0x000fe20008010804 */
[----:B------:R-:W-:Y:S01]  /*8030*/  FMNMX.FTZ R15, R175, R6, !PT ;  /* 0x00000006af0f7209 */ /* 0x000fe20007810000 */
[----:B------:R-:W2:Y:S03]  /*8040*/  MUFU.EX2 R9, R9 ;  /* 0x0000000900097308 */ /* 0x000ea60000000800 */
[----:B------:R-:W-:-:S04]  /*8050*/  FMNMX.FTZ R6, R178, R15, !PT ;  /* 0x0000000fb2067209 */ /* 0x000fc80007810000 */
[----:B------:R-:W-:Y:S01]  /*8060*/  FMNMX.FTZ R15, R179, R6, !PT ;  /* 0x00000006b30f7209 */ /* 0x000fe20007810000 */
[----:B------:R-:W3:Y:S01]  /*8070*/  MUFU.EX2 R152, R152 ;  /* 0x0000009800987308 */ /* 0x000ee20000000800 */
[-C--:B-1----:R-:W-:Y:S01]  /*8080*/  FMUL.FTZ R24, R24, R8.reuse ;  /* 0x0000000818187220 */ /* 0x082fe20000410000 */
[-C--:B------:R-:W-:Y:S01]  /*8090*/  FMUL.FTZ R25, R25, R8.reuse ;  /* 0x0000000819197220 */ /* 0x080fe20000410000 */
[----:B------:R-:W-:Y:S01]  /*80a0*/  FMNMX.FTZ R6, R182, R15, !PT ;  /* 0x0000000fb6067209 */ /* 0x000fe20007810000 */
[--C-:B------:R-:W-:Y:S01]  /*80b0*/  FFMA.FTZ R15, R165, UR6, -R4.reuse ;  /* 0x00000006a50f7c23 */ /* 0x100fe20008010804 */
[-C--:B------:R-:W-:Y:S01]  /*80c0*/  FMUL.FTZ R28, R28, R8.reuse ;  /* 0x000000081c1c7220 */ /* 0x080fe20000410000 */
[----:B------:R-:W-:Y:S01]  /*80d0*/  FMUL.FTZ R29, R29, R8 ;  /* 0x000000081d1d7220 */ /* 0x000fe20000410000 */
[----:B------:R-:W-:Y:S01]  /*80e0*/  FMNMX.FTZ R21, R183, R6, !PT ;  /* 0x00000006b7157209 */ /* 0x000fe20007810000 */
[----:B------:R-:W-:Y:S01]  /*80f0*/  MUFU.EX2 R10, R10 ;  /* 0x0000000a000a7308 */ /* 0x000fe20000000800 */
[----:B--2---:R-:W-:Y:S01]  /*8100*/  FFMA.FTZ R3, R8, R3, R9 ;  /* 0x0000000308037223 */ /* 0x004fe20000010009 */
[-C--:B------:R-:W-:Y:S01]  /*8110*/  FMUL.FTZ R32, R32, R8.reuse ;  /* 0x0000000820207220 */ /* 0x080fe20000410000 */
[----:B------:R-:W-:Y:S01]  /*8120*/  FMNMX.FTZ R6, R186, R21, !PT ;  /* 0x00000015ba067209 */ /* 0x000fe20007810000 */
[-C--:B------:R-:W-:Y:S01]  /*8130*/  FMUL.FTZ R33, R33, R8.reuse ;  /* 0x0000000821217220 */ /* 0x080fe20000410000 */
[-C--:B------:R-:W-:Y:S01]  /*8140*/  FMUL.FTZ R36, R36, R8.reuse ;  /* 0x0000000824247220 */ /* 0x080fe20000410000 */
[----:B------:R-:W-:Y:S01]  /*8150*/  FMUL.FTZ R37, R37, R8 ;  /* 0x0000000825257220 */ /* 0x000fe20000410000 */
[----:B------:R-:W-:Y:S01]  /*8160*/  FMNMX.FTZ R21, R187, R6, !PT ;  /* 0x00000006bb157209 */ /* 0x000fe20007810000 */
[----:B------:R-:W-:Y:S01]  /*8170*/  MUFU.EX2 R11, R11 ;  /* 0x0000000b000b7308 */ /* 0x000fe20000000800 */
[C---:B---3--:R-:W-:Y:S01]  /*8180*/  FADD.FTZ R3, R152.reuse, R3 ;  /* 0x0000000398037221 */ /* 0x048fe20000010000 */
[----:B------:R-:W-:Y:S01]  /*8190*/  F2FP.F16.F32.PACK_AB R152, R152, R9 ;  /* 0x000000099898723e */ /* 0x000fe200000000ff */
[-C--:B------:R-:W-:Y:S01]  /*81a0*/  FMUL.FTZ R40, R40, R8.reuse ;  /* 0x0000000828287220 */ /* 0x080fe20000410000 */
[----:B------:R-:W-:Y:S01]  /*81b0*/  FMNMX.FTZ R6, R190, R21, !PT ;  /* 0x00000015be067209 */ /* 0x000fe20007810000 */
[--C-:B------:R-:W-:Y:S01]  /*81c0*/  FFMA.FTZ R21, R169, UR6, -R4.reuse ;  /* 0x00000006a9157c23 */ /* 0x100fe20008010804 */
[--C-:B------:R-:W-:Y:S01]  /*81d0*/  FFMA.FTZ R169, R188, UR6, -R4.reuse ;  /* 0x00000006bca97c23 */ /* 0x100fe20008010804 */
[----:B------:R-:W-:Y:S01]  /*81e0*/  FMUL.FTZ R41, R41, R8 ;  /* 0x0000000829297220 */ /* 0x000fe20000410000 */
[----:B------:R-:W-:Y:S01]  /*81f0*/  FMNMX.FTZ R153, R191, R6, !PT ;  /* 0x00000006bf997209 */ /* 0x000fe20007810000 */
[----:B------:R-:W-:Y:S01]  /*8200*/  MUFU.EX2 R156, R156 ;  /* 0x0000009c009c7308 */ /* 0x000fe20000000800 */
[-C--:B------:R-:W-:Y:S01]  /*8210*/  FMUL.FTZ R44, R44, R8.reuse ;  /* 0x000000082c2c7220 */ /* 0x080fe20000410000 */
[-C--:B------:R-:W-:Y:S01]  /*8220*/  FMUL.FTZ R45, R45, R8.reuse ;  /* 0x000000082d2d7220 */ /* 0x080fe20000410000 */
[----:B------:R-:W-:Y:S01]  /*8230*/  FMNMX.FTZ R6, R194, R153, !PT ;  /* 0x00000099c2067209 */ /* 0x000fe20007810000 */
[-C--:B------:R-:W-:Y:S01]  /*8240*/  FMUL.FTZ R48, R48, R8.reuse ;  /* 0x0000000830307220 */ /* 0x080fe20000410000 */
[-C--:B------:R-:W-:Y:S01]  /*8250*/  FMUL.FTZ R49, R49, R8.reuse ;  /* 0x0000000831317220 */ /* 0x080fe20000410000 */
[----:B------:R-:W-:Y:S01]  /*8260*/  FMUL.FTZ R52, R52, R8 ;  /* 0x0000000834347220 */ /* 0x000fe20000410000 */
[----:B------:R-:W-:Y:S01]  /*8270*/  FMNMX.FTZ R153, R195, R6, !PT ;  /* 0x00000006c3997209 */ /* 0x000fe20007810000 */
[----:B------:R-:W-:Y:S01]  /*8280*/  MUFU.EX2 R13, R13 ;  /* 0x0000000d000d7308 */ /* 0x000fe20000000800 */
[-C--:B------:R-:W-:Y:S01]  /*8290*/  FMUL.FTZ R53, R53, R8.reuse ;  /* 0x0000000835357220 */ /* 0x080fe20000410000 */
        /* <DEDUP_REMOVED lines=9> */
[-C--:B------:R-:W-:Y:S01]  /*8330*/  FMUL.FTZ R64, R64, R8.reuse ;  /* 0x0000000840407220 */ /* 0x080fe20000410000 */
[----:B------:R-:W1:Y:S01]  /*8340*/  SHFL.BFLY PT, R165, R6, 0x2, 0x1f ;  /* 0x0c401f0006a57f89 */ /* 0x000e6200000e0000 */
        /* <DEDUP_REMOVED lines=23> */
[----:B-1----:R-:W-:Y:S01]  /*84c0*/  FMNMX.FTZ R177, R6, R165, !PT ;  /* 0x000000a506b17209 */ /* 0x002fe20007810000 */
[----:B------:R-:W-:Y:S01]  /*84d0*/  FFMA.FTZ R165, R185, UR6, -R4 ;  /* 0x00000006b9a57c23 */ /* 0x000fe20008010804 */
[-C--:B------:R-:W-:Y:S01]  /*84e0*/  FMUL.FTZ R105, R105, R8.reuse ;  /* 0x0000000869697220 */ /* 0x080fe20000410000 */
[-C--:B------:R-:W-:Y:S01]  /*84f0*/  FMUL.FTZ R108, R108, R8.reuse ;  /* 0x000000086c6c7220 */ /* 0x080fe20000410000 */
[----:B------:R-:W-:Y:S01]  /*8500*/  MUFU.EX2 R14, R14 ;  /* 0x0000000e000e7308 */ /* 0x000fe20000000800 */
[----:B------:R-:W1:Y:S01]  /*8510*/  SHFL.BFLY PT, R6, R177, 0x1, 0x1f ;  /* 0x0c201f00b1067f89 */ /* 0x000e6200000e0000 */
        /* <DEDUP_REMOVED lines=21> */
[----:B------:R-:W-:Y:S01]  /*8670*/  FMUL.FTZ R148, R148, R8 ;  /* 0x0000000894947220 */ /* 0x000fe20000410000 */
[----:B------:R-:W-:Y:S01]  /*8680*/  MUFU.EX2 R157, R157 ;  /* 0x0000009d009d7308 */ /* 0x000fe20000000800 */
[----:B-1----:R-:W-:Y:S01]  /*8690*/  FMNMX.FTZ R6, R177, R6, !PT ;  /* 0x00000006b1067209 */ /* 0x002fe20007810000 */
[----:B------:R-:W-:-:S04]  /*86a0*/  FMUL.FTZ R149, R149, R8 ;  /* 0x0000000895957220 */ /* 0x000fc80000410000 */
[C---:B------:R-:W-:Y:S01]  /*86b0*/  FMUL.FTZ R189, R6.reuse, UR6 ;  /* 0x0000000606bd7c20 */ /* 0x040fe20008410000 */
[----:B------:R-:W-:Y:S01]  /*86c0*/  FADD.FTZ R4, -R6, R203 ;  /* 0x000000cb06047221 */ /* 0x000fe20000010100 */
[----:B------:R-:W-:Y:S02]  /*86d0*/  MUFU.EX2 R20, R20 ;  /* 0x0000001400147308 */ /* 0x000fe40000000800 */
[--C-:B------:R-:W-:Y:S01]  /*86e0*/  FFMA.FTZ R184, R154, UR6, -R189.reuse ;  /* 0x000000069ab87c23 */ /* 0x100fe200080108bd */
[----:B------:R-:W-:Y:S01]  /*86f0*/  FMUL.FTZ R4, R4, UR6 ;  /* 0x0000000604047c20 */ /* 0x000fe20008410000 */
[--C-:B------:R-:W-:Y:S01]  /*8700*/  FFMA.FTZ R155, R155, UR6, -R189.reuse ;  /* 0x000000069b9b7c23 */ /* 0x100fe200080108bd */
[--C-:B------:R-:W-:Y:S01]  /*8710*/  FFMA.FTZ R185, R158, UR6, -R189.reuse ;  /* 0x000000069eb97c23 */ /* 0x100fe200080108bd */
[--C-:B------:R-:W-:Y:S01]  /*8720*/  FFMA.FTZ R188, R159, UR6, -R189.reuse ;  /* 0x000000069fbc7c23 */ /* 0x100fe200080108bd */
[--C-:B------:R-:W-:Y:S01]  /*8730*/  FFMA.FTZ R216, R175, UR6, -R189.reuse ;  /* 0x00000006afd87c23 */ /* 0x100fe200080108bd */
[----:B------:R1:W-:Y:S01]  /*8740*/  MUFU.EX2 R177, R4 ;  /* 0x0000000400b17308 */ /* 0x0003e20000000800 */
[--C-:B------:R-:W-:Y:S01]  /*8750*/  FFMA.FTZ R159, R162, UR6, -R189.reuse ;  /* 0x00000006a29f7c23 */ /* 0x100fe200080108bd */
[----:B------:R-:W-:Y:S01]  /*8760*/  FFMA.FTZ R175, R178, UR6, -R189 ;  /* 0x00000006b2af7c23 */ /* 0x000fe200080108bd */
[----:B------:R-:W-:-:S02]  /*8770*/  IMAD.U32 R178, RZ, RZ, UR24 ;  /* 0x00000018ffb27e24 */ /* 0x000fc4000f8e00ff */
[--C-:B------:R-:W-:Y:S01]  /*8780*/  FFMA.FTZ R192, R163, UR6, -R189.reuse ;  /* 0x00000006a3c07c23 */ /* 0x100fe200080108bd */
[--C-:B------:R-:W-:Y:S01]  /*8790*/  FFMA.FTZ R163, R166, UR6, -R189.reuse ;  /* 0x00000006a6a37c23 */ /* 0x100fe200080108bd */
[--C-:B------:R-:W-:Y:S01]  /*87a0*/  FFMA.FTZ R196, R167, UR6, -R189.reuse ;  /* 0x00000006a7c47c23 */ /* 0x100fe200080108bd */
[----:B------:R-:W-:Y:S01]  /*87b0*/  @!P2 VIADD R154, R178, 0x22840 ;  /* 0x00022840b29aa836 */ /* 0x000fe20000000000 */
[----:B------:R-:W2:Y:S01]  /*87c0*/  MUFU.EX2 R184, R184 ;  /* 0x000000b800b87308 */ /* 0x000ea20000000800 */
[----:B-1----:R-:W-:Y:S01]  /*87d0*/  IADD3 R4, -R215, 0xb, RZ ;  /* 0x0000000bd7047810 */ /* 0x002fe20007ffe1ff */
[--C-:B------:R-:W-:Y:S01]  /*87e0*/  FFMA.FTZ R167, R170, UR6, -R189.reuse ;  /* 0x00000006aaa77c23 */ /* 0x100fe200080108bd */
[--C-:B------:R-:W-:Y:S01]  /*87f0*/  FFMA.FTZ R204, R171, UR6, -R189.reuse ;  /* 0x00000006abcc7c23 */ /* 0x100fe200080108bd */
[----:B------:R-:W-:Y:S01]  /*8800*/  @!P2 PRMT R154, RZ, 0x654, R154 ;  /* 0x00000654ff9aa816 */ /* 0x000fe2000000009a */
[--C-:B------:R-:W-:Y:S01]  /*8810*/  FFMA.FTZ R171, R174, UR6, -R189.reuse ;  /* 0x00000006aeab7c23 */ /* 0x100fe200080108bd */
[----:B------:R1:W-:Y:S06]  /*8820*/  BAR.ARV R4, 0x100 ;  /* 0x000400040000751d */ /* 0x0003ec0000002000 */
[----:B------:R-:W3:Y:S01]  /*8830*/  MUFU.EX2 R155, R155 ;  /* 0x0000009b009b7308 */ /* 0x000ee20000000800 */
[----:B------:R4:W-:Y:S01]  /*8840*/  @!P2 SYNCS.ARRIVE.TRANS64.RED.A1T0 RZ, [R154+URZ], RZ ;  /* 0x000000ff9affa9a7 */ /* 0x0009e2000810043f */
[--C-:B------:R-:W-:Y:S01]  /*8850*/  FFMA.FTZ R218, R179, UR6, -R189.reuse ;  /* 0x00000006b3da7c23 */ /* 0x100fe200080108bd */
[--C-:B------:R-:W-:Y:S01]  /*8860*/  FFMA.FTZ R179, R182, UR6, -R189.reuse ;  /* 0x00000006b6b37c23 */ /* 0x100fe200080108bd */
[--C-:B------:R-:W-:Y:S01]  /*8870*/  FFMA.FTZ R182, R183, UR6, -R189.reuse ;  /* 0x00000006b7b67c23 */ /* 0x100fe200080108bd */
[----:B--2---:R-:W-:Y:S01]  /*8880*/  FFMA.FTZ R0, R177, R0, R184 ;  /* 0x00000000b1007223 */ /* 0x004fe200000100b8 */
[--C-:B------:R-:W-:Y:S01]  /*8890*/  FFMA.FTZ R183, R186, UR6, -R189.reuse ;  /* 0x00000006bab77c23 */ /* 0x100fe200080108bd */
[----:B------:R-:W-:Y:S01]  /*88a0*/  FFMA.FTZ R186, R187, UR6, -R189 ;  /* 0x00000006bbba7c23 */ /* 0x000fe200080108bd */
[----:B------:R-:W2:Y:S01]  /*88b0*/  MUFU.EX2 R185, R185 ;  /* 0x000000b900b97308 */ /* 0x000ea20000000800 */
[----:B----4-:R-:W-:Y:S01]  /*88c0*/  FADD.FTZ R154, R10, R3 ;  /* 0x000000030a9a7221 */ /* 0x010fe20000010000 */
[--C-:B------:R-:W-:Y:S01]  /*88d0*/  FFMA.FTZ R187, R190, UR6, -R189.reuse ;  /* 0x00000006bebb7c23 */ /* 0x100fe200080108bd */
[--C-:B------:R-:W-:Y:S01]  /*88e0*/  FFMA.FTZ R190, R191, UR6, -R189.reuse ;  /* 0x00000006bfbe7c23 */ /* 0x100fe200080108bd */
[--C-:B------:R-:W-:Y:S01]  /*88f0*/  FFMA.FTZ R194, R194, UR6, -R189.reuse ;  /* 0x00000006c2c27c23 */ /* 0x100fe200080108bd */
[----:B------:R-:W-:Y:S01]  /*8900*/  FADD.FTZ R3, R11, R154 ;  /* 0x0000009a0b037221 */ /* 0x000fe20000010000 */
[--C-:B------:R-:W-:Y:S01]  /*8910*/  FFMA.FTZ R195, R195, UR6, -R189.reuse ;  /* 0x00000006c3c37c23 */ /* 0x100fe200080108bd */
[----:B------:R-:W-:Y:S01]  /*8920*/  FFMA.FTZ R198, R198, UR6, -R189 ;  /* 0x00000006c6c67c23 */ /* 0x000fe200080108bd */
[----:B------:R-:W4:Y:S01]  /*8930*/  MUFU.EX2 R188, R188 ;  /* 0x000000bc00bc7308 */ /* 0x000f220000000800 */
[----:B---3--:R-:W-:Y:S01]  /*8940*/  FADD.FTZ R0, R155, R0 ;  /* 0x000000009b007221 */ /* 0x008fe20000010000 */
[----:B------:R-:W-:Y:S01]  /*8950*/  FADD.FTZ R154, R156, R3 ;  /* 0x000000039c9a7221 */ /* 0x000fe20000010000 */
[----:B------:R-:W-:Y:S01]  /*8960*/  FFMA.FTZ R199, R199, UR6, -R189 ;  /* 0x00000006c7c77c23 */ /* 0x000fe200080108bd */
[----:B------:R-:W-:Y:S01]  /*8970*/  F2FP.F16.F32.PACK_AB R162, R153, R14 ;  /* 0x0000000e99a2723e */ /* 0x000fe200000000ff */
[-C--:B------:R-:W-:Y:S01]  /*8980*/  FMUL.FTZ R26, R26, R177.reuse ;  /* 0x000000b11a1a7220 */ /* 0x080fe20000410000 */
[C---:B------:R-:W-:Y:S01]  /*8990*/  FADD.FTZ R3, R13.reuse, R154 ;  /* 0x0000009a0d037221 */ /* 0x040fe20000010000 */
[----:B------:R-:W-:Y:S01]  /*89a0*/  F2FP.F16.F32.PACK_AB R156, R13, R156 ;  /* 0x0000009c0d9c723e */ /* 0x000fe200000000ff */
[----:B------:R-:W3:Y:S01]  /*89b0*/  MUFU.EX2 R159, R159 ;  /* 0x0000009f009f7308 */ /* 0x000ee20000000800 */
[----:B--2---:R-:W-:Y:S01]  /*89c0*/  FADD.FTZ R9, R185, R0 ;  /* 0x00000000b9097221 */ /* 0x004fe20000010000 */
[----:B------:R-:W-:Y:S01]  /*89d0*/  FADD.FTZ R154, R12, R3 ;  /* 0x000000030c9a7221 */ /* 0x000fe20000010000 */
[-C--:B------:R-:W-:Y:S01]  /*89e0*/  FMUL.FTZ R27, R27, R177.reuse ;  /* 0x000000b11b1b7220 */ /* 0x080fe20000410000 */
[-C--:B------:R-:W-:Y:S01]  /*89f0*/  FMUL.FTZ R30, R30, R177.reuse ;  /* 0x000000b11e1e7220 */ /* 0x080fe20000410000 */
[-C--:B------:R-:W-:Y:S01]  /*8a00*/  FMUL.FTZ R31, R31, R177.reuse ;  /* 0x000000b11f1f7220 */ /* 0x080fe20000410000 */
[----:B------:R-:W-:Y:S01]  /*8a10*/  FADD.FTZ R3, R15, R154 ;  /* 0x0000009a0f037221 */ /* 0x000fe20000010000 */
[-C--:B------:R-:W-:Y:S01]  /*8a20*/  FMUL.FTZ R34, R34, R177.reuse ;  /* 0x000000b122227220 */ /* 0x080fe20000410000 */
[----:B------:R-:W2:Y:S01]  /*8a30*/  MUFU.EX2 R192, R192 ;  /* 0x000000c000c07308 */ /* 0x000ea20000000800 */
[----:B----4-:R-:W-:Y:S01]  /*8a40*/  FADD.FTZ R0, R188, R9 ;  /* 0x00000009bc007221 */ /* 0x010fe20000010000 */
[----:B------:R-:W-:Y:S01]  /*8a50*/  FADD.FTZ R154, R160, R3 ;  /* 0x00000003a09a7221 */ /* 0x000fe20000010000 */
[----:B------:R-:W-:Y:S01]  /*8a60*/  F2FP.F16.F32.PACK_AB R160, R21, R160 ;  /* 0x000000a015a0723e */ /* 0x000fe200000000ff */
[-C--:B------:R-:W-:Y:S01]  /*8a70*/  FMUL.FTZ R35, R35, R177.reuse ;  /* 0x000000b123237220 */ /* 0x080fe20000410000 */
[-C--:B------:R-:W-:Y:S01]  /*8a80*/  FMUL.FTZ R38, R38, R177.reuse ;  /* 0x000000b126267220 */ /* 0x080fe20000410000 */
[----:B------:R-:W-:Y:S01]  /*8a90*/  FADD.FTZ R3, R21, R154 ;  /* 0x0000009a15037221 */ /* 0x000fe20000010000 */
[-C--:B------:R-:W-:Y:S01]  /*8aa0*/  FMUL.FTZ R39, R39, R177.reuse ;  /* 0x000000b127277220 */ /* 0x080fe20000410000 */
[----:B------:R-:W4:Y:S01]  /*8ab0*/  MUFU.EX2 R163, R163 ;  /* 0x000000a300a37308 */ /* 0x000f220000000800 */
[----:B---3--:R-:W-:Y:S01]  /*8ac0*/  FADD.FTZ R9, R159, R0 ;  /* 0x000000009f097221 */ /* 0x008fe20000010000 */
[----:B------:R-:W-:Y:S01]  /*8ad0*/  FADD.FTZ R154, R14, R3 ;  /* 0x000000030e9a7221 */ /* 0x000fe20000010000 */
[-C--:B------:R-:W-:Y:S01]  /*8ae0*/  FMUL.FTZ R42, R42, R177.reuse ;  /* 0x000000b12a2a7220 */ /* 0x080fe20000410000 */
[-C--:B------:R-:W-:Y:S01]  /*8af0*/  FMUL.FTZ R43, R43, R177.reuse ;  /* 0x000000b12b2b7220 */ /* 0x080fe20000410000 */
[-C--:B------:R-:W-:Y:S01]  /*8b00*/  FMUL.FTZ R46, R46, R177.reuse ;  /* 0x000000b12e2e7220 */ /* 0x080fe20000410000 */
[----:B------:R-:W-:Y:S01]  /*8b10*/  FADD.FTZ R3, R153, R154 ;  /* 0x0000009a99037221 */ /* 0x000fe20000010000 */
[----:B------:R-:W-:Y:S01]  /*8b20*/  F2FP.F16.F32.PACK_AB R153, R155, R184 ;  /* 0x000000b89b99723e */ /* 0x000fe200000000ff */
[----:B------:R-:W3:Y:S01]  /*8b30*/  MUFU.EX2 R196, R196 ;  /* 0x000000c400c47308 */ /* 0x000ee20000000800 */
[----:B--2---:R-:W-:Y:S01]  /*8b40*/  FADD.FTZ R0, R192, R9 ;  /* 0x00000009c0007221 */ /* 0x004fe20000010000 */
[----:B------:R-:W-:Y:S01]  /*8b50*/  FADD.FTZ R154, R164, R3 ;  /* 0x00000003a49a7221 */ /* 0x000fe20000010000 */
[----:B------:R-:W-:Y:S01]  /*8b60*/  F2FP.F16.F32.PACK_AB R164, R157, R164 ;  /* 0x000000a49da4723e */ /* 0x000fe200000000ff */
[-C--:B------:R-:W-:Y:S01]  /*8b70*/  FMUL.FTZ R47, R47, R177.reuse ;  /* 0x000000b12f2f7220 */ /* 0x080fe20000410000 */
[----:B------:R-:W-:Y:S01]  /*8b80*/  FMUL.FTZ R50, R50, R177 ;  /* 0x000000b132327220 */ /* 0x000fe20000410000 */
[----:B------:R-:W-:Y:S01]  /*8b90*/  FADD.FTZ R3, R157, R154 ;  /* 0x0000009a9d037221 */ /* 0x000fe20000010000 */
[----:B------:R-:W-:Y:S01]  /*8ba0*/  F2FP.F16.F32.PACK_AB R157, R192, R159 ;  /* 0x0000009fc09d723e */ /* 0x000fe200000000ff */
[----:B------:R-:W2:Y:S01]  /*8bb0*/  MUFU.EX2 R167, R167 ;  /* 0x000000a700a77308 */ /* 0x000ea20000000800 */
[----:B----4-:R-:W-:Y:S01]  /*8bc0*/  FADD.FTZ R9, R163, R0 ;  /* 0x00000000a3097221 */ /* 0x010fe20000010000 */
[----:B------:R-:W-:Y:S01]  /*8bd0*/  FADD.FTZ R154, R20, R3 ;  /* 0x00000003149a7221 */ /* 0x000fe20000010000 */
[-C--:B------:R-:W-:Y:S01]  /*8be0*/  FMUL.FTZ R51, R51, R177.reuse ;  /* 0x000000b133337220 */ /* 0x080fe20000410000 */
[-C--:B------:R-:W-:Y:S01]  /*8bf0*/  FMUL.FTZ R54, R54, R177.reuse ;  /* 0x000000b136367220 */ /* 0x080fe20000410000 */
[-C--:B------:R-:W-:Y:S01]  /*8c00*/  FMUL.FTZ R55, R55, R177.reuse ;  /* 0x000000b137377220 */ /* 0x080fe20000410000 */
[-C--:B------:R-:W-:Y:S01]  /*8c10*/  FMUL.FTZ R58, R58, R177.reuse ;  /* 0x000000b13a3a7220 */ /* 0x080fe20000410000 */
[----:B------:R-:W-:Y:S01]  /*8c20*/  FMUL.FTZ R59, R59, R177 ;  /* 0x000000b13b3b7220 */ /* 0x000fe20000410000 */
[----:B------:R-:W4:Y:S01]  /*8c30*/  MUFU.EX2 R204, R204 ;  /* 0x000000cc00cc7308 */ /* 0x000f220000000800 */
[C---:B---3--:R-:W-:Y:S01]  /*8c40*/  FADD.FTZ R0, R196.reuse, R9 ;  /* 0x00000009c4007221 */ /* 0x048fe20000010000 */
        /* <DEDUP_REMOVED lines=29> */
[----:B------:R-:W-:Y:S01]  /*8e20*/  FMUL.FTZ R106, R106, R177 ;  /* 0x000000b16a6a7220 */ /* 0x000fe20000410000 */
        /* <DEDUP_REMOVED lines=33> */
[C---:B----4-:R-:W-:Y:S01]  /*9040*/  FADD.FTZ R3, R161.reuse, R154 ;  /* 0x0000009aa1037221 */ /* 0x050fe20000010000 */
[----:B------:R-:W-:-:S02]  /*9050*/  F2FP.F16.F32.PACK_AB R166, R161, R20 ;  /* 0x00000014a1a6723e */ /* 0x000fc400000000ff */
[----:B------:R-:W-:Y:S02]  /*9060*/  F2FP.F16.F32.PACK_AB R161, R204, R167 ;  /* 0x000000a7cca1723e */ /* 0x000fe400000000ff */
[----:B------:R-:W-:Y:S02]  /*9070*/  F2FP.F16.F32.PACK_AB R155, R188, R185 ;  /* 0x000000b9bc9b723e */ /* 0x000fe400000000ff */
[----:B------:R-:W4:Y:S01]  /*9080*/  MUFU.EX2 R183, R183 ;  /* 0x000000b700b77308 */ /* 0x000f220000000800 */
[C---:B---3--:R-:W-:Y:S01]  /*9090*/  FADD.FTZ R0, R182.reuse, R9 ;  /* 0x00000009b6007221 */ /* 0x048fe20000010000 */
[----:B------:R-:W-:-:S06]  /*90a0*/  F2FP.F16.F32.PACK_AB R167, R182, R179 ;  /* 0x000000b3b6a7723e */ /* 0x000fcc00000000ff */
[----:B------:R-:W3:Y:S01]  /*90b0*/  MUFU.EX2 R165, R165 ;  /* 0x000000a500a57308 */ /* 0x000ee20000000800 */
[----:B--2---:R-:W-:-:S07]  /*90c0*/  FADD.FTZ R154, R168, R3 ;  /* 0x00000003a89a7221 */ /* 0x004fce0000010000 */
[----:B------:R-:W2:Y:S01]  /*90d0*/  MUFU.EX2 R186, R186 ;  /* 0x000000ba00ba7308 */ /* 0x000ea20000000800 */
[----:B----4-:R-:W-:-:S07]  /*90e0*/  FADD.FTZ R9, R183, R0 ;  /* 0x00000000b7097221 */ /* 0x010fce0000010000 */
[----:B------:R-:W4:Y:S01]  /*90f0*/  MUFU.EX2 R169, R169 ;  /* 0x000000a900a97308 */ /* 0x000f220000000800 */
[C---:B---3--:R-:W-:Y:S01]  /*9100*/  FADD.FTZ R154, R165.reuse, R154 ;  /* 0x0000009aa59a7221 */ /* 0x048fe20000010000 */
[----:B------:R-:W-:Y:S02]  /*9110*/  F2FP.F16.F32.PACK_AB R168, R165, R168 ;  /* 0x000000a8a5a8723e */ /* 0x000fe400000000ff */
[----:B------:R-:W-:-:S04]  /*9120*/  F2FP.F16.F32.PACK_AB R165, R218, R175 ;  /* 0x000000afdaa5723e */ /* 0x000fc800000000ff */
[----:B------:R-:W3:Y:S01]  /*9130*/  MUFU.EX2 R187, R187 ;  /* 0x000000bb00bb7308 */ /* 0x000ee20000000800 */
[----:B--2---:R-:W-:-:S07]  /*9140*/  FADD.FTZ R0, R186, R9 ;  /* 0x00000009ba007221 */ /* 0x004fce0000010000 */
[----:B------:R-:W2:Y:S01]  /*9150*/  MUFU.EX2 R172, R172 ;  /* 0x000000ac00ac7308 */ /* 0x000ea20000000800 */
[----:B----4-:R-:W-:Y:S01]  /*9160*/  FADD.FTZ R3, R169, R154 ;  /* 0x0000009aa9037221 */ /* 0x010fe20000010000 */
[----:B------:R-:W-:-:S06]  /*9170*/  F2FP.F16.F32.PACK_AB R154, R11, R10 ;  /* 0x0000000a0b9a723e */ /* 0x000fcc00000000ff */
[----:B------:R-:W4:Y:S01]  /*9180*/  MUFU.EX2 R190, R190 ;  /* 0x000000be00be7308 */ /* 0x000f220000000800 */
[----:B---3--:R-:W-:-:S07]  /*9190*/  FADD.FTZ R9, R187, R0 ;  /* 0x00000000bb097221 */ /* 0x008fce0000010000 */
[----:B------:R-:W3:Y:S01]  /*91a0*/  MUFU.EX2 R173, R173 ;  /* 0x000000ad00ad7308 */ /* 0x000ee20000000800 */
[C---:B--2---:R-:W-:Y:S01]  /*91b0*/  FADD.FTZ R158, R172.reuse, R3 ;  /* 0x00000003ac9e7221 */ /* 0x044fe20000010000 */
[----:B------:R-:W-:Y:S02]  /*91c0*/  F2FP.F16.F32.PACK_AB R170, R172, R169 ;  /* 0x000000a9acaa723e */ /* 0x000fe400000000ff */
[----:B------:R-:W-:-:S04]  /*91d0*/  F2FP.F16.F32.PACK_AB R169, R186, R183 ;  /* 0x000000b7baa9723e */ /* 0x000fc800000000ff */
[----:B------:R-:W2:Y:S01]  /*91e0*/  MUFU.EX2 R189, R194 ;  /* 0x000000c200bd7308 */ /* 0x000ea20000000800 */
[C---:B----4-:R-:W-:Y:S01]  /*91f0*/  FADD.FTZ R0, R190.reuse, R9 ;  /* 0x00000009be007221 */ /* 0x050fe20000010000 */
[----:B------:R-:W-:-:S06]  /*9200*/  F2FP.F16.F32.PACK_AB R171, R190, R187 ;  /* 0x000000bbbeab723e */ /* 0x000fcc00000000ff */
[----:B------:R-:W4:Y:S01]  /*9210*/  MUFU.EX2 R176, R176 ;  /* 0x000000b000b07308 */ /* 0x000f220000000800 */
[----:B---3--:R-:W-:Y:S01]  /*9220*/  FADD.FTZ R3, R173, R158 ;  /* 0x0000009ead037221 */ /* 0x008fe20000010000 */
[----:B------:R-:W-:-:S06]  /*9230*/  F2FP.F16.F32.PACK_AB R158, R15, R12 ;  /* 0x0000000c0f9e723e */ /* 0x000fcc00000000ff */
        /* <DEDUP_REMOVED lines=9> */
[----:B--2---:R-:W-:-:S07]  /*92d0*/  FADD.FTZ R10, R180, R3 ;  /* 0x00000003b40a7221 */ /* 0x004fce0000010000 */
[----:B------:R-:W2:Y:S01]  /*92e0*/  MUFU.EX2 R199, R199 ;  /* 0x000000c700c77308 */ /* 0x000ea20000000800 */
[----:B----4-:R-:W-:Y:S01]  /*92f0*/  FADD.FTZ R0, R198, R9 ;  /* 0x00000009c6007221 */ /* 0x010fe20000010000 */
[C---:B---3--:R-:W-:Y:S01]  /*9300*/  FADD.FTZ R3, R181.reuse, R10 ;  /* 0x0000000ab5037221 */ /* 0x048fe20000010000 */
[----:B------:R-:W-:Y:S02]  /*9310*/  F2FP.F16.F32.PACK_AB R174, R181, R180 ;  /* 0x000000b4b5ae723e */ /* 0x000fe400000000ff */
[C---:B--2---:R-:W-:Y:S01]  /*9320*/  FADD.FTZ R0, R199.reuse, R0 ;  /* 0x00000000c7007221 */ /* 0x044fe20000010000 */
[----:B------:R-:W-:Y:S01]  /*9330*/  F2FP.F16.F32.PACK_AB R175, R199, R198 ;  /* 0x000000c6c7af723e */ /* 0x000fe200000000ff */
[----:B-1----:R-:W-:Y:S06]  /*9340*/  @!P0 BRA `(.L_x_1804) ;  /* 0x0000000000048947 */ /* 0x002fec0003800000 */
[----:B------:R-:W-:Y:S01]  /*9350*/  BPT.TRAP 0x1 ;  /* 0x000000040000795c */ /* 0x000fe20000300000 */
.L_x_1804:
[----:B------:R1:W2:Y:S01]  /*9360*/  SYNCS.PHASECHK.TRANS64.TRYWAIT P2, [UR24+0x22850], R5 ;  /* 0x02285005ff0075a7 */ /* 0x0002a20008040158 */
[----:B------:R-:W-:Y:S05]  /*9370*/  @!P0 BRA `(.L_x_1805) ;  /* 0x0000000000048947 */ /* 0x000fea0003800000 */
[----:B------:R-:W-:Y:S01]  /*9380*/  BPT.TRAP 0x1 ;  /* 0x000000040000795c */ /* 0x000fe20000300000 */
.L_x_1805:
[----:B--2---:R-:W-:Y:S05]  /*9390*/  @P2 BRA `(.L_x_1806) ;  /* 0x0000000000082947 */ /* 0x004fea0003800000 */
[----:B------:R-:W2:Y:S02]  /*93a0*/  SYNCS.PHASECHK.TRANS64.TRYWAIT P2, [UR24+0x22850], R5 ;  /* 0x02285005ff0075a7 */ /* 0x000ea40008040158 */
[----:B--2---:R-:W-:Y:S05]  /*93b0*/  @!P2 BRA `(.L_x_1807) ;  /* 0x000000b40010a947 */ /* 0x004fea0003800000 */
.L_x_1806:
[----:B------:R-:W3:Y:S01]  /*93c0*/  S2R R8, SR_TID.X ;  /* 0x0000000000087919 */ /* 0x000ee20000002100 */
[----:B------:R-:W-:Y:S01]  /*93d0*/  UIMAD UR7, UR36, 0xc00, UR21 ;  /* 0x00000c00240778a4 */ /* 0x000fe2000f8e0215 */
[----:B------:R-:W-:Y:S01]  /*93e0*/  IMAD.MOV.U32 R203, RZ, RZ, R6 ;  /* 0x000000ffffcb7224 */ /* 0x000fe200078e0006 */
[----:B------:R-:W-:Y:S01]  /*93f0*/  UMOV UR11, 0x40000040 ;  /* 0x40000040000b7882 */ /* 0x000fe20000000000 */
[----:B------:R-:W-:-:S04]  /*9400*/  IMAD.MOV.U32 R9, RZ, RZ, R2 ;  /* 0x000000ffff097224 */ /* 0x000fc800078e0002 */
[----:B------:R-:W-:Y:S01]  /*9410*/  UMOV UR10, UR7 ;  /* 0x00000007000a7c82 */ /* 0x000fe20008000000 */
[----:B---3--:R-:W-:-:S05]  /*9420*/  SHF.R.U32.HI R8, RZ, 0x7, R8 ;  /* 0x00000007ff087819 */ /* 0x008fca0000011608 */
[----:B012---:R-:W-:Y:S02]  /*9430*/  VIADD R5, R8, 0x8 ;  /* 0x0000000808057836 */ /* 0x007fe40000000000 */
[----:B------:R-:W0:Y:S03]  /*9440*/  S2R R8, SR_TID.X ;  /* 0x0000000000087919 */ /* 0x000e260000002100 */
[----:B------:R1:W-:Y:S06]  /*9450*/  BAR.SYNC.DEFER_BLOCKING R5, 0x100 ;  /* 0x000400050000751d */ /* 0x0003ec0000010000 */
[----:B------:R-:W-:Y:S01]  /*9460*/  WARPGROUP.ARRIVE ;  /* 0x00000000000079c5 */ /* 0x000fe20000000000 */
[----:B0-----:R-:W-:-:S05]  /*9470*/  LOP3.LUT P2, RZ, R8, 0x7f, RZ, 0xc0, !PT ;  /* 0x0000007f08ff7812 */ /* 0x001fca000784c0ff */
[----:B------:R-:W-:Y:S01]  /*9480*/  HGMMA.64x256x16.F32 R24, R152, gdesc[UR8].tnspB, R24, gsb0 ;  /* 0x43e0000898187df0 */ /* 0x000fe20008000818 */
[----:B------:R-:W-:Y:S01]  /*9490*/  UIADD3 UR10, UR7, 0x80, URZ ;  /* 0x00000080070a7890 */ /* 0x000fe2000fffe03f */
[----:B------:R-:W-:-:S06]  /*94a0*/  UMOV UR11, 0x40000040 ;  /* 0x40000040000b7882 */ /* 0x000fcc0000000000 */
[----:B------:R-:W-:-:S05]  /*94b0*/  @!P2 VIADD R178, R178, 0x22860 ;  /* 0x00022860b2b2a836 */ /* 0x000fca0000000000 */
[----:B------:R-:W-:Y:S01]  /*94c0*/  @!P2 PRMT R178, RZ, 0x654, R178 ;  /* 0x00000654ffb2a816 */ /* 0x000fe200000000b2 */
[----:B------:R-:W-:Y:S02]  /*94d0*/  WARPGROUP.DEPBAR.LE gsb0, 0x0 ;  /* 0x00008000000079c5 */ /* 0x000fe40000010000 */
[----:B------:R-:W-:-:S12]  /*94e0*/  WARPGROUP.ARRIVE ;  /* 0x00000000000079c5 */ /* 0x000fd80000000000 */
        /* <DEDUP_REMOVED lines=28> */
[----:B-1----:R-:W-:-:S07]  /*96b0*/  IMAD.MOV.U32 R5, RZ, RZ, R7 ;  /* 0x000000ffff057224 */ /* 0x002fce00078e0007 */
.L_x_1799:
[----:B------:R-:W-:-:S13]  /*96c0*/  ISETP.GE.AND P1, PT, R5, UR39, PT ;  /* 0x0000002705007c0c */ /* 0x000fda000bf26270 */
[----:B------:R-:W-:Y:S05]  /*96d0*/  @!P1 BRA `(.L_x_1809) ;  /* 0x0000003000109947 */ /* 0x000fea0003800000 */
[----:B------:R-:W-:Y:S01]  /*96e0*/  IMAD.MOV.U32 R12, RZ, RZ, R6 ;  /* 0x000000ffff0c7224 */ /* 0x000fe200078e0006 */
[----:B------:R-:W-:Y:S01]  /*96f0*/  ULDC UR23, c[0x0][0x9e4] ;  /* 0x0002790000177ab9 */ /* 0x000fe20000000800 */
[----:B01----:R-:W-:Y:S01]  /*9700*/  IMAD.MOV.U32 R9, RZ, RZ, R2 ;  /* 0x000000ffff097224 */ /* 0x003fe200078e0002 */
[----:B------:R-:W-:Y:S01]  /*9710*/  ULDC UR24, c[0x0][0x288] ;  /* 0x0000a20000187ab9 */ /* 0x000fe20000000800 */
[----:B------:R-:W-:Y:S01]  /*9720*/  ULDC UR25, c[0x0][0x9dc] ;  /* 0x0002770000197ab9 */ /* 0x000fe20000000800 */
[----:B------:R-:W-:Y:S01]  /*9730*/  ULDC UR22, c[0x0][0x988] ;  /* 0x0002620000167ab9 */ /* 0x000fe20000000800 */
[----:B------:R-:W-:-:S05]  /*9740*/  ULDC UR26, c[0x0][0x9e0] ;  /* 0x00027800001a7ab9 */ /* 0x000fca0000000800 */
.L_x_1826:
[----:B------:R-:W-:-:S04]  /*9750*/  UIADD3 UR36, UR36, 0x1, URZ ;  /* 0x0000000124247890 */ /* 0x000fc8000fffe03f */
[----:B------:R-:W-:-:S04]  /*9760*/  UISETP.NE.AND UP2, UPT, UR36, 0x2, UPT ;  /* 0x000000022400788c */ /* 0x000fc8000bf45270 */
[----:B------:R-:W-:Y:S02]  /*9770*/  USEL UR6, URZ, 0x1, UP2 ;  /* 0x000000013f067887 */ /* 0x000fe40009000000 */
[----:B------:R-:W-:Y:S02]  /*9780*/  USEL UR36, UR36, URZ, UP2 ;  /* 0x0000003f24247287 */ /* 0x000fe40009000000 */
[----:B------:R-:W-:Y:S01]  /*9790*/  ULOP3.LUT UR37, UR37, UR6, URZ, 0x3c, !UPT ;  /* 0x0000000625257292 */ /* 0x000fe2000f8e3c3f */
[----:B------:R-:W-:Y:S11]  /*97a0*/  @!P0 BRA `(.L_x_1810) ;  /* 0x0000000000048947 */ /* 0x000ff60003800000 */
[----:B------:R-:W-:Y:S01]  /*97b0*/  BPT.TRAP 0x1 ;  /* 0x000000040000795c */ /* 0x000fe20000300000 */
.L_x_1810:
        /* <DEDUP_REMOVED lines=9> */
.L_x_1811:
[----:B-1----:R-:W-:Y:S05]  /*9850*/  @P1 BRA `(.L_x_1812) ;  /* 0x0000000000081947 */ /* 0x002fea0003800000 */
[----:B------:R-:W1:Y:S02]  /*9860*/  SYNCS.PHASECHK.TRANS64.TRYWAIT P1, [UR27+0x22830], R7 ;  /* 0x02283007ff0075a7 */ /* 0x000e64000802015b */
[----:B-1----:R-:W-:Y:S05]  /*9870*/  @!P1 BRA `(.L_x_1813) ;  /* 0x000000ac00f49947 */ /* 0x002fea0003800000 */
.L_x_1812:
[----:B------:R-:W-:Y:S01]  /*9880*/  UIMAD UR18, UR36, 0x300, UR20 ;  /* 0x00000300241278a4 */ /* 0x000fe2000f8e0214 */
[----:B------:R-:W-:Y:S01]  /*9890*/  WARPGROUP.ARRIVE ;  /* 0x00000000000079c5 */ /* 0x000fe20000000000 */
[----:B------:R-:W-:Y:S01]  /*98a0*/  UMOV UR19, 0x40000040 ;  /* 0x4000004000137882 */ /* 0x000fe20000000000 */
[----:B------:R-:W-:Y:S01]  /*98b0*/  UMOV UR7, 0x40000040 ;  /* 0x4000004000077882 */ /* 0x000fe20000000000 */
[----:B------:R-:W-:-:S03]  /*98c0*/  UIADD3 UR6, UR18, 0x2, URZ ;  /* 0x0000000212067890 */ /* 0x000fc6000fffe03f */
[----:B------:R-:W2:Y:S01]  /*98d0*/  S2R R4, SR_TID.X ;  /* 0x0000000000047919 */ /* 0x000ea20000002100 */
[----:B------:R-:W-:Y:S01]  /*98e0*/  UIADD3 UR10, UR18, 0x4, URZ ;  /* 0x00000004120a7890 */ /* 0x000fe2000fffe03f */
[----:B------:R-:W-:Y:S01]  /*98f0*/  PLOP3.LUT P1, PT, PT, PT, UP0, 0x80, 0x0 ;  /* 0x000000000000781c */ /* 0x000fe20003f2f008 */
[----:B------:R-:W-:Y:S01]  /*9900*/  UMOV UR11, 0x40000040 ;  /* 0x40000040000b7882 */ /* 0x000fe20000000000 */
[----:B------:R-:W-:Y:S01]  /*9910*/  HGMMA.64x96x16.F32 R152, gdesc[UR16], RZ, !UPT, gsb0 ;  /* 0x01600000109879f0 */ /* 0x000fe2000c0008ff */
[----:B------:R-:W-:Y:S01]  /*9920*/  UIADD3 UR14, UR18, 0x6, URZ ;  /* 0x00000006120e7890 */ /* 0x000fe2000fffe03f */
[----:B------:R-:W-:Y:S01]  /*9930*/  PLOP3.LUT P2, PT, PT, PT, UP0, 0x80, 0x0 ;  /* 0x000000000000781c */ /* 0x000fe20003f4f008 */
[----:B------:R-:W-:Y:S01]  /*9940*/  UMOV UR15, 0x40000040 ;  /* 0x40000040000f7882 */ /* 0x000fe20000000000 */
[----:B------:R-:W-:Y:S02]  /*9950*/  VIADD R20, R22, UR43 ;  /* 0x0000002b16147c36 */ /* 0x000fe40008000000 */
[----:B------:R-:W-:-:S02]  /*9960*/  IMAD R13, R5, -0x60, RZ ;  /* 0xffffffa0050d7824 */ /* 0x000fc400078e02ff */
[----:B------:R-:W-:Y:S02]  /*9970*/  IMAD.U32 R8, RZ, RZ, UR27 ;  /* 0x0000001bff087e24 */ /* 0x000fe4000f8e00ff */
[----:B------:R-:W-:-:S04]  /*9980*/  VIADD R11, R13, 0x1 ;  /* 0x000000010d0b7836 */ /* 0x000fc80000000000 */
[----:B------:R-:W-:-:S05]  /*9990*/  IMAD R11, R18, -0x2, R11 ;  /* 0xfffffffe120b7824 */ /* 0x000fca00078e020b */
[----:B------:R-:W-:-:S05]  /*99a0*/  IADD3 R11, R11, -UR24, R16 ;  /* 0x800000180b0b7c10 */ /* 0x000fca000fffe010 */
[----:B------:R-:W-:Y:S01]  /*99b0*/  VIADD R15, R11, UR26 ;  /* 0x0000001a0b0f7c36 */ /* 0x000fe20008000000 */
[----:B--2---:R-:W-:Y:S02]  /*99c0*/  LOP3.LUT P3, RZ, R4, 0x7f, RZ, 0xc0, !PT ;  /* 0x0000007f04ff7812 */ /* 0x004fe4000786c0ff */
[----:B------:R-:W-:-:S04]  /*99d0*/  SHF.R.U32.HI R4, RZ, 0x7, R4 ;  /* 0x00000007ff047819 */ /* 0x000fc80000011604 */
[----:B------:R-:W-:Y:S01]  /*99e0*/  IADD3 R4, -R4, 0xb, RZ ;  /* 0x0000000b04047810 */ /* 0x000fe20007ffe1ff */
[----:B------:R-:W-:Y:S02]  /*99f0*/  WARPGROUP.DEPBAR.LE gsb0, 0x0 ;  /* 0x00008000000079c5 */ /* 0x000fe40000010000 */
[----:B------:R-:W-:-:S06]  /*9a00*/  WARPGROUP.ARRIVE ;  /* 0x00000000000079c5 */ /* 0x000fcc0000000000 */
[----:B------:R-:W-:Y:S01]  /*9a10*/  HGMMA.64x96x16.F32 R152, gdesc[UR4], R152, gsb0 ;  /* 0x01600000049879f0 */ /* 0x000fe20008000898 */
[----:B------:R-:W-:Y:S02]  /*9a20*/  @UP0 ULDC UR6, c[0x0][0x44c] ;  /* 0x0001130000060ab9 */ /* 0x000fe40000000800 */
[----:B-1----:R-:W-:Y:S01]  /*9a30*/  @P1 IMAD.HI.U32 R2, R20, UR6, RZ ;  /* 0x0000000614021c27 */ /* 0x002fe2000f8e00ff */
[----:B------:R-:W-:Y:S01]  /*9a40*/  @UP0 ULDC UR6, c[0x0][0x450] ;  /* 0x0001140000060ab9 */ /* 0x000fe20000000800 */
[----:B------:R-:W-:-:S03]  /*9a50*/  PLOP3.LUT P1, PT, PT, PT, UP1, 0x40, 0x0 ;  /* 0x000000000000781c */ /* 0x000fc60003f2e818 */
[----:B------:R-:W-:Y:S01]  /*9a60*/  @P2 SHF.R.U32.HI R20, RZ, UR6, R2 ;  /* 0x00000006ff142c19 */ /* 0x000fe20008011602 */
[----:B------:R-:W-:Y:S01]  /*9a70*/  @!P3 VIADD R2, R8, 0x22840 ;  /* 0x000228400802b836 */ /* 0x000fe20000000000 */
[----:B------:R-:W-:-:S03]  /*9a80*/  ULOP3.LUT UR6, URZ, UR25, URZ, 0x33, !UPT ;  /* 0x000000193f067292 */ /* 0x000fc6000f8e333f */
[----:B------:R-:W1:Y:S01]  /*9a90*/  SHFL.IDX PT, R21, R20, RZ, 0x1c1f ;  /* 0x001c1fff14157589 */ /* 0x000e6200000e0000 */
[----:B------:R-:W-:Y:S02]  /*9aa0*/  @!P3 PRMT R2, RZ, 0x654, R2 ;  /* 0x00000654ff02b816 */ /* 0x000fe40000000002 */
[----:B------:R-:W-:Y:S02]  /*9ab0*/  VIADD R14, R11, UR6 ;  /* 0x000000060b0e7c36 */ /* 0x000fe40008000000 */
[----:B-1----:R-:W-:Y:S01]  /*9ac0*/  IMAD.IADD R6, R21, 0x1, R15 ;  /* 0x0000000115067824 */ /* 0x002fe200078e020f */
        /* <DEDUP_REMOVED lines=8> */
[----:B------:R2:W-:Y:S02]  /*9b50*/  @!P3 SYNCS.ARRIVE.TRANS64.RED.A1T0 RZ, [R2+URZ], RZ ;  /* 0x000000ff02ffb9a7 */ /* 0x0005e4000810043f */
[----:B--2---:R-:W-:Y:S01]  /*9b60*/  IMAD.IADD R2, R21, 0x1, R14 ;  /* 0x0000000115027824 */ /* 0x004fe200078e020e */
[----:B-1----:R-:W-:Y:S06]  /*9b70*/  @P1 BRA `(.L_x_1814) ;  /* 0x0000000000581947 */ /* 0x002fec0003800000 */
[----:B------:R-:W-:Y:S01]  /*9b80*/  IADD3 R21, R16, -UR24, R21 ;  /* 0x8000001810157c10 */ /* 0x000fe2000fffe015 */
        /* <DEDUP_REMOVED lines=11> */
.L_x_1816:
[----:B------:R-:W-:-:S05]  /*9c40*/  IMAD.U32 R203, RZ, RZ, UR23 ;  /* 0x00000017ffcb7e24 */ /* 0x000fca000f8e00ff */
[----:B------:R-:W-:-:S13]  /*9c50*/  ISETP.NE.AND P1, PT, R203, 0x1, PT ;  /* 0x00000001cb00780c */ /* 0x000fda0003f25270 */
[----:B------:R-:W1:Y:S02]  /*9c60*/  @P1 LDC.64 R10, c[0x0][0x9e8] ;  /* 0x00027a00ff0a1b82 */ /* 0x000e640000000a00 */
[----:B-1----:R-:W-:-:S05]  /*9c70*/  @P1 IMAD.HI.U32 R10, R21, R10, RZ ;  /* 0x0000000a150a1227 */ /* 0x002fca00078e00ff */
[----:B------:R-:W-:-:S07]  /*9c80*/  @P1 SHF.R.U32.HI R21, RZ, R11, R10 ;  /* 0x0000000bff151219 */ /* 0x000fce000001160a */
.L_x_1817:
[----:B------:R-:W-:Y:S05]  /*9c90*/  BSYNC B0 ;  /* 0x0000000000007941 */ /* 0x000fea0003800000 */
.L_x_1815:
[----:B------:R-:W-:-:S04]  /*9ca0*/  IMAD R10, R18, -0x2, R13 ;  /* 0xfffffffe120a7824 */ /* 0x000fc800078e020d */
[----:B------:R-:W-:-:S05]  /*9cb0*/  IMAD R21, R21, R203, R10 ;  /* 0x000000cb15157224 */ /* 0x000fca00078e020a */
[----:B------:R-:W-:Y:S02]  /*9cc0*/  VIADDMNMX R6, R21, R203, R6, PT ;  /* 0x000000cb15067246 */ /* 0x000fe40003800106 */
[----:B------:R-:W-:-:S07]  /*9cd0*/  VIMNMX R2, R2, R21, !PT ;  /* 0x0000001502027248 */ /* 0x000fce0007fe0100 */
.L_x_1814:
[C---:B------:R-:W-:Y:S01]  /*9ce0*/  ISETP.GE.AND P1, PT, R13.reuse, 0x1, PT ;  /* 0x000000010d00780c */ /* 0x040fe20003f26270 */
[----:B------:R-:W1:Y:S01]  /*9cf0*/  SHFL.IDX PT, R21, R20, 0x1, 0x1c1f ;  /* 0x003c1f0014157f89 */ /* 0x000e6200000e0000 */
[----:B------:R-:W-:Y:S02]  /*9d00*/  ISETP.GE.AND P4, PT, R13, 0x9, PT ;  /* 0x000000090d00780c */ /* 0x000fe40003f86270 */
[----:B------:R-:W-:Y:S02]  /*9d10*/  LOP3.LUT R17, R17, 0xfffbffff, RZ, 0xc0, !PT ;  /* 0xfffbffff11117812 */ /* 0x000fe400078ec0ff */
[----:B------:R-:W-:-:S04]  /*9d20*/  ISETP.GT.AND P2, PT, R2, RZ, !P1 ;  /* 0x000000ff0200720c */ /* 0x000fc80004f44270 */
[----:B------:R-:W-:-:S03]  /*9d30*/  ISETP.LT.OR P2, PT, R6, 0x1, P2 ;  /* 0x000000010600780c */ /* 0x000fc60001741670 */
[----:B------:R-:W-:Y:S02]  /*9d40*/  @P1 LOP3.LUT R17, R17, 0x40000, RZ, 0xfc, !PT ;  /* 0x0004000011111812 */ /* 0x000fe400078efcff */
[----:B------:R-:W-:Y:S02]  /*9d50*/  ISETP.GE.AND P1, PT, R13, 0x2, PT ;  /* 0x000000020d00780c */ /* 0x000fe40003f26270 */
[----:B------:R-:W-:Y:S02]  /*9d60*/  LOP3.LUT R17, R17, 0xfffffffd, RZ, 0xc0, !PT ;  /* 0xfffffffd11117812 */ /* 0x000fe400078ec0ff */
[----:B------:R-:W-:Y:S02]  /*9d70*/  FSEL R152, R152, -INF , !P2 ;  /* 0xff80000098987808 */ /* 0x000fe40005000000 */
[----:B------:R-:W-:Y:S02]  /*9d80*/  ISETP.GT.AND P3, PT, R2, 0x1, !P1 ;  /* 0x000000010200780c */ /* 0x000fe40004f64270 */
[----:B------:R-:W-:-:S02]  /*9d90*/  @P4 LOP3.LUT R17, R17, 0x2, RZ, 0xfc, !PT ;  /* 0x0000000211114812 */ /* 0x000fc400078efcff */
[----:B------:R-:W-:Y:S01]  /*9da0*/  ISETP.GT.AND P2, PT, R2, 0x8, !P4 ;  /* 0x000000080200780c */ /* 0x000fe20006744270 */
[--C-:B-1----:R-:W-:Y:S01]  /*9db0*/  IMAD.IADD R15, R15, 0x1, R21.reuse ;  /* 0x000000010f0f7824 */ /* 0x102fe200078e0215 */
[----:B------:R-:W-:Y:S01]  /*9dc0*/  ISETP.GE.AND P4, PT, R13, 0xa, PT ;  /* 0x0000000a0d00780c */ /* 0x000fe20003f86270 */
[----:B------:R-:W-:Y:S01]  /*9dd0*/  IMAD.IADD R14, R14, 0x1, R21 ;  /* 0x000000010e0e7824 */ /* 0x000fe200078e0215 */
[C---:B------:R-:W-:Y:S02]  /*9de0*/  ISETP.LT.OR P3, PT, R6.reuse, 0x2, P3 ;  /* 0x000000020600780c */ /* 0x040fe40001f61670 */
[----:B------:R-:W-:Y:S02]  /*9df0*/  ISETP.LT.OR P2, PT, R6, 0x9, P2 ;  /* 0x000000090600780c */ /* 0x000fe40001741670 */
[----:B------:R-:W-:Y:S02]  /*9e00*/  FSEL R153, R153, -INF , !P3 ;  /* 0xff80000099997808 */ /* 0x000fe40005800000 */
[----:B------:R-:W-:-:S02]  /*9e10*/  ISETP.GE.AND P3, PT, R13, 0x11, PT ;  /* 0x000000110d00780c */ /* 0x000fc40003f66270 */
[----:B------:R-:W-:Y:S02]  /*9e20*/  LOP3.LUT R17, R17, 0xfffffffb, RZ, 0xc0, !PT ;  /* 0xfffffffb11117812 */ /* 0x000fe400078ec0ff */
[----:B------:R-:W-:Y:S02]  /*9e30*/  FSEL R156, R156, -INF , !P2 ;  /* 0xff8000009c9c7808 */ /* 0x000fe40005000000 */
[----:B------:R-:W-:Y:S02]  /*9e40*/  ISETP.GT.AND P2, PT, R2, 0x9, !P4 ;  /* 0x000000090200780c */ /* 0x000fe40006744270 */
[----:B------:R-:W-:Y:S02]  /*9e50*/  @P4 LOP3.LUT R17, R17, 0x4, RZ, 0xfc, !PT ;  /* 0x0000000411114812 */ /* 0x000fe400078efcff */
[----:B------:R-:W-:Y:S02]  /*9e60*/  ISETP.LT.OR P2, PT, R6, 0xa, P2 ;  /* 0x0000000a0600780c */ /* 0x000fe40001741670 */
[----:B------:R-:W-:-:S02]  /*9e70*/  LOP3.LUT R17, R17, 0xfffffff7, RZ, 0xc0, !PT ;  /* 0xfffffff711117812 */ /* 0x000fc400078ec0ff */
[----:B------:R-:W-:Y:S02]  /*9e80*/  FSEL R157, R157, -INF , !P2 ;  /* 0xff8000009d9d7808 */ /* 0x000fe40005000000 */
[----:B------:R-:W-:Y:S02]  /*9e90*/  @P3 LOP3.LUT R17, R17, 0x8, RZ, 0xfc, !PT ;  /* 0x0000000811113812 */ /* 0x000fe400078efcff */
[----:B------:R-:W-:Y:S02]  /*9ea0*/  ISETP.GT.AND P2, PT, R2, 0x10, !P3 ;  /* 0x000000100200780c */ /* 0x000fe40005f44270 */
[----:B------:R-:W-:Y:S02]  /*9eb0*/  ISETP.GE.AND P3, PT, R13, 0x12, PT ;  /* 0x000000120d00780c */ /* 0x000fe40003f66270 */
[----:B------:R-:W-:Y:S02]  /*9ec0*/  ISETP.LT.OR P2, PT, R6, 0x11, P2 ;  /* 0x000000110600780c */ /* 0x000fe40001741670 */
[----:B------:R-:W-:-:S02]  /*9ed0*/  LOP3.LUT R17, R17, 0xffffffef, RZ, 0xc0, !PT ;  /* 0xffffffef11117812 */ /* 0x000fc400078ec0ff */
[----:B------:R-:W-:Y:S02]  /*9ee0*/  FSEL R160, R160, -INF , !P2 ;  /* 0xff800000a0a07808 */ /* 0x000fe40005000000 */
        /* <DEDUP_REMOVED lines=102> */
[----:B------:R-:W-:-:S04]  /*a550*/  ISETP.LT.OR P6, PT, R6, 0x5a, P6 ;  /* 0x0000005a0600780c */ /* 0x000fc800037c1670 */
[----:B------:R-:W-:Y:S02]  /*a560*/  FSEL R197, R197, -INF , !P6 ;  /* 0xff800000c5c57808 */ /* 0x000fe40007000000 */
[----:B------:R-:W-:-:S13]  /*a570*/  PLOP3.LUT P6, PT, PT, PT, UP1, 0x40, 0x0 ;  /* 0x000000000000781c */ /* 0x000fda0003fce818 */
[----:B------:R-:W-:Y:S05]  /*a580*/  @P6 BRA `(.L_x_1818) ;  /* 0x0000000000586947 */ /* 0x000fea0003800000 */
        /* <DEDUP_REMOVED lines=12> */
.L_x_1820:
[----:B------:R-:W-:-:S05]  /*a650*/  IMAD.U32 R2, RZ, RZ, UR23 ;  /* 0x00000017ff027e24 */ /* 0x000fca000f8e00ff */
[----:B------:R-:W-:-:S13]  /*a660*/  ISETP.NE.AND P6, PT, R2, 0x1, PT ;  /* 0x000000010200780c */ /* 0x000fda0003fc5270 */
[----:B------:R-:W1:Y:S02]  /*a670*/  @P6 LDC.64 R10, c[0x0][0x9e8] ;  /* 0x00027a00ff0a6b82 */ /* 0x000e640000000a00 */
[----:B-1----:R-:W-:-:S05]  /*a680*/  @P6 IMAD.HI.U32 R10, R21, R10, RZ ;  /* 0x0000000a150a6227 */ /* 0x002fca00078e00ff */
[----:B------:R-:W-:-:S07]  /*a690*/  @P6 SHF.R.U32.HI R21, RZ, R11, R10 ;  /* 0x0000000bff156219 */ /* 0x000fce000001160a */
.L_x_1821:
[----:B------:R-:W-:Y:S05]  /*a6a0*/  BSYNC B0 ;  /* 0x0000000000007941 */ /* 0x000fea0003800000 */
.L_x_1819:
[----:B------:R-:W-:-:S04]  /*a6b0*/  IMAD R13, R18, -0x2, R13 ;  /* 0xfffffffe120d7824 */ /* 0x000fc800078e020d */
[----:B------:R-:W-:-:S05]  /*a6c0*/  IMAD R21, R21, R2, R13 ;  /* 0x0000000215157224 */ /* 0x000fca00078e020d */
[----:B------:R-:W-:Y:S02]  /*a6d0*/  VIADDMNMX R15, R21, R2, R15, PT ;  /* 0x00000002150f7246 */ /* 0x000fe4000380010f */
[----:B------:R-:W-:-:S07]  /*a6e0*/  VIMNMX R14, R14, R21, !PT ;  /* 0x000000150e0e7248 */ /* 0x000fce0007fe0100 */
.L_x_1818:
        /* <DEDUP_REMOVED lines=70> */
[C---:B------:R-:W-:Y:S02]  /*ab50*/  ISETP.GT.AND P1, PT, R14.reuse, 0x29, !P1 ;  /* 0x000000290e00780c */ /* 0x040fe40004f24270 */
[----:B------:R-:W-:Y:S02]  /*ab60*/  FSEL R191, R191, -INF , !P2 ;  /* 0xff800000bfbf7808 */ /* 0x000fe40005000000 */
[----:B------:R-:W-:Y:S02]  /*ab70*/  ISETP.LT.OR P1, PT, R15, 0x2a, P1 ;  /* 0x0000002a0f00780c */ /* 0x000fe40000f21670 */
[----:B------:R-:W-:Y:S02]  /*ab80*/  ISETP.GT.AND P4, PT, R14, 0x51, !P4 ;  /* 0x000000510e00780c */ /* 0x000fe40006784270 */
[----:B------:R-:W-:-:S02]  /*ab90*/  FSEL R175, R175, -INF , !P1 ;  /* 0xff800000afaf7808 */ /* 0x000fc40004800000 */
[----:B------:R-:W-:Y:S02]  /*aba0*/  LOP3.LUT P1, RZ, R17, 0x800, RZ, 0xc0, !PT ;  /* 0x0000080011ff7812 */ /* 0x000fe4000782c0ff */
[----:B-1----:R-:W-:Y:S02]  /*abb0*/  FMNMX.FTZ R13, R6, R11, !PT ;  /* 0x0000000b060d7209 */ /* 0x002fe40007810000 */
[C---:B------:R-:W-:Y:S02]  /*abc0*/  ISETP.GT.AND P1, PT, R14.reuse, 0x30, !P1 ;  /* 0x000000300e00780c */ /* 0x040fe40004f24270 */
[C---:B------:R-:W-:Y:S01]  /*abd0*/  ISETP.LT.OR P3, PT, R15.reuse, 0x51, P3 ;  /* 0x000000510f00780c */ /* 0x040fe20001f61670 */
[----:B------:R-:W1:Y:S01]  /*abe0*/  SHFL.BFLY PT, R2, R13, 0x1, 0x1f ;  /* 0x0c201f000d027f89 */ /* 0x000e6200000e0000 */
[----:B------:R-:W-:Y:S02]  /*abf0*/  ISETP.LT.OR P1, PT, R15, 0x31, P1 ;  /* 0x000000310f00780c */ /* 0x000fe40000f21670 */
[----:B------:R-:W-:-:S02]  /*ac00*/  ISETP.GT.AND P5, PT, R14, 0x58, !P5 ;  /* 0x000000580e00780c */ /* 0x000fc40006fa4270 */
[----:B------:R-:W-:Y:S02]  /*ac10*/  FSEL R178, R178, -INF , !P1 ;  /* 0xff800000b2b27808 */ /* 0x000fe40004800000 */
[----:B------:R-:W-:Y:S02]  /*ac20*/  LOP3.LUT P1, RZ, R17, 0x400, RZ, 0xc0, !PT ;  /* 0x0000040011ff7812 */ /* 0x000fe4000782c0ff */
[C---:B------:R-:W-:Y:S02]  /*ac30*/  ISETP.LT.OR P4, PT, R15.reuse, 0x52, P4 ;  /* 0x000000520f00780c */ /* 0x040fe40002781670 */
[----:B------:R-:W-:Y:S02]  /*ac40*/  ISETP.GT.AND P1, PT, R14, 0x31, !P1 ;  /* 0x000000310e00780c */ /* 0x000fe40004f24270 */
[----:B------:R-:W-:Y:S02]  /*ac50*/  FSEL R194, R194, -INF , !P3 ;  /* 0xff800000c2c27808 */ /* 0x000fe40005800000 */
        /* <DEDUP_REMOVED lines=40> */
[----:B------:R-:W-:Y:S01]  /*aee0*/  FSEL R199, R199, -INF , !P2 ;  /* 0xff800000c7c77808 */ /* 0x000fe20005000000 */
[--C-:B------:R-:W-:Y:S01]  /*aef0*/  FFMA.FTZ R173, R185, UR6, -R10.reuse ;  /* 0x00000006b9ad7c23 */ /* 0x100fe2000801080a */
[----:B------:R-:W-:Y:S01]  /*af00*/  FMNMX.FTZ R21, R159, R6, !PT ;  /* 0x000000069f157209 */ /* 0x000fe20007810000 */
[--C-:B------:R-:W-:Y:S01]  /*af10*/  FFMA.FTZ R14, R172, UR6, -R10.reuse ;  /* 0x00000006ac0e7c23 */ /* 0x100fe2000801080a */
[--C-:B------:R-:W-:Y:S01]  /*af20*/  FFMA.FTZ R172, R184, UR6, -R10.reuse ;  /* 0x00000006b8ac7c23 */ /* 0x100fe2000801080a */
[----:B------:R-:W-:Y:S01]  /*af30*/  FSEL R184, R2, RZ, P1 ;  /* 0x000000ff02b87208 */ /* 0x000fe20000800000 */
[--C-:B------:R-:W-:Y:S01]  /*af40*/  FFMA.FTZ R152, R152, UR6, -R10.reuse ;  /* 0x0000000698987c23 */ /* 0x100fe2000801080a */
[----:B------:R-:W-:Y:S01]  /*af50*/  FMNMX.FTZ R6, R162, R21, !PT ;  /* 0x00000015a2067209 */ /* 0x000fe20007810000 */
[--C-:B------:R-:W-:Y:S01]  /*af60*/  FFMA.FTZ R21, R157, UR6, -R10.reuse ;  /* 0x000000069d157c23 */ /* 0x100fe2000801080a */
[--C-:B------:R-:W-:Y:S01]  /*af70*/  FFMA.FTZ R154, R156, UR6, -R10.reuse ;  /* 0x000000069c9a7c23 */ /* 0x100fe2000801080a */
[----:B------:R-:W-:Y:S01]  /*af80*/  FADD.FTZ R9, -R184, R9 ;  /* 0x00000009b8097221 */ /* 0x000fe20000010100 */
[----:B------:R-:W-:Y:S01]  /*af90*/  FMNMX.FTZ R153, R163, R6, !PT ;  /* 0x00000006a3997209 */ /* 0x000fe20007810000 */
[----:B------:R-:W-:Y:S01]  /*afa0*/  MUFU.EX2 R152, R152 ;  /* 0x0000009800987308 */ /* 0x000fe20000000800 */
[--C-:B------:R-:W-:Y:S01]  /*afb0*/  FFMA.FTZ R20, R164, UR6, -R10.reuse ;  /* 0x00000006a4147c23 */ /* 0x100fe2000801080a */
[----:B------:R-:W-:Y:S01]  /*afc0*/  FMUL.FTZ R9, R9, UR6 ;  /* 0x0000000609097c20 */ /* 0x000fe20008410000 */
        /* <DEDUP_REMOVED lines=18> */
[----:B------:R-:W-:Y:S01]  /*b0f0*/  FMUL.FTZ R25, R25, R9 ;  /* 0x0000000919197220 */ /* 0x000fe20000410000 */
[----:B------:R-:W-:Y:S01]  /*b100*/  FMNMX.FTZ R6, R178, R157, !PT ;  /* 0x0000009db2067209 */ /* 0x000fe20007810000 */
[--C-:B------:R-:W-:Y:S01]  /*b110*/  FFMA.FTZ R157, R165, UR6, -R10.reuse ;  /* 0x00000006a59d7c23 */ /* 0x100fe2000801080a */
[-C--:B------:R-:W-:Y:S01]  /*b120*/  FMUL.FTZ R28, R28, R9.reuse ;  /* 0x000000091c1c7220 */ /* 0x080fe20000410000 */
[-C--:B------:R-:W-:Y:S01]  /*b130*/  FMUL.FTZ R29, R29, R9.reuse ;  /* 0x000000091d1d7220 */ /* 0x080fe20000410000 */
[----:B------:R-:W-:Y:S01]  /*b140*/  FMNMX.FTZ R161, R179, R6, !PT ;  /* 0x00000006b3a17209 */ /* 0x000fe20007810000 */
[----:B------:R-:W1:Y:S01]  /*b150*/  MUFU.EX2 R21, R21 ;  /* 0x0000001500157308 */ /* 0x000e620000000800 */
[-C--:B------:R-:W-:Y:S01]  /*b160*/  FMUL.FTZ R32, R32, R9.reuse ;  /* 0x0000000920207220 */ /* 0x080fe20000410000 */
[----:B------:R-:W-:Y:S01]  /*b170*/  FMUL.FTZ R33, R33, R9 ;  /* 0x0000000921217220 */ /* 0x000fe20000410000 */
[----:B------:R-:W-:Y:S01]  /*b180*/  FMNMX.FTZ R6, R182, R161, !PT ;  /* 0x000000a1b6067209 */ /* 0x000fe20007810000 */
[-C--:B------:R-:W-:Y:S01]  /*b190*/  FMUL.FTZ R36, R36, R9.reuse ;  /* 0x0000000924247220 */ /* 0x080fe20000410000 */
[-C--:B------:R-:W-:Y:S01]  /*b1a0*/  FMUL.FTZ R37, R37, R9.reuse ;  /* 0x0000000925257220 */ /* 0x080fe20000410000 */
[-C--:B------:R-:W-:Y:S01]  /*b1b0*/  FMUL.FTZ R40, R40, R9.reuse ;  /* 0x0000000928287220 */ /* 0x080fe20000410000 */
[----:B------:R-:W-:Y:S01]  /*b1c0*/  FMNMX.FTZ R161, R183, R6, !PT ;  /* 0x00000006b7a17209 */ /* 0x000fe20007810000 */
[----:B------:R-:W4:Y:S01]  /*b1d0*/  MUFU.EX2 R156, R156 ;  /* 0x0000009c009c7308 */ /* 0x000f220000000800 */
[-C--:B------:R-:W-:Y:S01]  /*b1e0*/  FMUL.FTZ R41, R41, R9.reuse ;  /* 0x0000000929297220 */ /* 0x080fe20000410000 */
[----:B------:R-:W-:Y:S01]  /*b1f0*/  FMUL.FTZ R44, R44, R9 ;  /* 0x000000092c2c7220 */ /* 0x000fe20000410000 */
[----:B------:R-:W-:Y:S01]  /*b200*/  FMNMX.FTZ R6, R186, R161, !PT ;  /* 0x000000a1ba067209 */ /* 0x000fe20007810000 */
[--C-:B------:R-:W-:Y:S01]  /*b210*/  FFMA.FTZ R161, R169, UR6, -R10.reuse ;  /* 0x00000006a9a17c23 */ /* 0x100fe2000801080a */
[--C-:B------:R-:W-:Y:S01]  /*b220*/  FFMA.FTZ R169, R181, UR6, -R10.reuse ;  /* 0x00000006b5a97c23 */ /* 0x100fe2000801080a */
[----:B------:R-:W-:Y:S01]  /*b230*/  FFMA.FTZ R181, R193, UR6, -R10 ;  /* 0x00000006c1b57c23 */ /* 0x000fe2000801080a */
[----:B------:R-:W-:Y:S01]  /*b240*/  FMNMX.FTZ R165, R187, R6, !PT ;  /* 0x00000006bba57209 */ /* 0x000fe20007810000 */
[----:B------:R5:W-:Y:S01]  /*b250*/  MUFU.EX2 R184, R188 ;  /* 0x000000bc00b87308 */ /* 0x000be20000000800 */
[-C--:B------:R-:W-:Y:S01]  /*b260*/  FMUL.FTZ R45, R45, R9.reuse ;  /* 0x000000092d2d7220 */ /* 0x080fe20000410000 */
[----:B------:R-:W-:Y:S01]  /*b270*/  FMUL.FTZ R48, R48, R9 ;  /* 0x0000000930307220 */ /* 0x000fe20000410000 */
[----:B------:R-:W-:Y:S01]  /*b280*/  FMNMX.FTZ R6, R190, R165, !PT ;  /* 0x000000a5be067209 */ /* 0x000fe20007810000 */
[-C--:B------:R-:W-:Y:S01]  /*b290*/  FMUL.FTZ R49, R49, R9.reuse ;  /* 0x0000000931317220 */ /* 0x080fe20000410000 */
[-C--:B------:R-:W-:Y:S01]  /*b2a0*/  FMUL.FTZ R52, R52, R9.reuse ;  /* 0x0000000934347220 */ /* 0x080fe20000410000 */
[----:B------:R-:W-:Y:S01]  /*b2b0*/  FMUL.FTZ R53, R53, R9 ;  /* 0x0000000935357220 */ /* 0x000fe20000410000 */
[----:B------:R-:W-:Y:S01]  /*b2c0*/  FMNMX.FTZ R165, R191, R6, !PT ;  /* 0x00000006bfa57209 */ /* 0x000fe20007810000 */
[----:B------:R-:W0:Y:S01]  /*b2d0*/  MUFU.EX2 R153, R153 ;  /* 0x0000009900997308 */ /* 0x000e220000000800 */
[----:B-----5:R-:W-:Y:S01]  /*b2e0*/  FFMA.FTZ R188, R9, R3, R152 ;  /* 0x0000000309bc7223 */ /* 0x020fe20000010098 */
[C---:B--2---:R-:W-:Y:S01]  /*b2f0*/  F2FP.F16.F32.PACK_AB R152, R13.reuse, R152 ;  /* 0x000000980d98723e */ /* 0x044fe200000000ff */
[----:B------:R-:W-:Y:S01]  /*b300*/  FMUL.FTZ R56, R56, R9 ;  /* 0x0000000938387220 */ /* 0x000fe20000410000 */
[----:B------:R-:W-:Y:S01]  /*b310*/  FMNMX.FTZ R6, R194, R165, !PT ;  /* 0x000000a5c2067209 */ /* 0x000fe20007810000 */
[----:B------:R-:W-:Y:S01]  /*b320*/  FADD.FTZ R3, R13, R188 ;  /* 0x000000bc0d037221 */ /* 0x000fe20000010000 */
[-C--:B------:R-:W-:Y:S01]  /*b330*/  FMUL.FTZ R57, R57, R9.reuse ;  /* 0x0000000939397220 */ /* 0x080fe20000410000 */
[-C--:B------:R-:W-:Y:S01]  /*b340*/  FMUL.FTZ R60, R60, R9.reuse ;  /* 0x000000093c3c7220 */ /* 0x080fe20000410000 */
[----:B------:R-:W-:Y:S01]  /*b350*/  FMNMX.FTZ R165, R195, R6, !PT ;  /* 0x00000006c3a57209 */ /* 0x000fe20007810000 */
[----:B------:R-:W-:Y:S01]  /*b360*/  MUFU.EX2 R20, R20 ;  /* 0x0000001400147308 */ /* 0x000fe20000000800 */
[-C--:B------:R-:W-:Y:S01]  /*b370*/  FMUL.FTZ R61, R61, R9.reuse ;  /* 0x000000093d3d7220 */ /* 0x080fe20000410000 */
[----:B------:R-:W-:Y:S01]  /*b380*/  FMUL.FTZ R64, R64, R9 ;  /* 0x0000000940407220 */ /* 0x000fe20000410000 */
[----:B------:R-:W-:Y:S01]  /*b390*/  FMNMX.FTZ R6, R198, R165, !PT ;  /* 0x000000a5c6067209 */ /* 0x000fe20007810000 */
[--C-:B------:R-:W-:Y:S01]  /*b3a0*/  FFMA.FTZ R165, R177, UR6, -R10.reuse ;  /* 0x00000006b1a57c23 */ /* 0x100fe2000801080a */
[-C--:B------:R-:W-:Y:S01]  /*b3b0*/  FMUL.FTZ R65, R65, R9.reuse ;  /* 0x0000000941417220 */ /* 0x080fe20000410000 */
[-C--:B------:R-:W-:Y:S01]  /*b3c0*/  FMUL.FTZ R68, R68, R9.reuse ;  /* 0x0000000944447220 */ /* 0x080fe20000410000 */
[----:B------:R-:W-:Y:S01]  /*b3d0*/  FMNMX.FTZ R6, R199, R6, !PT ;  /* 0x00000006c7067209 */ /* 0x000fe20007810000 */
[----:B------:R-:W-:Y:S01]  /*b3e0*/  MUFU.EX2 R157, R157 ;  /* 0x0000009d009d7308 */ /* 0x000fe20000000800 */
[-C--:B------:R-:W-:Y:S01]  /*b3f0*/  FMUL.FTZ R69, R69, R9.reuse ;  /* 0x0000000945457220 */ /* 0x080fe20000410000 */
[-C--:B------:R-:W-:Y:S01]  /*b400*/  FMUL.FTZ R72, R72, R9.reuse ;  /* 0x0000000948487220 */ /* 0x080fe20000410000 */
[-C--:B------:R-:W-:Y:S01]  /*b410*/  FMUL.FTZ R73, R73, R9.reuse ;  /* 0x0000000949497220 */ /* 0x080fe20000410000 */
[----:B------:R-:W2:Y:S01]  /*b420*/  SHFL.BFLY PT, R177, R6, 0x2, 0x1f ;  /* 0x0c401f0006b17f89 */ /* 0x000ea200000e0000 */
        /* <DEDUP_REMOVED lines=22> */
[----:B------:R-:W-:Y:S01]  /*b590*/  FMUL.FTZ R113, R113, R9 ;  /* 0x0000000971717220 */ /* 0x000fe20000410000 */
[----:B--2---:R-:W-:Y:S01]  /*b5a0*/  FMNMX.FTZ R185, R6, R177, !PT ;  /* 0x000000b106b97209 */ /* 0x004fe20007810000 */
[----:B------:R-:W-:Y:S01]  /*b5b0*/  FFMA.FTZ R177, R189, UR6, -R10 ;  /* 0x00000006bdb17c23 */ /* 0x000fe2000801080a */
[-C--:B------:R-:W-:Y:S01]  /*b5c0*/  FMUL.FTZ R116, R116, R9.reuse ;  /* 0x0000000974747220 */ /* 0x080fe20000410000 */
[-C--:B------:R-:W-:Y:S01]  /*b5d0*/  FMUL.FTZ R117, R117, R9.reuse ;  /* 0x0000000975757220 */ /* 0x080fe20000410000 */
[----:B------:R-:W-:Y:S01]  /*b5e0*/  MUFU.EX2 R15, R15 ;  /* 0x0000000f000f7308 */ /* 0x000fe20000000800 */
[----:B------:R-:W2:Y:S01]  /*b5f0*/  SHFL.BFLY PT, R6, R185, 0x1, 0x1f ;  /* 0x0c201f00b9067f89 */ /* 0x000ea200000e0000 */
        /* <DEDUP_REMOVED lines=17> */
[----:B------:R-:W-:-:S05]  /*b710*/  FMUL.FTZ R149, R149, R9 ;  /* 0x0000000995957220 */ /* 0x000fca0000410000 */
[----:B------:R-:W-:Y:S01]  /*b720*/  MUFU.EX2 R168, R168 ;  /* 0x000000a800a87308 */ /* 0x000fe20000000800 */
[----:B--2---:R-:W-:Y:S01]  /*b730*/  FMNMX.FTZ R6, R185, R6, !PT ;  /* 0x00000006b9067209 */ /* 0x004fe20007810000 */
[----:B------:R-:W-:-:S03]  /*b740*/  FFMA.FTZ R185, R197, UR6, -R10 ;  /* 0x00000006c5b97c23 */ /* 0x000fc6000801080a */
[C---:B------:R-:W-:Y:S01]  /*b750*/  FSETP.NEU.FTZ.AND P1, PT, R6.reuse, -INF , PT ;  /* 0xff8000000600780b */ /* 0x040fe20003f3d000 */
[----:B------:R-:W-:Y:S02]  /*b760*/  FMUL.FTZ R196, R6, UR6 ;  /* 0x0000000606c47c20 */ /* 0x000fe40008410000 */
[----:B------:R-:W2:Y:S03]  /*b770*/  MUFU.EX2 R169, R169 ;  /* 0x000000a900a97308 */ /* 0x000ea60000000800 */
[----:B------:R-:W-:-:S05]  /*b780*/  FSEL R196, R196, RZ, P1 ;  /* 0x000000ffc4c47208 */ /* 0x000fca0000800000 */
[--C-:B------:R-:W-:Y:S01]  /*b790*/  FFMA.FTZ R10, R155, UR6, -R196.reuse ;  /* 0x000000069b0a7c23 */ /* 0x100fe200080108c4 */
[--C-:B------:R-:W-:Y:S01]  /*b7a0*/  FFMA.FTZ R155, R158, UR6, -R196.reuse ;  /* 0x000000069e9b7c23 */ /* 0x100fe200080108c4 */
[----:B---3--:R-:W-:Y:S01]  /*b7b0*/  FADD.FTZ R158, R154, R3 ;  /* 0x000000039a9e7221 */ /* 0x008fe20000010000 */
[--C-:B------:R-:W-:Y:S01]  /*b7c0*/  FFMA.FTZ R188, R159, UR6, -R196.reuse ;  /* 0x000000069fbc7c23 */ /* 0x100fe200080108c4 */
[----:B------:R-:W-:Y:S01]  /*b7d0*/  MUFU.EX2 R172, R172 ;  /* 0x000000ac00ac7308 */ /* 0x000fe20000000800 */
[----:B------:R-:W-:Y:S01]  /*b7e0*/  FFMA.FTZ R159, R162, UR6, -R196 ;  /* 0x00000006a29f7c23 */ /* 0x000fe200080108c4 */
[C---:B-1----:R-:W-:Y:S01]  /*b7f0*/  FADD.FTZ R3, R21.reuse, R158 ;  /* 0x0000009e15037221 */ /* 0x042fe20000010000 */
[----:B------:R-:W-:Y:S01]  /*b800*/  F2FP.F16.F32.PACK_AB R154, R21, R154 ;  /* 0x0000009a159a723e */ /* 0x000fe200000000ff */
[--C-:B------:R-:W-:Y:S01]  /*b810*/  FFMA.FTZ R11, R11, UR6, -R196.reuse ;  /* 0x000000060b0b7c23 */ /* 0x100fe200080108c4 */
[--C-:B------:R-:W-:Y:S01]  /*b820*/  FFMA.FTZ R174, R174, UR6, -R196.reuse ;  /* 0x00000006aeae7c23 */ /* 0x100fe200080108c4 */
[----:B----4-:R-:W-:Y:S01]  /*b830*/  FADD.FTZ R158, R156, R3 ;  /* 0x000000039c9e7221 */ /* 0x010fe20000010000 */
[--C-:B------:R-:W-:Y:S01]  /*b840*/  FFMA.FTZ R192, R163, UR6, -R196.reuse ;  /* 0x00000006a3c07c23 */ /* 0x100fe200080108c4 */
[----:B------:R-:W-:Y:S01]  /*b850*/  MUFU.EX2 R173, R173 ;  /* 0x000000ad00ad7308 */ /* 0x000fe20000000800 */
[----:B------:R-:W-:Y:S01]  /*b860*/  FFMA.FTZ R163, R166, UR6, -R196 ;  /* 0x00000006a6a37c23 */ /* 0x000fe200080108c4 */
[----:B0-----:R-:W-:Y:S01]  /*b870*/  FADD.FTZ R3, R153, R158 ;  /* 0x0000009e99037221 */ /* 0x001fe20000010000 */
[--C-:B------:R-:W-:Y:S01]  /*b880*/  FFMA.FTZ R175, R175, UR6, -R196.reuse ;  /* 0x00000006afaf7c23 */ /* 0x100fe200080108c4 */
[----:B--2---:R-:W-:Y:S01]  /*b890*/  F2FP.F16.F32.PACK_AB R166, R169, R168 ;  /* 0x000000a8a9a6723e */ /* 0x004fe200000000ff */
[--C-:B------:R-:W-:Y:S01]  /*b8a0*/  FFMA.FTZ R179, R179, UR6, -R196.reuse ;  /* 0x00000006b3b37c23 */ /* 0x100fe200080108c4 */
[----:B------:R-:W-:Y:S01]  /*b8b0*/  FADD.FTZ R158, R20, R3 ;  /* 0x00000003149e7221 */ /* 0x000fe20000010000 */
[--C-:B------:R-:W-:Y:S01]  /*b8c0*/  FFMA.FTZ R182, R182, UR6, -R196.reuse ;  /* 0x00000006b6b67c23 */ /* 0x100fe200080108c4 */
[----:B------:R-:W-:Y:S01]  /*b8d0*/  MUFU.EX2 R176, R176 ;  /* 0x000000b000b07308 */ /* 0x000fe20000000800 */
[----:B------:R-:W-:Y:S01]  /*b8e0*/  FFMA.FTZ R183, R183, UR6, -R196 ;  /* 0x00000006b7b77c23 */ /* 0x000fe200080108c4 */
[----:B------:R-:W-:Y:S01]  /*b8f0*/  FADD.FTZ R3, R157, R158 ;  /* 0x0000009e9d037221 */ /* 0x000fe20000010000 */
[--C-:B------:R-:W-:Y:S01]  /*b900*/  FFMA.FTZ R186, R186, UR6, -R196.reuse ;  /* 0x00000006baba7c23 */ /* 0x100fe200080108c4 */
[--C-:B------:R-:W-:Y:S01]  /*b910*/  FFMA.FTZ R187, R187, UR6, -R196.reuse ;  /* 0x00000006bbbb7c23 */ /* 0x100fe200080108c4 */
[--C-:B------:R-:W-:Y:S01]  /*b920*/  FFMA.FTZ R190, R190, UR6, -R196.reuse ;  /* 0x00000006bebe7c23 */ /* 0x100fe200080108c4 */
[----:B------:R-:W-:Y:S01]  /*b930*/  FADD.FTZ R158, R160, R3 ;  /* 0x00000003a09e7221 */ /* 0x000fe20000010000 */
[----:B------:R-:W-:Y:S01]  /*b940*/  FSEL R3, R6, RZ, P1 ;  /* 0x000000ff06037208 */ /* 0x000fe20000800000 */
[----:B------:R-:W0:Y:S01]  /*b950*/  MUFU.EX2 R177, R177 ;  /* 0x000000b100b17308 */ /* 0x000e220000000800 */
[----:B------:R-:W-:Y:S01]  /*b960*/  FFMA.FTZ R191, R191, UR6, -R196 ;  /* 0x00000006bfbf7c23 */ /* 0x000fe200080108c4 */
[----:B------:R-:W-:Y:S01]  /*b970*/  FADD.FTZ R189, R161, R158 ;  /* 0x0000009ea1bd7221 */ /* 0x000fe20000010000 */
[----:B------:R-:W-:Y:S01]  /*b980*/  FFMA.FTZ R194, R194, UR6, -R196 ;  /* 0x00000006c2c27c23 */ /* 0x000fe200080108c4 */
[----:B------:R-:W-:Y:S01]  /*b990*/  FADD.FTZ R3, -R3, R12 ;  /* 0x0000000c03037221 */ /* 0x000fe20000010100 */
        /* <DEDUP_REMOVED lines=8> */
[----:B------:R-:W-:Y:S01]  /*ba20*/  FFMA.FTZ R198, R198, UR6, -R196 ;  /* 0x00000006c6c67c23 */ /* 0x000fe200080108c4 */
[----:B------:R-:W-:Y:S01]  /*ba30*/  FADD.FTZ R162, R164, R189 ;  /* 0x000000bda4a27221 */ /* 0x000fe20000010000 */
[----:B------:R-:W-:Y:S01]  /*ba40*/  F2FP.F16.F32.PACK_AB R164, R165, R164 ;  /* 0x000000a4a5a4723e */ /* 0x000fe200000000ff */
[----:B------:R-:W1:Y:S01]  /*ba50*/  MUFU.EX2 R181, R181 ;  /* 0x000000b500b57308 */ /* 0x000e620000000800 */
[----:B0-----:R-:W-:Y:S01]  /*ba60*/  F2FP.F16.F32.PACK_AB R170, R177, R176 ;  /* 0x000000b0b1aa723e */ /* 0x001fe200000000ff */
[----:B------:R-:W-:Y:S01]  /*ba70*/  FADD.FTZ R189, R165, R162 ;  /* 0x000000a2a5bd7221 */ /* 0x000fe20000010000 */
[----:B------:R-:W-:Y:S01]  /*ba80*/  FFMA.FTZ R196, R199, UR6, -R196 ;  /* 0x00000006c7c47c23 */ /* 0x000fe200080108c4 */
[----:B------:R-:W-:-:S02]  /*ba90*/  F2FP.F16.F32.PACK_AB R156, R153, R156 ;  /* 0x0000009c999c723e */ /* 0x000fc400000000ff */
[----:B------:R-:W-:Y:S01]  /*baa0*/  FADD.FTZ R162, R168, R189 ;  /* 0x000000bda8a27221 */ /* 0x000fe20000010000 */
[----:B------:R-:W-:Y:S01]  /*bab0*/  F2FP.F16.F32.PACK_AB R168, R173, R172 ;  /* 0x000000acada8723e */ /* 0x000fe200000000ff */
[----:B------:R0:W-:Y:S01]  /*bac0*/  MUFU.EX2 R178, R158 ;  /* 0x0000009e00b27308 */ /* 0x0001e20000000800 */
[----:B------:R-:W-:Y:S01]  /*bad0*/  F2FP.F16.F32.PACK_AB R160, R161, R160 ;  /* 0x000000a0a1a0723e */ /* 0x000fe200000000ff */
[----:B------:R-:W-:-:S04]  /*bae0*/  FADD.FTZ R189, R169, R162 ;  /* 0x000000a2a9bd7221 */ /* 0x000fc80000010000 */
[----:B------:R-:W-:Y:S02]  /*baf0*/  FADD.FTZ R162, R172, R189 ;  /* 0x000000bdaca27221 */ /* 0x000fe40000010000 */
[----:B------:R-:W-:Y:S01]  /*bb00*/  MUFU.EX2 R11, R11 ;  /* 0x0000000b000b7308 */ /* 0x000fe20000000800 */
[----:B0-----:R-:W-:Y:S01]  /*bb10*/  F2FP.F16.F32.PACK_AB R158, R157, R20 ;  /* 0x000000149d9e723e */ /* 0x001fe200000000ff */
[----:B------:R-:W-:Y:S01]  /*bb20*/  FADD.FTZ R189, R173, R162 ;  /* 0x000000a2adbd7221 */ /* 0x000fe20000010000 */
[----:B-1----:R-:W-:-:S03]  /*bb30*/  F2FP.F16.F32.PACK_AB R172, R181, R180 ;  /* 0x000000b4b5ac723e */ /* 0x002fc600000000ff */
[----:B------:R-:W-:Y:S02]  /*bb40*/  FADD.FTZ R162, R176, R189 ;  /* 0x000000bdb0a27221 */ /* 0x000fe40000010000 */
[----:B------:R-:W0:Y:S02]  /*bb50*/  MUFU.EX2 R10, R10 ;  /* 0x0000000a000a7308 */ /* 0x000e240000000800 */
[----:B------:R-:W-:Y:S01]  /*bb60*/  FADD.FTZ R21, R177, R162 ;  /* 0x000000a2b1157221 */ /* 0x000fe20000010000 */
[----:B------:R-:W-:-:S03]  /*bb70*/  F2FP.F16.F32.PACK_AB R162, R15, R14 ;  /* 0x0000000e0fa2723e */ /* 0x000fc600000000ff */
[----:B------:R-:W-:Y:S02]  /*bb80*/  FADD.FTZ R20, R180, R21 ;  /* 0x00000015b4147221 */ /* 0x000fe40000010000 */
[----:B------:R-:W-:Y:S02]  /*bb90*/  MUFU.EX2 R155, R155 ;  /* 0x0000009b009b7308 */ /* 0x000fe40000000800 */
[----:B------:R-:W-:Y:S01]  /*bba0*/  FADD.FTZ R15, R181, R20 ;  /* 0x00000014b50f7221 */ /* 0x000fe20000010000 */
[----:B------:R-:W-:-:S05]  /*bbb0*/  FMUL.FTZ R20, R3, UR6 ;  /* 0x0000000603147c20 */ /* 0x000fca0008410000 */
[----:B------:R-:W-:Y:S01]  /*bbc0*/  MUFU.EX2 R188, R188 ;  /* 0x000000bc00bc7308 */ /* 0x000fe20000000800 */
[----:B0-----:R-:W-:-:S07]  /*bbd0*/  F2FP.F16.F32.PACK_AB R153, R10, R11 ;  /* 0x0000000b0a99723e */ /* 0x001fce00000000ff */
[----:B------:R-:W0:Y:S08]  /*bbe0*/  MUFU.EX2 R20, R20 ;  /* 0x0000001400147308 */ /* 0x000e300000000800 */
[----:B------:R1:W-:Y:S08]  /*bbf0*/  MUFU.EX2 R13, R174 ;  /* 0x000000ae000d7308 */ /* 0x0003f00000000800 */
[----:B------:R-:W2:Y:S01]  /*bc00*/  MUFU.EX2 R159, R159 ;  /* 0x0000009f009f7308 */ /* 0x000ea20000000800 */
[----:B-1----:R-:W-:Y:S01]  /*bc10*/  FADD.FTZ R174, R184, R15 ;  /* 0x0000000fb8ae7221 */ /* 0x002fe20000010000 */
[----:B0-----:R-:W-:Y:S01]  /*bc20*/  FFMA.FTZ R15, R20, R0, R11 ;  /* 0x00000000140f7223 */ /* 0x001fe2000001000b */
[-C--:B------:R-:W-:Y:S01]  /*bc30*/  FMUL.FTZ R26, R26, R20.reuse ;  /* 0x000000141a1a7220 */ /* 0x080fe20000410000 */
[-C--:B------:R-:W-:Y:S01]  /*bc40*/  FMUL.FTZ R27, R27, R20.reuse ;  /* 0x000000141b1b7220 */ /* 0x080fe20000410000 */
[-C--:B------:R-:W-:Y:S01]  /*bc50*/  FMUL.FTZ R30, R30, R20.reuse ;  /* 0x000000141e1e7220 */ /* 0x080fe20000410000 */
[----:B------:R-:W-:Y:S01]  /*bc60*/  FADD.FTZ R0, R10, R15 ;  /* 0x0000000f0a007221 */ /* 0x000fe20000010000 */
[-C--:B------:R-:W-:Y:S01]  /*bc70*/  FMUL.FTZ R31, R31, R20.reuse ;  /* 0x000000141f1f7220 */ /* 0x080fe20000410000 */
[----:B------:R-:W0:Y:S01]  /*bc80*/  MUFU.EX2 R192, R192 ;  /* 0x000000c000c07308 */ /* 0x000e220000000800 */
[-C--:B------:R-:W-:Y:S01]  /*bc90*/  FMUL.FTZ R34, R34, R20.reuse ;  /* 0x0000001422227220 */ /* 0x080fe20000410000 */
[----:B------:R-:W-:Y:S01]  /*bca0*/  FADD.FTZ R15, R155, R0 ;  /* 0x000000009b0f7221 */ /* 0x000fe20000010000 */
[----:B------:R-:W-:Y:S01]  /*bcb0*/  F2FP.F16.F32.PACK_AB R155, R188, R155 ;  /* 0x0000009bbc9b723e */ /* 0x000fe200000000ff */
[-C--:B------:R-:W-:Y:S01]  /*bcc0*/  FMUL.FTZ R35, R35, R20.reuse ;  /* 0x0000001423237220 */ /* 0x080fe20000410000 */
[-C--:B------:R-:W-:Y:S01]  /*bcd0*/  FMUL.FTZ R38, R38, R20.reuse ;  /* 0x0000001426267220 */ /* 0x080fe20000410000 */
[----:B------:R-:W-:Y:S01]  /*bce0*/  FADD.FTZ R0, R188, R15 ;  /* 0x0000000fbc007221 */ /* 0x000fe20000010000 */
[-C--:B------:R-:W-:Y:S01]  /*bcf0*/  FMUL.FTZ R39, R39, R20.reuse ;  /* 0x0000001427277220 */ /* 0x080fe20000410000 */
[----:B------:R-:W1:Y:S01]  /*bd00*/  MUFU.EX2 R163, R163 ;  /* 0x000000a300a37308 */ /* 0x000e620000000800 */
[-C--:B------:R-:W-:Y:S01]  /*bd10*/  FMUL.FTZ R42, R42, R20.reuse ;  /* 0x000000142a2a7220 */ /* 0x080fe20000410000 */
[----:B--2---:R-:W-:Y:S01]  /*bd20*/  FADD.FTZ R15, R159, R0 ;  /* 0x000000009f0f7221 */ /* 0x004fe20000010000 */
        /* <DEDUP_REMOVED lines=31> */
[----:B------:R-:W-:Y:S01]  /*bf20*/  F2FP.F16.F32.PACK_AB R161, R178, R167 ;  /* 0x000000a7b2a1723e */ /* 0x000fe200000000ff */
[-C--:B------:R-:W-:Y:S01]  /*bf30*/  FMUL.FTZ R86, R86, R20.reuse ;  /* 0x0000001456567220 */ /* 0x080fe20000410000 */
[-C--:B------:R-:W-:Y:S01]  /*bf40*/  FMUL.FTZ R87, R87, R20.reuse ;  /* 0x0000001457577220 */ /* 0x080fe20000410000 */
[----:B------:R-:W-:Y:S01]  /*bf50*/  FADD.FTZ R180, R178, R15 ;  /* 0x0000000fb2b47221 */ /* 0x000fe20000010000 */
[-C--:B------:R-:W-:Y:S01]  /*bf60*/  FMUL.FTZ R90, R90, R20.reuse ;  /* 0x000000145a5a7220 */ /* 0x080fe20000410000 */
[----:B------:R-:W-:Y:S01]  /*bf70*/  FMUL.FTZ R91, R91, R20 ;  /* 0x000000145b5b7220 */ /* 0x000fe20000410000 */
[----:B------:R-:W0:Y:S01]  /*bf80*/  MUFU.EX2 R165, R171 ;  /* 0x000000ab00a57308 */ /* 0x000e220000000800 */
[----:B------:R-:W-:Y:S01]  /*bf90*/  FADD.FTZ R15, R13, R180 ;  /* 0x000000b40d0f7221 */ /* 0x000fe20000010000 */
[C---:B-1----:R-:W-:Y:S01]  /*bfa0*/  FADD.FTZ R3, R185.reuse, R174 ;  /* 0x000000aeb9037221 */ /* 0x042fe20000010000 */
[----:B------:R-:W-:Y:S01]  /*bfb0*/  F2FP.F16.F32.PACK_AB R174, R185, R184 ;  /* 0x000000b8b9ae723e */ /* 0x000fe200000000ff */
        /* <DEDUP_REMOVED lines=21> */
[C---:B-1----:R-:W-:Y:S01]  /*c110*/  FADD.FTZ R15, R176.reuse, R15 ;  /* 0x0000000fb00f7221 */ /* 0x042fe20000010000 */
[----:B------:R-:W-:Y:S01]  /*c120*/  F2FP.F16.F32.PACK_AB R165, R176, R165 ;  /* 0x000000a5b0a5723e */ /* 0x000fe200000000ff */
[-C--:B------:R-:W-:Y:S01]  /*c130*/  FMUL.FTZ R123, R123, R20.reuse ;  /* 0x000000147b7b7220 */ /* 0x080fe20000410000 */
[-C--:B------:R-:W-:Y:S01]  /*c140*/  FMUL.FTZ R126, R126, R20.reuse ;  /* 0x000000147e7e7220 */ /* 0x080fe20000410000 */
[-C--:B------:R-:W-:Y:S01]  /*c150*/  FMUL.FTZ R127, R127, R20.reuse ;  /* 0x000000147f7f7220 */ /* 0x080fe20000410000 */
[-C--:B------:R-:W-:Y:S01]  /*c160*/  FMUL.FTZ R130, R130, R20.reuse ;  /* 0x0000001482827220 */ /* 0x080fe20000410000 */
[-C--:B------:R-:W-:Y:S01]  /*c170*/  FMUL.FTZ R131, R131, R20.reuse ;  /* 0x0000001483837220 */ /* 0x080fe20000410000 */
[----:B------:R2:W1:Y:S01]  /*c180*/  MUFU.EX2 R169, R186 ;  /* 0x000000ba00a97308 */ /* 0x0004620000000800 */
[-C--:B------:R-:W-:Y:S01]  /*c190*/  FMUL.FTZ R134, R134, R20.reuse ;  /* 0x0000001486867220 */ /* 0x080fe20000410000 */
[-C--:B------:R-:W-:Y:S01]  /*c1a0*/  FMUL.FTZ R135, R135, R20.reuse ;  /* 0x0000001487877220 */ /* 0x080fe20000410000 */
[-C--:B------:R-:W-:Y:S01]  /*c1b0*/  FMUL.FTZ R138, R138, R20.reuse ;  /* 0x000000148a8a7220 */ /* 0x080fe20000410000 */
[-C--:B------:R-:W-:Y:S01]  /*c1c0*/  FMUL.FTZ R139, R139, R20.reuse ;  /* 0x000000148b8b7220 */ /* 0x080fe20000410000 */
[-C--:B------:R-:W-:Y:S01]  /*c1d0*/  FMUL.FTZ R142, R142, R20.reuse ;  /* 0x000000148e8e7220 */ /* 0x080fe20000410000 */
[-C--:B------:R-:W-:Y:S01]  /*c1e0*/  FMUL.FTZ R143, R143, R20.reuse ;  /* 0x000000148f8f7220 */ /* 0x080fe20000410000 */
[----:B------:R-:W-:Y:S01]  /*c1f0*/  FMUL.FTZ R146, R146, R20 ;  /* 0x0000001492927220 */ /* 0x000fe20000410000 */
[----:B------:R-:W3:Y:S01]  /*c200*/  MUFU.EX2 R0, R187 ;  /* 0x000000bb00007308 */ /* 0x000ee20000000800 */
[----:B--2---:R-:W-:Y:S01]  /*c210*/  FADD.FTZ R186, R182, R15 ;  /* 0x0000000fb6ba7221 */ /* 0x004fe20000010000 */
[----:B0-----:R-:W-:Y:S01]  /*c220*/  F2FP.F16.F32.PACK_AB R167, R183, R182 ;  /* 0x000000b6b7a7723e */ /* 0x001fe200000000ff */
[-C--:B------:R-:W-:Y:S01]  /*c230*/  FMUL.FTZ R147, R147, R20.reuse ;  /* 0x0000001493937220 */ /* 0x080fe20000410000 */
[-C--:B------:R-:W-:Y:S01]  /*c240*/  FMUL.FTZ R150, R150, R20.reuse ;  /* 0x0000001496967220 */ /* 0x080fe20000410000 */
[----:B------:R-:W-:Y:S01]  /*c250*/  FADD.FTZ R186, R183, R186 ;  /* 0x000000bab7ba7221 */ /* 0x000fe20000010000 */
[----:B------:R-:W-:-:S02]  /*c260*/  FMUL.FTZ R151, R151, R20 ;  /* 0x0000001497977220 */ /* 0x000fc40000410000 */
[----:B------:R-:W0:Y:S01]  /*c270*/  MUFU.EX2 R171, R190 ;  /* 0x000000be00ab7308 */ /* 0x000e220000000800 */
[----:B-1----:R-:W-:-:S07]  /*c280*/  FADD.FTZ R15, R169, R186 ;  /* 0x000000baa90f7221 */ /* 0x002fce0000010000 */
[----:B------:R-:W1:Y:S01]  /*c290*/  MUFU.EX2 R180, R191 ;  /* 0x000000bf00b47308 */ /* 0x000e620000000800 */
[C---:B---3--:R-:W-:Y:S01]  /*c2a0*/  FADD.FTZ R186, R0.reuse, R15 ;  /* 0x0000000f00ba7221 */ /* 0x048fe20000010000 */
        /* <DEDUP_REMOVED lines=10> */
[----:B------:R-:W-:-:S03]  /*c350*/  F2FP.F16.F32.PACK_AB R173, R184, R173 ;  /* 0x000000adb8ad723e */ /* 0x000fc600000000ff */
[----:B-1----:R-:W-:-:S04]  /*c360*/  FADD.FTZ R9, R175, R10 ;  /* 0x0000000aaf097221 */ /* 0x002fc80000010000 */
[C---:B--2---:R-:W-:Y:S01]  /*c370*/  FADD.FTZ R0, R196.reuse, R9 ;  /* 0x00000009c4007221 */ /* 0x044fe20000010000 */
[----:B------:R-:W-:Y:S01]  /*c380*/  F2FP.F16.F32.PACK_AB R175, R196, R175 ;  /* 0x000000afc4af723e */ /* 0x000fe200000000ff */
[----:B------:R-:W-:Y:S06]  /*c390*/  @!P0 BRA `(.L_x_1822) ;  /* 0x0000000000048947 */ /* 0x000fec0003800000 */
[----:B------:R-:W-:Y:S01]  /*c3a0*/  BPT.TRAP 0x1 ;  /* 0x000000040000795c */ /* 0x000fe20000300000 */
.L_x_1822:
[----:B------:R0:W1:Y:S01]  /*c3b0*/  SYNCS.PHASECHK.TRANS64.TRYWAIT P1, [UR27+0x22850], R7 ;  /* 0x02285007ff0075a7 */ /* 0x000062000802015b */
[----:B------:R-:W-:Y:S05]  /*c3c0*/  @!P0 BRA `(.L_x_1823) ;  /* 0x0000000000048947 */ /* 0x000fea0003800000 */
[----:B------:R-:W-:Y:S01]  /*c3d0*/  BPT.TRAP 0x1 ;  /* 0x000000040000795c */ /* 0x000fe20000300000 */
.L_x_1823:
[----:B-1----:R-:W-:Y:S05]  /*c3e0*/  @P1 BRA `(.L_x_1824) ;  /* 0x0000000000081947 */ /* 0x002fea0003800000 */
[----:B------:R-:W1:Y:S02]  /*c3f0*/  SYNCS.PHASECHK.TRANS64.TRYWAIT P1, [UR27+0x22850], R7 ;  /* 0x02285007ff0075a7 */ /* 0x000e64000802015b */
[----:B-1----:R-:W-:Y:S05]  /*c400*/  @!P1 BRA `(.L_x_1825) ;  /* 0x0000008400289947 */ /* 0x002fea0003800000 */
.L_x_1824:
[----:B------:R-:W2:Y:S01]  /*c410*/  S2R R9, SR_TID.X ;  /* 0x0000000000097919 */ /* 0x000ea20000002100 */
[----:B------:R-:W-:Y:S01]  /*c420*/  UIMAD UR7, UR36, 0xc00, UR21 ;  /* 0x00000c00240778a4 */ /* 0x000fe2000f8e0215 */
[----:B------:R-:W-:Y:S01]  /*c430*/  IMAD.MOV.U32 R12, RZ, RZ, R6 ;  /* 0x000000ffff0c7224 */ /* 0x000fe200078e0006 */
[----:B------:R-:W-:-:S05]  /*c440*/  UMOV UR11, 0x40000040 ;  /* 0x40000040000b7882 */ /* 0x000fca0000000000 */
[----:B------:R-:W-:Y:S01]  /*c450*/  UMOV UR10, UR7 ;  /* 0x00000007000a7c82 */ /* 0x000fe20008000000 */
[----:B--2---:R-:W-:-:S05]  /*c460*/  SHF.R.U32.HI R9, RZ, 0x7, R9 ;  /* 0x00000007ff097819 */ /* 0x004fca0000011609 */
[----:B01----:R-:W-:Y:S02]  /*c470*/  VIADD R7, R9, 0x8 ;  /* 0x0000000809077836 */ /* 0x003fe40000000000 */
[----:B------:R-:W0:Y:S03]  /*c480*/  S2R R9, SR_TID.X ;  /* 0x0000000000097919 */ /* 0x000e260000002100 */
[----:B------:R2:W-:Y:S06]  /*c490*/  BAR.SYNC.DEFER_BLOCKING R7, 0x100 ;  /* 0x000400070000751d */ /* 0x0005ec0000010000 */
[----:B------:R-:W-:Y:S01]  /*c4a0*/  WARPGROUP.ARRIVE ;  /* 0x00000000000079c5 */ /* 0x000fe20000000000 */
[----:B0-----:R-:W-:Y:S01]  /*c4b0*/  LOP3.LUT P1, RZ, R9, 0x7f, RZ, 0xc0, !PT ;  /* 0x0000007f09ff7812 */ /* 0x001fe2000782c0ff */
[----:B------:R-:W-:-:S04]  /*c4c0*/  IMAD.MOV.U32 R9, RZ, RZ, R2 ;  /* 0x000000ffff097224 */ /* 0x000fc800078e0002 */
        /* <DEDUP_REMOVED lines=37> */
.L_x_1809:
[----:B------:R-:W2:Y:S01]  /*c720*/  SHFL.BFLY PT, R8, R3, 0x2, 0x1f ;  /* 0x0c401f0003087f89 */ /* 0x000ea200000e0000 */
[----:B------:R-:W-:Y:S01]  /*c730*/  UIADD3 UR36, UR36, 0x1, URZ ;  /* 0x0000000124247890 */ /* 0x000fe2000fffe03f */
[----:B------:R-:W-:Y:S01]  /*c740*/  IMAD.U32 R12, RZ, RZ, UR6 ;  /* 0x00000006ff0c7e24 */ /* 0x000fe2000f8e00ff */
[----:B------:R3:W-:Y:S06]  /*c750*/  BAR.ARV R4, 0x100 ;  /* 0x000400040000751d */ /* 0x0007ec0000002000 */
[----:B------:R-:W-:Y:S02]  /*c760*/  UISETP.NE.AND UP0, UPT, UR36, 0x2, UPT ;  /* 0x000000022400788c */ /* 0x000fe4000bf05270 */
[----:B------:R-:W-:Y:S06]  /*c770*/  BAR.ARV 0x8, 0x180 ;  /* 0x0206000000007b1d */ /* 0x000fec0000002000 */
[----:B---3--:R-:W-:Y:S01]  /*c780*/  IMAD.MOV.U32 R4, RZ, RZ, -0x800000 ;  /* 0xff800000ff047424 */ /* 0x008fe200078e00ff */
[----:B------:R-:W-:Y:S01]  /*c790*/  USEL UR4, URZ, 0x1, UP0 ;  /* 0x000000013f047887 */ /* 0x000fe20008000000 */
[----:B------:R-:W3:Y:S01]  /*c7a0*/  SHFL.BFLY PT, R7, R0, 0x2, 0x1f ;  /* 0x0c401f0000077f89 */ /* 0x000ee200000e0000 */
[----:B------:R-:W-:Y:S01]  /*c7b0*/  PLOP3.LUT P0, PT, PT, PT, PT, 0x8, 0x0 ;  /* 0x000000000000781c */ /* 0x000fe20003f0e170 */
[----:B------:R-:W-:Y:S01]  /*c7c0*/  UIADD3 UR38, UR38, 0x1, URZ ;  /* 0x0000000126267890 */ /* 0x000fe2000fffe03f */
[----:B--2---:R-:W-:Y:S01]  /*c7d0*/  FADD.FTZ R8, R8, R3 ;  /* 0x0000000308087221 */ /* 0x004fe20000010000 */
[----:B------:R-:W-:Y:S01]  /*c7e0*/  IMAD.MOV.U32 R3, RZ, RZ, -0x800000 ;  /* 0xff800000ff037424 */ /* 0x000fe200078e00ff */
[----:B------:R-:W-:-:S02]  /*c7f0*/  USEL UR36, UR36, URZ, UP0 ;  /* 0x0000003f24247287 */ /* 0x000fc40008000000 */
[----:B------:R-:W-:Y:S01]  /*c800*/  ULOP3.LUT UR37, UR37, UR4, URZ, 0x3c, !UPT ;  /* 0x0000000425257292 */ /* 0x000fe2000f8e3c3f */
[----:B------:R-:W2:Y:S01]  /*c810*/  SHFL.BFLY PT, R5, R8, 0x1, 0x1f ;  /* 0x0c201f0008057f89 */ /* 0x000ea200000e0000 */
[----:B---3--:R-:W-:Y:S01]  /*c820*/  FADD.FTZ R7, R7, R0 ;  /* 0x0000000007077221 */ /* 0x008fe20000010000 */
[----:B------:R-:W-:-:S04]  /*c830*/  IMAD.MOV.U32 R0, RZ, RZ, RZ ;  /* 0x000000ffff007224 */ /* 0x000fc800078e00ff */
[----:B------:R-:W3:Y:S01]  /*c840*/  SHFL.BFLY PT, R10, R7, 0x1, 0x1f ;  /* 0x0c201f00070a7f89 */ /* 0x000ee200000e0000 */
[----:B--2---:R-:W-:Y:S01]  /*c850*/  FADD.FTZ R11, R8, R5 ;  /* 0x00000005080b7221 */ /* 0x004fe20000010000 */
[----:B------:R-:W-:-:S04]  /*c860*/  IMAD.MOV.U32 R5, RZ, RZ, RZ ;  /* 0x000000ffff057224 */ /* 0x000fc800078e00ff */
[----:B------:R-:W-:-:S13]  /*c870*/  FSETP.NE.FTZ.AND P1, PT, R11, RZ, PT ;  /* 0x000000ff0b00720b */ /* 0x000fda0003f35000 */
[----:B------:R-:W2:Y:S01]  /*c880*/  @P1 MUFU.LG2 R8, R11 ;  /* 0x0000000b00081308 */ /* 0x000ea20000000c00 */
[----:B---3--:R-:W-:Y:S01]  /*c890*/  FADD.FTZ R10, R7, R10 ;  /* 0x0000000a070a7221 */ /* 0x008fe20000010000 */
[----:B------:R-:W-:-:S04]  /*c8a0*/  IMAD.U32 R7, RZ, RZ, UR6 ;  /* 0x00000006ff077e24 */ /* 0x000fc8000f8e00ff */
[----:B------:R-:W-:Y:S02]  /*c8b0*/  FSETP.NE.FTZ.AND P2, PT, R10, RZ, PT ;  /* 0x000000ff0a00720b */ /* 0x000fe40003f55000 */
[----:B------:R-:W3:Y:S01]  /*c8c0*/  @P1 MUFU.RCP R5, R11 ;  /* 0x0000000b00051308 */ /* 0x000ee20000001000 */
[----:B------:R-:W-:Y:S01]  /*c8d0*/  @P1 FMUL.FTZ R7, R7, 0.69314718246459960938 ;  /* 0x3f31721807071820 */ /* 0x000fe20000410000 */
[----:B--2---:R-:W-:-:S09]  /*c8e0*/  @P1 FMUL.FTZ R8, R8, 0.69314718246459960938 ;  /* 0x3f31721808081820 */ /* 0x004fd20000410000 */
[----:B01----:R-:W0:Y:S01]  /*c8f0*/  @P2 MUFU.LG2 R9, R10 ;  /* 0x0000000a00092308 */ /* 0x003e220000000c00 */
[----:B------:R-:W-:Y:S01]  /*c900*/  @P2 FMUL.FTZ R12, R12, 0.69314718246459960938 ;  /* 0x3f3172180c0c2820 */ /* 0x000fe20000410000 */
[----:B------:R-:W-:Y:S01]  /*c910*/  @P1 FFMA.FTZ R4, R7, R2, R8 ;  /* 0x0000000207041223 */ /* 0x000fe20000010008 */
[-C--:B---3--:R-:W-:Y:S01]  /*c920*/  FMUL.FTZ R180, R40, R5.reuse ;  /* 0x0000000528b47220 */ /* 0x088fe20000410000 */
[-C--:B------:R-:W-:Y:S01]  /*c930*/  FMUL.FTZ R24, R24, R5.reuse ;  /* 0x0000000518187220 */ /* 0x080fe20000410000 */
[----:B------:R-:W-:-:S03]  /*c940*/  FMUL.FTZ R25, R25, R5 ;  /* 0x0000000519197220 */ /* 0x000fc60000410000 */
        /* <DEDUP_REMOVED lines=127> */
[----:B------:R-:W-:-:S07]  /*d140*/  @P2 FFMA.FTZ R3, R12, R6, R9 ;  /* 0x000000060c032223 */ /* 0x000fce0000010009 */
.L_x_1756:
[----:B------:R-:W0:Y:S01]  /*d150*/  S2R R7, SR_CgaCtaId ;  /* 0x0000000000077919 */ /* 0x000e220000008800 */
[----:B------:R-:W-:Y:S01]  /*d160*/  MOV R176, 0x400 ;  /* 0x0000040000b07802 */ /* 0x000fe20000000f00 */
[----:B------:R-:W-:Y:S01]  /*d170*/  BSSY B0, `(.L_x_1827) ;  /* 0x000028f000007945 */ /* 0x000fe20003800000 */
[----:B------:R-:W-:Y:S02]  /*d180*/  BAR.SYNC.DEFER_BLOCKING 0x5, 0x180 ;  /* 0x0146000000007b1d */ /* 0x000fe40000010000 */
[----:B0-----:R-:W-:-:S05]  /*d190*/  LEA R176, R7, R176, 0x18 ;  /* 0x000000b007b07211 */ /* 0x001fca00078ec0ff */
[----:B------:R-:W0:Y:S02]  /*d1a0*/  LDS R2, [R176+0x228d0] ;  /* 0x0228d000b0027984 */ /* 0x000e240000000800 */
[----:B0-----:R-:W-:Y:S01]  /*d1b0*/  R2UR UR4, R2 ;  /* 0x00000000020472ca */ /* 0x001fe200000e0000 */
[----:B------:R-:W-:Y:S06]  /*d1c0*/  BAR.ARV 0x4, 0x180 ;  /* 0x0106000000007b1d */ /* 0x000fec0000002000 */
[----:B------:R-:W-:Y:S08]  /*d1d0*/  @P0 BRA `(.L_x_1828) ;  /* 0x0000001c004c0947 */ /* 0x000ff00003800000 */
[----:B------:R-:W0:Y:S01]  /*d1e0*/  S2R R7, SR_SWINHI ;  /* 0x0000000000077919 */ /* 0x000e220000002f00 */
[----:B------:R-:W-:Y:S01]  /*d1f0*/  IMAD R9, R205, 0x40, R19 ;  /* 0x00000040cd097824 */ /* 0x000fe200078e0213 */
[----:B------:R-:W-:Y:S01]  /*d200*/  F2FP.F16.F32.PACK_AB R32, R33, R32 ;  /* 0x000000202120723e */ /* 0x000fe200000000ff */
[----:B------:R-:W-:Y:S01]  /*d210*/  USHF.R.S32.HI UR10, URZ, 0x1f, UR40 ;  /* 0x0000001f3f0a7899 */ /* 0x000fe20008011428 */
[----:B------:R-:W-:Y:S01]  /*d220*/  F2FP.F16.F32.PACK_AB R33, R35, R34 ;  /* 0x000000222321723e */ /* 0x000fe200000000ff */
[----:B------:R-:W-:Y:S01]  /*d230*/  BAR.SYNC.DEFER_BLOCKING 0x1, 0x100 ;  /* 0x0044000000007b1d */ /* 0x000fe20000010000 */
[----:B------:R-:W-:Y:S01]  /*d240*/  F2FP.F16.F32.PACK_AB R35, R39, R38 ;  /* 0x000000262723723e */ /* 0x000fe200000000ff */
[----:B------:R-:W-:Y:S01]  /*d250*/  USHF.R.S32.HI UR12, URZ, 0x1f, UR42 ;  /* 0x0000001f3f0c7899 */ /* 0x000fe2000801142a */
[----:B------:R-:W-:Y:S02]  /*d260*/  F2FP.F16.F32.PACK_AB R24, R25, R24 ;  /* 0x000000181918723e */ /* 0x000fe400000000ff */
[----:B------:R-:W-:Y:S01]  /*d270*/  F2FP.F16.F32.PACK_AB R25, R40, R26 ;  /* 0x0000001a2819723e */ /* 0x000fe200000000ff */
[----:B------:R-:W-:Y:S01]  /*d280*/  ULDC.64 UR8, c[0x0][0xb90] ;  /* 0x0002e40000087ab9 */ /* 0x000fe20000000a00 */
[----:B------:R-:W-:Y:S01]  /*d290*/  F2FP.F16.F32.PACK_AB R26, R29, R28 ;  /* 0x0000001c1d1a723e */ /* 0x000fe200000000ff */
[----:B------:R-:W-:Y:S01]  /*d2a0*/  UIMAD UR5, UR10, UR8, URZ ;  /* 0x000000080a0572a4 */ /* 0x000fe2000f8e023f */
[----:B------:R-:W-:Y:S01]  /*d2b0*/  F2FP.F16.F32.PACK_AB R27, R27, R30 ;  /* 0x0000001e1b1b723e */ /* 0x000fe200000000ff */
[----:B------:R-:W-:Y:S01]  /*d2c0*/  UIMAD.WIDE.U32 UR6, UR40, UR8, URZ ;  /* 0x00000008280672a5 */ /* 0x000fe2000f8e003f */
[----:B------:R-:W-:Y:S01]  /*d2d0*/  F2FP.F16.F32.PACK_AB R34, R37, R36 ;  /* 0x000000242522723e */ /* 0x000fe200000000ff */
[----:B------:R-:W-:Y:S01]  /*d2e0*/  UIMAD UR5, UR40, UR9, UR5 ;  /* 0x00000009280572a4 */ /* 0x000fe2000f8e0205 */
[----:B------:R-:W-:-:S02]  /*d2f0*/  F2FP.F16.F32.PACK_AB R144, R145, R144 ;  /* 0x000000909190723e */ /* 0x000fc400000000ff */
[----:B------:R-:W-:Y:S01]  /*d300*/  ULDC.64 UR8, c[0x0][0xb98] ;  /* 0x0002e60000087ab9 */ /* 0x000fe20000000a00 */
[----:B------:R-:W-:Y:S01]  /*d310*/  UIADD3 UR7, UR7, UR5, URZ ;  /* 0x0000000507077290 */ /* 0x000fe2000fffe03f */
[----:B------:R-:W-:Y:S01]  /*d320*/  F2FP.F16.F32.PACK_AB R145, R178, R177 ;  /* 0x000000b1b291723e */ /* 0x000fe200000000ff */
[----:B------:R-:W-:Y:S02]  /*d330*/  UIMAD UR5, UR12, UR8, URZ ;  /* 0x000000080c0572a4 */ /* 0x000fe4000f8e023f */
[----:B------:R-:W-:Y:S02]  /*d340*/  UIMAD.WIDE.U32 UR6, UR42, UR8, UR6 ;  /* 0x000000082a0672a5 */ /* 0x000fe4000f8e0006 */
[----:B------:R-:W-:-:S03]  /*d350*/  UIMAD UR5, UR42, UR9, UR5 ;  /* 0x000000092a0572a4 */ /* 0x000fc6000f8e0205 */
[----:B------:R-:W-:Y:S01]  /*d360*/  ULDC.64 UR8, c[0x0][0xae8] ;  /* 0x0002ba0000087ab9 */ /* 0x000fe20000000a00 */
[----:B------:R-:W-:Y:S02]  /*d370*/  MOV R170, R176 ;  /* 0x000000b000aa7202 */ /* 0x000fe40000000f00 */
[----:B0-----:R-:W-:-:S03]  /*d380*/  MOV R171, R7 ;  /* 0x0000000700ab7202 */ /* 0x001fc60000000f00 */
[----:B------:R-:W-:-:S04]  /*d390*/  IMAD.WIDE R6, R209, 0x2, R170 ;  /* 0x00000002d1067825 */ /* 0x000fc800078e02aa */
[----:B------:R-:W-:Y:S01]  /*d3a0*/  IMAD.WIDE R170, R9, 0x2, R170 ;  /* 0x0000000209aa7825 */ /* 0x000fe200078e02aa */
[C---:B------:R-:W-:Y:S02]  /*d3b0*/  IADD3 R11, P3, R6.reuse, 0xc060, RZ ;  /* 0x0000c060060b7810 */ /* 0x040fe40007f7e0ff */
[C---:B------:R-:W-:Y:S02]  /*d3c0*/  LOP3.LUT R173, R6.reuse, 0x380, RZ, 0xc0, !PT ;  /* 0x0000038006ad7812 */ /* 0x040fe400078ec0ff */
[----:B------:R-:W-:Y:S01]  /*d3d0*/  LOP3.LUT R8, R11, 0x380, RZ, 0xc0, !PT ;  /* 0x000003800b087812 */ /* 0x000fe200078ec0ff */
[----:B------:R-:W-:Y:S01]  /*d3e0*/  IMAD.X R9, RZ, RZ, R7, P3 ;  /* 0x000000ffff097224 */ /* 0x000fe200018e0607 */
[----:B------:R-:W-:Y:S02]  /*d3f0*/  IADD3 R131, P4, R6, 0xc040, RZ ;  /* 0x0000c04006837810 */ /* 0x000fe40007f9e0ff */
[----:B------:R-:W-:Y:S02]  /*d400*/  SHF.R.U64 R8, R8, 0x3, RZ ;  /* 0x0000000308087819 */ /* 0x000fe400000012ff */
[----:B------:R-:W-:-:S02]  /*d410*/  IADD3 R12, P5, R6, 0xc020, RZ ;  /* 0x0000c020060c7810 */ /* 0x000fc40007fbe0ff */
[C---:B------:R-:W-:Y:S02]  /*d420*/  IADD3 R127, P6, R6.reuse, 0xc000, RZ ;  /* 0x0000c000067f7810 */ /* 0x040fe40007fde0ff */
[C---:B------:R-:W-:Y:S01]  /*d430*/  IADD3 R123, P0, R6.reuse, 0x8060, RZ ;  /* 0x00008060067b7810 */ /* 0x040fe20007f1e0ff */
[--C-:B------:R-:W-:Y:S01]  /*d440*/  IMAD.X R13, RZ, RZ, R7.reuse, P5 ;  /* 0x000000ffff0d7224 */ /* 0x100fe200028e0607 */
[C---:B------:R-:W-:Y:S01]  /*d450*/  IADD3 R21, P1, R6.reuse, 0x20, RZ ;  /* 0x0000002006157810 */ /* 0x040fe20007f3e0ff */
[--C-:B------:R-:W-:Y:S01]  /*d460*/  IMAD.X R15, RZ, RZ, R7.reuse, P6 ;  /* 0x000000ffff0f7224 */ /* 0x100fe200030e0607 */
        /* <DEDUP_REMOVED lines=21> */
[----:B------:R-:W-:Y:S01]  /*d5c0*/  LOP3.LUT R172, R173, R6, RZ, 0x3c, !PT ;  /* 0x00000006adac7212 */ /* 0x000fe200078e3cff */
[--C-:B------:R-:W-:Y:S01]  /*d5d0*/  IMAD.X R147, RZ, RZ, R7.reuse, P2 ;  /* 0x000000ffff937224 */ /* 0x100fe200010e0607 */
[----:B------:R-:W-:Y:S01]  /*d5e0*/  LOP3.LUT R6, R127, 0x380, RZ, 0xc0, !PT ;  /* 0x000003807f067812 */ /* 0x000fe200078ec0ff */
[--C-:B------:R-:W-:Y:S01]  /*d5f0*/  IMAD.X R169, RZ, RZ, R7.reuse, P3 ;  /* 0x000000ffffa97224 */ /* 0x100fe200018e0607 */
[----:B------:R-:W-:Y:S01]  /*d600*/  LOP3.LUT R2, R123, 0x380, RZ, 0xc0, !PT ;  /* 0x000003807b027812 */ /* 0x000fe200078ec0ff */
[----:B------:R-:W-:Y:S01]  /*d610*/  IMAD.MOV.U32 R173, RZ, RZ, R7 ;  /* 0x000000ffffad7224 */ /* 0x000fe200078e0007 */
[----:B------:R-:W-:-:S02]  /*d620*/  SHF.R.U64 R6, R6, 0x3, RZ ;  /* 0x0000000306067819 */ /* 0x000fc400000012ff */
[----:B------:R-:W-:Y:S02]  /*d630*/  LOP3.LUT R7, R12, 0x380, RZ, 0xc0, !PT ;  /* 0x000003800c077812 */ /* 0x000fe400078ec0ff */
[----:B------:R-:W-:Y:S02]  /*d640*/  LOP3.LUT R14, R6, R127, RZ, 0x3c, !PT ;  /* 0x0000007f060e7212 */ /* 0x000fe400078e3cff */
[----:B------:R-:W-:Y:S02]  /*d650*/  LOP3.LUT R6, R115, 0x380, RZ, 0xc0, !PT ;  /* 0x0000038073067812 */ /* 0x000fe400078ec0ff */
[----:B------:R-:W-:Y:S02]  /*d660*/  SHF.R.U64 R7, R7, 0x3, RZ ;  /* 0x0000000307077819 */ /* 0x000fe400000012ff */
[----:B------:R-:W-:Y:S02]  /*d670*/  SHF.R.U64 R6, R6, 0x3, RZ ;  /* 0x0000000306067819 */ /* 0x000fe400000012ff */
[----:B------:R-:W-:-:S02]  /*d680*/  MOV R173, R172 ;  /* 0x000000ac00ad7202 */ /* 0x000fc40000000f00 */
[----:B------:R-:W-:Y:S01]  /*d690*/  LOP3.LUT R158, R6, R115, RZ, 0x3c, !PT ;  /* 0x00000073069e7212 */ /* 0x000fe200078e3cff */
[----:B------:R-:W0:Y:S01]  /*d6a0*/  LDC R172, c[0x0][0xbe8] ;  /* 0x0002fa00ffac7b82 */ /* 0x000e220000000800 */
[----:B------:R-:W-:Y:S01]  /*d6b0*/  IADD3 R115, P2, R170, 0x7000, RZ ;  /* 0x00007000aa737810 */ /* 0x000fe20007f5e0ff */
[----:B------:R1:W-:Y:S01]  /*d6c0*/  STSM.16.M88.4 [R173], R24 ;  /* 0x00000018ad007844 */ /* 0x0003e20000000200 */
[----:B------:R-:W-:Y:S02]  /*d6d0*/  LOP3.LUT R12, R7, R12, RZ, 0x3c, !PT ;  /* 0x0000000c070c7212 */ /* 0x000fe400078e3cff */
[----:B------:R-:W-:Y:S02]  /*d6e0*/  LOP3.LUT R114, R115, 0x380, RZ, 0xc0, !PT ;  /* 0x0000038073727812 */ /* 0x000fe400078ec0ff */
[----:B------:R-:W-:Y:S02]  /*d6f0*/  LOP3.LUT R7, R20, 0x380, RZ, 0xc0, !PT ;  /* 0x0000038014077812 */ /* 0x000fe400078ec0ff */
[----:B------:R-:W-:-:S02]  /*d700*/  SHF.R.U64 R114, R114, 0x3, RZ ;  /* 0x0000000372727819 */ /* 0x000fc400000012ff */
[----:B------:R-:W-:Y:S02]  /*d710*/  SHF.R.U64 R7, R7, 0x3, RZ ;  /* 0x0000000307077819 */ /* 0x000fe400000012ff */
[----:B------:R-:W-:Y:S01]  /*d720*/  LOP3.LUT R114, R114, R115, RZ, 0x3c, !PT ;  /* 0x0000007372727212 */ /* 0x000fe200078e3cff */
[----:B------:R-:W-:Y:S01]  /*d730*/  IMAD.X R115, RZ, RZ, R171, P2 ;  /* 0x000000ffff737224 */ /* 0x000fe200010e06ab */
[----:B------:R-:W-:Y:S02]  /*d740*/  IADD3 R143, P2, R170, 0xe000, RZ ;  /* 0x0000e000aa8f7810 */ /* 0x000fe40007f5e0ff */
[----:B------:R-:W-:Y:S02]  /*d750*/  LOP3.LUT R156, R7, R20, RZ, 0x3c, !PT ;  /* 0x00000014079c7212 */ /* 0x000fe400078e3cff */
[----:B------:R-:W-:Y:S02]  /*d760*/  LOP3.LUT R7, R16, 0x380, RZ, 0xc0, !PT ;  /* 0x0000038010077812 */ /* 0x000fe400078ec0ff */
[----:B------:R-:W-:-:S02]  /*d770*/  LOP3.LUT R142, R143, 0x380, RZ, 0xc0, !PT ;  /* 0x000003808f8e7812 */ /* 0x000fc400078ec0ff */
[----:B------:R-:W-:Y:S02]  /*d780*/  SHF.R.U64 R2, R2, 0x3, RZ ;  /* 0x0000000302027819 */ /* 0x000fe400000012ff */
[----:B------:R-:W-:Y:S02]  /*d790*/  LOP3.LUT R6, R107, 0x380, RZ, 0xc0, !PT ;  /* 0x000003806b067812 */ /* 0x000fe400078ec0ff */
[----:B------:R-:W-:Y:S02]  /*d7a0*/  SHF.R.U64 R7, R7, 0x3, RZ ;  /* 0x0000000307077819 */ /* 0x000fe400000012ff */
[----:B------:R-:W-:Y:S02]  /*d7b0*/  SHF.R.U64 R142, R142, 0x3, RZ ;  /* 0x000000038e8e7819 */ /* 0x000fe400000012ff */
[----:B------:R-:W-:Y:S02]  /*d7c0*/  LOP3.LUT R150, R2, R123, RZ, 0x3c, !PT ;  /* 0x0000007b02967212 */ /* 0x000fe400078e3cff */
[----:B------:R-:W-:-:S02]  /*d7d0*/  SHF.R.U64 R6, R6, 0x3, RZ ;  /* 0x0000000306067819 */ /* 0x000fc400000012ff */
[----:B------:R-:W-:Y:S02]  /*d7e0*/  LOP3.LUT R164, R7, R16, RZ, 0x3c, !PT ;  /* 0x0000001007a47212 */ /* 0x000fe400078e3cff */
[----:B------:R-:W-:Y:S02]  /*d7f0*/  LOP3.LUT R2, R21, 0x380, RZ, 0xc0, !PT ;  /* 0x0000038015027812 */ /* 0x000fe400078ec0ff */
[----:B------:R-:W-:Y:S02]  /*d800*/  IADD3 R7, P3, R170, 0x1000, RZ ;  /* 0x00001000aa077810 */ /* 0x000fe40007f7e0ff */
[----:B------:R-:W-:Y:S01]  /*d810*/  LOP3.LUT R142, R142, R143, RZ, 0x3c, !PT ;  /* 0x0000008f8e8e7212 */ /* 0x000fe200078e3cff */
[----:B------:R-:W-:Y:S01]  /*d820*/  IMAD.X R143, RZ, RZ, R171, P2 ;  /* 0x000000ffff8f7224 */ /* 0x000fe200010e06ab */
[----:B0-----:R-:W-:Y:S02]  /*d830*/  ISETP.NE.AND P2, PT, R172, 0x1, PT ;  /* 0x00000001ac00780c */ /* 0x001fe40003f45270 */
[----:B------:R-:W-:-:S02]  /*d840*/  LOP3.LUT R166, R6, R107, RZ, 0x3c, !PT ;  /* 0x0000006b06a67212 */ /* 0x000fc400078e3cff */
[----:B------:R-:W-:Y:S02]  /*d850*/  SHF.R.U64 R2, R2, 0x3, RZ ;  /* 0x0000000302027819 */ /* 0x000fe400000012ff */
[----:B------:R-:W-:Y:S02]  /*d860*/  LOP3.LUT R6, R7, 0x380, RZ, 0xc0, !PT ;  /* 0x0000038007067812 */ /* 0x000fe400078ec0ff */
[----:B------:R-:W-:Y:S02]  /*d870*/  LOP3.LUT R98, R119, 0x380, RZ, 0xc0, !PT ;  /* 0x0000038077627812 */ /* 0x000fe400078ec0ff */
[----:B------:R-:W-:Y:S02]  /*d880*/  LOP3.LUT R152, R2, R21, RZ, 0x3c, !PT ;  /* 0x0000001502987212 */ /* 0x000fe400078e3cff */
[----:B------:R-:W-:Y:S01]  /*d890*/  SHF.R.U64 R6, R6, 0x3, RZ ;  /* 0x0000000306067819 */ /* 0x000fe200000012ff */
[----:B------:R-:W0:Y:S01]  /*d8a0*/  @P2 LDC R38, c[0x0][0xbf0] ;  /* 0x0002fc00ff262b82 */ /* 0x000e220000000800 */
[----:B------:R-:W-:-:S02]  /*d8b0*/  SHF.R.U64 R98, R98, 0x3, RZ ;  /* 0x0000000362627819 */ /* 0x000fc400000012ff */
[----:B------:R-:W-:Y:S02]  /*d8c0*/  LOP3.LUT R2, R31, 0x380, RZ, 0xc0, !PT ;  /* 0x000003801f027812 */ /* 0x000fe400078ec0ff */
[----:B------:R-:W-:Y:S01]  /*d8d0*/  LOP3.LUT R6, R6, R7, RZ, 0x3c, !PT ;  /* 0x0000000706067212 */ /* 0x000fe200078e3cff */
[----:B------:R-:W-:Y:S01]  /*d8e0*/  IMAD.X R7, RZ, RZ, R171, P3 ;  /* 0x000000ffff077224 */ /* 0x000fe200018e06ab */
[----:B------:R-:W-:Y:S02]  /*d8f0*/  LOP3.LUT R154, R98, R119, RZ, 0x3c, !PT ;  /* 0x00000077629a7212 */ /* 0x000fe400078e3cff */
[----:B------:R-:W-:Y:S02]  /*d900*/  SHF.R.U64 R2, R2, 0x3, RZ ;  /* 0x0000000302027819 */ /* 0x000fe400000012ff */
[----:B------:R-:W-:Y:S02]  /*d910*/  IADD3 R119, P3, R170, 0x8000, RZ ;  /* 0x00008000aa777810 */ /* 0x000fe40007f7e0ff */
[----:B------:R-:W-:-:S02]  /*d920*/  MOV R150, R150 ;  /* 0x0000009600967202 */ /* 0x000fc40000000f00 */
[----:B------:R-:W2:Y:S01]  /*d930*/  @P2 LDC R151, c[0x0][0xbec] ;  /* 0x0002fb00ff972b82 */ /* 0x000ea20000000800 */
[----:B------:R-:W-:Y:S02]  /*d940*/  LOP3.LUT R162, R2, R31, RZ, 0x3c, !PT ;  /* 0x0000001f02a27212 */ /* 0x000fe400078e3cff */
[----:B------:R-:W-:Y:S02]  /*d950*/  LOP3.LUT R20, R111, 0x380, RZ, 0xc0, !PT ;  /* 0x000003806f147812 */ /* 0x000fe400078ec0ff */
[----:B------:R-:W-:Y:S02]  /*d960*/  LOP3.LUT R16, R103, 0x380, RZ, 0xc0, !PT ;  /* 0x0000038067107812 */ /* 0x000fe400078ec0ff */
[----:B------:R-:W-:Y:S02]  /*d970*/  LOP3.LUT R2, R99, 0x380, RZ, 0xc0, !PT ;  /* 0x0000038063027812 */ /* 0x000fe400078ec0ff */
[----:B------:R-:W-:Y:S02]  /*d980*/  LOP3.LUT R118, R119, 0x380, RZ, 0xc0, !PT ;  /* 0x0000038077767812 */ /* 0x000fe400078ec0ff */
[----:B------:R-:W-:-:S02]  /*d990*/  SHF.R.U64 R20, R20, 0x3, RZ ;  /* 0x0000000314147819 */ /* 0x000fc400000012ff */
[----:B------:R-:W-:Y:S02]  /*d9a0*/  SHF.R.U64 R16, R16, 0x3, RZ ;  /* 0x0000000310107819 */ /* 0x000fe400000012ff */
[----:B------:R-:W-:Y:S02]  /*d9b0*/  SHF.R.U64 R2, R2, 0x3, RZ ;  /* 0x0000000302027819 */ /* 0x000fe400000012ff */
[----:B------:R-:W-:Y:S02]  /*d9c0*/  SHF.R.U64 R118, R118, 0x3, RZ ;  /* 0x0000000376767819 */ /* 0x000fe400000012ff */
[----:B------:R-:W-:Y:S02]  /*d9d0*/  LOP3.LUT R160, R20, R111, RZ, 0x3c, !PT ;  /* 0x0000006f14a07212 */ /* 0x000fe400078e3cff */
[----:B------:R-:W-:Y:S02]  /*d9e0*/  LOP3.LUT R146, R16, R103, RZ, 0x3c, !PT ;  /* 0x0000006710927212 */ /* 0x000fe400078e3cff */
[----:B------:R-:W-:-:S02]  /*d9f0*/  LOP3.LUT R168, R2, R99, RZ, 0x3c, !PT ;  /* 0x0000006302a87212 */ /* 0x000fc400078e3cff */
[----:B------:R-:W-:Y:S01]  /*da00*/  LOP3.LUT R118, R118, R119, RZ, 0x3c, !PT ;  /* 0x0000007776767212 */ /* 0x000fe200078e3cff */
[----:B------:R-:W-:Y:S01]  /*da10*/  IMAD.X R119, RZ, RZ, R171, P3 ;  /* 0x000000ffff777224 */ /* 0x000fe200018e06ab */
[C---:B------:R-:W-:Y:S02]  /*da20*/  IADD3 R21, P4, R170.reuse, 0x2000, RZ ;  /* 0x00002000aa157810 */ /* 0x040fe40007f9e0ff */
[C---:B------:R-:W-:Y:S02]  /*da30*/  IADD3 R99, P5, R170.reuse, 0x3000, RZ ;  /* 0x00003000aa637810 */ /* 0x040fe40007fbe0ff */
[C---:B------:R-:W-:Y:S02]  /*da40*/  IADD3 R103, P6, R170.reuse, 0x4000, RZ ;  /* 0x00004000aa677810 */ /* 0x040fe40007fde0ff */
[C---:B------:R-:W-:Y:S02]  /*da50*/  IADD3 R107, P0, R170.reuse, 0x5000, RZ ;  /* 0x00005000aa6b7810 */ /* 0x040fe40007f1e0ff */
[----:B------:R-:W-:-:S02]  /*da60*/  IADD3 R111, P1, R170, 0x6000, RZ ;  /* 0x00006000aa6f7810 */ /* 0x000fc40007f3e0ff */
[----:B------:R-:W-:Y:S02]  /*da70*/  IADD3 R215, P3, R170, 0xf000, RZ ;  /* 0x0000f000aad77810 */ /* 0x000fe40007f7e0ff */
[----:B------:R-:W-:Y:S02]  /*da80*/  LOP3.LUT R10, R131, 0x380, RZ, 0xc0, !PT ;  /* 0x00000380830a7812 */ /* 0x000fe400078ec0ff */
[----:B------:R-:W-:Y:S01]  /*da90*/  LOP3.LUT R20, R21, 0x380, RZ, 0xc0, !PT ;  /* 0x0000038015147812 */ /* 0x000fe200078ec0ff */
[----:B------:R-:W-:Y:S01]  /*daa0*/  IMAD.X R31, RZ, RZ, R171, P3 ;  /* 0x000000ffff1f7224 */ /* 0x000fe200018e06ab */
[----:B------:R-:W-:Y:S02]  /*dab0*/  LOP3.LUT R98, R99, 0x380, RZ, 0xc0, !PT ;  /* 0x0000038063627812 */ /* 0x000fe400078ec0ff */
[----:B------:R-:W-:Y:S02]  /*dac0*/  LOP3.LUT R102, R103, 0x380, RZ, 0xc0, !PT ;  /* 0x0000038067667812 */ /* 0x000fe400078ec0ff */
[----:B------:R-:W-:-:S02]  /*dad0*/  LOP3.LUT R106, R107, 0x380, RZ, 0xc0, !PT ;  /* 0x000003806b6a7812 */ /* 0x000fc400078ec0ff */
[----:B------:R-:W-:Y:S02]  /*dae0*/  LOP3.LUT R110, R111, 0x380, RZ, 0xc0, !PT ;  /* 0x000003806f6e7812 */ /* 0x000fe400078ec0ff */
[----:B------:R-:W-:Y:S02]  /*daf0*/  LOP3.LUT R2, R215, 0x380, RZ, 0xc0, !PT ;  /* 0x00000380d7027812 */ /* 0x000fe400078ec0ff */
[----:B------:R-:W-:Y:S02]  /*db00*/  SHF.R.U64 R10, R10, 0x3, RZ ;  /* 0x000000030a0a7819 */ /* 0x000fe400000012ff */
[----:B------:R-:W-:Y:S02]  /*db10*/  LOP3.LUT R29, R170, 0x380, RZ, 0xc0, !PT ;  /* 0x00000380aa1d7812 */ /* 0x000fe400078ec0ff */
[----:B------:R-:W-:Y:S02]  /*db20*/  MOV R40, R8 ;  /* 0x0000000800287202 */ /* 0x000fe40000000f00 */
[----:B------:R-:W-:Y:S01]  /*db30*/  F2FP.F16.F32.PACK_AB R9, R43, R42 ;  /* 0x0000002a2b09723e */ /* 0x000fe200000000ff */
[----:B------:R-:W-:Y:S01]  /*db40*/  VIADD R42, R22, UR43 ;  /* 0x0000002b162a7c36 */ /* 0x000fe20008000000 */
[----:B------:R-:W-:-:S02]  /*db50*/  SHF.R.U64 R20, R20, 0x3, RZ ;  /* 0x0000000314147819 */ /* 0x000fc400000012ff */
[----:B------:R-:W-:Y:S01]  /*db60*/  SHF.R.U64 R98, R98, 0x3, RZ ;  /* 0x0000000362627819 */ /* 0x000fe200000012ff */
[----:B--2---:R-:W-:Y:S01]  /*db70*/  @P2 IMAD.HI.U32 R37, R42, R151, RZ ;  /* 0x000000972a252227 */ /* 0x004fe200078e00ff */
[----:B------:R-:W-:Y:S02]  /*db80*/  SHF.R.U64 R102, R102, 0x3, RZ ;  /* 0x0000000366667819 */ /* 0x000fe400000012ff */
[----:B------:R-:W-:Y:S01]  /*db90*/  SHF.R.U64 R106, R106, 0x3, RZ ;  /* 0x000000036a6a7819 */ /* 0x000fe200000012ff */
[----:B------:R-:W-:Y:S01]  /*dba0*/  IMAD.MOV.U32 R36, RZ, RZ, R42 ;  /* 0x000000ffff247224 */ /* 0x000fe200078e002a */
[----:B------:R-:W-:Y:S02]  /*dbb0*/  SHF.R.U64 R110, R110, 0x3, RZ ;  /* 0x000000036e6e7819 */ /* 0x000fe400000012ff */
[----:B------:R-:W-:Y:S02]  /*dbc0*/  SHF.R.U64 R2, R2, 0x3, RZ ;  /* 0x0000000302027819 */ /* 0x000fe400000012ff */
[----:B------:R-:W-:-:S02]  /*dbd0*/  LOP3.LUT R10, R10, R131, RZ, 0x3c, !PT ;  /* 0x000000830a0a7212 */ /* 0x000fc400078e3cff */
[----:B------:R-:W-:Y:S02]  /*dbe0*/  SHF.R.U64 R29, R29, 0x3, RZ ;  /* 0x000000031d1d7819 */ /* 0x000fe400000012ff */
        /* <DEDUP_REMOVED lines=10> */
[----:B------:R-:W-:-:S02]  /*dc90*/  LOP3.LUT R30, R2, R215, RZ, 0x3c, !PT ;  /* 0x000000d7021e7212 */ /* 0x000fc400078e3cff */
[C---:B------:R-:W-:Y:S02]  /*dca0*/  IADD3 R123, P4, R170.reuse, 0x9000, RZ ;  /* 0x00009000aa7b7810 */ /* 0x040fe40007f9e0ff */
[C---:B------:R-:W-:Y:S02]  /*dcb0*/  IADD3 R127, P5, R170.reuse, 0xa000, RZ ;  /* 0x0000a000aa7f7810 */ /* 0x040fe40007fbe0ff */
[C---:B------:R-:W-:Y:S02]  /*dcc0*/  IADD3 R131, P6, R170.reuse, 0xb000, RZ ;  /* 0x0000b000aa837810 */ /* 0x040fe40007fde0ff */
[C---:B------:R-:W-:Y:S02]  /*dcd0*/  IADD3 R135, P0, R170.reuse, 0xc000, RZ ;  /* 0x0000c000aa877810 */ /* 0x040fe40007f1e0ff */
[----:B------:R-:W-:Y:S02]  /*dce0*/  IADD3 R139, P1, R170, 0xd000, RZ ;  /* 0x0000d000aa8b7810 */ /* 0x000fe40007f3e0ff */
[----:B------:R-:W-:Y:S01]  /*dcf0*/  LOP3.LUT R28, R29, R170, RZ, 0x3c, !PT ;  /* 0x000000aa1d1c7212 */ /* 0x000fe200078e3cff */
[----:B------:R-:W-:Y:S01]  /*dd00*/  IMAD.MOV.U32 R29, RZ, RZ, R171 ;  /* 0x000000ffff1d7224 */ /* 0x000fe200078e00ab */
[----:B------:R-:W-:-:S02]  /*dd10*/  MOV R2, R10 ;  /* 0x0000000a00027202 */ /* 0x000fc40000000f00 */
[----:B------:R-:W-:Y:S02]  /*dd20*/  MOV R152, R152 ;  /* 0x0000009800987202 */ /* 0x000fe40000000f00 */
[----:B------:R-:W-:Y:S02]  /*dd30*/  MOV R16, R12 ;  /* 0x0000000c00107202 */ /* 0x000fe40000000f00 */
[----:B------:R-:W-:Y:S01]  /*dd40*/  MOV R170, R14 ;  /* 0x0000000e00aa7202 */ /* 0x000fe20000000f00 */
[----:B------:R-:W-:Y:S01]  /*dd50*/  STSM.16.M88.4 [R152], R32 ;  /* 0x0000002098007844 */ /* 0x000fe20000000200 */
[----:B------:R-:W-:Y:S02]  /*dd60*/  MOV R162, R162 ;  /* 0x000000a200a27202 */ /* 0x000fe40000000f00 */
[----:B------:R-:W-:Y:S02]  /*dd70*/  F2FP.F16.F32.PACK_AB R8, R41, R180 ;  /* 0x000000b42908723e */ /* 0x000fe400000000ff */
[----:B------:R-:W-:-:S02]  /*dd80*/  F2FP.F16.F32.PACK_AB R10, R45, R181 ;  /* 0x000000b52d0a723e */ /* 0x000fc400000000ff */
[----:B------:R-:W-:Y:S02]  /*dd90*/  F2FP.F16.F32.PACK_AB R11, R47, R46 ;  /* 0x0000002e2f0b723e */ /* 0x000fe400000000ff */
[----:B------:R-:W-:Y:S02]  /*dda0*/  MOV R168, R168 ;  /* 0x000000a800a87202 */ /* 0x000fe40000000f00 */
[----:B------:R-:W-:Y:S01]  /*ddb0*/  F2FP.F16.F32.PACK_AB R12, R49, R182 ;  /* 0x000000b6310c723e */ /* 0x000fe200000000ff */
[----:B------:R2:W-:Y:S01]  /*ddc0*/  STSM.16.M88.4 [R162], R8 ;  /* 0x00000008a2007844 */ /* 0x0005e20000000200 */
[----:B------:R-:W-:Y:S02]  /*ddd0*/  F2FP.F16.F32.PACK_AB R13, R51, R50 ;  /* 0x00000032330d723e */ /* 0x000fe400000000ff */
[----:B------:R-:W-:Y:S02]  /*dde0*/  F2FP.F16.F32.PACK_AB R14, R53, R183 ;  /* 0x000000b7350e723e */ /* 0x000fe400000000ff */
[----:B------:R-:W-:-:S02]  /*ddf0*/  F2FP.F16.F32.PACK_AB R15, R55, R54 ;  /* 0x00000036370f723e */ /* 0x000fc400000000ff */
[----:B------:R-:W-:Y:S02]  /*de00*/  MOV R146, R146 ;  /* 0x0000009200927202 */ /* 0x000fe40000000f00 */
[----:B-1----:R-:W-:Y:S01]  /*de10*/  F2FP.F16.F32.PACK_AB R24, R57, R184 ;  /* 0x000000b83918723e */ /* 0x002fe200000000ff */
[----:B------:R1:W-:Y:S01]  /*de20*/  STSM.16.M88.4 [R168], R12 ;  /* 0x0000000ca8007844 */ /* 0x0003e20000000200 */
[----:B------:R-:W-:Y:S02]  /*de30*/  F2FP.F16.F32.PACK_AB R25, R59, R58 ;  /* 0x0000003a3b19723e */ /* 0x000fe400000000ff */
[----:B------:R-:W-:Y:S02]  /*de40*/  F2FP.F16.F32.PACK_AB R26, R61, R185 ;  /* 0x000000b93d1a723e */ /* 0x000fe400000000ff */
[----:B------:R-:W-:Y:S02]  /*de50*/  F2FP.F16.F32.PACK_AB R27, R63, R62 ;  /* 0x0000003e3f1b723e */ /* 0x000fe400000000ff */
[----:B0-----:R-:W-:-:S02]  /*de60*/  @P2 SHF.R.U32.HI R36, RZ, R38, R37 ;  /* 0x00000026ff242219 */ /* 0x001fc40000011625 */
[----:B------:R-:W-:Y:S01]  /*de70*/  LOP3.LUT R134, R135, 0x380, RZ, 0xc0, !PT ;  /* 0x0000038087867812 */ /* 0x000fe200078ec0ff */
[----:B------:R0:W-:Y:S01]  /*de80*/  STSM.16.M88.4 [R146], R24 ;  /* 0x0000001892007844 */ /* 0x0001e20000000200 */
[----:B------:R-:W-:Y:S01]  /*de90*/  MOV R166, R166 ;  /* 0x000000a600a67202 */ /* 0x000fe20000000f00 */
[----:B------:R-:W-:Y:S01]  /*dea0*/  IMAD.MOV R37, RZ, RZ, -R36 ;  /* 0x000000ffff257224 */ /* 0x000fe200078e0a24 */
[----:B--2---:R-:W-:Y:S02]  /*deb0*/  F2FP.F16.F32.PACK_AB R8, R65, R186 ;  /* 0x000000ba4108723e */ /* 0x004fe400000000ff */
[----:B------:R-:W-:Y:S01]  /*dec0*/  F2FP.F16.F32.PACK_AB R9, R67, R66 ;  /* 0x000000424309723e */ /* 0x000fe200000000ff */
[----:B------:R-:W-:Y:S01]  /*ded0*/  IMAD R37, R172, R37, R42 ;  /* 0x00000025ac257224 */ /* 0x000fe200078e022a */
        /* <DEDUP_REMOVED lines=8> */
[----:B------:R-:W-:-:S02]  /*df60*/  SHF.R.U64 R134, R134, 0x3, RZ ;  /* 0x0000000386867819 */ /* 0x000fc400000012ff */
[----:B------:R-:W-:Y:S01]  /*df70*/  MOV R160, R160 ;  /* 0x000000a000a07202 */ /* 0x000fe20000000f00 */
[----:B------:R2:W-:Y:S01]  /*df80*/  STSM.16.M88.4 [R164], R12 ;  /* 0x0000000ca4007844 */ /* 0x0005e20000000200 */
[----:B0-----:R-:W-:Y:S02]  /*df90*/  F2FP.F16.F32.PACK_AB R24, R81, R190 ;  /* 0x000000be5118723e */ /* 0x001fe400000000ff */
[----:B------:R-:W-:Y:S02]  /*dfa0*/  F2FP.F16.F32.PACK_AB R25, R83, R82 ;  /* 0x000000525319723e */ /* 0x000fe400000000ff */
[----:B------:R-:W-:Y:S02]  /*dfb0*/  F2FP.F16.F32.PACK_AB R26, R85, R191 ;  /* 0x000000bf551a723e */ /* 0x000fe400000000ff */
[----:B------:R-:W-:Y:S02]  /*dfc0*/  F2FP.F16.F32.PACK_AB R27, R87, R86 ;  /* 0x00000056571b723e */ /* 0x000fe400000000ff */
[----:B------:R-:W-:Y:S01]  /*dfd0*/  LOP3.LUT R134, R134, R135, RZ, 0x3c, !PT ;  /* 0x0000008786867212 */ /* 0x000fe200078e3cff */
[----:B------:R-:W-:Y:S01]  /*dfe0*/  IMAD.X R135, RZ, RZ, R171, P0 ;  /* 0x000000ffff877224 */ /* 0x000fe200000e06ab */
[----:B-1----:R-:W-:Y:S01]  /*dff0*/  F2FP.F16.F32.PACK_AB R9, R44, R5 ;  /* 0x000000052c09723e */ /* 0x002fe200000000ff */
[----:B------:R0:W-:Y:S01]  /*e000*/  STSM.16.M88.4 [R160], R24 ;  /* 0x00000018a0007844 */ /* 0x0001e20000000200 */
[----:B------:R-:W-:-:S02]  /*e010*/  SHF.R.S32.HI R5, RZ, 0x1f, R37 ;  /* 0x0000001fff057819 */ /* 0x000fc40000011425 */
[----:B------:R-:W-:Y:S01]  /*e020*/  MOV R158, R158 ;  /* 0x0000009e009e7202 */ /* 0x000fe20000000f00 */
[----:B--2---:R-:W-:Y:S01]  /*e030*/  IMAD.U32 R13, RZ, RZ, UR5 ;  /* 0x00000005ff0d7e24 */ /* 0x004fe2000f8e00ff */
[----:B------:R-:W-:Y:S01]  /*e040*/  SHF.R.S32.HI R12, RZ, 0x1f, R36 ;  /* 0x0000001fff0c7819 */ /* 0x000fe20000011424 */
[----:B------:R-:W-:Y:S01]  /*e050*/  ULDC UR5, c[0x0][0xa88] ;  /* 0x0002a20000057ab9 */ /* 0x000fe20000000800 */
[----:B------:R-:W-:Y:S02]  /*e060*/  F2FP.F16.F32.PACK_AB R32, R89, R192 ;  /* 0x000000c05920723e */ /* 0x000fe400000000ff */
[----:B------:R-:W-:Y:S02]  /*e070*/  F2FP.F16.F32.PACK_AB R33, R91, R90 ;  /* 0x0000005a5b21723e */ /* 0x000fe400000000ff */
[----:B------:R-:W-:Y:S02]  /*e080*/  F2FP.F16.F32.PACK_AB R34, R93, R193 ;  /* 0x000000c15d22723e */ /* 0x000fe400000000ff */
[----:B------:R-:W-:-:S02]  /*e090*/  F2FP.F16.F32.PACK_AB R35, R95, R94 ;  /* 0x0000005e5f23723e */ /* 0x000fc400000000ff */
[----:B------:R-:W-:Y:S01]  /*e0a0*/  MOV R156, R156 ;  /* 0x0000009c009c7202 */ /* 0x000fe20000000f00 */
[----:B0-----:R-:W-:Y:S01]  /*e0b0*/  VIADD R26, R208, UR43 ;  /* 0x0000002bd01a7c36 */ /* 0x001fe20008000000 */
[----:B------:R-:W-:Y:S01]  /*e0c0*/  IADD3 R24, P0, R36, UR6, RZ ;  /* 0x0000000624187c10 */ /* 0x000fe2000ff1e0ff */
[----:B------:R0:W-:Y:S01]  /*e0d0*/  STSM.16.M88.4 [R158], R32 ;  /* 0x000000209e007844 */ /* 0x0001e20000000200 */
[----:B------:R-:W-:Y:S02]  /*e0e0*/  F2FP.F16.F32.PACK_AB R8, R97, R194 ;  /* 0x000000c26108723e */ /* 0x000fe400000000ff */
[----:B------:R-:W-:Y:S01]  /*e0f0*/  IADD3.X R25, R12, UR7, R13, P0, !PT ;  /* 0x000000070c197c10 */ /* 0x000fe200087fe40d */
[----:B------:R-:W-:Y:S01]  /*e100*/  ULDC.64 UR6, c[0x0][0xb88] ;  /* 0x0002e20000067ab9 */ /* 0x000fe20000000a00 */
[----:B------:R-:W-:Y:S01]  /*e110*/  F2FP.F16.F32.PACK_AB R10, R101, R195 ;  /* 0x000000c3650a723e */ /* 0x000fe200000000ff */
[----:B------:R-:W-:Y:S01]  /*e120*/  IMAD R12, R5, UR6, RZ ;  /* 0x00000006050c7c24 */ /* 0x000fe2000f8e02ff */
[----:B------:R-:W-:Y:S01]  /*e130*/  F2FP.F16.F32.PACK_AB R11, R52, R48 ;  /* 0x00000030340b723e */ /* 0x000fe200000000ff */
[----:B------:R-:W-:Y:S01]  /*e140*/  IMAD.WIDE.U32 R24, R37, UR6, R24 ;  /* 0x0000000625187c25 */ /* 0x000fe2000f8e0018 */
[----:B------:R-:W-:-:S02]  /*e150*/  LOP3.LUT R138, R139, 0x380, RZ, 0xc0, !PT ;  /* 0x000003808b8a7812 */ /* 0x000fc400078ec0ff */
[----:B------:R-:W-:Y:S01]  /*e160*/  LOP3.LUT P0, RZ, R206, 0x3, RZ, 0xc0, !PT ;  /* 0x00000003ceff7812 */ /* 0x000fe2000780c0ff */
[----:B------:R-:W-:Y:S01]  /*e170*/  IMAD R37, R37, UR7, R12 ;  /* 0x0000000725257c24 */ /* 0x000fe2000f8e020c */
[----:B------:R1:W-:Y:S01]  /*e180*/  STSM.16.M88.4 [R156], R8 ;  /* 0x000000089c007844 */ /* 0x0003e20000000200 */
[----:B------:R-:W-:Y:S01]  /*e190*/  ULDC.64 UR6, c[0x0][0xb50] ;  /* 0x0002d40000067ab9 */ /* 0x000fe20000000a00 */
[----:B------:R-:W-:Y:S01]  /*e1a0*/  SHF.R.U64 R138, R138, 0x3, RZ ;  /* 0x000000038a8a7819 */ /* 0x000fe200000012ff */
[----:B------:R-:W-:Y:S01]  /*e1b0*/  IMAD R5, R172, UR5, RZ ;  /* 0x00000005ac057c24 */ /* 0x000fe2000f8e02ff */
[----:B0-----:R-:W-:Y:S02]  /*e1c0*/  LEA R34, P3, R24, UR6, 0x2 ;  /* 0x0000000618227c11 */ /* 0x001fe4000f8610ff */
[----:B------:R-:W-:Y:S02]  /*e1d0*/  MOV R154, R154 ;  /* 0x0000009a009a7202 */ /* 0x000fe40000000f00 */
[----:B------:R-:W-:Y:S01]  /*e1e0*/  F2FP.F16.F32.PACK_AB R12, R105, R196 ;  /* 0x000000c4690c723e */ /* 0x000fe200000000ff */
[----:B------:R-:W-:Y:S01]  /*e1f0*/  SHFL.IDX PT, R42, R34, RZ, 0x1c1f ;  /* 0x001c1fff222a7589 */ /* 0x000fe200000e0000 */
[----:B------:R-:W-:-:S02]  /*e200*/  F2FP.F16.F32.PACK_AB R13, R60, R56 ;  /* 0x000000383c0d723e */ /* 0x000fc400000000ff */
[----:B------:R-:W-:Y:S01]  /*e210*/  F2FP.F16.F32.PACK_AB R14, R109, R197 ;  /* 0x000000c56d0e723e */ /* 0x000fe200000000ff */
[----:B------:R-:W-:Y:S01]  /*e220*/  SHFL.IDX PT, R52, R34, 0x1, 0x1c1f ;  /* 0x003c1f0022347f89 */ /* 0x000fe200000e0000 */
[----:B------:R-:W-:Y:S01]  /*e230*/  F2FP.F16.F32.PACK_AB R15, R68, R64 ;  /* 0x00000040440f723e */ /* 0x000fe200000000ff */
[----:B-1----:R-:W-:Y:S01]  /*e240*/  IMAD.IADD R9, R25, 0x1, R37 ;  /* 0x0000000119097824 */ /* 0x002fe200078e0225 */
[----:B------:R-:W-:Y:S01]  /*e250*/  LOP3.LUT R138, R138, R139, RZ, 0x3c, !PT ;  /* 0x0000008b8a8a7212 */ /* 0x000fe200078e3cff */
[----:B------:R-:W-:Y:S02]  /*e260*/  VIADD R8, R26, 0x8 ;  /* 0x000000081a087836 */ /* 0x000fe40000000000 */
[----:B------:R0:W-:Y:S01]  /*e270*/  STSM.16.M88.4 [R154], R12 ;  /* 0x0000000c9a007844 */ /* 0x0001e20000000200 */
[----:B------:R-:W-:Y:S01]  /*e280*/  IMAD.X R139, RZ, RZ, R171, P1 ;  /* 0x000000ffff8b7224 */ /* 0x000fe200008e06ab */
[----:B------:R-:W-:Y:S02]  /*e290*/  LEA.HI.X R35, R24, UR7, R9, 0x2, P3 ;  /* 0x0000000718237c11 */ /* 0x000fe400098f1409 */
[----:B------:R-:W-:-:S02]  /*e2a0*/  ISETP.GE.OR P1, PT, R26, R5, P0 ;  /* 0x000000051a00720c */ /* 0x000fc40000726670 */
[----:B------:R-:W-:Y:S01]  /*e2b0*/  ISETP.GE.OR P0, PT, R8, R5, P0 ;  /* 0x000000050800720c */ /* 0x000fe20000706670 */
[----:B------:R-:W1:Y:S01]  /*e2c0*/  SHFL.IDX PT, R43, R35, RZ, 0x1c1f ;  /* 0x001c1fff232b7589 */ /* 0x000e6200000e0000 */
[----:B------:R-:W-:Y:S02]  /*e2d0*/  F2FP.F16.F32.PACK_AB R8, R113, R198 ;  /* 0x000000c67108723e */ /* 0x000fe400000000ff */
[----:B------:R-:W-:Y:S01]  /*e2e0*/  F2FP.F16.F32.PACK_AB R9, R76, R72 ;  /* 0x000000484c09723e */ /* 0x000fe200000000ff */
[----:B------:R-:W2:Y:S01]  /*e2f0*/  SHFL.IDX PT, R53, R35, 0x1, 0x1c1f ;  /* 0x003c1f0023357f89 */ /* 0x000ea200000e0000 */
[----:B------:R-:W-:Y:S02]  /*e300*/  F2FP.F16.F32.PACK_AB R10, R117, R199 ;  /* 0x000000c7750a723e */ /* 0x000fe400000000ff */
[----:B------:R-:W-:Y:S02]  /*e310*/  F2FP.F16.F32.PACK_AB R11, R84, R80 ;  /* 0x00000050540b723e */ /* 0x000fe400000000ff */
[----:B0-----:R-:W-:-:S02]  /*e320*/  F2FP.F16.F32.PACK_AB R12, R121, R203 ;  /* 0x000000cb790c723e */ /* 0x001fc400000000ff */
[----:B------:R-:W-:Y:S01]  /*e330*/  F2FP.F16.F32.PACK_AB R13, R92, R88 ;  /* 0x000000585c0d723e */ /* 0x000fe200000000ff */
[----:B------:R0:W-:Y:S01]  /*e340*/  STSM.16.M88.4 [R150], R8 ;  /* 0x0000000896007844 */ /* 0x0001e20000000200 */
[----:B------:R-:W-:Y:S02]  /*e350*/  F2FP.F16.F32.PACK_AB R14, R125, R124 ;  /* 0x0000007c7d0e723e */ /* 0x000fe400000000ff */
[----:B------:R-:W-:Y:S02]  /*e360*/  F2FP.F16.F32.PACK_AB R15, R100, R96 ;  /* 0x00000060640f723e */ /* 0x000fe400000000ff */
[----:B------:R-:W-:Y:S02]  /*e370*/  F2FP.F16.F32.PACK_AB R24, R129, R204 ;  /* 0x000000cc8118723e */ /* 0x000fe400000000ff */
[----:B------:R-:W-:Y:S01]  /*e380*/  F2FP.F16.F32.PACK_AB R25, R108, R104 ;  /* 0x000000686c19723e */ /* 0x000fe200000000ff */
[----:B------:R-:W-:Y:S01]  /*e390*/  STSM.16.M88.4 [R170], R12 ;  /* 0x0000000caa007844 */ /* 0x000fe20000000200 */
[----:B------:R-:W-:-:S02]  /*e3a0*/  F2FP.F16.F32.PACK_AB R26, R133, R132 ;  /* 0x00000084851a723e */ /* 0x000fc400000000ff */
[----:B------:R-:W-:Y:S02]  /*e3b0*/  F2FP.F16.F32.PACK_AB R27, R116, R112 ;  /* 0x00000070741b723e */ /* 0x000fe400000000ff */
[----:B------:R-:W-:Y:S02]  /*e3c0*/  F2FP.F16.F32.PACK_AB R32, R137, R136 ;  /* 0x000000888920723e */ /* 0x000fe400000000ff */
[----:B------:R-:W-:Y:S01]  /*e3d0*/  F2FP.F16.F32.PACK_AB R33, R128, R120 ;  /* 0x000000788021723e */ /* 0x000fe200000000ff */
[----:B------:R-:W-:Y:S01]  /*e3e0*/  STSM.16.M88.4 [R16], R24 ;  /* 0x0000001810007844 */ /* 0x000fe20000000200 */
[----:B------:R-:W-:Y:S01]  /*e3f0*/  F2FP.F16.F32.PACK_AB R34, R141, R140 ;  /* 0x0000008c8d22723e */ /* 0x000fe200000000ff */
[----:B0-----:R-:W0:Y:S01]  /*e400*/  @P2 LDC R9, c[0x0][0xbf0] ;  /* 0x0002fc00ff092b82 */ /* 0x001e220000000800 */
[----:B------:R-:W-:Y:S02]  /*e410*/  F2FP.F16.F32.PACK_AB R35, R175, R174 ;  /* 0x000000aeaf23723e */ /* 0x000fe400000000ff */
[----:B------:R-:W-:-:S02]  /*e420*/  F2FP.F16.F32.PACK_AB R146, R149, R148 ;  /* 0x000000949592723e */ /* 0x000fc400000000ff */
[----:B------:R-:W-:Y:S01]  /*e430*/  F2FP.F16.F32.PACK_AB R147, R0, R179 ;  /* 0x000000b30093723e */ /* 0x000fe200000000ff */
[----:B------:R-:W-:Y:S01]  /*e440*/  STSM.16.M88.4 [R2], R32 ;  /* 0x0000002002007844 */ /* 0x000fe20000000200 */
[----:B------:R-:W-:Y:S02]  /*e450*/  LOP3.LUT R122, R123, 0x380, RZ, 0xc0, !PT ;  /* 0x000003807b7a7812 */ /* 0x000fe400078ec0ff */
[----:B------:R-:W-:Y:S01]  /*e460*/  LOP3.LUT R126, R127, 0x380, RZ, 0xc0, !PT ;  /* 0x000003807f7e7812 */ /* 0x000fe200078ec0ff */
[----:B------:R-:W-:Y:S01]  /*e470*/  STSM.16.M88.4 [R40], R144 ;  /* 0x0000009028007844 */ /* 0x000fe20000000200 */
[----:B------:R-:W-:Y:S01]  /*e480*/  IMAD R0, R202, 0x20, R205 ;  /* 0x00000020ca007824 */ /* 0x000fe200078e02cd */
[----:B------:R-:W-:Y:S01]  /*e490*/  UIMAD UR5, UR10, UR8, URZ ;  /* 0x000000080a0572a4 */ /* 0x000fe2000f8e023f */
[----:B------:R-:W-:Y:S01]  /*e4a0*/  LOP3.LUT R130, R131, 0x380, RZ, 0xc0, !PT ;  /* 0x0000038083827812 */ /* 0x000fe200078ec0ff */
[----:B------:R-:W-:Y:S01]  /*e4b0*/  BAR.SYNC.DEFER_BLOCKING 0x1, 0x100 ;  /* 0x0044000000007b1d */ /* 0x000fe20000010000 */
[----:B------:R-:W-:Y:S01]  /*e4c0*/  UIMAD.WIDE.U32 UR6, UR40, UR8, URZ ;  /* 0x00000008280672a5 */ /* 0x000fe2000f8e003f */
[----:B------:R-:W-:Y:S01]  /*e4d0*/  SHF.R.U64 R122, R122, 0x3, RZ ;  /* 0x000000037a7a7819 */ /* 0x000fe200000012ff */
[----:B------:R-:W-:Y:S01]  /*e4e0*/  UIMAD UR5, UR40, UR9, UR5 ;  /* 0x00000009280572a4 */ /* 0x000fe2000f8e0205 */
[----:B------:R-:W-:-:S02]  /*e4f0*/  SHF.R.U64 R126, R126, 0x3, RZ ;  /* 0x000000037e7e7819 */ /* 0x000fc400000012ff */
[----:B------:R-:W-:Y:S01]  /*e500*/  ULDC.64 UR10, c[0x0][0xaf0] ;  /* 0x0002bc00000a7ab9 */ /* 0x000fe20000000a00 */
[----:B------:R-:W-:Y:S01]  /*e510*/  SHF.R.U64 R130, R130, 0x3, RZ ;  /* 0x0000000382827819 */ /* 0x000fe200000012ff */
[----:B-1----:R1:W-:Y:S01]  /*e520*/  @!P1 ST.E desc[UR46][R42.64], R4 ;  /* 0x000000042a009985 */ /* 0x0023e2000c10192e */
[----:B------:R-:W-:Y:S01]  /*e530*/  UIMAD UR8, UR12, UR10, URZ ;  /* 0x0000000a0c0872a4 */ /* 0x000fe2000f8e023f */
[----:B------:R-:W-:Y:S01]  /*e540*/  LOP3.LUT R122, R122, R123, RZ, 0x3c, !PT ;  /* 0x0000007b7a7a7212 */ /* 0x000fe200078e3cff */
[----:B------:R-:W-:Y:S01]  /*e550*/  UIADD3 UR7, UR7, UR5, URZ ;  /* 0x0000000507077290 */ /* 0x000fe2000fffe03f */
[----:B--2---:R2:W-:Y:S01]  /*e560*/  @!P0 ST.E desc[UR46][R52.64], R3 ;  /* 0x0000000334008985 */ /* 0x0045e2000c10192e */
[----:B------:R-:W-:Y:S02]  /*e570*/  LOP3.LUT R126, R126, R127, RZ, 0x3c, !PT ;  /* 0x0000007f7e7e7212 */ /* 0x000fe400078e3cff */
[----:B------:R-:W-:Y:S01]  /*e580*/  LOP3.LUT R130, R130, R131, RZ, 0x3c, !PT ;  /* 0x0000008382827212 */ /* 0x000fe200078e3cff */
[----:B------:R3:W5:Y:S01]  /*e590*/  LD.E.128 R44, desc[UR46][R6.64] ;  /* 0x0000002e062c7980 */ /* 0x000762000c101d00 */
[----:B-1----:R-:W-:Y:S01]  /*e5a0*/  VIADD R4, R0, UR43 ;  /* 0x0000002b00047c36 */ /* 0x002fe20008000000 */
[----:B------:R-:W-:Y:S01]  /*e5b0*/  UIMAD UR5, UR42, UR11, UR8 ;  /* 0x0000000b2a0572a4 */ /* 0x000fe2000f8e0208 */
[--C-:B------:R-:W-:Y:S01]  /*e5c0*/  IMAD.X R123, RZ, RZ, R171.reuse, P4 ;  /* 0x000000ffff7b7224 */ /* 0x100fe200020e06ab */
[----:B------:R-:W-:Y:S01]  /*e5d0*/  UIMAD.WIDE.U32 UR6, UR42, UR10, UR6 ;  /* 0x0000000a2a0672a5 */ /* 0x000fe2000f8e0006 */
[----:B--2---:R-:W1:Y:S01]  /*e5e0*/  @P2 LDC R3, c[0x0][0xbec] ;  /* 0x0002fb00ff032b82 */ /* 0x004e620000000800 */
[--C-:B------:R-:W-:Y:S01]  /*e5f0*/  IMAD.X R127, RZ, RZ, R171.reuse, P5 ;  /* 0x000000ffff7f7224 */ /* 0x100fe200028e06ab */
[----:B------:R-:W-:Y:S01]  /*e600*/  ULDC.64 UR8, c[0x0][0xae0] ;  /* 0x0002b80000087ab9 */ /* 0x000fe20000000a00 */
[----:B---3--:R-:W-:Y:S01]  /*e610*/  IMAD.MOV.U32 R7, RZ, RZ, R4 ;  /* 0x000000ffff077224 */ /* 0x008fe200078e0004 */
[----:B------:R-:W-:Y:S01]  /*e620*/  UIADD3 UR5, UR7, UR5, URZ ;  /* 0x0000000507057290 */ /* 0x000fe2000fffe03f */
[----:B------:R-:W-:Y:S01]  /*e630*/  IMAD.X R131, RZ, RZ, R171, P6 ;  /* 0x000000ffff837224 */ /* 0x000fe200030e06ab */
[----:B------:R2:W5:Y:S01]  /*e640*/  LD.E.128 R36, desc[UR46][R28.64] ;  /* 0x0000002e1c247980 */ /* 0x000562000c101d00 */
[----:B------:R-:W-:-:S03]  /*e650*/  IMAD.U32 R2, RZ, RZ, UR6 ;  /* 0x00000006ff027e24 */ /* 0x000fc6000f8e00ff */
[----:B------:R2:W5:Y:S04]  /*e660*/  LD.E.128 R48, desc[UR46][R20.64] ;  /* 0x0000002e14307980 */ /* 0x000568000c101d00 */
[----:B------:R-:W5:Y:S04]  /*e670*/  LD.E.128 R96, desc[UR46][R98.64] ;  /* 0x0000002e62607980 */ /* 0x000f68000c101d00 */
[----:B------:R-:W5:Y:S04]  /*e680*/  LD.E.128 R100, desc[UR46][R102.64] ;  /* 0x0000002e66647980 */ /* 0x000f68000c101d00 */
[----:B------:R-:W5:Y:S01]  /*e690*/  LD.E.128 R104, desc[UR46][R106.64] ;  /* 0x0000002e6a687980 */ /* 0x000f62000c101d00 */
[----:B-1----:R-:W-:-:S03]  /*e6a0*/  @P2 IMAD.HI.U32 R0, R4, R3, RZ ;  /* 0x0000000304002227 */ /* 0x002fc600078e00ff */
[----:B------:R-:W5:Y:S02]  /*e6b0*/  LD.E.128 R108, desc[UR46][R110.64] ;  /* 0x0000002e6e6c7980 */ /* 0x000f64000c101d00 */
[----:B0-----:R-:W-:Y:S02]  /*e6c0*/  @P2 SHF.R.U32.HI R7, RZ, R9, R0 ;  /* 0x00000009ff072219 */ /* 0x001fe40000011600 */
[----:B------:R-:W5:Y:S02]  /*e6d0*/  LD.E.128 R112, desc[UR46][R114.64] ;  /* 0x0000002e72707980 */ /* 0x000f64000c101d00 */
[--C-:B------:R-:W-:Y:S01]  /*e6e0*/  SHF.R.S32.HI R0, RZ, 0x1f, R7.reuse ;  /* 0x0000001fff007819 */ /* 0x100fe20000011407 */
[----:B------:R-:W-:Y:S01]  /*e6f0*/  IMAD.MOV R9, RZ, RZ, -R7 ;  /* 0x000000ffff097224 */ /* 0x000fe200078e0a07 */
[----:B------:R-:W5:Y:S01]  /*e700*/  LD.E.128 R116, desc[UR46][R118.64] ;  /* 0x0000002e76747980 */ /* 0x000f62000c101d00 */
[----:B------:R-:W-:Y:S01]  /*e710*/  IMAD.U32 R3, RZ, RZ, UR7 ;  /* 0x00000007ff037e24 */ /* 0x000fe2000f8e00ff */
[----:B------:R-:W-:Y:S01]  /*e720*/  ULDC.64 UR6, c[0x0][0xad8] ;  /* 0x0002b60000067ab9 */ /* 0x000fe20000000a00 */
[----:B------:R-:W-:Y:S01]  /*e730*/  IMAD R0, R0, UR8, RZ ;  /* 0x0000000800007c24 */ /* 0x000fe2000f8e02ff */
[----:B------:R-:W5:Y:S01]  /*e740*/  LD.E.128 R120, desc[UR46][R122.64] ;  /* 0x0000002e7a787980 */ /* 0x000f62000c101d00 */
[----:B------:R-:W-:-:S02]  /*e750*/  IMAD R9, R172, R9, R4 ;  /* 0x00000009ac097224 */ /* 0x000fc400078e0204 */
[----:B------:R-:W-:Y:S01]  /*e760*/  IMAD.U32 R3, RZ, RZ, UR5 ;  /* 0x00000005ff037e24 */ /* 0x000fe2000f8e00ff */
[----:B------:R-:W5:Y:S01]  /*e770*/  LD.E.128 R124, desc[UR46][R126.64] ;  /* 0x0000002e7e7c7980 */ /* 0x000f62000c101d00 */
[C---:B------:R-:W-:Y:S01]  /*e780*/  IMAD R11, R7.reuse, UR9, R0 ;  /* 0x00000009070b7c24 */ /* 0x040fe2000f8e0200 */
[----:B------:R-:W-:Y:S02]  /*e790*/  SHF.R.S32.HI R0, RZ, 0x1f, R9 ;  /* 0x0000001fff007819 */ /* 0x000fe40000011409 */
[----:B------:R-:W5:Y:S01]  /*e7a0*/  LD.E.128 R128, desc[UR46][R130.64] ;  /* 0x0000002e82807980 */ /* 0x000f62000c101d00 */
[----:B------:R-:W-:-:S03]  /*e7b0*/  IMAD.WIDE.U32 R2, R7, UR8, R2 ;  /* 0x0000000807027c25 */ /* 0x000fc6000f8e0002 */
[----:B------:R-:W5:Y:S04]  /*e7c0*/  LD.E.128 R132, desc[UR46][R134.64] ;  /* 0x0000002e86847980 */ /* 0x000f68000c101d00 */
[----:B------:R-:W5:Y:S04]  /*e7d0*/  LD.E.128 R136, desc[UR46][R138.64] ;  /* 0x0000002e8a887980 */ /* 0x000f68000c101d00 */
[----:B------:R-:W5:Y:S04]  /*e7e0*/  LD.E.128 R140, desc[UR46][R142.64] ;  /* 0x0000002e8e8c7980 */ /* 0x000f68000c101d00 */
[----:B------:R-:W5:Y:S01]  /*e7f0*/  LD.E.128 R28, desc[UR46][R30.64] ;  /* 0x0000002e1e1c7980 */ /* 0x000f62000c101d00 */
        /* <DEDUP_REMOVED lines=8> */
[----:B------:R-:W-:Y:S02]  /*e880*/  VIADD R14, R205, UR43 ;  /* 0x0000002bcd0e7c36 */ /* 0x000fe40008000000 */
[C---:B------:R-:W-:Y:S02]  /*e890*/  IMAD R7, R9.reuse, UR7, R4 ;  /* 0x0000000709077c24 */ /* 0x040fe4000f8e0204 */
[----:B------:R-:W-:Y:S01]  /*e8a0*/  IMAD.WIDE.U32 R2, R9, UR6, R2 ;  /* 0x0000000609027c25 */ /* 0x000fe2000f8e0002 */
[C---:B------:R-:W-:Y:S01]  /*e8b0*/  ISETP.GE.AND P2, PT, R14.reuse, R5, PT ;  /* 0x000000050e00720c */ /* 0x040fe20003f46270 */
[----:B------:R-:W-:Y:S02]  /*e8c0*/  ULDC.64 UR6, c[0x0][0xa80] ;  /* 0x0002a00000067ab9 */ /* 0x000fe40000000a00 */
[----:B------:R-:W-:Y:S01]  /*e8d0*/  VIADD R0, R14, 0x20 ;  /* 0x000000200e007836 */ /* 0x000fe20000000000 */
[----:B------:R-:W-:Y:S01]  /*e8e0*/  LEA R4, P3, R2, UR6, 0x1 ;  /* 0x0000000602047c11 */ /* 0x000fe2000f8608ff */
[----:B------:R-:W-:-:S02]  /*e8f0*/  IMAD.IADD R3, R3, 0x1, R7 ;  /* 0x0000000103037824 */ /* 0x000fc400078e0207 */
[----:B------:R-:W-:Y:S01]  /*e900*/  VIADD R176, R176, 0x22820 ;  /* 0x00022820b0b07836 */ /* 0x000fe20000000000 */
[-C--:B------:R-:W-:Y:S01]  /*e910*/  ISETP.GE.AND P1, PT, R0, R5.reuse, PT ;  /* 0x000000050000720c */ /* 0x080fe20003f26270 */
[----:B------:R-:W-:Y:S01]  /*e920*/  VIADD R0, R14, 0x40 ;  /* 0x000000400e007836 */ /* 0x000fe20000000000 */
[----:B------:R-:W-:Y:S02]  /*e930*/  LEA.HI.X R12, R2, UR7, R3, 0x1, P3 ;  /* 0x00000007020c7c11 */ /* 0x000fe400098f0c03 */
[----:B------:R-:W-:Y:S01]  /*e940*/  PRMT R176, RZ, 0x654, R176 ;  /* 0x00000654ffb07816 */ /* 0x000fe200000000b0 */
[----:B0-----:R2:W0:Y:S01]  /*e950*/  SHFL.IDX PT, R10, R4, RZ, 0x181f ;  /* 0x00181fff040a7589 */ /* 0x00142200000e0000 */
[----:B------:R-:W-:Y:S01]  /*e960*/  ISETP.GE.AND P0, PT, R0, R5, PT ;  /* 0x000000050000720c */ /* 0x000fe20003f06270 */
[----:B------:R-:W-:Y:S01]  /*e970*/  BSSY B1, `(.L_x_1829) ;  /* 0x0000015000017945 */ /* 0x000fe20003800000 */
[----:B------:R2:W-:Y:S01]  /*e980*/  SYNCS.ARRIVE.TRANS64.RED.A1T0 RZ, [R176+URZ], RZ ;  /* 0x000000ffb0ff79a7 */ /* 0x0005e2000810043f */
[----:B------:R2:W1:Y:S02]  /*e990*/  SHFL.IDX PT, R0, R12, RZ, 0x181f ;  /* 0x00181fff0c007589 */ /* 0x00046400000e0000 */
[----:B------:R-:W-:Y:S08]  /*e9a0*/  @P2 BRA `(.L_x_1830) ;  /* 0x0000000000442947 */ /* 0x000ff00003800000 */
        /* <DEDUP_REMOVED lines=17> */
.L_x_1830:
[----:B------:R-:W-:Y:S05]  /*eac0*/  BSYNC B1 ;  /* 0x0000000000017941 */ /* 0x000fea0003800000 */
.L_x_1829:
[----:B-1----:R1:W4:Y:S01]  /*ead0*/  SHFL.IDX PT, R0, R12, 0x1, 0x181f ;  /* 0x00381f000c007f89 */ /* 0x00232200000e0000 */
[----:B------:R-:W-:Y:S03]  /*eae0*/  BSSY B1, `(.L_x_1831) ;  /* 0x0000014000017945 */ /* 0x000fe60003800000 */
[----:B0--3--:R1:W0:Y:S01]  /*eaf0*/  SHFL.IDX PT, R10, R4, 0x1, 0x181f ;  /* 0x00381f00040a7f89 */ /* 0x00922200000e0000 */
        /* <DEDUP_REMOVED lines=11> */
[----:B-----5:R3:W-:Y:S01]  /*ebb0*/  @!P4 ST.E.128 desc[UR46][R2.64], R44 ;  /* 0x0000002c0200c985 */ /* 0x0207e2000c101d2e */
[----:B------:R-:W-:-:S02]  /*ebc0*/  @!P1 LEA R10, P5, R201, R10, 0x1 ;  /* 0x0000000ac90a9211 */ /* 0x000fc400078a08ff */
[-C--:B------:R-:W-:Y:S01]  /*ebd0*/  @!P2 LEA.HI.X R9, R23, R0.reuse, R211, 0x1, P6 ;  /* 0x000000001709a211 */ /* 0x080fe200030f0cd3 */
[----:B------:R3:W-:Y:S01]  /*ebe0*/  @!P3 ST.E.128 desc[UR46][R6.64], R104 ;  /* 0x000000680600b985 */ /* 0x0007e2000c101d2e */
[----:B------:R-:W-:-:S03]  /*ebf0*/  @!P1 LEA.HI.X R11, R201, R0, R210, 0x1, P5 ;  /* 0x00000000c90b9211 */ /* 0x000fc600028f0cd2 */
[----:B------:R3:W-:Y:S04]  /*ec00*/  @!P2 ST.E.128 desc[UR46][R8.64], R120 ;  /* 0x000000780800a985 */ /* 0x0007e8000c101d2e */
[----:B------:R3:W-:Y:S02]  /*ec10*/  @!P1 ST.E.128 desc[UR46][R10.64], R136 ;  /* 0x000000880a009985 */ /* 0x0007e4000c101d2e */
.L_x_1832:
[----:B------:R-:W-:Y:S05]  /*ec20*/  BSYNC B1 ;  /* 0x0000000000017941 */ /* 0x000fea0003800000 */
.L_x_1831:
[----:B----4-:R4:W1:Y:S01]  /*ec30*/  SHFL.IDX PT, R0, R12, 0x2, 0x181f ;  /* 0x00581f000c007f89 */ /* 0x01086200000e0000 */
        /* <DEDUP_REMOVED lines=11> */
[----:B-1----:R-:W-:Y:S02]  /*ecf0*/  @!P3 LEA.HI.X R3, R19, R0, R213, 0x1, P6 ;  /* 0x000000001303b211 */ /* 0x002fe400030f0cd5 */
[----:B------:R-:W-:Y:S02]  /*ed00*/  @!P0 LEA R10, P6, R201, R10, 0x1 ;  /* 0x0000000ac90a8211 */ /* 0x000fe400078c08ff */
[-C--:B------:R-:W-:Y:S01]  /*ed10*/  @!P2 LEA.HI.X R7, R200, R0.reuse, R212, 0x1, P5 ;  /* 0x00000000c807a211 */ /* 0x080fe200028f0cd4 */
[----:B-----5:R3:W-:Y:S01]  /*ed20*/  @!P3 ST.E.128 desc[UR46][R2.64], R48 ;  /* 0x000000300200b985 */ /* 0x0207e2000c101d2e */
[----:B------:R-:W-:-:S02]  /*ed30*/  @!P1 LEA.HI.X R9, R23, R0, R211, 0x1, P4 ;  /* 0x0000000017099211 */ /* 0x000fc400020f0cd3 */
[----:B------:R-:W-:Y:S01]  /*ed40*/  @!P0 LEA.HI.X R11, R201, R0, R210, 0x1, P6 ;  /* 0x00000000c90b8211 */ /* 0x000fe200030f0cd2 */
[----:B------:R3:W-:Y:S04]  /*ed50*/  @!P2 ST.E.128 desc[UR46][R6.64], R108 ;  /* 0x0000006c0600a985 */ /* 0x0007e8000c101d2e */
[----:B------:R3:W-:Y:S04]  /*ed60*/  @!P1 ST.E.128 desc[UR46][R8.64], R124 ;  /* 0x0000007c08009985 */ /* 0x0007e8000c101d2e */
[----:B------:R3:W-:Y:S02]  /*ed70*/  @!P0 ST.E.128 desc[UR46][R10.64], R140 ;  /* 0x0000008c0a008985 */ /* 0x0007e4000c101d2e */
.L_x_1834:
[----:B------:R-:W-:Y:S05]  /*ed80*/  BSYNC B1 ;  /* 0x0000000000017941 */ /* 0x000fea0003800000 */
.L_x_1833:
[----:B-1----:R-:W-:Y:S01]  /*ed90*/  VIADD R0, R14, 0x60 ;  /* 0x000000600e007836 */ /* 0x002fe20000000000 */
[----:B--2-4-:R-:W1:Y:S04]  /*eda0*/  SHFL.IDX PT, R12, R12, 0x3, 0x181f ;  /* 0x00781f000c0c7f89 */ /* 0x014e6800000e0000 */
[----:B------:R-:W-:Y:S01]  /*edb0*/  ISETP.GE.AND P0, PT, R0, R5, PT ;  /* 0x000000050000720c */ /* 0x000fe20003f06270 */
[----:B---3--:R2:W3:-:S12]  /*edc0*/  SHFL.IDX PT, R8, R4, 0x3, 0x181f ;  /* 0x00781f0004087f89 */ /* 0x0084d800000e0000 */
[----:B--2---:R-:W-:Y:S05]  /*edd0*/  @P0 BRA `(.L_x_1835) ;  /* 0x0000000c00200947 */ /* 0x004fea0003800000 */
[----:B------:R-:W-:Y:S02]  /*ede0*/  ULDC UR5, c[0x0][0xac8] ;  /* 0x0002b20000057ab9 */ /* 0x000fe40000000800 */
[----:B------:R-:W-:Y:S02]  /*edf0*/  ISETP.GE.AND P3, PT, R19, UR5, PT ;  /* 0x0000000513007c0c */ /* 0x000fe4000bf66270 */
[----:B------:R-:W-:Y:S02]  /*ee00*/  ISETP.GE.AND P4, PT, R200, UR5, PT ;  /* 0x00000005c8007c0c */ /* 0x000fe4000bf86270 */
[----:B------:R-:W-:-:S09]  /*ee10*/  ISETP.GE.AND P5, PT, R23, UR5, PT ;  /* 0x0000000517007c0c */ /* 0x000fd2000bfa6270 */
[-C--:B---3--:R-:W-:Y:S02]  /*ee20*/  @!P3 LEA R2, P0, R19, R8.reuse, 0x1 ;  /* 0x000000081302b211 */ /* 0x088fe400078008ff */
[CC--:B------:R-:W-:Y:S02]  /*ee30*/  @!P4 LEA R4, P1, R200.reuse, R8.reuse, 0x1 ;  /* 0x00000008c804c211 */ /* 0x0c0fe400078208ff */
[----:B------:R-:W-:Y:S02]  /*ee40*/  @!P5 LEA R6, P2, R23, R8, 0x1 ;  /* 0x000000081706d211 */ /* 0x000fe400078408ff */
[-C--:B-1----:R-:W-:Y:S02]  /*ee50*/  @!P3 LEA.HI.X R3, R19, R12.reuse, R213, 0x1, P0 ;  /* 0x0000000c1303b211 */ /* 0x082fe400000f0cd5 */
[-C--:B------:R-:W-:Y:S02]  /*ee60*/  @!P4 LEA.HI.X R5, R200, R12.reuse, R212, 0x1, P1 ;  /* 0x0000000cc805c211 */ /* 0x080fe400008f0cd4 */
[----:B------:R-:W-:Y:S01]  /*ee70*/  @!P5 LEA.HI.X R7, R23, R12, R211, 0x1, P2 ;  /* 0x0000000c1707d211 */ /* 0x000fe200010f0cd3 */
[----:B-----5:R1:W-:Y:S01]  /*ee80*/  @!P3 ST.E.128 desc[UR46][R2.64], R96 ;  /* 0x000000600200b985 */ /* 0x0203e2000c101d2e */
[----:B------:R-:W-:-:S03]  /*ee90*/  ISETP.GE.AND P0, PT, R201, UR5, PT ;  /* 0x00000005c9007c0c */ /* 0x000fc6000bf06270 */
[----:B------:R1:W-:Y:S04]  /*eea0*/  @!P4 ST.E.128 desc[UR46][R4.64], R112 ;  /* 0x000000700400c985 */ /* 0x0003e8000c101d2e */
[----:B------:R1:W-:Y:S06]  /*eeb0*/  @!P5 ST.E.128 desc[UR46][R6.64], R128 ;  /* 0x000000800600d985 */ /* 0x0003ec000c101d2e */
[----:B------:R-:W-:Y:S05]  /*eec0*/  @P0 BRA `(.L_x_1835) ;  /* 0x0000000800e40947 */ /* 0x000fea0003800000 */
[----:B-1----:R-:W-:-:S04]  /*eed0*/  LEA R2, P0, R201, R8, 0x1 ;  /* 0x00000008c9027211 */ /* 0x002fc800078008ff */
[----:B------:R-:W-:-:S05]  /*eee0*/  LEA.HI.X R3, R201, R12, R210, 0x1, P0 ;  /* 0x0000000cc9037211 */ /* 0x000fca00000f0cd2 */
[----:B------:R1:W-:Y:S01]  /*eef0*/  ST.E.128 desc[UR46][R2.64], R28 ;  /* 0x0000001c02007985 */ /* 0x0003e2000c101d2e */
[----:B------:R-:W-:Y:S05]  /*ef00*/  BRA `(.L_x_1835) ;  /* 0x0000000800d47947 */ /* 0x000fea0003800000 */
.L_x_1828:
[----:B------:R-:W0:Y:S01]  /*ef10*/  LDC R8, c[0x0][0xbe8] ;  /* 0x0002fa00ff087b82 */ /* 0x000e220000000800 */
[----:B------:R-:W-:Y:S01]  /*ef20*/  ISETP.GE.AND P0, PT, R214, 0x80, PT ;  /* 0x00000080d600780c */ /* 0x000fe20003f06270 */
[----:B------:R-:W-:Y:S01]  /*ef30*/  USHF.R.S32.HI UR8, URZ, 0x1f, UR40 ;  /* 0x0000001f3f087899 */ /* 0x000fe20008011428 */
[----:B------:R-:W-:Y:S01]  /*ef40*/  BSSY B1, `(.L_x_1836) ;  /* 0x000002f000017945 */ /* 0x000fe20003800000 */
[----:B------:R-:W-:Y:S01]  /*ef50*/  USHF.R.S32.HI UR9, URZ, 0x1f, UR42 ;  /* 0x0000001f3f097899 */ /* 0x000fe2000801142a */
[----:B------:R-:W-:Y:S01]  /*ef60*/  IMAD R6, R202, 0x20, R205 ;  /* 0x00000020ca067824 */ /* 0x000fe200078e02cd */
[----:B0-----:R-:W-:-:S13]  /*ef70*/  ISETP.NE.AND P1, PT, R8, 0x1, PT ;  /* 0x000000010800780c */ /* 0x001fda0003f25270 */
[----:B------:R-:W0:Y:S08]  /*ef80*/  @P1 LDC R9, c[0x0][0xbec] ;  /* 0x0002fb00ff091b82 */ /* 0x000e300000000800 */
[----:B------:R-:W1:Y:S01]  /*ef90*/  @P1 LDC R11, c[0x0][0xbf0] ;  /* 0x0002fc00ff0b1b82 */ /* 0x000e620000000800 */
[----:B------:R-:W-:Y:S05]  /*efa0*/  @P0 BRA `(.L_x_1837) ;  /* 0x0000000000a00947 */ /* 0x000fea0003800000 */
[----:B------:R-:W2:Y:S01]  /*efb0*/  S2R R0, SR_TID.X ;  /* 0x0000000000007919 */ /* 0x000ea20000002100 */
[----:B------:R-:W3:Y:S01]  /*efc0*/  LDC R3, c[0x0][0xbe8] ;  /* 0x0002fa00ff037b82 */ /* 0x000ee20000000800 */
[----:B------:R-:W-:Y:S01]  /*efd0*/  IMAD.U32 R4, RZ, RZ, UR43 ;  /* 0x0000002bff047e24 */ /* 0x000fe2000f8e00ff */
[----:B------:R-:W-:Y:S02]  /*efe0*/  ULDC UR5, c[0x0][0xa88] ;  /* 0x0002a20000057ab9 */ /* 0x000fe40000000800 */
[----:B---3--:R-:W-:Y:S02]  /*eff0*/  IMAD R5, R3, UR5, RZ ;  /* 0x0000000503057c24 */ /* 0x008fe4000f8e02ff */
[----:B--2---:R-:W-:-:S04]  /*f000*/  IADD3 R4, R4, -0x80, R0 ;  /* 0xffffff8004047810 */ /* 0x004fc80007ffe000 */
[----:B------:R-:W-:-:S13]  /*f010*/  ISETP.GE.AND P0, PT, R4, R5, PT ;  /* 0x000000050400720c */ /* 0x000fda0003f06270 */
[----:B------:R-:W-:Y:S05]  /*f020*/  @P0 BRA `(.L_x_1837) ;  /* 0x0000000000800947 */ /* 0x000fea0003800000 */
[----:B------:R-:W-:Y:S01]  /*f030*/  ISETP.NE.AND P0, PT, R3, 0x1, PT ;  /* 0x000000010300780c */ /* 0x000fe20003f05270 */
[----:B------:R-:W-:Y:S01]  /*f040*/  ULDC.64 UR10, c[0x0][0xb90] ;  /* 0x0002e400000a7ab9 */ /* 0x000fe20000000a00 */
[----:B------:R-:W-:Y:S01]  /*f050*/  IMAD.MOV.U32 R2, RZ, RZ, R4 ;  /* 0x000000ffff027224 */ /* 0x000fe200078e0004 */
[----:B------:R-:W-:Y:S02]  /*f060*/  UIMAD UR5, UR8, UR10, URZ ;  /* 0x0000000a080572a4 */ /* 0x000fe4000f8e023f */
[----:B------:R-:W-:Y:S02]  /*f070*/  UIMAD.WIDE.U32 UR6, UR40, UR10, URZ ;  /* 0x0000000a280672a5 */ /* 0x000fe4000f8e003f */
[----:B------:R-:W-:-:S03]  /*f080*/  UIMAD UR5, UR40, UR11, UR5 ;  /* 0x0000000b280572a4 */ /* 0x000fc6000f8e0205 */
[----:B------:R-:W-:Y:S01]  /*f090*/  ULDC.64 UR10, c[0x0][0xb98] ;  /* 0x0002e600000a7ab9 */ /* 0x000fe20000000a00 */
[----:B------:R-:W-:Y:S02]  /*f0a0*/  UIADD3 UR7, UR7, UR5, URZ ;  /* 0x0000000507077290 */ /* 0x000fe4000fffe03f */
[----:B------:R-:W2:Y:S01]  /*f0b0*/  @P0 LDC R5, c[0x0][0xbec] ;  /* 0x0002fb00ff050b82 */ /* 0x000ea20000000800 */
[----:B------:R-:W-:Y:S02]  /*f0c0*/  UIMAD UR5, UR9, UR10, URZ ;  /* 0x0000000a090572a4 */ /* 0x000fe4000f8e023f */
[----:B------:R-:W-:Y:S02]  /*f0d0*/  UIMAD.WIDE.U32 UR6, UR42, UR10, UR6 ;  /* 0x0000000a2a0672a5 */ /* 0x000fe4000f8e0006 */
[----:B------:R-:W-:-:S03]  /*f0e0*/  UIMAD UR5, UR42, UR11, UR5 ;  /* 0x0000000b2a0572a4 */ /* 0x000fc6000f8e0205 */
[----:B------:R-:W3:Y:S01]  /*f0f0*/  @P0 LDC R7, c[0x0][0xbf0] ;  /* 0x0002fc00ff070b82 */ /* 0x000ee20000000800 */
[----:B------:R-:W-:Y:S01]  /*f100*/  ULDC.64 UR10, c[0x0][0xb88] ;  /* 0x0002e200000a7ab9 */ /* 0x000fe20000000a00 */
[----:B--2---:R-:W-:-:S05]  /*f110*/  @P0 IMAD.HI.U32 R0, R4, R5, RZ ;  /* 0x0000000504000227 */ /* 0x004fca00078e00ff */
[----:B---3--:R-:W-:-:S05]  /*f120*/  @P0 SHF.R.U32.HI R2, RZ, R7, R0 ;  /* 0x00000007ff020219 */ /* 0x008fca0000011600 */
[----:B------:R-:W-:-:S04]  /*f130*/  IMAD.MOV R5, RZ, RZ, -R2 ;  /* 0x000000ffff057224 */ /* 0x000fc800078e0a02 */
[----:B------:R-:W-:Y:S01]  /*f140*/  IMAD R5, R3, R5, R4 ;  /* 0x0000000503057224 */ /* 0x000fe200078e0204 */
[----:B------:R-:W-:Y:S01]  /*f150*/  SHF.R.S32.HI R3, RZ, 0x1f, R2 ;  /* 0x0000001fff037819 */ /* 0x000fe20000011402 */
[----:B------:R-:W-:Y:S01]  /*f160*/  IMAD.U32 R4, RZ, RZ, UR5 ;  /* 0x00000005ff047e24 */ /* 0x000fe2000f8e00ff */
        /* <DEDUP_REMOVED lines=12> */
.L_x_1837:
[----:B------:R-:W-:Y:S05]  /*f230*/  BSYNC B1 ;  /* 0x0000000000017941 */ /* 0x000fea0003800000 */
.L_x_1836:
[----:B------:R-:W-:Y:S01]  /*f240*/  ULDC.64 UR10, c[0x0][0xae8] ;  /* 0x0002ba00000a7ab9 */ /* 0x000fe20000000a00 */
[----:B------:R-:W-:Y:S01]  /*f250*/  VIADD R6, R6, UR43 ;  /* 0x0000002b06067c36 */ /* 0x000fe20008000000 */
[----:B------:R-:W-:Y:S01]  /*f260*/  UIMAD UR5, UR8, UR10, URZ ;  /* 0x0000000a080572a4 */ /* 0x000fe2000f8e023f */
[----:B------:R-:W-:Y:S01]  /*f270*/  BSSY B1, `(.L_x_1838) ;  /* 0x000003c000017945 */ /* 0x000fe20003800000 */
[----:B------:R-:W-:Y:S01]  /*f280*/  UIMAD.WIDE.U32 UR6, UR40, UR10, URZ ;  /* 0x0000000a280672a5 */ /* 0x000fe2000f8e003f */
[----:B0-----:R-:W-:Y:S01]  /*f290*/  @P1 IMAD.HI.U32 R0, R6, R9, RZ ;  /* 0x0000000906001227 */ /* 0x001fe200078e00ff */
[----:B------:R-:W-:-:S03]  /*f2a0*/  UIMAD UR5, UR40, UR11, UR5 ;  /* 0x0000000b280572a4 */ /* 0x000fc6000f8e0205 */
[----:B------:R-:W-:Y:S01]  /*f2b0*/  ULDC.64 UR10, c[0x0][0xaf0] ;  /* 0x0002bc00000a7ab9 */ /* 0x000fe20000000a00 */
[----:B------:R-:W-:Y:S01]  /*f2c0*/  UIADD3 UR7, UR7, UR5, URZ ;  /* 0x0000000507077290 */ /* 0x000fe2000fffe03f */
[----:B--2---:R-:W-:Y:S01]  /*f2d0*/  IMAD.MOV.U32 R5, RZ, RZ, R6 ;  /* 0x000000ffff057224 */ /* 0x004fe200078e0006 */
        /* <DEDUP_REMOVED lines=10> */
[----:B------:R-:W-:Y:S02]  /*f380*/  IMAD R7, R8, R7, R6 ;  /* 0x0000000708077224 */ /* 0x000fe400078e0206 */
[----:B------:R-:W-:Y:S01]  /*f390*/  IMAD.U32 R2, RZ, RZ, UR6 ;  /* 0x00000006ff027e24 */ /* 0x000fe2000f8e00ff */
[----:B------:R-:W-:Y:S01]  /*f3a0*/  ULDC.64 UR6, c[0x0][0xad8] ;  /* 0x0002b60000067ab9 */ /* 0x000fe20000000a00 */
[----:B------:R-:W-:Y:S01]  /*f3b0*/  IMAD.U32 R3, RZ, RZ, UR5 ;  /* 0x00000005ff037e24 */ /* 0x000fe2000f8e00ff */
[----:B------:R-:W-:Y:S01]  /*f3c0*/  ULDC UR5, c[0x0][0xa88] ;  /* 0x0002a20000057ab9 */ /* 0x000fe20000000800 */
[C---:B------:R-:W-:Y:S01]  /*f3d0*/  IMAD R9, R5.reuse, UR9, R0 ;  /* 0x0000000905097c24 */ /* 0x040fe2000f8e0200 */
[----:B------:R-:W-:Y:S01]  /*f3e0*/  SHF.R.S32.HI R0, RZ, 0x1f, R7 ;  /* 0x0000001fff007819 */ /* 0x000fe20000011407 */
[----:B------:R-:W-:-:S04]  /*f3f0*/  IMAD.WIDE.U32 R2, R5, UR8, R2 ;  /* 0x0000000805027c25 */ /* 0x000fc8000f8e0002 */
[----:B------:R-:W-:Y:S02]  /*f400*/  IMAD.IADD R3, R3, 0x1, R9 ;  /* 0x0000000103037824 */ /* 0x000fe400078e0209 */
[----:B------:R-:W-:Y:S02]  /*f410*/  IMAD R4, R0, UR6, RZ ;  /* 0x0000000600047c24 */ /* 0x000fe4000f8e02ff */
[----:B------:R-:W-:Y:S02]  /*f420*/  VIADD R6, R205, UR43 ;  /* 0x0000002bcd067c36 */ /* 0x000fe40008000000 */
[----:B------:R-:W-:Y:S02]  /*f430*/  IMAD R9, R8, UR5, RZ ;  /* 0x0000000508097c24 */ /* 0x000fe4000f8e02ff */
[C---:B------:R-:W-:Y:S02]  /*f440*/  IMAD R5, R7.reuse, UR7, R4 ;  /* 0x0000000707057c24 */ /* 0x040fe4000f8e0204 */
[----:B------:R-:W-:Y:S01]  /*f450*/  IMAD.WIDE.U32 R2, R7, UR6, R2 ;  /* 0x0000000607027c25 */ /* 0x000fe2000f8e0002 */
[----:B------:R-:W-:Y:S01]  /*f460*/  ISETP.GE.AND P2, PT, R6, R9, PT ;  /* 0x000000090600720c */ /* 0x000fe20003f46270 */
[----:B------:R-:W-:-:S02]  /*f470*/  ULDC.64 UR6, c[0x0][0xa80] ;  /* 0x0002a00000067ab9 */ /* 0x000fc40000000a00 */
[----:B------:R-:W-:Y:S01]  /*f480*/  VIADD R0, R6, 0x20 ;  /* 0x0000002006007836 */ /* 0x000fe20000000000 */
[----:B------:R-:W-:Y:S01]  /*f490*/  LEA R4, P3, R2, UR6, 0x1 ;  /* 0x0000000602047c11 */ /* 0x000fe2000f8608ff */
[----:B------:R-:W-:-:S03]  /*f4a0*/  IMAD.IADD R3, R3, 0x1, R5 ;  /* 0x0000000103037824 */ /* 0x000fc600078e0205 */
[-C--:B------:R-:W-:Y:S01]  /*f4b0*/  ISETP.GE.AND P1, PT, R0, R9.reuse, PT ;  /* 0x000000090000720c */ /* 0x080fe20003f26270 */
[----:B------:R-:W-:Y:S01]  /*f4c0*/  VIADD R0, R6, 0x40 ;  /* 0x0000004006007836 */ /* 0x000fe20000000000 */
[----:B------:R-:W-:Y:S02]  /*f4d0*/  LEA.HI.X R5, R2, UR7, R3, 0x1, P3 ;  /* 0x0000000702057c11 */ /* 0x000fe400098f0c03 */
[----:B------:R0:W1:Y:S02]  /*f4e0*/  SHFL.IDX PT, R2, R4, RZ, 0x181f ;  /* 0x00181fff04027589 */ /* 0x00006400000e0000 */
[----:B------:R-:W-:Y:S02]  /*f4f0*/  ISETP.GE.AND P0, PT, R0, R9, PT ;  /* 0x000000090000720c */ /* 0x000fe40003f06270 */
[----:B------:R0:W2:Y:S01]  /*f500*/  SHFL.IDX PT, R0, R5, RZ, 0x181f ;  /* 0x00181fff05007589 */ /* 0x0000a200000e0000 */
[----:B------:R-:W-:Y:S10]  /*f510*/  @P2 BRA `(.L_x_1839) ;  /* 0x0000000000442947 */ /* 0x000ff40003800000 */
        /* <DEDUP_REMOVED lines=17> */
.L_x_1839:
[----:B------:R-:W-:Y:S05]  /*f630*/  BSYNC B1 ;  /* 0x0000000000017941 */ /* 0x000fea0003800000 */
.L_x_1838:
[----:B--2---:R2:W4:Y:S01]  /*f640*/  SHFL.IDX PT, R0, R5, 0x1, 0x181f ;  /* 0x00381f0005007f89 */ /* 0x00452200000e0000 */
[----:B------:R-:W-:Y:S03]  /*f650*/  BSSY B1, `(.L_x_1840) ;  /* 0x0000014000017945 */ /* 0x000fe60003800000 */
[----:B-1-3--:R2:W1:Y:S01]  /*f660*/  SHFL.IDX PT, R2, R4, 0x1, 0x181f ;  /* 0x00381f0004027f89 */ /* 0x00a46200000e0000 */
        /* <DEDUP_REMOVED lines=8> */
[----:B----4-:R-:W-:Y:S02]  /*f6f0*/  @!P4 LEA.HI.X R11, R19, R0, R213, 0x1, P6 ;  /* 0x00000000130bc211 */ /* 0x010fe400030f0cd5 */
        /* <DEDUP_REMOVED lines=9> */
.L_x_1841:
[----:B------:R-:W-:Y:S05]  /*f790*/  BSYNC B1 ;  /* 0x0000000000017941 */ /* 0x000fea0003800000 */
.L_x_1840:
[----:B----4-:R4:W0:Y:S01]  /*f7a0*/  SHFL.IDX PT, R0, R5, 0x2, 0x181f ;  /* 0x00581f0005007f89 */ /* 0x01082200000e0000 */
        /* <DEDUP_REMOVED lines=20> */
.L_x_1843:
[----:B------:R-:W-:Y:S05]  /*f8f0*/  BSYNC B1 ;  /* 0x0000000000017941 */ /* 0x000fea0003800000 */
.L_x_1842:
[----:B---3--:R-:W-:Y:S01]  /*f900*/  VIADD R3, R6, 0x60 ;  /* 0x0000006006037836 */ /* 0x008fe20000000000 */
[----:B0-----:R0:W3:Y:S04]  /*f910*/  SHFL.IDX PT, R0, R5, 0x3, 0x181f ;  /* 0x00781f0005007f89 */ /* 0x0010e800000e0000 */
[----:B------:R-:W-:Y:S01]  /*f920*/  ISETP.GE.AND P0, PT, R3, R9, PT ;  /* 0x000000090300720c */ /* 0x000fe20003f06270 */
[----:B-1----:R0:W1:-:S12]  /*f930*/  SHFL.IDX PT, R2, R4, 0x3, 0x181f ;  /* 0x00781f0004027f89 */ /* 0x00205800000e0000 */
[----:B0-----:R-:W-:Y:S05]  /*f940*/  @P0 BRA `(.L_x_1835) ;  /* 0x0000000000440947 */ /* 0x001fea0003800000 */
[----:B------:R-:W-:Y:S02]  /*f950*/  ULDC UR5, c[0x0][0xac8] ;  /* 0x0002b20000057ab9 */ /* 0x000fe40000000800 */
[----:B------:R-:W-:Y:S02]  /*f960*/  ISETP.GE.AND P3, PT, R19, UR5, PT ;  /* 0x0000000513007c0c */ /* 0x000fe4000bf66270 */
[----:B------:R-:W-:Y:S02]  /*f970*/  ISETP.GE.AND P2, PT, R200, UR5, PT ;  /* 0x00000005c8007c0c */ /* 0x000fe4000bf46270 */
[----:B------:R-:W-:Y:S02]  /*f980*/  ISETP.GE.AND P1, PT, R23, UR5, PT ;  /* 0x0000000517007c0c */ /* 0x000fe4000bf26270 */
[----:B------:R-:W-:-:S07]  /*f990*/  ISETP.GE.AND P0, PT, R201, UR5, PT ;  /* 0x00000005c9007c0c */ /* 0x000fce000bf06270 */
[-C--:B-12-4-:R-:W-:Y:S02]  /*f9a0*/  @!P3 LEA R4, P6, R19, R2.reuse, 0x1 ;  /* 0x000000021304b211 */ /* 0x096fe400078c08ff */
[CC--:B------:R-:W-:Y:S02]  /*f9b0*/  @!P2 LEA R6, P5, R200.reuse, R2.reuse, 0x1 ;  /* 0x00000002c806a211 */ /* 0x0c0fe400078a08ff */
[----:B------:R-:W-:Y:S02]  /*f9c0*/  @!P1 LEA R8, P4, R23, R2, 0x1 ;  /* 0x0000000217089211 */ /* 0x000fe400078808ff */
[----:B---3--:R-:W-:Y:S02]  /*f9d0*/  @!P3 LEA.HI.X R5, R19, R0, R213, 0x1, P6 ;  /* 0x000000001305b211 */ /* 0x008fe400030f0cd5 */
        /* <DEDUP_REMOVED lines=8> */
.L_x_1835:
[----:B------:R-:W-:Y:S05]  /*fa60*/  BSYNC B0 ;  /* 0x0000000000007941 */ /* 0x000fea0003800000 */
.L_x_1827:
[----:B------:R-:W-:Y:S02]  /*fa70*/  ULDC UR5, c[0x0][0xc38] ;  /* 0x00030e0000057ab9 */ /* 0x000fe40000000800 */
[----:B------:R-:W-:-:S06]  /*fa80*/  UISETP.GE.AND UP0, UPT, UR4, UR5, UPT ;  /* 0x000000050400728c */ /* 0x000fcc000bf06270 */
[----:B------:R-:W-:-:S13]  /*fa90*/  PLOP3.LUT P0, PT, PT, PT, UP0, 0x80, 0x0 ;  /* 0x000000000000781c */ /* 0x000fda0003f0f008 */
[----:B------:R-:W-:Y:S05]  /*faa0*/  @!P0 BRA `(.L_x_1844) ;  /* 0xffffff1000d08947 */ /* 0x000fea000383ffff */
[----:B------:R-:W-:Y:S05]  /*fab0*/  EXIT ;  /* 0x000000000000794d */ /* 0x000fea0003800000 */
.L_x_1746:
[----:B------:R-:W-:-:S08]  /*fac0*/  NOP ;  /* 0x0000000000007918 */ /* 0x000fd00000000000 */
[----:B------:R-:W0:-:S00]  /*fad0*/  USETMAXREG.DEALLOC.CTAPOOL 0x18 ;  /* 0x00000018000079c8 */ /* 0x000e0000080e0500 */
[----:B0-----:R-:W-:-:S06]  /*fae0*/  LOP3.LUT R0, R0, 0x3, RZ, 0xc0, !PT ;  /* 0x0000000300007812 */ /* 0x001fcc00078ec0ff */
[----:B------:R-:W0:Y:S01]  /*faf0*/  S2UR UR6, SR_CTAID.X ;  /* 0x00000000000679c3 */ /* 0x000e220000002500 */
[----:B------:R-:W-:Y:S01]  /*fb00*/  LOP3.LUT R17, R17, 0xfffffffb, RZ, 0xc0, !PT ;  /* 0xfffffffb11117812 */ /* 0x000fe200078ec0ff */
[----:B------:R-:W-:Y:S01]  /*fb10*/  STL [R1+0x18], RZ ;  /* 0x000018ff01007387 */ /* 0x000fe20000100800 */
[----:B------:R-:W-:-:S03]  /*fb20*/  IMAD.MOV.U32 R19, RZ, RZ, RZ ;  /* 0x000000ffff137224 */ /* 0x000fc600078e00ff */
[----:B------:R-:W1:Y:S02]  /*fb30*/  SHFL.IDX PT, R0, R0, RZ, 0x1f ;  /* 0x00001fff00007589 */ /* 0x000e6400000e0000 */
[----:B-1----:R-:W-:Y:S02]  /*fb40*/  ISETP.NE.AND P0, PT, R0, RZ, PT ;  /* 0x000000ff0000720c */ /* 0x002fe40003f05270 */
[----:B------:R-:W0:Y:S11]  /*fb50*/  LDC R0, c[0x0][0xc38] ;  /* 0x00030e00ff007b82 */ /* 0x000e360000000800 */
[----:B------:R-:W-:Y:S01]  /*fb60*/  @P0 LOP3.LUT R17, R17, 0x4, RZ, 0xfc, !PT ;  /* 0x0000000411110812 */ /* 0x000fe200078efcff */
[----:B------:R-:W-:Y:S06]  /*fb70*/  @P0 BAR.ARV 0x4, 0x180 ;  /* 0x0106000000000b1d */ /* 0x000fec0000002000 */
[----:B0-----:R-:W-:Y:S01]  /*fb80*/  ISETP.LE.AND P0, PT, R0, UR6, PT ;  /* 0x0000000600007c0c */ /* 0x001fe2000bf03270 */
[----:B------:R-:W-:-:S05]  /*fb90*/  IMAD.MOV.U32 R0, RZ, RZ, 0x1 ;  /* 0x00000001ff007424 */ /* 0x000fca00078e00ff */
[----:B------:R0:W-:Y:S07]  /*fba0*/  STL [R1+0x4], R0 ;  /* 0x0000040001007387 */ /* 0x0001ee0000100800 */
[----:B------:R-:W-:Y:S05]  /*fbb0*/  @P0 BRA `(.L_x_1845) ;  /* 0x00000044009c0947 */ /* 0x000fea0003800000 */
[----:B------:R-:W1:Y:S01]  /*fbc0*/  S2R R5, SR_TID.X ;  /* 0x0000000000057919 */ /* 0x000e620000002100 */
[----:B------:R-:W2:Y:S01]  /*fbd0*/  S2UR UR5, SR_CgaCtaId ;  /* 0x00000000000579c3 */ /* 0x000ea20000008800 */
[----:B------:R-:W-:Y:S01]  /*fbe0*/  UMOV UR4, 0x400 ;  /* 0x0000040000047882 */ /* 0x000fe20000000000 */
[----:B------:R-:W-:Y:S01]  /*fbf0*/  IMAD.MOV.U32 R19, RZ, RZ, RZ ;  /* 0x000000ffff137224 */ /* 0x000fe200078e00ff */
[----:B------:R-:W-:Y:S01]  /*fc00*/  ULDC UR42, c[0x0][0xc] ;  /* 0x00000300002a7ab9 */ /* 0x000fe20000000800 */
[----:B------:R-:W-:Y:S01]  /*fc10*/  ULDC.64 UR44, c[0x0][0x198] ;  /* 0x00006600002c7ab9 */ /* 0x000fe20000000a00 */
[----:B--2---:R-:W-:-:S06]  /*fc20*/  ULEA UR4, UR5, UR4, 0x18 ;  /* 0x0000000405047291 */ /* 0x004fcc000f8ec03f */
[----:B------:R-:W-:Y:S01]  /*fc30*/  IMAD.U32 R18, RZ, RZ, UR4 ;  /* 0x00000004ff127e24 */ /* 0x000fe2000f8e00ff */
[C---:B-1----:R-:W-:Y:S01]  /*fc40*/  LOP3.LUT R4, R5.reuse, 0x7f, RZ, 0xc0, !PT ;  /* 0x0000007f05047812 */ /* 0x042fe200078ec0ff */
[----:B0-----:R-:W-:-:S05]  /*fc50*/  IMAD.SHL.U32 R0, R5, 0x8, RZ ;  /* 0x0000000805007824 */ /* 0x001fca00078e00ff */
[----:B------:R-:W-:-:S04]  /*fc60*/  LOP3.LUT R2, R0, 0x1f8, RZ, 0xc0, !PT ;  /* 0x000001f800027812 */ /* 0x000fc800078ec0ff */
[----:B------:R-:W-:Y:S01]  /*fc70*/  LOP3.LUT R3, R2, 0x38, R5, 0x78, !PT ;  /* 0x0000003802037812 */ /* 0x000fe200078e7805 */
[----:B------:R-:W-:Y:S01]  /*fc80*/  IMAD.SHL.U32 R2, R4, 0x8, RZ ;  /* 0x0000000804027824 */ /* 0x000fe200078e00ff */
[----:B------:R-:W-:-:S04]  /*fc90*/  SHF.R.U32.HI R4, RZ, 0x3, R4 ;  /* 0x00000003ff047819 */ /* 0x000fc80000011604 */
[----:B------:R-:W-:Y:S01]  /*fca0*/  LOP3.LUT R3, R3, 0x200, R2, 0xf8, !PT ;  /* 0x0000020003037812 */ /* 0x000fe200078ef802 */
[----:B------:R-:W-:-:S04]  /*fcb0*/  IMAD.SHL.U32 R2, R5, 0x10, RZ ;  /* 0x0000001005027824 */ /* 0x000fc800078e00ff */
[----:B------:R-:W-:Y:S01]  /*fcc0*/  IMAD R3, R3, 0x2, R18 ;  /* 0x0000000203037824 */ /* 0x000fe200078e0212 */
[----:B------:R-:W-:Y:S01]  /*fcd0*/  LOP3.LUT R0, R4, 0x70, R2, 0xf8, !PT ;  /* 0x0000007004007812 */ /* 0x000fe200078ef802 */
[----:B------:R-:W-:Y:S02]  /*fce0*/  IMAD.U32 R2, RZ, RZ, UR6 ;  /* 0x00000006ff027e24 */ /* 0x000fe4000f8e00ff */
[----:B------:R-:W-:Y:S01]  /*fcf0*/  IMAD.MOV.U32 R0, RZ, RZ, 0x1 ;  /* 0x00000001ff007424 */ /* 0x000fe200078e00ff */
[----:B------:R0:W-:Y:S04]  /*fd00*/  STL [R1+0x10], R3 ;  /* 0x0000100301007387 */ /* 0x0001e80000100800 */
[----:B------:R0:W-:Y:S04]  /*fd10*/  STL [R1+0xc], R2 ;  /* 0x00000c0201007387 */ /* 0x0001e80000100800 */
[----:B------:R0:W-:Y:S04]  /*fd20*/  STL [R1+0x18], RZ ;  /* 0x000018ff01007387 */ /* 0x0001e80000100800 */
[----:B------:R0:W-:Y:S02]  /*fd30*/  STL [R1+0x4], R0 ;  /* 0x0000040001007387 */ /* 0x0001e40000100800 */
.L_x_1941:
[----:B0-2---:R-:W2:Y:S01]  /*fd40*/  LDL R0, [R1+0xc] ;  /* 0x00000c0001007983 */ /* 0x005ea20000100800 */
[----:B------:R-:W-:Y:S02]  /*fd50*/  ULDC UR8, c[0x0][0xc60] ;  /* 0x0003180000087ab9 */ /* 0x000fe40000000800 */
[----:B------:R-:W-:-:S11]  /*fd60*/  UISETP.NE.AND UP0, UPT, UR8, 0x1, UPT ;  /* 0x000000010800788c */ /* 0x000fd6000bf05270 */
[----:B------:R-:W-:Y:S01]  /*fd70*/  @UP0 ULDC UR4, c[0x0][0xc64] ;  /* 0x0003190000040ab9 */ /* 0x000fe20000000800 */
[----:B------:R-:W-:Y:S01]  /*fd80*/  @UP0 ULDC UR9, c[0x0][0xc68] ;  /* 0x00031a0000090ab9 */ /* 0x000fe20000000800 */
[C---:B--2---:R-:W-:Y:S02]  /*fd90*/  R2UR UR7, R0.reuse ;  /* 0x00000000000772ca */ /* 0x044fe400000e0000 */
[----:B------:R-:W-:-:S11]  /*fda0*/  R2UR UR6, R0 ;  /* 0x00000000000672ca */ /* 0x000fd600000e0000 */
[----:B------:R-:W-:-:S04]  /*fdb0*/  UIMAD.WIDE.U32 UR4, UR7, UR4, URZ ;  /* 0x00000004070472a5 */ /* 0x000fc8000f8e003f */
[----:B------:R-:W-:-:S03]  /*fdc0*/  @UP0 USHF.R.U32.HI UR7, URZ, UR9, UR5 ;  /* 0x000000093f070299 */ /* 0x000fc60008011605 */
[----:B------:R-:W-:Y:S02]  /*fdd0*/  ULDC UR4, c[0x0][0xc78] ;  /* 0x00031e0000047ab9 */ /* 0x000fe40000000800 */
[----:B------:R-:W-:Y:S02]  /*fde0*/  UISETP.GE.AND UP0, UPT, UR7, UR4, UPT ;  /* 0x000000040700728c */ /* 0x000fe4000bf06270 */
[----:B------:R-:W-:-:S04]  /*fdf0*/  UIADD3 UR4, -UR7, URZ, URZ ;  /* 0x0000003f07047290 */ /* 0x000fc8000fffe13f */
[----:B------:R-:W-:Y:S01]  /*fe00*/  PLOP3.LUT P0, PT, PT, PT, UP0, 0x80, 0x0 ;  /* 0x000000000000781c */ /* 0x000fe20003f0f008 */
[----:B------:R-:W-:-:S12]  /*fe10*/  UIMAD UR8, UR8, UR4, UR6 ;  /* 0x00000004080872a4 */ /* 0x000fd8000f8e0206 */
[----:B-1----:R-:W-:Y:S05]  /*fe20*/  @!P0 BRA `(.L_x_1846) ;  /* 0x0000000000208947 */ /* 0x002fea0003800000 */
        /* <DEDUP_REMOVED lines=8> */
.L_x_1846:
[----:B------:R-:W-:Y:S01]  /*feb0*/  ULDC UR9, c[0x0][0xc54] ;  /* 0x0003150000097ab9 */ /* 0x000fe20000000800 */
[----:B------:R-:W-:Y:S01]  /*fec0*/  UMOV UR6, UR8 ;  /* 0x0000000800067c82 */ /* 0x000fe20008000000 */
[----:B------:R-:W-:-:S11]  /*fed0*/  UISETP.NE.AND UP0, UPT, UR9, 0x1, UPT ;  /* 0x000000010900788c */ /* 0x000fd6000bf05270 */
[----:B------:R-:W-:Y:S02]  /*fee0*/  @UP0 ULDC.64 UR10, c[0x0][0xc58] ;  /* 0x00031600000a0ab9 */ /* 0x000fe40000000a00 */
[----:B------:R-:W-:-:S04]  /*fef0*/  UIMAD.WIDE.U32 UR4, UR8, UR10, URZ ;  /* 0x0000000a080472a5 */ /* 0x000fc8000f8e003f */
[----:B------:R-:W-:-:S04]  /*ff00*/  @UP0 USHF.R.U32.HI UR6, URZ, UR11, UR5 ;  /* 0x0000000b3f060299 */ /* 0x000fc80008011605 */
[----:B------:R-:W-:-:S12]  /*ff10*/  UIMAD UR4, UR6, UR9, URZ ;  /* 0x00000009060472a4 */ /* 0x000fd8000f8e023f */
.L_x_1847:
[----:B------:R-:W-:Y:S02]  /*ff20*/  UIADD3 UR4, UR8, -UR4, URZ ;  /* 0x8000000408047290 */ /* 0x000fe4000fffe03f */
[----:B------:R-:W-:Y:S01]  /*ff30*/  ULOP3.LUT UR5, URZ, UR6, URZ, 0x33, !UPT ;  /* 0x000000063f057292 */ /* 0x000fe2000f8e333f */
[----:B------:R-:W-:Y:S01]  /*ff40*/  ULDC UR14, c[0x0][0xc48] ;  /* 0x00031200000e7ab9 */ /* 0x000fe20000000800 */
[----:B------:R-:W-:Y:S01]  /*ff50*/  ULDC UR8, c[0x0][0x448] ;  /* 0x0001120000087ab9 */ /* 0x000fe20000000800 */
[----:B------:R-:W-:Y:S01]  /*ff60*/  ULDC UR40, c[0x0][0xc3c] ;  /* 0x00030f0000287ab9 */ /* 0x000fe20000000800 */
[----:B------:R-:W-:Y:S02]  /*ff70*/  UISETP.NE.AND UP2, UPT, UR14, 0x1, UPT ;  /* 0x000000010e00788c */ /* 0x000fe4000bf45270 */
[----:B------:R-:W-:Y:S02]  /*ff80*/  UISETP.NE.AND UP1, UPT, UR8, 0x1, UPT ;  /* 0x000000010800788c */ /* 0x000fe4000bf25270 */
[----:B------:R-:W-:Y:S01]  /*ff90*/  UIADD3 UR40, UR5, UR40, URZ ;  /* 0x0000002805287290 */ /* 0x000fe2000fffe03f */
[----:B------:R-:W-:Y:S01]  /*ffa0*/  ULDC.64 UR10, c[0x0][0x418] ;  /* 0x00010600000a7ab9 */ /* 0x000fe20000000a00 */
[----:B------:R-:W-:Y:S01]  /*ffb0*/  ULDC UR13, c[0x0][0xc54] ;  /* 0x00031500000d7ab9 */ /* 0x000fe20000000800 */
[----:B------:R-:W-:-:S02]  /*ffc0*/  UISETP.NE.U32.AND UP0, UPT, UR10, URZ, UPT ;  /* 0x0000003f0a00728c */ /* 0x000fc4000bf05070 */
[----:B------:R-:W-:Y:S02]  /*ffd0*/  UIMAD UR13, UR7, UR13, UR4 ;  /* 0x0000000d070d72a4 */ /* 0x000fe4000f8e0204 */
[----:B------:R-:W-:Y:S01]  /*ffe0*/  USHF.L.U32 UR40, UR40, 0x7, URZ ;  /* 0x0000000728287899 */ /* 0x000fe2000800063f */
[----:B------:R-:W-:Y:S01]  /*fff0*/  ULDC.64 UR4, c[0x0][0x9e0] ;  /* 0x0002780000047ab9 */ /* 0x000fe20000000a00 */
[----:B------:R-:W-:Y:S02]  /*10000*/  UISETP.NE.AND.EX UP0, UPT, UR11, URZ, UPT, UP0 ;  /* 0x0000003f0b00728c */ /* 0x000fe4000bf05300 */
[----:B------:R-:W-:Y:S02]  /*10010*/  UISETP.GE.AND UP3, UPT, UR5, 0x1, UPT ;  /* 0x000000010500788c */ /* 0x000fe4000bf66270 */
[----:B------:R-:W-:Y:S01]  /*10020*/  UIADD3 UR12, UR40, 0x7f, URZ ;  /* 0x0000007f280c7890 */ /* 0x000fe2000fffe03f */
[----:B------:R-:W-:Y:S01]  /*10030*/  ULDC UR10, c[0x0][0x424] ;  /* 0x00010900000a7ab9 */ /* 0x000fe20000000800 */
[----:B------:R-:W-:Y:S01]  /*10040*/  ULDC UR6, c[0x0][0x288] ;  /* 0x0000a20000067ab9 */ /* 0x000fe20000000800 */
[----:B------:R-:W-:Y:S01]  /*10050*/  @UP2 ULDC UR8, c[0x0][0xc4c] ;  /* 0x0003130000082ab9 */ /* 0x000fe20000000800 */
[----:B------:R-:W-:Y:S01]  /*10060*/  @UP1 ULDC UR11, c[0x0][0x44c] ;  /* 0x00011300000b1ab9 */ /* 0x000fe20000000800 */
[----:B------:R-:W-:Y:S01]  /*10070*/  USEL UR15, UR10, 0x1, UP0 ;  /* 0x000000010a0f7887 */ /* 0x000fe20008000000 */
[----:B------:R-:W-:Y:S01]  /*10080*/  PLOP3.LUT P1, PT, PT, PT, UP3, 0x80, 0x0 ;  /* 0x000000000000781c */ /* 0x000fe20003f2f038 */
[----:B------:R-:W-:-:S02]  /*10090*/  UIADD3 UR16, -UR6, 0x1, URZ ;  /* 0x0000000106107890 */ /* 0x000fc4000fffe13f */
[----:B------:R-:W-:Y:S02]  /*100a0*/  UIMAD.WIDE.U32 UR8, UR13, UR8, URZ ;  /* 0x000000080d0872a5 */ /* 0x000fe4000f8e003f */
[----:B------:R-:W-:Y:S01]  /*100b0*/  UIMAD.WIDE.U32 UR10, UR12, UR11, URZ ;  /* 0x0000000b0c0a72a5 */ /* 0x000fe2000f8e003f */
[----:B------:R-:W-:Y:S01]  /*100c0*/  ULDC UR7, c[0x0][0x2f0] ;  /* 0x0000bc0000077ab9 */ /* 0x000fe20000000800 */
[----:B------:R-:W-:Y:S01]  /*100d0*/  @UP2 ULDC UR17, c[0x0][0xc50] ;  /* 0x0003140000112ab9 */ /* 0x000fe20000000800 */
[----:B------:R-:W-:Y:S01]  /*100e0*/  @UP1 ULDC UR18, c[0x0][0x450] ;  /* 0x0001140000121ab9 */ /* 0x000fe20000000800 */
[----:B------:R-:W-:Y:S01]  /*100f0*/  UMOV UR43, UR13 ;  /* 0x0000000d002b7c82 */ /* 0x000fe20008000000 */
[----:B------:R-:W-:Y:S02]  /*10100*/  UIMAD UR16, UR15, UR7, UR16 ;  /* 0x000000070f1072a4 */ /* 0x000fe4000f8e0210 */
[----:B------:R-:W-:Y:S02]  /*10110*/  @UP2 USHF.R.U32.HI UR43, URZ, UR17, UR9 ;  /* 0x000000113f2b2299 */ /* 0x000fe40008011609 */
[----:B------:R-:W-:-:S02]  /*10120*/  @UP1 USHF.R.U32.HI UR12, URZ, UR18, UR11 ;  /* 0x000000123f0c1299 */ /* 0x000fc4000801160b */
[----:B------:R-:W-:Y:S02]  /*10130*/  UIADD3 UR36, -UR43, URZ, URZ ;  /* 0x0000003f2b247290 */ /* 0x000fe4000fffe13f */
[----:B------:R-:W-:Y:S02]  /*10140*/  UIADD3 UR12, UR16, UR12, URZ ;  /* 0x0000000c100c7290 */ /* 0x000fe4000fffe03f */
[----:B------:R-:W-:Y:S02]  /*10150*/  UIMAD UR36, UR14, UR36, UR13 ;  /* 0x000000240e2472a4 */ /* 0x000fe4000f8e020d */
[----:B------:R-:W-:Y:S01]  /*10160*/  UIADD3 UR4, UR12, UR4, URZ ;  /* 0x000000040c047290 */ /* 0x000fe2000fffe03f */
[----:B------:R-:W-:Y:S11]  /*10170*/  @!P1 BRA `(.L_x_1848) ;  /* 0x0000000000449947 */ /* 0x000ff60003800000 */
[----:B------:R-:W-:Y:S01]  /*10180*/  ISETP.LT.AND P0, PT, RZ, UR12, PT ;  /* 0x0000000cff007c0c */ /* 0x000fe2000bf01270 */
[----:B------:R-:W-:-:S12]  /*10190*/  UIADD3 UR10, UR12, -0x1, URZ ;  /* 0xffffffff0c0a7890 */ /* 0x000fd8000fffe03f */
[----:B------:R-:W-:Y:S05]  /*101a0*/  @P0 BRA `(.L_x_1849) ;  /* 0x00000000001c0947 */ /* 0x000fea0003800000 */
[----:B------:R-:W-:Y:S02]  /*101b0*/  UISETP.NE.AND UP0, UPT, UR5, 0x1, UPT ;  /* 0x000000010500788c */ /* 0x000fe4000bf05270 */
[----:B------:R-:W-:-:S09]  /*101c0*/  UIADD3 UR10, -UR12, URZ, URZ ;  /* 0x0000003f0c0a7290 */ /* 0x000fd2000fffe13f */
[----:B------:R-:W-:Y:S02]  /*101d0*/  @UP0 ULDC.64 UR12, c[0x0][0x9e8] ;  /* 0x00027a00000c0ab9 */ /* 0x000fe40000000a00 */
[----:B------:R-:W-:-:S04]  /*101e0*/  UIMAD.WIDE.U32 UR8, UR10, UR12, URZ ;  /* 0x0000000c0a0872a5 */ /* 0x000fc8000f8e003f */
[----:B------:R-:W-:-:S04]  /*101f0*/  @UP0 USHF.R.U32.HI UR10, URZ, UR13, UR9 ;  /* 0x0000000d3f0a0299 */ /* 0x000fc80008011609 */
[----:B------:R-:W-:Y:S01]  /*10200*/  ULOP3.LUT UR10, URZ, UR10, URZ, 0x33, !UPT ;  /* 0x0000000a3f0a7292 */ /* 0x000fe2000f8e333f */
[----:B------:R-:W-:Y:S11]  /*10210*/  BRA `(.L_x_1850) ;  /* 0x0000000000107947 */ /* 0x000ff60003800000 */
.L_x_1849:
[----:B------:R-:W-:-:S11]  /*10220*/  UISETP.NE.AND UP0, UPT, UR5, 0x1, UPT ;  /* 0x000000010500788c */ /* 0x000fd6000bf05270 */
[----:B------:R-:W-:Y:S02]  /*10230*/  @UP0 ULDC.64 UR12, c[0x0][0x9e8] ;  /* 0x00027a00000c0ab9 */ /* 0x000fe40000000a00 */
[----:B------:R-:W-:-:S04]  /*10240*/  UIMAD.WIDE.U32 UR8, UR10, UR12, URZ ;  /* 0x0000000c0a0872a5 */ /* 0x000fc8000f8e003f */
[----:B------:R-:W-:-:S12]  /*10250*/  @UP0 USHF.R.U32.HI UR10, URZ, UR13, UR9 ;  /* 0x0000000d3f0a0299 */ /* 0x000fd80008011609 */
.L_x_1850:
[----:B------:R-:W-:-:S04]  /*10260*/  UIMAD UR10, UR10, UR5, UR5 ;  /* 0x000000050a0a72a4 */ /* 0x000fc8000f8e0205 */
[----:B------:R-:W-:-:S04]  /*10270*/  UISETP.LT.AND UP0, UPT, UR4, UR10, UPT ;  /* 0x0000000a0400728c */ /* 0x000fc8000bf01270 */
[----:B------:R-:W-:-:S12]  /*10280*/  USEL UR4, UR4, UR10, UP0 ;  /* 0x0000000a04047287 */ /* 0x000fd80008000000 */
.L_x_1848:
[----:B------:R-:W-:Y:S02]  /*10290*/  UIMAD UR8, UR15, UR7, 0x5f ;  /* 0x0000005f0f0874a4 */ /* 0x000fe4000f8e0207 */
[----:B------:R-:W-:Y:S02]  /*102a0*/  UIADD3 UR10, UR4, 0x5f, URZ ;  /* 0x0000005f040a7890 */ /* 0x000fe4000fffe03f */
[----:B------:R-:W-:Y:S02]  /*102b0*/  UIMAD.WIDE UR8, UR8, 0x2aaaaaab, URZ ;  /* 0x2aaaaaab080878a5 */ /* 0x000fe4000f8e023f */
[----:B------:R-:W-:Y:S01]  /*102c0*/  UIMAD.WIDE UR10, UR10, 0x2aaaaaab, URZ ;  /* 0x2aaaaaab0a0a78a5 */ /* 0x000fe2000f8e023f */
[----:B------:R-:W-:Y:S01]  /*102d0*/  @UP1 ULDC UR12, c[0x0][0x44c] ;  /* 0x00011300000c1ab9 */ /* 0x000fe20000000800 */
[----:B------:R-:W-:Y:S02]  /*102e0*/  UIMAD UR7, UR15, UR7, -UR6 ;  /* 0x000000070f0772a4 */ /* 0x000fe4000f8e0a06 */
[----:B------:R-:W-:-:S02]  /*102f0*/  UIMAD.WIDE.U32 UR12, UR40, UR12, URZ ;  /* 0x0000000c280c72a5 */ /* 0x000fc4000f8e003f */
[----:B------:R-:W-:Y:S02]  /*10300*/  USHF.R.U32.HI UR6, URZ, 0x1f, UR9 ;  /* 0x0000001f3f067899 */ /* 0x000fe40008011609 */
[----:B------:R-:W-:Y:S01]  /*10310*/  USHF.R.U32.HI UR4, URZ, 0x1f, UR11 ;  /* 0x0000001f3f047899 */ /* 0x000fe2000801160b */
[----:B------:R-:W-:Y:S01]  /*10320*/  @UP1 ULDC UR16, c[0x0][0x450] ;  /* 0x0001140000101ab9 */ /* 0x000fe20000000800 */
[----:B------:R-:W-:Y:S01]  /*10330*/  UMOV UR14, UR40 ;  /* 0x00000028000e7c82 */ /* 0x000fe20008000000 */
[----:B------:R-:W-:Y:S02]  /*10340*/  @UP1 USHF.R.U32.HI UR14, URZ, UR16, UR13 ;  /* 0x000000103f0e1299 */ /* 0x000fe4000801160d */
[----:B------:R-:W-:Y:S02]  /*10350*/  ULEA.HI.SX32 UR9, UR9, UR6, 0x1c ;  /* 0x0000000609097291 */ /* 0x000fe4000f8fe23f */
[----:B------:R-:W-:Y:S02]  /*10360*/  ULEA.HI.SX32 UR4, UR11, UR4, 0x1c ;  /* 0x000000040b047291 */ /* 0x000fe4000f8fe23f */
[----:B------:R-:W-:-:S02]  /*10370*/  UIADD3 UR6, UR7, UR14, URZ ;  /* 0x0000000e07067290 */ /* 0x000fc4000fffe03f */
[----:B------:R-:W-:Y:S01]  /*10380*/  UISETP.LT.AND UP0, UPT, UR9, UR4, UPT ;  /* 0x000000040900728c */ /* 0x000fe2000bf01270 */
[----:B------:R-:W-:Y:S02]  /*10390*/  ULDC UR8, c[0x0][0x9dc] ;  /* 0x0002770000087ab9 */ /* 0x000fe40000000800 */
[----:B------:R-:W-:Y:S02]  /*103a0*/  UIADD3 UR8, UR6, -UR8, URZ ;  /* 0x8000000806087290 */ /* 0x000fe4000fffe03f */
[----:B------:R-:W-:Y:S01]  /*103b0*/  USEL UR39, UR9, UR4, UP0 ;  /* 0x0000000409277287 */ /* 0x000fe20008000000 */
[----:B------:R-:W-:Y:S11]  /*103c0*/  @!P1 BRA `(.L_x_1851) ;  /* 0x0000000000489947 */ /* 0x000ff60003800000 */
[----:B------:R-:W-:Y:S02]  /*103d0*/  UMOV UR4, UR6 ;  /* 0x0000000600047c82 */ /* 0x000fe40008000000 */
        /* <DEDUP_REMOVED lines=10> */
.L_x_1852:
[----:B------:R-:W-:-:S11]  /*10480*/  UISETP.NE.AND UP0, UPT, UR5, 0x1, UPT ;  /* 0x000000010500788c */ /* 0x000fd6000bf05270 */
[----:B------:R-:W-:Y:S02]  /*10490*/  @UP0 ULDC.64 UR10, c[0x0][0x9e8] ;  /* 0x00027a00000a0ab9 */ /* 0x000fe40000000a00 */
[----:B------:R-:W-:-:S04]  /*104a0*/  UIMAD.WIDE.U32 UR6, UR4, UR10, URZ ;  /* 0x0000000a040672a5 */ /* 0x000fc8000f8e003f */
[----:B------:R-:W-:-:S12]  /*104b0*/  @UP0 USHF.R.U32.HI UR4, URZ, UR11, UR7 ;  /* 0x0000000b3f040299 */ /* 0x000fd80008011607 */
.L_x_1853:
[----:B------:R-:W-:-:S04]  /*104c0*/  UIMAD UR4, UR4, UR5, URZ ;  /* 0x00000005040472a4 */ /* 0x000fc8000f8e023f */
[----:B------:R-:W-:-:S04]  /*104d0*/  UISETP.LT.AND UP0, UPT, UR8, UR4, UPT ;  /* 0x000000040800728c */ /* 0x000fc8000bf01270 */
[----:B------:R-:W-:-:S12]  /*104e0*/  USEL UR8, UR8, UR4, !UP0 ;  /* 0x0000000408087287 */ /* 0x000fd8000c000000 */
.L_x_1851:
[----:B------:R-:W-:Y:S01]  /*104f0*/  UIMAD.WIDE UR4, UR8, 0x2aaaaaab, URZ ;  /* 0x2aaaaaab080478a5 */ /* 0x000fe2000f8e023f */
[----:B------:R-:W-:Y:S03]  /*10500*/  BSSY B7, `(.L_x_1854) ;  /* 0x00003b6000077945 */ /* 0x000fe60003800000 */
[----:B------:R-:W-:-:S04]  /*10510*/  USHF.R.U32.HI UR4, URZ, 0x1f, UR5 ;  /* 0x0000001f3f047899 */ /* 0x000fc80008011605 */
[----:B------:R-:W-:-:S04]  /*10520*/  ULEA.HI.SX32 UR4, UR5, UR4, 0x1c ;  /* 0x0000000405047291 */ /* 0x000fc8000f8fe23f */
[----:B------:R-:W-:-:S04]  /*10530*/  UISETP.LT.AND UP0, UPT, URZ, UR4, UPT ;  /* 0x000000043f00728c */ /* 0x000fc8000bf01270 */
[----:B------:R-:W-:-:S04]  /*10540*/  USEL UR38, URZ, UR4, !UP0 ;  /* 0x000000043f267287 */ /* 0x000fc8000c000000 */
[----:B------:R-:W-:-:S06]  /*10550*/  UISETP.GT.AND UP0, UPT, UR39, UR38, UPT ;  /* 0x000000262700728c */ /* 0x000fcc000bf04270 */
[----:B------:R-:W-:-:S13]  /*10560*/  PLOP3.LUT P0, PT, PT, PT, UP0, 0x80, 0x0 ;  /* 0x000000000000781c */ /* 0x000fda0003f0f008 */
        /* <DEDUP_REMOVED lines=11> */
[----:B-1----:R-:W2:Y:S01]  /*10620*/  @P1 ATOMG.E.ADD.STRONG.GPU PT, R3, desc[UR46][R2.64], R5 ;  /* 0x00000005020319a8 */ /* 0x002ea200081ee1ee */
[----:B------:R-:W0:Y:S02]  /*10630*/  S2R R4, SR_LTMASK ;  /* 0x0000000000047919 */ /* 0x000e240000003900 */
[----:B0-----:R-:W-:-:S04]  /*10640*/  LOP3.LUT R4, R4, UR4, RZ, 0xc0, !PT ;  /* 0x0000000404047c12 */ /* 0x001fc8000f8ec0ff */
[----:B------:R-:W0:Y:S01]  /*10650*/  POPC R7, R4 ;  /* 0x0000000400077309 */ /* 0x000e220000000000 */
[----:B--2---:R-:W0:Y:S02]  /*10660*/  SHFL.IDX PT, R0, R3, R0, 0x1f ;  /* 0x00001f0003007589 */ /* 0x004e2400000e0000 */
[----:B0-----:R-:W-:-:S05]  /*10670*/  IADD3 R0, R0, UR42, R7 ;  /* 0x0000002a00007c10 */ /* 0x001fca000fffe007 */
[----:B------:R4:W-:Y:S01]  /*10680*/  STL [R1+0xc], R0 ;  /* 0x00000c0001007387 */ /* 0x0009e20000100800 */
[----:B------:R-:W-:Y:S05]  /*10690*/  BRA `(.L_x_1856) ;  /* 0x0000003800707947 */ /* 0x000fea0003800000 */
.L_x_1855:
[----:B------:R-:W-:Y:S01]  /*106a0*/  VIADD R0, R18, 0x1c400 ;  /* 0x0001c40012007836 */ /* 0x000fe20000000000 */
[----:B------:R-:W-:Y:S04]  /*106b0*/  BSSY B6, `(.L_x_1857) ;  /* 0x0000013000067945 */ /* 0x000fe80003800000 */
        /* <DEDUP_REMOVED lines=18> */
.L_x_1858:
[----:B------:R-:W-:Y:S05]  /*107e0*/  BSYNC B6 ;  /* 0x0000000000067941 */ /* 0x000fea0003800000 */
.L_x_1857:
        /* <DEDUP_REMOVED lines=20> */
.L_x_1861:
        /* <DEDUP_REMOVED lines=15> */
.L_x_1860:
[----:B------:R-:W-:Y:S05]  /*10a20*/  BSYNC B6 ;  /* 0x0000000000067941 */ /* 0x000fea0003800000 */
.L_x_1859:
[----:B------:R-:W-:Y:S01]  /*10a30*/  ULDC.64 UR4, c[0x0][0x9f8] ;  /* 0x00027e0000047ab9 */ /* 0x000fe20000000a00 */
[----:B------:R-:W-:Y:S01]  /*10a40*/  IMAD.U32 R7, RZ, RZ, UR43 ;  /* 0x0000002bff077e24 */ /* 0x000fe2000f8e00ff */
[----:B------:R-:W-:-:S04]  /*10a50*/  UISETP.NE.U32.AND UP0, UPT, UR4, URZ, UPT ;  /* 0x0000003f0400728c */ /* 0x000fc8000bf05070 */
[----:B------:R-:W-:-:S06]  /*10a60*/  UISETP.NE.AND.EX UP0, UPT, UR5, URZ, UPT, UP0 ;  /* 0x0000003f0500728c */ /* 0x000fcc000bf05300 */
[----:B------:R-:W-:-:S05]  /*10a70*/  PLOP3.LUT P0, PT, PT, PT, UP0, 0x80, 0x0 ;  /* 0x000000000000781c */ /* 0x000fca0003f0f008 */
[----:B------:R-:W-:Y:S02]  /*10a80*/  @UP0 ULDC.64 UR4, c[0x0][0x9f8] ;  /* 0x00027e0000040ab9 */ /* 0x000fe40000000a00 */
[----:B------:R-:W-:-:S06]  /*10a90*/  @UP0 UIMAD.WIDE UR4, UR43, 0x4, UR4 ;  /* 0x000000042b0408a5 */ /* 0x000fcc000f8e0204 */
[----:B------:R-:W-:Y:S02]  /*10aa0*/  IMAD.U32 R2, RZ, RZ, UR4 ;  /* 0x00000004ff027e24 */ /* 0x000fe4000f8e00ff */
[----:B------:R-:W-:-:S05]  /*10ab0*/  IMAD.U32 R3, RZ, RZ, UR5 ;  /* 0x00000005ff037e24 */ /* 0x000fca000f8e00ff */
[----:B------:R0:W2:Y:S01]  /*10ac0*/  @P0 LDG.E R7, desc[UR46][R2.64] ;  /* 0x0000002e02070981 */ /* 0x0000a2000c1e1900 */
[----:B------:R-:W-:Y:S01]  /*10ad0*/  UMOV UR4, 0xffffffff ;  /* 0xffffffff00047882 */ /* 0x000fe20000000000 */
[----:B------:R-:W-:Y:S01]  /*10ae0*/  IMAD.U32 R0, RZ, RZ, UR39 ;  /* 0x00000027ff007e24 */ /* 0x000fe2000f8e00ff */
[----:B------:R-:W-:Y:S01]  /*10af0*/  LOP3.LUT R17, R17, 0xfffffffe, RZ, 0xc0, !PT ;  /* 0xfffffffe11117812 */ /* 0x000fe200078ec0ff */
[----:B------:R-:W1:Y:S02]  /*10b00*/  S2R R4, SR_TID.X ;  /* 0x0000000000047919 */ /* 0x000e640000002100 */
[----:B------:R-:W-:Y:S01]  /*10b10*/  VIADD R0, R0, 0xffffffff ;  /* 0xffffffff00007836 */ /* 0x000fe20000000000 */
[----:B0-----:R-:W0:Y:S02]  /*10b20*/  LDC.64 R2, c[0x0][0x418] ;  /* 0x00010600ff027b82 */ /* 0x001e240000000a00 */
[----:B0-----:R-:W-:Y:S02]  /*10b30*/  ISETP.NE.U32.AND P0, PT, R2, RZ, PT ;  /* 0x000000ff0200720c */ /* 0x001fe40003f05070 */
[----:B-1----:R-:W-:-:S02]  /*10b40*/  SHF.R.U32.HI R4, RZ, 0x5, R4 ;  /* 0x00000005ff047819 */ /* 0x002fc40000011604 */
[----:B------:R-:W-:Y:S02]  /*10b50*/  ISETP.NE.AND.EX P1, PT, R3, RZ, PT, P0 ;  /* 0x000000ff0300720c */ /* 0x000fe40003f25300 */
[----:B------:R-:W-:-:S11]  /*10b60*/  LOP3.LUT R4, R4, 0x3, RZ, 0xc0, !PT ;  /* 0x0000000304047812 */ /* 0x000fd600078ec0ff */
[----:B------:R-:W-:Y:S02]  /*10b70*/  @P1 LOP3.LUT R17, R17, 0x1, RZ, 0xfc, !PT ;  /* 0x0000000111111812 */ /* 0x000fe400078efcff */
[----:B--2---:R-:W-:Y:S01]  /*10b80*/  SHF.R.S32.HI R8, RZ, 0x1f, R7 ;  /* 0x0000001fff087819 */ /* 0x004fe20000011407 */
[----:B------:R0:W-:Y:S01]  /*10b90*/  STL [R1], R7 ;  /* 0x0000000701007387 */ /* 0x0001e20000100800 */
[----:B------:R-:W-:-:S03]  /*10ba0*/  SEL R16, R7, RZ, !P1 ;  /* 0x000000ff07107207 */ /* 0x000fc60004800000 */
[----:B------:R0:W-:Y:S01]  /*10bb0*/  STL [R1+0x8], R8 ;  /* 0x0000080801007387 */ /* 0x0001e20000100800 */
[----:B------:R-:W-:Y:S05]  /*10bc0*/  BRA.DIV UR4, `(.L_x_1862) ;  /* 0x0000003e044c7947 */ /* 0x000fea000b800000 */
[----:B------:R1:W2:Y:S02]  /*10bd0*/  SHFL.IDX PT, R14, R4, RZ, 0x1f ;  /* 0x00001fff040e7589 */ /* 0x0002a400000e0000 */
.L_x_1956:
[----:B------:R3:W-:Y:S01]  /*10be0*/  STL [R1+0x14], R0 ;  /* 0x0000140001007387 */ /* 0x0007e20000100800 */
[----:B--2---:R-:W-:Y:S02]  /*10bf0*/  ISETP.NE.AND P0, PT, R14, RZ, PT ;  /* 0x000000ff0e00720c */ /* 0x004fe40003f05270 */
[----:B------:R-:W-:Y:S02]  /*10c00*/  PLOP3.LUT P2, PT, PT, PT, PT, 0x8, 0x0 ;  /* 0x000000000000781c */ /* 0x000fe40003f4e170 */
[----:B------:R-:W-:-:S11]  /*10c10*/  LOP3.LUT R17, R17, 0xfffffffd, RZ, 0xc0, !PT ;  /* 0xfffffffd11117812 */ /* 0x000fd600078ec0ff */
[----:B------:R-:W-:Y:S01]  /*10c20*/  @P2 LOP3.LUT R17, R17, 0x2, RZ, 0xfc, !PT ;  /* 0x0000000211112812 */ /* 0x000fe200078efcff */
[----:B---3--:R-:W-:Y:S06]  /*10c30*/  @P0 BRA `(.L_x_1863) ;  /* 0x0000000000f00947 */ /* 0x008fec0003800000 */
[----:B------:R-:W-:-:S03]  /*10c40*/  UMOV UR4, 0xffffffff ;  /* 0xffffffff00047882 */ /* 0x000fc60000000000 */
[----:B------:R-:W-:Y:S05]  /*10c50*/  BRA.DIV UR4, `(.L_x_1864) ;  /* 0x0000003e04487947 */ /* 0x000fea000b800000 */
[----:B------:R-:W-:-:S13]  /*10c60*/  ELECT P6, URZ, PT ;  /* 0x00000000003f782f */ /* 0x000fda00038c0000 */
.L_x_1959:
[----:B------:R-:W-:Y:S05]  /*10c70*/  @!P6 BRA `(.L_x_1863) ;  /* 0x0000000000e0e947 */ /* 0x000fea0003800000 */
[----:B------:R-:W-:Y:S01]  /*10c80*/  IMAD.MOV.U32 R16, RZ, RZ, R7 ;  /* 0x000000ffff107224 */ /* 0x000fe200078e0007 */
[----:B------:R-:W-:Y:S06]  /*10c90*/  @!P1 BRA `(.L_x_1865) ;  /* 0x00000000004c9947 */ /* 0x000fec0003800000 */
[----:B------:R-:W-:Y:S01]  /*10ca0*/  IMAD.MOV.U32 R9, RZ, RZ, R0 ;  /* 0x000000ffff097224 */ /* 0x000fe200078e0000 */
[----:B------:R-:W-:Y:S01]  /*10cb0*/  ULDC.64 UR4, c[0x0][0x428] ;  /* 0x00010a0000047ab9 */ /* 0x000fe20000000a00 */
[----:B------:R-:W2:Y:S02]  /*10cc0*/  LDC R0, c[0x0][0x43c] ;  /* 0x00010f00ff007b82 */ /* 0x000ea40000000800 */
[----:B--2---:R-:W-:-:S13]  /*10cd0*/  ISETP.NE.AND P0, PT, R0, 0x1, PT ;  /* 0x000000010000780c */ /* 0x004fda0003f05270 */
[----:B-1----:R-:W1:Y:S02]  /*10ce0*/  @P0 LDC.64 R4, c[0x0][0x440] ;  /* 0x00011000ff040b82 */ /* 0x002e640000000a00 */
[----:B-1----:R-:W-:-:S04]  /*10cf0*/  @P0 IMAD.HI.U32 R6, R9, R4, RZ ;  /* 0x0000000409060227 */ /* 0x002fc800078e00ff */
[----:B------:R-:W-:Y:S01]  /*10d00*/  IMAD.MOV.U32 R4, RZ, RZ, R9 ;  /* 0x000000ffff047224 */ /* 0x000fe200078e0009 */
[----:B------:R-:W-:-:S05]  /*10d10*/  @P0 SHF.R.U32.HI R4, RZ, R5, R6 ;  /* 0x00000005ff040219 */ /* 0x000fca0000011606 */
[----:B------:R-:W-:-:S04]  /*10d20*/  IMAD.MOV R5, RZ, RZ, -R4 ;  /* 0x000000ffff057224 */ /* 0x000fc800078e0a04 */
[----:B------:R-:W-:Y:S01]  /*10d30*/  IMAD R9, R0, R5, R9 ;  /* 0x0000000500097224 */ /* 0x000fe200078e0209 */
[----:B------:R-:W-:Y:S01]  /*10d40*/  SHF.R.S32.HI R5, RZ, 0x1f, R4 ;  /* 0x0000001fff057819 */ /* 0x000fe20000011404 */
[----:B------:R-:W-:-:S03]  /*10d50*/  IMAD R0, R8, UR4, RZ ;  /* 0x0000000408007c24 */ /* 0x000fc6000f8e02ff */
[----:B------:R2:W-:Y:S01]  /*10d60*/  STL [R1+0x14], R9 ;  /* 0x0000140901007387 */ /* 0x0005e20000100800 */
[----:B------:R-:W-:-:S04]  /*10d70*/  IMAD.WIDE.U32 R4, R7, UR4, R4 ;  /* 0x0000000407047c25 */ /* 0x000fc8000f8e0004 */
[----:B------:R-:W-:Y:S01]  /*10d80*/  IMAD R0, R7, UR5, R0 ;  /* 0x0000000507007c24 */ /* 0x000fe2000f8e0200 */
[----:B------:R-:W-:-:S03]  /*10d90*/  LEA R2, P0, R4, R2, 0x2 ;  /* 0x0000000204027211 */ /* 0x000fc600078010ff */
[----:B------:R-:W-:-:S05]  /*10da0*/  IMAD.IADD R0, R5, 0x1, R0 ;  /* 0x0000000105007824 */ /* 0x000fca00078e0200 */
[----:B------:R-:W-:-:S05]  /*10db0*/  LEA.HI.X R3, R4, R3, R0, 0x2, P0 ;  /* 0x0000000304037211 */ /* 0x000fca00000f1400 */
[----:B------:R2:W5:Y:S02]  /*10dc0*/  LDG.E R16, desc[UR46][R2.64] ;  /* 0x0000002e02107981 */ /* 0x000564000c1e1900 */
.L_x_1865:
[----:B------:R-:W3:Y:S01]  /*10dd0*/  LDL R0, [R1+0x4] ;  /* 0x0000040001007983 */ /* 0x000ee20000100800 */
[----:B--2---:R-:W-:Y:S01]  /*10de0*/  IMAD R3, R19, 0x8, R18 ;  /* 0x0000000813037824 */ /* 0x004fe200078e0212 */
[----:B0-----:R-:W0:Y:S02]  /*10df0*/  S2R R7, SR_TID.X ;  /* 0x0000000000077919 */ /* 0x001e240000002100 */
[----:B0-----:R-:W-:-:S04]  /*10e00*/  LOP3.LUT R7, R7, 0x7f, RZ, 0xc0, !PT ;  /* 0x0000007f07077812 */ /* 0x001fc800078ec0ff */
[----:B------:R-:W-:Y:S02]  /*10e10*/  ISETP.NE.AND P1, PT, R7, RZ, PT ;  /* 0x000000ff0700720c */ /* 0x000fe40003f25270 */
[----:B---3--:R-:W-:-:S04]  /*10e20*/  SHF.L.U32 R0, R0, 0x1f, RZ ;  /* 0x0000001f00007819 */ /* 0x008fc800000006ff */
[----:B------:R-:W0:Y:S02]  /*10e30*/  SYNCS.PHASECHK.TRANS64.TRYWAIT P0, [R3+URZ+0x22840], R0 ;  /* 0x02284000030075a7 */ /* 0x000e24000800017f */
[----:B0-----:R-:W-:Y:S05]  /*10e40*/  @!P0 BRA `(.L_x_1866) ;  /* 0x0000003800ec8947 */ /* 0x001fea0003800000 */
.L_x_1960:
        /* <DEDUP_REMOVED lines=8> */
.L_x_1867:
[----:B------:R-:W2:Y:S01]  /*10ed0*/  LDL R2, [R1+0x14] ;  /* 0x0000140001027983 */ /* 0x000ea20000100800 */
[----:B0-----:R-:W-:Y:S01]  /*10ee0*/  IMAD R0, R19, 0x3000, R18 ;  /* 0x0000300013007824 */ /* 0x001fe200078e0212 */
[----:B------:R-:W-:Y:S01]  /*10ef0*/  R2UR UR33, R3 ;  /* 0x00000000032172ca */ /* 0x000fe200000e0000 */
[----:B------:R-:W-:Y:S01]  /*10f00*/  UIADD3 UR4, UP0, UR44, 0x370, URZ ;  /* 0x000003702c047890 */ /* 0x000fe2000ff1e03f */
[----:B-----5:R-:W-:Y:S01]  /*10f10*/  R2UR UR37, R16 ;  /* 0x00000000102572ca */ /* 0x020fe200000e0000 */
[----:B------:R-:W-:Y:S01]  /*10f20*/  UMOV UR6, 0x0 ;  /* 0x0000000000067882 */ /* 0x000fe20000000000 */
[----:B------:R-:W-:Y:S01]  /*10f30*/  R2UR UR32, R0 ;  /* 0x00000000002072ca */ /* 0x000fe200000e0000 */
[----:B------:R-:W-:Y:S01]  /*10f40*/  UIADD3.X UR5, URZ, UR45, URZ, UP0, !UPT ;  /* 0x0000002d3f057290 */ /* 0x000fe200087fe43f */
[----:B------:R-:W-:Y:S01]  /*10f50*/  PLOP3.LUT P0, PT, PT, PT, PT, 0x80, 0x0 ;  /* 0x000000000000781c */ /* 0x000fe20003f0f070 */
[----:B------:R-:W-:Y:S01]  /*10f60*/  UMOV UR7, 0x14f00000 ;  /* 0x14f0000000077882 */ /* 0x000fe20000000000 */
[----:B------:R-:W-:Y:S01]  /*10f70*/  UMOV UR34, URZ ;  /* 0x0000003f00227c82 */ /* 0x000fe20008000000 */
[----:B------:R-:W-:-:S04]  /*10f80*/  LOP3.LUT R17, R17, 0xfffffffd, RZ, 0xc0, !PT ;  /* 0xfffffffd11117812 */ /* 0x000fc800078ec0ff */
[----:B------:R-:W-:-:S04]  /*10f90*/  UIADD3 UR33, UR33, 0x22830, URZ ;  /* 0x0002283021217890 */ /* 0x000fc8000fffe03f */
[----:B------:R-:W-:Y:S02]  /*10fa0*/  UIADD3 UR32, UR32, 0x1c400, URZ ;  /* 0x0001c40020207890 */ /* 0x000fe4000fffe03f */
[----:B------:R-:W-:Y:S02]  /*10fb0*/  @P0 LOP3.LUT R17, R17, 0x2, RZ, 0xfc, !PT ;  /* 0x0000000211110812 */ /* 0x000fe400078efcff */
[----:B--2---:R-:W-:-:S13]  /*10fc0*/  R2UR UR35, R2 ;  /* 0x00000000022372ca */ /* 0x004fda00000e0000 */
[----:B------:R-:W-:-:S09]  /*10fd0*/  UIMAD UR35, UR35, 0x60, URZ ;  /* 0x00000060232378a4 */ /* 0x000fd2000f8e023f */
[----:B------:R2:W-:Y:S02]  /*10fe0*/  UTMALDG.4D [UR32], [UR4], desc[UR6] ;  /* 0x00000620040075b4 */ /* 0x0005e40008019000 */
[----:B--2---:R-:W-:Y:S01]  /*10ff0*/  NOP ;  /* 0x0000000000007918 */ /* 0x004fe20000000000 */
.L_x_1863:
[----:B------:R-:W-:Y:S01]  /*11000*/  VIADD R0, R18, 0x18400 ;  /* 0x0001840012007836 */ /* 0x000fe20000000000 */
[----:B------:R-:W-:Y:S05]  /*11010*/  WARPSYNC.ALL ;  /* 0x0000000000007948 */ /* 0x000fea0003800000 */
[----:B------:R-:W-:Y:S01]  /*11020*/  BAR.SYNC.DEFER_BLOCKING 0x8, 0x180 ;  /* 0x0206000000007b1d */ /* 0x000fe20000010000 */
[----:B------:R-:W-:-:S05]  /*11030*/  LOP3.LUT P0, RZ, R0, 0x3ff, RZ, 0xc0, !PT ;  /* 0x000003ff00ff7812 */ /* 0x000fca000780c0ff */
[----:B------:R-:W-:Y:S08]  /*11040*/  BSSY B6, `(.L_x_1868) ;  /* 0x0000012000067945 */ /* 0x000ff00003800000 */
[----:B------:R-:W-:Y:S05]  /*11050*/  @!P0 BRA `(.L_x_1869) ;  /* 0x0000000000408947 */ /* 0x000fea0003800000 */
[----:B------:R-:W-:Y:S01]  /*11060*/  MOV R2, 0x0 ;  /* 0x0000000000027802 */ /* 0x000fe20000000f00 */
[----:B------:R-:W-:Y:S01]  /*11070*/  ULDC.64 UR6, c[0x4][0x98] ;  /* 0x0100260000067ab9 */ /* 0x000fe20000000a00 */
[----:B------:R-:W-:Y:S01]  /*11080*/  ULDC.64 UR8, c[0x4][0xa0] ;  /* 0x0100280000087ab9 */ /* 0x000fe20000000a00 */
[----:B------:R-:W-:Y:S01]  /*11090*/  ULDC.64 UR4, c[0x4][0x20] ;  /* 0x0100080000047ab9 */ /* 0x000fe20000000a00 */
[----:B-1----:R-:W-:Y:S02]  /*110a0*/  IMAD.U32 R4, RZ, RZ, UR6 ;  /* 0x00000006ff047e24 */ /* 0x002fe4000f8e00ff */
[----:B------:R-:W1:Y:S01]  /*110b0*/  LDC.64 R2, c[0x4][R2] ;  /* 0x0100000002027b82 */ /* 0x000e620000000a00 */
[----:B------:R-:W-:Y:S02]  /*110c0*/  IMAD.U32 R5, RZ, RZ, UR7 ;  /* 0x00000007ff057e24 */ /* 0x000fe4000f8e00ff */
[----:B------:R-:W-:Y:S02]  /*110d0*/  IMAD.U32 R6, RZ, RZ, UR8 ;  /* 0x00000008ff067e24 */ /* 0x000fe4000f8e00ff */
[----:B0-----:R-:W-:-:S02]  /*110e0*/  IMAD.U32 R7, RZ, RZ, UR9 ;  /* 0x00000009ff077e24 */ /* 0x001fc4000f8e00ff */
[----:B------:R-:W-:Y:S02]  /*110f0*/  IMAD.U32 R10, RZ, RZ, UR4 ;  /* 0x00000004ff0a7e24 */ /* 0x000fe4000f8e00ff */
[----:B------:R-:W-:Y:S02]  /*11100*/  IMAD.U32 R11, RZ, RZ, UR5 ;  /* 0x00000005ff0b7e24 */ /* 0x000fe4000f8e00ff */
[----:B------:R-:W-:Y:S02]  /*11110*/  IMAD.MOV.U32 R8, RZ, RZ, 0x70 ;  /* 0x00000070ff087424 */ /* 0x000fe400078e00ff */
[----:B------:R-:W-:Y:S02]  /*11120*/  IMAD.MOV.U32 R12, RZ, RZ, 0x1 ;  /* 0x00000001ff0c7424 */ /* 0x000fe400078e00ff */
[----:B------:R-:W-:-:S07]  /*11130*/  IMAD.MOV.U32 R13, RZ, RZ, RZ ;  /* 0x000000ffff0d7224 */ /* 0x000fce00078e00ff */
[----:B------:R-:W-:-:S07]  /*11140*/  LEPC R20, `(.L_x_1869) ;  /* 0x000000001014794e */ /* 0x000fce0000000000 */
[----:B-1----:R-:W-:Y:S05]  /*11150*/  CALL.ABS.NOINC R2 ;  /* 0x0000000002007343 */ /* 0x002fea0003c00000 */
.L_x_1869:
[----:B------:R-:W-:Y:S05]  /*11160*/  BSYNC B6 ;  /* 0x0000000000067941 */ /* 0x000fea0003800000 */
.L_x_1868:
[----:B------:R2:W5:Y:S01]  /*11170*/  LDL R10, [R1+0x10] ;  /* 0x00001000010a7983 */ /* 0x0005620000100800 */
[----:B0-----:R-:W0:Y:S01]  /*11180*/  LDC R7, c[0x0][0x448] ;  /* 0x00011200ff077b82 */ /* 0x001e220000000800 */
[----:B------:R-:W3:Y:S01]  /*11190*/  S2R R2, SR_TID.X ;  /* 0x0000000000027919 */ /* 0x000ee20000002100 */
[----:B------:R-:W-:Y:S01]  /*111a0*/  USHF.R.S32.HI UR4, URZ, 0x1f, UR36 ;  /* 0x0000001f3f047899 */ /* 0x000fe20008011424 */
[----:B------:R-:W-:Y:S01]  /*111b0*/  ULDC.64 UR8, c[0x0][0x2d8] ;  /* 0x0000b60000087ab9 */ /* 0x000fe20000000a00 */
[----:B0-----:R-:W-:Y:S02]  /*111c0*/  ISETP.NE.AND P0, PT, R7, 0x1, PT ;  /* 0x000000010700780c */ /* 0x001fe40003f05270 */
[C---:B---3--:R-:W-:Y:S01]  /*111d0*/  LOP3.LUT R0, R2.reuse, 0x7f, RZ, 0xc0, !PT ;  /* 0x0000007f02007812 */ /* 0x048fe200078ec0ff */
[----:B------:R-:W-:-:S10]  /*111e0*/  IMAD.SHL.U32 R2, R2, 0x10, RZ ;  /* 0x0000001002027824 */ /* 0x000fd400078e00ff */
[----:B------:R-:W0:Y:S01]  /*111f0*/  @P0 LDC R3, c[0x0][0x44c] ;  /* 0x00011300ff030b82 */ /* 0x000e220000000800 */
[----:B------:R-:W-:-:S04]  /*11200*/  SHF.R.U32.HI R0, RZ, 0x3, R0 ;  /* 0x00000003ff007819 */ /* 0x000fc80000011600 */
[----:B------:R-:W-:-:S03]  /*11210*/  LOP3.LUT R2, R0, 0x70, R2, 0xf8, !PT ;  /* 0x0000007000027812 */ /* 0x000fc600078ef802 */
[----:B------:R-:W3:Y:S01]  /*11220*/  @P0 LDC R0, c[0x0][0x450] ;  /* 0x00011400ff000b82 */ /* 0x000ee20000000800 */
[----:B------:R-:W-:Y:S01]  /*11230*/  UIMAD UR6, UR4, UR8, URZ ;  /* 0x00000008040672a4 */ /* 0x000fe2000f8e023f */
[----:B------:R-:W-:Y:S01]  /*11240*/  VIADD R2, R2, UR40 ;  /* 0x0000002802027c36 */ /* 0x000fe20008000000 */
[----:B------:R-:W-:Y:S02]  /*11250*/  UIMAD.WIDE.U32 UR4, UR36, UR8, URZ ;  /* 0x00000008240472a5 */ /* 0x000fe4000f8e003f */
[----:B------:R-:W-:Y:S01]  /*11260*/  UIMAD UR6, UR36, UR9, UR6 ;  /* 0x00000009240672a4 */ /* 0x000fe2000f8e0206 */
[----:B------:R-:W-:Y:S01]  /*11270*/  IMAD.MOV.U32 R6, RZ, RZ, R2 ;  /* 0x000000ffff067224 */ /* 0x000fe200078e0002 */
[----:B------:R-:W-:Y:S02]  /*11280*/  USHF.R.S32.HI UR7, URZ, 0x1f, UR43 ;  /* 0x0000001f3f077899 */ /* 0x000fe4000801142b */
[----:B------:R-:W-:Y:S01]  /*11290*/  UIADD3 UR5, UR5, UR6, URZ ;  /* 0x0000000605057290 */ /* 0x000fe2000fffe03f */
[----:B------:R-:W-:Y:S01]  /*112a0*/  ULDC.64 UR8, c[0x0][0x2e0] ;  /* 0x0000b80000087ab9 */ /* 0x000fe20000000a00 */
[----:B0-----:R-:W-:-:S02]  /*112b0*/  @P0 IMAD.HI.U32 R3, R2, R3, RZ ;  /* 0x0000000302030227 */ /* 0x001fc400078e00ff */
[----:B------:R-:W-:Y:S01]  /*112c0*/  UIMAD.WIDE.U32 UR4, UR43, UR8, UR4 ;  /* 0x000000082b0472a5 */ /* 0x000fe2000f8e0004 */
[----:B------:R-:W0:Y:S01]  /*112d0*/  S2R R9, SR_TID.X ;  /* 0x0000000000097919 */ /* 0x000e220000002100 */
[----:B------:R-:W-:Y:S01]  /*112e0*/  UIMAD UR6, UR7, UR8, URZ ;  /* 0x00000008070672a4 */ /* 0x000fe2000f8e023f */
[----:B---3--:R-:W-:-:S03]  /*112f0*/  @P0 SHF.R.U32.HI R6, RZ, R0, R3 ;  /* 0x00000000ff060219 */ /* 0x008fc60000011603 */
[----:B------:R-:W-:Y:S01]  /*11300*/  UIMAD UR6, UR43, UR9, UR6 ;  /* 0x000000092b0672a4 */ /* 0x000fe2000f8e0206 */
[----:B-1----:R-:W-:Y:S02]  /*11310*/  IMAD.U32 R4, RZ, RZ, UR4 ;  /* 0x00000004ff047e24 */ /* 0x002fe4000f8e00ff */
[----:B------:R-:W-:Y:S01]  /*11320*/  IMAD.MOV R0, RZ, RZ, -R6 ;  /* 0x000000ffff007224 */ /* 0x000fe200078e0a06 */
[----:B------:R-:W-:-:S03]  /*11330*/  UIADD3 UR6, UR5, UR6, URZ ;  /* 0x0000000605067290 */ /* 0x000fc6000fffe03f */
[----:B------:R-:W-:Y:S02]  /*11340*/  IMAD R0, R7, R0, R2 ;  /* 0x0000000007007224 */ /* 0x000fe400078e0202 */
[----:B------:R-:W-:Y:S01]  /*11350*/  IMAD.MOV.U32 R2, RZ, RZ, R4 ;  /* 0x000000ffff027224 */ /* 0x000fe200078e0004 */
[----:B------:R-:W-:Y:S01]  /*11360*/  SHF.R.S32.HI R4, RZ, 0x1f, R6 ;  /* 0x0000001fff047819 */ /* 0x000fe20000011406 */
[----:B------:R-:W-:Y:S01]  /*11370*/  IMAD.U32 R5, RZ, RZ, UR5 ;  /* 0x00000005ff057e24 */ /* 0x000fe2000f8e00ff */
[----:B------:R-:W-:Y:S01]  /*11380*/  ULDC.64 UR4, c[0x0][0x2d0] ;  /* 0x0000b40000047ab9 */ /* 0x000fe20000000a00 */
[----:B------:R-:W-:Y:S01]  /*11390*/  IMAD.U32 R3, RZ, RZ, UR6 ;  /* 0x00000006ff037e24 */ /* 0x000fe2000f8e00ff */
[----:B------:R-:W-:Y:S01]  /*113a0*/  ULDC UR6, c[0x0][0x2b8] ;  /* 0x0000ae0000067ab9 */ /* 0x000fe20000000800 */
[----:B------:R-:W-:Y:S02]  /*113b0*/  IMAD R4, R4, UR4, RZ ;  /* 0x0000000404047c24 */ /* 0x000fe4000f8e02ff */
[----:B------:R-:W-:-:S04]  /*113c0*/  IMAD.WIDE.U32 R2, R6, UR4, R2 ;  /* 0x0000000406027c25 */ /* 0x000fc8000f8e0002 */
[----:B------:R-:W-:Y:S01]  /*113d0*/  IMAD R4, R6, UR5, R4 ;  /* 0x0000000506047c24 */ /* 0x000fe2000f8e0204 */
[----:B------:R-:W-:-:S03]  /*113e0*/  ULDC.64 UR4, c[0x0][0x2c8] ;  /* 0x0000b20000047ab9 */ /* 0x000fc60000000a00 */
[----:B------:R-:W-:Y:S01]  /*113f0*/  IMAD.IADD R3, R3, 0x1, R4 ;  /* 0x0000000103037824 */ /* 0x000fe200078e0204 */
[----:B------:R-:W-:Y:S01]  /*11400*/  SHF.R.S32.HI R4, RZ, 0x1f, R0 ;  /* 0x0000001fff047819 */ /* 0x000fe20000011400 */
[----:B0-----:R-:W-:-:S04]  /*11410*/  IMAD.SHL.U32 R8, R9, 0x8, RZ ;  /* 0x0000000809087824 */ /* 0x001fc800078e00ff */
[----:B------:R-:W-:Y:S02]  /*11420*/  IMAD R4, R4, UR4, RZ ;  /* 0x0000000404047c24 */ /* 0x000fe4000f8e02ff */
[----:B------:R-:W-:-:S04]  /*11430*/  IMAD.WIDE.U32 R2, R0, UR4, R2 ;  /* 0x0000000400027c25 */ /* 0x000fc8000f8e0002 */
[----:B------:R-:W-:Y:S01]  /*11440*/  IMAD R5, R0, UR5, R4 ;  /* 0x0000000500057c24 */ /* 0x000fe2000f8e0204 */
[----:B------:R-:W-:Y:S01]  /*11450*/  ULDC.64 UR4, c[0x0][0x280] ;  /* 0x0000a00000047ab9 */ /* 0x000fe20000000a00 */
[----:B------:R-:W-:Y:S02]  /*11460*/  LOP3.LUT R8, R8, 0x38, RZ, 0xc0, !PT ;  /* 0x0000003808087812 */ /* 0x000fe400078ec0ff */
[----:B------:R-:W-:Y:S01]  /*11470*/  IMAD.IADD R4, R3, 0x1, R5 ;  /* 0x0000000103047824 */ /* 0x000fe200078e0205 */
[----:B------:R-:W-:Y:S01]  /*11480*/  LEA R0, P1, R2, UR4, 0x1 ;  /* 0x0000000402007c11 */ /* 0x000fe2000f8208ff */
[----:B------:R-:W-:Y:S01]  /*11490*/  UMOV UR4, 0xffffffff ;  /* 0xffffffff00047882 */ /* 0x000fe20000000000 */
[----:B------:R-:W-:Y:S02]  /*114a0*/  ISETP.GE.AND P0, PT, R8, UR6, PT ;  /* 0x0000000608007c0c */ /* 0x000fe4000bf06270 */
[----:B------:R-:W-:Y:S01]  /*114b0*/  LEA.HI.X R4, R2, UR5, R4, 0x1, P1 ;  /* 0x0000000502047c11 */ /* 0x000fe200088f0c04 */
[----:B--2---:R-:W-:Y:S10]  /*114c0*/  BRA.DIV UR4, `(.L_x_1870) ;  /* 0x0000003604607947 */ /* 0x004ff4000b800000 */
[----:B------:R-:W0:Y:S01]  /*114d0*/  S2R R5, SR_TID.X ;  /* 0x0000000000057919 */ /* 0x000e220000002100 */
[----:B------:R-:W-:Y:S02]  /*114e0*/  ULDC UR4, c[0x0][0x288] ;  /* 0x0000a20000047ab9 */ /* 0x000fe40000000800 */
[----:B------:R-:W-:Y:S01]  /*114f0*/  IMAD R3, R7, UR4, RZ ;  /* 0x0000000407037c24 */ /* 0x000fe2000f8e02ff */
[----:B------:R-:W1:Y:S01]  /*11500*/  S2R R8, SR_TID.X ;  /* 0x0000000000087919 */ /* 0x000e620000002100 */
[----:B------:R-:W2:Y:S04]  /*11510*/  SHFL.IDX PT, R6, R0, RZ, 0x181f ;  /* 0x00181fff00067589 */ /* 0x000ea800000e0000 */
[----:B------:R-:W-:Y:S04]  /*11520*/  SHFL.IDX PT, R9, R0, 0x1, 0x181f ;  /* 0x00381f0000097f89 */ /* 0x000fe800000e0000 */
[----:B------:R-:W-:Y:S01]  /*11530*/  SHFL.IDX PT, R14, R0, 0x7, 0x181f ;  /* 0x00f81f00000e7f89 */ /* 0x000fe200000e0000 */
[----:B0-----:R-:W-:-:S04]  /*11540*/  LOP3.LUT R5, R5, 0x7f, RZ, 0xc0, !PT ;  /* 0x0000007f05057812 */ /* 0x001fc800078ec0ff */
[----:B------:R-:W-:Y:S01]  /*11550*/  SHF.R.U32.HI R5, RZ, 0x3, R5 ;  /* 0x00000003ff057819 */ /* 0x000fe20000011605 */
[----:B-1----:R-:W-:Y:S02]  /*11560*/  IMAD.SHL.U32 R11, R8, 0x8, RZ ;  /* 0x00000008080b7824 */ /* 0x002fe400078e00ff */
[----:B------:R-:W-:Y:S02]  /*11570*/  SHFL.IDX PT, R8, R4, 0x1, 0x181f ;  /* 0x00381f0004087f89 */ /* 0x000fe400000e0000 */
[----:B------:R-:W-:Y:S01]  /*11580*/  VIADD R2, R5, UR40 ;  /* 0x0000002805027c36 */ /* 0x000fe20008000000 */
[----:B------:R-:W-:-:S03]  /*11590*/  LOP3.LUT R11, R11, 0x38, RZ, 0xc0, !PT ;  /* 0x000000380b0b7812 */ /* 0x000fc600078ec0ff */
[C---:B------:R-:W-:Y:S01]  /*115a0*/  VIADD R5, R2.reuse, 0x10 ;  /* 0x0000001002057836 */ /* 0x040fe20000000000 */
[----:B------:R-:W-:-:S04]  /*115b0*/  ISETP.GE.AND P3, PT, R2, R3, PT ;  /* 0x000000030200720c */ /* 0x000fc80003f66270 */
[----:B------:R-:W-:Y:S02]  /*115c0*/  ISETP.GE.AND P1, PT, R5, R3, PT ;  /* 0x000000030500720c */ /* 0x000fe40003f26270 */
[----:B------:R-:W0:Y:S07]  /*115d0*/  SHFL.IDX PT, R5, R4, RZ, 0x181f ;  /* 0x00181fff04057589 */ /* 0x000e2e00000e0000 */
[----:B--2---:R-:W-:-:S05]  /*115e0*/  @!P3 LEA R6, P2, R11, R6, 0x1 ;  /* 0x000000060b06b211 */ /* 0x004fca00078408ff */
[----:B0-----:R-:W-:-:S04]  /*115f0*/  @!P3 IMAD.X R5, RZ, RZ, R5, P2 ;  /* 0x000000ffff05b224 */ /* 0x001fc800010e0605 */
[----:B------:R-:W-:Y:S02]  /*11600*/  @!P3 IMAD.MOV.U32 R7, RZ, RZ, R5 ;  /* 0x000000ffff07b224 */ /* 0x000fe400078e0005 */
[----:B------:R-:W-:-:S03]  /*11610*/  VIADD R5, R2, 0x20 ;  /* 0x0000002002057836 */ /* 0x000fc60000000000 */
[----:B-----5:R0:W-:Y:S02]  /*11620*/  @!P3 LDGSTS.E.BYPASS.LTC128B.128 [R10+0x18400], desc[UR46][R6.64], !P0 ;  /* 0x18400000060abfae */ /* 0x0201e4000c101d6e */
[----:B0-----:R-:W-:-:S05]  /*11630*/  @!P1 LEA R6, P2, R11, R9, 0x1 ;  /* 0x000000090b069211 */ /* 0x001fca00078408ff */
[----:B------:R-:W-:-:S05]  /*11640*/  @!P1 IMAD.X R7, RZ, RZ, R8, P2 ;  /* 0x000000ffff079224 */ /* 0x000fca00010e0608 */
[----:B------:R0:W-:Y:S01]  /*11650*/  @!P1 LDGSTS.E.BYPASS.LTC128B.128 [R10+0x18c00], desc[UR46][R6.64], !P0 ;  /* 0x18c00000060a9fae */ /* 0x0001e2000c101d6e */
[----:B------:R-:W-:-:S03]  /*11660*/  ISETP.GE.AND P1, PT, R5, R3, PT ;  /* 0x000000030500720c */ /* 0x000fc60003f26270 */
[----:B------:R-:W-:Y:S04]  /*11670*/  SHFL.IDX PT, R5, R4, 0x2, 0x181f ;  /* 0x00581f0004057f89 */ /* 0x000fe800000e0000 */
[----:B0-----:R-:W0:Y:S06]  /*11680*/  SHFL.IDX PT, R6, R0, 0x2, 0x181f ;  /* 0x00581f0000067f89 */ /* 0x001e2c00000e0000 */
[----:B0-----:R-:W-:-:S05]  /*11690*/  @!P1 LEA R6, P2, R11, R6, 0x1 ;  /* 0x000000060b069211 */ /* 0x001fca00078408ff */
[----:B------:R-:W-:-:S04]  /*116a0*/  @!P1 IMAD.X R5, RZ, RZ, R5, P2 ;  /* 0x000000ffff059224 */ /* 0x000fc800010e0605 */
[----:B------:R-:W-:Y:S02]  /*116b0*/  @!P1 IMAD.MOV.U32 R7, RZ, RZ, R5 ;  /* 0x000000ffff079224 */ /* 0x000fe400078e0005 */
[----:B------:R-:W-:-:S03]  /*116c0*/  VIADD R5, R2, 0x30 ;  /* 0x0000003002057836 */ /* 0x000fc60000000000 */
[----:B------:R0:W-:Y:S02]  /*116d0*/  @!P1 LDGSTS.E.BYPASS.LTC128B.128 [R10+0x19400], desc[UR46][R6.64], !P0 ;  /* 0x19400000060a9fae */ /* 0x0001e4000c101d6e */
[----:B------:R-:W-:Y:S02]  /*116e0*/  ISETP.GE.AND P1, PT, R5, R3, PT ;  /* 0x000000030500720c */ /* 0x000fe40003f26270 */
[----:B------:R-:W-:Y:S04]  /*116f0*/  SHFL.IDX PT, R5, R4, 0x3, 0x181f ;  /* 0x00781f0004057f89 */ /* 0x000fe800000e0000 */
[----:B0-----:R-:W0:Y:S07]  /*11700*/  SHFL.IDX PT, R6, R0, 0x3, 0x181f ;  /* 0x00781f0000067f89 */ /* 0x001e2e00000e0000 */
        /* <DEDUP_REMOVED lines=23> */
[----:B------:R-:W-:Y:S04]  /*11880*/  SHFL.IDX PT, R4, R4, 0x7, 0x181f ;  /* 0x00f81f0004047f89 */ /* 0x000fe800000e0000 */
[----:B0-----:R-:W0:Y:S03]  /*11890*/  SHFL.IDX PT, R6, R0, 0x6, 0x181f ;  /* 0x00d81f0000067f89 */ /* 0x001e2600000e0000 */
[----:B0-----:R-:W-:-:S05]  /*118a0*/  @!P1 LEA R6, P2, R11, R6, 0x1 ;  /* 0x000000060b069211 */ /* 0x001fca00078408ff */
[----:B------:R-:W-:-:S04]  /*118b0*/  @!P1 IMAD.X R5, RZ, RZ, R5, P2 ;  /* 0x000000ffff059224 */ /* 0x000fc800010e0605 */
[----:B------:R-:W-:-:S05]  /*118c0*/  @!P1 IMAD.MOV.U32 R7, RZ, RZ, R5 ;  /* 0x000000ffff079224 */ /* 0x000fca00078e0005 */
[----:B------:R0:W-:Y:S02]  /*118d0*/  @!P1 LDGSTS.E.BYPASS.LTC128B.128 [R10+0x1b400], desc[UR46][R6.64], !P0 ;  /* 0x1b400000060a9fae */ /* 0x0001e4000c101d6e */
.L_x_1977:
[----:B------:R-:W1:Y:S01]  /*118e0*/  S2R R0, SR_TID.X ;  /* 0x0000000000007919 */ /* 0x000e620000002100 */
[----:B------:R-:W-:-:S05]  /*118f0*/  VIADD R2, R2, 0x70 ;  /* 0x0000007002027836 */ /* 0x000fca0000000000 */
[----:B------:R-:W-:Y:S01]  /*11900*/  ISETP.GE.AND P1, PT, R2, R3, PT ;  /* 0x000000030200720c */ /* 0x000fe20003f26270 */
[----:B-1----:R-:W-:-:S05]  /*11910*/  IMAD.SHL.U32 R0, R0, 0x8, RZ ;  /* 0x0000000800007824 */ /* 0x002fca00078e00ff */
[----:B------:R-:W-:-:S07]  /*11920*/  LOP3.LUT R0, R0, 0x38, RZ, 0xc0, !PT ;  /* 0x0000003800007812 */ /* 0x000fce00078ec0ff */
[----:B------:R-:W-:-:S05]  /*11930*/  @!P1 LEA R2, P2, R0, R14, 0x1 ;  /* 0x0000000e00029211 */ /* 0x000fca00078408ff */
[----:B------:R-:W-:-:S05]  /*11940*/  @!P1 IMAD.X R3, RZ, RZ, R4, P2 ;  /* 0x000000ffff039224 */ /* 0x000fca00010e0604 */
[----:B------:R-:W-:Y:S01]  /*11950*/  @!PT LDS RZ, [RZ] ;  /* 0x00000000fffff984 */ /* 0x000fe20000000800 */
[----:B------:R-:W-:Y:S01]  /*11960*/  @!PT LDS RZ, [RZ] ;  /* 0x00000000fffff984 */ /* 0x000fe20000000800 */
[----:B------:R-:W-:Y:S01]  /*11970*/  @!PT LDS RZ, [RZ] ;  /* 0x00000000fffff984 */ /* 0x000fe20000000800 */
[----:B------:R1:W-:Y:S01]  /*11980*/  @!P1 LDGSTS.E.BYPASS.LTC128B.128 [R10+0x1bc00], desc[UR46][R2.64], !P0 ;  /* 0x1bc00000020a9fae */ /* 0x0003e2000c101d6e */
[----:B------:R-:W-:Y:S01]  /*11990*/  PLOP3.LUT P0, PT, PT, PT, PT, 0x80, 0x0 ;  /* 0x000000000000781c */ /* 0x000fe20003f0f070 */
[----:B------:R-:W-:-:S12]  /*119a0*/  NOP ;  /* 0x0000000000007918 */ /* 0x000fd80000000000 */
.L_x_1871:
[----:B------:R-:W-:Y:S02]  /*119b0*/  PLOP3.LUT P1, PT, P1, P0, PT, 0xa2, 0x0 ;  /* 0x000000000000781c */ /* 0x000fe40000f21472 */
[----:B------:R-:W-:-:S08]  /*119c0*/  @P0 R2UR P1, UR4, R18 ;  /* 0x00000000120402ca */ /* 0x000fd00000020000 */
[----:B------:R-:W-:-:S05]  /*119d0*/  @P0 PLOP3.LUT P0, PT, P1, PT, PT, 0x80, 0x0 ;  /* 0x000000000000081c */ /* 0x000fca0000f0f070 */
[----:B------:R-:W-:Y:S01]  /*119e0*/  @!P1 SYNCS.ARRIVE.TRANS64.RED.A0T1 RZ, [UR4+0x22800], RZ ;  /* 0x022800ffffff99a7 */ /* 0x000fe20008200404 */
[----:B------:R-:W-:Y:S07]  /*119f0*/  @!P1 ARRIVES.LDGSTSBAR.64.TRANSCNT [UR4+0x22800] ;  /* 0x02280000ff0099b0 */ /* 0x000fee0008000a84 */
[----:B------:R-:W-:Y:S05]  /*11a00*/  @P0 BRA.U.ANY `(.L_x_1871) ;  /* 0xfffffffd00e80947 */ /* 0x000fea000393ffff */
[----:B-1----:R-:W2:Y:S02]  /*11a10*/  LDL.LU R2, [R1+0x18] ;  /* 0x0000180001027983 */ /* 0x002ea40000300800 */
        /* <DEDUP_REMOVED lines=10> */
[----:B-12---:R-:W-:Y:S05]  /*11ac0*/  @!P0 BRA `(.L_x_1873) ;  /* 0x0000003800688947 */ /* 0x006fea0003800000 */
.L_x_1978:
[----:B------:R-:W-:Y:S05]  /*11ad0*/  BSYNC B0 ;  /* 0x0000000000007941 */ /* 0x000fea0003800000 */
.L_x_1872:
[----:B------:R-:W-:Y:S01]  /*11ae0*/  LOP3.LUT P0, RZ, R17, 0x2, RZ, 0xc0, !PT ;  /* 0x0000000211ff7812 */ /* 0x000fe2000780c0ff */
[----:B------:R-:W-:-:S12]  /*11af0*/  BSSY B0, `(.L_x_1874) ;  /* 0x0000058000007945 */ /* 0x000fd80003800000 */
[----:B------:R-:W-:Y:S05]  /*11b00*/  @!P0 BRA `(.L_x_1875) ;  /* 0x0000000400588947 */ /* 0x000fea0003800000 */
[----:B------:R-:W1:Y:S01]  /*11b10*/  LDL R4, [R1+0x4] ;  /* 0x0000040001047983 */ /* 0x000e620000100800 */
[----:B------:R-:W2:Y:S02]  /*11b20*/  S2R R0, SR_TID.X ;  /* 0x0000000000007919 */ /* 0x000ea40000002100 */
[----:B--2---:R-:W-:Y:S01]  /*11b30*/  LOP3.LUT R2, R0, 0x7f, RZ, 0xc0, !PT ;  /* 0x0000007f00027812 */ /* 0x004fe200078ec0ff */
[----:B------:R-:W-:Y:S01]  /*11b40*/  IMAD R0, R19, 0x8, R18 ;  /* 0x0000000813007824 */ /* 0x000fe200078e0212 */
[----:B------:R-:W-:Y:S02]  /*11b50*/  BSSY B1, `(.L_x_1876) ;  /* 0x0000005000017945 */ /* 0x000fe40003800000 */
[----:B------:R-:W-:Y:S02]  /*11b60*/  ISETP.NE.AND P1, PT, R2, RZ, PT ;  /* 0x000000ff0200720c */ /* 0x000fe40003f25270 */
[----:B-1----:R-:W-:-:S04]  /*11b70*/  SHF.L.U32 R3, R4, 0x1f, RZ ;  /* 0x0000001f04037819 */ /* 0x002fc800000006ff */
[----:B------:R-:W1:Y:S02]  /*11b80*/  SYNCS.PHASECHK.TRANS64.TRYWAIT P0, [R0+URZ+0x22860], R3 ;  /* 0x02286003000075a7 */ /* 0x000e64000800017f */
[----:B-1----:R-:W-:Y:S05]  /*11b90*/  @!P0 BRA `(.L_x_1877) ;  /* 0x0000003800488947 */ /* 0x002fea0003800000 */
.L_x_1979:
[----:B------:R-:W-:Y:S05]  /*11ba0*/  BSYNC B1 ;  /* 0x0000000000017941 */ /* 0x000fea0003800000 */
.L_x_1876:
[----:B------:R-:W-:Y:S04]  /*11bb0*/  BSSY B1, `(.L_x_1878) ;  /* 0x0000009000017945 */ /* 0x000fe80003800000 */
[----:B------:R-:W-:Y:S05]  /*11bc0*/  @P1 BRA `(.L_x_1879) ;  /* 0x00000000001c1947 */ /* 0x000fea0003800000 */
[----:B------:R-:W2:Y:S01]  /*11bd0*/  S2R R2, SR_TID.X ;  /* 0x0000000000027919 */ /* 0x000ea20000002100 */
[----:B-1----:R-:W-:-:S04]  /*11be0*/  IMAD.MOV.U32 R3, RZ, RZ, 0xc000 ;  /* 0x0000c000ff037424 */ /* 0x002fc800078e00ff */
[----:B------:R3:W-:Y:S01]  /*11bf0*/  SYNCS.ARRIVE.TRANS64 RZ, [R0+URZ+0x22850], R3 ;  /* 0x0228500300ff79a7 */ /* 0x0007e2000800003f */
[----:B--2---:R-:W-:-:S04]  /*11c00*/  LOP3.LUT R2, R2, 0x1f, RZ, 0xc0, !PT ;  /* 0x0000001f02027812 */ /* 0x004fc800078ec0ff */
[----:B------:R-:W-:-:S13]  /*11c10*/  ISETP.NE.AND P0, PT, R2, RZ, PT ;  /* 0x000000ff0200720c */ /* 0x000fda0003f05270 */
[----:B---3--:R-:W-:Y:S05]  /*11c20*/  @!P0 BRA `(.L_x_1879) ;  /* 0x0000000000048947 */ /* 0x008fea0003800000 */
[----:B------:R-:W-:Y:S01]  /*11c30*/  BPT.TRAP 0x1 ;  /* 0x000000040000795c */ /* 0x000fe20000300000 */
.L_x_1879:
[----:B------:R-:W-:Y:S05]  /*11c40*/  BSYNC B1 ;  /* 0x0000000000017941 */ /* 0x000fea0003800000 */
.L_x_1878:
[----:B------:R-:W2:Y:S01]  /*11c50*/  LDL.LU R2, [R1+0x14] ;  /* 0x0000140001027983 */ /* 0x000ea20000300800 */
[----:B-1----:R-:W-:Y:S01]  /*11c60*/  IMAD R3, R19, 0xc000, R18 ;  /* 0x0000c00013037824 */ /* 0x002fe200078e0212 */
[----:B------:R-:W-:Y:S01]  /*11c70*/  UIADD3 UR4, UP0, UR44, 0x470, URZ ;  /* 0x000004702c047890 */ /* 0x000fe2000ff1e03f */
[----:B------:R-:W-:Y:S01]  /*11c80*/  PLOP3.LUT P0, PT, PT, PT, PT, 0x80, 0x0 ;  /* 0x000000000000781c */ /* 0x000fe20003f0f070 */
[----:B------:R-:W-:Y:S01]  /*11c90*/  VIADD R0, R0, 0x22850 ;  /* 0x0002285000007836 */ /* 0x000fe20000000000 */
[----:B------:R-:W-:Y:S01]  /*11ca0*/  UMOV UR6, 0x0 ;  /* 0x0000000000067882 */ /* 0x000fe20000000000 */
[----:B------:R-:W-:Y:S01]  /*11cb0*/  VIADD R4, R3, 0x400 ;  /* 0x0000040003047836 */ /* 0x000fe20000000000 */
[----:B------:R-:W-:Y:S01]  /*11cc0*/  UIADD3.X UR5, URZ, UR45, URZ, UP0, !UPT ;  /* 0x0000002d3f057290 */ /* 0x000fe200087fe43f */
[----:B------:R-:W-:Y:S01]  /*11cd0*/  UMOV UR7, 0x14f00000 ;  /* 0x14f0000000077882 */ /* 0x000fe20000000000 */
[----:B------:R-:W-:Y:S01]  /*11ce0*/  UMOV UR10, URZ ;  /* 0x0000003f000a7c82 */ /* 0x000fe20008000000 */
[----:B--2---:R-:W-:-:S09]  /*11cf0*/  IMAD R2, R2, 0x60, RZ ;  /* 0x0000006002027824 */ /* 0x004fd200078e02ff */
.L_x_1880:
[----:B------:R-:W-:-:S13]  /*11d00*/  @P0 ELECT P1, URZ, PT ;  /* 0x00000000003f082f */ /* 0x000fda0003820000 */
[----:B------:R-:W-:Y:S01]  /*11d10*/  @P1 R2UR UR13, R16 ;  /* 0x00000000100d12ca */ /* 0x000fe200000e0000 */
[----:B------:R-:W-:Y:S01]  /*11d20*/  UMOV UR12, UR36 ;  /* 0x00000024000c7c82 */ /* 0x000fe20008000000 */
[----:B------:R-:W-:Y:S02]  /*11d30*/  @P1 R2UR UR11, R2 ;  /* 0x00000000020b12ca */ /* 0x000fe400000e0000 */
[----:B------:R-:W-:Y:S02]  /*11d40*/  @P1 R2UR UR9, R0 ;  /* 0x00000000000912ca */ /* 0x000fe400000e0000 */
[----:B------:R-:W-:Y:S02]  /*11d50*/  @P1 R2UR UR8, R4 ;  /* 0x00000000040812ca */ /* 0x000fe400000e0000 */
[----:B------:R-:W-:Y:S02]  /*11d60*/  @P1 PLOP3.LUT P0, PT, P1, PT, PT, 0x8, 0x0 ;  /* 0x000000000000181c */ /* 0x000fe40000f0e170 */
[----:B------:R-:W-:-:S09]  /*11d70*/  PLOP3.LUT P1, PT, PT, PT, PT, 0x8, 0x0 ;  /* 0x000000000000781c */ /* 0x000fd20003f2e170 */
[----:B------:R1:W-:Y:S02]  /*11d80*/  UTMALDG.4D [UR8], [UR4], desc[UR6] ;  /* 0x00000608040075b4 */ /* 0x0003e40008019000 */
[----:B-1----:R-:W-:Y:S05]  /*11d90*/  @P0 BRA.U.ANY `(.L_x_1880) ;  /* 0xfffffffd00d80947 */ /* 0x002fea000393ffff */
[----:B------:R-:W-:Y:S01]  /*11da0*/  PLOP3.LUT P0, PT, PT, PT, PT, 0x80, 0x0 ;  /* 0x000000000000781c */ /* 0x000fe20003f0f070 */
[----:B------:R-:W-:Y:S01]  /*11db0*/  VIADD R4, R3, 0x3400 ;  /* 0x0000340003047836 */ /* 0x000fe20000000000 */
[----:B------:R-:W-:Y:S01]  /*11dc0*/  UMOV UR6, 0x0 ;  /* 0x0000000000067882 */ /* 0x000fe20000000000 */
[----:B------:R-:W-:Y:S01]  /*11dd0*/  UMOV UR7, 0x14f00000 ;  /* 0x14f0000000077882 */ /* 0x000fe20000000000 */
[----:B------:R-:W-:-:S09]  /*11de0*/  UMOV UR10, 0x40 ;  /* 0x00000040000a7882 */ /* 0x000fd20000000000 */
.L_x_1881:
        /* <DEDUP_REMOVED lines=15> */
.L_x_1882:
        /* <DEDUP_REMOVED lines=15> */
.L_x_1883:
        /* <DEDUP_REMOVED lines=9> */
[----:B--2---:R-:W-:Y:S05]  /*12060*/  @P0 BRA.U.ANY `(.L_x_1883) ;  /* 0xfffffffd00d80947 */ /* 0x004fea000393ffff */
.L_x_1875:
[----:B------:R-:W-:Y:S05]  /*12070*/  BSYNC B0 ;  /* 0x0000000000007941 */ /* 0x000fea0003800000 */
.L_x_1874:
[----:B------:R-:W-:-:S04]  /*12080*/  UIADD3 UR4, UR39, -0x2, URZ ;  /* 0xfffffffe27047890 */ /* 0x000fc8000fffe03f */
[----:B------:R-:W-:-:S06]  /*12090*/  UISETP.GE.AND UP0, UPT, UR4, UR38, UPT ;  /* 0x000000260400728c */ /* 0x000fcc000bf06270 */
[----:B------:R-:W-:-:S13]  /*120a0*/  PLOP3.LUT P0, PT, PT, PT, UP0, 0x80, 0x0 ;  /* 0x000000000000781c */ /* 0x000fda0003f0f008 */
[----:B------:R-:W-:Y:S05]  /*120b0*/  @!P0 BRA `(.L_x_1884) ;  /* 0x0000001c00808947 */ /* 0x000fea0003800000 */
[----:B-1----:R-:W-:Y:S01]  /*120c0*/  IMAD R3, RZ, RZ, -UR39 ;  /* 0x80000027ff037e24 */ /* 0x002fe2000f8e02ff */
[----:B0-----:R-:W-:-:S04]  /*120d0*/  LOP3.LUT R6, RZ, UR38, RZ, 0x33, !PT ;  /* 0x00000026ff067c12 */ /* 0x001fc8000f8e33ff */
[----:B------:R-:W-:-:S05]  /*120e0*/  VIADDMNMX R6, R3, 0x1, R6, !PT ;  /* 0x0000000103067846 */ /* 0x000fca0007800106 */
[----:B------:R-:W-:-:S05]  /*120f0*/  VIADD R0, R6, UR39 ;  /* 0x0000002706007c36 */ /* 0x000fca0008000000 */
[----:B------:R-:W-:-:S04]  /*12100*/  LOP3.LUT R0, R0, 0x1, RZ, 0xc0, !PT ;  /* 0x0000000100007812 */ /* 0x000fc800078ec0ff */
[----:B------:R-:W-:Y:S01]  /*12110*/  ISETP.NE.U32.AND P0, PT, R0, 0x1, PT ;  /* 0x000000010000780c */ /* 0x000fe20003f05070 */
[----:B------:R-:W-:-:S12]  /*12120*/  IMAD.U32 R0, RZ, RZ, UR4 ;  /* 0x00000004ff007e24 */ /* 0x000fd8000f8e00ff */
[----:B------:R-:W-:Y:S05]  /*12130*/  @P0 BRA `(.L_x_1885) ;  /* 0x00000008006c0947 */ /* 0x000fea0003800000 */
[----:B------:R-:W2:Y:S01]  /*12140*/  LDL.LU R8, [R1+0x4] ;  /* 0x0000040001087983 */ /* 0x000ea20000300800 */
[----:B------:R-:W-:Y:S01]  /*12150*/  VIADD R19, R19, 0x1 ;  /* 0x0000000113137836 */ /* 0x000fe20000000000 */
[----:B------:R-:W-:Y:S01]  /*12160*/  LOP3.LUT P2, RZ, R17, 0x2, RZ, 0xc0, !PT ;  /* 0x0000000211ff7812 */ /* 0x000fe2000784c0ff */
[----:B------:R-:W-:Y:S03]  /*12170*/  BSSY B0, `(.L_x_1886) ;  /* 0x0000095000007945 */ /* 0x000fe60003800000 */
[----:B------:R-:W-:-:S04]  /*12180*/  ISETP.NE.AND P0, PT, R19, 0x2, PT ;  /* 0x000000021300780c */ /* 0x000fc80003f05270 */
[----:B------:R-:W-:Y:S02]  /*12190*/  SEL R2, RZ, 0x1, P0 ;  /* 0x00000001ff027807 */ /* 0x000fe40000000000 */
[----:B------:R-:W-:Y:S02]  /*121a0*/  SEL R19, R19, RZ, P0 ;  /* 0x000000ff13137207 */ /* 0x000fe40000000000 */
[----:B--2---:R-:W-:-:S05]  /*121b0*/  LOP3.LUT R8, R8, R2, RZ, 0x3c, !PT ;  /* 0x0000000208087212 */ /* 0x004fca00078e3cff */
[----:B------:R0:W-:Y:S01]  /*121c0*/  STL [R1+0x4], R8 ;  /* 0x0000040801007387 */ /* 0x0001e20000100800 */
[----:B------:R-:W-:Y:S05]  /*121d0*/  @!P2 BRA `(.L_x_1887) ;  /* 0x000000080038a947 */ /* 0x000fea0003800000 */
[----:B------:R-:W-:-:S13]  /*121e0*/  LOP3.LUT P2, RZ, R17, 0x1, RZ, 0xc0, !PT ;  /* 0x0000000111ff7812 */ /* 0x000fda000784c0ff */
[----:B------:R-:W-:Y:S05]  /*121f0*/  @!P2 BRA `(.L_x_1888) ;  /* 0x000000000050a947 */ /* 0x000fea0003800000 */
[----:B------:R-:W2:Y:S01]  /*12200*/  LDL R7, [R1+0x8] ;  /* 0x0000080001077983 */ /* 0x000ea20000100800 */
[----:B------:R-:W1:Y:S03]  /*12210*/  LDC R5, c[0x0][0x43c] ;  /* 0x00010f00ff057b82 */ /* 0x000e660000000800 */
[----:B------:R-:W3:Y:S01]  /*12220*/  LDL R9, [R1] ;  /* 0x0000000001097983 */ /* 0x000ee20000100800 */
[----:B------:R-:W-:Y:S01]  /*12230*/  IMAD.MOV.U32 R4, RZ, RZ, R0 ;  /* 0x000000ffff047224 */ /* 0x000fe200078e0000 */
[----:B------:R-:W-:Y:S01]  /*12240*/  ULDC.64 UR4, c[0x0][0x428] ;  /* 0x00010a0000047ab9 */ /* 0x000fe20000000a00 */
[----:B-1----:R-:W-:-:S13]  /*12250*/  ISETP.NE.AND P0, PT, R5, 0x1, PT ;  /* 0x000000010500780c */ /* 0x002fda0003f05270 */
[----:B------:R-:W1:Y:S02]  /*12260*/  @P0 LDC.64 R2, c[0x0][0x440] ;  /* 0x00011000ff020b82 */ /* 0x000e640000000a00 */
[----:B-1----:R-:W-:-:S05]  /*12270*/  @P0 IMAD.HI.U32 R2, R0, R2, RZ ;  /* 0x0000000200020227 */ /* 0x002fca00078e00ff */
[----:B------:R-:W-:-:S05]  /*12280*/  @P0 SHF.R.U32.HI R4, RZ, R3, R2 ;  /* 0x00000003ff040219 */ /* 0x000fca0000011602 */
[----:B------:R-:W-:-:S04]  /*12290*/  IMAD.MOV R2, RZ, RZ, -R4 ;  /* 0x000000ffff027224 */ /* 0x000fc800078e0a04 */
[----:B------:R-:W-:Y:S01]  /*122a0*/  IMAD R0, R5, R2, R0 ;  /* 0x0000000205007224 */ /* 0x000fe200078e0200 */
[----:B------:R-:W-:Y:S01]  /*122b0*/  SHF.R.S32.HI R5, RZ, 0x1f, R4 ;  /* 0x0000001fff057819 */ /* 0x000fe20000011404 */
[----:B------:R-:W1:Y:S01]  /*122c0*/  LDC.64 R2, c[0x0][0x418] ;  /* 0x00010600ff027b82 */ /* 0x000e620000000a00 */
[----:B--2---:R-:W-:-:S04]  /*122d0*/  IMAD R7, R7, UR4, RZ ;  /* 0x0000000407077c24 */ /* 0x004fc8000f8e02ff */
[C---:B---3--:R-:W-:Y:S02]  /*122e0*/  IMAD R7, R9.reuse, UR5, R7 ;  /* 0x0000000509077c24 */ /* 0x048fe4000f8e0207 */
[----:B------:R-:W-:-:S04]  /*122f0*/  IMAD.WIDE.U32 R4, R9, UR4, R4 ;  /* 0x0000000409047c25 */ /* 0x000fc8000f8e0004 */
[----:B------:R-:W-:Y:S01]  /*12300*/  IMAD.IADD R7, R7, 0x1, R5 ;  /* 0x0000000107077824 */ /* 0x000fe200078e0205 */
[----:B-1----:R-:W-:-:S04]  /*12310*/  LEA R2, P0, R4, R2, 0x2 ;  /* 0x0000000204027211 */ /* 0x002fc800078010ff */
[----:B------:R-:W-:-:S05]  /*12320*/  LEA.HI.X R3, R4, R3, R7, 0x2, P0 ;  /* 0x0000000304037211 */ /* 0x000fca00000f1407 */
[----:B------:R1:W5:Y:S04]  /*12330*/  LDG.E R16, desc[UR46][R2.64] ;  /* 0x0000002e02107981 */ /* 0x000368000c1e1900 */
.L_x_1888:
[----:B-1----:R-:W1:Y:S01]  /*12340*/  S2R R2, SR_TID.X ;  /* 0x0000000000027919 */ /* 0x002e620000002100 */
[----:B------:R-:W-:Y:S01]  /*12350*/  IMAD R4, R19, 0x8, R18 ;  /* 0x0000000813047824 */ /* 0x000fe200078e0212 */
[----:B------:R-:W-:Y:S01]  /*12360*/  BSSY B1, `(.L_x_1889) ;  /* 0x0000006000017945 */ /* 0x000fe20003800000 */
[----:B-1----:R-:W-:Y:S02]  /*12370*/  LOP3.LUT R3, R2, 0x7f, RZ, 0xc0, !PT ;  /* 0x0000007f02037812 */ /* 0x002fe400078ec0ff */
[----:B------:R-:W-:Y:S02]  /*12380*/  SHF.L.U32 R2, R8, 0x1f, RZ ;  /* 0x0000001f08027819 */ /* 0x000fe400000006ff */
[----:B------:R-:W-:Y:S02]  /*12390*/  ISETP.NE.AND P1, PT, R3, RZ, PT ;  /* 0x000000ff0300720c */ /* 0x000fe40003f25270 */
[----:B------:R-:W1:Y:S02]  /*123a0*/  SYNCS.PHASECHK.TRANS64.TRYWAIT P0, [R4+URZ+0x22840], R2 ;  /* 0x02284002040075a7 */ /* 0x000e64000800017f */
[----:B-1----:R-:W-:Y:S09]  /*123b0*/  @!P0 BRA `(.L_x_1890) ;  /* 0x0000003000548947 */ /* 0x002ff20003800000 */
.L_x_1980:
[----:B------:R-:W-:Y:S05]  /*123c0*/  BSYNC B1 ;  /* 0x0000000000017941 */ /* 0x000fea0003800000 */
.L_x_1889:
        /* <DEDUP_REMOVED lines=9> */
.L_x_1892:
[----:B------:R-:W-:Y:S05]  /*12460*/  BSYNC B1 ;  /* 0x0000000000017941 */ /* 0x000fea0003800000 */
.L_x_1891:
[----:B------:R-:W-:Y:S01]  /*12470*/  IMAD.MOV.U32 R7, RZ, RZ, RZ ;  /* 0x000000ffff077224 */ /* 0x000fe200078e00ff */
[----:B------:R-:W-:Y:S01]  /*12480*/  UIADD3 UR4, UP0, UR44, 0x370, URZ ;  /* 0x000003702c047890 */ /* 0x000fe2000ff1e03f */
[----:B------:R-:W-:Y:S01]  /*12490*/  IMAD R3, R19, 0x3000, R18 ;  /* 0x0000300013037824 */ /* 0x000fe200078e0212 */
[----:B------:R-:W-:Y:S01]  /*124a0*/  PLOP3.LUT P0, PT, PT, PT, PT, 0x80, 0x0 ;  /* 0x000000000000781c */ /* 0x000fe20003f0f070 */
[----:B------:R-:W-:Y:S01]  /*124b0*/  IMAD R5, R0, 0x60, RZ ;  /* 0x0000006000057824 */ /* 0x000fe200078e02ff */
[----:B------:R-:W-:Y:S01]  /*124c0*/  R2UR UR10, R7 ;  /* 0x00000000070a72ca */ /* 0x000fe200000e0000 */
[----:B------:R-:W-:Y:S01]  /*124d0*/  VIADD R0, R3, 0x1c400 ;  /* 0x0001c40003007836 */ /* 0x000fe20000000000 */
[----:B------:R-:W-:Y:S01]  /*124e0*/  UIADD3.X UR5, URZ, UR45, URZ, UP0, !UPT ;  /* 0x0000002d3f057290 */ /* 0x000fe200087fe43f */
[----:B------:R-:W-:Y:S01]  /*124f0*/  VIADD R3, R4, 0x22830 ;  /* 0x0002283004037836 */ /* 0x000fe20000000000 */
[----:B------:R-:W-:Y:S01]  /*12500*/  UMOV UR6, 0x0 ;  /* 0x0000000000067882 */ /* 0x000fe20000000000 */
[----:B------:R-:W-:-:S10]  /*12510*/  UMOV UR7, 0x14f00000 ;  /* 0x14f0000000077882 */ /* 0x000fd40000000000 */
.L_x_1893:
[----:B------:R-:W-:-:S13]  /*12520*/  @P0 ELECT P2, URZ, PT ;  /* 0x00000000003f082f */ /* 0x000fda0003840000 */
[----:B-----5:R-:W-:Y:S01]  /*12530*/  @P2 R2UR UR13, R16 ;  /* 0x00000000100d22ca */ /* 0x020fe200000e0000 */
        /* <DEDUP_REMOVED lines=8> */
[----:B------:R-:W2:Y:S01]  /*125c0*/  SYNCS.PHASECHK.TRANS64.TRYWAIT P0, [R4+URZ+0x22860], R2 ;  /* 0x02286002040075a7 */ /* 0x000ea2000800017f */
[----:B------:R-:W-:Y:S04]  /*125d0*/  BSSY B1, `(.L_x_1894) ;  /* 0x0000002000017945 */ /* 0x000fe80003800000 */
[----:B--2---:R-:W-:Y:S05]  /*125e0*/  @!P0 BRA `(.L_x_1895) ;  /* 0x0000002c00dc8947 */ /* 0x004fea0003800000 */
.L_x_1981:
[----:B------:R-:W-:Y:S05]  /*125f0*/  BSYNC B1 ;  /* 0x0000000000017941 */ /* 0x000fea0003800000 */
.L_x_1894:
[----:B------:R-:W-:Y:S01]  /*12600*/  BSSY B1, `(.L_x_1896) ;  /* 0x000000b000017945 */ /* 0x000fe20003800000 */
[----:B-12---:R-:W-:Y:S02]  /*12610*/  IMAD.MOV.U32 R2, RZ, RZ, 0x0 ;  /* 0x00000000ff027424 */ /* 0x006fe400078e00ff */
[----:B------:R-:W-:Y:S01]  /*12620*/  IMAD.MOV.U32 R3, RZ, RZ, 0x14f00000 ;  /* 0x14f00000ff037424 */ /* 0x000fe200078e00ff */
[----:B------:R-:W-:Y:S06]  /*12630*/  @P1 BRA `(.L_x_1897) ;  /* 0x00000000001c1947 */ /* 0x000fec0003800000 */
[----:B------:R-:W0:Y:S02]  /*12640*/  S2R R0, SR_TID.X ;  /* 0x0000000000007919 */ /* 0x000e240000002100 */
[----:B0-----:R-:W-:Y:S01]  /*12650*/  LOP3.LUT R8, R0, 0x1f, RZ, 0xc0, !PT ;  /* 0x0000001f00087812 */ /* 0x001fe200078ec0ff */
[----:B------:R-:W-:-:S03]  /*12660*/  IMAD.MOV.U32 R0, RZ, RZ, 0xc000 ;  /* 0x0000c000ff007424 */ /* 0x000fc600078e00ff */
[----:B------:R-:W-:Y:S01]  /*12670*/  ISETP.NE.AND P0, PT, R8, RZ, PT ;  /* 0x000000ff0800720c */ /* 0x000fe20003f05270 */
[----:B------:R1:W-:-:S12]  /*12680*/  SYNCS.ARRIVE.TRANS64 RZ, [R4+URZ+0x22850], R0 ;  /* 0x0228500004ff79a7 */ /* 0x0003d8000800003f */
[----:B-1----:R-:W-:Y:S05]  /*12690*/  @!P0 BRA `(.L_x_1897) ;  /* 0x0000000000048947 */ /* 0x002fea0003800000 */
[----:B------:R-:W-:Y:S01]  /*126a0*/  BPT.TRAP 0x1 ;  /* 0x000000040000795c */ /* 0x000fe20000300000 */
.L_x_1897:
[----:B------:R-:W-:Y:S05]  /*126b0*/  BSYNC B1 ;  /* 0x0000000000017941 */ /* 0x000fea0003800000 */
.L_x_1896:
        /* <DEDUP_REMOVED lines=9> */
.L_x_1898:
        /* <DEDUP_REMOVED lines=10> */
[----:B------:R-:W-:Y:S01]  /*127f0*/  R2UR UR6, R2 ;  /* 0x00000000020672ca */ /* 0x000fe200000e0000 */
[----:B------:R-:W-:Y:S01]  /*12800*/  VIADD R7, R0, 0x3400 ;  /* 0x0000340000077836 */ /* 0x000fe20000000000 */
[----:B------:R-:W-:Y:S01]  /*12810*/  R2UR UR7, R3 ;  /* 0x00000000030772ca */ /* 0x000fe200000e0000 */
[----:B------:R-:W-:Y:S01]  /*12820*/  UMOV UR10, 0x40 ;  /* 0x00000040000a7882 */ /* 0x000fe20000000000 */
[----:B------:R-:W-:-:S13]  /*12830*/  PLOP3.LUT P0, PT, PT, PT, PT, 0x80, 0x0 ;  /* 0x000000000000781c */ /* 0x000fda0003f0f070 */
.L_x_1899:
        /* <DEDUP_REMOVED lines=15> */
.L_x_1900:
        /* <DEDUP_REMOVED lines=15> */
.L_x_1901:
        /* <DEDUP_REMOVED lines=10> */
.L_x_1887:
[----:B------:R-:W-:Y:S05]  /*12ac0*/  BSYNC B0 ;  /* 0x0000000000007941 */ /* 0x000fea0003800000 */
.L_x_1886:
[----:B------:R-:W-:-:S06]  /*12ad0*/  UIADD3 UR4, UR39, -0x3, URZ ;  /* 0xfffffffd27047890 */ /* 0x000fcc000fffe03f */
[----:B------:R-:W-:-:S07]  /*12ae0*/  IMAD.U32 R0, RZ, RZ, UR4 ;  /* 0x00000004ff007e24 */ /* 0x000fce000f8e00ff */
.L_x_1885:
[----:B------:R-:W-:Y:S01]  /*12af0*/  ULOP3.LUT UR4, URZ, UR39, URZ, 0x33, !UPT ;  /* 0x000000273f047292 */ /* 0x000fe2000f8e333f */
[----:B------:R-:W-:Y:S01]  /*12b00*/  VIADD R6, R6, 0xfffffffe ;  /* 0xfffffffe06067836 */ /* 0x000fe20000000000 */
[----:B------:R-:W-:Y:S04]  /*12b10*/  BSSY B0, `(.L_x_1884) ;  /* 0x000013a000007945 */ /* 0x000fe80003800000 */
[----:B------:R-:W-:-:S13]  /*12b20*/  ISETP.NE.AND P0, PT, R6, UR4, PT ;  /* 0x0000000406007c0c */ /* 0x000fda000bf05270 */
[----:B------:R-:W-:Y:S05]  /*12b30*/  @!P0 BRA `(.L_x_1902) ;  /* 0x0000001000dc8947 */ /* 0x000fea0003800000 */
.L_x_1935:
[----:B------:R-:W2:Y:S01]  /*12b40*/  LDL.LU R2, [R1+0x4] ;  /* 0x0000040001027983 */ /* 0x000ea20000300800 */
[----:B------:R-:W-:Y:S01]  /*12b50*/  LOP3.LUT P1, RZ, R17, 0x2, RZ, 0xc0, !PT ;  /* 0x0000000211ff7812 */ /* 0x000fe2000782c0ff */
[----:B------:R-:W-:Y:S01]  /*12b60*/  VIADD R6, R19, 0x1 ;  /* 0x0000000113067836 */ /* 0x000fe20000000000 */
[----:B------:R-:W-:Y:S05]  /*12b70*/  YIELD ;  /* 0x0000000000007946 */ /* 0x000fea0003800000 */
[----:B------:R-:W-:Y:S01]  /*12b80*/  ISETP.NE.AND P0, PT, R6, 0x2, PT ;  /* 0x000000020600780c */ /* 0x000fe20003f05270 */
[----:B------:R-:W-:Y:S03]  /*12b90*/  BSSY B1, `(.L_x_1903) ;  /* 0x0000094000017945 */ /* 0x000fe60003800000 */
[----:B------:R-:W-:-:S02]  /*12ba0*/  SEL R7, RZ, 0x1, P0 ;  /* 0x00000001ff077807 */ /* 0x000fc40000000000 */
[----:B------:R-:W-:Y:S02]  /*12bb0*/  SEL R6, R6, RZ, P0 ;  /* 0x000000ff06067207 */ /* 0x000fe40000000000 */
[----:B--2---:R-:W-:Y:S01]  /*12bc0*/  LOP3.LUT R7, R2, R7, RZ, 0x3c, !PT ;  /* 0x0000000702077212 */ /* 0x004fe200078e3cff */
[----:B------:R-:W-:Y:S06]  /*12bd0*/  @!P1 BRA `(.L_x_1904) ;  /* 0x00000008003c9947 */ /* 0x000fec0003800000 */
[----:B------:R-:W-:Y:S01]  /*12be0*/  LOP3.LUT P1, RZ, R17, 0x1, RZ, 0xc0, !PT ;  /* 0x0000000111ff7812 */ /* 0x000fe2000782c0ff */
[----:B0-----:R-:W-:-:S12]  /*12bf0*/  IMAD.MOV.U32 R8, RZ, RZ, R0 ;  /* 0x000000ffff087224 */ /* 0x001fd800078e0000 */
[----:B------:R-:W-:Y:S05]  /*12c00*/  @!P1 BRA `(.L_x_1905) ;  /* 0x0000000000509947 */ /* 0x000fea0003800000 */
[----:B------:R-:W2:Y:S01]  /*12c10*/  LDL R10, [R1+0x8] ;  /* 0x00000800010a7983 */ /* 0x000ea20000100800 */
[----:B------:R-:W0:Y:S01]  /*12c20*/  LDC R5, c[0x0][0x43c] ;  /* 0x00010f00ff057b82 */ /* 0x000e220000000800 */
[----:B------:R-:W-:Y:S02]  /*12c30*/  ULDC.64 UR4, c[0x0][0x428] ;  /* 0x00010a0000047ab9 */ /* 0x000fe40000000a00 */
[----:B------:R-:W3:Y:S01]  /*12c40*/  LDL R9, [R1] ;  /* 0x0000000001097983 */ /* 0x000ee20000100800 */
        /* <DEDUP_REMOVED lines=16> */
.L_x_1905:
[----:B------:R-:W1:Y:S01]  /*12d50*/  S2R R2, SR_TID.X ;  /* 0x0000000000027919 */ /* 0x000e620000002100 */
[----:B0-----:R-:W-:Y:S01]  /*12d60*/  IMAD R4, R6, 0x8, R18 ;  /* 0x0000000806047824 */ /* 0x001fe200078e0212 */
[----:B------:R-:W-:Y:S01]  /*12d70*/  BSSY B2, `(.L_x_1906) ;  /* 0x0000006000027945 */ /* 0x000fe20003800000 */
[----:B-1----:R-:W-:Y:S02]  /*12d80*/  LOP3.LUT R3, R2, 0x7f, RZ, 0xc0, !PT ;  /* 0x0000007f02037812 */ /* 0x002fe400078ec0ff */
[----:B------:R-:W-:Y:S02]  /*12d90*/  SHF.L.U32 R2, R7, 0x1f, RZ ;  /* 0x0000001f07027819 */ /* 0x000fe400000006ff */
[----:B------:R-:W-:Y:S02]  /*12da0*/  ISETP.NE.AND P1, PT, R3, RZ, PT ;  /* 0x000000ff0300720c */ /* 0x000fe40003f25270 */
[----:B------:R-:W0:Y:S02]  /*12db0*/  SYNCS.PHASECHK.TRANS64.TRYWAIT P0, [R4+URZ+0x22840], R2 ;  /* 0x02284002040075a7 */ /* 0x000e24000800017f */
[----:B0-----:R-:W-:Y:S09]  /*12dc0*/  @!P0 BRA `(.L_x_1907) ;  /* 0x0000002400f88947 */ /* 0x001ff20003800000 */
.L_x_1982:
[----:B------:R-:W-:Y:S05]  /*12dd0*/  BSYNC B2 ;  /* 0x0000000000027941 */ /* 0x000fea0003800000 */
.L_x_1906:
        /* <DEDUP_REMOVED lines=9> */
.L_x_1909:
[----:B------:R-:W-:Y:S05]  /*12e70*/  BSYNC B2 ;  /* 0x0000000000027941 */ /* 0x000fea0003800000 */
.L_x_1908:
        /* <DEDUP_REMOVED lines=11> */
.L_x_1910:
        /* <DEDUP_REMOVED lines=10> */
[----:B------:R-:W1:Y:S01]  /*12fd0*/  SYNCS.PHASECHK.TRANS64.TRYWAIT P0, [R4+URZ+0x22860], R2 ;  /* 0x02286002040075a7 */ /* 0x000e62000800017f */
[----:B------:R-:W-:Y:S04]  /*12fe0*/  BSSY B2, `(.L_x_1911) ;  /* 0x0000002000027945 */ /* 0x000fe80003800000 */
[----:B-1----:R-:W-:Y:S05]  /*12ff0*/  @!P0 BRA `(.L_x_1912) ;  /* 0x0000002400808947 */ /* 0x002fea0003800000 */
.L_x_1983:
[----:B------:R-:W-:Y:S05]  /*13000*/  BSYNC B2 ;  /* 0x0000000000027941 */ /* 0x000fea0003800000 */
.L_x_1911:
        /* <DEDUP_REMOVED lines=11> */
.L_x_1914:
[----:B------:R-:W-:Y:S05]  /*130c0*/  BSYNC B2 ;  /* 0x0000000000027941 */ /* 0x000fea0003800000 */
.L_x_1913:
[----:B------:R-:W-:Y:S01]  /*130d0*/  R2UR UR6, R2 ;  /* 0x00000000020672ca */ /* 0x000fe200000e0000 */
[----:B------:R-:W-:Y:S01]  /*130e0*/  UIADD3 UR4, UP0, UR44, 0x470, URZ ;  /* 0x000004702c047890 */ /* 0x000fe2000ff1e03f */
[----:B------:R-:W-:Y:S01]  /*130f0*/  R2UR UR7, R3 ;  /* 0x00000000030772ca */ /* 0x000fe200000e0000 */
[----:B------:R-:W-:Y:S01]  /*13100*/  VIADD R4, R4, 0x22850 ;  /* 0x0002285004047836 */ /* 0x000fe20000000000 */
[----:B------:R-:W-:Y:S01]  /*13110*/  R2UR UR10, R5 ;  /* 0x00000000050a72ca */ /* 0x000fe200000e0000 */
[----:B------:R-:W-:Y:S01]  /*13120*/  IMAD R5, R6, 0xc000, R18 ;  /* 0x0000c00006057824 */ /* 0x000fe200078e0212 */
[----:B------:R-:W-:Y:S01]  /*13130*/  PLOP3.LUT P0, PT, PT, PT, PT, 0x80, 0x0 ;  /* 0x000000000000781c */ /* 0x000fe20003f0f070 */
[----:B------:R-:W-:Y:S02]  /*13140*/  UIADD3.X UR5, URZ, UR45, URZ, UP0, !UPT ;  /* 0x0000002d3f057290 */ /* 0x000fe400087fe43f */
[----:B------:R-:W-:-:S10]  /*13150*/  VIADD R9, R5, 0x400 ;  /* 0x0000040005097836 */ /* 0x000fd40000000000 */
.L_x_1915:
        /* <DEDUP_REMOVED lines=15> */
.L_x_1916:
        /* <DEDUP_REMOVED lines=15> */
.L_x_1917:
        /* <DEDUP_REMOVED lines=15> */
.L_x_1918:
        /* <DEDUP_REMOVED lines=10> */
.L_x_1904:
[----:B------:R-:W-:Y:S05]  /*134d0*/  BSYNC B1 ;  /* 0x0000000000017941 */ /* 0x000fea0003800000 */
.L_x_1903:
[----:B------:R-:W-:Y:S01]  /*134e0*/  VIADD R6, R6, 0x1 ;  /* 0x0000000106067836 */ /* 0x000fe20000000000 */
[----:B------:R-:W-:Y:S01]  /*134f0*/  LOP3.LUT P2, RZ, R17, 0x2, RZ, 0xc0, !PT ;  /* 0x0000000211ff7812 */ /* 0x000fe2000784c0ff */
[----:B------:R-:W-:Y:S03]  /*13500*/  BSSY B1, `(.L_x_1919) ;  /* 0x0000097000017945 */ /* 0x000fe60003800000 */
[----:B------:R-:W-:-:S04]  /*13510*/  ISETP.NE.AND P0, PT, R6, 0x2, PT ;  /* 0x000000020600780c */ /* 0x000fc80003f05270 */
[----:B------:R-:W-:Y:S02]  /*13520*/  SEL R2, RZ, 0x1, P0 ;  /* 0x00000001ff027807 */ /* 0x000fe40000000000 */
[----:B------:R-:W-:Y:S01]  /*13530*/  SEL R19, R6, RZ, P0 ;  /* 0x000000ff06137207 */ /* 0x000fe20000000000 */
[----:B------:R-:W-:Y:S01]  /*13540*/  VIADD R6, R0, 0xffffffff ;  /* 0xffffffff00067836 */ /* 0x000fe20000000000 */
[----:B0-----:R-:W-:-:S05]  /*13550*/  LOP3.LUT R8, R7, R2, RZ, 0x3c, !PT ;  /* 0x0000000207087212 */ /* 0x001fca00078e3cff */
[----:B------:R0:W-:Y:S01]  /*13560*/  STL [R1+0x4], R8 ;  /* 0x0000040801007387 */ /* 0x0001e20000100800 */
[----:B------:R-:W-:Y:S05]  /*13570*/  @!P2 BRA `(.L_x_1920) ;  /* 0x00000008003ca947 */ /* 0x000fea0003800000 */
[----:B------:R-:W-:Y:S01]  /*13580*/  LOP3.LUT P2, RZ, R17, 0x1, RZ, 0xc0, !PT ;  /* 0x0000000111ff7812 */ /* 0x000fe2000784c0ff */
[----:B------:R-:W-:-:S12]  /*13590*/  IMAD.MOV.U32 R7, RZ, RZ, R6 ;  /* 0x000000ffff077224 */ /* 0x000fd800078e0006 */
        /* <DEDUP_REMOVED lines=21> */
.L_x_1921:
[----:B------:R-:W2:Y:S01]  /*136f0*/  S2R R2, SR_TID.X ;  /* 0x0000000000027919 */ /* 0x000ea20000002100 */
[----:B-1----:R-:W-:Y:S01]  /*13700*/  IMAD R4, R19, 0x8, R18 ;  /* 0x0000000813047824 */ /* 0x002fe200078e0212 */
[----:B------:R-:W-:Y:S01]  /*13710*/  BSSY B2, `(.L_x_1922) ;  /* 0x0000006000027945 */ /* 0x000fe20003800000 */
[----:B--2---:R-:W-:Y:S02]  /*13720*/  LOP3.LUT R3, R2, 0x7f, RZ, 0xc0, !PT ;  /* 0x0000007f02037812 */ /* 0x004fe400078ec0ff */
[----:B------:R-:W-:Y:S02]  /*13730*/  SHF.L.U32 R2, R8, 0x1f, RZ ;  /* 0x0000001f08027819 */ /* 0x000fe400000006ff */
[----:B------:R-:W-:Y:S02]  /*13740*/  ISETP.NE.AND P1, PT, R3, RZ, PT ;  /* 0x000000ff0300720c */ /* 0x000fe40003f25270 */
[----:B------:R-:W1:Y:S02]  /*13750*/  SYNCS.PHASECHK.TRANS64.TRYWAIT P0, [R4+URZ+0x22840], R2 ;  /* 0x02284002040075a7 */ /* 0x000e64000800017f */
[----:B-1----:R-:W-:Y:S09]  /*13760*/  @!P0 BRA `(.L_x_1923) ;  /* 0x0000001c00b88947 */ /* 0x002ff20003800000 */
.L_x_1984:
[----:B------:R-:W-:Y:S05]  /*13770*/  BSYNC B2 ;  /* 0x0000000000027941 */ /* 0x000fea0003800000 */
.L_x_1922:
        /* <DEDUP_REMOVED lines=9> */
.L_x_1925:
[----:B------:R-:W-:Y:S05]  /*13810*/  BSYNC B2 ;  /* 0x0000000000027941 */ /* 0x000fea0003800000 */
.L_x_1924:
        /* <DEDUP_REMOVED lines=8> */
[----:B0-----:R-:W-:Y:S01]  /*138a0*/  VIADD R8, R4, 0x22830 ;  /* 0x0002283004087836 */ /* 0x001fe20000000000 */
[----:B------:R-:W-:Y:S01]  /*138b0*/  UMOV UR6, 0x0 ;  /* 0x0000000000067882 */ /* 0x000fe20000000000 */
[----:B------:R-:W-:-:S10]  /*138c0*/  UMOV UR7, 0x14f00000 ;  /* 0x14f0000000077882 */ /* 0x000fd40000000000 */
.L_x_1926:
        /* <DEDUP_REMOVED lines=10> */
[----:B------:R-:W0:Y:S01]  /*13970*/  SYNCS.PHASECHK.TRANS64.TRYWAIT P0, [R4+URZ+0x22860], R2 ;  /* 0x02286002040075a7 */ /* 0x000e22000800017f */
[----:B------:R-:W-:Y:S04]  /*13980*/  BSSY B2, `(.L_x_1927) ;  /* 0x0000002000027945 */ /* 0x000fe80003800000 */
[----:B0-----:R-:W-:Y:S05]  /*13990*/  @!P0 BRA `(.L_x_1928) ;  /* 0x0000001c00408947 */ /* 0x001fea0003800000 */
.L_x_1985:
[----:B------:R-:W-:Y:S05]  /*139a0*/  BSYNC B2 ;  /* 0x0000000000027941 */ /* 0x000fea0003800000 */
.L_x_1927:
        /* <DEDUP_REMOVED lines=11> */
.L_x_1930:
[----:B------:R-:W-:Y:S05]  /*13a60*/  BSYNC B2 ;  /* 0x0000000000027941 */ /* 0x000fea0003800000 */
.L_x_1929:
        /* <DEDUP_REMOVED lines=9> */
.L_x_1931:
        /* <DEDUP_REMOVED lines=15> */
.L_x_1932:
        /* <DEDUP_REMOVED lines=15> */
.L_x_1933:
        /* <DEDUP_REMOVED lines=15> */
.L_x_1934:
        /* <DEDUP_REMOVED lines=10> */
.L_x_1920:
[----:B------:R-:W-:Y:S05]  /*13e70*/  BSYNC B1 ;  /* 0x0000000000017941 */ /* 0x000fea0003800000 */
.L_x_1919:
[----:B------:R-:W-:Y:S01]  /*13e80*/  ISETP.GT.AND P0, PT, R6, UR38, PT ;  /* 0x0000002606007c0c */ /* 0x000fe2000bf04270 */
[----:B------:R-:W-:-:S12]  /*13e90*/  VIADD R0, R0, 0xfffffffe ;  /* 0xfffffffe00007836 */ /* 0x000fd80000000000 */
[----:B------:R-:W-:Y:S05]  /*13ea0*/  @P0 BRA `(.L_x_1935) ;  /* 0xffffffec00240947 */ /* 0x000fea000383ffff */
.L_x_1902:
[----:B------:R-:W-:Y:S05]  /*13eb0*/  BSYNC B0 ;  /* 0x0000000000007941 */ /* 0x000fea0003800000 */
.L_x_1884:
[----:B------:R-:W2:Y:S01]  /*13ec0*/  LDL.LU R2, [R1+0x4] ;  /* 0x0000040001027983 */ /* 0x000ea20000300800 */
[----:B------:R-:W3:Y:S01]  /*13ed0*/  S2R R0, SR_TID.X ;  /* 0x0000000000007919 */ /* 0x000ee20000002100 */
[----:B------:R-:W-:-:S05]  /*13ee0*/  VIADD R19, R19, 0x1 ;  /* 0x0000000113137836 */ /* 0x000fca0000000000 */
[----:B------:R-:W-:Y:S02]  /*13ef0*/  ISETP.NE.AND P1, PT, R19, 0x2, PT ;  /* 0x000000021300780c */ /* 0x000fe40003f25270 */
[----:B---3--:R-:W-:-:S04]  /*13f00*/  LOP3.LUT R0, R0, 0x7f, RZ, 0xc0, !PT ;  /* 0x0000007f00007812 */ /* 0x008fc800078ec0ff */
[----:B------:R-:W-:Y:S02]  /*13f10*/  ISETP.NE.AND P0, PT, R0, RZ, PT ;  /* 0x000000ff0000720c */ /* 0x000fe40003f05270 */
[----:B------:R-:W-:Y:S01]  /*13f20*/  SEL R0, RZ, 0x1, P1 ;  /* 0x00000001ff007807 */ /* 0x000fe20000800000 */
[----:B------:R-:W-:Y:S03]  /*13f30*/  BSSY B0, `(.L_x_1936) ;  /* 0x0000011000007945 */ /* 0x000fe60003800000 */
[----:B--2---:R-:W-:-:S05]  /*13f40*/  LOP3.LUT R2, R2, R0, RZ, 0x3c, !PT ;  /* 0x0000000002027212 */ /* 0x004fca00078e3cff */
[----:B------:R2:W-:Y:S02]  /*13f50*/  STL [R1+0x4], R2 ;  /* 0x0000040201007387 */ /* 0x0005e40000100800 */
[----:B------:R-:W-:Y:S05]  /*13f60*/  @P0 BRA `(.L_x_1937) ;  /* 0x0000000000340947 */ /* 0x000fea0003800000 */
[----:B------:R-:W3:Y:S01]  /*13f70*/  S2R R5, SR_LANEID ;  /* 0x0000000000057919 */ /* 0x000ee20000000000 */
[----:B------:R-:W-:Y:S01]  /*13f80*/  VOTEU.ANY UR4, UPT, PT ;  /* 0x0000000000047886 */ /* 0x000fe200038e0100 */
[----:B-12---:R-:W1:Y:S01]  /*13f90*/  LDC.64 R2, c[0x0][0xc80] ;  /* 0x00032000ff027b82 */ /* 0x006e620000000a00 */
[----:B------:R-:W3:Y:S02]  /*13fa0*/  FLO.U32 R0, UR4 ;  /* 0x0000000400007d00 */ /* 0x000ee400080e0000 */
[----:B---3--:R-:W-:-:S06]  /*13fb0*/  ISETP.EQ.U32.AND P2, PT, R0, R5, PT ;  /* 0x000000050000720c */ /* 0x008fcc0003f42070 */
[----:B------:R-:W1:Y:S07]  /*13fc0*/  POPC R5, UR4 ;  /* 0x0000000400057d09 */ /* 0x000e6e0008000000 */
[----:B-1----:R-:W2:Y:S01]  /*13fd0*/  @P2 ATOMG.E.ADD.STRONG.GPU PT, R3, desc[UR46][R2.64], R5 ;  /* 0x00000005020329a8 */ /* 0x002ea200081ee1ee */
[----:B------:R-:W1:Y:S02]  /*13fe0*/  S2R R4, SR_LTMASK ;  /* 0x0000000000047919 */ /* 0x000e640000003900 */
[----:B-1----:R-:W-:-:S04]  /*13ff0*/  LOP3.LUT R4, R4, UR4, RZ, 0xc0, !PT ;  /* 0x0000000404047c12 */ /* 0x002fc8000f8ec0ff */
[----:B0-----:R-:W0:Y:S01]  /*14000*/  POPC R7, R4 ;  /* 0x0000000400077309 */ /* 0x001e220000000000 */
[----:B--2---:R-:W0:Y:S02]  /*14010*/  SHFL.IDX PT, R0, R3, R0, 0x1f ;  /* 0x00001f0003007589 */ /* 0x004e2400000e0000 */
[----:B0-----:R-:W-:-:S05]  /*14020*/  IADD3 R0, R0, UR42, R7 ;  /* 0x0000002a00007c10 */ /* 0x001fca000fffe007 */
[----:B------:R3:W-:Y:S02]  /*14030*/  STL [R1+0xc], R0 ;  /* 0x00000c0001007387 */ /* 0x0007e40000100800 */
.L_x_1937:
[----:B------:R-:W-:Y:S05]  /*14040*/  BSYNC B0 ;  /* 0x0000000000007941 */ /* 0x000fea0003800000 */
.L_x_1936:
[----:B------:R-:W-:-:S07]  /*14050*/  SEL R19, R19, RZ, P1 ;  /* 0x000000ff13137207 */ /* 0x000fce0000800000 */
.L_x_1856:
[----:B------:R-:W-:Y:S05]  /*14060*/  BSYNC B7 ;  /* 0x0000000000077941 */ /* 0x000fea0003800000 */
.L_x_1854:
[----:B--2---:R2:W5:Y:S01]  /*14070*/  LDL R2, [R1+0xc] ;  /* 0x00000c0001027983 */ /* 0x0045620000100800 */
[----:B------:R-:W-:-:S13]  /*14080*/  LOP3.LUT P1, RZ, R17, 0x4, RZ, 0xc0, !PT ;  /* 0x0000000411ff7812 */ /* 0x000fda000782c0ff */
[----:B--2---:R-:W-:Y:S05]  /*14090*/  @!P1 BRA `(.L_x_1938) ;  /* 0x0000000000289947 */ /* 0x004fea0003800000 */
[----:B------:R-:W-:Y:S05]  /*140a0*/  WARPSYNC.ALL ;  /* 0x0000000000007948 */ /* 0x000fea0003800000 */
[----:B------:R-:W2:Y:S08]  /*140b0*/  S2UR UR5, SR_CgaCtaId ;  /* 0x00000000000579c3 */ /* 0x000eb00000008800 */
[----:B------:R-:W-:Y:S06]  /*140c0*/  BAR.SYNC.DEFER_BLOCKING 0x5, 0x180 ;  /* 0x0146000000007b1d */ /* 0x000fec0000010000 */
[----:B------:R-:W-:-:S02]  /*140d0*/  UMOV UR4, 0x400 ;  /* 0x0000040000047882 */ /* 0x000fc40000000000 */
[----:B--2---:R-:W-:-:S06]  /*140e0*/  ULEA UR4, UR5, UR4, 0x18 ;  /* 0x0000000405047291 */ /* 0x004fcc000f8ec03f */
[----:B-1----:R-:W-:-:S05]  /*140f0*/  IMAD.U32 R18, RZ, RZ, UR4 ;  /* 0x00000004ff127e24 */ /* 0x002fca000f8e00ff */
[----:B-----5:R-:W1:Y:S04]  /*14100*/  LDS R2, [R18+0x228d0] ;  /* 0x0228d00012027984 */ /* 0x020e680000000800 */
[----:B-1----:R1:W-:Y:S01]  /*14110*/  STL [R1+0xc], R2 ;  /* 0x00000c0201007387 */ /* 0x0023e20000100800 */
[----:B------:R-:W-:Y:S06]  /*14120*/  BAR.ARV 0x4, 0x180 ;  /* 0x0106000000007b1d */ /* 0x000fec0000002000 */
[----:B------:R-:W-:Y:S05]  /*14130*/  BRA `(.L_x_1939) ;  /* 0x00000000002c7947 */ /* 0x000fea0003800000 */
.L_x_1938:
[----:B------:R-:W-:-:S03]  /*14140*/  UMOV UR4, 0xffffffff ;  /* 0xffffffff00047882 */ /* 0x000fc60000000000 */
[----:B------:R-:W-:Y:S05]  /*14150*/  BRA.DIV UR4, `(.L_x_1940) ;  /* 0x0000001604647947 */ /* 0x000fea000b800000 */
[----:B-----5:R2:W0:Y:S02]  /*14160*/  SHFL.IDX PT, R14, R2, RZ, 0x1f ;  /* 0x00001fff020e7589 */ /* 0x02042400000e0000 */
.L_x_1988:
[----:B-1----:R-:W1:Y:S01]  /*14170*/  @!P0 S2R R3, SR_CgaCtaId ;  /* 0x0000000000038919 */ /* 0x002e620000008800 */
[----:B------:R-:W-:Y:S05]  /*14180*/  WARPSYNC.ALL ;  /* 0x0000000000007948 */ /* 0x000fea0003800000 */
[----:B------:R-:W-:Y:S01]  /*14190*/  BAR.SYNC.DEFER_BLOCKING 0x4, 0x180 ;  /* 0x0106000000007b1d */ /* 0x000fe20000010000 */
[----:B---34-:R-:W-:-:S05]  /*141a0*/  @!P0 MOV R0, 0x400 ;  /* 0x0000040000008802 */ /* 0x018fca0000000f00 */
[----:B0-----:R0:W-:Y:S01]  /*141b0*/  STL [R1+0xc], R14 ;  /* 0x00000c0e01007387 */ /* 0x0011e20000100800 */
[----:B-1----:R-:W-:-:S05]  /*141c0*/  @!P0 LEA R18, R3, R0, 0x18 ;  /* 0x0000000003128211 */ /* 0x002fca00078ec0ff */
[----:B------:R0:W-:Y:S01]  /*141d0*/  @!P0 STS [R18+0x228d0], R2 ;  /* 0x0228d00212008388 */ /* 0x0001e20000000800 */
[----:B------:R-:W-:Y:S06]  /*141e0*/  BAR.ARV 0x5, 0x180 ;  /* 0x0146000000007b1d */ /* 0x000fec0000002000 */
.L_x_1939:
[----:B---34-:R-:W3:Y:S01]  /*141f0*/  LDL R0, [R1+0xc] ;  /* 0x00000c0001007983 */ /* 0x018ee20000100800 */
[----:B------:R-:W-:Y:S02]  /*14200*/  ULDC UR4, c[0x0][0xc38] ;  /* 0x00030e0000047ab9 */ /* 0x000fe40000000800 */
[----:B---3--:R-:W-:-:S13]  /*14210*/  ISETP.GE.AND P0, PT, R0, UR4, PT ;  /* 0x0000000400007c0c */ /* 0x008fda000bf06270 */
[----:B------:R-:W-:Y:S05]  /*14220*/  @!P0 BRA `(.L_x_1941) ;  /* 0xffffffb800c48947 */ /* 0x000fea000383ffff */
.L_x_1845:
[----:B0-----:R-:W3:Y:S01]  /*14230*/  LDL.LU R0, [R1+0x18] ;  /* 0x0000180001007983 */ /* 0x001ee20000300800 */
[----:B------:R-:W-:Y:S01]  /*14240*/  BSSY B0, `(.L_x_1942) ;  /* 0x000000b000007945 */ /* 0x000fe20003800000 */
[----:B------:R-:W0:Y:S01]  /*14250*/  S2R R5, SR_CgaCtaId ;  /* 0x0000000000057919 */ /* 0x000e220000008800 */
[----:B---3--:R-:W-:-:S05]  /*14260*/  VIADD R0, R0, 0x1 ;  /* 0x0000000100007836 */ /* 0x008fca0000000000 */
[----:B-12---:R-:W-:-:S04]  /*14270*/  LEA.HI R2, R0, R0, RZ, 0x1 ;  /* 0x0000000000027211 */ /* 0x006fc800078f08ff */
[----:B------:R-:W-:-:S05]  /*14280*/  LOP3.LUT R3, R2, 0xfffffffe, RZ, 0xc0, !PT ;  /* 0xfffffffe02037812 */ /* 0x000fca00078ec0ff */
[----:B------:R-:W-:Y:S01]  /*14290*/  IMAD.IADD R3, R0, 0x1, -R3 ;  /* 0x0000000100037824 */ /* 0x000fe200078e0a03 */
[----:B------:R-:W-:-:S04]  /*142a0*/  MOV R0, 0x400 ;  /* 0x0000040000007802 */ /* 0x000fc80000000f00 */
[----:B0-----:R-:W-:Y:S02]  /*142b0*/  LEA R0, R5, R0, 0x18 ;  /* 0x0000000005007211 */ /* 0x001fe400078ec0ff */
[----:B------:R-:W-:-:S04]  /*142c0*/  SHF.L.U32 R3, R3, 0x1f, RZ ;  /* 0x0000001f03037819 */ /* 0x000fc800000006ff */
[----:B------:R-:W0:Y:S02]  /*142d0*/  SYNCS.PHASECHK.TRANS64.TRYWAIT P0, [R0+URZ+0x22820], R3 ;  /* 0x02282003000075a7 */ /* 0x000e24000800017f */
[----:B0-----:R-:W-:Y:S05]  /*142e0*/  @!P0 BRA `(.L_x_1943) ;  /* 0x0000001400288947 */ /* 0x001fea0003800000 */
.L_x_1989:
[----:B------:R-:W-:Y:S05]  /*142f0*/  BSYNC B0 ;  /* 0x0000000000007941 */ /* 0x000fea0003800000 */
.L_x_1942:
[----:B------:R-:W-:-:S03]  /*14300*/  UMOV UR4, 0xffffffff ;  /* 0xffffffff00047882 */ /* 0x000fc60000000000 */
[----:B------:R-:W-:Y:S05]  /*14310*/  BRA.DIV UR4, `(.L_x_1944) ;  /* 0x0000001604307947 */ /* 0x000fea000b800000 */
[----:B------:R-:W1:Y:S02]  /*14320*/  S2R R2, SR_TID.X ;  /* 0x0000000000027919 */ /* 0x000e640000002100 */
[----:B-1----:R-:W-:-:S04]  /*14330*/  SHF.R.U32.HI R2, RZ, 0x5, R2 ;  /* 0x00000005ff027819 */ /* 0x002fc80000011602 */
[----:B------:R-:W-:-:S05]  /*14340*/  LOP3.LUT R2, R2, 0x3, RZ, 0xc0, !PT ;  /* 0x0000000302027812 */ /* 0x000fca00078ec0ff */
[----:B------:R1:W2:Y:S02]  /*14350*/  SHFL.IDX PT, R14, R2, RZ, 0x1f ;  /* 0x00001fff020e7589 */ /* 0x0002a400000e0000 */
.L_x_1992:
[----:B--2---:R-:W-:Y:S01]  /*14360*/  ISETP.NE.AND P0, PT, R14, RZ, PT ;  /* 0x000000ff0e00720c */ /* 0x004fe20003f05270 */
[----:B------:R-:W-:-:S12]  /*14370*/  BSSY B0, `(.L_x_1945) ;  /* 0x0000025000007945 */ /* 0x000fd80003800000 */
[----:B------:R-:W-:Y:S05]  /*14380*/  @P0 BRA `(.L_x_1946) ;  /* 0x00000000008c0947 */ /* 0x000fea0003800000 */
[----:B------:R-:W-:-:S03]  /*14390*/  UMOV UR4, 0xffffffff ;  /* 0xffffffff00047882 */ /* 0x000fc60000000000 */
[----:B------:R-:W-:Y:S05]  /*143a0*/  BRA.DIV UR4, `(.L_x_1947) ;  /* 0x0000001604407947 */ /* 0x000fea000b800000 */
[----:B------:R-:W-:-:S13]  /*143b0*/  ELECT P6, URZ, PT ;  /* 0x00000000003f782f */ /* 0x000fda00038c0000 */
.L_x_1995:
[----:B------:R-:W-:Y:S05]  /*143c0*/  @!P6 BRA `(.L_x_1946) ;  /* 0x00000000007ce947 */ /* 0x000fea0003800000 */
[----:B------:R-:W-:-:S06]  /*143d0*/  ULOP3.LUT UR4, UR41, 0x2, URZ, 0xfc, !UPT ;  /* 0x0000000229047892 */ /* 0x000fcc000f8efc3f */
[----:B-1----:R-:W-:-:S05]  /*143e0*/  IMAD.U32 R2, RZ, RZ, UR4 ;  /* 0x00000004ff027e24 */ /* 0x002fca000f8e00ff */
[----:B------:R-:W-:-:S13]  /*143f0*/  ISETP.NE.AND P2, PT, R2, 0x3, PT ;  /* 0x000000030200780c */ /* 0x000fda0003f45270 */
[----:B------:R-:W-:Y:S05]  /*14400*/  @!P2 BRA `(.L_x_1948) ;  /* 0x000000000004a947 */ /* 0x000fea0003800000 */
[----:B------:R-:W-:Y:S01]  /*14410*/  BPT.TRAP 0x1 ;  /* 0x000000040000795c */ /* 0x000fe20000300000 */
.L_x_1948:
[----:B------:R-:W2:Y:S01]  /*14420*/  LDL.LU R7, [R1+0x4] ;  /* 0x0000040001077983 */ /* 0x000ea20000300800 */
[----:B------:R-:W-:Y:S02]  /*14430*/  VIADD R2, R0, 0x22840 ;  /* 0x0002284000027836 */ /* 0x000fe40000000000 */
[C---:B0-----:R-:W-:Y:S02]  /*14440*/  VIADD R3, R19.reuse, 0x1 ;  /* 0x0000000113037836 */ /* 0x041fe40000000000 */
[----:B------:R-:W-:-:S03]  /*14450*/  IMAD R6, R19, 0x8, R2 ;  /* 0x0000000813067824 */ /* 0x000fc600078e0202 */
[----:B------:R-:W-:-:S04]  /*14460*/  ISETP.NE.AND P1, PT, R3, 0x2, PT ;  /* 0x000000020300780c */ /* 0x000fc80003f25270 */
[----:B------:R-:W-:Y:S02]  /*14470*/  SEL R4, RZ, 0x1, P1 ;  /* 0x00000001ff047807 */ /* 0x000fe40000800000 */
[----:B------:R-:W-:Y:S02]  /*14480*/  SEL R3, R3, RZ, P1 ;  /* 0x000000ff03037207 */ /* 0x000fe40000800000 */
[C---:B--2---:R-:W-:Y:S02]  /*14490*/  SHF.L.U32 R5, R7.reuse, 0x1f, RZ ;  /* 0x0000001f07057819 */ /* 0x044fe400000006ff */
[----:B------:R-:W-:Y:S01]  /*144a0*/  LOP3.LUT R4, R7, R4, RZ, 0x3c, !PT ;  /* 0x0000000407047212 */ /* 0x000fe200078e3cff */
[----:B------:R-:W-:Y:S01]  /*144b0*/  IMAD R7, R3, 0x8, R2 ;  /* 0x0000000803077824 */ /* 0x000fe200078e0202 */
[----:B------:R-:W0:Y:S02]  /*144c0*/  SYNCS.PHASECHK.TRANS64.TRYWAIT P0, [R6+URZ], R5 ;  /* 0x00000005060075a7 */ /* 0x000e24000800017f */
[----:B------:R-:W-:Y:S01]  /*144d0*/  SHF.L.U32 R2, R4, 0x1f, RZ ;  /* 0x0000001f04027819 */ /* 0x000fe200000006ff */
[----:B0-----:R-:W-:Y:S06]  /*144e0*/  @!P0 BRA `(.L_x_1949) ;  /* 0x0000001400108947 */ /* 0x001fec0003800000 */
.L_x_1996:
[----:B------:R-:W1:Y:S02]  /*144f0*/  SYNCS.PHASECHK.TRANS64.TRYWAIT P0, [R7+URZ], R2 ;  /* 0x00000002070075a7 */ /* 0x000e64000800017f */
[----:B-1----:R-:W-:Y:S05]  /*14500*/  @!P0 BRA `(.L_x_1950) ;  /* 0x00000014001c8947 */ /* 0x002fea0003800000 */
.L_x_1997:
[----:B------:R-:W-:Y:S05]  /*14510*/  @!P2 BRA `(.L_x_1951) ;  /* 0x000000000004a947 */ /* 0x000fea0003800000 */
[----:B------:R-:W-:Y:S01]  /*14520*/  BPT.TRAP 0x1 ;  /* 0x000000040000795c */ /* 0x000fe20000300000 */
.L_x_1951:
[----:B------:R-:W-:-:S04]  /*14530*/  VIADD R0, R0, 0x22860 ;  /* 0x0002286000007836 */ /* 0x000fc80000000000 */
[----:B------:R-:W-:-:S04]  /*14540*/  IMAD R4, R19, 0x8, R0 ;  /* 0x0000000813047824 */ /* 0x000fc800078e0200 */
[----:B------:R-:W2:Y:S02]  /*14550*/  SYNCS.PHASECHK.TRANS64.TRYWAIT P0, [R4+URZ], R5 ;  /* 0x00000005040075a7 */ /* 0x000ea4000800017f */
[----:B--2---:R-:W-:Y:S05]  /*14560*/  @!P0 BRA `(.L_x_1952) ;  /* 0x0000001400188947 */ /* 0x004fea0003800000 */
.L_x_1998:
[----:B------:R-:W-:-:S07]  /*14570*/  IMAD R3, R3, 0x8, R0 ;  /* 0x0000000803037824 */ /* 0x000fce00078e0200 */
.L_x_1953:
[----:B---3--:R3:W4:Y:S02]  /*14580*/  SYNCS.PHASECHK.TRANS64.TRYWAIT P0, [R3+URZ], R2 ;  /* 0x00000002030075a7 */ /* 0x008724000800017f */
[----:B----4-:R-:W-:Y:S05]  /*14590*/  @!P0 NANOSLEEP.SYNCS 0x989680 ;  /* 0x009896800000895d */ /* 0x010fea0003900000 */
[----:B------:R-:W4:Y:S02]  /*145a0*/  @!P0 SYNCS.PHASECHK.TRANS64 P0, [R3+URZ], R2 ;  /* 0x00000002030085a7 */ /* 0x000f24000800007f */
[----:B----4-:R-:W-:Y:S05]  /*145b0*/  @!P0 BRA `(.L_x_1953) ;  /* 0xfffffffc00f08947 */ /* 0x010fea000383ffff */
.L_x_1946:
[----:B------:R-:W-:Y:S05]  /*145c0*/  BSYNC B0 ;  /* 0x0000000000007941 */ /* 0x000fea0003800000 */
.L_x_1945:
[----:B------:R-:W-:Y:S05]  /*145d0*/  EXIT ;  /* 0x000000000000794d */ /* 0x000fea0003800000 */
.L_x_1758:
[----:B0-----:R0:W1:Y:S02]  /*145e0*/  SYNCS.PHASECHK.TRANS64.TRYWAIT P0, [R5+URZ+0x22800], R0 ;  /* 0x02280000050075a7 */ /* 0x001064000800017f */
[----:B-1----:R-:W-:Y:S05]  /*145f0*/  @!P0 NANOSLEEP.SYNCS 0x989680 ;  /* 0x009896800000895d */ /* 0x002fea0003900000 */
[----:B------:R-:W1:Y:S02]  /*14600*/  @!P0 SYNCS.PHASECHK.TRANS64 P0, [R5+URZ+0x22800], R0 ;  /* 0x02280000050085a7 */ /* 0x000e64000800007f */
[----:B-1----:R-:W-:Y:S05]  /*14610*/  @!P0 BRA `(.L_x_1758) ;  /* 0xfffffffc00f08947 */ /* 0x002fea000383ffff */
[----:B------:R-:W-:Y:S05]  /*14620*/  BRA `(.L_x_1954) ;  /* 0xfffffed400b07947 */ /* 0x000fea000383ffff */
.L_x_1762:
[----:B-1----:R-:W-:-:S04]  /*14630*/  IMAD.U32 R3, RZ, RZ, UR22 ;  /* 0x00000016ff037e24 */ /* 0x002fc8000f8e00ff */
[----:B------:R1:W2:Y:S03]  /*14640*/  SYNCS.PHASECHK.TRANS64.TRYWAIT P1, [R3+URZ+0x22830], R10 ;  /* 0x0228300a030075a7 */ /* 0x0002a6000802017f */
[----:B--2---:R-:W-:Y:S05]  /*14650*/  @!P1 NANOSLEEP.SYNCS 0x989680 ;  /* 0x009896800000995d */ /* 0x004fea0003900000 */
[----:B------:R-:W2:Y:S02]  /*14660*/  @!P1 SYNCS.PHASECHK.TRANS64 P1, [R3+URZ+0x22830], R10 ;  /* 0x0228300a030095a7 */ /* 0x000ea4000802007f */
[----:B--2---:R-:W-:Y:S05]  /*14670*/  @!P1 BRA `(.L_x_1762) ;  /* 0xfffffffc00ec9947 */ /* 0x004fea000383ffff */
[----:B------:R-:W-:Y:S05]  /*14680*/  BRA `(.L_x_1761) ;  /* 0xfffffed400d87947 */ /* 0x000fea000383ffff */
.L_x_1774:
[----:B--2---:R-:W-:-:S04]  /*14690*/  IMAD.U32 R11, RZ, RZ, UR22 ;  /* 0x00000016ff0b7e24 */ /* 0x004fc8000f8e00ff */
[----:B------:R2:W3:Y:S03]  /*146a0*/  SYNCS.PHASECHK.TRANS64.TRYWAIT P1, [R11+URZ+0x22850], R10 ;  /* 0x0228500a0b0075a7 */ /* 0x0004e6000802017f */
[----:B---3--:R-:W-:Y:S05]  /*146b0*/  @!P1 NANOSLEEP.SYNCS 0x989680 ;  /* 0x009896800000995d */ /* 0x008fea0003900000 */
[----:B------:R-:W3:Y:S02]  /*146c0*/  @!P1 SYNCS.PHASECHK.TRANS64 P1, [R11+URZ+0x22850], R10 ;  /* 0x0228500a0b0095a7 */ /* 0x000ee4000802007f */
[----:B---3--:R-:W-:Y:S05]  /*146d0*/  @!P1 BRA `(.L_x_1774) ;  /* 0xfffffffc00ec9947 */ /* 0x008fea000383ffff */
[----:B------:R-:W-:Y:S05]  /*146e0*/  BRA `(.L_x_1773) ;  /* 0xfffffef800947947 */ /* 0x000fea000383ffff */
.L_x_1782:
[----:B-1----:R-:W-:-:S04]  /*146f0*/  IMAD.U32 R4, RZ, RZ, UR27 ;  /* 0x0000001bff047e24 */ /* 0x002fc8000f8e00ff */
[----:B------:R1:W2:Y:S03]  /*14700*/  SYNCS.PHASECHK.TRANS64.TRYWAIT P1, [R4+URZ+0x22830], R9 ;  /* 0x02283009040075a7 */ /* 0x0002a6000802017f */
[----:B--2---:R-:W-:Y:S05]  /*14710*/  @!P1 NANOSLEEP.SYNCS 0x989680 ;  /* 0x009896800000995d */ /* 0x004fea0003900000 */
[----:B------:R-:W2:Y:S02]  /*14720*/  @!P1 SYNCS.PHASECHK.TRANS64 P1, [R4+URZ+0x22830], R9 ;  /* 0x02283009040095a7 */ /* 0x000ea4000802007f */
[----:B--2---:R-:W-:Y:S05]  /*14730*/  @!P1 BRA `(.L_x_1782) ;  /* 0xfffffffc00ec9947 */ /* 0x004fea000383ffff */
[----:B------:R-:W-:Y:S05]  /*14740*/  BRA `(.L_x_1781) ;  /* 0xffffff0000287947 */ /* 0x000fea000383ffff */
.L_x_1794:
[----:B--2---:R2:W3:Y:S02]  /*14750*/  SYNCS.PHASECHK.TRANS64.TRYWAIT P1, [R12+URZ+0x22850], R9 ;  /* 0x022850090c0075a7 */ /* 0x0044e4000802017f */
[----:B---3--:R-:W-:Y:S05]  /*14760*/  @!P1 NANOSLEEP.SYNCS 0x989680 ;  /* 0x009896800000995d */ /* 0x008fea0003900000 */
[----:B------:R-:W3:Y:S02]  /*14770*/  @!P1 SYNCS.PHASECHK.TRANS64 P1, [R12+URZ+0x22850], R9 ;  /* 0x022850090c0095a7 */ /* 0x000ee4000802007f */
[----:B---3--:R-:W-:Y:S05]  /*14780*/  @!P1 BRA `(.L_x_1794) ;  /* 0xfffffffc00f09947 */ /* 0x008fea000383ffff */
[----:B------:R-:W-:Y:S05]  /*14790*/  BRA `(.L_x_1793) ;  /* 0xffffff2800fc7947 */ /* 0x000fea000383ffff */
.L_x_1803:
[----:B-1----:R-:W-:-:S04]  /*147a0*/  IMAD.U32 R2, RZ, RZ, UR24 ;  /* 0x00000018ff027e24 */ /* 0x002fc8000f8e00ff */
[----:B------:R1:W2:Y:S03]  /*147b0*/  SYNCS.PHASECHK.TRANS64.TRYWAIT P2, [R2+URZ+0x22830], R5 ;  /* 0x02283005020075a7 */ /* 0x0002a6000804017f */
[----:B--2---:R-:W-:Y:S05]  /*147c0*/  @!P2 NANOSLEEP.SYNCS 0x989680 ;  /* 0x009896800000a95d */ /* 0x004fea0003900000 */
[----:B------:R-:W2:Y:S02]  /*147d0*/  @!P2 SYNCS.PHASECHK.TRANS64 P2, [R2+URZ+0x22830], R5 ;  /* 0x022830050200a5a7 */ /* 0x000ea4000804007f */
[----:B--2---:R-:W-:Y:S05]  /*147e0*/  @!P2 BRA `(.L_x_1803) ;  /* 0xfffffffc00eca947 */ /* 0x004fea000383ffff */
[----:B------:R-:W-:Y:S05]  /*147f0*/  BRA `(.L_x_1802) ;  /* 0xffffff3000b87947 */ /* 0x000fea000383ffff */
.L_x_1807:
[----:B--2---:R2:W3:Y:S02]  /*14800*/  SYNCS.PHASECHK.TRANS64.TRYWAIT P2, [R178+URZ+0x22850], R5 ;  /* 0x02285005b20075a7 */ /* 0x0044e4000804017f */
[----:B---3--:R-:W-:Y:S05]  /*14810*/  @!P2 NANOSLEEP.SYNCS 0x989680 ;  /* 0x009896800000a95d */ /* 0x008fea0003900000 */
[----:B------:R-:W3:Y:S02]  /*14820*/  @!P2 SYNCS.PHASECHK.TRANS64 P2, [R178+URZ+0x22850], R5 ;  /* 0x02285005b200a5a7 */ /* 0x000ee4000804007f */
[----:B---3--:R-:W-:Y:S05]  /*14830*/  @!P2 BRA `(.L_x_1807) ;  /* 0xfffffffc00f0a947 */ /* 0x008fea000383ffff */
[----:B------:R-:W-:Y:S05]  /*14840*/  BRA `(.L_x_1806) ;  /* 0xffffff4800dc7947 */ /* 0x000fea000383ffff */
.L_x_1813:
[----:B-1----:R-:W-:-:S04]  /*14850*/  IMAD.U32 R2, RZ, RZ, UR27 ;  /* 0x0000001bff027e24 */ /* 0x002fc8000f8e00ff */
[----:B------:R1:W2:Y:S03]  /*14860*/  SYNCS.PHASECHK.TRANS64.TRYWAIT P1, [R2+URZ+0x22830], R7 ;  /* 0x02283007020075a7 */ /* 0x0002a6000802017f */
[----:B--2---:R-:W-:Y:S05]  /*14870*/  @!P1 NANOSLEEP.SYNCS 0x989680 ;  /* 0x009896800000995d */ /* 0x004fea0003900000 */
[----:B------:R-:W2:Y:S02]  /*14880*/  @!P1 SYNCS.PHASECHK.TRANS64 P1, [R2+URZ+0x22830], R7 ;  /* 0x02283007020095a7 */ /* 0x000ea4000802007f */
[----:B--2---:R-:W-:Y:S05]  /*14890*/  @!P1 BRA `(.L_x_1813) ;  /* 0xfffffffc00ec9947 */ /* 0x004fea000383ffff */
[----:B------:R-:W-:Y:S05]  /*148a0*/  BRA `(.L_x_1812) ;  /* 0xffffff4c00f47947 */ /* 0x000fea000383ffff */
.L_x_1825:
[----:B-1----:R1:W2:Y:S02]  /*148b0*/  SYNCS.PHASECHK.TRANS64.TRYWAIT P1, [R8+URZ+0x22850], R7 ;  /* 0x02285007080075a7 */ /* 0x0022a4000802017f */
[----:B--2---:R-:W-:Y:S05]  /*148c0*/  @!P1 NANOSLEEP.SYNCS 0x989680 ;  /* 0x009896800000995d */ /* 0x004fea0003900000 */
[----:B------:R-:W2:Y:S02]  /*148d0*/  @!P1 SYNCS.PHASECHK.TRANS64 P1, [R8+URZ+0x22850], R7 ;  /* 0x02285007080095a7 */ /* 0x000ea4000802007f */
[----:B--2---:R-:W-:Y:S05]  /*148e0*/  @!P1 BRA `(.L_x_1825) ;  /* 0xfffffffc00f09947 */ /* 0x004fea000383ffff */
[----:B------:R-:W-:Y:S05]  /*148f0*/  BRA `(.L_x_1824) ;  /* 0xffffff7800c47947 */ /* 0x000fea000383ffff */
.L_x_1862:
[----:B------:R-:W-:Y:S02]  /*14900*/  IMAD.MOV.U32 R13, RZ, RZ, R4 ;  /* 0x000000ffff0d7224 */ /* 0x000fe400078e0004 */
[----:B------:R-:W-:Y:S02]  /*14910*/  IMAD.MOV.U32 R12, RZ, RZ, RZ ;  /* 0x000000ffff0c7224 */ /* 0x000fe400078e00ff */
[----:B------:R-:W-:Y:S02]  /*14920*/  IMAD.MOV.U32 R11, RZ, RZ, 0x1f ;  /* 0x0000001fff0b7424 */ /* 0x000fe400078e00ff */
[----:B------:R-:W-:-:S07]  /*14930*/  IMAD.MOV.U32 R15, RZ, RZ, -0x1 ;  /* 0xffffffffff0f7424 */ /* 0x000fce00078e00ff */
[----:B0-----:R-:W-:Y:S05]  /*14940*/  WARPSYNC.COLLECTIVE R15, `(.L_x_1955) ;  /* 0x000000000f087348 */ /* 0x001fea0003c00000 */
[----:B------:R1:W2:Y:S02]  /*14950*/  SHFL.IDX P6, R14, R13, R12, R11 ;  /* 0x0000000c0d0e7389 */ /* 0x0002a400000c000b */
[----:B012---:R-:W-:Y:S01]  /*14960*/  ENDCOLLECTIVE ;  /* 0x000000000000791b */ /* 0x007fe20003800000 */
.L_x_1955:
[----:B------:R-:W-:Y:S05]  /*14970*/  BRA `(.L_x_1956) ;  /* 0xffffffc000987947 */ /* 0x000fea000383ffff */
.L_x_1864:
[----:B------:R-:W-:Y:S01]  /*14980*/  BSSY B0, `(.L_x_1957) ;  /* 0x0000006000007945 */ /* 0x000fe20003800000 */
[----:B------:R-:W-:-:S07]  /*14990*/  IMAD.MOV.U32 R15, RZ, RZ, -0x1 ;  /* 0xffffffffff0f7424 */ /* 0x000fce00078e00ff */
[----:B01----:R-:W-:Y:S05]  /*149a0*/  WARPSYNC.COLLECTIVE R15, `(.L_x_1958) ;  /* 0x000000000f0c7348 */ /* 0x003fea0003c00000 */
[----:B------:R-:W-:Y:S02]  /*149b0*/  ELECT P6, UR62, PT ;  /* 0x00000000003e782f */ /* 0x000fe400038c0000 */
[----:B------:R-:W-:Y:S01]  /*149c0*/  MOV R14, UR62 ;  /* 0x0000003e000e7c02 */ /* 0x000fe20008000f00 */
[----:B01----:R-:W-:Y:S10]  /*149d0*/  ENDCOLLECTIVE ;  /* 0x000000000000791b */ /* 0x003ff40003800000 */
.L_x_1958:
[----:B------:R-:W-:Y:S05]  /*149e0*/  BSYNC B0 ;  /* 0x0000000000007941 */ /* 0x000fea0003800000 */
.L_x_1957:
[----:B------:R-:W-:Y:S05]  /*149f0*/  BRA `(.L_x_1959) ;  /* 0xffffffc0009c7947 */ /* 0x000fea000383ffff */
.L_x_1866:
[----:B0-----:R0:W2:Y:S02]  /*14a00*/  SYNCS.PHASECHK.TRANS64.TRYWAIT P0, [R3+URZ+0x22840], R0 ;  /* 0x02284000030075a7 */ /* 0x0010a4000800017f */
[----:B--2---:R-:W-:Y:S05]  /*14a10*/  @!P0 NANOSLEEP.SYNCS 0x989680 ;  /* 0x009896800000895d */ /* 0x004fea0003900000 */
[----:B------:R-:W2:Y:S02]  /*14a20*/  @!P0 SYNCS.PHASECHK.TRANS64 P0, [R3+URZ+0x22840], R0 ;  /* 0x02284000030085a7 */ /* 0x000ea4000800007f */
[----:B--2---:R-:W-:Y:S05]  /*14a30*/  @!P0 BRA `(.L_x_1866) ;  /* 0xfffffffc00f08947 */ /* 0x004fea000383ffff */
[----:B------:R-:W-:Y:S05]  /*14a40*/  BRA `(.L_x_1960) ;  /* 0xffffffc400007947 */ /* 0x000fea000383ffff */
.L_x_1870:
[----:B------:R-:W-:Y:S01]  /*14a50*/  IMAD.MOV.U32 R13, RZ, RZ, R4 ;  /* 0x000000ffff0d7224 */ /* 0x000fe200078e0004 */
[----:B------:R-:W-:Y:S01]  /*14a60*/  LOP3.LUT R9, R9, 0x7f, RZ, 0xc0, !PT ;  /* 0x0000007f09097812 */ /* 0x000fe200078ec0ff */
[----:B------:R-:W-:Y:S02]  /*14a70*/  IMAD.MOV.U32 R12, RZ, RZ, RZ ;  /* 0x000000ffff0c7224 */ /* 0x000fe400078e00ff */
[----:B------:R-:W-:Y:S01]  /*14a80*/  IMAD.MOV.U32 R11, RZ, RZ, 0x181f ;  /* 0x0000181fff0b7424 */ /* 0x000fe200078e00ff */
[----:B------:R-:W-:Y:S01]  /*14a90*/  SHF.R.U32.HI R9, RZ, 0x3, R9 ;  /* 0x00000003ff097819 */ /* 0x000fe20000011609 */
[----:B------:R-:W-:-:S04]  /*14aa0*/  IMAD.MOV.U32 R15, RZ, RZ, -0x1 ;  /* 0xffffffffff0f7424 */ /* 0x000fc800078e00ff */
[----:B------:R-:W-:-:S07]  /*14ab0*/  VIADD R2, R9, UR40 ;  /* 0x0000002809027c36 */ /* 0x000fce0008000000 */
[----:B-----5:R-:W-:Y:S05]  /*14ac0*/  WARPSYNC.COLLECTIVE R15, `(.L_x_1961) ;  /* 0x000000000f087348 */ /* 0x020fea0003c00000 */
[----:B------:R0:W1:Y:S02]  /*14ad0*/  SHFL.IDX P6, R14, R13, R12, R11 ;  /* 0x0000000c0d0e7389 */ /* 0x00006400000c000b */
[----:B01---5:R-:W-:Y:S01]  /*14ae0*/  ENDCOLLECTIVE ;  /* 0x000000000000791b */ /* 0x023fe20003800000 */
.L_x_1961:
[----:B------:R-:W0:Y:S01]  /*14af0*/  S2R R9, SR_TID.X ;  /* 0x0000000000097919 */ /* 0x000e220000002100 */
[----:B------:R-:W-:Y:S02]  /*14b00*/  IMAD.MOV.U32 R13, RZ, RZ, R0 ;  /* 0x000000ffff0d7224 */ /* 0x000fe400078e0000 */
[----:B------:R-:W-:-:S07]  /*14b10*/  IMAD.MOV.U32 R5, RZ, RZ, R14 ;  /* 0x000000ffff057224 */ /* 0x000fce00078e000e */
[----:B0-----:R-:W-:Y:S05]  /*14b20*/  WARPSYNC.COLLECTIVE R15, `(.L_x_1962) ;  /* 0x000000000f087348 */ /* 0x001fea0003c00000 */
[----:B------:R1:W2:Y:S02]  /*14b30*/  SHFL.IDX P6, R14, R13, R12, R11 ;  /* 0x0000000c0d0e7389 */ /* 0x0002a400000c000b */
[----:B012---:R-:W-:Y:S01]  /*14b40*/  ENDCOLLECTIVE ;  /* 0x000000000000791b */ /* 0x007fe20003800000 */
.L_x_1962:
[----:B------:R-:W-:Y:S02]  /*14b50*/  ULDC UR4, c[0x0][0x288] ;  /* 0x0000a20000047ab9 */ /* 0x000fe40000000800 */
[----:B------:R-:W-:-:S05]  /*14b60*/  IMAD R3, R7, UR4, RZ ;  /* 0x0000000407037c24 */ /* 0x000fca000f8e02ff */
[----:B------:R-:W-:Y:S01]  /*14b70*/  ISETP.GE.AND P1, PT, R2, R3, PT ;  /* 0x000000030200720c */ /* 0x000fe20003f26270 */
[----:B------:R-:W-:Y:S02]  /*14b80*/  IMAD.MOV.U32 R13, RZ, RZ, R4 ;  /* 0x000000ffff0d7224 */ /* 0x000fe400078e0004 */
[----:B------:R-:W-:Y:S02]  /*14b90*/  IMAD.MOV.U32 R12, RZ, RZ, 0x1 ;  /* 0x00000001ff0c7424 */ /* 0x000fe400078e00ff */
[----:B------:R-:W-:-:S08]  /*14ba0*/  IMAD.MOV.U32 R6, RZ, RZ, R14 ;  /* 0x000000ffff067224 */ /* 0x000fd000078e000e */
[----:B------:R-:W-:Y:S05]  /*14bb0*/  WARPSYNC.COLLECTIVE R15, `(.L_x_1963) ;  /* 0x000000000f087348 */ /* 0x000fea0003c00000 */
[----:B------:R0:W1:Y:S02]  /*14bc0*/  SHFL.IDX P6, R14, R13, R12, R11 ;  /* 0x0000000c0d0e7389 */ /* 0x00006400000c000b */
[----:B01----:R-:W-:Y:S01]  /*14bd0*/  ENDCOLLECTIVE ;  /* 0x000000000000791b */ /* 0x003fe20003800000 */
.L_x_1963:
[----:B------:R-:W-:-:S05]  /*14be0*/  @!P1 LEA R6, P2, R8, R6, 0x1 ;  /* 0x0000000608069211 */ /* 0x000fca00078408ff */
[----:B------:R-:W-:-:S04]  /*14bf0*/  @!P1 IMAD.X R5, RZ, RZ, R5, P2 ;  /* 0x000000ffff059224 */ /* 0x000fc800010e0605 */
[----:B------:R-:W-:Y:S02]  /*14c00*/  @!P1 IMAD.MOV.U32 R7, RZ, RZ, R5 ;  /* 0x000000ffff079224 */ /* 0x000fe400078e0005 */
[----:B------:R-:W-:Y:S02]  /*14c10*/  IMAD.MOV.U32 R13, RZ, RZ, R0 ;  /* 0x000000ffff0d7224 */ /* 0x000fe400078e0000 */
[C---:B------:R-:W-:Y:S01]  /*14c20*/  VIADD R5, R2.reuse, 0x10 ;  /* 0x0000001002057836 */ /* 0x040fe20000000000 */
[----:B------:R-:W-:Y:S01]  /*14c30*/  @!PT LDS RZ, [RZ] ;  /* 0x00000000fffff984 */ /* 0x000fe20000000800 */
[----:B------:R-:W-:Y:S01]  /*14c40*/  @!PT LDS RZ, [RZ] ;  /* 0x00000000fffff984 */ /* 0x000fe20000000800 */
[----:B------:R-:W-:Y:S01]  /*14c50*/  @!PT LDS RZ, [RZ] ;  /* 0x00000000fffff984 */ /* 0x000fe20000000800 */
[----:B------:R0:W-:Y:S04]  /*14c60*/  @!P1 LDGSTS.E.BYPASS.LTC128B.128 [R10+0x18400], desc[UR46][R6.64], !P0 ;  /* 0x18400000060a9fae */ /* 0x0001e8000c101d6e */
[----:B------:R-:W-:Y:S01]  /*14c70*/  ISETP.GE.AND P1, PT, R5, R3, PT ;  /* 0x000000030500720c */ /* 0x000fe20003f26270 */
[----:B------:R-:W-:-:S02]  /*14c80*/  VIADD R5, R2, 0x20 ;  /* 0x0000002002057836 */ /* 0x000fc40000000000 */
[----:B------:R-:W-:-:S10]  /*14c90*/  IMAD.MOV.U32 R8, RZ, RZ, R14 ;  /* 0x000000ffff087224 */ /* 0x000fd400078e000e */
[----:B0-----:R-:W-:Y:S05]  /*14ca0*/  WARPSYNC.COLLECTIVE R15, `(.L_x_1964) ;  /* 0x000000000f087348 */ /* 0x001fea0003c00000 */
[----:B------:R1:W2:Y:S02]  /*14cb0*/  SHFL.IDX P6, R14, R13, R12, R11 ;  /* 0x0000000c0d0e7389 */ /* 0x0002a400000c000b */
[----:B012---:R-:W-:Y:S01]  /*14cc0*/  ENDCOLLECTIVE ;  /* 0x000000000000791b */ /* 0x007fe20003800000 */
.L_x_1964:
[----:B------:R-:W-:-:S05]  /*14cd0*/  IMAD.SHL.U32 R7, R9, 0x8, RZ ;  /* 0x0000000809077824 */ /* 0x000fca00078e00ff */
[----:B------:R-:W-:Y:S01]  /*14ce0*/  LOP3.LUT R7, R7, 0x38, RZ, 0xc0, !PT ;  /* 0x0000003807077812 */ /* 0x000fe200078ec0ff */
[----:B------:R-:W-:Y:S02]  /*14cf0*/  IMAD.MOV.U32 R13, RZ, RZ, R4 ;  /* 0x000000ffff0d7224 */ /* 0x000fe400078e0004 */
[----:B------:R-:W-:Y:S02]  /*14d00*/  IMAD.MOV.U32 R12, RZ, RZ, 0x2 ;  /* 0x00000002ff0c7424 */ /* 0x000fe400078e00ff */
[----:B------:R-:W-:-:S07]  /*14d10*/  IMAD.MOV.U32 R9, RZ, RZ, R14 ;  /* 0x000000ffff097224 */ /* 0x000fce00078e000e */
[----:B------:R-:W-:Y:S05]  /*14d20*/  WARPSYNC.COLLECTIVE R15, `(.L_x_1965) ;  /* 0x000000000f087348 */ /* 0x000fea0003c00000 */
[----:B------:R0:W1:Y:S02]  /*14d30*/  SHFL.IDX P6, R14, R13, R12, R11 ;  /* 0x0000000c0d0e7389 */ /* 0x00006400000c000b */
[----:B01----:R-:W-:Y:S01]  /*14d40*/  ENDCOLLECTIVE ;  /* 0x000000000000791b */ /* 0x003fe20003800000 */
.L_x_1965:
[----:B------:R-:W-:Y:S02]  /*14d50*/  @!P1 LEA R6, P2, R7, R9, 0x1 ;  /* 0x0000000907069211 */ /* 0x000fe400078408ff */
[----:B------:R-:W0:Y:S03]  /*14d60*/  S2R R9, SR_TID.X ;  /* 0x0000000000097919 */ /* 0x000e260000002100 */
[----:B------:R-:W-:Y:S02]  /*14d70*/  @!P1 IMAD.X R7, RZ, RZ, R8, P2 ;  /* 0x000000ffff079224 */ /* 0x000fe400010e0608 */
[----:B------:R-:W-:-:S03]  /*14d80*/  VIADD R8, R2, 0x60 ;  /* 0x0000006002087836 */ /* 0x000fc60000000000 */
[----:B------:R-:W-:Y:S01]  /*14d90*/  @!PT LDS RZ, [RZ] ;  /* 0x00000000fffff984 */ /* 0x000fe20000000800 */
[----:B------:R-:W-:Y:S01]  /*14da0*/  @!PT LDS RZ, [RZ] ;  /* 0x00000000fffff984 */ /* 0x000fe20000000800 */
[----:B------:R-:W-:Y:S01]  /*14db0*/  @!PT LDS RZ, [RZ] ;  /* 0x00000000fffff984 */ /* 0x000fe20000000800 */
[----:B------:R1:W-:Y:S01]  /*14dc0*/  @!P1 LDGSTS.E.BYPASS.LTC128B.128 [R10+0x18c00], desc[UR46][R6.64], !P0 ;  /* 0x18c00000060a9fae */ /* 0x0003e2000c101d6e */
[----:B------:R-:W-:Y:S01]  /*14dd0*/  IMAD.MOV.U32 R13, RZ, RZ, R0 ;  /* 0x000000ffff0d7224 */ /* 0x000fe200078e0000 */
[----:B------:R-:W-:Y:S01]  /*14de0*/  ISETP.GE.AND P1, PT, R5, R3, PT ;  /* 0x000000030500720c */ /* 0x000fe20003f26270 */
[----:B------:R-:W-:-:S12]  /*14df0*/  IMAD.MOV.U32 R5, RZ, RZ, R14 ;  /* 0x000000ffff057224 */ /* 0x000fd800078e000e */
[----:B01----:R-:W-:Y:S05]  /*14e00*/  WARPSYNC.COLLECTIVE R15, `(.L_x_1966) ;  /* 0x000000000f087348 */ /* 0x003fea0003c00000 */
[----:B------:R2:W3:Y:S02]  /*14e10*/  SHFL.IDX P6, R14, R13, R12, R11 ;  /* 0x0000000c0d0e7389 */ /* 0x0004e400000c000b */
[----:B0123--:R-:W-:Y:S01]  /*14e20*/  ENDCOLLECTIVE ;  /* 0x000000000000791b */ /* 0x00ffe20003800000 */
.L_x_1966:
[----:B------:R-:W-:Y:S02]  /*14e30*/  IMAD.SHL.U32 R9, R9, 0x8, RZ ;  /* 0x0000000809097824 */ /* 0x000fe400078e00ff */
[----:B------:R-:W-:Y:S02]  /*14e40*/  IMAD.MOV.U32 R13, RZ, RZ, R4 ;  /* 0x000000ffff0d7224 */ /* 0x000fe400078e0004 */
[----:B------:R-:W-:Y:S01]  /*14e50*/  IMAD.MOV.U32 R12, RZ, RZ, 0x3 ;  /* 0x00000003ff0c7424 */ /* 0x000fe200078e00ff */
[----:B------:R-:W-:Y:S01]  /*14e60*/  LOP3.LUT R9, R9, 0x38, RZ, 0xc0, !PT ;  /* 0x0000003809097812 */ /* 0x000fe200078ec0ff */
[----:B------:R-:W-:-:S07]  /*14e70*/  IMAD.MOV.U32 R6, RZ, RZ, R14 ;  /* 0x000000ffff067224 */ /* 0x000fce00078e000e */
[----:B------:R-:W-:Y:S05]  /*14e80*/  WARPSYNC.COLLECTIVE R15, `(.L_x_1967) ;  /* 0x000000000f087348 */ /* 0x000fea0003c00000 */
[----:B------:R0:W1:Y:S02]  /*14e90*/  SHFL.IDX P6, R14, R13, R12, R11 ;  /* 0x0000000c0d0e7389 */ /* 0x00006400000c000b */
[----:B01----:R-:W-:Y:S01]  /*14ea0*/  ENDCOLLECTIVE ;  /* 0x000000000000791b */ /* 0x003fe20003800000 */
.L_x_1967:
[----:B------:R-:W-:-:S05]  /*14eb0*/  @!P1 LEA R6, P2, R9, R6, 0x1 ;  /* 0x0000000609069211 */ /* 0x000fca00078408ff */
[----:B------:R-:W-:-:S04]  /*14ec0*/  @!P1 IMAD.X R5, RZ, RZ, R5, P2 ;  /* 0x000000ffff059224 */ /* 0x000fc800010e0605 */
[----:B------:R-:W-:Y:S02]  /*14ed0*/  @!P1 IMAD.MOV.U32 R7, RZ, RZ, R5 ;  /* 0x000000ffff079224 */ /* 0x000fe400078e0005 */
[----:B------:R-:W-:Y:S02]  /*14ee0*/  VIADD R5, R2, 0x30 ;  /* 0x0000003002057836 */ /* 0x000fe40000000000 */
[----:B------:R-:W-:Y:S01]  /*14ef0*/  IMAD.MOV.U32 R13, RZ, RZ, R0 ;  /* 0x000000ffff0d7224 */ /* 0x000fe200078e0000 */
[----:B------:R-:W-:Y:S01]  /*14f00*/  @!PT LDS RZ, [RZ] ;  /* 0x00000000fffff984 */ /* 0x000fe20000000800 */
[----:B------:R-:W-:Y:S01]  /*14f10*/  @!PT LDS RZ, [RZ] ;  /* 0x00000000fffff984 */ /* 0x000fe20000000800 */
[----:B------:R-:W-:Y:S01]  /*14f20*/  @!PT LDS RZ, [RZ] ;  /* 0x00000000fffff984 */ /* 0x000fe20000000800 */
[----:B------:R0:W-:Y:S02]  /*14f30*/  @!P1 LDGSTS.E.BYPASS.LTC128B.128 [R10+0x19400], desc[UR46][R6.64], !P0 ;  /* 0x19400000060a9fae */ /* 0x0001e4000c101d6e */
[----:B------:R-:W-:Y:S01]  /*14f40*/  ISETP.GE.AND P1, PT, R5, R3, PT ;  /* 0x000000030500720c */ /* 0x000fe20003f26270 */
[----:B------:R-:W-:-:S12]  /*14f50*/  IMAD.MOV.U32 R5, RZ, RZ, R14 ;  /* 0x000000ffff057224 */ /* 0x000fd800078e000e */
[----:B0-----:R-:W-:Y:S05]  /*14f60*/  WARPSYNC.COLLECTIVE R15, `(.L_x_1968) ;  /* 0x000000000f087348 */ /* 0x001fea0003c00000 */
[----:B------:R1:W2:Y:S02]  /*14f70*/  SHFL.IDX P6, R14, R13, R12, R11 ;  /* 0x0000000c0d0e7389 */ /* 0x0002a400000c000b */
[----:B012---:R-:W-:Y:S01]  /*14f80*/  ENDCOLLECTIVE ;  /* 0x000000000000791b */ /* 0x007fe20003800000 */
.L_x_1968:
[----:B------:R-:W-:Y:S02]  /*14f90*/  IMAD.MOV.U32 R13, RZ, RZ, R4 ;  /* 0x000000ffff0d7224 */ /* 0x000fe400078e0004 */
[----:B------:R-:W-:Y:S02]  /*14fa0*/  IMAD.MOV.U32 R12, RZ, RZ, 0x4 ;  /* 0x00000004ff0c7424 */ /* 0x000fe400078e00ff */
[----:B------:R-:W-:-:S07]  /*14fb0*/  IMAD.MOV.U32 R6, RZ, RZ, R14 ;  /* 0x000000ffff067224 */ /* 0x000fce00078e000e */
[----:B------:R-:W-:Y:S05]  /*14fc0*/  WARPSYNC.COLLECTIVE R15, `(.L_x_1969) ;  /* 0x000000000f087348 */ /* 0x000fea0003c00000 */
[----:B------:R0:W1:Y:S02]  /*14fd0*/  SHFL.IDX P6, R14, R13, R12, R11 ;  /* 0x0000000c0d0e7389 */ /* 0x00006400000c000b */
[----:B01----:R-:W-:Y:S01]  /*14fe0*/  ENDCOLLECTIVE ;  /* 0x000000000000791b */ /* 0x003fe20003800000 */
.L_x_1969:
        /* <DEDUP_REMOVED lines=14> */
.L_x_1970:
[----:B------:R-:W-:Y:S02]  /*150d0*/  IMAD.MOV.U32 R13, RZ, RZ, R4 ;  /* 0x000000ffff0d7224 */ /* 0x000fe400078e0004 */
[----:B------:R-:W-:Y:S02]  /*150e0*/  IMAD.MOV.U32 R12, RZ, RZ, 0x5 ;  /* 0x00000005ff0c7424 */ /* 0x000fe400078e00ff */
[----:B------:R-:W-:-:S07]  /*150f0*/  IMAD.MOV.U32 R6, RZ, RZ, R14 ;  /* 0x000000ffff067224 */ /* 0x000fce00078e000e */
[----:B------:R-:W-:Y:S05]  /*15100*/  WARPSYNC.COLLECTIVE R15, `(.L_x_1971) ;  /* 0x000000000f087348 */ /* 0x000fea0003c00000 */
[----:B------:R0:W1:Y:S02]  /*15110*/  SHFL.IDX P6, R14, R13, R12, R11 ;  /* 0x0000000c0d0e7389 */ /* 0x00006400000c000b */
[----:B01----:R-:W-:Y:S01]  /*15120*/  ENDCOLLECTIVE ;  /* 0x000000000000791b */ /* 0x003fe20003800000 */
.L_x_1971:
        /* <DEDUP_REMOVED lines=14> */
.L_x_1972:
[----:B------:R-:W-:Y:S02]  /*15210*/  IMAD.MOV.U32 R13, RZ, RZ, R4 ;  /* 0x000000ffff0d7224 */ /* 0x000fe400078e0004 */
[----:B------:R-:W-:Y:S02]  /*15220*/  IMAD.MOV.U32 R12, RZ, RZ, 0x6 ;  /* 0x00000006ff0c7424 */ /* 0x000fe400078e00ff */
[----:B------:R-:W-:-:S07]  /*15230*/  IMAD.MOV.U32 R6, RZ, RZ, R14 ;  /* 0x000000ffff067224 */ /* 0x000fce00078e000e */
[----:B------:R-:W-:Y:S05]  /*15240*/  WARPSYNC.COLLECTIVE R15, `(.L_x_1973) ;  /* 0x000000000f087348 */ /* 0x000fea0003c00000 */
[----:B------:R0:W1:Y:S02]  /*15250*/  SHFL.IDX P6, R14, R13, R12, R11 ;  /* 0x0000000c0d0e7389 */ /* 0x00006400000c000b */
[----:B01----:R-:W-:Y:S01]  /*15260*/  ENDCOLLECTIVE ;  /* 0x000000000000791b */ /* 0x003fe20003800000 */
.L_x_1973:
[----:B------:R-:W-:-:S05]  /*15270*/  @!P1 LEA R6, P2, R9, R6, 0x1 ;  /* 0x0000000609069211 */ /* 0x000fca00078408ff */
[----:B------:R-:W-:-:S04]  /*15280*/  @!P1 IMAD.X R5, RZ, RZ, R5, P2 ;  /* 0x000000ffff059224 */ /* 0x000fc800010e0605 */
[----:B------:R-:W-:Y:S02]  /*15290*/  @!P1 IMAD.MOV.U32 R7, RZ, RZ, R5 ;  /* 0x000000ffff079224 */ /* 0x000fe400078e0005 */
[----:B------:R-:W-:-:S03]  /*152a0*/  IMAD.MOV.U32 R13, RZ, RZ, R0 ;  /* 0x000000ffff0d7224 */ /* 0x000fc600078e0000 */
[----:B------:R-:W-:Y:S01]  /*152b0*/  @!PT LDS RZ, [RZ] ;  /* 0x00000000fffff984 */ /* 0x000fe20000000800 */
[----:B------:R-:W-:Y:S01]  /*152c0*/  @!PT LDS RZ, [RZ] ;  /* 0x00000000fffff984 */ /* 0x000fe20000000800 */
[----:B------:R-:W-:Y:S01]  /*152d0*/  @!PT LDS RZ, [RZ] ;  /* 0x00000000fffff984 */ /* 0x000fe20000000800 */
[----:B------:R0:W-:Y:S01]  /*152e0*/  @!P1 LDGSTS.E.BYPASS.LTC128B.128 [R10+0x1ac00], desc[UR46][R6.64], !P0 ;  /* 0x1ac00000060a9fae */ /* 0x0001e2000c101d6e */
[----:B------:R-:W-:Y:S01]  /*152f0*/  ISETP.GE.AND P1, PT, R8, R3, PT ;  /* 0x000000030800720c */ /* 0x000fe20003f26270 */
[----:B------:R-:W-:-:S12]  /*15300*/  IMAD.MOV.U32 R5, RZ, RZ, R14 ;  /* 0x000000ffff057224 */ /* 0x000fd800078e000e */
[----:B0-----:R-:W-:Y:S05]  /*15310*/  WARPSYNC.COLLECTIVE R15, `(.L_x_1974) ;  /* 0x000000000f087348 */ /* 0x001fea0003c00000 */
[----:B------:R1:W2:Y:S02]  /*15320*/  SHFL.IDX P6, R14, R13, R12, R11 ;  /* 0x0000000c0d0e7389 */ /* 0x0002a400000c000b */
[----:B012---:R-:W-:Y:S01]  /*15330*/  ENDCOLLECTIVE ;  /* 0x000000000000791b */ /* 0x007fe20003800000 */
.L_x_1974:
[----:B------:R-:W-:Y:S02]  /*15340*/  IMAD.MOV.U32 R13, RZ, RZ, R4 ;  /* 0x000000ffff0d7224 */ /* 0x000fe400078e0004 */
[----:B------:R-:W-:Y:S02]  /*15350*/  IMAD.MOV.U32 R12, RZ, RZ, 0x7 ;  /* 0x00000007ff0c7424 */ /* 0x000fe400078e00ff */
[----:B------:R-:W-:-:S07]  /*15360*/  IMAD.MOV.U32 R6, RZ, RZ, R14 ;  /* 0x000000ffff067224 */ /* 0x000fce00078e000e */
[----:B------:R-:W-:Y:S05]  /*15370*/  WARPSYNC.COLLECTIVE R15, `(.L_x_1975) ;  /* 0x000000000f087348 */ /* 0x000fea0003c00000 */
[----:B------:R0:W1:Y:S02]  /*15380*/  SHFL.IDX P6, R14, R13, R12, R11 ;  /* 0x0000000c0d0e7389 */ /* 0x00006400000c000b */
[----:B01----:R-:W-:Y:S01]  /*15390*/  ENDCOLLECTIVE ;  /* 0x000000000000791b */ /* 0x003fe20003800000 */
.L_x_1975:
        /* <DEDUP_REMOVED lines=12> */
.L_x_1976:
[----:B------:R-:W-:Y:S05]  /*15460*/  BRA `(.L_x_1977) ;  /* 0xffffffc4001c7947 */ /* 0x000fea000383ffff */
.L_x_1873:
[----:B-1----:R1:W2:Y:S02]  /*15470*/  SYNCS.PHASECHK.TRANS64.TRYWAIT P0, [R18+URZ+0x22820], R3 ;  /* 0x02282003120075a7 */ /* 0x0022a4000800017f */
[----:B--2---:R-:W-:Y:S05]  /*15480*/  @!P0 NANOSLEEP.SYNCS 0x989680 ;  /* 0x009896800000895d */ /* 0x004fea0003900000 */
[----:B------:R-:W2:Y:S02]  /*15490*/  @!P0 SYNCS.PHASECHK.TRANS64 P0, [R18+URZ+0x22820], R3 ;  /* 0x02282003120085a7 */ /* 0x000ea4000800007f */
[----:B--2---:R-:W-:Y:S05]  /*154a0*/  @!P0 BRA `(.L_x_1873) ;  /* 0xfffffffc00f08947 */ /* 0x004fea000383ffff */
[----:B------:R-:W-:Y:S05]  /*154b0*/  BRA `(.L_x_1978) ;  /* 0xffffffc400847947 */ /* 0x000fea000383ffff */
.L_x_1877:
[----:B-1----:R1:W2:Y:S02]  /*154c0*/  SYNCS.PHASECHK.TRANS64.TRYWAIT P0, [R0+URZ+0x22860], R3 ;  /* 0x02286003000075a7 */ /* 0x0022a4000800017f */
[----:B--2---:R-:W-:Y:S05]  /*154d0*/  @!P0 NANOSLEEP.SYNCS 0x989680 ;  /* 0x009896800000895d */ /* 0x004fea0003900000 */
[----:B------:R-:W2:Y:S02]  /*154e0*/  @!P0 SYNCS.PHASECHK.TRANS64 P0, [R0+URZ+0x22860], R3 ;  /* 0x02286003000085a7 */ /* 0x000ea4000800007f */
[----:B--2---:R-:W-:Y:S05]  /*154f0*/  @!P0 BRA `(.L_x_1877) ;  /* 0xfffffffc00f08947 */ /* 0x004fea000383ffff */
[----:B------:R-:W-:Y:S05]  /*15500*/  BRA `(.L_x_1979) ;  /* 0xffffffc400a47947 */ /* 0x000fea000383ffff */
.L_x_1890:
[----:B-1----:R1:W2:Y:S02]  /*15510*/  SYNCS.PHASECHK.TRANS64.TRYWAIT P0, [R4+URZ+0x22840], R2 ;  /* 0x02284002040075a7 */ /* 0x0022a4000800017f */
[----:B--2---:R-:W-:Y:S05]  /*15520*/  @!P0 NANOSLEEP.SYNCS 0x989680 ;  /* 0x009896800000895d */ /* 0x004fea0003900000 */
[----:B------:R-:W2:Y:S02]  /*15530*/  @!P0 SYNCS.PHASECHK.TRANS64 P0, [R4+URZ+0x22840], R2 ;  /* 0x02284002040085a7 */ /* 0x000ea4000800007f */
[----:B--2---:R-:W-:Y:S05]  /*15540*/  @!P0 BRA `(.L_x_1890) ;  /* 0xfffffffc00f08947 */ /* 0x004fea000383ffff */
[----:B------:R-:W-:Y:S05]  /*15550*/  BRA `(.L_x_1980) ;  /* 0xffffffcc00987947 */ /* 0x000fea000383ffff */
.L_x_1895:
[----:B--2---:R2:W3:Y:S02]  /*15560*/  SYNCS.PHASECHK.TRANS64.TRYWAIT P0, [R4+URZ+0x22860], R2 ;  /* 0x02286002040075a7 */ /* 0x0044e4000800017f */
[----:B---3--:R-:W-:Y:S05]  /*15570*/  @!P0 NANOSLEEP.SYNCS 0x989680 ;  /* 0x009896800000895d */ /* 0x008fea0003900000 */
[----:B------:R-:W3:Y:S02]  /*15580*/  @!P0 SYNCS.PHASECHK.TRANS64 P0, [R4+URZ+0x22860], R2 ;  /* 0x02286002040085a7 */ /* 0x000ee4000800007f */
[----:B---3--:R-:W-:Y:S05]  /*15590*/  @!P0 BRA `(.L_x_1895) ;  /* 0xfffffffc00f08947 */ /* 0x008fea000383ffff */
[----:B------:R-:W-:Y:S05]  /*155a0*/  BRA `(.L_x_1981) ;  /* 0xffffffd000107947 */ /* 0x000fea000383ffff */
.L_x_1907:
[----:B0-----:R0:W1:Y:S02]  /*155b0*/  SYNCS.PHASECHK.TRANS64.TRYWAIT P0, [R4+URZ+0x22840], R2 ;  /* 0x02284002040075a7 */ /* 0x001064000800017f */
[----:B-1----:R-:W-:Y:S05]  /*155c0*/  @!P0 NANOSLEEP.SYNCS 0x989680 ;  /* 0x009896800000895d */ /* 0x002fea0003900000 */
[----:B------:R-:W1:Y:S02]  /*155d0*/  @!P0 SYNCS.PHASECHK.TRANS64 P0, [R4+URZ+0x22840], R2 ;  /* 0x02284002040085a7 */ /* 0x000e64000800007f */
[----:B-1----:R-:W-:Y:S05]  /*155e0*/  @!P0 BRA `(.L_x_1907) ;  /* 0xfffffffc00f08947 */ /* 0x002fea000383ffff */
[----:B------:R-:W-:Y:S05]  /*155f0*/  BRA `(.L_x_1982) ;  /* 0xffffffd400f47947 */ /* 0x000fea000383ffff */
.L_x_1912:
[----:B-1----:R1:W2:Y:S02]  /*15600*/  SYNCS.PHASECHK.TRANS64.TRYWAIT P0, [R4+URZ+0x22860], R2 ;  /* 0x02286002040075a7 */ /* 0x0022a4000800017f */
[----:B--2---:R-:W-:Y:S05]  /*15610*/  @!P0 NANOSLEEP.SYNCS 0x989680 ;  /* 0x009896800000895d */ /* 0x004fea0003900000 */
[----:B------:R-:W2:Y:S02]  /*15620*/  @!P0 SYNCS.PHASECHK.TRANS64 P0, [R4+URZ+0x22860], R2 ;  /* 0x02286002040085a7 */ /* 0x000ea4000800007f */
[----:B--2---:R-:W-:Y:S05]  /*15630*/  @!P0 BRA `(.L_x_1912) ;  /* 0xfffffffc00f08947 */ /* 0x004fea000383ffff */
[----:B------:R-:W-:Y:S05]  /*15640*/  BRA `(.L_x_1983) ;  /* 0xffffffd8006c7947 */ /* 0x000fea000383ffff */
.L_x_1923:
[----:B-1----:R1:W2:Y:S02]  /*15650*/  SYNCS.PHASECHK.TRANS64.TRYWAIT P0, [R4+URZ+0x22840], R2 ;  /* 0x02284002040075a7 */ /* 0x0022a4000800017f */
[----:B--2---:R-:W-:Y:S05]  /*15660*/  @!P0 NANOSLEEP.SYNCS 0x989680 ;  /* 0x009896800000895d */ /* 0x004fea0003900000 */
[----:B------:R-:W2:Y:S02]  /*15670*/  @!P0 SYNCS.PHASECHK.TRANS64 P0, [R4+URZ+0x22840], R2 ;  /* 0x02284002040085a7 */ /* 0x000ea4000800007f */
[----:B--2---:R-:W-:Y:S05]  /*15680*/  @!P0 BRA `(.L_x_1923) ;  /* 0xfffffffc00f08947 */ /* 0x004fea000383ffff */
[----:B------:R-:W-:Y:S05]  /*15690*/  BRA `(.L_x_1984) ;  /* 0xffffffe000347947 */ /* 0x000fea000383ffff */
.L_x_1928:
[----:B0-----:R0:W2:Y:S02]  /*156a0*/  SYNCS.PHASECHK.TRANS64.TRYWAIT P0, [R4+URZ+0x22860], R2 ;  /* 0x02286002040075a7 */ /* 0x0010a4000800017f */
[----:B--2---:R-:W-:Y:S05]  /*156b0*/  @!P0 NANOSLEEP.SYNCS 0x989680 ;  /* 0x009896800000895d */ /* 0x004fea0003900000 */
[----:B------:R-:W2:Y:S02]  /*156c0*/  @!P0 SYNCS.PHASECHK.TRANS64 P0, [R4+URZ+0x22860], R2 ;  /* 0x02286002040085a7 */ /* 0x000ea4000800007f */
[----:B--2---:R-:W-:Y:S05]  /*156d0*/  @!P0 BRA `(.L_x_1928) ;  /* 0xfffffffc00f08947 */ /* 0x004fea000383ffff */
[----:B------:R-:W-:Y:S05]  /*156e0*/  BRA `(.L_x_1985) ;  /* 0xffffffe000ac7947 */ /* 0x000fea000383ffff */
.L_x_1940:
[----:B------:R-:W-:Y:S01]  /*156f0*/  BSSY B0, `(.L_x_1986) ;  /* 0x0000008000007945 */ /* 0x000fe20003800000 */
[----:B-----5:R-:W-:Y:S02]  /*15700*/  IMAD.MOV.U32 R13, RZ, RZ, R2 ;  /* 0x000000ffff0d7224 */ /* 0x020fe400078e0002 */
[----:B------:R-:W-:Y:S02]  /*15710*/  IMAD.MOV.U32 R12, RZ, RZ, RZ ;  /* 0x000000ffff0c7224 */ /* 0x000fe400078e00ff */
[----:B------:R-:W-:Y:S02]  /*15720*/  IMAD.MOV.U32 R11, RZ, RZ, 0x1f ;  /* 0x0000001fff0b7424 */ /* 0x000fe400078e00ff */
[----:B------:R-:W-:-:S07]  /*15730*/  IMAD.MOV.U32 R15, RZ, RZ, -0x1 ;  /* 0xffffffffff0f7424 */ /* 0x000fce00078e00ff */
[----:B01-34-:R-:W-:Y:S05]  /*15740*/  WARPSYNC.COLLECTIVE R15, `(.L_x_1987) ;  /* 0x000000000f087348 */ /* 0x01bfea0003c00000 */
[----:B------:R2:W0:Y:S02]  /*15750*/  SHFL.IDX P6, R14, R13, R12, R11 ;  /* 0x0000000c0d0e7389 */ /* 0x00042400000c000b */
[----:B01234-:R-:W-:Y:S01]  /*15760*/  ENDCOLLECTIVE ;  /* 0x000000000000791b */ /* 0x01ffe20003800000 */
.L_x_1987:
[----:B------:R-:W-:Y:S05]  /*15770*/  BSYNC B0 ;  /* 0x0000000000007941 */ /* 0x000fea0003800000 */
.L_x_1986:
[----:B------:R-:W-:Y:S05]  /*15780*/  BRA `(.L_x_1988) ;  /* 0xffffffe800787947 */ /* 0x000fea000383ffff */
.L_x_1943:
[----:B0-----:R0:W1:Y:S02]  /*15790*/  SYNCS.PHASECHK.TRANS64.TRYWAIT P0, [R0+URZ+0x22820], R3 ;  /* 0x02282003000075a7 */ /* 0x001064000800017f */
[----:B-1----:R-:W-:Y:S05]  /*157a0*/  @!P0 NANOSLEEP.SYNCS 0x989680 ;  /* 0x009896800000895d */ /* 0x002fea0003900000 */
[----:B------:R-:W1:Y:S02]  /*157b0*/  @!P0 SYNCS.PHASECHK.TRANS64 P0, [R0+URZ+0x22820], R3 ;  /* 0x02282003000085a7 */ /* 0x000e64000800007f */
[----:B-1----:R-:W-:Y:S05]  /*157c0*/  @!P0 BRA `(.L_x_1943) ;  /* 0xfffffffc00f08947 */ /* 0x002fea000383ffff */
[----:B------:R-:W-:Y:S05]  /*157d0*/  BRA `(.L_x_1989) ;  /* 0xffffffe800c47947 */ /* 0x000fea000383ffff */
.L_x_1944:
        /* <DEDUP_REMOVED lines=8> */
[----:B0-----:R-:W-:Y:S05]  /*15860*/  WARPSYNC.COLLECTIVE R15, `(.L_x_1991) ;  /* 0x000000000f087348 */ /* 0x001fea0003c00000 */
[----:B------:R1:W2:Y:S02]  /*15870*/  SHFL.IDX P6, R14, R13, R12, R11 ;  /* 0x0000000c0d0e7389 */ /* 0x0002a400000c000b */
[----:B012---:R-:W-:Y:S01]  /*15880*/  ENDCOLLECTIVE ;  /* 0x000000000000791b */ /* 0x007fe20003800000 */
.L_x_1991:
[----:B------:R-:W-:Y:S05]  /*15890*/  BSYNC B0 ;  /* 0x0000000000007941 */ /* 0x000fea0003800000 */
.L_x_1990:
[----:B------:R-:W-:Y:S05]  /*158a0*/  BRA `(.L_x_1992) ;  /* 0xffffffe800ac7947 */ /* 0x000fea000383ffff */
.L_x_1947:
[----:B------:R-:W-:Y:S01]  /*158b0*/  BSSY B1, `(.L_x_1993) ;  /* 0x0000006000017945 */ /* 0x000fe20003800000 */
[----:B------:R-:W-:-:S07]  /*158c0*/  IMAD.MOV.U32 R15, RZ, RZ, -0x1 ;  /* 0xffffffffff0f7424 */ /* 0x000fce00078e00ff */
[----:B01----:R-:W-:Y:S05]  /*158d0*/  WARPSYNC.COLLECTIVE R15, `(.L_x_1994) ;  /* 0x000000000f0c7348 */ /* 0x003fea0003c00000 */
[----:B------:R-:W-:Y:S02]  /*158e0*/  ELECT P6, UR62, PT ;  /* 0x00000000003e782f */ /* 0x000fe400038c0000 */
[----:B------:R-:W-:Y:S01]  /*158f0*/  MOV R14, UR62 ;  /* 0x0000003e000e7c02 */ /* 0x000fe20008000f00 */
[----:B01----:R-:W-:Y:S10]  /*15900*/  ENDCOLLECTIVE ;  /* 0x000000000000791b */ /* 0x003ff40003800000 */
.L_x_1994:
[----:B------:R-:W-:Y:S05]  /*15910*/  BSYNC B1 ;  /* 0x0000000000017941 */ /* 0x000fea0003800000 */
.L_x_1993:
[----:B------:R-:W-:Y:S05]  /*15920*/  BRA `(.L_x_1995) ;  /* 0xffffffe800a47947 */ /* 0x000fea000383ffff */
.L_x_1949:
[----:B0-----:R0:W1:Y:S02]  /*15930*/  SYNCS.PHASECHK.TRANS64.TRYWAIT P0, [R6+URZ], R5 ;  /* 0x00000005060075a7 */ /* 0x001064000800017f */
[----:B-1----:R-:W-:Y:S05]  /*15940*/  @!P0 NANOSLEEP.SYNCS 0x989680 ;  /* 0x009896800000895d */ /* 0x002fea0003900000 */
[----:B------:R-:W1:Y:S02]  /*15950*/  @!P0 SYNCS.PHASECHK.TRANS64 P0, [R6+URZ], R5 ;  /* 0x00000005060085a7 */ /* 0x000e64000800007f */
[----:B-1----:R-:W-:Y:S05]  /*15960*/  @!P0 BRA `(.L_x_1949) ;  /* 0xfffffffc00f08947 */ /* 0x002fea000383ffff */
[----:B------:R-:W-:Y:S05]  /*15970*/  BRA `(.L_x_1996) ;  /* 0xffffffe800dc7947 */ /* 0x000fea000383ffff */
.L_x_1950:
[----:B-1----:R1:W2:Y:S02]  /*15980*/  SYNCS.PHASECHK.TRANS64.TRYWAIT P0, [R7+URZ], R2 ;  /* 0x00000002070075a7 */ /* 0x0022a4000800017f */
[----:B--2---:R-:W-:Y:S05]  /*15990*/  @!P0 NANOSLEEP.SYNCS 0x989680 ;  /* 0x009896800000895d */ /* 0x004fea0003900000 */
[----:B------:R-:W2:Y:S02]  /*159a0*/  @!P0 SYNCS.PHASECHK.TRANS64 P0, [R7+URZ], R2 ;  /* 0x00000002070085a7 */ /* 0x000ea4000800007f */
[----:B--2---:R-:W-:Y:S05]  /*159b0*/  @!P0 BRA `(.L_x_1950) ;  /* 0xfffffffc00f08947 */ /* 0x004fea000383ffff */
[----:B------:R-:W-:Y:S05]  /*159c0*/  BRA `(.L_x_1997) ;  /* 0xffffffe800d07947 */ /* 0x000fea000383ffff */
.L_x_1952:
[----:B--2---:R2:W3:Y:S02]  /*159d0*/  SYNCS.PHASECHK.TRANS64.TRYWAIT P0, [R4+URZ], R5 ;  /* 0x00000005040075a7 */ /* 0x0044e4000800017f */
[----:B---3--:R-:W-:Y:S05]  /*159e0*/  @!P0 NANOSLEEP.SYNCS 0x989680 ;  /* 0x009896800000895d */ /* 0x008fea0003900000 */
[----:B------:R-:W3:Y:S02]  /*159f0*/  @!P0 SYNCS.PHASECHK.TRANS64 P0, [R4+URZ], R5 ;  /* 0x00000005040085a7 */ /* 0x000ee4000800007f */
[----:B---3--:R-:W-:Y:S05]  /*15a00*/  @!P0 BRA `(.L_x_1952) ;  /* 0xfffffffc00f08947 */ /* 0x008fea000383ffff */
[----:B------:R-:W-:Y:S05]  /*15a10*/  BRA `(.L_x_1998) ;  /* 0xffffffe800d47947 */ /* 0x000fea000383ffff */
.L_x_1999:
        /* <DEDUP_REMOVED lines=14> */
.L_x_6040:


//--------------------- .text._ZN7cutlass13device_kernelIN5flash11enable_sm90INS1_16FlashAttnFwdSm90INS1_25CollectiveMainloopFwdSm90ILi2EN4cute5tupleIJNS5_1CILi1EEES8_S8_EEENS6_IJNS7_ILi128EEENS7_ILi96EEENS7_ILi64EEEEEELi256ENS_6half_tEfNS_4arch4Sm90ELb0ELb1ELb0ELb0ELb0ELb0ELb1ELb1ELb0ELb1ELb0ELb0EEENS1_21CollectiveEpilogueFwdINS6_IJSA_NS7_ILi256EEESB_EEES9_SE_SG_Li256ELb0ELb1ELb0ELb0EEENS1_30DynamicPersistentTileSchedulerILi256ELi128ELb0ELb1ELb1EEEEEEEEEvNT_6ParamsE --------------------------
	.section	.text._ZN7cutlass13device_kernelIN5flash11enable_sm90INS1_16FlashAttnFwdSm90INS1_25CollectiveMainloopFwdSm90ILi2EN4cute5tupleIJNS5_1CILi1EEES8_S8_EEENS6_IJNS7_ILi128EEENS7_ILi96EEENS7_ILi64EEEEEELi256ENS_6half_tEfNS_4arch4Sm90ELb0ELb1ELb0ELb0ELb0ELb0ELb1ELb1ELb0ELb1ELb0ELb0EEENS1_21CollectiveEpilogueFwdINS6_IJSA_NS7_ILi256EEESB_EEES9_SE_SG_Li256ELb0ELb1ELb0ELb0EEENS1_30DynamicPersistentTileSchedulerILi256ELi128ELb0ELb1ELb1EEEEEEEEEvNT_6ParamsE,"ax",@progbits
	.align	128
.text._ZN7cutlass13device_kernelIN5flash11enable_sm90INS1_16FlashAttnFwdSm90INS1_25CollectiveMainloopFwdSm90ILi2EN4cute5tupleIJNS5_1CILi1EEES8_S8_EEENS6_IJNS7_ILi128EEENS7_ILi96EEENS7_ILi64EEEEEELi256ENS_6half_tEfNS_4arch4Sm90ELb0ELb1ELb0ELb0ELb0ELb0ELb1ELb1ELb0ELb1ELb0ELb0EEENS1_21CollectiveEpilogueFwdINS6_IJSA_NS7_ILi256EEESB_EEES9_SE_SG_Li256ELb0ELb1ELb0ELb0EEENS1_30DynamicPersistentTileSchedulerILi256ELi128ELb0ELb1ELb1EEEEEEEEEvNT_6ParamsE:
        .type           _ZN7cutlass13device_kernelIN5flash11enable_sm90INS1_16FlashAttnFwdSm90INS1_25CollectiveMainloopFwdSm90ILi2EN4cute5tupleIJNS5_1CILi1EEES8_S8_EEENS6_IJNS7_ILi128EEENS7_ILi96EEENS7_ILi64EEEEEELi256ENS_6half_tEfNS_4arch4Sm90ELb0ELb1ELb0ELb0ELb0ELb0ELb1ELb1ELb0ELb1ELb0ELb0EEENS1_21CollectiveEpilogueFwdINS6_IJSA_NS7_ILi256EEESB_EEES9_SE_SG_Li256ELb0ELb1ELb0ELb0EEENS1_30DynamicPersistentTileSchedulerILi256ELi128ELb0ELb1ELb1EEEEEEEEEvNT_6ParamsE,@function
        .size           _ZN7cutlass13device_kernelIN5flash11enable_sm90INS1_16FlashAttnFwdSm90INS1_25CollectiveMainloopFwdSm90ILi2EN4cute5tupleIJNS5_1CILi1EEES8_S8_EEENS6_IJNS7_ILi128EEENS7_ILi96EEENS7_ILi64EEEEEELi256ENS_6half_tEfNS_4arch4Sm90ELb0ELb1ELb0ELb0ELb0ELb0ELb1ELb1ELb0ELb1ELb0ELb0EEENS1_21CollectiveEpilogueFwdINS6_IJSA_NS7_ILi256EEESB_EEES9_SE_SG_Li256ELb0ELb1ELb0ELb0EEENS1_30DynamicPersistentTileSchedulerILi256ELi128ELb0ELb1ELb1EEEEEEEEEvNT_6ParamsE,(.L_x_6041 - _ZN7cutlass13device_kernelIN5flash11enable_sm90INS1_16FlashAttnFwdSm90INS1_25CollectiveMainloopFwdSm90ILi2EN4cute5tupleIJNS5_1CILi1EEES8_S8_EEENS6_IJNS7_ILi128EEENS7_ILi96EEENS7_ILi64EEEEEELi256ENS_6half_tEfNS_4arch4Sm90ELb0ELb1ELb0ELb0ELb0ELb0ELb1ELb1ELb0ELb1ELb0ELb0EEENS1_21CollectiveEpilogueFwdINS6_IJSA_NS7_ILi256EEESB_EEES9_SE_SG_Li256ELb0ELb1ELb0ELb0EEENS1_30DynamicPersistentTileSchedulerILi256ELi128ELb0ELb1ELb1EEEEEEEEEvNT_6ParamsE)
        .other          _ZN7cutlass13device_kernelIN5flash11enable_sm90INS1_16FlashAttnFwdSm90INS1_25CollectiveMainloopFwdSm90ILi2EN4cute5tupleIJNS5_1CILi1EEES8_S8_EEENS6_IJNS7_ILi128EEENS7_ILi96EEENS7_ILi64EEEEEELi256ENS_6half_tEfNS_4arch4Sm90ELb0ELb1ELb0ELb0ELb0ELb0ELb1ELb1ELb0ELb1ELb0ELb0EEENS1_21CollectiveEpilogueFwdINS6_IJSA_NS7_ILi256EEESB_EEES9_SE_SG_Li256ELb0ELb1ELb0ELb0EEENS1_30DynamicPersistentTileSchedulerILi256ELi128ELb0ELb1ELb1EEEEEEEEEvNT_6ParamsE,@"STO_CUDA_ENTRY STV_DEFAULT"
_ZN7cutlass13device_kernelIN5flash11enable_sm90INS1_16FlashAttnFwdSm90INS1_25CollectiveMainloopFwdSm90ILi2EN4cute5tupleIJNS5_1CILi1EEES8_S8_EEENS6_IJNS7_ILi128EEENS7_ILi96EEENS7_ILi64EEEEEELi256ENS_6half_tEfNS_4arch4Sm90ELb0ELb1ELb0ELb0ELb0ELb0ELb1ELb1ELb0ELb1ELb0ELb0EEENS1_21CollectiveEpilogueFwdINS6_IJSA_NS7_ILi256EEESB_EEES9_SE_SG_Li256ELb0ELb1ELb0ELb0EEENS1_30DynamicPersistentTileSchedulerILi256ELi128ELb0ELb1ELb1EEEEEEEEEvNT_6ParamsE:
[----:B------:R-:W0:Y:S02]  /*0000*/  LDC R1, c[0x0][0x28] ;  /* 0x00000a00ff017b82 */ /* 0x000e240000000800 */
[----:B0-----:R-:W-:Y:S01]  /*0010*/  VIADD R1, R1, 0xfffffb50 ;  /* 0xfffffb5001017836 */ /* 0x001fe20000000000 */
[----:B------:R-:W0:Y:S01]  /*0020*/  S2R R3, SR_TID.X ;  /* 0x0000000000037919 */ /* 0x000e220000002100 */
[----:B------:R-:W-:Y:S01]  /*0030*/  ELECT P0, URZ, PT ;  /* 0x00000000003f782f */ /* 0x000fe20003800000 */
[----:B------:R-:W-:Y:S01]  /*0040*/  BSSY B0, `(.L_x_2000) ;  /* 0x0000012000007945 */ /* 0x000fe20003800000 */
[----:B------:R-:W-:Y:S02]  /*0050*/  ULDC UR4, c[0x0][0x20] ;  /* 0x0000080000047ab9 */ /* 0x000fe40000000800 */
[----:B------:R-:W-:Y:S01]  /*0060*/  IADD3 R16, P1, R1, UR4, RZ ;  /* 0x0000000401107c10 */ /* 0x000fe2000ff3e0ff */
[----:B------:R-:W-:-:S04]  /*0070*/  ULDC UR4, c[0x0][0x24] ;  /* 0x0000090000047ab9 */ /* 0x000fc80000000800 */
[----:B------:R-:W-:Y:S01]  /*0080*/  IMAD.X R17, RZ, RZ, UR4, P1 ;  /* 0x00000004ff117e24 */ /* 0x000fe200088e06ff */
        /* <DEDUP_REMOVED lines=13> */
.L_x_2001:
[----:B------:R-:W-:Y:S05]  /*0160*/  BSYNC B0 ;  /* 0x0000000000007941 */ /* 0x000fea0003800000 */
.L_x_2000:
        /* <DEDUP_REMOVED lines=43> */
.L_x_2002:
        /* <DEDUP_REMOVED lines=22> */
.L_x_2003:
        /* <DEDUP_REMOVED lines=18> */
.L_x_2004:
        /* <DEDUP_REMOVED lines=22> */
.L_x_2005:
        /* <DEDUP_REMOVED lines=22> */
.L_x_2006:
[----:B------:R-:W-:Y:S01]  /*0960*/  IADD3 R2, P0, R16, 0x70, RZ ;  /* 0x0000007010027810 */ /* 0x000fe20007f1e0ff */
[----:B------:R-:W-:Y:S01]  /*0970*/  UMOV UR41, 0x1 ;  /* 0x0000000100297882 */ /* 0x000fe20000000000 */
[----:B------:R-:W-:Y:S01]  /*0980*/  PLOP3.LUT P1, PT, PT, PT, UP0, 0x80, 0x0 ;  /* 0x000000000000781c */ /* 0x000fe20003f2f008 */
[----:B------:R-:W-:Y:S01]  /*0990*/  NOP ;  /* 0x0000000000007918 */ /* 0x000fe20000000000 */
[----:B------:R-:W-:Y:S01]  /*09a0*/  USEL UR41, UR41, 0x2, !UP0 ;  /* 0x0000000229297887 */ /* 0x000fe2000c000000 */
[----:B------:R4:W-:Y:S01]  /*09b0*/  STL [R1+0x464], R2 ;  /* 0x0004640201007387 */ /* 0x0009e20000100800 */
[----:B------:R-:W-:Y:S01]  /*09c0*/  ULDC.64 UR48, c[0x0][0x208] ;  /* 0x0000820000307ab9 */ /* 0x000fe20000000a00 */
[----:B------:R-:W-:Y:S02]  /*09d0*/  IMAD.MOV.U32 R22, RZ, RZ, R16 ;  /* 0x000000ffff167224 */ /* 0x000fe400078e0010 */
[--C-:B------:R-:W-:Y:S02]  /*09e0*/  IMAD.MOV.U32 R23, RZ, RZ, R17.reuse ;  /* 0x000000ffff177224 */ /* 0x100fe400078e0011 */
[----:B----4-:R-:W-:-:S05]  /*09f0*/  IMAD.X R2, RZ, RZ, R17, P0 ;  /* 0x000000ffff027224 */ /* 0x010fca00000e0611 */
[----:B------:R4:W-:Y:S01]  /*0a00*/  STL [R1+0x460], R2 ;  /* 0x0004600201007387 */ /* 0x0009e20000100800 */
[----:B0123--:R-:W-:Y:S06]  /*0a10*/  BAR.SYNC.DEFER_BLOCKING 0x0 ;  /* 0x0000000000007b1d */ /* 0x00ffec0000010000 */
[----:B------:R-:W-:Y:S05]  /*0a20*/  @!P1 BRA `(.L_x_2007) ;  /* 0x0000020800f49947 */ /* 0x000fea0003800000 */
.L_x_2008:
[----:B------:R-:W-:-:S08]  /*0a30*/  NOP ;  /* 0x0000000000007918 */ /* 0x000fd00000000000 */
[----:B------:R-:W0:Y:S02]  /*0a40*/  USETMAXREG.TRY_ALLOC.CTAPOOL UP0, 0xf0 ;  /* 0x000000f0000079c8 */ /* 0x000e240008000600 */
[----:B0-----:R-:W-:-:S13]  /*0a50*/  PLOP3.LUT P0, PT, PT, PT, UP0, 0x80, 0x0 ;  /* 0x000000000000781c */ /* 0x001fda0003f0f008 */
[----:B------:R-:W-:Y:S05]  /*0a60*/  @!P0 BRA `(.L_x_2008) ;  /* 0xfffffffc00f08947 */ /* 0x000fea000383ffff */
[----:B------:R-:W0:Y:S08]  /*0a70*/  S2UR UR5, SR_CTAID.X ;  /* 0x00000000000579c3 */ /* 0x000e300000002500 */
[----:B------:R-:W-:Y:S08]  /*0a80*/  BAR.ARV 0x4, 0x180 ;  /* 0x0106000000007b1d */ /* 0x000ff00000002000 */
[----:B------:R-:W-:Y:S08]  /*0a90*/  BAR.ARV 0x8, 0x180 ;  /* 0x0206000000007b1d */ /* 0x000ff00000002000 */
[----:B------:R-:W0:Y:S01]  /*0aa0*/  LDC R0, c[0x0][0xd38] ;  /* 0x00034e00ff007b82 */ /* 0x000e220000000800 */
[----:B------:R-:W-:Y:S01]  /*0ab0*/  ISETP.NE.AND P0, PT, R14, 0x1, PT ;  /* 0x000000010e00780c */ /* 0x000fe20003f05270 */
[----:B------:R1:W-:-:S12]  /*0ac0*/  STL.64 [R1+0x210], RZ ;  /* 0x000210ff01007387 */ /* 0x0003d80000100a00 */
[----:B------:R-:W-:Y:S06]  /*0ad0*/  @!P0 BAR.ARV 0x9, 0x100 ;  /* 0x0244000000008b1d */ /* 0x000fec0000002000 */
[C---:B------:R-:W-:Y:S02]  /*0ae0*/  IADD3 R214, P1, R16.reuse, 0x210, RZ ;  /* 0x0000021010d67810 */ /* 0x040fe40007f3e0ff */
[----:B------:R-:W-:Y:S01]  /*0af0*/  IADD3 R224, P2, R16, 0x21c, RZ ;  /* 0x0000021c10e07810 */ /* 0x000fe20007f5e0ff */
[----:B------:R1:W-:Y:S01]  /*0b00*/  STL [R1+0x218], RZ ;  /* 0x000218ff01007387 */ /* 0x0003e20000100800 */
[----:B0-----:R-:W-:Y:S01]  /*0b10*/  ISETP.LE.AND P0, PT, R0, UR5, PT ;  /* 0x0000000500007c0c */ /* 0x001fe2000bf03270 */
[----:B------:R-:W-:-:S02]  /*0b20*/  IMAD.X R213, RZ, RZ, R17, P1 ;  /* 0x000000ffffd57224 */ /* 0x000fc400008e0611 */
[----:B------:R1:W-:Y:S01]  /*0b30*/  STL [R1+0x21c], RZ ;  /* 0x00021cff01007387 */ /* 0x0003e20000100800 */
[----:B------:R-:W-:-:S09]  /*0b40*/  IMAD.X R223, RZ, RZ, R17, P2 ;  /* 0x000000ffffdf7224 */ /* 0x000fd200010e0611 */
[----:B-1----:R-:W-:Y:S05]  /*0b50*/  @P0 EXIT ;  /* 0x000000000000094d */ /* 0x002fea0003800000 */
[----:B----4-:R-:W0:Y:S01]  /*0b60*/  S2R R2, SR_TID.X ;  /* 0x0000000000027919 */ /* 0x010e220000002100 */
[----:B------:R-:W1:Y:S01]  /*0b70*/  S2UR UR6, SR_CgaCtaId ;  /* 0x00000000000679c3 */ /* 0x000e620000008800 */
[----:B------:R-:W-:Y:S01]  /*0b80*/  UMOV UR44, 0x400 ;  /* 0x00000400002c7882 */ /* 0x000fe20000000000 */
[----:B------:R-:W-:Y:S01]  /*0b90*/  IMAD.MOV.U32 R189, RZ, RZ, 0x2 ;  /* 0x00000002ffbd7424 */ /* 0x000fe200078e00ff */
[C---:B------:R-:W-:Y:S01]  /*0ba0*/  IADD3 R208, -R14.reuse, 0xb, RZ ;  /* 0x0000000b0ed07810 */ /* 0x040fe20007ffe1ff */
[----:B------:R-:W-:-:S04]  /*0bb0*/  VIADD R209, R14, 0x8 ;  /* 0x000000080ed17836 */ /* 0x000fc80000000000 */
[----:B------:R-:W2:Y:S01]  /*0bc0*/  S2UR UR4, SR_SWINHI ;  /* 0x00000000000479c3 */ /* 0x000ea20000002f00 */
[----:B-1----:R-:W-:Y:S01]  /*0bd0*/  ULEA UR44, UR6, UR44, 0x18 ;  /* 0x0000002c062c7291 */ /* 0x002fe2000f8ec03f */
[----:B0-----:R-:W-:-:S06]  /*0be0*/  VIADD R206, R2, 0xffffff80 ;  /* 0xffffff8002ce7836 */ /* 0x001fcc0000000000 */
[----:B------:R-:W-:Y:S01]  /*0bf0*/  UMOV UR36, UR44 ;  /* 0x0000002c00247c82 */ /* 0x000fe20008000000 */
[----:B--2---:R-:W-:Y:S01]  /*0c00*/  UMOV UR37, UR4 ;  /* 0x0000000400257c82 */ /* 0x004fe20008000000 */
[----:B------:R-:W-:Y:S01]  /*0c10*/  UMOV UR4, UR5 ;  /* 0x0000000500047c82 */ /* 0x000fe20008000000 */
[----:B------:R-:W-:-:S04]  /*0c20*/  SHF.R.S32.HI R15, RZ, 0x1f, R206 ;  /* 0x0000001fff0f7819 */ /* 0x000fc800000114ce */
[CC--:B------:R-:W-:Y:S02]  /*0c30*/  LEA.HI R2, R15.reuse, R206.reuse, RZ, 0x4 ;  /* 0x000000ce0f027211 */ /* 0x0c0fe400078f20ff */
[CC--:B------:R-:W-:Y:S02]  /*0c40*/  LEA.HI R0, R15.reuse, R206.reuse, RZ, 0x5 ;  /* 0x000000ce0f007211 */ /* 0x0c0fe400078f28ff */
[----:B------:R-:W-:Y:S02]  /*0c50*/  SHF.R.S32.HI R5, RZ, 0x4, R2 ;  /* 0x00000004ff057819 */ /* 0x000fe40000011402 */
[----:B------:R-:W-:Y:S01]  /*0c60*/  LOP3.LUT R3, R2, 0x3fffff0, RZ, 0xc0, !PT ;  /* 0x03fffff002037812 */ /* 0x000fe200078ec0ff */
[----:B------:R-:W-:Y:S01]  /*0c70*/  IMAD.SHL.U32 R6, R0, 0x20, RZ ;  /* 0x0000002000067824 */ /* 0x000fe200078e00ff */
[----:B------:R-:W-:Y:S02]  /*0c80*/  LEA.HI R0, R15, R206, RZ, 0x7 ;  /* 0x000000ce0f007211 */ /* 0x000fe400078f38ff */
[----:B------:R-:W-:Y:S01]  /*0c90*/  LEA.HI R4, R2, R5, RZ, 0x1 ;  /* 0x0000000502047211 */ /* 0x000fe200078f08ff */
[----:B------:R-:W-:Y:S01]  /*0ca0*/  IMAD.IADD R2, R206, 0x1, -R3 ;  /* 0x00000001ce027824 */ /* 0x000fe200078e0a03 */
[----:B------:R-:W-:-:S02]  /*0cb0*/  LOP3.LUT R3, R0, 0xffffff80, RZ, 0xc0, !PT ;  /* 0xffffff8000037812 */ /* 0x000fc400078ec0ff */
[----:B------:R-:W-:Y:S02]  /*0cc0*/  LOP3.LUT R7, R6, 0xfffffc00, RZ, 0xc0, !PT ;  /* 0xfffffc0006077812 */ /* 0x000fe400078ec0ff */
[----:B------:R-:W-:Y:S01]  /*0cd0*/  LOP3.LUT R4, R4, 0x1ffffffe, RZ, 0xc0, !PT ;  /* 0x1ffffffe04047812 */ /* 0x000fe200078ec0ff */
[----:B------:R-:W-:Y:S01]  /*0ce0*/  IMAD.IADD R212, R206, 0x1, -R3 ;  /* 0x00000001ced47824 */ /* 0x000fe200078e0a03 */
[----:B------:R-:W-:Y:S01]  /*0cf0*/  SHF.R.S32.HI R227, RZ, 0x7, R0 ;  /* 0x00000007ffe37819 */ /* 0x000fe20000011400 */
[----:B------:R-:W-:Y:S01]  /*0d00*/  IMAD R7, R2, 0x40, R7 ;  /* 0x0000004002077824 */ /* 0x000fe200078e0207 */
[----:B------:R-:W-:Y:S01]  /*0d10*/  LEA.HI R2, R15, R206, RZ, 0x2 ;  /* 0x000000ce0f027211 */ /* 0x000fe200078f10ff */
[----:B------:R-:W-:Y:S01]  /*0d20*/  IMAD.IADD R4, R5, 0x1, -R4 ;  /* 0x0000000105047824 */ /* 0x000fe200078e0a04 */
[----:B------:R-:W-:Y:S02]  /*0d30*/  SHF.R.S32.HI R3, RZ, 0x1f, R212 ;  /* 0x0000001fff037819 */ /* 0x000fe400000114d4 */
[----:B------:R-:W-:Y:S01]  /*0d40*/  LOP3.LUT R5, R2, 0xfffffffc, RZ, 0xc0, !PT ;  /* 0xfffffffc02057812 */ /* 0x000fe200078ec0ff */
[----:B------:R-:W-:Y:S01]  /*0d50*/  IMAD R4, R4, 0x8, R7 ;  /* 0x0000000804047824 */ /* 0x000fe200078e0207 */
[----:B------:R-:W-:-:S02]  /*0d60*/  LEA.HI R19, R3, R212, RZ, 0x2 ;  /* 0x000000d403137211 */ /* 0x000fc400078f10ff */
[----:B------:R-:W-:Y:S01]  /*0d70*/  LEA.HI R3, R3, R212, RZ, 0x5 ;  /* 0x000000d403037211 */ /* 0x000fe200078f28ff */
[----:B------:R-:W-:Y:S01]  /*0d80*/  IMAD.IADD R6, R206, 0x1, -R5 ;  /* 0x00000001ce067824 */ /* 0x000fe200078e0a05 */
[--C-:B------:R-:W-:Y:S01]  /*0d90*/  SHF.R.S32.HI R2, RZ, 0x2, R19.reuse ;  /* 0x00000002ff027819 */ /* 0x100fe20000011413 */
[----:B------:R-:W-:Y:S01]  /*0da0*/  IMAD.WIDE R188, R4, R189, UR36 ;  /* 0x0000002404bc7e25 */ /* 0x000fe2000f8e02bd */
[----:B------:R-:W-:Y:S02]  /*0db0*/  SHF.R.S32.HI R5, RZ, 0x1f, R19 ;  /* 0x0000001fff057819 */ /* 0x000fe40000011413 */
[----:B------:R-:W-:Y:S02]  /*0dc0*/  SHF.R.S32.HI R3, RZ, 0x5, R3 ;  /* 0x00000005ff037819 */ /* 0x000fe40000011403 */
[----:B------:R-:W-:Y:S02]  /*0dd0*/  LEA.HI R5, R5, R2, RZ, 0x3 ;  /* 0x0000000205057211 */ /* 0x000fe400078f18ff */
[----:B------:R-:W-:-:S02]  /*0de0*/  IADD3 R9, P0, R188, 0x20, RZ ;  /* 0x00000020bc097810 */ /* 0x000fc40007f1e0ff */
[----:B------:R-:W-:Y:S02]  /*0df0*/  LOP3.LUT R5, R5, 0xfffffff8, RZ, 0xc0, !PT ;  /* 0xfffffff805057812 */ /* 0x000fe400078ec0ff */
[----:B------:R-:W-:Y:S02]  /*0e00*/  LOP3.LUT R8, R9, 0x380, RZ, 0xc0, !PT ;  /* 0x0000038009087812 */ /* 0x000fe400078ec0ff */
[----:B------:R-:W-:Y:S01]  /*0e10*/  LEA.HI R7, R6, R6, RZ, 0x1 ;  /* 0x0000000606077211 */ /* 0x000fe200078f08ff */
[----:B------:R-:W-:Y:S01]  /*0e20*/  IMAD.IADD R2, R2, 0x1, -R5 ;  /* 0x0000000102027824 */ /* 0x000fe200078e0a05 */
[----:B------:R-:W-:Y:S02]  /*0e30*/  SHF.R.U64 R8, R8, 0x3, RZ ;  /* 0x0000000308087819 */ /* 0x000fe400000012ff */
[----:B------:R-:W-:Y:S01]  /*0e40*/  LOP3.LUT R7, R7, 0x1ffffffe, RZ, 0xc0, !PT ;  /* 0x1ffffffe07077812 */ /* 0x000fe200078ec0ff */
[----:B------:R-:W-:Y:S01]  /*0e50*/  IMAD R21, R3, 0x10, R2 ;  /* 0x0000001003157824 */ /* 0x000fe200078e0202 */
[----:B------:R-:W-:Y:S01]  /*0e60*/  LOP3.LUT R2, R8, R9, RZ, 0x3c, !PT ;  /* 0x0000000908027212 */ /* 0x000fe200078e3cff */
[----:B------:R-:W-:Y:S01]  /*0e70*/  IMAD.X R3, RZ, RZ, R189, P0 ;  /* 0x000000ffff037224 */ /* 0x000fe200000e06bd */
[----:B------:R-:W-:Y:S01]  /*0e80*/  LEA.HI R15, R15, R206, RZ, 0x3 ;  /* 0x000000ce0f0f7211 */ /* 0x000fe200078f18ff */
[----:B------:R-:W-:Y:S01]  /*0e90*/  IMAD.IADD R25, R6, 0x1, -R7 ;  /* 0x0000000106197824 */ /* 0x000fe200078e0a07 */
[----:B------:R-:W-:-:S02]  /*0ea0*/  IADD3 R5, P1, R188, 0x40, RZ ;  /* 0x00000040bc057810 */ /* 0x000fc40007f3e0ff */
[----:B------:R-:W-:Y:S02]  /*0eb0*/  MOV R235, R2 ;  /* 0x0000000200eb7202 */ /* 0x000fe40000000f00 */
[C---:B------:R-:W-:Y:S02]  /*0ec0*/  IADD3 R7, P2, R188.reuse, 0x60, RZ ;  /* 0x00000060bc077810 */ /* 0x040fe40007f5e0ff */
[C---:B------:R-:W-:Y:S02]  /*0ed0*/  IADD3 R9, P3, R188.reuse, 0x4000, RZ ;  /* 0x00004000bc097810 */ /* 0x040fe40007f7e0ff */
[C---:B------:R-:W-:Y:S02]  /*0ee0*/  IADD3 R231, P4, R188.reuse, 0x4020, RZ ;  /* 0x00004020bce77810 */ /* 0x040fe40007f9e0ff */
[C---:B------:R-:W-:Y:S02]  /*0ef0*/  IADD3 R11, P5, R188.reuse, 0x4040, RZ ;  /* 0x00004040bc0b7810 */ /* 0x040fe40007fbe0ff */
[----:B------:R-:W-:-:S02]  /*0f00*/  IADD3 R13, P6, R188, 0xc060, RZ ;  /* 0x0000c060bc0d7810 */ /* 0x000fc40007fde0ff */
[----:B------:R-:W-:Y:S02]  /*0f10*/  LOP3.LUT R3, R15, 0xfffffff8, RZ, 0xc0, !PT ;  /* 0xfffffff80f037812 */ /* 0x000fe400078ec0ff */
[----:B------:R-:W-:Y:S02]  /*0f20*/  LEA.HI R0, R0, R227, RZ, 0x1 ;  /* 0x000000e300007211 */ /* 0x000fe400078f08ff */
[----:B------:R-:W-:Y:S01]  /*0f30*/  LOP3.LUT R4, R5, 0x380, RZ, 0xc0, !PT ;  /* 0x0000038005047812 */ /* 0x000fe200078ec0ff */
[----:B------:R-:W-:Y:S01]  /*0f40*/  IMAD.IADD R3, R206, 0x1, -R3 ;  /* 0x00000001ce037824 */ /* 0x000fe200078e0a03 */
[----:B------:R-:W-:Y:S02]  /*0f50*/  LOP3.LUT R6, R7, 0x380, RZ, 0xc0, !PT ;  /* 0x0000038007067812 */ /* 0x000fe400078ec0ff */
[----:B------:R-:W-:Y:S01]  /*0f60*/  LOP3.LUT R8, R9, 0x380, RZ, 0xc0, !PT ;  /* 0x0000038009087812 */ /* 0x000fe200078ec0ff */
[----:B------:R-:W-:Y:S01]  /*0f70*/  IMAD.SHL.U32 R194, R3, 0x8, RZ ;  /* 0x0000000803c27824 */ /* 0x000fe200078e00ff */
[----:B------:R-:W-:-:S02]  /*0f80*/  LOP3.LUT R230, R231, 0x380, RZ, 0xc0, !PT ;  /* 0x00000380e7e67812 */ /* 0x000fc400078ec0ff */
[----:B------:R-:W-:Y:S01]  /*0f90*/  LOP3.LUT R10, R11, 0x380, RZ, 0xc0, !PT ;  /* 0x000003800b0a7812 */ /* 0x000fe200078ec0ff */
[C---:B------:R-:W-:Y:S01]  /*0fa0*/  VIADD R196, R194.reuse, 0x40 ;  /* 0x00000040c2c47836 */ /* 0x040fe20000000000 */
[----:B------:R-:W-:Y:S01]  /*0fb0*/  LOP3.LUT R12, R13, 0x380, RZ, 0xc0, !PT ;  /* 0x000003800d0c7812 */ /* 0x000fe200078ec0ff */
[----:B------:R-:W-:Y:S01]  /*0fc0*/  VIADD R195, R194, 0x80 ;  /* 0x00000080c2c37836 */ /* 0x000fe20000000000 */
[----:B------:R-:W-:Y:S01]  /*0fd0*/  LOP3.LUT R0, R0, 0x3fffffe, RZ, 0xc0, !PT ;  /* 0x03fffffe00007812 */ /* 0x000fe200078ec0ff */
[----:B------:R-:W-:Y:S01]  /*0fe0*/  VIADD R197, R194, 0xc0 ;  /* 0x000000c0c2c57836 */ /* 0x000fe20000000000 */
[----:B------:R-:W-:Y:S02]  /*0ff0*/  SHF.R.U64 R4, R4, 0x3, RZ ;  /* 0x0000000304047819 */ /* 0x000fe400000012ff */
[----:B------:R-:W-:Y:S01]  /*1000*/  SHF.R.U64 R6, R6, 0x3, RZ ;  /* 0x0000000306067819 */ /* 0x000fe200000012ff */
[----:B------:R-:W-:Y:S01]  /*1010*/  IMAD.IADD R0, R227, 0x1, -R0 ;  /* 0x00000001e3007824 */ /* 0x000fe200078e0a00 */
[----:B------:R-:W-:-:S02]  /*1020*/  SHF.R.U64 R8, R8, 0x3, RZ ;  /* 0x0000000308087819 */ /* 0x000fc400000012ff */
[----:B------:R-:W-:Y:S01]  /*1030*/  SHF.R.U64 R230, R230, 0x3, RZ ;  /* 0x00000003e6e67819 */ /* 0x000fe200000012ff */
[----:B------:R-:W-:Y:S01]  /*1040*/  IMAD R204, R0, 0x40, R21 ;  /* 0x0000004000cc7824 */ /* 0x000fe200078e0215 */
[----:B------:R-:W-:Y:S02]  /*1050*/  SHF.R.U64 R10, R10, 0x3, RZ ;  /* 0x000000030a0a7819 */ /* 0x000fe400000012ff */
[----:B------:R-:W-:Y:S01]  /*1060*/  SHF.R.U64 R12, R12, 0x3, RZ ;  /* 0x000000030c0c7819 */ /* 0x000fe200000012ff */
[----:B------:R-:W-:Y:S01]  /*1070*/  IMAD R236, R25, 0x8, R204 ;  /* 0x0000000819ec7824 */ /* 0x000fe200078e02cc */
[----:B------:R-:W-:Y:S02]  /*1080*/  LOP3.LUT R19, R19, 0x7ffffffc, RZ, 0xc0, !PT ;  /* 0x7ffffffc13137812 */ /* 0x000fe400078ec0ff */
        /* <DEDUP_REMOVED lines=12> */
[----:B------:R-:W-:Y:S01]  /*1150*/  IADD3 R18, P0, R16, 0x13c, RZ ;  /* 0x0000013c10127810 */ /* 0x000fe20007f1e0ff */
[----:B------:R-:W-:Y:S01]  /*1160*/  IMAD.IADD R19, R212, 0x1, -R19 ;  /* 0x00000001d4137824 */ /* 0x000fe200078e0a13 */
[----:B------:R-:W-:-:S02]  /*1170*/  IADD3 R226, P1, R16, 0x220, RZ ;  /* 0x0000022010e27810 */ /* 0x000fc40007f3e0ff */
[----:B------:R-:W-:Y:S01]  /*1180*/  SHF.R.S32.HI R210, RZ, 0x3, R15 ;  /* 0x00000003ffd27819 */ /* 0x000fe2000001140f */
[--C-:B------:R-:W-:Y:S01]  /*1190*/  IMAD.X R164, RZ, RZ, R17.reuse, P0 ;  /* 0x000000ffffa47224 */ /* 0x100fe200000e0611 */
[----:B------:R-:W-:Y:S01]  /*11a0*/  MOV R234, R4 ;  /* 0x0000000400ea7202 */ /* 0x000fe20000000f00 */
[----:B------:R-:W-:Y:S01]  /*11b0*/  IMAD.X R225, RZ, RZ, R17, P1 ;  /* 0x000000ffffe17224 */ /* 0x000fe200008e0611 */
[----:B------:R-:W-:Y:S01]  /*11c0*/  MOV R233, R6 ;  /* 0x0000000600e97202 */ /* 0x000fe20000000f00 */
[----:B------:R-:W-:Y:S01]  /*11d0*/  IMAD R211, R3, 0x20, R210 ;  /* 0x0000002003d37824 */ /* 0x000fe200078e02d2 */
[----:B------:R-:W-:Y:S01]  /*11e0*/  MOV R232, R8 ;  /* 0x0000000800e87202 */ /* 0x000fe20000000f00 */
[----:B------:R-:W-:Y:S01]  /*11f0*/  IMAD.SHL.U32 R205, R19, 0x2, RZ ;  /* 0x0000000213cd7824 */ /* 0x000fe200078e00ff */
[----:B------:R-:W-:Y:S02]  /*1200*/  MOV R230, R230 ;  /* 0x000000e600e67202 */ /* 0x000fe40000000f00 */
[----:B------:R-:W-:-:S02]  /*1210*/  MOV R229, R10 ;  /* 0x0000000a00e57202 */ /* 0x000fc40000000f00 */
[----:B------:R-:W-:Y:S02]  /*1220*/  MOV R228, R12 ;  /* 0x0000000c00e47202 */ /* 0x000fe40000000f00 */
[----:B------:R-:W-:Y:S02]  /*1230*/  SHF.R.S32.HI R203, RZ, 0x1f, R194 ;  /* 0x0000001fffcb7819 */ /* 0x000fe400000114c2 */
[----:B------:R-:W-:Y:S02]  /*1240*/  SHF.R.S32.HI R202, RZ, 0x1f, R196 ;  /* 0x0000001fffca7819 */ /* 0x000fe400000114c4 */
[----:B------:R-:W-:Y:S02]  /*1250*/  SHF.R.S32.HI R201, RZ, 0x1f, R195 ;  /* 0x0000001fffc97819 */ /* 0x000fe400000114c3 */
[----:B------:R-:W-:-:S07]  /*1260*/  SHF.R.S32.HI R200, RZ, 0x1f, R197 ;  /* 0x0000001fffc87819 */ /* 0x000fce00000114c5 */
.L_x_2131:
        /* <DEDUP_REMOVED lines=12> */
[----:B01234-:R-:W-:Y:S05]  /*1330*/  @!P0 BRA `(.L_x_2009) ;  /* 0x0000000000208947 */ /* 0x01ffea0003800000 */
        /* <DEDUP_REMOVED lines=8> */
.L_x_2009:
[----:B------:R-:W-:Y:S01]  /*13c0*/  ULDC UR7, c[0x0][0xd54] ;  /* 0x0003550000077ab9 */ /* 0x000fe20000000800 */
[----:B------:R-:W-:Y:S01]  /*13d0*/  UMOV UR6, UR9 ;  /* 0x0000000900067c82 */ /* 0x000fe20008000000 */
[----:B------:R-:W-:-:S11]  /*13e0*/  UISETP.NE.AND UP0, UPT, UR7, 0x1, UPT ;  /* 0x000000010700788c */ /* 0x000fd6000bf05270 */
[----:B------:R-:W-:Y:S02]  /*13f0*/  @UP0 ULDC.64 UR10, c[0x0][0xd58] ;  /* 0x00035600000a0ab9 */ /* 0x000fe40000000a00 */
[----:B------:R-:W-:-:S04]  /*1400*/  UIMAD.WIDE.U32 UR4, UR9, UR10, URZ ;  /* 0x0000000a090472a5 */ /* 0x000fc8000f8e003f */
[----:B------:R-:W-:-:S04]  /*1410*/  @UP0 USHF.R.U32.HI UR6, URZ, UR11, UR5 ;  /* 0x0000000b3f060299 */ /* 0x000fc80008011605 */
[----:B------:R-:W-:-:S12]  /*1420*/  UIMAD UR4, UR6, UR7, URZ ;  /* 0x00000007060472a4 */ /* 0x000fd8000f8e023f */
.L_x_2010:
[----:B------:R-:W0:Y:S01]  /*1430*/  S2R R0, SR_TID.X ;  /* 0x0000000000007919 */ /* 0x000e220000002100 */
[----:B------:R-:W-:Y:S01]  /*1440*/  ULOP3.LUT UR5, URZ, UR6, URZ, 0x33, !UPT ;  /* 0x000000063f057292 */ /* 0x000fe2000f8e333f */
[----:B------:R-:W-:Y:S01]  /*1450*/  IMAD.MOV.U32 R2, RZ, RZ, 0x3000 ;  /* 0x00003000ff027424 */ /* 0x000fe200078e00ff */
[----:B------:R-:W-:Y:S01]  /*1460*/  UIADD3 UR6, UP2, UR36, 0x32450, URZ ;  /* 0x0003245024067890 */ /* 0x000fe2000ff5e03f */
[----:B------:R-:W-:Y:S01]  /*1470*/  IMAD.U32 R3, RZ, RZ, UR41 ;  /* 0x00000029ff037e24 */ /* 0x000fe2000f8e00ff */
[----:B------:R-:W-:Y:S01]  /*1480*/  ULDC UR39, c[0x0][0xd3c] ;  /* 0x00034f0000277ab9 */ /* 0x000fe20000000800 */
[----:B------:R-:W-:Y:S01]  /*1490*/  UIADD3 UR7, UP0, UR36, 0x32430, URZ ;  /* 0x0003243024077890 */ /* 0x000fe2000ff1e03f */
[----:B------:R-:W-:Y:S01]  /*14a0*/  IMAD.MOV.U32 R5, RZ, RZ, 0x100 ;  /* 0x00000100ff057424 */ /* 0x000fe200078e00ff */
[----:B------:R-:W-:Y:S01]  /*14b0*/  UIADD3 UR39, UR5, UR39, URZ ;  /* 0x0000002705277290 */ /* 0x000fe2000fffe03f */
[----:B------:R1:W-:Y:S01]  /*14c0*/  STL.64 [R1+0x18], R2 ;  /* 0x0000180201007387 */ /* 0x0003e20000100a00 */
[----:B------:R-:W-:Y:S01]  /*14d0*/  UIADD3.X UR5, URZ, UR37, URZ, UP2, !UPT ;  /* 0x000000253f057290 */ /* 0x000fe200097fe43f */
[----:B------:R-:W-:Y:S01]  /*14e0*/  IMAD.MOV.U32 R6, RZ, RZ, 0x1 ;  /* 0x00000001ff067424 */ /* 0x000fe200078e00ff */
[----:B------:R-:W-:Y:S01]  /*14f0*/  UIADD3 UR10, UP1, UR36, 0x32440, URZ ;  /* 0x00032440240a7890 */ /* 0x000fe2000ff3e03f */
[----:B------:R-:W-:Y:S01]  /*1500*/  IMAD.MOV.U32 R7, RZ, RZ, RZ ;  /* 0x000000ffff077224 */ /* 0x000fe200078e00ff */
[----:B------:R-:W-:Y:S01]  /*1510*/  UIADD3 UR11, UP3, UR36, 0x32460, URZ ;  /* 0x00032460240b7890 */ /* 0x000fe2000ff7e03f */
[----:B------:R-:W-:Y:S01]  /*1520*/  IMAD.MOV.U32 R8, RZ, RZ, 0xc000 ;  /* 0x0000c000ff087424 */ /* 0x000fe200078e00ff */
[----:B------:R-:W-:Y:S01]  /*1530*/  UIADD3 UR4, UR9, -UR4, URZ ;  /* 0x8000000409047290 */ /* 0x000fe2000fffe03f */
[----:B------:R-:W-:Y:S01]  /*1540*/  IMAD.U32 R9, RZ, RZ, UR41 ;  /* 0x00000029ff097e24 */ /* 0x000fe2000f8e00ff */
[----:B------:R-:W-:Y:S01]  /*1550*/  UIADD3.X UR12, URZ, UR37, URZ, UP3, !UPT ;  /* 0x000000253f0c7290 */ /* 0x000fe20009ffe43f */
[----:B------:R-:W-:Y:S01]  /*1560*/  IMAD.MOV.U32 R11, RZ, RZ, 0x100 ;  /* 0x00000100ff0b7424 */ /* 0x000fe200078e00ff */
[----:B------:R-:W-:Y:S01]  /*1570*/  ULDC UR42, c[0x0][0xd48] ;  /* 0x00035200002a7ab9 */ /* 0x000fe20000000800 */
[----:B-1----:R-:W-:Y:S01]  /*1580*/  IMAD.U32 R3, RZ, RZ, UR5 ;  /* 0x00000005ff037e24 */ /* 0x002fe2000f8e00ff */
[----:B------:R-:W-:Y:S01]  /*1590*/  UIADD3.X UR5, URZ, UR37, URZ, UP0, !UPT ;  /* 0x000000253f057290 */ /* 0x000fe200087fe43f */
[----:B------:R-:W-:Y:S01]  /*15a0*/  IMAD.U32 R2, RZ, RZ, UR6 ;  /* 0x00000006ff027e24 */ /* 0x000fe2000f8e00ff */
[----:B------:R-:W-:Y:S01]  /*15b0*/  UIADD3.X UR6, URZ, UR37, URZ, UP1, !UPT ;  /* 0x000000253f067290 */ /* 0x000fe20008ffe43f */
[----:B------:R-:W-:Y:S01]  /*15c0*/  IMAD.U32 R12, RZ, RZ, UR11 ;  /* 0x0000000bff0c7e24 */ /* 0x000fe2000f8e00ff */
[----:B------:R-:W-:Y:S01]  /*15d0*/  UISETP.NE.AND UP2, UPT, UR42, 0x1, UPT ;  /* 0x000000012a00788c */ /* 0x000fe2000bf45270 */
[----:B------:R-:W-:Y:S01]  /*15e0*/  IMAD.U32 R13, RZ, RZ, UR12 ;  /* 0x0000000cff0d7e24 */ /* 0x000fe2000f8e00ff */
[----:B------:R-:W-:Y:S01]  /*15f0*/  ULDC UR12, c[0x0][0xd54] ;  /* 0x00035500000c7ab9 */ /* 0x000fe20000000800 */
[----:B------:R-:W-:Y:S01]  /*1600*/  IMAD.MOV.U32 R20, RZ, RZ, 0x1 ;  /* 0x00000001ff147424 */ /* 0x000fe200078e00ff */
[----:B------:R-:W-:Y:S01]  /*1610*/  UIMAD UR12, UR8, UR12, UR4 ;  /* 0x0000000c080c72a4 */ /* 0x000fe2000f8e0204 */
[----:B------:R-:W-:Y:S01]  /*1620*/  IMAD.MOV.U32 R21, RZ, RZ, RZ ;  /* 0x000000ffff157224 */ /* 0x000fe200078e00ff */
[----:B0-----:R-:W-:Y:S01]  /*1630*/  LOP3.LUT R0, R0, 0x7f, RZ, 0xc0, !PT ;  /* 0x0000007f00007812 */ /* 0x001fe200078ec0ff */
[----:B------:R-:W-:Y:S01]  /*1640*/  IMAD.U32 R14, RZ, RZ, UR39 ;  /* 0x00000027ff0e7e24 */ /* 0x000fe2000f8e00ff */
[----:B------:R-:W-:Y:S01]  /*1650*/  USHF.L.U32 UR39, UR39, 0x7, URZ ;  /* 0x0000000727277899 */ /* 0x000fe2000800063f */
[----:B------:R-:W-:Y:S01]  /*1660*/  STL.128 [R1+0x430], RZ ;  /* 0x000430ff01007387 */ /* 0x000fe20000100c00 */
[----:B------:R-:W-:Y:S01]  /*1670*/  ISETP.NE.AND P0, PT, R0, RZ, PT ;  /* 0x000000ff0000720c */ /* 0x000fe20003f05270 */
[----:B------:R-:W-:Y:S01]  /*1680*/  ULDC UR45, c[0x0][0x424] ;  /* 0x00010900002d7ab9 */ /* 0x000fe20000000800 */
[----:B------:R-:W0:Y:S01]  /*1690*/  LDC R0, c[0x0][0xa80] ;  /* 0x0002a000ff007b82 */ /* 0x000e220000000800 */
[----:B------:R-:W-:Y:S01]  /*16a0*/  STL.64 [R1+0x60], R20 ;  /* 0x0000601401007387 */ /* 0x000fe20000100a00 */
[----:B------:R-:W-:Y:S01]  /*16b0*/  SEL R4, RZ, 0x1, P0 ;  /* 0x00000001ff047807 */ /* 0x000fe20000000000 */
[----:B------:R-:W-:Y:S01]  /*16c0*/  ULDC UR11, c[0x0][0x2f0] ;  /* 0x0000bc00000b7ab9 */ /* 0x000fe20000000800 */
[----:B------:R-:W-:Y:S01]  /*16d0*/  ULDC UR46, c[0x0][0x288] ;  /* 0x0000a200002e7ab9 */ /* 0x000fe20000000800 */
[----:B------:R-:W-:Y:S01]  /*16e0*/  STL [R1+0x70], R14 ;  /* 0x0000700e01007387 */ /* 0x000fe20000100800 */
[----:B------:R-:W-:Y:S01]  /*16f0*/  @UP2 ULDC UR13, c[0x0][0xd50] ;  /* 0x00035400000d2ab9 */ /* 0x000fe20000000800 */
[----:B------:R-:W-:Y:S01]  /*1700*/  IMAD.MOV.U32 R10, RZ, RZ, R4 ;  /* 0x000000ffff0a7224 */ /* 0x000fe200078e0004 */
[----:B------:R-:W-:Y:S01]  /*1710*/  UMOV UR38, UR12 ;  /* 0x0000000c00267c82 */ /* 0x000fe20008000000 */
[----:B------:R1:W-:Y:S01]  /*1720*/  STL.128 [R1+0x20], R4 ;  /* 0x0000200401007387 */ /* 0x0003e20000100c00 */
[----:B------:R-:W-:-:S02]  /*1730*/  IADD3 R32, P0, R16, 0x430, RZ ;  /* 0x0000043010207810 */ /* 0x000fc40007f1e0ff */
[----:B------:R-:W-:Y:S01]  /*1740*/  IADD3 R43, P1, R16, 0x38, RZ ;  /* 0x00000038102b7810 */ /* 0x000fe20007f3e0ff */
[----:B------:R2:W-:Y:S02]  /*1750*/  STL.128 [R1+0x50], R8 ;  /* 0x0000500801007387 */ /* 0x0005e40000100c00 */
[--C-:B------:R-:W-:Y:S02]  /*1760*/  IMAD.X R45, RZ, RZ, R17.reuse, P0 ;  /* 0x000000ffff2d7224 */ /* 0x100fe400000e0611 */
[----:B------:R3:W-:Y:S01]  /*1770*/  STL.128 [R1+0x440], RZ ;  /* 0x000440ff01007387 */ /* 0x0007e20000100c00 */
[----:B------:R-:W-:-:S03]  /*1780*/  IMAD.X R48, RZ, RZ, R17, P1 ;  /* 0x000000ffff307224 */ /* 0x000fc600008e0611 */
[----:B------:R3:W-:Y:S01]  /*1790*/  STL.128 [R1+0x220], RZ ;  /* 0x000220ff01007387 */ /* 0x0007e20000100c00 */
[----:B-1----:R-:W-:Y:S01]  /*17a0*/  IMAD.U32 R5, RZ, RZ, UR5 ;  /* 0x00000005ff057e24 */ /* 0x002fe2000f8e00ff */
[----:B------:R-:W-:Y:S01]  /*17b0*/  ULDC UR5, c[0x0][0x448] ;  /* 0x0001120000057ab9 */ /* 0x000fe20000000800 */
[----:B------:R-:W-:Y:S01]  /*17c0*/  IMAD.U32 R4, RZ, RZ, UR7 ;  /* 0x00000007ff047e24 */ /* 0x000fe2000f8e00ff */
[----:B------:R-:W-:Y:S01]  /*17d0*/  UISETP.NE.AND UP1, UPT, UR5, 0x1, UPT ;  /* 0x000000010500788c */ /* 0x000fe2000bf25270 */
[----:B--2---:R-:W-:Y:S01]  /*17e0*/  IMAD.MOV.U32 R9, RZ, RZ, R3 ;  /* 0x000000ffff097224 */ /* 0x004fe200078e0003 */
[----:B0-----:R3:W-:Y:S01]  /*17f0*/  STL [R1+0x450], R0 ;  /* 0x0004500001007387 */ /* 0x0017e20000100800 */
[----:B------:R-:W-:Y:S01]  /*1800*/  IMAD.U32 R3, RZ, RZ, UR6 ;  /* 0x00000006ff037e24 */ /* 0x000fe2000f8e00ff */
[----:B------:R-:W-:Y:S01]  /*1810*/  ULDC.64 UR6, c[0x0][0x418] ;  /* 0x0001060000067ab9 */ /* 0x000fe20000000a00 */
[----:B------:R-:W-:Y:S01]  /*1820*/  IMAD.MOV.U32 R8, RZ, RZ, R2 ;  /* 0x000000ffff087224 */ /* 0x000fe200078e0002 */
[----:B------:R-:W-:Y:S01]  /*1830*/  UISETP.NE.U32.AND UP0, UPT, UR6, URZ, UPT ;  /* 0x0000003f0600728c */ /* 0x000fe2000bf05070 */
[----:B------:R-:W-:Y:S01]  /*1840*/  IMAD.MOV.U32 R10, RZ, RZ, R12 ;  /* 0x000000ffff0a7224 */ /* 0x000fe200078e000c */
[----:B------:R-:W-:Y:S01]  /*1850*/  ULDC.64 UR4, c[0x0][0xad8] ;  /* 0x0002b60000047ab9 */ /* 0x000fe20000000a00 */
[----:B------:R-:W-:Y:S01]  /*1860*/  IMAD.MOV.U32 R11, RZ, RZ, R13 ;  /* 0x000000ffff0b7224 */ /* 0x000fe200078e000d */
[----:B------:R-:W-:Y:S01]  /*1870*/  UISETP.NE.AND.EX UP0, UPT, UR7, URZ, UPT, UP0 ;  /* 0x0000003f0700728c */ /* 0x000fe2000bf05300 */
[----:B------:R-:W-:Y:S01]  /*1880*/  IMAD.U32 R2, RZ, RZ, UR10 ;  /* 0x0000000aff027e24 */ /* 0x000fe2000f8e00ff */
[----:B------:R-:W-:Y:S01]  /*1890*/  UISETP.GE.AND UP3, UPT, UR5, 0x1, UPT ;  /* 0x000000010500788c */ /* 0x000fe2000bf66270 */
[----:B------:R3:W-:Y:S01]  /*18a0*/  STL.64 [R1+0x8], R4 ;  /* 0x0000080401007387 */ /* 0x0007e20000100a00 */
[----:B------:R-:W-:-:S02]  /*18b0*/  UIADD3 UR10, UR39, 0x7f, URZ ;  /* 0x0000007f270a7890 */ /* 0x000fc4000fffe03f */
[----:B------:R-:W-:Y:S01]  /*18c0*/  USEL UR45, UR45, 0x1, UP0 ;  /* 0x000000012d2d7887 */ /* 0x000fe20008000000 */
[----:B------:R3:W-:Y:S01]  /*18d0*/  STL.128 [R1+0x40], R8 ;  /* 0x0000400801007387 */ /* 0x0007e20000100c00 */
[----:B------:R-:W-:Y:S01]  /*18e0*/  @UP2 ULDC UR6, c[0x0][0xd4c] ;  /* 0x0003530000062ab9 */ /* 0x000fe20000000800 */
[----:B------:R-:W-:Y:S01]  /*18f0*/  @UP1 ULDC UR8, c[0x0][0x44c] ;  /* 0x0001130000081ab9 */ /* 0x000fe20000000800 */
[----:B------:R-:W-:Y:S01]  /*1900*/  UIMAD.WIDE.U32 UR6, UR12, UR6, URZ ;  /* 0x000000060c0672a5 */ /* 0x000fe2000f8e003f */
[----:B------:R3:W-:Y:S01]  /*1910*/  STL.64 [R1+0x68], R10 ;  /* 0x0000680a01007387 */ /* 0x0007e20000100a00 */
[----:B------:R-:W-:Y:S01]  /*1920*/  UIMAD.WIDE.U32 UR8, UR10, UR8, URZ ;  /* 0x000000080a0872a5 */ /* 0x000fe2000f8e003f */
[----:B------:R-:W-:Y:S01]  /*1930*/  PLOP3.LUT P2, PT, PT, PT, UP3, 0x80, 0x0 ;  /* 0x000000000000781c */ /* 0x000fe20003f4f038 */
[----:B------:R-:W-:Y:S01]  /*1940*/  UIMAD UR45, UR45, UR11, URZ ;  /* 0x0000000b2d2d72a4 */ /* 0x000fe2000f8e023f */
[----:B------:R3:W-:Y:S01]  /*1950*/  STL.64 [R1+0x10], R2 ;  /* 0x0000100201007387 */ /* 0x0007e20000100a00 */
[----:B------:R-:W-:Y:S01]  /*1960*/  @UP1 ULDC UR14, c[0x0][0x450] ;  /* 0x00011400000e1ab9 */ /* 0x000fe20000000800 */
[----:B------:R-:W-:-:S02]  /*1970*/  @UP2 USHF.R.U32.HI UR38, URZ, UR13, UR7 ;  /* 0x0000000d3f262299 */ /* 0x000fc40008011607 */
[----:B------:R3:W-:Y:S01]  /*1980*/  STL.64 [R1+0x30], R2 ;  /* 0x0000300201007387 */ /* 0x0007e20000100a00 */
[----:B------:R-:W-:Y:S02]  /*1990*/  UIADD3 UR40, UR45, 0x1, -UR46 ;  /* 0x000000012d287890 */ /* 0x000fe4000fffe82e */
[----:B------:R-:W-:Y:S01]  /*19a0*/  @UP1 USHF.R.U32.HI UR10, URZ, UR14, UR9 ;  /* 0x0000000e3f0a1299 */ /* 0x000fe20008011609 */
[----:B------:R3:W-:Y:S01]  /*19b0*/  STL.128 [R1+0x230], RZ ;  /* 0x000230ff01007387 */ /* 0x0007e20000100c00 */
[----:B------:R-:W-:Y:S02]  /*19c0*/  UIADD3 UR6, -UR38, URZ, URZ ;  /* 0x0000003f26067290 */ /* 0x000fe4000fffe13f */
[----:B------:R-:W-:Y:S01]  /*19d0*/  UIADD3 UR10, UR40, UR10, URZ ;  /* 0x0000000a280a7290 */ /* 0x000fe2000fffe03f */
[----:B------:R3:W-:Y:S01]  /*19e0*/  STL.128 [R1+0x240], RZ ;  /* 0x000240ff01007387 */ /* 0x0007e20000100c00 */
[----:B------:R-:W-:Y:S02]  /*19f0*/  UIMAD UR42, UR42, UR6, UR12 ;  /* 0x000000062a2a72a4 */ /* 0x000fe4000f8e020c */
[----:B------:R-:W-:Y:S01]  /*1a00*/  UIADD3 UR4, UR10, UR4, URZ ;  /* 0x000000040a047290 */ /* 0x000fe2000fffe03f */
[----:B------:R3:W-:Y:S04]  /*1a10*/  STL.128 [R1+0x250], RZ ;  /* 0x000250ff01007387 */ /* 0x0007e80000100c00 */
        /* <DEDUP_REMOVED lines=28> */
[----:B------:R3:W-:Y:S04]  /*1be0*/  STL.64 [R1], RZ ;  /* 0x000000ff01007387 */ /* 0x0007e80000100a00 */
[----:B------:R3:W-:Y:S01]  /*1bf0*/  STL.64 [R1+0x38], RZ ;  /* 0x000038ff01007387 */ /* 0x0007e20000100a00 */
[----:B------:R-:W-:Y:S05]  /*1c00*/  @!P2 BRA `(.L_x_2011) ;  /* 0x000000000044a947 */ /* 0x000fea0003800000 */
        /* <DEDUP_REMOVED lines=10> */
.L_x_2012:
[----:B------:R-:W-:-:S11]  /*1cb0*/  UISETP.NE.AND UP0, UPT, UR5, 0x1, UPT ;  /* 0x000000010500788c */ /* 0x000fd6000bf05270 */
[----:B------:R-:W-:Y:S02]  /*1cc0*/  @UP0 ULDC.64 UR10, c[0x0][0xae0] ;  /* 0x0002b800000a0ab9 */ /* 0x000fe40000000a00 */
[----:B------:R-:W-:-:S04]  /*1cd0*/  UIMAD.WIDE.U32 UR6, UR8, UR10, URZ ;  /* 0x0000000a080672a5 */ /* 0x000fc8000f8e003f */
[----:B------:R-:W-:-:S12]  /*1ce0*/  @UP0 USHF.R.U32.HI UR8, URZ, UR11, UR7 ;  /* 0x0000000b3f080299 */ /* 0x000fd80008011607 */
.L_x_2013:
[----:B------:R-:W-:-:S04]  /*1cf0*/  UIMAD UR8, UR8, UR5, UR5 ;  /* 0x00000005080872a4 */ /* 0x000fc8000f8e0205 */
[----:B------:R-:W-:-:S04]  /*1d00*/  UISETP.LT.AND UP0, UPT, UR4, UR8, UPT ;  /* 0x000000080400728c */ /* 0x000fc8000bf01270 */
[----:B------:R-:W-:-:S12]  /*1d10*/  USEL UR4, UR4, UR8, UP0 ;  /* 0x0000000804047287 */ /* 0x000fd80008000000 */
.L_x_2011:
[----:B------:R-:W-:Y:S02]  /*1d20*/  UIADD3 UR6, UR45, 0x5f, URZ ;  /* 0x0000005f2d067890 */ /* 0x000fe4000fffe03f */
[----:B------:R-:W-:Y:S02]  /*1d30*/  UIADD3 UR8, UR4, 0x5f, URZ ;  /* 0x0000005f04087890 */ /* 0x000fe4000fffe03f */
[----:B------:R-:W-:Y:S02]  /*1d40*/  UIMAD.WIDE UR6, UR6, 0x2aaaaaab, URZ ;  /* 0x2aaaaaab060678a5 */ /* 0x000fe4000f8e023f */
[----:B------:R-:W-:Y:S01]  /*1d50*/  UIMAD.WIDE UR8, UR8, 0x2aaaaaab, URZ ;  /* 0x2aaaaaab080878a5 */ /* 0x000fe2000f8e023f */
[----:B------:R-:W-:Y:S01]  /*1d60*/  @UP1 ULDC UR10, c[0x0][0x44c] ;  /* 0x00011300000a1ab9 */ /* 0x000fe20000000800 */
[----:B------:R-:W-:Y:S02]  /*1d70*/  USHF.R.U32.HI UR4, URZ, 0x1f, UR7 ;  /* 0x0000001f3f047899 */ /* 0x000fe40008011607 */
[----:B------:R-:W-:-:S02]  /*1d80*/  UIMAD.WIDE.U32 UR10, UR39, UR10, URZ ;  /* 0x0000000a270a72a5 */ /* 0x000fc4000f8e003f */
[----:B------:R-:W-:Y:S01]  /*1d90*/  USHF.R.U32.HI UR6, URZ, 0x1f, UR9 ;  /* 0x0000001f3f067899 */ /* 0x000fe20008011609 */
[----:B------:R-:W-:Y:S01]  /*1da0*/  @UP1 ULDC UR13, c[0x0][0x450] ;  /* 0x00011400000d1ab9 */ /* 0x000fe20000000800 */
[----:B------:R-:W-:Y:S01]  /*1db0*/  UMOV UR12, UR39 ;  /* 0x00000027000c7c82 */ /* 0x000fe20008000000 */
[----:B------:R-:W-:Y:S02]  /*1dc0*/  UIADD3 UR46, UR45, -UR46, URZ ;  /* 0x8000002e2d2e7290 */ /* 0x000fe4000fffe03f */
        /* <DEDUP_REMOVED lines=20> */
.L_x_2015:
[----:B------:R-:W-:-:S11]  /*1f10*/  UISETP.NE.AND UP0, UPT, UR5, 0x1, UPT ;  /* 0x000000010500788c */ /* 0x000fd6000bf05270 */
[----:B------:R-:W-:Y:S02]  /*1f20*/  @UP0 ULDC.64 UR10, c[0x0][0xae0] ;  /* 0x0002b800000a0ab9 */ /* 0x000fe40000000a00 */
[----:B------:R-:W-:-:S04]  /*1f30*/  UIMAD.WIDE.U32 UR6, UR4, UR10, URZ ;  /* 0x0000000a040672a5 */ /* 0x000fc8000f8e003f */
[----:B------:R-:W-:-:S12]  /*1f40*/  @UP0 USHF.R.U32.HI UR4, URZ, UR11, UR7 ;  /* 0x0000000b3f040299 */ /* 0x000fd80008011607 */
.L_x_2016:
[----:B------:R-:W-:-:S04]  /*1f50*/  UIMAD UR4, UR4, UR5, URZ ;  /* 0x00000005040472a4 */ /* 0x000fc8000f8e023f */
[----:B------:R-:W-:-:S04]  /*1f60*/  UISETP.LT.AND UP0, UPT, UR8, UR4, UPT ;  /* 0x000000040800728c */ /* 0x000fc8000bf01270 */
[----:B------:R-:W-:-:S12]  /*1f70*/  USEL UR8, UR8, UR4, !UP0 ;  /* 0x0000000408087287 */ /* 0x000fd8000c000000 */
.L_x_2014:
[----:B------:R-:W-:Y:S01]  /*1f80*/  UIMAD.WIDE UR4, UR8, 0x2aaaaaab, URZ ;  /* 0x2aaaaaab080478a5 */ /* 0x000fe2000f8e023f */
[----:B------:R-:W-:-:S03]  /*1f90*/  PLOP3.LUT P0, PT, PT, PT, PT, 0x80, 0x0 ;  /* 0x000000000000781c */ /* 0x000fc60003f0f070 */
[----:B------:R-:W-:-:S04]  /*1fa0*/  USHF.R.U32.HI UR4, URZ, 0x1f, UR5 ;  /* 0x0000001f3f047899 */ /* 0x000fc80008011605 */
[----:B------:R-:W-:-:S04]  /*1fb0*/  ULEA.HI.SX32 UR4, UR5, UR4, 0x1c ;  /* 0x0000000405047291 */ /* 0x000fc8000f8fe23f */
[----:B------:R-:W-:-:S04]  /*1fc0*/  UISETP.LT.AND UP0, UPT, URZ, UR4, UPT ;  /* 0x000000043f00728c */ /* 0x000fc8000bf01270 */
[----:B------:R-:W-:-:S04]  /*1fd0*/  USEL UR43, URZ, UR4, !UP0 ;  /* 0x000000043f2b7287 */ /* 0x000fc8000c000000 */
[----:B------:R-:W-:-:S06]  /*1fe0*/  UISETP.GT.AND UP0, UPT, UR47, UR43, UPT ;  /* 0x0000002b2f00728c */ /* 0x000fcc000bf04270 */
[----:B------:R-:W-:-:S13]  /*1ff0*/  PLOP3.LUT P1, PT, PT, PT, UP0, 0x80, 0x0 ;  /* 0x000000000000781c */ /* 0x000fda0003f2f008 */
[----:B------:R-:W-:Y:S05]  /*2000*/  @!P1 BRA `(.L_x_2017) ;  /* 0x000001cc00549947 */ /* 0x000fea0003800000 */
[----:B---3--:R-:W0:Y:S01]  /*2010*/  SHFL.IDX PT, R0, R227, RZ, 0x1f ;  /* 0x00001fffe3007589 */ /* 0x008e2200000e0000 */
[----:B------:R-:W-:Y:S01]  /*2020*/  UIADD3 UR6, UR44, 0x18400, URZ ;  /* 0x000184002c067890 */ /* 0x000fe2000fffe03f */
[----:B------:R-:W-:Y:S01]  /*2030*/  IMAD.MOV.U32 R12, RZ, RZ, 0x1 ;  /* 0x00000001ff0c7424 */ /* 0x000fe200078e00ff */
[----:B------:R-:W-:Y:S01]  /*2040*/  UIADD3 UR5, UR44, 0x400, URZ ;  /* 0x000004002c057890 */ /* 0x000fe2000fffe03f */
[----:B------:R-:W-:Y:S01]  /*2050*/  IMAD.MOV.U32 R4, RZ, RZ, 0x1 ;  /* 0x00000001ff047424 */ /* 0x000fe200078e00ff */
[----:B------:R-:W-:Y:S01]  /*2060*/  UIADD3 UR4, UR44, 0x1c400, URZ ;  /* 0x0001c4002c047890 */ /* 0x000fe2000fffe03f */
[----:B------:R-:W-:Y:S01]  /*2070*/  IMAD.MOV.U32 R5, RZ, RZ, RZ ;  /* 0x000000ffff057224 */ /* 0x000fe200078e00ff */
[----:B------:R-:W-:Y:S01]  /*2080*/  USHF.R.U32.HI UR5, URZ, 0x4, UR5 ;  /* 0x000000043f057899 */ /* 0x000fe20008011605 */
[----:B------:R-:W-:Y:S01]  /*2090*/  IMAD.MOV.U32 R6, RZ, RZ, 0x1 ;  /* 0x00000001ff067424 */ /* 0x000fe200078e00ff */
[----:B------:R-:W-:Y:S01]  /*20a0*/  USHF.R.U32.HI UR4, URZ, 0x4, UR4 ;  /* 0x000000043f047899 */ /* 0x000fe20008011604 */
[----:B------:R-:W-:Y:S01]  /*20b0*/  IMAD.MOV.U32 R7, RZ, RZ, RZ ;  /* 0x000000ffff077224 */ /* 0x000fe200078e00ff */
[----:B------:R-:W-:Y:S01]  /*20c0*/  ULOP3.LUT UR5, UR5, 0x3fff, URZ, 0xc0, !UPT ;  /* 0x00003fff05057892 */ /* 0x000fe2000f8ec03f */
[----:B------:R-:W-:Y:S01]  /*20d0*/  IMAD.MOV.U32 R13, RZ, RZ, RZ ;  /* 0x000000ffff0d7224 */ /* 0x000fe200078e00ff */
[----:B------:R-:W-:Y:S01]  /*20e0*/  ULOP3.LUT UR4, UR4, 0x3fff, URZ, 0xc0, !UPT ;  /* 0x00003fff04047892 */ /* 0x000fe2000f8ec03f */
[----:B------:R-:W-:Y:S01]  /*20f0*/  IMAD.MOV.U32 R9, RZ, RZ, 0x40000040 ;  /* 0x40000040ff097424 */ /* 0x000fe200078e00ff */
[----:B------:R-:W-:Y:S01]  /*2100*/  ULOP3.LUT UR7, UR5, 0x3000000, URZ, 0xfc, !UPT ;  /* 0x0300000005077892 */ /* 0x000fe2000f8efc3f */
[----:B------:R1:W-:Y:S01]  /*2110*/  STL.128 [R1+0x80], R4 ;  /* 0x0000800401007387 */ /* 0x0003e20000100c00 */
[----:B------:R-:W-:Y:S01]  /*2120*/  ULOP3.LUT UR4, UR4, 0x10000, URZ, 0xfc, !UPT ;  /* 0x0001000004047892 */ /* 0x000fe2000f8efc3f */
[----:B------:R-:W-:Y:S01]  /*2130*/  IMAD.MOV.U32 R11, RZ, RZ, 0x40000040 ;  /* 0x40000040ff0b7424 */ /* 0x000fe200078e00ff */
[----:B------:R-:W-:Y:S01]  /*2140*/  ULOP3.LUT UR5, UR5, 0x10000, URZ, 0xfc, !UPT ;  /* 0x0001000005057892 */ /* 0x000fe2000f8efc3f */
[----:B------:R2:W-:Y:S01]  /*2150*/  STL.64 [R1+0x90], R12 ;  /* 0x0000900c01007387 */ /* 0x0005e20000100a00 */
[----:B------:R-:W-:Y:S01]  /*2160*/  IMAD.U32 R10, RZ, RZ, UR7 ;  /* 0x00000007ff0a7e24 */ /* 0x000fe2000f8e00ff */
[----:B------:R-:W-:Y:S01]  /*2170*/  IADD3 R27, P1, R16, 0xa0, RZ ;  /* 0x000000a0101b7810 */ /* 0x000fe20007f3e0ff */
[----:B------:R-:W-:Y:S01]  /*2180*/  IMAD.U32 R8, RZ, RZ, UR4 ;  /* 0x00000004ff087e24 */ /* 0x000fe2000f8e00ff */
[----:B0-----:R-:W-:Y:S01]  /*2190*/  LEA.HI R2, R0, R0, RZ, 0x1 ;  /* 0x0000000000027211 */ /* 0x001fe200078f08ff */
[----:B------:R-:W-:Y:S01]  /*21a0*/  IMAD.U32 R14, RZ, RZ, UR5 ;  /* 0x00000005ff0e7e24 */ /* 0x000fe2000f8e00ff */
[----:B------:R-:W-:Y:S01]  /*21b0*/  ULOP3.LUT UP0, URZ, UR6, 0x1bf, URZ, 0xc0, !UPT ;  /* 0x000001bf063f7892 */ /* 0x000fe2000f80c03f */
[----:B------:R-:W-:Y:S01]  /*21c0*/  IMAD.MOV.U32 R15, RZ, RZ, 0x40000040 ;  /* 0x40000040ff0f7424 */ /* 0x000fe200078e00ff */
[----:B------:R-:W-:Y:S01]  /*21d0*/  LOP3.LUT R3, R2, 0x7fffe, RZ, 0xc0, !PT ;  /* 0x0007fffe02037812 */ /* 0x000fe200078ec0ff */
[----:B------:R0:W-:Y:S01]  /*21e0*/  STL.128 [R1+0xa0], R8 ;  /* 0x0000a00801007387 */ /* 0x0001e20000100c00 */
[----:B------:R-:W-:Y:S01]  /*21f0*/  IMAD.X R44, RZ, RZ, R17, P1 ;  /* 0x000000ffff2c7224 */ /* 0x000fe200008e0611 */
[----:B------:R-:W-:Y:S01]  /*2200*/  IADD3 R30, P5, R16, 0x118, RZ ;  /* 0x00000118101e7810 */ /* 0x000fe20007fbe0ff */
[----:B-1----:R-:W-:Y:S01]  /*2210*/  IMAD.MOV.U32 R5, RZ, RZ, 0x40000040 ;  /* 0x40000040ff057424 */ /* 0x002fe200078e00ff */
[----:B------:R0:W-:Y:S01]  /*2220*/  STL.64 [R1+0x78], RZ ;  /* 0x000078ff01007387 */ /* 0x0001e20000100a00 */
[----:B------:R-:W-:Y:S01]  /*2230*/  IMAD.IADD R3, R0, 0x1, -R3 ;  /* 0x0000000100037824 */ /* 0x000fe200078e0a03 */
[----:B------:R-:W-:Y:S01]  /*2240*/  PLOP3.LUT P1, PT, PT, PT, UP0, 0x80, 0x0 ;  /* 0x000000000000781c */ /* 0x000fe20003f2f008 */
[----:B--2---:R-:W-:Y:S01]  /*2250*/  IMAD.MOV.U32 R13, RZ, RZ, 0x40000040 ;  /* 0x40000040ff0d7424 */ /* 0x004fe200078e00ff */
[----:B------:R0:W-:Y:S01]  /*2260*/  STL.128 [R1+0xb0], RZ ;  /* 0x0000b0ff01007387 */ /* 0x0001e20000100c00 */
[C---:B------:R-:W-:Y:S01]  /*2270*/  IADD3 R29, P6, R16.reuse, 0x110, RZ ;  /* 0x00000110101d7810 */ /* 0x040fe20007fde0ff */
[--C-:B------:R-:W-:Y:S01]  /*2280*/  IMAD.X R31, RZ, RZ, R17.reuse, P5 ;  /* 0x000000ffff1f7224 */ /* 0x100fe200028e0611 */
[----:B------:R-:W-:Y:S01]  /*2290*/  LEA R3, R3, UR6, 0xd ;  /* 0x0000000603037c11 */ /* 0x000fe2000f8e68ff */
[----:B------:R0:W-:Y:S01]  /*22a0*/  STL.128 [R1+0xc0], RZ ;  /* 0x0000c0ff01007387 */ /* 0x0001e20000100c00 */
[----:B------:R-:W-:Y:S01]  /*22b0*/  IADD3 R28, P0, R16, 0xa8, RZ ;  /* 0x000000a8101c7810 */ /* 0x000fe20007f1e0ff */
[----:B------:R-:W-:Y:S01]  /*22c0*/  IMAD.X R46, RZ, RZ, R17, P6 ;  /* 0x000000ffff2e7224 */ /* 0x000fe200030e0611 */
[----:B------:R-:W-:Y:S01]  /*22d0*/  SHF.R.U32.HI R0, RZ, 0x4, R3 ;  /* 0x00000004ff007819 */ /* 0x000fe20000011603 */
[----:B------:R-:W-:Y:S01]  /*22e0*/  VIADD R2, R3, 0xa000 ;  /* 0x0000a00003027836 */ /* 0x000fe20000000000 */
[----:B------:R0:W-:Y:S01]  /*22f0*/  STL.128 [R1+0xd0], RZ ;  /* 0x0000d0ff01007387 */ /* 0x0001e20000100c00 */
[----:B------:R-:W-:Y:S01]  /*2300*/  IMAD.X R41, RZ, RZ, R17, P0 ;  /* 0x000000ffff297224 */ /* 0x000fe200000e0611 */
[----:B------:R-:W-:-:S02]  /*2310*/  LOP3.LUT R0, R0, 0x3fff, RZ, 0xc0, !PT ;  /* 0x00003fff00007812 */ /* 0x000fc400078ec0ff */
[----:B------:R-:W-:Y:S01]  /*2320*/  SHF.R.U32.HI R2, RZ, 0x4, R2 ;  /* 0x00000004ff027819 */ /* 0x000fe20000011602 */
[----:B------:R0:W-:Y:S01]  /*2330*/  STL.128 [R1+0xe0], RZ ;  /* 0x0000e0ff01007387 */ /* 0x0001e20000100c00 */
[----:B------:R-:W-:Y:S02]  /*2340*/  LOP3.LUT R4, R0, 0x10000, RZ, 0xfc, !PT ;  /* 0x0001000000047812 */ /* 0x000fe400078efcff */
[----:B------:R-:W-:Y:S01]  /*2350*/  LOP3.LUT R2, R2, 0x3fff, RZ, 0xc0, !PT ;  /* 0x00003fff02027812 */ /* 0x000fe200078ec0ff */
[----:B------:R0:W-:Y:S01]  /*2360*/  STL.128 [R1+0xf0], RZ ;  /* 0x0000f0ff01007387 */ /* 0x0001e20000100c00 */
[----:B------:R-:W-:Y:S02]  /*2370*/  IADD3 R26, P2, R16, 0x98, RZ ;  /* 0x00000098101a7810 */ /* 0x000fe40007f5e0ff */
[----:B------:R-:W-:Y:S01]  /*2380*/  LOP3.LUT R2, R2, 0x10000, RZ, 0xfc, !PT ;  /* 0x0001000002027812 */ /* 0x000fe200078efcff */
[----:B------:R0:W-:Y:S01]  /*2390*/  STL.64 [R1+0x98], R4 ;  /* 0x0000980401007387 */ /* 0x0001e20000100a00 */
[C---:B------:R-:W-:Y:S01]  /*23a0*/  IADD3 R25, P3, R16.reuse, 0x90, RZ ;  /* 0x0000009010197810 */ /* 0x040fe20007f7e0ff */
[--C-:B------:R-:W-:Y:S01]  /*23b0*/  IMAD.X R33, RZ, RZ, R17.reuse, P2 ;  /* 0x000000ffff217224 */ /* 0x100fe200010e0611 */
[C---:B------:R-:W-:Y:S01]  /*23c0*/  IADD3 R24, P4, R16.reuse, 0x88, RZ ;  /* 0x0000008810187810 */ /* 0x040fe20007f9e0ff */
[----:B------:R-:W-:Y:S01]  /*23d0*/  IMAD.MOV.U32 R12, RZ, RZ, R2 ;  /* 0x000000ffff0c7224 */ /* 0x000fe200078e0002 */
[----:B------:R0:W-:Y:S01]  /*23e0*/  STL.128 [R1+0x100], RZ ;  /* 0x000100ff01007387 */ /* 0x0001e20000100c00 */
[C---:B------:R-:W-:Y:S01]  /*23f0*/  IADD3 R19, P5, R16.reuse, 0x80, RZ ;  /* 0x0000008010137810 */ /* 0x040fe20007fbe0ff */
[--C-:B------:R-:W-:Y:S01]  /*2400*/  IMAD.X R42, RZ, RZ, R17.reuse, P3 ;  /* 0x000000ffff2a7224 */ /* 0x100fe200018e0611 */
[C---:B------:R-:W-:Y:S01]  /*2410*/  IADD3 R34, P6, R16.reuse, 0x78, RZ ;  /* 0x0000007810227810 */ /* 0x040fe20007fde0ff */
[----:B------:R0:W-:Y:S01]  /*2420*/  STL.128 [R1+0x110], R12 ;  /* 0x0001100c01007387 */ /* 0x0001e20000100c00 */
[----:B------:R-:W-:Y:S01]  /*2430*/  IADD3 R37, P0, R16, 0xb0, RZ ;  /* 0x000000b010257810 */ /* 0x000fe20007f1e0ff */
[----:B------:R-:W-:-:S02]  /*2440*/  IMAD.X R39, RZ, RZ, R17, P4 ;  /* 0x000000ffff277224 */ /* 0x000fc400020e0611 */
[--C-:B------:R-:W-:Y:S02]  /*2450*/  IMAD.X R40, RZ, RZ, R17.reuse, P5 ;  /* 0x000000ffff287224 */ /* 0x100fe400028e0611 */
[--C-:B------:R-:W-:Y:S02]  /*2460*/  IMAD.X R35, RZ, RZ, R17.reuse, P6 ;  /* 0x000000ffff237224 */ /* 0x100fe400030e0611 */
[----:B------:R-:W-:Y:S01]  /*2470*/  IMAD.X R38, RZ, RZ, R17, P0 ;  /* 0x000000ffff267224 */ /* 0x000fe200000e0611 */
[----:B------:R-:W-:Y:S06]  /*2480*/  @!P1 BRA `(.L_x_2018) ;  /* 0x0000000000409947 */ /* 0x000fec0003800000 */
[----:B------:R-:W-:Y:S01]  /*2490*/  MOV R0, 0x0 ;  /* 0x0000000000007802 */ /* 0x000fe20000000f00 */
[----:B------:R-:W-:Y:S01]  /*24a0*/  ULDC.64 UR4, c[0x4][0x98] ;  /* 0x0100260000047ab9 */ /* 0x000fe20000000a00 */
[----:B------:R-:W-:Y:S01]  /*24b0*/  ULDC.64 UR6, c[0x4][0x38] ;  /* 0x01000e0000067ab9 */ /* 0x000fe20000000a00 */
[----:B0-----:R-:W-:Y:S01]  /*24c0*/  IMAD.U32 R4, RZ, RZ, UR4 ;  /* 0x00000004ff047e24 */ /* 0x001fe2000f8e00ff */
        /* <DEDUP_REMOVED lines=12> */
.L_x_2018:
[----:B------:R-:W1:Y:S01]  /*2590*/  S2R R20, SR_TID.X ;  /* 0x0000000000147919 */ /* 0x000e620000002100 */
[----:B0-----:R-:W0:Y:S01]  /*25a0*/  LDC R13, c[0x0][0x288] ;  /* 0x0000a200ff0d7b82 */ /* 0x001e220000000800 */
[----:B------:R-:W-:Y:S01]  /*25b0*/  IADD3 R8, P0, R16, 0x120, RZ ;  /* 0x0000012010087810 */ /* 0x000fe20007f1e0ff */
[----:B------:R-:W-:Y:S01]  /*25c0*/  ULDC UR4, c[0x0][0x20] ;  /* 0x0000080000047ab9 */ /* 0x000fe20000000800 */
[----:B------:R-:W-:Y:S01]  /*25d0*/  IMAD.U32 R11, RZ, RZ, UR45 ;  /* 0x0000002dff0b7e24 */ /* 0x000fe2000f8e00ff */
[----:B------:R-:W-:Y:S01]  /*25e0*/  STL.64 [R1+0x130], R34 ;  /* 0x0001302201007387 */ /* 0x000fe20000100a00 */
[----:B------:R-:W-:Y:S02]  /*25f0*/  VIADD R198, R18, -UR4 ;  /* 0x8000000412c67c36 */ /* 0x000fe40008000000 */
[----:B------:R-:W-:Y:S01]  /*2600*/  IMAD.X R9, RZ, RZ, R17, P0 ;  /* 0x000000ffff097224 */ /* 0x000fe200000e0611 */
[----:B------:R-:W2:Y:S01]  /*2610*/  LDC R15, c[0x0][0xad4] ;  /* 0x0002b500ff0f7b82 */ /* 0x000ea20000000800 */
[----:B------:R-:W-:Y:S04]  /*2620*/  STL.64 [R1+0x120], R204 ;  /* 0x000120cc01007387 */ /* 0x000fe80000100a00 */
[----:B------:R3:W-:Y:S03]  /*2630*/  STL.64 [R1+0x128], R8 ;  /* 0x0001280801007387 */ /* 0x0007e60000100a00 */
[----:B------:R-:W4:Y:S01]  /*2640*/  LDC.64 R4, c[0x0][0xad8] ;  /* 0x0002b600ff047b82 */ /* 0x000f220000000a00 */
[----:B------:R0:W-:Y:S04]  /*2650*/  STL.U8 [R1+0x138], RZ ;  /* 0x000138ff01007387 */ /* 0x0001e80000100000 */
[----:B------:R0:W-:Y:S03]  /*2660*/  STL [R198+0x8], R11 ;  /* 0x0000080bc6007387 */ /* 0x0001e60000100800 */
[----:B------:R-:W5:Y:S01]  /*2670*/  LDC.64 R2, c[0x0][0xae0] ;  /* 0x0002b800ff027b82 */ /* 0x000f620000000a00 */
[----:B0-----:R0:W-:Y:S04]  /*2680*/  STL [R198+0x4], R13 ;  /* 0x0000040dc6007387 */ /* 0x0011e80000100800 */
[----:B------:R0:W-:Y:S01]  /*2690*/  STL [R198+0x14], RZ ;  /* 0x000014ffc6007387 */ /* 0x0001e20000100800 */
[----:B-1----:R-:W-:-:S02]  /*26a0*/  VIADD R206, R20, 0xffffff80 ;  /* 0xffffff8014ce7836 */ /* 0x002fc40000000000 */
[----:B------:R-:W1:Y:S01]  /*26b0*/  LDC.64 R6, c[0x0][0x448] ;  /* 0x00011200ff067b82 */ /* 0x000e620000000a00 */
[----:B--2---:R0:W-:Y:S04]  /*26c0*/  STL [R198+0xc], R15 ;  /* 0x00000c0fc6007387 */ /* 0x0041e80000100800 */
[----:B------:R0:W-:Y:S03]  /*26d0*/  STL [R198], R206 ;  /* 0x000000cec6007387 */ /* 0x0001e60000100800 */
[----:B------:R-:W2:Y:S01]  /*26e0*/  LDC R237, c[0x0][0x450] ;  /* 0x00011400ffed7b82 */ /* 0x000ea20000000800 */
[----:B----4-:R0:W-:Y:S04]  /*26f0*/  STL [R198+0x10], R4 ;  /* 0x00001004c6007387 */ /* 0x0101e80000100800 */
[----:B------:R0:W-:Y:S04]  /*2700*/  STL [R198+0x18], R5 ;  /* 0x00001805c6007387 */ /* 0x0001e80000100800 */
[----:B-----5:R0:W-:Y:S04]  /*2710*/  STL [R198+0x1c], R2 ;  /* 0x00001c02c6007387 */ /* 0x0201e80000100800 */
[----:B------:R0:W-:Y:S04]  /*2720*/  STL [R198+0x20], R3 ;  /* 0x00002003c6007387 */ /* 0x0001e80000100800 */
[----:B-1----:R0:W-:Y:S04]  /*2730*/  STL [R198+0x24], R6 ;  /* 0x00002406c6007387 */ /* 0x0021e80000100800 */
[----:B------:R0:W-:Y:S04]  /*2740*/  STL [R198+0x28], R7 ;  /* 0x00002807c6007387 */ /* 0x0001e80000100800 */
[----:B--2---:R0:W-:Y:S04]  /*2750*/  STL [R198+0x2c], R237 ;  /* 0x00002cedc6007387 */ /* 0x0041e80000100800 */
[----:B---3--:R-:W2:Y:S01]  /*2760*/  LDL R9, [R1+0x21c] ;  /* 0x00021c0001097983 */ /* 0x008ea20000100800 */
[----:B------:R-:W-:Y:S03]  /*2770*/  BSSY B0, `(.L_x_2019) ;  /* 0x0000008000007945 */ /* 0x000fe60003800000 */
[----:B------:R0:W-:Y:S01]  /*2780*/  STL.U8 [R1+0x16c], RZ ;  /* 0x00016cff01007387 */ /* 0x0001e20000100000 */
[----:B--2---:R-:W-:-:S04]  /*2790*/  LEA.HI R0, R9, R9, RZ, 0x1 ;  /* 0x0000000909007211 */ /* 0x004fc800078f08ff */
[----:B------:R-:W-:-:S05]  /*27a0*/  LOP3.LUT R0, R0, 0xfffffffe, RZ, 0xc0, !PT ;  /* 0xfffffffe00007812 */ /* 0x000fca00078ec0ff */
[----:B------:R-:W-:-:S05]  /*27b0*/  IMAD.IADD R0, R9, 0x1, -R0 ;  /* 0x0000000109007824 */ /* 0x000fca00078e0a00 */
[----:B------:R-:W-:-:S04]  /*27c0*/  SHF.L.U32 R0, R0, 0x1f, RZ ;  /* 0x0000001f00007819 */ /* 0x000fc800000006ff */
[----:B------:R-:W1:Y:S02]  /*27d0*/  SYNCS.PHASECHK.TRANS64.TRYWAIT P0, [UR44+0x32400], R0 ;  /* 0x03240000ff0075a7 */ /* 0x000e64000800016c */
[----:B01----:R-:W-:Y:S05]  /*27e0*/  @!P0 BRA `(.L_x_2020) ;  /* 0x0000024400a08947 */ /* 0x003fea0003800000 */
.L_x_2247:
[----:B------:R-:W-:Y:S05]  /*27f0*/  BSYNC B0 ;  /* 0x0000000000007941 */ /* 0x000fea0003800000 */
.L_x_2019:
[----:B------:R-:W2:Y:S04]  /*2800*/  LDL R36, [R1+0x1c] ;  /* 0x00001c0001247983 */ /* 0x000ea80000100800 */
[----:B------:R1:W5:Y:S01]  /*2810*/  LDL.64 R12, [R1+0x210] ;  /* 0x00021000010c7983 */ /* 0x0003620000100a00 */
[----:B------:R-:W-:Y:S01]  /*2820*/  IMAD.MOV.U32 R10, RZ, RZ, R19 ;  /* 0x000000ffff0a7224 */ /* 0x000fe200078e0013 */
[C---:B------:R-:W-:Y:S01]  /*2830*/  IADD3 R20, P0, R16.reuse, 0x16c, RZ ;  /* 0x0000016c10147810 */ /* 0x040fe20007f1e0ff */
[----:B------:R-:W-:Y:S01]  /*2840*/  IMAD.MOV.U32 R11, RZ, RZ, R40 ;  /* 0x000000ffff0b7224 */ /* 0x000fe200078e0028 */
[C---:B0-----:R-:W-:Y:S01]  /*2850*/  IADD3 R0, P2, R16.reuse, 0x420, RZ ;  /* 0x0000042010007810 */ /* 0x041fe20007f5e0ff */
[----:B------:R-:W-:Y:S01]  /*2860*/  IMAD.MOV.U32 R8, RZ, RZ, R214 ;  /* 0x000000ffff087224 */ /* 0x000fe200078e00d6 */
[----:B------:R-:W-:Y:S01]  /*2870*/  IADD3 R14, P1, R16, 0x128, RZ ;  /* 0x00000128100e7810 */ /* 0x000fe20007f3e0ff */
[----:B------:R-:W-:-:S02]  /*2880*/  IMAD.MOV.U32 R9, RZ, RZ, R213 ;  /* 0x000000ffff097224 */ /* 0x000fc400078e00d5 */
[--C-:B------:R-:W-:Y:S02]  /*2890*/  IMAD.X R21, RZ, RZ, R17.reuse, P0 ;  /* 0x000000ffff157224 */ /* 0x100fe400000e0611 */
[--C-:B------:R-:W-:Y:S01]  /*28a0*/  IMAD.X R15, RZ, RZ, R17.reuse, P2 ;  /* 0x000000ffff0f7224 */ /* 0x100fe200010e0611 */
[----:B------:R0:W-:Y:S01]  /*28b0*/  STL.128 [R1+0x170], R8 ;  /* 0x0001700801007387 */ /* 0x0001e20000100c00 */
[----:B------:R-:W-:Y:S02]  /*28c0*/  IMAD.X R19, RZ, RZ, R17, P1 ;  /* 0x000000ffff137224 */ /* 0x000fe400008e0611 */
[----:B------:R-:W-:Y:S02]  /*28d0*/  IMAD.U32 R220, RZ, RZ, UR36 ;  /* 0x00000024ffdc7e24 */ /* 0x000fe4000f8e00ff */
[----:B------:R-:W-:Y:S01]  /*28e0*/  IMAD.U32 R221, RZ, RZ, UR37 ;  /* 0x00000025ffdd7e24 */ /* 0x000fe2000f8e00ff */
[----:B------:R-:W-:Y:S05]  /*28f0*/  WARPSYNC.ALL ;  /* 0x0000000000007948 */ /* 0x000fea0003800000 */
[----:B------:R-:W-:Y:S01]  /*2900*/  IMAD.MOV.U32 R222, RZ, RZ, R224 ;  /* 0x000000ffffde7224 */ /* 0x000fe200078e00e0 */
[----:B------:R-:W-:Y:S01]  /*2910*/  BSSY B0, `(.L_x_2021) ;  /* 0x000002c000007945 */ /* 0x000fe20003800000 */
[----:B------:R-:W-:-:S02]  /*2920*/  IMAD.MOV.U32 R34, RZ, RZ, R14 ;  /* 0x000000ffff227224 */ /* 0x000fc400078e000e */
[----:B------:R-:W-:Y:S01]  /*2930*/  IMAD.MOV.U32 R35, RZ, RZ, R19 ;  /* 0x000000ffff237224 */ /* 0x000fe200078e0013 */
[----:B------:R-:W-:Y:S01]  /*2940*/  STL.128 [R1+0x1a0], R220 ;  /* 0x0001a0dc01007387 */ /* 0x000fe20000100c00 */
[----:B0-----:R-:W-:Y:S02]  /*2950*/  IMAD.MOV.U32 R8, RZ, RZ, R26 ;  /* 0x000000ffff087224 */ /* 0x001fe400078e001a */
[----:B------:R-:W-:Y:S02]  /*2960*/  IMAD.MOV.U32 R9, RZ, RZ, R33 ;  /* 0x000000ffff097224 */ /* 0x000fe400078e0021 */
[----:B------:R-:W-:Y:S02]  /*2970*/  IMAD.MOV.U32 R10, RZ, RZ, R27 ;  /* 0x000000ffff0a7224 */ /* 0x000fe400078e001b */
[----:B------:R-:W-:Y:S02]  /*2980*/  IMAD.MOV.U32 R11, RZ, RZ, R44 ;  /* 0x000000ffff0b7224 */ /* 0x000fe400078e002c */
[----:B------:R-:W-:-:S03]  /*2990*/  IMAD.MOV.U32 R33, RZ, RZ, R45 ;  /* 0x000000ffff217224 */ /* 0x000fc600078e002d */
[----:B------:R0:W-:Y:S04]  /*29a0*/  STL.128 [R1+0x190], R8 ;  /* 0x0001900801007387 */ /* 0x0001e80000100c00 */
[----:B------:R-:W-:Y:S01]  /*29b0*/  STL.128 [R1+0x1e0], R32 ;  /* 0x0001e02001007387 */ /* 0x000fe20000100c00 */
[----:B0-----:R-:W-:Y:S02]  /*29c0*/  IMAD.MOV.U32 R8, RZ, RZ, R43 ;  /* 0x000000ffff087224 */ /* 0x001fe400078e002b */
[----:B------:R-:W-:Y:S02]  /*29d0*/  IMAD.MOV.U32 R9, RZ, RZ, R48 ;  /* 0x000000ffff097224 */ /* 0x000fe400078e0030 */
[----:B------:R-:W-:Y:S02]  /*29e0*/  IMAD.MOV.U32 R10, RZ, RZ, R25 ;  /* 0x000000ffff0a7224 */ /* 0x000fe400078e0019 */
[----:B------:R-:W-:-:S05]  /*29f0*/  IMAD.MOV.U32 R11, RZ, RZ, R42 ;  /* 0x000000ffff0b7224 */ /* 0x000fca00078e002a */
[----:B------:R0:W-:Y:S02]  /*2a00*/  STL.128 [R1+0x1b0], R8 ;  /* 0x0001b00801007387 */ /* 0x0001e40000100c00 */
[----:B0-----:R-:W-:Y:S02]  /*2a10*/  IMAD.MOV.U32 R8, RZ, RZ, R29 ;  /* 0x000000ffff087224 */ /* 0x001fe400078e001d */
[----:B------:R-:W-:Y:S02]  /*2a20*/  IMAD.MOV.U32 R9, RZ, RZ, R46 ;  /* 0x000000ffff097224 */ /* 0x000fe400078e002e */
[----:B------:R-:W-:Y:S02]  /*2a30*/  IMAD.MOV.U32 R10, RZ, RZ, R30 ;  /* 0x000000ffff0a7224 */ /* 0x000fe400078e001e */
[----:B------:R-:W-:-:S05]  /*2a40*/  IMAD.MOV.U32 R11, RZ, RZ, R31 ;  /* 0x000000ffff0b7224 */ /* 0x000fca00078e001f */
[----:B------:R0:W-:Y:S02]  /*2a50*/  STL.128 [R1+0x1c0], R8 ;  /* 0x0001c00801007387 */ /* 0x0001e40000100c00 */
[----:B0-----:R-:W-:Y:S01]  /*2a60*/  IMAD.MOV.U32 R10, RZ, RZ, R20 ;  /* 0x000000ffff0a7224 */ /* 0x001fe200078e0014 */
[----:B------:R1:W-:Y:S01]  /*2a70*/  BAR.SYNC.DEFER_BLOCKING R209, 0x100 ;  /* 0x000400d10000751d */ /* 0x0003e20000010000 */
[----:B------:R-:W-:Y:S01]  /*2a80*/  IMAD.MOV.U32 R11, RZ, RZ, R21 ;  /* 0x000000ffff0b7224 */ /* 0x000fe200078e0015 */
[----:B------:R-:W-:Y:S01]  /*2a90*/  IADD3 R20, P0, R16, 0x138, RZ ;  /* 0x0000013810147810 */ /* 0x000fe20007f1e0ff */
[----:B------:R-:W-:Y:S02]  /*2aa0*/  IMAD.MOV.U32 R8, RZ, RZ, R0 ;  /* 0x000000ffff087224 */ /* 0x000fe400078e0000 */
[----:B------:R-:W-:Y:S02]  /*2ab0*/  IMAD.MOV.U32 R9, RZ, RZ, R15 ;  /* 0x000000ffff097224 */ /* 0x000fe400078e000f */
[----:B------:R-:W-:-:S03]  /*2ac0*/  IMAD.X R21, RZ, RZ, R17, P0 ;  /* 0x000000ffff157224 */ /* 0x000fc600000e0611 */
        /* <DEDUP_REMOVED lines=11> */
[----:B------:R1:W-:Y:S01]  /*2b80*/  STL.128 [R1+0x200], R8 ;  /* 0x0002000801007387 */ /* 0x0003e20000100c00 */
[----:B--2---:R-:W-:-:S04]  /*2b90*/  LOP3.LUT R0, R36, 0x1, RZ, 0xfc, !PT ;  /* 0x0000000124007812 */ /* 0x004fc800078efcff */
[----:B------:R-:W-:-:S13]  /*2ba0*/  ISETP.NE.AND P1, PT, R0, 0x3, PT ;  /* 0x000000030000780c */ /* 0x000fda0003f25270 */
[----:B-1----:R-:W-:Y:S05]  /*2bb0*/  @!P1 BRA `(.L_x_2022) ;  /* 0x0000000000049947 */ /* 0x002fea0003800000 */
[----:B------:R-:W-:Y:S01]  /*2bc0*/  BPT.TRAP 0x1 ;  /* 0x000000040000795c */ /* 0x000fe20000300000 */
.L_x_2022:
[----:B------:R-:W-:Y:S05]  /*2bd0*/  BSYNC B0 ;  /* 0x0000000000007941 */ /* 0x000fea0003800000 */
.L_x_2021:
[----:B------:R-:W2:Y:S01]  /*2be0*/  LDL.64 R8, [R1+0x8] ;  /* 0x0000080001087983 */ /* 0x000ea20000100a00 */
[----:B-----5:R-:W-:Y:S01]  /*2bf0*/  SHF.L.U32 R13, R13, 0x1f, RZ ;  /* 0x0000001f0d0d7819 */ /* 0x020fe200000006ff */
[----:B------:R-:W-:Y:S01]  /*2c00*/  BSSY B0, `(.L_x_2023) ;  /* 0x0000006000007945 */ /* 0x000fe20003800000 */
[----:B--2---:R-:W-:-:S05]  /*2c10*/  MOV R9, R8 ;  /* 0x0000000800097202 */ /* 0x004fca0000000f00 */
[----:B------:R-:W-:-:S04]  /*2c20*/  IMAD R12, R12, 0x8, R9 ;  /* 0x000000080c0c7824 */ /* 0x000fc800078e0209 */
[----:B------:R0:W1:Y:S01]  /*2c30*/  SYNCS.PHASECHK.TRANS64.TRYWAIT P0, [R12+URZ], R13 ;  /* 0x0000000d0c0075a7 */ /* 0x000062000800017f */
[----:B------:R-:W-:Y:S05]  /*2c40*/  @!P1 BRA `(.L_x_2024) ;  /* 0x0000000000049947 */ /* 0x000fea0003800000 */
[----:B------:R-:W-:Y:S01]  /*2c50*/  BPT.TRAP 0x1 ;  /* 0x000000040000795c */ /* 0x000fe20000300000 */
.L_x_2024:
[----:B------:R-:W-:Y:S05]  /*2c60*/  BSYNC B0 ;  /* 0x0000000000007941 */ /* 0x000fea0003800000 */
.L_x_2023:
[----:B------:R-:W-:Y:S04]  /*2c70*/  BSSY B0, `(.L_x_2025) ;  /* 0x0000004000007945 */ /* 0x000fe80003800000 */
[----:B-1----:R-:W-:Y:S05]  /*2c80*/  @P0 BRA `(.L_x_2026) ;  /* 0x0000000000080947 */ /* 0x002fea0003800000 */
[----:B------:R-:W1:Y:S02]  /*2c90*/  SYNCS.PHASECHK.TRANS64.TRYWAIT P0, [R12+URZ], R13 ;  /* 0x0000000d0c0075a7 */ /* 0x000e64000800017f */
[----:B-1----:R-:W-:Y:S05]  /*2ca0*/  @!P0 BRA `(.L_x_2027) ;  /* 0x0000024000888947 */ /* 0x002fea0003800000 */
.L_x_2026:
[----:B------:R-:W-:Y:S05]  /*2cb0*/  BSYNC B0 ;  /* 0x0000000000007941 */ /* 0x000fea0003800000 */
.L_x_2025:
[----:B01----:R-:W2:Y:S04]  /*2cc0*/  LDL R13, [R1+0x210] ;  /* 0x00021000010d7983 */ /* 0x003ea80000100800 */
[----:B------:R-:W2:Y:S01]  /*2cd0*/  LDL.64 R8, [R1+0xa0] ;  /* 0x0000a00001087983 */ /* 0x000ea20000100a00 */
[----:B------:R-:W-:Y:S05]  /*2ce0*/  WARPSYNC.ALL ;  /* 0x0000000000007948 */ /* 0x000fea0003800000 */
[----:B------:R-:W3:Y:S04]  /*2cf0*/  LDL.64 R24, [R1+0x98] ;  /* 0x0000980001187983 */ /* 0x000ee80000100a00 */
[----:B------:R-:W4:Y:S04]  /*2d00*/  LDL.64 R10, [R1+0x98] ;  /* 0x00009800010a7983 */ /* 0x000f280000100a00 */
[----:B------:R-:W5:Y:S01]  /*2d10*/  LDL.64 R14, [R1+0x98] ;  /* 0x00009800010e7983 */ /* 0x000f620000100a00 */
[----:B--2---:R-:W-:-:S03]  /*2d20*/  IMAD R8, R13, 0x300, R8 ;  /* 0x000003000d087824 */ /* 0x004fc600078e0208 */
[----:B------:R-:W2:Y:S01]  /*2d30*/  LDL.64 R20, [R1+0x98] ;  /* 0x0000980001147983 */ /* 0x000ea20000100a00 */
[----:B------:R-:W-:Y:S02]  /*2d40*/  R2UR UR7, R9 ;  /* 0x00000000090772ca */ /* 0x000fe400000e0000 */
[C---:B------:R-:W-:Y:S01]  /*2d50*/  R2UR UR6, R8.reuse ;  /* 0x00000000080672ca */ /* 0x040fe200000e0000 */
[----:B------:R-:W2:Y:S01]  /*2d60*/  LDL R19, [R1+0x21c] ;  /* 0x00021c0001137983 */ /* 0x000ea20000100800 */
[----:B------:R-:W-:Y:S01]  /*2d70*/  VIADD R12, R8, 0x2 ;  /* 0x00000002080c7836 */ /* 0x000fe20000000000 */
[----:B------:R-:W-:Y:S01]  /*2d80*/  BSSY B0, `(.L_x_2028) ;  /* 0x000002e000007945 */ /* 0x000fe20003800000 */
[----:B------:R-:W-:Y:S01]  /*2d90*/  IMAD.MOV.U32 R13, RZ, RZ, R9 ;  /* 0x000000ffff0d7224 */ /* 0x000fe200078e0009 */
[----:B------:R0:W-:Y:S01]  /*2da0*/  STL [R1+0x80], RZ ;  /* 0x000080ff01007387 */ /* 0x0001e20000100800 */
[----:B---3--:R-:W-:Y:S02]  /*2db0*/  R2UR UR4, R24 ;  /* 0x00000000180472ca */ /* 0x008fe400000e0000 */
[----:B------:R-:W-:-:S02]  /*2dc0*/  R2UR UR5, R25 ;  /* 0x00000000190572ca */ /* 0x000fc400000e0000 */
[----:B------:R-:W-:Y:S01]  /*2dd0*/  WARPGROUP.ARRIVE ;  /* 0x00000000000079c5 */ /* 0x000fe20000000000 */
[----:B----4-:R-:W-:Y:S02]  /*2de0*/  VIADD R10, R10, 0x2 ;  /* 0x000000020a0a7836 */ /* 0x010fe40000000000 */
[----:B-----5:R-:W-:Y:S02]  /*2df0*/  VIADD R14, R14, 0x4 ;  /* 0x000000040e0e7836 */ /* 0x020fe40000000000 */
[----:B--2---:R-:W-:-:S06]  /*2e00*/  VIADD R20, R20, 0x6 ;  /* 0x0000000614147836 */ /* 0x004fcc0000000000 */
[----:B------:R-:W-:Y:S01]  /*2e10*/  HGMMA.64x96x16.F32 R24, gdesc[UR4], RZ, !UPT, gsb0 ;  /* 0x01600000041879f0 */ /* 0x000fe2000c0008ff */
[----:B------:R-:W-:Y:S02]  /*2e20*/  R2UR UR6, R12 ;  /* 0x000000000c0672ca */ /* 0x000fe400000e0000 */
[----:B------:R-:W-:Y:S02]  /*2e30*/  R2UR UR7, R13 ;  /* 0x000000000d0772ca */ /* 0x000fe400000e0000 */
[----:B------:R-:W-:Y:S01]  /*2e40*/  R2UR UR4, R10 ;  /* 0x000000000a0472ca */ /* 0x000fe200000e0000 */
[C---:B------:R-:W-:Y:S01]  /*2e50*/  VIADD R10, R8.reuse, 0x4 ;  /* 0x00000004080a7836 */ /* 0x040fe20000000000 */
[----:B------:R-:W-:Y:S01]  /*2e60*/  R2UR UR5, R11 ;  /* 0x000000000b0572ca */ /* 0x000fe200000e0000 */
[----:B------:R-:W-:Y:S01]  /*2e70*/  IMAD.MOV.U32 R11, RZ, RZ, R9 ;  /* 0x000000ffff0b7224 */ /* 0x000fe200078e0009 */
[----:B------:R-:W-:Y:S01]  /*2e80*/  LEA.HI R0, R19, R19, RZ, 0x1 ;  /* 0x0000001313007211 */ /* 0x000fe200078f08ff */
[----:B------:R-:W-:Y:S01]  /*2e90*/  VIADD R8, R8, 0x6 ;  /* 0x0000000608087836 */ /* 0x000fe20000000000 */
[----:B------:R-:W-:-:S02]  /*2ea0*/  WARPGROUP.DEPBAR.LE gsb0, 0x0 ;  /* 0x00008000000079c5 */ /* 0x000fc40000010000 */
[----:B------:R-:W-:-:S07]  /*2eb0*/  WARPGROUP.ARRIVE ;  /* 0x00000000000079c5 */ /* 0x000fce0000000000 */
        /* <DEDUP_REMOVED lines=8> */
[----:B------:R-:W-:Y:S02]  /*2f40*/  R2UR UR6, R8 ;  /* 0x00000000080672ca */ /* 0x000fe400000e0000 */
[----:B------:R-:W-:Y:S02]  /*2f50*/  R2UR UR7, R9 ;  /* 0x00000000090772ca */ /* 0x000fe400000e0000 */
[----:B------:R-:W-:Y:S02]  /*2f60*/  R2UR UR4, R20 ;  /* 0x00000000140472ca */ /* 0x000fe400000e0000 */
[----:B------:R-:W-:Y:S02]  /*2f70*/  R2UR UR5, R21 ;  /* 0x00000000150572ca */ /* 0x000fe400000e0000 */
[----:B------:R-:W-:Y:S01]  /*2f80*/  LOP3.LUT R8, R0, 0xfffffffe, RZ, 0xc0, !PT ;  /* 0xfffffffe00087812 */ /* 0x000fe200078ec0ff */
[----:B------:R-:W-:-:S04]  /*2f90*/  IMAD.MOV.U32 R0, RZ, RZ, 0x1 ;  /* 0x00000001ff007424 */ /* 0x000fc800078e00ff */
[----:B------:R-:W-:Y:S01]  /*2fa0*/  IMAD.IADD R8, R19, 0x1, -R8 ;  /* 0x0000000113087824 */ /* 0x000fe200078e0a08 */
[----:B------:R0:W-:Y:S04]  /*2fb0*/  STL [R1+0x80], R0 ;  /* 0x0000800001007387 */ /* 0x0001e80000100800 */
[----:B------:R-:W-:Y:S01]  /*2fc0*/  SHF.L.U32 R8, R8, 0x1f, RZ ;  /* 0x0000001f08087819 */ /* 0x000fe200000006ff */
[----:B------:R0:W-:Y:S04]  /*2fd0*/  STL [R1+0x80], R0 ;  /* 0x0000800001007387 */ /* 0x0001e80000100800 */
[----:B------:R0:W-:Y:S04]  /*2fe0*/  STL [R1+0x80], R0 ;  /* 0x0000800001007387 */ /* 0x0001e80000100800 */
[----:B------:R0:W-:Y:S01]  /*2ff0*/  STL [R1+0x80], R0 ;  /* 0x0000800001007387 */ /* 0x0001e20000100800 */
[----:B------:R-:W-:-:S02]  /*3000*/  WARPGROUP.DEPBAR.LE gsb0, 0x0 ;  /* 0x00008000000079c5 */ /* 0x000fc40000010000 */
[----:B------:R-:W-:-:S06]  /*3010*/  WARPGROUP.ARRIVE ;  /* 0x00000000000079c5 */ /* 0x000fcc0000000000 */
[----:B------:R-:W-:Y:S03]  /*3020*/  HGMMA.64x96x16.F32 R24, gdesc[UR4], R24, gsb0 ;  /* 0x01600000041879f0 */ /* 0x000fe60008000818 */
[----:B------:R-:W-:Y:S02]  /*3030*/  WARPGROUP.DEPBAR.LE gsb0, 0x0 ;  /* 0x00008000000079c5 */ /* 0x000fe40000010000 */
[----:B------:R-:W1:Y:S02]  /*3040*/  SYNCS.PHASECHK.TRANS64.TRYWAIT P0, [UR44+0x32410], R8 ;  /* 0x03241008ff0075a7 */ /* 0x000e64000800016c */
[----:B01----:R-:W-:Y:S05]  /*3050*/  @!P0 BRA `(.L_x_2029) ;  /* 0x0000023c00b08947 */ /* 0x003fea0003800000 */
.L_x_2248:
[----:B------:R-:W-:Y:S05]  /*3060*/  BSYNC B0 ;  /* 0x0000000000007941 */ /* 0x000fea0003800000 */
.L_x_2028:
[----:B------:R-:W2:Y:S04]  /*3070*/  LDL R10, [R1+0x54] ;  /* 0x00005400010a7983 */ /* 0x000ea80000100800 */
[----:B0-----:R0:W5:Y:S01]  /*3080*/  LDL.64 R8, [R1+0x210] ;  /* 0x0002100001087983 */ /* 0x0011620000100a00 */
[----:B------:R-:W-:Y:S01]  /*3090*/  BSSY B0, `(.L_x_2030) ;  /* 0x0000005000007945 */ /* 0x000fe20003800000 */
[----:B--2---:R-:W-:-:S04]  /*30a0*/  LOP3.LUT R10, R10, 0x1, RZ, 0xfc, !PT ;  /* 0x000000010a0a7812 */ /* 0x004fc800078efcff */
[----:B------:R-:W-:-:S13]  /*30b0*/  ISETP.NE.AND P1, PT, R10, 0x3, PT ;  /* 0x000000030a00780c */ /* 0x000fda0003f25270 */
[----:B0-----:R-:W-:Y:S05]  /*30c0*/  @!P1 BRA `(.L_x_2031) ;  /* 0x0000000000049947 */ /* 0x001fea0003800000 */
[----:B------:R-:W-:Y:S01]  /*30d0*/  BPT.TRAP 0x1 ;  /* 0x000000040000795c */ /* 0x000fe20000300000 */
.L_x_2031:
[----:B------:R-:W-:Y:S05]  /*30e0*/  BSYNC B0 ;  /* 0x0000000000007941 */ /* 0x000fea0003800000 */
.L_x_2030:
        /* <DEDUP_REMOVED lines=8> */
.L_x_2033:
[----:B------:R-:W-:Y:S05]  /*3170*/  BSYNC B0 ;  /* 0x0000000000007941 */ /* 0x000fea0003800000 */
.L_x_2032:
[----:B------:R-:W-:Y:S04]  /*3180*/  BSSY B0, `(.L_x_2034) ;  /* 0x0000004000007945 */ /* 0x000fe80003800000 */
[----:B-1----:R-:W-:Y:S05]  /*3190*/  @P0 BRA `(.L_x_2035) ;  /* 0x0000000000080947 */ /* 0x002fea0003800000 */
[----:B------:R-:W1:Y:S02]  /*31a0*/  SYNCS.PHASECHK.TRANS64.TRYWAIT P0, [R8+URZ], R9 ;  /* 0x00000009080075a7 */ /* 0x000e64000800017f */
[----:B-1----:R-:W-:Y:S05]  /*31b0*/  @!P0 BRA `(.L_x_2036) ;  /* 0x0000023c00708947 */ /* 0x002fea0003800000 */
.L_x_2035:
[----:B------:R-:W-:Y:S05]  /*31c0*/  BSYNC B0 ;  /* 0x0000000000007941 */ /* 0x000fea0003800000 */
.L_x_2034:
[----:B------:R-:W2:Y:S04]  /*31d0*/  LDL R13, [R1+0x210] ;  /* 0x00021000010d7983 */ /* 0x000ea80000100800 */
[----:B01----:R-:W2:Y:S04]  /*31e0*/  LDL.64 R8, [R1+0x118] ;  /* 0x0001180001087983 */ /* 0x003ea80000100a00 */
[----:B------:R-:W3:Y:S04]  /*31f0*/  LDL R12, [R1+0x90] ;  /* 0x00009000010c7983 */ /* 0x000ee80000100800 */
[----:B------:R-:W4:Y:S04]  /*3200*/  LDL.64 R10, [R1+0x110] ;  /* 0x00011000010a7983 */ /* 0x000f280000100a00 */
[----:B------:R-:W5:Y:S04]  /*3210*/  LDL.64 R14, [R1+0x110] ;  /* 0x00011000010e7983 */ /* 0x000f680000100a00 */
[----:B------:R-:W5:Y:S04]  /*3220*/  LDL.64 R20, [R1+0x110] ;  /* 0x0001100001147983 */ /* 0x000f680000100a00 */
[----:B------:R-:W5:Y:S01]  /*3230*/  LDL.64 R72, [R1+0x110] ;  /* 0x0001100001487983 */ /* 0x000f620000100a00 */
[----:B------:R-:W-:Y:S05]  /*3240*/  WARPSYNC.ALL ;  /* 0x0000000000007948 */ /* 0x000fea0003800000 */
[----:B------:R-:W-:Y:S01]  /*3250*/  WARPGROUP.ARRIVE ;  /* 0x00000000000079c5 */ /* 0x000fe20000000000 */
[----:B--2---:R-:W-:Y:S01]  /*3260*/  IMAD R8, R13, 0xc00, R8 ;  /* 0x00000c000d087824 */ /* 0x004fe200078e0208 */
[----:B------:R-:W-:-:S02]  /*3270*/  R2UR UR7, R9 ;  /* 0x00000000090772ca */ /* 0x000fc400000e0000 */
[----:B---3--:R-:W-:Y:S02]  /*3280*/  ISETP.NE.U32.AND P0, PT, R12, RZ, PT ;  /* 0x000000ff0c00720c */ /* 0x008fe40003f05070 */
[----:B------:R-:W-:Y:S01]  /*3290*/  R2UR UR6, R8 ;  /* 0x00000000080672ca */ /* 0x000fe200000e0000 */
[----:B------:R-:W2:Y:S01]  /*32a0*/  LDL.64 R12, [R1+0x110] ;  /* 0x00011000010c7983 */ /* 0x000ea20000100a00 */
[----:B----4-:R-:W-:Y:S02]  /*32b0*/  R2UR UR4, R10 ;  /* 0x000000000a0472ca */ /* 0x010fe400000e0000 */
[----:B------:R-:W-:-:S07]  /*32c0*/  R2UR UR5, R11 ;  /* 0x000000000b0572ca */ /* 0x000fce00000e0000 */
[----:B------:R-:W-:-:S06]  /*32d0*/  VOTEU.ANY UP0, P0 ;  /* 0x00000000003f7886 */ /* 0x000fcc0000000100 */
[----:B------:R-:W-:Y:S01]  /*32e0*/  HGMMA.64x96x16.F32 R24, gdesc[UR4], R24, UP0, gsb0 ;  /* 0x01600000041879f0 */ /* 0x000fe2000b800818 */
[----:B-----5:R-:W-:Y:S02]  /*32f0*/  VIADD R14, R14, 0x2 ;  /* 0x000000020e0e7836 */ /* 0x020fe40000000000 */
[----:B------:R-:W-:Y:S02]  /*3300*/  VIADD R10, R8, 0x2 ;  /* 0x00000002080a7836 */ /* 0x000fe40000000000 */
[----:B------:R-:W-:Y:S01]  /*3310*/  IMAD.MOV.U32 R11, RZ, RZ, R9 ;  /* 0x000000ffff0b7224 */ /* 0x000fe200078e0009 */
[----:B------:R-:W-:Y:S02]  /*3320*/  R2UR UR4, R14 ;  /* 0x000000000e0472ca */ /* 0x000fe400000e0000 */
[----:B------:R-:W-:Y:S02]  /*3330*/  R2UR UR6, R10 ;  /* 0x000000000a0672ca */ /* 0x000fe400000e0000 */
[----:B------:R-:W-:-:S02]  /*3340*/  R2UR UR7, R11 ;  /* 0x000000000b0772ca */ /* 0x000fc400000e0000 */
[----:B------:R-:W-:Y:S02]  /*3350*/  R2UR UR5, R15 ;  /* 0x000000000f0572ca */ /* 0x000fe400000e0000 */
[----:B------:R-:W3:Y:S01]  /*3360*/  LDL.64 R14, [R1+0x110] ;  /* 0x00011000010e7983 */ /* 0x000ee20000100a00 */
[----:B------:R-:W-:Y:S02]  /*3370*/  WARPGROUP.DEPBAR.LE gsb0, 0x0 ;  /* 0x00008000000079c5 */ /* 0x000fe40000010000 */
[----:B------:R-:W-:-:S08]  /*3380*/  WARPGROUP.ARRIVE ;  /* 0x00000000000079c5 */ /* 0x000fd00000000000 */
[----:B------:R-:W-:Y:S01]  /*3390*/  HGMMA.64x96x16.F32 R24, gdesc[UR4], R24, gsb0 ;  /* 0x01600000041879f0 */ /* 0x000fe20008000818 */
[----:B------:R-:W-:Y:S02]  /*33a0*/  VIADD R20, R20, 0x4 ;  /* 0x0000000414147836 */ /* 0x000fe40000000000 */
[----:B------:R-:W-:Y:S02]  /*33b0*/  VIADD R10, R8, 0x4 ;  /* 0x00000004080a7836 */ /* 0x000fe40000000000 */
[----:B------:R-:W-:Y:S01]  /*33c0*/  IMAD.MOV.U32 R11, RZ, RZ, R9 ;  /* 0x000000ffff0b7224 */ /* 0x000fe200078e0009 */
[----:B------:R-:W-:Y:S02]  /*33d0*/  R2UR UR4, R20 ;  /* 0x00000000140472ca */ /* 0x000fe400000e0000 */
[----:B------:R-:W-:Y:S02]  /*33e0*/  R2UR UR6, R10 ;  /* 0x000000000a0672ca */ /* 0x000fe400000e0000 */
[----:B------:R-:W-:-:S02]  /*33f0*/  R2UR UR7, R11 ;  /* 0x000000000b0772ca */ /* 0x000fc400000e0000 */
[----:B------:R-:W-:Y:S02]  /*3400*/  R2UR UR5, R21 ;  /* 0x00000000150572ca */ /* 0x000fe400000e0000 */
[----:B------:R-:W4:Y:S01]  /*3410*/  LDL.64 R20, [R1+0x110] ;  /* 0x0001100001147983 */ /* 0x000f220000100a00 */
        /* <DEDUP_REMOVED lines=10> */
[----:B------:R-:W5:Y:S01]  /*34c0*/  LDL.64 R72, [R1+0x110] ;  /* 0x0001100001487983 */ /* 0x000f620000100a00 */
[----:B------:R-:W-:Y:S02]  /*34d0*/  WARPGROUP.DEPBAR.LE gsb0, 0x0 ;  /* 0x00008000000079c5 */ /* 0x000fe40000010000 */
[----:B------:R-:W-:-:S08]  /*34e0*/  WARPGROUP.ARRIVE ;  /* 0x00000000000079c5 */ /* 0x000fd00000000000 */
[----:B------:R-:W-:Y:S01]  /*34f0*/  HGMMA.64x96x16.F32 R24, gdesc[UR4], R24, gsb0 ;  /* 0x01600000041879f0 */ /* 0x000fe20008000818 */
[----:B--2---:R-:W-:Y:S02]  /*3500*/  VIADD R12, R12, 0x400 ;  /* 0x000004000c0c7836 */ /* 0x004fe40000000000 */
[----:B------:R-:W-:Y:S02]  /*3510*/  VIADD R10, R8, 0x300 ;  /* 0x00000300080a7836 */ /* 0x000fe40000000000 */
[----:B------:R-:W-:Y:S01]  /*3520*/  IMAD.MOV.U32 R11, RZ, RZ, R9 ;  /* 0x000000ffff0b7224 */ /* 0x000fe200078e0009 */
[----:B------:R-:W-:Y:S02]  /*3530*/  R2UR UR4, R12 ;  /* 0x000000000c0472ca */ /* 0x000fe400000e0000 */
[----:B------:R-:W-:Y:S02]  /*3540*/  R2UR UR6, R10 ;  /* 0x000000000a0672ca */ /* 0x000fe400000e0000 */
[----:B------:R-:W-:-:S02]  /*3550*/  R2UR UR7, R11 ;  /* 0x000000000b0772ca */ /* 0x000fc400000e0000 */
[----:B------:R-:W-:Y:S02]  /*3560*/  R2UR UR5, R13 ;  /* 0x000000000d0572ca */ /* 0x000fe400000e0000 */
[----:B------:R-:W2:Y:S01]  /*3570*/  LDL.64 R12, [R1+0x110] ;  /* 0x00011000010c7983 */ /* 0x000ea20000100a00 */
[----:B------:R-:W-:Y:S02]  /*3580*/  WARPGROUP.DEPBAR.LE gsb0, 0x0 ;  /* 0x00008000000079c5 */ /* 0x000fe40000010000 */
[----:B------:R-:W-:-:S08]  /*3590*/  WARPGROUP.ARRIVE ;  /* 0x00000000000079c5 */ /* 0x000fd00000000000 */
[----:B------:R-:W-:Y:S01]  /*35a0*/  HGMMA.64x96x16.F32 R24, gdesc[UR4], R24, gsb0 ;  /* 0x01600000041879f0 */ /* 0x000fe20008000818 */
[----:B---3--:R-:W-:Y:S02]  /*35b0*/  VIADD R14, R14, 0x402 ;  /* 0x000004020e0e7836 */ /* 0x008fe40000000000 */
        /* <DEDUP_REMOVED lines=10> */
[----:B----4-:R-:W-:Y:S02]  /*3660*/  VIADD R20, R20, 0x404 ;  /* 0x0000040414147836 */ /* 0x010fe40000000000 */
        /* <DEDUP_REMOVED lines=10> */
[----:B-----5:R-:W-:Y:S02]  /*3710*/  VIADD R72, R72, 0x406 ;  /* 0x0000040648487836 */ /* 0x020fe40000000000 */
        /* <DEDUP_REMOVED lines=60> */
[----:B------:R-:W-:Y:S01]  /*3ae0*/  R2UR UR5, R13 ;  /* 0x000000000d0572ca */ /* 0x000fe200000e0000 */
[----:B------:R-:W0:Y:S01]  /*3af0*/  S2R R19, SR_TID.X ;  /* 0x0000000000137919 */ /* 0x000e220000002100 */
[----:B---3--:R-:W-:Y:S01]  /*3b00*/  VIADD R14, R14, 0xc02 ;  /* 0x00000c020e0e7836 */ /* 0x008fe20000000000 */
[----:B------:R-:W-:Y:S02]  /*3b10*/  WARPGROUP.DEPBAR.LE gsb0, 0x0 ;  /* 0x00008000000079c5 */ /* 0x000fe40000010000 */
[----:B------:R-:W-:-:S08]  /*3b20*/  WARPGROUP.ARRIVE ;  /* 0x00000000000079c5 */ /* 0x000fd00000000000 */
[----:B------:R-:W-:Y:S01]  /*3b30*/  HGMMA.64x96x16.F32 R24, gdesc[UR4], R24, gsb0 ;  /* 0x01600000041879f0 */ /* 0x000fe20008000818 */
[----:B0-----:R-:W-:-:S04]  /*3b40*/  LOP3.LUT R19, R19, 0x7f, RZ, 0xc0, !PT ;  /* 0x0000007f13137812 */ /* 0x001fc800078ec0ff */
[----:B------:R-:W-:Y:S01]  /*3b50*/  ISETP.NE.AND P0, PT, R19, RZ, PT ;  /* 0x000000ff1300720c */ /* 0x000fe20003f05270 */
[----:B------:R-:W-:Y:S02]  /*3b60*/  VIADD R10, R8, 0x902 ;  /* 0x00000902080a7836 */ /* 0x000fe40000000000 */
[----:B------:R-:W-:Y:S01]  /*3b70*/  IMAD.MOV.U32 R11, RZ, RZ, R9 ;  /* 0x000000ffff0b7224 */ /* 0x000fe200078e0009 */
[----:B------:R-:W-:-:S09]  /*3b80*/  R2UR UR4, R14 ;  /* 0x000000000e0472ca */ /* 0x000fd200000e0000 */
[----:B------:R-:W2:Y:S04]  /*3b90*/  @!P0 LDL.64 R74, [R1+0x30] ;  /* 0x00003000014a8983 */ /* 0x000ea80000100a00 */
[----:B------:R-:W3:Y:S01]  /*3ba0*/  @!P0 LDL R19, [R1+0x210] ;  /* 0x0002100001138983 */ /* 0x000ee20000100800 */
[----:B------:R-:W-:Y:S02]  /*3bb0*/  R2UR UR6, R10 ;  /* 0x000000000a0672ca */ /* 0x000fe400000e0000 */
[----:B------:R-:W-:Y:S02]  /*3bc0*/  R2UR UR7, R11 ;  /* 0x000000000b0772ca */ /* 0x000fe400000e0000 */
[----:B------:R-:W-:Y:S01]  /*3bd0*/  R2UR UR5, R15 ;  /* 0x000000000f0572ca */ /* 0x000fe200000e0000 */
[----:B------:R-:W-:-:S02]  /*3be0*/  WARPGROUP.DEPBAR.LE gsb0, 0x0 ;  /* 0x00008000000079c5 */ /* 0x000fc40000010000 */
[----:B------:R-:W-:-:S10]  /*3bf0*/  WARPGROUP.ARRIVE ;  /* 0x00000000000079c5 */ /* 0x000fd40000000000 */
[----:B------:R-:W-:Y:S01]  /*3c00*/  HGMMA.64x96x16.F32 R24, gdesc[UR4], R24, gsb0 ;  /* 0x01600000041879f0 */ /* 0x000fe20008000818 */
[----:B----4-:R-:W-:Y:S02]  /*3c10*/  VIADD R20, R20, 0xc04 ;  /* 0x00000c0414147836 */ /* 0x010fe40000000000 */
[----:B------:R-:W-:Y:S02]  /*3c20*/  VIADD R10, R8, 0x904 ;  /* 0x00000904080a7836 */ /* 0x000fe40000000000 */
[----:B------:R-:W-:Y:S01]  /*3c30*/  IMAD.MOV.U32 R11, RZ, RZ, R9 ;  /* 0x000000ffff0b7224 */ /* 0x000fe200078e0009 */
[----:B------:R-:W-:Y:S02]  /*3c40*/  R2UR UR4, R20 ;  /* 0x00000000140472ca */ /* 0x000fe400000e0000 */
[----:B------:R-:W-:Y:S02]  /*3c50*/  R2UR UR6, R10 ;  /* 0x000000000a0672ca */ /* 0x000fe400000e0000 */
[----:B------:R-:W-:-:S02]  /*3c60*/  R2UR UR7, R11 ;  /* 0x000000000b0772ca */ /* 0x000fc400000e0000 */
[----:B------:R-:W-:Y:S01]  /*3c70*/  R2UR UR5, R21 ;  /* 0x00000000150572ca */ /* 0x000fe200000e0000 */
[----:B------:R-:W-:Y:S01]  /*3c80*/  VIADD R8, R8, 0x906 ;  /* 0x0000090608087836 */ /* 0x000fe20000000000 */
[----:B------:R-:W-:Y:S02]  /*3c90*/  WARPGROUP.DEPBAR.LE gsb0, 0x0 ;  /* 0x00008000000079c5 */ /* 0x000fe40000010000 */
[----:B------:R-:W-:-:S09]  /*3ca0*/  WARPGROUP.ARRIVE ;  /* 0x00000000000079c5 */ /* 0x000fd20000000000 */
[----:B------:R-:W-:Y:S01]  /*3cb0*/  HGMMA.64x96x16.F32 R24, gdesc[UR4], R24, gsb0 ;  /* 0x01600000041879f0 */ /* 0x000fe20008000818 */
[----:B-----5:R-:W-:Y:S01]  /*3cc0*/  VIADD R72, R72, 0xc06 ;  /* 0x00000c0648487836 */ /* 0x020fe20000000000 */
[----:B------:R-:W-:Y:S02]  /*3cd0*/  R2UR UR6, R8 ;  /* 0x00000000080672ca */ /* 0x000fe400000e0000 */
[----:B------:R-:W-:Y:S02]  /*3ce0*/  R2UR UR7, R9 ;  /* 0x00000000090772ca */ /* 0x000fe400000e0000 */
[----:B------:R-:W-:Y:S02]  /*3cf0*/  R2UR UR4, R72 ;  /* 0x00000000480472ca */ /* 0x000fe400000e0000 */
[----:B------:R-:W-:Y:S01]  /*3d00*/  R2UR UR5, R73 ;  /* 0x00000000490572ca */ /* 0x000fe200000e0000 */
[----:B------:R-:W-:Y:S04]  /*3d10*/  STL [R1+0x90], R0 ;  /* 0x0000900001007387 */ /* 0x000fe80000100800 */
[----:B------:R-:W-:Y:S01]  /*3d20*/  STL [R1+0x90], R0 ;  /* 0x0000900001007387 */ /* 0x000fe20000100800 */
[----:B------:R-:W-:-:S02]  /*3d30*/  WARPGROUP.DEPBAR.LE gsb0, 0x0 ;  /* 0x00008000000079c5 */ /* 0x000fc40000010000 */
[----:B------:R-:W-:-:S06]  /*3d40*/  WARPGROUP.ARRIVE ;  /* 0x00000000000079c5 */ /* 0x000fcc0000000000 */
[----:B------:R-:W-:Y:S01]  /*3d50*/  HGMMA.64x96x16.F32 R24, gdesc[UR4], R24, gsb0 ;  /* 0x01600000041879f0 */ /* 0x000fe20008000818 */
[----:B--2---:R-:W-:Y:S01]  /*3d60*/  @!P0 MOV R74, R74 ;  /* 0x0000004a004a8202 */ /* 0x004fe20000000f00 */
[----:B------:R-:W-:Y:S04]  /*3d70*/  STL [R1+0x90], R0 ;  /* 0x0000900001007387 */ /* 0x000fe80000100800 */
[----:B------:R-:W-:Y:S01]  /*3d80*/  STL [R1+0x90], R0 ;  /* 0x0000900001007387 */ /* 0x000fe20000100800 */
[----:B---3--:R-:W-:-:S03]  /*3d90*/  @!P0 IMAD R19, R19, 0x8, R74 ;  /* 0x0000000813138824 */ /* 0x008fc600078e024a */
[----:B------:R-:W-:Y:S04]  /*3da0*/  STL [R1+0x90], R0 ;  /* 0x0000900001007387 */ /* 0x000fe80000100800 */
[----:B------:R-:W-:Y:S04]  /*3db0*/  STL [R1+0x90], R0 ;  /* 0x0000900001007387 */ /* 0x000fe80000100800 */
[----:B------:R-:W-:Y:S04]  /*3dc0*/  STL [R1+0x90], R0 ;  /* 0x0000900001007387 */ /* 0x000fe80000100800 */
[----:B------:R-:W-:Y:S04]  /*3dd0*/  STL [R1+0x90], R0 ;  /* 0x0000900001007387 */ /* 0x000fe80000100800 */
[----:B------:R-:W-:Y:S01]  /*3de0*/  STL [R1+0x90], R0 ;  /* 0x0000900001007387 */ /* 0x000fe20000100800 */
[----:B------:R-:W-:-:S03]  /*3df0*/  @!P0 PRMT R8, RZ, 0x654, R19 ;  /* 0x00000654ff088816 */ /* 0x000fc60000000013 */
[----:B------:R-:W-:Y:S04]  /*3e00*/  STL [R1+0x90], R0 ;  /* 0x0000900001007387 */ /* 0x000fe80000100800 */
[----:B------:R-:W-:Y:S04]  /*3e10*/  STL [R1+0x90], R0 ;  /* 0x0000900001007387 */ /* 0x000fe80000100800 */
[----:B------:R-:W-:Y:S04]  /*3e20*/  STL [R1+0x90], R0 ;  /* 0x0000900001007387 */ /* 0x000fe80000100800 */
[----:B------:R-:W-:Y:S04]  /*3e30*/  STL [R1+0x90], R0 ;  /* 0x0000900001007387 */ /* 0x000fe80000100800 */
[----:B------:R-:W-:Y:S04]  /*3e40*/  STL [R1+0x90], R0 ;  /* 0x0000900001007387 */ /* 0x000fe80000100800 */
[----:B------:R-:W-:Y:S04]  /*3e50*/  STL [R1+0x90], R0 ;  /* 0x0000900001007387 */ /* 0x000fe80000100800 */
[----:B------:R-:W-:Y:S01]  /*3e60*/  STL [R1+0x90], R0 ;  /* 0x0000900001007387 */ /* 0x000fe20000100800 */
[----:B------:R-:W-:-:S02]  /*3e70*/  WARPGROUP.DEPBAR.LE gsb0, 0x0 ;  /* 0x00008000000079c5 */ /* 0x000fc40000010000 */
[----:B------:R0:W-:Y:S06]  /*3e80*/  BAR.ARV R208, 0x100 ;  /* 0x000400d00000751d */ /* 0x0001ec0000002000 */
[----:B------:R1:W-:Y:S01]  /*3e90*/  @!P0 SYNCS.ARRIVE.TRANS64.RED.A1T0 RZ, [R8+URZ], RZ ;  /* 0x000000ff08ff89a7 */ /* 0x0003e2000810043f */
[----:B------:R-:W2:Y:S04]  /*3ea0*/  LDL R9, [R198+0x24] ;  /* 0x00002400c6097983 */ /* 0x000ea80000100800 */
[----:B------:R-:W3:Y:S04]  /*3eb0*/  LDL R11, [R1+0x70] ;  /* 0x00007000010b7983 */ /* 0x000ee80000100800 */
[----:B-1----:R-:W4:Y:S04]  /*3ec0*/  LDL R8, [R198] ;  /* 0x00000000c6087983 */ /* 0x002f280000100800 */
[----:B------:R-:W5:Y:S04]  /*3ed0*/  LDL R10, [R198+0x8] ;  /* 0x00000800c60a7983 */ /* 0x000f680000100800 */
[----:B------:R-:W5:Y:S04]  /*3ee0*/  LDL R21, [R198+0x18] ;  /* 0x00001800c6157983 */ /* 0x000f680000100800 */
[----:B------:R-:W5:Y:S04]  /*3ef0*/  LDL R15, [R198+0x4] ;  /* 0x00000400c60f7983 */ /* 0x000f680000100800 */
[----:B------:R-:W5:Y:S04]  /*3f00*/  LDL R19, [R198+0xc] ;  /* 0x00000c00c6137983 */ /* 0x000f680000100800 */
[----:B------:R-:W5:Y:S04]  /*3f10*/  LDL R14, [R198+0x10] ;  /* 0x00001000c60e7983 */ /* 0x000f680000100800 */
[----:B------:R-:W5:Y:S01]  /*3f20*/  LDL R20, [R198+0x14] ;  /* 0x00001400c6147983 */ /* 0x000f620000100800 */
[----:B--2---:R-:W-:-:S13]  /*3f30*/  ISETP.NE.AND P1, PT, R9, 0x1, PT ;  /* 0x000000010900780c */ /* 0x004fda0003f25270 */
[----:B------:R-:W2:Y:S04]  /*3f40*/  @P1 LDL R12, [R198+0x28] ;  /* 0x00002800c60c1983 */ /* 0x000ea80000100800 */
[----:B------:R-:W2:Y:S01]  /*3f50*/  @P1 LDL R13, [R198+0x2c] ;  /* 0x00002c00c60d1983 */ /* 0x000ea20000100800 */
[----:B----4-:R-:W-:-:S04]  /*3f60*/  SHF.R.S32.HI R9, RZ, 0x1f, R8 ;  /* 0x0000001fff097819 */ /* 0x010fc80000011408 */
[----:B------:R-:W-:-:S04]  /*3f70*/  LEA.HI R72, R9, R8, RZ, 0x7 ;  /* 0x0000000809487211 */ /* 0x000fc800078f38ff */
[----:B------:R-:W-:-:S05]  /*3f80*/  LOP3.LUT R73, R72, 0xffffff80, RZ, 0xc0, !PT ;  /* 0xffffff8048497812 */ /* 0x000fca00078ec0ff */
[----:B------:R-:W-:-:S05]  /*3f90*/  IMAD.IADD R73, R8, 0x1, -R73 ;  /* 0x0000000108497824 */ /* 0x000fca00078e0a49 */
[----:B------:R-:W-:Y:S02]  /*3fa0*/  SHF.R.S32.HI R74, RZ, 0x1f, R73 ;  /* 0x0000001fff4a7819 */ /* 0x000fe40000011449 */
[----:B------:R-:W-:Y:S02]  /*3fb0*/  LEA.HI R78, R9, R8, RZ, 0x2 ;  /* 0x00000008094e7211 */ /* 0x000fe400078f10ff */
[----:B------:R-:W-:Y:S02]  /*3fc0*/  LEA.HI R75, R74, R73, RZ, 0x2 ;  /* 0x000000494a4b7211 */ /* 0x000fe400078f10ff */
[----:B------:R-:W-:Y:S02]  /*3fd0*/  LOP3.LUT R79, R78, 0xfffffffc, RZ, 0xc0, !PT ;  /* 0xfffffffc4e4f7812 */ /* 0x000fe400078ec0ff */
[--C-:B------:R-:W-:Y:S02]  /*3fe0*/  SHF.R.S32.HI R76, RZ, 0x2, R75.reuse ;  /* 0x00000002ff4c7819 */ /* 0x100fe4000001144b */
[----:B------:R-:W-:-:S02]  /*3ff0*/  SHF.R.S32.HI R77, RZ, 0x1f, R75 ;  /* 0x0000001fff4d7819 */ /* 0x000fc4000001144b */
[----:B------:R-:W-:Y:S02]  /*4000*/  SHF.R.S32.HI R9, RZ, 0x7, R72 ;  /* 0x00000007ff097819 */ /* 0x000fe40000011448 */
[----:B------:R-:W-:Y:S02]  /*4010*/  LEA.HI R77, R77, R76, RZ, 0x3 ;  /* 0x0000004c4d4d7211 */ /* 0x000fe400078f18ff */
[----:B------:R-:W-:Y:S01]  /*4020*/  LEA.HI R74, R74, R73, RZ, 0x5 ;  /* 0x000000494a4a7211 */ /* 0x000fe200078f28ff */
[----:B------:R-:W-:Y:S01]  /*4030*/  IMAD.IADD R79, R8, 0x1, -R79 ;  /* 0x00000001084f7824 */ /* 0x000fe200078e0a4f */
[----:B------:R-:W-:Y:S02]  /*4040*/  LOP3.LUT R77, R77, 0xfffffff8, RZ, 0xc0, !PT ;  /* 0xfffffff84d4d7812 */ /* 0x000fe400078ec0ff */
[----:B------:R-:W-:Y:S02]  /*4050*/  LEA.HI R72, R72, R9, RZ, 0x1 ;  /* 0x0000000948487211 */ /* 0x000fe400078f08ff */
[----:B------:R-:W-:Y:S01]  /*4060*/  SHF.R.S32.HI R74, RZ, 0x5, R74 ;  /* 0x00000005ff4a7819 */ /* 0x000fe2000001144a */
[----:B------:R-:W-:Y:S01]  /*4070*/  IMAD.IADD R77, R76, 0x1, -R77 ;  /* 0x000000014c4d7824 */ /* 0x000fe200078e0a4d */
[----:B------:R-:W-:-:S02]  /*4080*/  LOP3.LUT R72, R72, 0x3fffffe, RZ, 0xc0, !PT ;  /* 0x03fffffe48487812 */ /* 0x000fc400078ec0ff */
[----:B------:R-:W-:Y:S01]  /*4090*/  LEA.HI R8, R79, R79, RZ, 0x1 ;  /* 0x0000004f4f087211 */ /* 0x000fe200078f08ff */
[----:B---3--:R-:W-:Y:S02]  /*40a0*/  IMAD R74, R11, 0x8, R74 ;  /* 0x000000080b4a7824 */ /* 0x008fe400078e024a */
[----:B------:R-:W-:Y:S01]  /*40b0*/  IMAD.IADD R72, R9, 0x1, -R72 ;  /* 0x0000000109487824 */ /* 0x000fe200078e0a48 */
[----:B------:R-:W-:Y:S01]  /*40c0*/  LOP3.LUT R8, R8, 0x1ffffffe, RZ, 0xc0, !PT ;  /* 0x1ffffffe08087812 */ /* 0x000fe200078ec0ff */
[----:B------:R-:W-:-:S04]  /*40d0*/  IMAD.U32 R77, R74, 0x10, R77 ;  /* 0x000000104a4d7824 */ /* 0x000fc800078e004d */
[----:B------:R-:W-:Y:S02]  /*40e0*/  IMAD.IADD R8, R79, 0x1, -R8 ;  /* 0x000000014f087824 */ /* 0x000fe400078e0a08 */
[----:B------:R-:W-:-:S04]  /*40f0*/  IMAD R77, R72, 0x40, R77 ;  /* 0x00000040484d7824 */ /* 0x000fc800078e024d */
[----:B------:R-:W-:Y:S02]  /*4100*/  IMAD R11, R8, 0x8, R77 ;  /* 0x00000008080b7824 */ /* 0x000fe400078e024d */
[----:B------:R-:W-:Y:S01]  /*4110*/  IMAD.U32 R9, RZ, RZ, UR47 ;  /* 0x0000002fff097e24 */ /* 0x000fe2000f8e00ff */
[----:B------:R-:W-:-:S03]  /*4120*/  LOP3.LUT R8, R75, 0x7ffffffc, RZ, 0xc0, !PT ;  /* 0x7ffffffc4b087812 */ /* 0x000fc600078ec0ff */
[----:B-----5:R-:W-:Y:S02]  /*4130*/  IMAD R9, R9, -0x60, R10 ;  /* 0xffffffa009097824 */ /* 0x020fe400078e020a */
[----:B------:R-:W-:Y:S01]  /*4140*/  IMAD.IADD R8, R73, 0x1, -R8 ;  /* 0x0000000149087824 */ /* 0x000fe200078e0a08 */
[----:B------:R-:W-:Y:S01]  /*4150*/  ISETP.GE.AND P2, PT, R21, 0x1, PT ;  /* 0x000000011500780c */ /* 0x000fe20003f46270 */
[----:B------:R-:W-:Y:S02]  /*4160*/  UMOV UR4, 0xffffffa0 ;  /* 0xffffffa000047882 */ /* 0x000fe40000000000 */
[----:B------:R-:W-:Y:S01]  /*4170*/  UIMAD UR4, UR47, UR4, 0x60 ;  /* 0x000000602f0474a4 */ /* 0x000fe2000f8e0204 */
[----:B------:R-:W-:Y:S05]  /*4180*/  BSSY B0, `(.L_x_2037) ;  /* 0x000002b000007945 */ /* 0x000fea0003800000 */
[----:B------:R-:W-:-:S02]  /*4190*/  IMAD.U32 R73, RZ, RZ, UR4 ;  /* 0x00000004ff497e24 */ /* 0x000fc4000f8e00ff */
[----:B------:R-:W-:Y:S02]  /*41a0*/  VIADD R20, R20, UR4 ;  /* 0x0000000414147c36 */ /* 0x000fe40008000000 */
[----:B------:R-:W-:Y:S02]  /*41b0*/  IMAD R74, R8, -0x2, R73 ;  /* 0xfffffffe084a7824 */ /* 0x000fe400078e0249 */
[----:B--2---:R-:W-:-:S05]  /*41c0*/  @P1 IMAD.HI.U32 R12, R11, R12, RZ ;  /* 0x0000000c0b0c1227 */ /* 0x004fca00078e00ff */
[----:B------:R-:W-:-:S05]  /*41d0*/  @P1 SHF.R.U32.HI R11, RZ, R13, R12 ;  /* 0x0000000dff0b1219 */ /* 0x000fca000001160c */
[----:B------:R-:W1:Y:S01]  /*41e0*/  SHFL.IDX PT, R77, R11, RZ, 0x1c1f ;  /* 0x001c1fff0b4d7589 */ /* 0x000e6200000e0000 */
[----:B------:R-:W-:-:S04]  /*41f0*/  VIADD R13, R9, 0x61 ;  /* 0x00000061090d7836 */ /* 0x000fc80000000000 */
[----:B------:R-:W-:Y:S02]  /*4200*/  IMAD R12, R8, -0x2, R13 ;  /* 0xfffffffe080c7824 */ /* 0x000fe400078e020d */
[----:B------:R-:W-:Y:S02]  /*4210*/  VIADD R9, R9, 0x60 ;  /* 0x0000006009097836 */ /* 0x000fe40000000000 */
[----:B------:R-:W-:Y:S01]  /*4220*/  IMAD.IADD R13, R12, 0x1, -R15 ;  /* 0x000000010c0d7824 */ /* 0x000fe200078e0a0f */
[----:B------:R-:W-:Y:S01]  /*4230*/  LOP3.LUT R12, RZ, R19, RZ, 0x33, !PT ;  /* 0x00000013ff0c7212 */ /* 0x000fe200078e33ff */
[----:B------:R-:W-:Y:S02]  /*4240*/  IMAD R72, R8, -0x2, R9 ;  /* 0xfffffffe08487824 */ /* 0x000fe400078e0209 */
[C---:B------:R-:W-:Y:S02]  /*4250*/  IMAD.IADD R79, R13.reuse, 0x1, R14 ;  /* 0x000000010d4f7824 */ /* 0x040fe400078e020e */
[----:B------:R-:W-:-:S03]  /*4260*/  IMAD.IADD R14, R13, 0x1, R12 ;  /* 0x000000010d0e7824 */ /* 0x000fc600078e020c */
[----:B-1----:R-:W-:Y:S01]  /*4270*/  VIADDMNMX R8, R77, R79, R72, PT ;  /* 0x0000004f4d087246 */ /* 0x002fe20003800148 */
[----:B------:R-:W-:Y:S01]  /*4280*/  IMAD.IADD R9, R14, 0x1, R77 ;  /* 0x000000010e097824 */ /* 0x000fe200078e024d */
[----:B0-----:R-:W-:Y:S06]  /*4290*/  @!P2 BRA `(.L_x_2038) ;  /* 0x000000000064a947 */ /* 0x001fec0003800000 */
[----:B------:R-:W-:Y:S01]  /*42a0*/  IADD3 R12, -R15, R10, R77 ;  /* 0x0000000a0f0c7210 */ /* 0x000fe20007ffe14d */
[----:B------:R-:W-:Y:S03]  /*42b0*/  BSSY B1, `(.L_x_2039) ;  /* 0x0000014000017945 */ /* 0x000fe60003800000 */
[----:B------:R-:W-:-:S13]  /*42c0*/  ISETP.GT.AND P1, PT, R12, -0x1, PT ;  /* 0xffffffff0c00780c */ /* 0x000fda0003f24270 */
[----:B------:R-:W-:Y:S05]  /*42d0*/  @P1 BRA `(.L_x_2040) ;  /* 0x00000000002c1947 */ /* 0x000fea0003800000 */
[----:B------:R-:W-:Y:S01]  /*42e0*/  ISETP.NE.AND P1, PT, R21, 0x1, PT ;  /* 0x000000011500780c */ /* 0x000fe20003f25270 */
[----:B------:R-:W-:Y:S01]  /*42f0*/  BSSY B2, `(.L_x_2041) ;  /* 0x0000007000027945 */ /* 0x000fe20003800000 */
[----:B------:R-:W-:-:S11]  /*4300*/  LOP3.LUT R12, RZ, R12, RZ, 0x33, !PT ;  /* 0x0000000cff0c7212 */ /* 0x000fd600078e33ff */
[----:B------:R-:W-:Y:S05]  /*4310*/  @!P1 BRA `(.L_x_2042) ;  /* 0x0000000000109947 */ /* 0x000fea0003800000 */
[----:B------:R-:W2:Y:S04]  /*4320*/  LDL R13, [R198+0x1c] ;  /* 0x00001c00c60d7983 */ /* 0x000ea80000100800 */
[----:B------:R-:W3:Y:S01]  /*4330*/  LDL R19, [R198+0x20] ;  /* 0x00002000c6137983 */ /* 0x000ee20000100800 */
[----:B--2---:R-:W-:-:S05]  /*4340*/  IMAD.HI.U32 R12, R12, R13, RZ ;  /* 0x0000000d0c0c7227 */ /* 0x004fca00078e00ff */
[----:B---3--:R-:W-:-:S07]  /*4350*/  SHF.R.U32.HI R12, RZ, R19, R12 ;  /* 0x00000013ff0c7219 */ /* 0x008fce000001160c */
.L_x_2042:
[----:B------:R-:W-:Y:S05]  /*4360*/  BSYNC B2 ;  /* 0x0000000000027941 */ /* 0x000fea0003800000 */
.L_x_2041:
[----:B------:R-:W-:Y:S01]  /*4370*/  LOP3.LUT R12, RZ, R12, RZ, 0x33, !PT ;  /* 0x0000000cff0c7212 */ /* 0x000fe200078e33ff */
[----:B------:R-:W-:Y:S06]  /*4380*/  BRA `(.L_x_2043) ;  /* 0x0000000000187947 */ /* 0x000fec0003800000 */
.L_x_2040:
[----:B------:R-:W-:-:S13]  /*4390*/  ISETP.NE.AND P1, PT, R21, 0x1, PT ;  /* 0x000000011500780c */ /* 0x000fda0003f25270 */
[----:B------:R-:W-:Y:S05]  /*43a0*/  @!P1 BRA `(.L_x_2043) ;  /* 0x0000000000109947 */ /* 0x000fea0003800000 */
[----:B------:R-:W2:Y:S04]  /*43b0*/  LDL R13, [R198+0x1c] ;  /* 0x00001c00c60d7983 */ /* 0x000ea80000100800 */
[----:B------:R-:W3:Y:S01]  /*43c0*/  LDL R19, [R198+0x20] ;  /* 0x00002000c6137983 */ /* 0x000ee20000100800 */
[----:B--2---:R-:W-:-:S05]  /*43d0*/  IMAD.HI.U32 R12, R12, R13, RZ ;  /* 0x0000000d0c0c7227 */ /* 0x004fca00078e00ff */
[----:B---3--:R-:W-:-:S07]  /*43e0*/  SHF.R.U32.HI R12, RZ, R19, R12 ;  /* 0x00000013ff0c7219 */ /* 0x008fce000001160c */
.L_x_2043:
[----:B------:R-:W-:Y:S05]  /*43f0*/  BSYNC B1 ;  /* 0x0000000000017941 */ /* 0x000fea0003800000 */
.L_x_2039:
[----:B------:R-:W-:-:S05]  /*4400*/  IMAD R12, R21, R12, R74 ;  /* 0x0000000c150c7224 */ /* 0x000fca00078e024a */
[----:B------:R-:W-:Y:S02]  /*4410*/  VIMNMX R9, R9, R12, !PT ;  /* 0x0000000c09097248 */ /* 0x000fe40007fe0100 */
[----:B------:R-:W-:-:S07]  /*4420*/  VIADDMNMX R8, R12, R21, R8, PT ;  /* 0x000000150c087246 */ /* 0x000fce0003800108 */
.L_x_2038:
[----:B------:R-:W-:Y:S05]  /*4430*/  BSYNC B0 ;  /* 0x0000000000007941 */ /* 0x000fea0003800000 */
.L_x_2037:
[C---:B------:R-:W-:Y:S01]  /*4440*/  ISETP.GE.AND P1, PT, R20.reuse, 0x2, PT ;  /* 0x000000021400780c */ /* 0x040fe20003f26270 */
[----:B------:R-:W0:Y:S01]  /*4450*/  SHFL.IDX PT, R11, R11, 0x1, 0x1c1f ;  /* 0x003c1f000b0b7f89 */ /* 0x000e2200000e0000 */
[C---:B------:R-:W-:Y:S01]  /*4460*/  ISETP.GE.AND P5, PT, R20.reuse, 0xa, PT ;  /* 0x0000000a1400780c */ /* 0x040fe20003fa6270 */
[----:B------:R-:W-:Y:S01]  /*4470*/  BSSY B0, `(.L_x_2044) ;  /* 0x000008f000007945 */ /* 0x000fe20003800000 */
[C---:B------:R-:W-:Y:S02]  /*4480*/  ISETP.GT.AND P3, PT, R9.reuse, 0x1, !P1 ;  /* 0x000000010900780c */ /* 0x040fe40004f64270 */
[----:B------:R-:W-:Y:S02]  /*4490*/  ISETP.GE.AND P2, PT, R20, 0x9, PT ;  /* 0x000000091400780c */ /* 0x000fe40003f46270 */
[----:B------:R-:W-:Y:S02]  /*44a0*/  ISETP.LT.OR P3, PT, R8, 0x2, P3 ;  /* 0x000000020800780c */ /* 0x000fe40001f61670 */
[----:B------:R-:W-:-:S02]  /*44b0*/  ISETP.GT.AND P4, PT, R9, 0x8, !P2 ;  /* 0x000000080900780c */ /* 0x000fc40005784270 */
[----:B------:R-:W-:Y:S02]  /*44c0*/  FSEL R73, R25, -INF , !P3 ;  /* 0xff80000019497808 */ /* 0x000fe40005800000 */
[----:B------:R-:W-:Y:S02]  /*44d0*/  ISETP.GT.AND P3, PT, R9, 0x9, !P5 ;  /* 0x000000090900780c */ /* 0x000fe40006f64270 */
[----:B------:R-:W-:Y:S02]  /*44e0*/  P2R R25, PR, RZ, 0x20 ;  /* 0x00000020ff197803 */ /* 0x000fe40000000000 */
[----:B------:R-:W-:Y:S02]  /*44f0*/  ISETP.LT.OR P3, PT, R8, 0xa, P3 ;  /* 0x0000000a0800780c */ /* 0x000fe40001f61670 */
[----:B------:R-:W-:Y:S02]  /*4500*/  ISETP.GE.AND P5, PT, R20, 0x11, PT ;  /* 0x000000111400780c */ /* 0x000fe40003fa6270 */
[----:B------:R-:W-:-:S02]  /*4510*/  FSEL R75, R29, -INF , !P3 ;  /* 0xff8000001d4b7808 */ /* 0x000fc40005800000 */
[----:B------:R-:W-:Y:S02]  /*4520*/  ISETP.LT.OR P4, PT, R8, 0x9, P4 ;  /* 0x000000090800780c */ /* 0x000fe40002781670 */
[----:B------:R-:W-:Y:S02]  /*4530*/  ISETP.GT.AND P3, PT, R9, 0x10, !P5 ;  /* 0x000000100900780c */ /* 0x000fe40006f64270 */
[----:B------:R-:W-:Y:S02]  /*4540*/  FSEL R77, R28, -INF , !P4 ;  /* 0xff8000001c4d7808 */ /* 0x000fe40006000000 */
        /* <DEDUP_REMOVED lines=21> */
[----:B------:R-:W-:Y:S02]  /*46a0*/  ISETP.GE.AND P4, PT, R20, 0x22, PT ;  /* 0x000000221400780c */ /* 0x000fe40003f86270 */
        /* <DEDUP_REMOVED lines=54> */
[----:B------:R-:W-:Y:S02]  /*4a10*/  P2R R28, PR, RZ, 0x20 ;  /* 0x00000020ff1c7803 */ /* 0x000fe40000000000 */
        /* <DEDUP_REMOVED lines=14> */
[----:B------:R-:W-:Y:S02]  /*4b00*/  P2R R12, PR, RZ, 0x40 ;  /* 0x00000040ff0c7803 */ /* 0x000fe40000000000 */
[----:B------:R-:W-:-:S04]  /*4b10*/  ISETP.GT.AND P6, PT, R9, RZ, !P6 ;  /* 0x000000ff0900720c */ /* 0x000fc800077c4270 */
[----:B------:R-:W-:-:S04]  /*4b20*/  ISETP.LT.OR P6, PT, R8, 0x1, P6 ;  /* 0x000000010800780c */ /* 0x000fc800037c1670 */
[----:B------:R-:W-:Y:S02]  /*4b30*/  FSEL R91, R24, -INF , !P6 ;  /* 0xff800000185b7808 */ /* 0x000fe40007000000 */
[----:B------:R-:W-:-:S04]  /*4b40*/  ISETP.GE.AND P6, PT, R20, 0x5a, PT ;  /* 0x0000005a1400780c */ /* 0x000fc80003fc6270 */
[----:B------:R-:W-:Y:S02]  /*4b50*/  P2R R20, PR, RZ, 0x40 ;  /* 0x00000040ff147803 */ /* 0x000fe40000000000 */
[----:B------:R-:W-:Y:S01]  /*4b60*/  ISETP.GT.AND P6, PT, R9, 0x59, !P6 ;  /* 0x000000590900780c */ /* 0x000fe200077c4270 */
[----:B0-----:R-:W-:-:S03]  /*4b70*/  IMAD.IADD R9, R14, 0x1, R11 ;  /* 0x000000010e097824 */ /* 0x001fc600078e020b */
[----:B------:R-:W-:Y:S02]  /*4b80*/  ISETP.LT.OR P6, PT, R8, 0x5a, P6 ;  /* 0x0000005a0800780c */ /* 0x000fe400037c1670 */
[----:B------:R-:W-:Y:S02]  /*4b90*/  VIADDMNMX R8, R11, R79, R72, PT ;  /* 0x0000004f0b087246 */ /* 0x000fe40003800148 */
[----:B------:R-:W-:Y:S02]  /*4ba0*/  FSEL R177, R69, -INF , !P6 ;  /* 0xff80000045b17808 */ /* 0x000fe40007000000 */
[----:B------:R-:W-:-:S13]  /*4bb0*/  ISETP.GE.AND P6, PT, R21, 0x1, PT ;  /* 0x000000011500780c */ /* 0x000fda0003fc6270 */
[----:B------:R-:W-:Y:S05]  /*4bc0*/  @!P6 BRA `(.L_x_2045) ;  /* 0x000000000064e947 */ /* 0x000fea0003800000 */
        /* <DEDUP_REMOVED lines=12> */
.L_x_2049:
[----:B------:R-:W-:Y:S05]  /*4c90*/  BSYNC B2 ;  /* 0x0000000000027941 */ /* 0x000fea0003800000 */
.L_x_2048:
[----:B------:R-:W-:Y:S01]  /*4ca0*/  LOP3.LUT R10, RZ, R10, RZ, 0x33, !PT ;  /* 0x0000000aff0a7212 */ /* 0x000fe200078e33ff */
[----:B------:R-:W-:Y:S06]  /*4cb0*/  BRA `(.L_x_2050) ;  /* 0x0000000000187947 */ /* 0x000fec0003800000 */
.L_x_2047:
[----:B------:R-:W-:-:S13]  /*4cc0*/  ISETP.NE.AND P6, PT, R21, 0x1, PT ;  /* 0x000000011500780c */ /* 0x000fda0003fc5270 */
[----:B------:R-:W-:Y:S05]  /*4cd0*/  @!P6 BRA `(.L_x_2050) ;  /* 0x000000000010e947 */ /* 0x000fea0003800000 */
[----:B------:R-:W2:Y:S04]  /*4ce0*/  LDL R11, [R198+0x1c] ;  /* 0x00001c00c60b7983 */ /* 0x000ea80000100800 */
[----:B------:R-:W3:Y:S01]  /*4cf0*/  LDL R13, [R198+0x20] ;  /* 0x00002000c60d7983 */ /* 0x000ee20000100800 */
[----:B--2---:R-:W-:-:S05]  /*4d00*/  IMAD.HI.U32 R10, R10, R11, RZ ;  /* 0x0000000b0a0a7227 */ /* 0x004fca00078e00ff */
[----:B---3--:R-:W-:-:S07]  /*4d10*/  SHF.R.U32.HI R10, RZ, R13, R10 ;  /* 0x0000000dff0a7219 */ /* 0x008fce000001160a */
.L_x_2050:
[----:B------:R-:W-:Y:S05]  /*4d20*/  BSYNC B1 ;  /* 0x0000000000017941 */ /* 0x000fea0003800000 */
.L_x_2046:
[----:B------:R-:W-:-:S05]  /*4d30*/  IMAD R10, R21, R10, R74 ;  /* 0x0000000a150a7224 */ /* 0x000fca00078e024a */
[----:B------:R-:W-:Y:S02]  /*4d40*/  VIADDMNMX R8, R10, R21, R8, PT ;  /* 0x000000150a087246 */ /* 0x000fe40003800108 */
[----:B------:R-:W-:-:S07]  /*4d50*/  VIMNMX R9, R9, R10, !PT ;  /* 0x0000000a09097248 */ /* 0x000fce0007fe0100 */
.L_x_2045:
[----:B------:R-:W-:Y:S05]  /*4d60*/  BSYNC B0 ;  /* 0x0000000000007941 */ /* 0x000fea0003800000 */
.L_x_2044:
[C---:B------:R-:W-:Y:S01]  /*4d70*/  ISETP.GT.AND P1, PT, R9.reuse, 0x1, !P1 ;  /* 0x000000010900780c */ /* 0x040fe20004f24270 */
[----:B------:R-:W2:Y:S01]  /*4d80*/  LDL R176, [R1+0x27c] ;  /* 0x00027c0001b07983 */ /* 0x000ea20000100800 */
[----:B------:R-:W-:Y:S02]  /*4d90*/  ISETP.GT.AND P2, PT, R9, 0x8, !P2 ;  /* 0x000000080900780c */ /* 0x000fe40005744270 */
[C---:B------:R-:W-:Y:S01]  /*4da0*/  ISETP.LT.OR P1, PT, R8.reuse, 0x2, P1 ;  /* 0x000000020800780c */ /* 0x040fe20000f21670 */
[----:B------:R-:W3:Y:S01]  /*4db0*/  LDL R15, [R1+0x288] ;  /* 0x00028800010f7983 */ /* 0x000ee20000100800 */
[----:B------:R-:W-:Y:S02]  /*4dc0*/  ISETP.LT.OR P2, PT, R8, 0x9, P2 ;  /* 0x000000090800780c */ /* 0x000fe40001741670 */
[----:B------:R-:W-:Y:S01]  /*4dd0*/  FSEL R83, R27, -INF , !P1 ;  /* 0xff8000001b537808 */ /* 0x000fe20004800000 */
[----:B------:R-:W4:Y:S01]  /*4de0*/  LDL R156, [R1+0x278] ;  /* 0x00027800019c7983 */ /* 0x000f220000100800 */
[----:B------:R-:W-:-:S02]  /*4df0*/  ISETP.NE.AND P1, PT, R25, RZ, PT ;  /* 0x000000ff1900720c */ /* 0x000fc40003f25270 */
[----:B------:R-:W-:Y:S01]  /*4e00*/  FSEL R81, R30, -INF , !P2 ;  /* 0xff8000001e517808 */ /* 0x000fe20005000000 */
[----:B------:R-:W5:Y:S01]  /*4e10*/  LDL R220, [R1+0x280] ;  /* 0x0002800001dc7983 */ /* 0x000f620000100800 */
[----:B------:R-:W-:Y:S02]  /*4e20*/  ISETP.GT.AND P1, PT, R9, 0x9, !P1 ;  /* 0x000000090900780c */ /* 0x000fe40004f24270 */
[----:B------:R-:W-:Y:S01]  /*4e30*/  ISETP.NE.AND P2, PT, R32, RZ, PT ;  /* 0x000000ff2000720c */ /* 0x000fe20003f45270 */
[----:B------:R-:W5:Y:S01]  /*4e40*/  LDL R21, [R1+0x28c] ;  /* 0x00028c0001157983 */ /* 0x000f620000100800 */
[----:B------:R-:W-:Y:S02]  /*4e50*/  ISETP.LT.OR P1, PT, R8, 0xa, P1 ;  /* 0x0000000a0800780c */ /* 0x000fe40000f21670 */
[----:B------:R-:W-:Y:S01]  /*4e60*/  ISETP.NE.AND P6, PT, R33, RZ, PT ;  /* 0x000000ff2100720c */ /* 0x000fe20003fc5270 */
[----:B------:R-:W5:Y:S01]  /*4e70*/  LDL R143, [R1+0x210] ;  /* 0x00021000018f7983 */ /* 0x000f620000100800 */
[----:B------:R-:W-:-:S02]  /*4e80*/  FSEL R79, R31, -INF , !P1 ;  /* 0xff8000001f4f7808 */ /* 0x000fc40004800000 */
[----:B------:R-:W-:Y:S01]  /*4e90*/  ISETP.NE.AND P1, PT, R28, RZ, PT ;  /* 0x000000ff1c00720c */ /* 0x000fe20003f25270 */
[----:B------:R-:W5:Y:S01]  /*4ea0*/  LDL R27, [R1+0x294] ;  /* 0x00029400011b7983 */ /* 0x000f620000100800 */
[C---:B------:R-:W-:Y:S02]  /*4eb0*/  ISETP.GT.AND P3, PT, R9.reuse, 0x50, !P3 ;  /* 0x000000500900780c */ /* 0x040fe40005f64270 */
[C---:B------:R-:W-:Y:S01]  /*4ec0*/  ISETP.GT.AND P1, PT, R9.reuse, 0x10, !P1 ;  /* 0x000000100900780c */ /* 0x040fe20004f24270 */
[----:B------:R-:W5:Y:S01]  /*4ed0*/  LDL R152, [R1+0x270] ;  /* 0x0002700001987983 */ /* 0x000f620000100800 */
[C---:B------:R-:W-:Y:S02]  /*4ee0*/  ISETP.GT.AND P4, PT, R9.reuse, 0x51, !P4 ;  /* 0x000000510900780c */ /* 0x040fe40006784270 */
[----:B------:R-:W-:Y:S01]  /*4ef0*/  ISETP.LT.OR P1, PT, R8, 0x11, P1 ;  /* 0x000000110800780c */ /* 0x000fe20000f21670 */
[----:B------:R-:W5:Y:S01]  /*4f00*/  LDL R154, [R1+0x274] ;  /* 0x00027400019a7983 */ /* 0x000f620000100800 */
[----:B------:R-:W-:-:S02]  /*4f10*/  ISETP.GT.AND P5, PT, R9, 0x58, !P5 ;  /* 0x000000580900780c */ /* 0x000fc40006fa4270 */
[----:B------:R-:W-:Y:S01]  /*4f20*/  FSEL R181, R34, -INF , !P1 ;  /* 0xff80000022b57808 */ /* 0x000fe20004800000 */
[----:B------:R-:W5:Y:S01]  /*4f30*/  LDL R112, [R1+0x220] ;  /* 0x0002200001707983 */ /* 0x000f620000100800 */
[----:B------:R-:W-:Y:S02]  /*4f40*/  ISETP.NE.AND P1, PT, R29, RZ, PT ;  /* 0x000000ff1d00720c */ /* 0x000fe40003f25270 */
[C---:B------:R-:W-:Y:S01]  /*4f50*/  ISETP.LT.OR P3, PT, R8.reuse, 0x51, P3 ;  /* 0x000000510800780c */ /* 0x040fe20001f61670 */
[----:B------:R-:W5:Y:S01]  /*4f60*/  LDL R114, [R1+0x224] ;  /* 0x0002240001727983 */ /* 0x000f620000100800 */
[----:B------:R-:W-:Y:S02]  /*4f70*/  ISETP.GT.AND P1, PT, R9, 0x11, !P1 ;  /* 0x000000110900780c */ /* 0x000fe40004f24270 */
[C---:B------:R-:W-:Y:S01]  /*4f80*/  ISETP.LT.OR P4, PT, R8.reuse, 0x52, P4 ;  /* 0x000000520800780c */ /* 0x040fe20002781670 */
[----:B------:R-:W5:Y:S01]  /*4f90*/  LDL R116, [R1+0x228] ;  /* 0x0002280001747983 */ /* 0x000f620000100800 */
[----:B------:R-:W-:-:S02]  /*4fa0*/  ISETP.LT.OR P1, PT, R8, 0x12, P1 ;  /* 0x000000120800780c */ /* 0x000fc40000f21670 */
[----:B------:R-:W-:Y:S01]  /*4fb0*/  FSEL R215, R66, -INF , !P3 ;  /* 0xff80000042d77808 */ /* 0x000fe20005800000 */
[----:B------:R-:W5:Y:S01]  /*4fc0*/  LDL R118, [R1+0x22c] ;  /* 0x00022c0001767983 */ /* 0x000f620000100800 */
[----:B------:R-:W-:Y:S02]  /*4fd0*/  FSEL R184, R35, -INF , !P1 ;  /* 0xff80000023b87808 */ /* 0x000fe40004800000 */
[----:B------:R-:W-:Y:S01]  /*4fe0*/  ISETP.GT.AND P1, PT, R9, 0x18, !P2 ;  /* 0x000000180900780c */ /* 0x000fe20005724270 */
[----:B------:R-:W5:Y:S01]  /*4ff0*/  LDL R120, [R1+0x230] ;  /* 0x0002300001787983 */ /* 0x000f620000100800 */
[----:B------:R-:W-:Y:S02]  /*5000*/  ISETP.NE.AND P2, PT, R12, RZ, PT ;  /* 0x000000ff0c00720c */ /* 0x000fe40003f45270 */
[----:B------:R-:W-:Y:S01]  /*5010*/  ISETP.LT.OR P1, PT, R8, 0x19, P1 ;  /* 0x000000190800780c */ /* 0x000fe20000f21670 */
[----:B------:R-:W5:Y:S01]  /*5020*/  LDL R122, [R1+0x234] ;  /* 0x00023400017a7983 */ /* 0x000f620000100800 */
[----:B------:R-:W-:-:S02]  /*5030*/  FMNMX.FTZ R12, R91, R73, !PT ;  /* 0x000000495b0c7209 */ /* 0x000fc40007810000 */
[----:B------:R-:W-:Y:S01]  /*5040*/  FSEL R185, R38, -INF , !P1 ;  /* 0xff80000026b97808 */ /* 0x000fe20004800000 */
[----:B------:R-:W5:Y:S01]  /*5050*/  LDL R124, [R1+0x238] ;  /* 0x00023800017c7983 */ /* 0x000f620000100800 */
[----:B------:R-:W-:Y:S02]  /*5060*/  ISETP.GT.AND P1, PT, R9, 0x19, !P6 ;  /* 0x000000190900780c */ /* 0x000fe40007724270 */
[----:B------:R-:W-:Y:S01]  /*5070*/  FMNMX.FTZ R12, R77, R12, !PT ;  /* 0x0000000c4d0c7209 */ /* 0x000fe20007810000 */
[----:B------:R-:W5:Y:S01]  /*5080*/  LDL R38, [R1+0x3e0] ;  /* 0x0003e00001267983 */ /* 0x000f620000100800 */
[----:B------:R-:W-:Y:S02]  /*5090*/  ISETP.LT.OR P1, PT, R8, 0x1a, P1 ;  /* 0x0000001a0800780c */ /* 0x000fe40000f21670 */
[----:B------:R-:W-:Y:S01]  /*50a0*/  FMNMX.FTZ R12, R75, R12, !PT ;  /* 0x0000000c4b0c7209 */ /* 0x000fe20007810000 */
[----:B------:R-:W5:Y:S01]  /*50b0*/  LDL R126, [R1+0x23c] ;  /* 0x00023c00017e7983 */ /* 0x000f620000100800 */
[----:B------:R-:W-:-:S02]  /*50c0*/  FSEL R199, R39, -INF , !P1 ;  /* 0xff80000027c77808 */ /* 0x000fc40004800000 */
[----:B------:R-:W-:Y:S01]  /*50d0*/  ISETP.NE.AND P1, PT, R36, RZ, PT ;  /* 0x000000ff2400720c */ /* 0x000fe20003f25270 */
[----:B------:R-:W5:Y:S01]  /*50e0*/  LDL R39, [R1+0x2ac] ;  /* 0x0002ac0001277983 */ /* 0x000f620000100800 */
[----:B------:R-:W-:Y:S02]  /*50f0*/  FMNMX.FTZ R12, R19, R12, !PT ;  /* 0x0000000c130c7209 */ /* 0x000fe40007810000 */
[----:B------:R-:W-:Y:S01]  /*5100*/  ISETP.GT.AND P1, PT, R9, 0x20, !P1 ;  /* 0x000000200900780c */ /* 0x000fe20004f24270 */
[----:B------:R-:W5:Y:S01]  /*5110*/  LDL R128, [R1+0x240] ;  /* 0x0002400001807983 */ /* 0x000f620000100800 */
[----:B------:R-:W-:Y:S02]  /*5120*/  FMNMX.FTZ R13, R161, R12, !PT ;  /* 0x0000000ca10d7209 */ /* 0x000fe40007810000 */
[----:B------:R-:W-:Y:S01]  /*5130*/  ISETP.LT.OR P1, PT, R8, 0x21, P1 ;  /* 0x000000210800780c */ /* 0x000fe20000f21670 */
[----:B------:R-:W5:Y:S01]  /*5140*/  LDL R130, [R1+0x244] ;  /* 0x0002440001827983 */ /* 0x000f620000100800 */
[----:B------:R-:W-:-:S02]  /*5150*/  FMNMX.FTZ R12, R168, R13, !PT ;  /* 0x0000000da80c7209 */ /* 0x000fc40007810000 */
[----:B------:R-:W-:Y:S01]  /*5160*/  FSEL R178, R42, -INF , !P1 ;  /* 0xff8000002ab27808 */ /* 0x000fe20004800000 */
[----:B------:R-:W5:Y:S01]  /*5170*/  LDL R132, [R1+0x248] ;  /* 0x0002480001847983 */ /* 0x000f620000100800 */
[----:B------:R-:W-:Y:S02]  /*5180*/  ISETP.NE.AND P1, PT, R37, RZ, PT ;  /* 0x000000ff2500720c */ /* 0x000fe40003f25270 */
[----:B------:R-:W-:Y:S01]  /*5190*/  FMNMX.FTZ R12, R167, R12, !PT ;  /* 0x0000000ca70c7209 */ /* 0x000fe20007810000 */
[----:B------:R-:W5:Y:S01]  /*51a0*/  LDL R134, [R1+0x24c] ;  /* 0x00024c0001867983 */ /* 0x000f620000100800 */
[----:B------:R-:W-:Y:S02]  /*51b0*/  ISETP.GT.AND P1, PT, R9, 0x21, !P1 ;  /* 0x000000210900780c */ /* 0x000fe40004f24270 */
[----:B------:R-:W-:Y:S01]  /*51c0*/  FMNMX.FTZ R12, R157, R12, !PT ;  /* 0x0000000c9d0c7209 */ /* 0x000fe20007810000 */
[----:B------:R-:W5:Y:S01]  /*51d0*/  LDL R136, [R1+0x250] ;  /* 0x0002500001887983 */ /* 0x000f620000100800 */
[----:B------:R-:W-:-:S02]  /*51e0*/  ISETP.LT.OR P1, PT, R8, 0x22, P1 ;  /* 0x000000220800780c */ /* 0x000fc40000f21670 */
[----:B------:R-:W-:Y:S01]  /*51f0*/  FMNMX.FTZ R13, R159, R12, !PT ;  /* 0x0000000c9f0d7209 */ /* 0x000fe20007810000 */
[----:B------:R-:W5:Y:S01]  /*5200*/  LDL R138, [R1+0x254] ;  /* 0x00025400018a7983 */ /* 0x000f620000100800 */
[----:B------:R-:W-:Y:S02]  /*5210*/  FSEL R182, R43, -INF , !P1 ;  /* 0xff8000002bb67808 */ /* 0x000fe40004800000 */
[----:B------:R-:W-:Y:S01]  /*5220*/  ISETP.NE.AND P1, PT, R40, RZ, PT ;  /* 0x000000ff2800720c */ /* 0x000fe20003f25270 */
[----:B------:R-:W5:Y:S01]  /*5230*/  LDL R140, [R1+0x258] ;  /* 0x00025800018c7983 */ /* 0x000f620000100800 */
[----:B------:R-:W-:Y:S02]  /*5240*/  FMNMX.FTZ R13, R162, R13, !PT ;  /* 0x0000000da20d7209 */ /* 0x000fe40007810000 */
[----:B------:R-:W-:Y:S01]  /*5250*/  ISETP.GT.AND P1, PT, R9, 0x28, !P1 ;  /* 0x000000280900780c */ /* 0x000fe20004f24270 */
[----:B------:R-:W5:Y:S01]  /*5260*/  LDL R40, [R1+0x3e4] ;  /* 0x0003e40001287983 */ /* 0x000f620000100800 */
[----:B------:R-:W-:-:S02]  /*5270*/  FMNMX.FTZ R13, R166, R13, !PT ;  /* 0x0000000da60d7209 */ /* 0x000fc40007810000 */
[----:B------:R-:W-:Y:S01]  /*5280*/  ISETP.LT.OR P1, PT, R8, 0x29, P1 ;  /* 0x000000290800780c */ /* 0x000fe20000f21670 */
[----:B------:R-:W5:Y:S01]  /*5290*/  LDL R142, [R1+0x25c] ;  /* 0x00025c00018e7983 */ /* 0x000f620000100800 */
[----:B------:R-:W-:Y:S02]  /*52a0*/  ISETP.NE.AND P6, PT, R53, RZ, PT ;  /* 0x000000ff3500720c */ /* 0x000fe40003fc5270 */
[----:B------:R-:W-:Y:S01]  /*52b0*/  FSEL R186, R46, -INF , !P1 ;  /* 0xff8000002eba7808 */ /* 0x000fe20004800000 */
[----:B------:R-:W5:Y:S01]  /*52c0*/  LDL R144, [R1+0x260] ;  /* 0x0002600001907983 */ /* 0x000f620000100800 */
[----:B------:R-:W-:Y:S02]  /*52d0*/  ISETP.NE.AND P1, PT, R41, RZ, PT ;  /* 0x000000ff2900720c */ /* 0x000fe40003f25270 */
[----:B------:R-:W-:Y:S01]  /*52e0*/  FMNMX.FTZ R13, R158, R13, !PT ;  /* 0x0000000d9e0d7209 */ /* 0x000fe20007810000 */
[----:B------:R-:W5:Y:S01]  /*52f0*/  LDL R41, [R1+0x2b0] ;  /* 0x0002b00001297983 */ /* 0x000f620000100800 */
[----:B------:R-:W-:-:S02]  /*5300*/  ISETP.GT.AND P1, PT, R9, 0x29, !P1 ;  /* 0x000000290900780c */ /* 0x000fc40004f24270 */
[----:B------:R-:W-:Y:S01]  /*5310*/  FMNMX.FTZ R12, R160, R13, !PT ;  /* 0x0000000da00c7209 */ /* 0x000fe20007810000 */
[----:B------:R-:W5:Y:S01]  /*5320*/  LDL R146, [R1+0x264] ;  /* 0x0002640001927983 */ /* 0x000f620000100800 */
[----:B------:R-:W-:Y:S02]  /*5330*/  ISETP.LT.OR P1, PT, R8, 0x2a, P1 ;  /* 0x0000002a0800780c */ /* 0x000fe40000f21670 */
[----:B------:R-:W-:Y:S01]  /*5340*/  FMNMX.FTZ R12, R163, R12, !PT ;  /* 0x0000000ca30c7209 */ /* 0x000fe20007810000 */
[----:B------:R-:W5:Y:S01]  /*5350*/  LDL R13, [R1+0x284] ;  /* 0x00028400010d7983 */ /* 0x000f620000100800 */
[----:B------:R-:W-:Y:S02]  /*5360*/  FSEL R191, R47, -INF , !P1 ;  /* 0xff8000002fbf7808 */ /* 0x000fe40004800000 */
[----:B------:R-:W-:Y:S01]  /*5370*/  ISETP.NE.AND P1, PT, R44, RZ, PT ;  /* 0x000000ff2c00720c */ /* 0x000fe20003f25270 */
[----:B------:R-:W5:Y:S01]  /*5380*/  LDL R148, [R1+0x268] ;  /* 0x0002680001947983 */ /* 0x000f620000100800 */
[----:B------:R-:W-:-:S02]  /*5390*/  FMNMX.FTZ R12, R165, R12, !PT ;  /* 0x0000000ca50c7209 */ /* 0x000fc40007810000 */
[----:B------:R-:W-:Y:S01]  /*53a0*/  ISETP.GT.AND P1, PT, R9, 0x30, !P1 ;  /* 0x000000300900780c */ /* 0x000fe20004f24270 */
[----:B------:R-:W5:Y:S01]  /*53b0*/  LDL R150, [R1+0x26c] ;  /* 0x00026c0001967983 */ /* 0x000f620000100800 */
[C---:B------:R-:W-:Y:S02]  /*53c0*/  ISETP.LT.OR P5, PT, R8.reuse, 0x59, P5 ;  /* 0x000000590800780c */ /* 0x040fe40002fa1670 */
[----:B------:R-:W-:Y:S01]  /*53d0*/  ISETP.LT.OR P1, PT, R8, 0x31, P1 ;  /* 0x000000310800780c */ /* 0x000fe20000f21670 */
[----:B------:R-:W5:Y:S01]  /*53e0*/  LDL R25, [R1+0x290] ;  /* 0x0002900001197983 */ /* 0x000f620000100800 */
[----:B------:R-:W-:Y:S02]  /*53f0*/  FSEL R216, R67, -INF , !P4 ;  /* 0xff80000043d87808 */ /* 0x000fe40006000000 */
[----:B------:R-:W-:Y:S01]  /*5400*/  FSEL R179, R50, -INF , !P1 ;  /* 0xff80000032b37808 */ /* 0x000fe20004800000 */
[----:B------:R-:W5:Y:S01]  /*5410*/  LDL R29, [R1+0x298] ;  /* 0x00029800011d7983 */ /* 0x000f620000100800 */
[----:B------:R-:W-:-:S02]  /*5420*/  ISETP.NE.AND P1, PT, R45, RZ, PT ;  /* 0x000000ff2d00720c */ /* 0x000fc40003f25270 */
[----:B------:R-:W-:Y:S01]  /*5430*/  FSEL R217, R70, -INF , !P5 ;  /* 0xff80000046d97808 */ /* 0x000fe20006800000 */
[----:B------:R-:W5:Y:S01]  /*5440*/  LDL R31, [R1+0x29c] ;  /* 0x00029c00011f7983 */ /* 0x000f620000100800 */
[----:B------:R-:W-:-:S03]  /*5450*/  ISETP.GT.AND P1, PT, R9, 0x31, !P1 ;  /* 0x000000310900780c */ /* 0x000fc60004f24270 */
[----:B------:R-:W5:Y:S01]  /*5460*/  LDL R33, [R1+0x2a0] ;  /* 0x0002a00001217983 */ /* 0x000f620000100800 */
[----:B------:R-:W-:-:S03]  /*5470*/  ISETP.LT.OR P1, PT, R8, 0x32, P1 ;  /* 0x000000320800780c */ /* 0x000fc60000f21670 */
[----:B------:R-:W5:Y:S01]  /*5480*/  LDL R35, [R1+0x2a4] ;  /* 0x0002a40001237983 */ /* 0x000f620000100800 */
[----:B------:R-:W-:Y:S02]  /*5490*/  FSEL R183, R51, -INF , !P1 ;  /* 0xff80000033b77808 */ /* 0x000fe40004800000 */
[----:B------:R-:W-:Y:S01]  /*54a0*/  ISETP.NE.AND P1, PT, R48, RZ, PT ;  /* 0x000000ff3000720c */ /* 0x000fe20003f25270 */
[----:B------:R-:W5:Y:S03]  /*54b0*/  LDL R37, [R1+0x2a8] ;  /* 0x0002a80001257983 */ /* 0x000f660000100800 */
[----:B------:R-:W-:Y:S01]  /*54c0*/  ISETP.GT.AND P1, PT, R9, 0x38, !P1 ;  /* 0x000000380900780c */ /* 0x000fe20004f24270 */
[----:B------:R-:W5:Y:S03]  /*54d0*/  LDL R43, [R1+0x2b4] ;  /* 0x0002b400012b7983 */ /* 0x000f660000100800 */
[----:B------:R-:W-:Y:S01]  /*54e0*/  ISETP.LT.OR P1, PT, R8, 0x39, P1 ;  /* 0x000000390800780c */ /* 0x000fe20000f21670 */
[----:B------:R-:W5:Y:S03]  /*54f0*/  LDL R45, [R1+0x2b8] ;  /* 0x0002b800012d7983 */ /* 0x000f660000100800 */
[----:B------:R-:W-:Y:S01]  /*5500*/  FSEL R187, R54, -INF , !P1 ;  /* 0xff80000036bb7808 */ /* 0x000fe20004800000 */
[----:B------:R-:W5:Y:S01]  /*5510*/  LDL R47, [R1+0x2bc] ;  /* 0x0002bc00012f7983 */ /* 0x000f620000100800 */
[----:B------:R-:W-:-:S03]  /*5520*/  ISETP.NE.AND P1, PT, R49, RZ, PT ;  /* 0x000000ff3100720c */ /* 0x000fc60003f25270 */
        /* <DEDUP_REMOVED lines=8> */
[C---:B------:R-:W-:Y:S01]  /*55b0*/  ISETP.GT.AND P1, PT, R9.reuse, 0x40, !P1 ;  /* 0x000000400900780c */ /* 0x040fe20004f24270 */
[----:B------:R-:W5:Y:S03]  /*55c0*/  LDL R61, [R1+0x2d8] ;  /* 0x0002d800013d7983 */ /* 0x000f660000100800 */
[----:B------:R-:W-:Y:S01]  /*55d0*/  ISETP.LT.OR P1, PT, R8, 0x41, P1 ;  /* 0x000000410800780c */ /* 0x000fe20000f21670 */
[----:B------:R-:W5:Y:S03]  /*55e0*/  LDL R65, [R1+0x2e0] ;  /* 0x0002e00001417983 */ /* 0x000f660000100800 */
[----:B------:R-:W-:Y:S01]  /*55f0*/  FSEL R180, R58, -INF , !P1 ;  /* 0xff8000003ab47808 */ /* 0x000fe20004800000 */
[----:B------:R-:W5:Y:S01]  /*5600*/  LDL R67, [R1+0x2e4] ;  /* 0x0002e40001437983 */ /* 0x000f620000100800 */
[----:B------:R-:W-:-:S02]  /*5610*/  ISETP.GT.AND P1, PT, R9, RZ, !P2 ;  /* 0x000000ff0900720c */ /* 0x000fc40005724270 */
[----:B------:R-:W-:Y:S01]  /*5620*/  ISETP.NE.AND P2, PT, R57, RZ, PT ;  /* 0x000000ff3900720c */ /* 0x000fe20003f45270 */
[----:B------:R-:W5:Y:S01]  /*5630*/  LDL R69, [R1+0x2e8] ;  /* 0x0002e80001457983 */ /* 0x000f620000100800 */
[----:B------:R-:W-:Y:S02]  /*5640*/  ISETP.LT.OR P1, PT, R8, 0x1, P1 ;  /* 0x000000010800780c */ /* 0x000fe40000f21670 */
[C---:B------:R-:W-:Y:S01]  /*5650*/  ISETP.GT.AND P2, PT, R9.reuse, 0x49, !P2 ;  /* 0x000000490900780c */ /* 0x040fe20005744270 */
[----:B------:R-:W5:Y:S01]  /*5660*/  LDL R57, [R1+0x2d0] ;  /* 0x0002d00001397983 */ /* 0x000f620000100800 */
[----:B------:R-:W-:Y:S02]  /*5670*/  FSEL R117, R26, -INF , !P1 ;  /* 0xff8000001a757808 */ /* 0x000fe40004800000 */
[----:B------:R-:W-:Y:S01]  /*5680*/  ISETP.GT.AND P1, PT, R9, 0x41, !P6 ;  /* 0x000000410900780c */ /* 0x000fe20007724270 */
[----:B------:R-:W5:Y:S01]  /*5690*/  LDL R26, [R1+0x3f8] ;  /* 0x0003f800011a7983 */ /* 0x000f620000100800 */
[----:B------:R-:W-:-:S02]  /*56a0*/  FMNMX.FTZ R10, R117, R83, !PT ;  /* 0x00000053750a7209 */ /* 0x000fc40007810000 */
[----:B------:R-:W-:Y:S01]  /*56b0*/  ISETP.LT.OR P1, PT, R8, 0x42, P1 ;  /* 0x000000420800780c */ /* 0x000fe20000f21670 */
[----:B------:R-:W5:Y:S01]  /*56c0*/  LDL R85, [R1+0x2f0] ;  /* 0x0002f00001557983 */ /* 0x000f620000100800 */
[----:B------:R-:W-:Y:S02]  /*56d0*/  FMNMX.FTZ R10, R81, R10, !PT ;  /* 0x0000000a510a7209 */ /* 0x000fe40007810000 */
[----:B------:R-:W-:Y:S01]  /*56e0*/  FSEL R190, R59, -INF , !P1 ;  /* 0xff8000003bbe7808 */ /* 0x000fe20004800000 */
[----:B------:R-:W5:Y:S01]  /*56f0*/  LDL R87, [R1+0x2f4] ;  /* 0x0002f40001577983 */ /* 0x000f620000100800 */
[----:B------:R-:W-:Y:S02]  /*5700*/  FMNMX.FTZ R10, R79, R10, !PT ;  /* 0x0000000a4f0a7209 */ /* 0x000fe40007810000 */
[----:B------:R-:W-:Y:S01]  /*5710*/  ISETP.NE.AND P6, PT, R20, RZ, PT ;  /* 0x000000ff1400720c */ /* 0x000fe20003fc5270 */
[----:B------:R-:W5:Y:S01]  /*5720*/  LDL R59, [R1+0x2d4] ;  /* 0x0002d400013b7983 */ /* 0x000f620000100800 */
[----:B------:R-:W-:-:S02]  /*5730*/  FMNMX.FTZ R11, R181, R10, !PT ;  /* 0x0000000ab50b7209 */ /* 0x000fc40007810000 */
[----:B------:R-:W-:Y:S01]  /*5740*/  ISETP.NE.AND P1, PT, R56, RZ, PT ;  /* 0x000000ff3800720c */ /* 0x000fe20003f25270 */
[----:B------:R-:W5:Y:S01]  /*5750*/  LDL R20, [R1+0x358] ;  /* 0x0003580001147983 */ /* 0x000f620000100800 */
[----:B------:R-:W-:Y:S02]  /*5760*/  FMNMX.FTZ R10, R184, R11, !PT ;  /* 0x0000000bb80a7209 */ /* 0x000fe40007810000 */
[----:B------:R-:W-:Y:S01]  /*5770*/  ISETP.GT.AND P1, PT, R9, 0x48, !P1 ;  /* 0x000000480900780c */ /* 0x000fe20004f24270 */
[----:B------:R-:W5:Y:S01]  /*5780*/  LDL R89, [R1+0x2f8] ;  /* 0x0002f80001597983 */ /* 0x000f620000100800 */
[----:B------:R-:W-:Y:S02]  /*5790*/  FMNMX.FTZ R10, R185, R10, !PT ;  /* 0x0000000ab90a7209 */ /* 0x000fe40007810000 */
[----:B------:R-:W-:Y:S01]  /*57a0*/  ISETP.GT.AND P6, PT, R9, 0x59, !P6 ;  /* 0x000000590900780c */ /* 0x000fe200077c4270 */
[----:B------:R-:W5:Y:S01]  /*57b0*/  LDL R93, [R1+0x2fc] ;  /* 0x0002fc00015d7983 */ /* 0x000f620000100800 */
[----:B------:R-:W-:-:S02]  /*57c0*/  FMNMX.FTZ R11, R199, R10, !PT ;  /* 0x0000000ac70b7209 */ /* 0x000fc40007810000 */
[----:B------:R-:W-:Y:S01]  /*57d0*/  FMNMX.FTZ R9, R169, R12, !PT ;  /* 0x0000000ca9097209 */ /* 0x000fe20007810000 */
[----:B------:R-:W5:Y:S01]  /*57e0*/  LDL R95, [R1+0x300] ;  /* 0x00030000015f7983 */ /* 0x000f620000100800 */
[----:B------:R-:W-:Y:S02]  /*57f0*/  FMNMX.FTZ R11, R178, R11, !PT ;  /* 0x0000000bb20b7209 */ /* 0x000fe40007810000 */
[----:B------:R-:W-:Y:S01]  /*5800*/  ISETP.LT.OR P1, PT, R8, 0x49, P1 ;  /* 0x000000490800780c */ /* 0x000fe20000f21670 */
[----:B------:R-:W5:Y:S01]  /*5810*/  LDL R97, [R1+0x304] ;  /* 0x0003040001617983 */ /* 0x000f620000100800 */
[----:B------:R-:W-:Y:S02]  /*5820*/  FMNMX.FTZ R11, R182, R11, !PT ;  /* 0x0000000bb60b7209 */ /* 0x000fe40007810000 */
[----:B------:R-:W-:Y:S01]  /*5830*/  ISETP.LT.OR P2, PT, R8, 0x4a, P2 ;  /* 0x0000004a0800780c */ /* 0x000fe20001741670 */
[----:B------:R-:W5:Y:S01]  /*5840*/  LDL R99, [R1+0x308] ;  /* 0x0003080001637983 */ /* 0x000f620000100800 */
[----:B------:R-:W-:-:S02]  /*5850*/  FMNMX.FTZ R10, R186, R11, !PT ;  /* 0x0000000bba0a7209 */ /* 0x000fc40007810000 */
[----:B------:R-:W-:Y:S01]  /*5860*/  FSEL R192, R62, -INF , !P1 ;  /* 0xff8000003ec07808 */ /* 0x000fe20004800000 */
[----:B------:R-:W5:Y:S01]  /*5870*/  LDL R101, [R1+0x30c] ;  /* 0x00030c0001657983 */ /* 0x000f620000100800 */
[----:B------:R-:W-:Y:S02]  /*5880*/  FMNMX.FTZ R10, R191, R10, !PT ;  /* 0x0000000abf0a7209 */ /* 0x000fe40007810000 */
[----:B------:R-:W-:Y:S01]  /*5890*/  FSEL R207, R63, -INF , !P2 ;  /* 0xff8000003fcf7808 */ /* 0x000fe20005000000 */
[----:B------:R-:W5:Y:S01]  /*58a0*/  LDL R103, [R1+0x310] ;  /* 0x0003100001677983 */ /* 0x000f620000100800 */
[----:B------:R-:W-:Y:S02]  /*58b0*/  FMNMX.FTZ R10, R179, R10, !PT ;  /* 0x0000000ab30a7209 */ /* 0x000fe40007810000 */
[----:B------:R-:W-:Y:S01]  /*58c0*/  ISETP.LT.OR P6, PT, R8, 0x5a, P6 ;  /* 0x0000005a0800780c */ /* 0x000fe200037c1670 */
[----:B------:R-:W5:Y:S01]  /*58d0*/  LDL R63, [R1+0x2dc] ;  /* 0x0002dc00013f7983 */ /* 0x000f620000100800 */
[----:B------:R-:W-:-:S02]  /*58e0*/  FMNMX.FTZ R10, R183, R10, !PT ;  /* 0x0000000ab70a7209 */ /* 0x000fc40007810000 */
[----:B------:R-:W-:Y:S01]  /*58f0*/  FSEL R218, R71, -INF , !P6 ;  /* 0xff80000047da7808 */ /* 0x000fe20007000000 */
[----:B------:R-:W5:Y:S01]  /*5900*/  LDL R105, [R1+0x314] ;  /* 0x0003140001697983 */ /* 0x000f620000100800 */
[----:B------:R-:W-:-:S03]  /*5910*/  FMNMX.FTZ R10, R187, R10, !PT ;  /* 0x0000000abb0a7209 */ /* 0x000fc60007810000 */
[----:B------:R-:W5:Y:S01]  /*5920*/  LDL R71, [R1+0x2ec] ;  /* 0x0002ec0001477983 */ /* 0x000f620000100800 */
[----:B------:R-:W-:Y:S02]  /*5930*/  FMNMX.FTZ R11, R193, R10, !PT ;  /* 0x0000000ac10b7209 */ /* 0x000fe40007810000 */
[----:B------:R-:W-:Y:S01]  /*5940*/  FMNMX.FTZ R10, R170, R9, !PT ;  /* 0x00000009aa0a7209 */ /* 0x000fe20007810000 */
[----:B------:R-:W5:Y:S01]  /*5950*/  LDL R107, [R1+0x318] ;  /* 0x00031800016b7983 */ /* 0x000f620000100800 */
[----:B------:R-:W-:Y:S02]  /*5960*/  FMNMX.FTZ R11, R180, R11, !PT ;  /* 0x0000000bb40b7209 */ /* 0x000fe40007810000 */
[----:B------:R-:W-:Y:S01]  /*5970*/  FMNMX.FTZ R9, R171, R10, !PT ;  /* 0x0000000aab097209 */ /* 0x000fe20007810000 */
[----:B------:R-:W5:Y:S01]  /*5980*/  LDL R109, [R1+0x31c] ;  /* 0x00031c00016d7983 */ /* 0x000f620000100800 */
[----:B------:R-:W-:Y:S02]  /*5990*/  FMNMX.FTZ R11, R190, R11, !PT ;  /* 0x0000000bbe0b7209 */ /* 0x000fe40007810000 */
[----:B------:R-:W-:Y:S01]  /*59a0*/  FMNMX.FTZ R12, R172, R9, !PT ;  /* 0x00000009ac0c7209 */ /* 0x000fe20007810000 */
[----:B------:R-:W5:Y:S01]  /*59b0*/  LDL R111, [R1+0x320] ;  /* 0x00032000016f7983 */ /* 0x000f620000100800 */
[----:B------:R-:W-:-:S02]  /*59c0*/  FMNMX.FTZ R10, R192, R11, !PT ;  /* 0x0000000bc00a7209 */ /* 0x000fc40007810000 */
        /* <DEDUP_REMOVED lines=8> */
[----:B------:R-:W-:-:S03]  /*5a50*/  FMNMX.FTZ R10, R216, R11, !PT ;  /* 0x0000000bd80a7209 */ /* 0x000fc60007810000 */
[----:B------:R-:W5:Y:S01]  /*5a60*/  LDL R121, [R1+0x330] ;  /* 0x0003300001797983 */ /* 0x000f620000100800 */
[----:B------:R-:W-:Y:S02]  /*5a70*/  FMNMX.FTZ R11, R217, R10, !PT ;  /* 0x0000000ad90b7209 */ /* 0x000fe40007810000 */
[----:B------:R-:W-:Y:S01]  /*5a80*/  FMNMX.FTZ R10, R177, R8, !PT ;  /* 0x00000008b10a7209 */ /* 0x000fe20007810000 */
[----:B------:R-:W5:Y:S01]  /*5a90*/  LDL R123, [R1+0x334] ;  /* 0x00033400017b7983 */ /* 0x000f620000100800 */
[----:B------:R-:W-:-:S03]  /*5aa0*/  FMNMX.FTZ R11, R218, R11, !PT ;  /* 0x0000000bda0b7209 */ /* 0x000fc60007810000 */
[----:B------:R-:W0:Y:S04]  /*5ab0*/  SHFL.BFLY PT, R9, R10, 0x2, 0x1f ;  /* 0x0c401f000a097f89 */ /* 0x000e2800000e0000 */
[----:B------:R1:W-:Y:S04]  /*5ac0*/  STL.64 [R1+0x430], R10 ;  /* 0x0004300a01007387 */ /* 0x0003e80000100a00 */
[----:B------:R-:W3:Y:S04]  /*5ad0*/  LDL R145, [R1+0x434] ;  /* 0x0004340001917983 */ /* 0x000ee80000100800 */
[----:B------:R-:W5:Y:S04]  /*5ae0*/  LDL R125, [R1+0x338] ;  /* 0x00033800017d7983 */ /* 0x000f680000100800 */
[----:B-1----:R-:W5:Y:S04]  /*5af0*/  LDL R11, [R1+0x450] ;  /* 0x00045000010b7983 */ /* 0x002f680000100800 */
[----:B------:R-:W5:Y:S01]  /*5b00*/  LDL R127, [R1+0x33c] ;  /* 0x00033c00017f7983 */ /* 0x000f620000100800 */
[----:B0-----:R-:W-:-:S03]  /*5b10*/  FMNMX.FTZ R12, R10, R9, !PT ;  /* 0x000000090a0c7209 */ /* 0x001fc60007810000 */
[----:B------:R-:W5:Y:S04]  /*5b20*/  LDL R129, [R1+0x340] ;  /* 0x0003400001817983 */ /* 0x000f680000100800 */
[----:B------:R-:W0:Y:S04]  /*5b30*/  SHFL.BFLY PT, R9, R12, 0x1, 0x1f ;  /* 0x0c201f000c097f89 */ /* 0x000e2800000e0000 */
[----:B------:R-:W5:Y:S04]  /*5b40*/  LDL R131, [R1+0x344] ;  /* 0x0003440001837983 */ /* 0x000f680000100800 */
[----:B------:R-:W5:Y:S04]  /*5b50*/  LDL R135, [R1+0x348] ;  /* 0x0003480001877983 */ /* 0x000f680000100800 */
[----:B------:R-:W5:Y:S04]  /*5b60*/  LDL R137, [R1+0x34c] ;  /* 0x00034c0001897983 */ /* 0x000f680000100800 */
[----:B------:R-:W5:Y:S04]  /*5b70*/  LDL R139, [R1+0x350] ;  /* 0x00035000018b7983 */ /* 0x000f680000100800 */
[----:B------:R-:W5:Y:S01]  /*5b80*/  LDL R141, [R1+0x354] ;  /* 0x00035400018d7983 */ /* 0x000f620000100800 */
[----:B0-----:R-:W-:-:S03]  /*5b90*/  FMNMX.FTZ R14, R12, R9, !PT ;  /* 0x000000090c0e7209 */ /* 0x001fc60007810000 */
[----:B------:R-:W5:Y:S04]  /*5ba0*/  LDL R100, [R1+0x35c] ;  /* 0x00035c0001647983 */ /* 0x000f680000100800 */
[----:B------:R0:W-:Y:S04]  /*5bb0*/  STL [R1+0x430], R14 ;  /* 0x0004300e01007387 */ /* 0x0001e80000100800 */
[----:B------:R-:W5:Y:S04]  /*5bc0*/  LDL R133, [R1+0x430] ;  /* 0x0004300001857983 */ /* 0x000f680000100800 */
[----:B------:R-:W5:Y:S04]  /*5bd0*/  LDL R12, [R1+0x38c] ;  /* 0x00038c00010c7983 */ /* 0x000f680000100800 */
[----:B0-----:R-:W5:Y:S04]  /*5be0*/  LDL R14, [R1+0x3c8] ;  /* 0x0003c800010e7983 */ /* 0x001f680000100800 */
[----:B------:R-:W5:Y:S04]  /*5bf0*/  LDL.64 R8, [R1+0xa8] ;  /* 0x0000a80001087983 */ /* 0x000f680000100a00 */
[----:B------:R-:W5:Y:S04]  /*5c00*/  LDL R102, [R1+0x360] ;  /* 0x0003600001667983 */ /* 0x000f680000100800 */
        /* <DEDUP_REMOVED lines=42> */
[----:B--2---:R-:W-:Y:S04]  /*5eb0*/  STL [R1+0x27c], R176 ;  /* 0x00027cb001007387 */ /* 0x004fe80000100800 */
[----:B---3--:R-:W0:Y:S02]  /*5ec0*/  SHFL.BFLY PT, R10, R145, 0x2, 0x1f ;  /* 0x0c401f00910a7f89 */ /* 0x008e2400000e0000 */
[----:B0-----:R-:W-:-:S05]  /*5ed0*/  FMNMX.FTZ R147, R10, R145, !PT ;  /* 0x000000910a937209 */ /* 0x001fca0007810000 */
[----:B------:R-:W0:Y:S04]  /*5ee0*/  SHFL.BFLY PT, R10, R147, 0x1, 0x1f ;  /* 0x0c201f00930a7f89 */ /* 0x000e2800000e0000 */
[----:B------:R1:W-:Y:S04]  /*5ef0*/  STL [R1+0x288], R15 ;  /* 0x0002880f01007387 */ /* 0x0003e80000100800 */
[----:B----4-:R-:W-:Y:S01]  /*5f00*/  STL [R1+0x278], R156 ;  /* 0x0002789c01007387 */ /* 0x010fe20000100800 */
[----:B0-----:R-:W-:Y:S01]  /*5f10*/  FMNMX.FTZ R10, R147, R10, !PT ;  /* 0x0000000a930a7209 */ /* 0x001fe20007810000 */
[----:B-----5:R-:W-:Y:S01]  /*5f20*/  FMUL.FTZ R176, R11, R133 ;  /* 0x000000850bb07220 */ /* 0x020fe20000410000 */
[----:B------:R-:W-:-:S03]  /*5f30*/  FSETP.NEU.FTZ.AND P1, PT, R133, -INF , PT ;  /* 0xff8000008500780b */ /* 0x000fc60003f3d000 */
[-C--:B-1----:R-:W-:Y:S01]  /*5f40*/  FMUL.FTZ R15, R10, R11.reuse ;  /* 0x0000000b0a0f7220 */ /* 0x082fe20000410000 */
[----:B------:R-:W-:Y:S02]  /*5f50*/  FSEL R176, R176, RZ, P1 ;  /* 0x000000ffb0b07208 */ /* 0x000fe40000800000 */
[----:B------:R-:W-:Y:S01]  /*5f60*/  FSETP.NEU.FTZ.AND P1, PT, R10, -INF , PT ;  /* 0xff8000000a00780b */ /* 0x000fe20003f3d000 */
[----:B------:R0:W-:Y:S02]  /*5f70*/  STL [R1+0x38c], R12 ;  /* 0x00038c0c01007387 */ /* 0x0001e40000100800 */
[----:B------:R-:W-:Y:S02]  /*5f80*/  FFMA.FTZ R219, R77, R11, -R176 ;  /* 0x0000000b4ddb7223 */ /* 0x000fe400000108b0 */
[----:B------:R1:W-:Y:S01]  /*5f90*/  STL [R1+0x280], R220 ;  /* 0x000280dc01007387 */ /* 0x0003e20000100800 */
[----:B0-----:R-:W-:-:S03]  /*5fa0*/  FSEL R12, R15, RZ, P1 ;  /* 0x000000ff0f0c7208 */ /* 0x001fc60000800000 */
[----:B------:R0:W-:Y:S01]  /*5fb0*/  STL [R1+0x284], R13 ;  /* 0x0002840d01007387 */ /* 0x0001e20000100800 */
[----:B-1----:R-:W-:-:S03]  /*5fc0*/  FFMA.FTZ R220, R91, R11, -R176 ;  /* 0x0000000b5bdc7223 */ /* 0x002fc600000108b0 */
[----:B------:R1:W-:Y:S01]  /*5fd0*/  STL [R1+0x28c], R21 ;  /* 0x00028c1501007387 */ /* 0x0003e20000100800 */
[-CC-:B------:R-:W-:Y:S01]  /*5fe0*/  FFMA.FTZ R156, R83, R11.reuse, -R12.reuse ;  /* 0x0000000b539c7223 */ /* 0x180fe2000001080c */
[-C--:B------:R-:W-:Y:S02]  /*5ff0*/  FFMA.FTZ R15, R79, R11.reuse, -R12 ;  /* 0x0000000b4f0f7223 */ /* 0x080fe4000001080c */
[----:B------:R2:W-:Y:S01]  /*6000*/  STL [R1+0x358], R20 ;  /* 0x0003581401007387 */ /* 0x0005e20000100800 */
[----:B0-----:R-:W-:-:S03]  /*6010*/  FFMA.FTZ R13, R75, R11, -R176 ;  /* 0x0000000b4b0d7223 */ /* 0x001fc600000108b0 */
[----:B------:R0:W-:Y:S01]  /*6020*/  STL [R1+0x3c8], R14 ;  /* 0x0003c80e01007387 */ /* 0x0001e20000100800 */
[-C--:B-1----:R-:W-:Y:S01]  /*6030*/  FFMA.FTZ R21, R117, R11.reuse, -R12 ;  /* 0x0000000b75157223 */ /* 0x082fe2000001080c */
[-C--:B--2---:R-:W-:Y:S01]  /*6040*/  FFMA.FTZ R20, R73, R11.reuse, -R176 ;  /* 0x0000000b49147223 */ /* 0x084fe200000108b0 */
[----:B0-----:R-:W-:Y:S01]  /*6050*/  FFMA.FTZ R14, R81, R11, -R12 ;  /* 0x0000000b510e7223 */ /* 0x001fe2000001080c */
[----:B------:R-:W-:Y:S08]  /*6060*/  MUFU.EX2 R220, R220 ;  /* 0x000000dc00dc7308 */ /* 0x000ff00000000800 */
[----:B------:R-:W-:Y:S08]  /*6070*/  MUFU.EX2 R20, R20 ;  /* 0x0000001400147308 */ /* 0x000ff00000000800 */
[----:B------:R-:W-:Y:S08]  /*6080*/  MUFU.EX2 R219, R219 ;  /* 0x000000db00db7308 */ /* 0x000ff00000000800 */
[----:B------:R-:W-:Y:S08]  /*6090*/  MUFU.EX2 R13, R13 ;  /* 0x0000000d000d7308 */ /* 0x000ff00000000800 */
[----:B------:R-:W-:Y:S08]  /*60a0*/  MUFU.EX2 R21, R21 ;  /* 0x0000001500157308 */ /* 0x000ff00000000800 */
[----:B------:R-:W0:Y:S08]  /*60b0*/  MUFU.EX2 R156, R156 ;  /* 0x0000009c009c7308 */ /* 0x000e300000000800 */
[----:B------:R-:W-:Y:S08]  /*60c0*/  MUFU.EX2 R14, R14 ;  /* 0x0000000e000e7308 */ /* 0x000ff00000000800 */
[----:B------:R-:W1:Y:S01]  /*60d0*/  MUFU.EX2 R15, R15 ;  /* 0x0000000f000f7308 */ /* 0x000e620000000800 */
[----:B------:R-:W-:Y:S01]  /*60e0*/  IMAD R8, R143, 0xc00, R8 ;  /* 0x00000c008f087824 */ /* 0x000fe200078e0208 */
[----:B------:R2:W-:Y:S01]  /*60f0*/  STL [R1+0x294], R27 ;  /* 0x0002941b01007387 */ /* 0x0005e20000100800 */
[----:B------:R-:W-:-:S03]  /*6100*/  R2UR UR7, R9 ;  /* 0x00000000090772ca */ /* 0x000fc600000e0000 */
[----:B------:R3:W-:Y:S01]  /*6110*/  STL [R1+0x2ac], R39 ;  /* 0x0002ac2701007387 */ /* 0x0007e20000100800 */
[----:B------:R-:W-:-:S03]  /*6120*/  R2UR UR6, R8 ;  /* 0x00000000080672ca */ /* 0x000fc600000e0000 */
[----:B------:R4:W-:Y:S01]  /*6130*/  STL [R1+0x2b0], R41 ;  /* 0x0002b02901007387 */ /* 0x0009e20000100800 */
[----:B--2---:R-:W-:-:S03]  /*6140*/  IMAD.MOV.U32 R27, RZ, RZ, R9 ;  /* 0x000000ffff1b7224 */ /* 0x004fc600078e0009 */
[----:B------:R2:W-:Y:S01]  /*6150*/  STL [R1+0x3e0], R38 ;  /* 0x0003e02601007387 */ /* 0x0005e20000100800 */
[----:B---3--:R-:W-:-:S03]  /*6160*/  IMAD.MOV.U32 R39, RZ, RZ, R9 ;  /* 0x000000ffff277224 */ /* 0x008fc600078e0009 */
[----:B------:R3:W-:Y:S01]  /*6170*/  STL [R1+0x3e4], R40 ;  /* 0x0003e42801007387 */ /* 0x0007e20000100800 */
[----:B----4-:R-:W-:-:S03]  /*6180*/  IMAD.MOV.U32 R41, RZ, RZ, R9 ;  /* 0x000000ffff297224 */ /* 0x010fc600078e0009 */
[----:B------:R4:W-:Y:S01]  /*6190*/  STL [R1+0x3f8], R26 ;  /* 0x0003f81a01007387 */ /* 0x0009e20000100800 */
[----:B--2---:R-:W-:Y:S01]  /*61a0*/  VIADD R38, R8, 0x80 ;  /* 0x0000008008267836 */ /* 0x004fe20000000000 */
[----:B0-----:R-:W-:Y:S02]  /*61b0*/  F2FP.F16.F32.PACK_AB R153, R156, R21 ;  /* 0x000000159c99723e */ /* 0x001fe400000000ff */
[----:B------:R0:W-:Y:S01]  /*61c0*/  STL [R1+0x270], R152 ;  /* 0x0002709801007387 */ /* 0x0001e20000100800 */
[C---:B---3--:R-:W-:Y:S01]  /*61d0*/  VIADD R40, R8.reuse, 0x100 ;  /* 0x0000010008287836 */ /* 0x048fe20000000000 */
[----:B-1----:R-:W-:Y:S02]  /*61e0*/  F2FP.F16.F32.PACK_AB R155, R15, R14 ;  /* 0x0000000e0f9b723e */ /* 0x002fe400000000ff */
[----:B------:R1:W-:Y:S01]  /*61f0*/  STL [R1+0x274], R154 ;  /* 0x0002749a01007387 */ /* 0x0003e20000100800 */
[----:B----4-:R-:W-:Y:S01]  /*6200*/  VIADD R26, R8, 0x180 ;  /* 0x00000180081a7836 */ /* 0x010fe20000000000 */
[----:B------:R-:W-:-:S02]  /*6210*/  R2UR UR10, R38 ;  /* 0x00000000260a72ca */ /* 0x000fc400000e0000 */
[----:B0-----:R-:W-:Y:S01]  /*6220*/  F2FP.F16.F32.PACK_AB R152, R20, R220 ;  /* 0x000000dc1498723e */ /* 0x001fe200000000ff */
[----:B------:R-:W-:Y:S01]  /*6230*/  STL [R1+0x220], R112 ;  /* 0x0002207001007387 */ /* 0x000fe20000100800 */
[----:B-1----:R-:W-:-:S03]  /*6240*/  F2FP.F16.F32.PACK_AB R154, R13, R219 ;  /* 0x000000db0d9a723e */ /* 0x002fc600000000ff */
[----:B------:R-:W-:Y:S01]  /*6250*/  STL [R1+0x224], R114 ;  /* 0x0002247201007387 */ /* 0x000fe20000100800 */
[----:B------:R-:W-:Y:S02]  /*6260*/  R2UR UR11, R39 ;  /* 0x00000000270b72ca */ /* 0x000fe400000e0000 */
[----:B------:R-:W-:Y:S01]  /*6270*/  R2UR UR14, R40 ;  /* 0x00000000280e72ca */ /* 0x000fe200000e0000 */
[----:B------:R-:W-:Y:S01]  /*6280*/  STL [R1+0x228], R116 ;  /* 0x0002287401007387 */ /* 0x000fe20000100800 */
[----:B------:R-:W-:Y:S02]  /*6290*/  R2UR UR15, R41 ;  /* 0x00000000290f72ca */ /* 0x000fe400000e0000 */
[----:B------:R-:W-:Y:S01]  /*62a0*/  R2UR UR18, R26 ;  /* 0x000000001a1272ca */ /* 0x000fe200000e0000 */
[----:B------:R-:W-:Y:S01]  /*62b0*/  STL [R1+0x22c], R118 ;  /* 0x00022c7601007387 */ /* 0x000fe20000100800 */
[----:B------:R-:W-:-:S03]  /*62c0*/  R2UR UR19, R27 ;  /* 0x000000001b1372ca */ /* 0x000fc600000e0000 */
[----:B------:R-:W-:Y:S04]  /*62d0*/  STL [R1+0x230], R120 ;  /* 0x0002307801007387 */ /* 0x000fe80000100800 */
        /* <DEDUP_REMOVED lines=102> */
[----:B------:R0:W-:Y:S01]  /*6940*/  STL [R1+0x410], R24 ;  /* 0x0004101801007387 */ /* 0x0001e20000100800 */
[----:B------:R1:W-:Y:S06]  /*6950*/  BAR.SYNC.DEFER_BLOCKING R209, 0x100 ;  /* 0x000400d10000751d */ /* 0x0003ec0000010000 */
[----:B0-----:R-:W-:-:S06]  /*6960*/  WARPGROUP.ARRIVE ;  /* 0x00000000000079c5 */ /* 0x001fcc0000000000 */
[----:B------:R-:W-:Y:S01]  /*6970*/  HGMMA.64x256x16.F32 R24, R152, gdesc[UR4].tnspB, RZ, !UPT, gsb0 ;  /* 0x43e0000498187df0 */ /* 0x000fe2000c0008ff */
[----:B------:R0:W-:Y:S04]  /*6980*/  STL [R1+0x414], R221 ;  /* 0x000414dd01007387 */ /* 0x0001e80000100800 */
[----:B------:R2:W-:Y:S04]  /*6990*/  STL [R1+0x418], R222 ;  /* 0x000418de01007387 */ /* 0x0005e80000100800 */
[----:B------:R-:W-:Y:S01]  /*69a0*/  STL [R1+0x41c], R231 ;  /* 0x00041ce701007387 */ /* 0x000fe20000100800 */
[----:B------:R-:W-:-:S02]  /*69b0*/  WARPGROUP.DEPBAR.LE gsb0, 0x0 ;  /* 0x00008000000079c5 */ /* 0x000fc40000010000 */
[-CC-:B------:R-:W-:Y:S01]  /*69c0*/  FFMA.FTZ R152, R19, R11.reuse, -R176.reuse ;  /* 0x0000000b13987223 */ /* 0x180fe200000108b0 */
[-CC-:B------:R-:W-:Y:S01]  /*69d0*/  FFMA.FTZ R153, R161, R11.reuse, -R176.reuse ;  /* 0x0000000ba1997223 */ /* 0x180fe200000108b0 */
[-CC-:B------:R-:W-:Y:S01]  /*69e0*/  FFMA.FTZ R19, R168, R11.reuse, -R176.reuse ;  /* 0x0000000ba8137223 */ /* 0x180fe200000108b0 */
[-C--:B------:R-:W-:Y:S01]  /*69f0*/  FFMA.FTZ R161, R167, R11.reuse, -R176 ;  /* 0x0000000ba7a17223 */ /* 0x080fe200000108b0 */
[-CC-:B------:R-:W-:Y:S01]  /*6a00*/  FFMA.FTZ R167, R181, R11.reuse, -R12.reuse ;  /* 0x0000000bb5a77223 */ /* 0x180fe2000001080c */
[-CC-:B------:R-:W-:Y:S01]  /*6a10*/  FFMA.FTZ R168, R184, R11.reuse, -R12.reuse ;  /* 0x0000000bb8a87223 */ /* 0x180fe2000001080c */
[-CC-:B------:R-:W-:Y:S01]  /*6a20*/  FFMA.FTZ R181, R185, R11.reuse, -R12.reuse ;  /* 0x0000000bb9b57223 */ /* 0x180fe2000001080c */
[----:B------:R-:W-:Y:S01]  /*6a30*/  FFMA.FTZ R184, R199, R11, -R12 ;  /* 0x0000000bc7b87223 */ /* 0x000fe2000001080c */
[----:B0-----:R-:W-:Y:S08]  /*6a40*/  MUFU.EX2 R221, R152 ;  /* 0x0000009800dd7308 */ /* 0x001ff00000000800 */
[----:B--2---:R-:W0:Y:S08]  /*6a50*/  MUFU.EX2 R222, R153 ;  /* 0x0000009900de7308 */ /* 0x004e300000000800 */
[----:B------:R-:W-:Y:S08]  /*6a60*/  MUFU.EX2 R19, R19 ;  /* 0x0000001300137308 */ /* 0x000ff00000000800 */
[----:B------:R-:W2:Y:S08]  /*6a70*/  MUFU.EX2 R161, R161 ;  /* 0x000000a100a17308 */ /* 0x000eb00000000800 */
[----:B------:R-:W-:Y:S08]  /*6a80*/  MUFU.EX2 R167, R167 ;  /* 0x000000a700a77308 */ /* 0x000ff00000000800 */
[----:B------:R-:W3:Y:S08]  /*6a90*/  MUFU.EX2 R168, R168 ;  /* 0x000000a800a87308 */ /* 0x000ef00000000800 */
[----:B------:R-:W-:Y:S08]  /*6aa0*/  MUFU.EX2 R181, R181 ;  /* 0x000000b500b57308 */ /* 0x000ff00000000800 */
[----:B------:R-:W4:Y:S01]  /*6ab0*/  MUFU.EX2 R184, R184 ;  /* 0x000000b800b87308 */ /* 0x000f220000000800 */
[----:B0-----:R-:W-:-:S02]  /*6ac0*/  F2FP.F16.F32.PACK_AB R152, R222, R221 ;  /* 0x000000ddde98723e */ /* 0x001fc400000000ff */
[----:B--2---:R-:W-:Y:S02]  /*6ad0*/  F2FP.F16.F32.PACK_AB R154, R161, R19 ;  /* 0x00000013a19a723e */ /* 0x004fe400000000ff */
[----:B---3--:R-:W-:Y:S01]  /*6ae0*/  F2FP.F16.F32.PACK_AB R153, R168, R167 ;  /* 0x000000a7a899723e */ /* 0x008fe200000000ff */
[----:B------:R-:W-:Y:S04]  /*6af0*/  STL.128 [R1+0x220], R24 ;  /* 0x0002201801007387 */ /* 0x000fe80000100c00 */
[----:B------:R-:W-:Y:S04]  /*6b00*/  STL.128 [R1+0x230], R28 ;  /* 0x0002301c01007387 */ /* 0x000fe80000100c00 */
[----:B------:R-:W-:Y:S01]  /*6b10*/  STL.128 [R1+0x240], R32 ;  /* 0x0002402001007387 */ /* 0x000fe20000100c00 */
[----:B----4-:R-:W-:-:S03]  /*6b20*/  F2FP.F16.F32.PACK_AB R155, R184, R181 ;  /* 0x000000b5b89b723e */ /* 0x010fc600000000ff */
[----:B------:R-:W-:Y:S04]  /*6b30*/  STL.128 [R1+0x250], R36 ;  /* 0x0002502401007387 */ /* 0x000fe80000100c00 */
        /* <DEDUP_REMOVED lines=27> */
[----:B------:R0:W-:Y:S02]  /*6cf0*/  STL.128 [R1+0x410], R148 ;  /* 0x0004109401007387 */ /* 0x0001e40000100c00 */
[----:B0-----:R-:W-:-:S06]  /*6d00*/  WARPGROUP.ARRIVE ;  /* 0x00000000000079c5 */ /* 0x001fcc0000000000 */
[----:B------:R-:W-:Y:S01]  /*6d10*/  HGMMA.64x256x16.F32 R24, R152, gdesc[UR8].tnspB, R24, gsb0 ;  /* 0x43e0000898187df0 */ /* 0x000fe20008000818 */
[-CC-:B------:R-:W-:Y:S01]  /*6d20*/  FFMA.FTZ R185, R157, R11.reuse, -R176.reuse ;  /* 0x0000000b9db97223 */ /* 0x180fe200000108b0 */
[-CC-:B------:R-:W-:Y:S01]  /*6d30*/  FFMA.FTZ R157, R159, R11.reuse, -R176.reuse ;  /* 0x0000000b9f9d7223 */ /* 0x180fe200000108b0 */
[-CC-:B------:R-:W-:Y:S01]  /*6d40*/  FFMA.FTZ R159, R162, R11.reuse, -R176.reuse ;  /* 0x0000000ba29f7223 */ /* 0x180fe200000108b0 */
[-C--:B------:R-:W-:Y:S01]  /*6d50*/  FFMA.FTZ R162, R166, R11.reuse, -R176 ;  /* 0x0000000ba6a27223 */ /* 0x080fe200000108b0 */
[-CC-:B------:R-:W-:Y:S01]  /*6d60*/  FFMA.FTZ R166, R178, R11.reuse, -R12.reuse ;  /* 0x0000000bb2a67223 */ /* 0x180fe2000001080c */
[-CC-:B------:R-:W-:Y:S01]  /*6d70*/  FFMA.FTZ R178, R182, R11.reuse, -R12.reuse ;  /* 0x0000000bb6b27223 */ /* 0x180fe2000001080c */
[-CC-:B------:R-:W-:Y:S01]  /*6d80*/  FFMA.FTZ R182, R186, R11.reuse, -R12.reuse ;  /* 0x0000000bbab67223 */ /* 0x180fe2000001080c */
[-C--:B------:R-:W-:Y:S01]  /*6d90*/  FFMA.FTZ R186, R191, R11.reuse, -R12 ;  /* 0x0000000bbfba7223 */ /* 0x080fe2000001080c */
[----:B------:R-:W-:Y:S08]  /*6da0*/  MUFU.EX2 R185, R185 ;  /* 0x000000b900b97308 */ /* 0x000ff00000000800 */
[----:B------:R-:W0:Y:S08]  /*6db0*/  MUFU.EX2 R157, R157 ;  /* 0x0000009d009d7308 */ /* 0x000e300000000800 */
[----:B------:R-:W-:Y:S08]  /*6dc0*/  MUFU.EX2 R159, R159 ;  /* 0x0000009f009f7308 */ /* 0x000ff00000000800 */
[----:B------:R-:W2:Y:S08]  /*6dd0*/  MUFU.EX2 R162, R162 ;  /* 0x000000a200a27308 */ /* 0x000eb00000000800 */
[----:B------:R-:W-:Y:S08]  /*6de0*/  MUFU.EX2 R166, R166 ;  /* 0x000000a600a67308 */ /* 0x000ff00000000800 */
[----:B------:R-:W3:Y:S08]  /*6df0*/  MUFU.EX2 R178, R178 ;  /* 0x000000b200b27308 */ /* 0x000ef00000000800 */
[----:B------:R-:W-:Y:S08]  /*6e00*/  MUFU.EX2 R182, R182 ;  /* 0x000000b600b67308 */ /* 0x000ff00000000800 */
[----:B------:R-:W4:Y:S01]  /*6e10*/  MUFU.EX2 R186, R186 ;  /* 0x000000ba00ba7308 */ /* 0x000f220000000800 */
[----:B------:R-:W-:Y:S01]  /*6e20*/  FADD.FTZ R220, R220, R20 ;  /* 0x00000014dcdc7221 */ /* 0x000fe20000010000 */
[-C--:B------:R-:W-:Y:S01]  /*6e30*/  FFMA.FTZ R20, R183, R11.reuse, -R12 ;  /* 0x0000000bb7147223 */ /* 0x080fe2000001080c */
[-CC-:B------:R-:W-:Y:S01]  /*6e40*/  FFMA.FTZ R183, R169, R11.reuse, -R176.reuse ;  /* 0x0000000ba9b77223 */ /* 0x180fe200000108b0 */
[-CC-:B------:R-:W-:Y:S01]  /*6e50*/  FFMA.FTZ R158, R158, R11.reuse, -R176.reuse ;  /* 0x0000000b9e9e7223 */ /* 0x180fe200000108b0 */
[-CC-:B------:R-:W-:Y:S01]  /*6e60*/  FFMA.FTZ R160, R160, R11.reuse, -R176.reuse ;  /* 0x0000000ba0a07223 */ /* 0x180fe200000108b0 */
[-CC-:B------:R-:W-:Y:S01]  /*6e70*/  FFMA.FTZ R163, R163, R11.reuse, -R176.reuse ;  /* 0x0000000ba3a37223 */ /* 0x180fe200000108b0 */
[-C--:B------:R-:W-:Y:S01]  /*6e80*/  FFMA.FTZ R165, R165, R11.reuse, -R176 ;  /* 0x0000000ba5a57223 */ /* 0x080fe200000108b0 */
[-CC-:B------:R-:W-:Y:S01]  /*6e90*/  FFMA.FTZ R179, R179, R11.reuse, -R12.reuse ;  /* 0x0000000bb3b37223 */ /* 0x180fe2000001080c */
[-CC-:B------:R-:W-:Y:S01]  /*6ea0*/  FFMA.FTZ R169, R187, R11.reuse, -R12.reuse ;  /* 0x0000000bbba97223 */ /* 0x180fe2000001080c */
[-C--:B------:R-:W-:Y:S01]  /*6eb0*/  FFMA.FTZ R193, R193, R11.reuse, -R12 ;  /* 0x0000000bc1c17223 */ /* 0x080fe2000001080c */
[-CC-:B------:R-:W-:Y:S01]  /*6ec0*/  FFMA.FTZ R170, R170, R11.reuse, -R176.reuse ;  /* 0x0000000baaaa7223 */ /* 0x180fe200000108b0 */
[-CC-:B------:R-:W-:Y:S01]  /*6ed0*/  FFMA.FTZ R171, R171, R11.reuse, -R176.reuse ;  /* 0x0000000babab7223 */ /* 0x180fe200000108b0 */
[-CC-:B------:R-:W-:Y:S01]  /*6ee0*/  FFMA.FTZ R172, R172, R11.reuse, -R176.reuse ;  /* 0x0000000bacac7223 */ /* 0x180fe200000108b0 */
[-CC-:B------:R-:W-:Y:S01]  /*6ef0*/  FFMA.FTZ R173, R173, R11.reuse, -R176.reuse ;  /* 0x0000000badad7223 */ /* 0x180fe200000108b0 */
[-CC-:B------:R-:W-:Y:S01]  /*6f00*/  FFMA.FTZ R174, R174, R11.reuse, -R176.reuse ;  /* 0x0000000baeae7223 */ /* 0x180fe200000108b0 */
[-CC-:B------:R-:W-:Y:S01]  /*6f10*/  FFMA.FTZ R175, R175, R11.reuse, -R176.reuse ;  /* 0x0000000bafaf7223 */ /* 0x180fe200000108b0 */
[----:B------:R-:W-:Y:S01]  /*6f20*/  FFMA.FTZ R176, R177, R11, -R176 ;  /* 0x0000000bb1b07223 */ /* 0x000fe200000108b0 */
[----:B------:R-:W-:Y:S01]  /*6f30*/  FADD.FTZ R177, R21, R156 ;  /* 0x0000009c15b17221 */ /* 0x000fe20000010000 */
[----:B------:R-:W-:Y:S08]  /*6f40*/  MUFU.EX2 R158, R158 ;  /* 0x0000009e009e7308 */ /* 0x000ff00000000800 */
[----:B------:R-:W5:Y:S08]  /*6f50*/  MUFU.EX2 R160, R160 ;  /* 0x000000a000a07308 */ /* 0x000f700000000800 */
[----:B------:R-:W-:Y:S08]  /*6f60*/  MUFU.EX2 R163, R163 ;  /* 0x000000a300a37308 */ /* 0x000ff00000000800 */
[----:B------:R-:W1:Y:S01]  /*6f70*/  MUFU.EX2 R165, R165 ;  /* 0x000000a500a57308 */ /* 0x000e620000000800 */
[----:B------:R-:W-:-:S02]  /*6f80*/  WARPGROUP.DEPBAR.LE gsb0, 0x0 ;  /* 0x00008000000079c5 */ /* 0x000fc40000010000 */
[----:B0-----:R-:W-:Y:S02]  /*6f90*/  F2FP.F16.F32.PACK_AB R152, R157, R185 ;  /* 0x000000b99d98723e */ /* 0x001fe400000000ff */
[----:B--2---:R-:W-:Y:S02]  /*6fa0*/  F2FP.F16.F32.PACK_AB R154, R162, R159 ;  /* 0x0000009fa29a723e */ /* 0x004fe400000000ff */
[----:B---3--:R-:W-:Y:S02]  /*6fb0*/  F2FP.F16.F32.PACK_AB R153, R178, R166 ;  /* 0x000000a6b299723e */ /* 0x008fe400000000ff */
[----:B----4-:R-:W-:Y:S01]  /*6fc0*/  F2FP.F16.F32.PACK_AB R155, R186, R182 ;  /* 0x000000b6ba9b723e */ /* 0x010fe200000000ff */
        /* <DEDUP_REMOVED lines=34> */
[----:B------:R-:W-:Y:S08]  /*71f0*/  MUFU.EX2 R179, R179 ;  /* 0x000000b300b37308 */ /* 0x000ff00000000800 */
[----:B------:R-:W0:Y:S08]  /*7200*/  MUFU.EX2 R20, R20 ;  /* 0x0000001400147308 */ /* 0x000e300000000800 */
[----:B------:R-:W-:Y:S08]  /*7210*/  MUFU.EX2 R169, R169 ;  /* 0x000000a900a97308 */ /* 0x000ff00000000800 */
[----:B------:R-:W2:Y:S01]  /*7220*/  MUFU.EX2 R21, R193 ;  /* 0x000000c100157308 */ /* 0x000ea20000000800 */
[-CC-:B------:R-:W-:Y:S01]  /*7230*/  FFMA.FTZ R156, R180, R11.reuse, -R12.reuse ;  /* 0x0000000bb49c7223 */ /* 0x180fe2000001080c */
[-CC-:B------:R-:W-:Y:S01]  /*7240*/  FFMA.FTZ R192, R192, R11.reuse, -R12.reuse ;  /* 0x0000000bc0c07223 */ /* 0x180fe2000001080c */
[-CC-:B------:R-:W-:Y:S01]  /*7250*/  FFMA.FTZ R207, R207, R11.reuse, -R12.reuse ;  /* 0x0000000bcfcf7223 */ /* 0x180fe2000001080c */
[-CC-:B------:R-:W-:Y:S01]  /*7260*/  FFMA.FTZ R215, R215, R11.reuse, -R12.reuse ;  /* 0x0000000bd7d77223 */ /* 0x180fe2000001080c */
[-CC-:B------:R-:W-:Y:S01]  /*7270*/  FFMA.FTZ R216, R216, R11.reuse, -R12.reuse ;  /* 0x0000000bd8d87223 */ /* 0x180fe2000001080c */
[-CC-:B------:R-:W-:Y:S01]  /*7280*/  FFMA.FTZ R217, R217, R11.reuse, -R12.reuse ;  /* 0x0000000bd9d97223 */ /* 0x180fe2000001080c */
[----:B------:R-:W-:Y:S01]  /*7290*/  FFMA.FTZ R218, R218, R11, -R12 ;  /* 0x0000000bdada7223 */ /* 0x000fe2000001080c */
[----:B------:R-:W-:Y:S01]  /*72a0*/  MUFU.EX2 R183, R183 ;  /* 0x000000b700b77308 */ /* 0x000fe20000000800 */
[----:B------:R-:W-:-:S07]  /*72b0*/  FADD.FTZ R220, R219, R220 ;  /* 0x000000dcdbdc7221 */ /* 0x000fce0000010000 */
[----:B------:R-:W-:Y:S08]  /*72c0*/  MUFU.EX2 R170, R170 ;  /* 0x000000aa00aa7308 */ /* 0x000ff00000000800 */
[----:B------:R-:W-:Y:S08]  /*72d0*/  MUFU.EX2 R171, R171 ;  /* 0x000000ab00ab7308 */ /* 0x000ff00000000800 */
[----:B------:R-:W3:Y:S08]  /*72e0*/  MUFU.EX2 R172, R172 ;  /* 0x000000ac00ac7308 */ /* 0x000ef00000000800 */
[----:B------:R-:W-:Y:S01]  /*72f0*/  MUFU.EX2 R156, R156 ;  /* 0x0000009c009c7308 */ /* 0x000fe20000000800 */
[----:B------:R-:W-:Y:S01]  /*7300*/  FADD.FTZ R220, R13, R220 ;  /* 0x000000dc0ddc7221 */ /* 0x000fe20000010000 */
[----:B------:R-:W-:-:S05]  /*7310*/  IMAD.MOV.U32 R13, RZ, RZ, R9 ;  /* 0x000000ffff0d7224 */ /* 0x000fca00078e0009 */
[----:B------:R-:W-:Y:S01]  /*7320*/  R2UR UR7, R13 ;  /* 0x000000000d0772ca */ /* 0x000fe200000e0000 */
[----:B------:R-:W-:Y:S02]  /*7330*/  WARPGROUP.DEPBAR.LE gsb0, 0x0 ;  /* 0x00008000000079c5 */ /* 0x000fe40000010000 */
[----:B-----5:R-:W-:Y:S01]  /*7340*/  F2FP.F16.F32.PACK_AB R152, R160, R158 ;  /* 0x0000009ea098723e */ /* 0x020fe200000000ff */
[----:B------:R-:W-:Y:S01]  /*7350*/  MUFU.EX2 R173, R173 ;  /* 0x000000ad00ad7308 */ /* 0x000fe20000000800 */
[----:B-1----:R-:W-:-:S07]  /*7360*/  F2FP.F16.F32.PACK_AB R154, R165, R163 ;  /* 0x000000a3a59a723e */ /* 0x002fce00000000ff */
[----:B------:R-:W-:Y:S01]  /*7370*/  MUFU.EX2 R174, R174 ;  /* 0x000000ae00ae7308 */ /* 0x000fe20000000800 */
[----:B0-----:R-:W-:-:S07]  /*7380*/  F2FP.F16.F32.PACK_AB R153, R20, R179 ;  /* 0x000000b31499723e */ /* 0x001fce00000000ff */
[----:B------:R-:W-:Y:S01]  /*7390*/  MUFU.EX2 R175, R175 ;  /* 0x000000af00af7308 */ /* 0x000fe20000000800 */
[----:B--2---:R-:W-:Y:S01]  /*73a0*/  F2FP.F16.F32.PACK_AB R155, R21, R169 ;  /* 0x000000a9159b723e */ /* 0x004fe200000000ff */
        /* <DEDUP_REMOVED lines=31> */
[----:B------:R0:W-:Y:S01]  /*75a0*/  STL.128 [R1+0x410], R148 ;  /* 0x0004109401007387 */ /* 0x0001e20000100c00 */
[----:B------:R-:W-:Y:S08]  /*75b0*/  MUFU.EX2 R176, R176 ;  /* 0x000000b000b07308 */ /* 0x000ff00000000800 */
[----:B------:R-:W-:Y:S08]  /*75c0*/  MUFU.EX2 R215, R215 ;  /* 0x000000d700d77308 */ /* 0x000ff00000000800 */
[----:B------:R-:W-:Y:S01]  /*75d0*/  MUFU.EX2 R216, R216 ;  /* 0x000000d800d87308 */ /* 0x000fe20000000800 */
[----:B0-----:R-:W-:-:S07]  /*75e0*/  WARPGROUP.ARRIVE ;  /* 0x00000000000079c5 */ /* 0x001fce0000000000 */
[----:B------:R-:W-:Y:S01]  /*75f0*/  MUFU.EX2 R217, R217 ;  /* 0x000000d900d97308 */ /* 0x000fe20000000800 */
[----:B------:R-:W-:Y:S07]  /*7600*/  HGMMA.64x256x16.F32 R24, R152, gdesc[UR16].tnspB, R24, gsb0 ;  /* 0x43e0001098187df0 */ /* 0x000fee0008000818 */
[----:B------:R-:W-:Y:S01]  /*7610*/  MUFU.EX2 R218, R218 ;  /* 0x000000da00da7308 */ /* 0x000fe20000000800 */
[----:B------:R-:W-:Y:S01]  /*7620*/  FADD.FTZ R221, R221, R220 ;  /* 0x000000dcdddd7221 */ /* 0x000fe20000010000 */
[----:B------:R-:W2:Y:S01]  /*7630*/  @!P0 LDL R13, [R1+0x210] ;  /* 0x00021000010d8983 */ /* 0x000ea20000100800 */
[----:B------:R-:W-:-:S02]  /*7640*/  WARPGROUP.DEPBAR.LE gsb0, 0x0 ;  /* 0x00008000000079c5 */ /* 0x000fc40000010000 */
[----:B------:R-:W-:Y:S01]  /*7650*/  FADD.FTZ R152, R14, R177 ;  /* 0x000000b10e987221 */ /* 0x000fe20000010000 */
[----:B------:R-:W-:Y:S01]  /*7660*/  FFMA.FTZ R14, R190, R11, -R12 ;  /* 0x0000000bbe0e7223 */ /* 0x000fe2000001080c */
[----:B------:R-:W-:Y:S01]  /*7670*/  VIADD R12, R8, 0x200 ;  /* 0x00000200080c7836 */ /* 0x000fe20000000000 */
[----:B------:R-:W-:Y:S04]  /*7680*/  MUFU.EX2 R11, R192 ;  /* 0x000000c0000b7308 */ /* 0x000fe80000000800 */
[----:B------:R-:W-:-:S04]  /*7690*/  R2UR UR6, R12 ;  /* 0x000000000c0672ca */ /* 0x000fc800000e0000 */
[----:B------:R-:W0:Y:S08]  /*76a0*/  MUFU.EX2 R14, R14 ;  /* 0x0000000e000e7308 */ /* 0x000e300000000800 */
[----:B------:R-:W1:Y:S01]  /*76b0*/  MUFU.EX2 R12, R207 ;  /* 0x000000cf000c7308 */ /* 0x000e620000000800 */
[----:B------:R-:W-:Y:S01]  /*76c0*/  FADD.FTZ R152, R15, R152 ;  /* 0x000000980f987221 */ /* 0x000fe20000010000 */
[----:B---3--:R-:W-:-:S03]  /*76d0*/  F2FP.F16.F32.PACK_AB R154, R172, R171 ;  /* 0x000000abac9a723e */ /* 0x008fc600000000ff */
[----:B------:R-:W-:Y:S01]  /*76e0*/  FADD.FTZ R167, R167, R152 ;  /* 0x00000098a7a77221 */ /* 0x000fe20000010000 */
[----:B------:R-:W-:Y:S02]  /*76f0*/  F2FP.F16.F32.PACK_AB R152, R170, R183 ;  /* 0x000000b7aa98723e */ /* 0x000fe400000000ff */
[----:B0-----:R-:W-:Y:S01]  /*7700*/  F2FP.F16.F32.PACK_AB R153, R14, R156 ;  /* 0x0000009c0e99723e */ /* 0x001fe200000000ff */
[----:B------:R-:W-:Y:S04]  /*7710*/  STL.128 [R1+0x220], R24 ;  /* 0x0002201801007387 */ /* 0x000fe80000100c00 */
[----:B------:R-:W-:Y:S01]  /*7720*/  STL.128 [R1+0x230], R28 ;  /* 0x0002301c01007387 */ /* 0x000fe20000100c00 */
[----:B-1----:R-:W-:-:S03]  /*7730*/  F2FP.F16.F32.PACK_AB R155, R12, R11 ;  /* 0x0000000b0c9b723e */ /* 0x002fc600000000ff */
        /* <DEDUP_REMOVED lines=32> */
[----:B------:R-:W-:Y:S01]  /*7940*/  VIADD R8, R8, 0x280 ;  /* 0x0000028008087836 */ /* 0x000fe20000000000 */
[----:B------:R-:W-:-:S04]  /*7950*/  R2UR UR7, R9 ;  /* 0x00000000090772ca */ /* 0x000fc800000e0000 */
[----:B------:R-:W-:Y:S01]  /*7960*/  R2UR UR6, R8 ;  /* 0x00000000080672ca */ /* 0x000fe200000e0000 */
[----:B------:R-:W-:Y:S01]  /*7970*/  FADD.FTZ R222, R222, R221 ;  /* 0x000000dddede7221 */ /* 0x000fe20000010000 */
[----:B------:R-:W3:Y:S01]  /*7980*/  @!P0 LDL.64 R8, [R1+0x68] ;  /* 0x0000680001088983 */ /* 0x000ee20000100a00 */
[----:B------:R-:W-:Y:S02]  /*7990*/  FADD.FTZ R168, R168, R167 ;  /* 0x000000a7a8a87221 */ /* 0x000fe40000010000 */
[----:B------:R-:W-:Y:S02]  /*79a0*/  FADD.FTZ R222, R19, R222 ;  /* 0x000000de13de7221 */ /* 0x000fe40000010000 */
[----:B------:R-:W-:Y:S02]  /*79b0*/  FADD.FTZ R15, R181, R168 ;  /* 0x000000a8b50f7221 */ /* 0x000fe40000010000 */
[----:B------:R-:W-:Y:S02]  /*79c0*/  FADD.FTZ R222, R161, R222 ;  /* 0x000000dea1de7221 */ /* 0x000fe40000010000 */
[----:B------:R-:W-:-:S02]  /*79d0*/  FADD.FTZ R15, R184, R15 ;  /* 0x0000000fb80f7221 */ /* 0x000fc40000010000 */
[----:B------:R-:W-:Y:S01]  /*79e0*/  FADD.FTZ R168, R185, R222 ;  /* 0x000000deb9a87221 */ /* 0x000fe20000010000 */
[----:B------:R-:W-:Y:S02]  /*79f0*/  WARPGROUP.DEPBAR.LE gsb0, 0x0 ;  /* 0x00008000000079c5 */ /* 0x000fe40000010000 */
[----:B------:R-:W-:Y:S02]  /*7a00*/  F2FP.F16.F32.PACK_AB R152, R174, R173 ;  /* 0x000000adae98723e */ /* 0x000fe400000000ff */
[----:B------:R-:W-:Y:S02]  /*7a10*/  F2FP.F16.F32.PACK_AB R154, R176, R175 ;  /* 0x000000afb09a723e */ /* 0x000fe400000000ff */
[----:B------:R-:W-:Y:S02]  /*7a20*/  F2FP.F16.F32.PACK_AB R153, R216, R215 ;  /* 0x000000d7d899723e */ /* 0x000fe400000000ff */
[----:B------:R-:W-:Y:S01]  /*7a30*/  F2FP.F16.F32.PACK_AB R155, R218, R217 ;  /* 0x000000d9da9b723e */ /* 0x000fe200000000ff */
        /* <DEDUP_REMOVED lines=34> */
[----:B------:R-:W-:Y:S01]  /*7c60*/  FADD.FTZ R15, R166, R15 ;  /* 0x0000000fa60f7221 */ /* 0x000fe20000010000 */
[----:B------:R-:W-:-:S03]  /*7c70*/  FADD.FTZ R168, R157, R168 ;  /* 0x000000a89da87221 */ /* 0x000fc60000010000 */
[----:B------:R-:W-:Y:S01]  /*7c80*/  FADD.FTZ R15, R178, R15 ;  /* 0x0000000fb20f7221 */ /* 0x000fe20000010000 */
[----:B------:R-:W-:-:S03]  /*7c90*/  FADD.FTZ R159, R159, R168 ;  /* 0x000000a89f9f7221 */ /* 0x000fc60000010000 */
[----:B------:R-:W-:Y:S01]  /*7ca0*/  FADD.FTZ R15, R182, R15 ;  /* 0x0000000fb60f7221 */ /* 0x000fe20000010000 */
[----:B------:R-:W-:-:S03]  /*7cb0*/  FADD.FTZ R159, R162, R159 ;  /* 0x0000009fa29f7221 */ /* 0x000fc60000010000 */
[----:B------:R-:W-:Y:S01]  /*7cc0*/  FADD.FTZ R186, R186, R15 ;  /* 0x0000000fbaba7221 */ /* 0x000fe20000010000 */
[----:B------:R-:W-:-:S03]  /*7cd0*/  FADD.FTZ R159, R158, R159 ;  /* 0x0000009f9e9f7221 */ /* 0x000fc60000010000 */
[----:B------:R-:W-:Y:S01]  /*7ce0*/  FADD.FTZ R179, R179, R186 ;  /* 0x000000bab3b37221 */ /* 0x000fe20000010000 */
[----:B------:R-:W-:Y:S02]  /*7cf0*/  WARPGROUP.DEPBAR.LE gsb0, 0x0 ;  /* 0x00008000000079c5 */ /* 0x000fe40000010000 */
        /* <DEDUP_REMOVED lines=25> */
[----:B------:R0:W-:Y:S04]  /*7e90*/  STL.128 [R1+0x3b0], R124 ;  /* 0x0003b07c01007387 */ /* 0x0001e80000100c00 */
[----:B------:R-:W-:Y:S04]  /*7ea0*/  STL.128 [R1+0x3c0], R128 ;  /* 0x0003c08001007387 */ /* 0x000fe80000100c00 */
[----:B------:R-:W-:Y:S04]  /*7eb0*/  STL.128 [R1+0x3d0], R132 ;  /* 0x0003d08401007387 */ /* 0x000fe80000100c00 */
[----:B------:R-:W-:Y:S04]  /*7ec0*/  STL.128 [R1+0x3e0], R136 ;  /* 0x0003e08801007387 */ /* 0x000fe80000100c00 */
[----:B------:R-:W-:Y:S04]  /*7ed0*/  STL.128 [R1+0x3f0], R140 ;  /* 0x0003f08c01007387 */ /* 0x000fe80000100c00 */
[----:B------:R-:W-:Y:S04]  /*7ee0*/  STL.128 [R1+0x400], R144 ;  /* 0x0004009001007387 */ /* 0x000fe80000100c00 */
[----:B------:R1:W-:Y:S04]  /*7ef0*/  STL.128 [R1+0x410], R148 ;  /* 0x0004109401007387 */ /* 0x0003e80000100c00 */
[----:B------:R-:W4:Y:S04]  /*7f00*/  LDL R167, [R1+0x220] ;  /* 0x0002200001a77983 */ /* 0x000f280000100800 */
[----:B------:R-:W5:Y:S04]  /*7f10*/  LDL R161, [R1+0x224] ;  /* 0x0002240001a17983 */ /* 0x000f680000100800 */
[----:B------:R-:W5:Y:S04]  /*7f20*/  LDL R155, [R1+0x228] ;  /* 0x00022800019b7983 */ /* 0x000f680000100800 */
[----:B------:R-:W5:Y:S04]  /*7f30*/  LDL R153, [R1+0x22c] ;  /* 0x00022c0001997983 */ /* 0x000f680000100800 */
[----:B0-----:R-:W5:Y:S04]  /*7f40*/  LDL R125, [R1+0x230] ;  /* 0x00023000017d7983 */ /* 0x001f680000100800 */
        /* <DEDUP_REMOVED lines=59> */
[----:B-1----:R-:W5:Y:S04]  /*8300*/  LDL R150, [R1+0x320] ;  /* 0x0003200001967983 */ /* 0x002f680000100800 */
        /* <DEDUP_REMOVED lines=62> */
[----:B------:R-:W5:Y:S01]  /*86f0*/  LDL R26, [R1+0x41c] ;  /* 0x00041c00011a7983 */ /* 0x000f620000100800 */
        /* <DEDUP_REMOVED lines=15> */
[----:B------:R-:W-:Y:S01]  /*87f0*/  FADD.FTZ R215, R215, R12 ;  /* 0x0000000cd7d77221 */ /* 0x000fe20000010000 */
[----:B---3--:R-:W-:Y:S02]  /*8800*/  @!P0 MOV R8, R8 ;  /* 0x0000000800088202 */ /* 0x008fe40000000f00 */
[----:B------:R-:W-:Y:S01]  /*8810*/  FADD.FTZ R174, R174, R173 ;  /* 0x000000adaeae7221 */ /* 0x000fe20000010000 */
[----:B------:R-:W-:Y:S02]  /*8820*/  FADD.FTZ R216, R216, R215 ;  /* 0x000000d7d8d87221 */ /* 0x000fe40000010000 */
[----:B--2---:R-:W-:Y:S02]  /*8830*/  @!P0 IMAD R13, R13, 0x8, R8 ;  /* 0x000000080d0d8824 */ /* 0x004fe400078e0208 */
[----:B------:R-:W-:Y:S01]  /*8840*/  FADD.FTZ R175, R175, R174 ;  /* 0x000000aeafaf7221 */ /* 0x000fe20000010000 */
[----:B------:R-:W-:Y:S01]  /*8850*/  FADD.FTZ R177, R217, R216 ;  /* 0x000000d8d9b17221 */ /* 0x000fe20000010000 */
[----:B------:R-:W-:Y:S02]  /*8860*/  STL [R1+0x88], RZ ;  /* 0x000088ff01007387 */ /* 0x000fe40000100800 */
[----:B------:R-:W-:Y:S01]  /*8870*/  FADD.FTZ R176, R176, R175 ;  /* 0x000000afb0b07221 */ /* 0x000fe20000010000 */
[----:B------:R-:W-:Y:S01]  /*8880*/  FADD.FTZ R177, R218, R177 ;  /* 0x000000b1dab17221 */ /* 0x000fe20000010000 */
[----:B------:R-:W-:Y:S01]  /*8890*/  STL [R1+0x88], R0 ;  /* 0x0000880001007387 */ /* 0x000fe20000100800 */
[----:B------:R-:W-:-:S03]  /*88a0*/  @!P0 PRMT R13, RZ, 0x654, R13 ;  /* 0x00000654ff0d8816 */ /* 0x000fc6000000000d */
[----:B------:R-:W-:Y:S04]  /*88b0*/  STL [R1+0x88], R0 ;  /* 0x0000880001007387 */ /* 0x000fe80000100800 */
[----:B------:R-:W-:Y:S04]  /*88c0*/  STL [R1+0x88], R0 ;  /* 0x0000880001007387 */ /* 0x000fe80000100800 */
[----:B------:R-:W-:Y:S04]  /*88d0*/  STL [R1+0x88], R0 ;  /* 0x0000880001007387 */ /* 0x000fe80000100800 */
[----:B------:R-:W-:Y:S04]  /*88e0*/  STL [R1+0x88], R0 ;  /* 0x0000880001007387 */ /* 0x000fe80000100800 */
[----:B------:R0:W-:Y:S04]  /*88f0*/  STL [R1+0x88], R0 ;  /* 0x0000880001007387 */ /* 0x0001e80000100800 */
[----:B------:R1:W-:Y:S04]  /*8900*/  STL [R1+0x434], R10 ;  /* 0x0004340a01007387 */ /* 0x0003e80000100800 */
[----:B------:R2:W-:Y:S04]  /*8910*/  STL.64 [R1+0x440], R176 ;  /* 0x000440b001007387 */ /* 0x0005e80000100a00 */
[----:B----4-:R2:W-:Y:S04]  /*8920*/  STL [R1+0x220], R167 ;  /* 0x000220a701007387 */ /* 0x0105e80000100800 */
[----:B-----5:R2:W-:Y:S04]  /*8930*/  STL [R1+0x224], R161 ;  /* 0x000224a101007387 */ /* 0x0205e80000100800 */
[----:B------:R2:W-:Y:S04]  /*8940*/  STL [R1+0x228], R155 ;  /* 0x0002289b01007387 */ /* 0x0005e80000100800 */
        /* <DEDUP_REMOVED lines=124> */
[----:B------:R2:W-:Y:S01]  /*9110*/  STL [R1+0x41c], R26 ;  /* 0x00041c1a01007387 */ /* 0x0005e20000100800 */
[----:B------:R2:W-:Y:S03]  /*9120*/  @!P0 SYNCS.ARRIVE.TRANS64.RED.A1T0 RZ, [R13+URZ], RZ ;  /* 0x000000ff0dff89a7 */ /* 0x0005e6000810043f */
[----:B0-----:R-:W3:Y:S01]  /*9130*/  LDL R0, [R1+0x70] ;  /* 0x0000700001007983 */ /* 0x001ee20000100800 */
[----:B------:R-:W-:Y:S01]  /*9140*/  ISETP.NE.AND P1, PT, R6, 0x1, PT ;  /* 0x000000010600780c */ /* 0x000fe20003f25270 */
[----:B------:R-:W-:-:S06]  /*9150*/  UIADD3 UR47, UR47, -0x2, URZ ;  /* 0xfffffffe2f2f7890 */ /* 0x000fcc000fffe03f */
[----:B-1----:R-:W-:Y:S02]  /*9160*/  IMAD.U32 R10, RZ, RZ, UR47 ;  /* 0x0000002fff0a7e24 */ /* 0x002fe4000f8e00ff */
[----:B---3--:R-:W-:-:S04]  /*9170*/  IMAD.SHL.U32 R0, R0, 0x80, RZ ;  /* 0x0000008000007824 */ /* 0x008fc800078e00ff */
[----:B------:R-:W-:-:S04]  /*9180*/  @P1 IMAD.HI.U32 R8, R0, R7, RZ ;  /* 0x0000000700081227 */ /* 0x000fc800078e00ff */
[----:B------:R-:W-:Y:S01]  /*9190*/  IMAD.MOV.U32 R6, RZ, RZ, R0 ;  /* 0x000000ffff067224 */ /* 0x000fe200078e0000 */
[----:B------:R-:W-:Y:S02]  /*91a0*/  @P1 SHF.R.U32.HI R6, RZ, R237, R8 ;  /* 0x000000edff061219 */ /* 0x000fe40000011608 */
[----:B------:R-:W-:-:S03]  /*91b0*/  ISETP.GE.AND P1, PT, R5, 0x1, PT ;  /* 0x000000010500780c */ /* 0x000fc60003f26270 */
[----:B------:R-:W-:-:S04]  /*91c0*/  VIADD R7, R6, UR46 ;  /* 0x0000002e06077c36 */ /* 0x000fc80008000000 */
[----:B------:R-:W-:-:S06]  /*91d0*/  IMAD.IADD R4, R7, 0x1, R4 ;  /* 0x0000000107047824 */ /* 0x000fcc00078e0204 */
[----:B--2---:R-:W-:Y:S05]  /*91e0*/  @!P1 BRA `(.L_x_2051) ;  /* 0x0000000000409947 */ /* 0x004fea0003800000 */
[C---:B------:R-:W-:Y:S01]  /*91f0*/  ISETP.GT.AND P1, PT, R7.reuse, RZ, PT ;  /* 0x000000ff0700720c */ /* 0x040fe20003f24270 */
[----:B------:R-:W-:Y:S01]  /*9200*/  BSSY B0, `(.L_x_2052) ;  /* 0x000000c000007945 */ /* 0x000fe20003800000 */
[----:B------:R-:W-:-:S11]  /*9210*/  VIADD R6, R7, 0xffffffff ;  /* 0xffffffff07067836 */ /* 0x000fd60000000000 */
[----:B------:R-:W-:Y:S05]  /*9220*/  @P1 BRA `(.L_x_2053) ;  /* 0x0000000000181947 */ /* 0x000fea0003800000 */
[----:B------:R-:W-:Y:S01]  /*9230*/  ISETP.NE.AND P1, PT, R5, 0x1, PT ;  /* 0x000000010500780c */ /* 0x000fe20003f25270 */
[----:B------:R-:W-:-:S12]  /*9240*/  IMAD.MOV R7, RZ, RZ, -R7 ;  /* 0x000000ffff077224 */ /* 0x000fd800078e0a07 */
[----:B------:R-:W-:-:S05]  /*9250*/  @P1 IMAD.HI.U32 R2, R7, R2, RZ ;  /* 0x0000000207021227 */ /* 0x000fca00078e00ff */
[----:B------:R-:W-:-:S04]  /*9260*/  @P1 SHF.R.U32.HI R7, RZ, R3, R2 ;  /* 0x00000003ff071219 */ /* 0x000fc80000011602 */
[----:B------:R-:W-:Y:S01]  /*9270*/  LOP3.LUT R6, RZ, R7, RZ, 0x33, !PT ;  /* 0x00000007ff067212 */ /* 0x000fe200078e33ff */
[----:B------:R-:W-:Y:S06]  /*9280*/  BRA `(.L_x_2054) ;  /* 0x00000000000c7947 */ /* 0x000fec0003800000 */
.L_x_2053:
[----:B------:R-:W-:-:S13]  /*9290*/  ISETP.NE.AND P1, PT, R5, 0x1, PT ;  /* 0x000000010500780c */ /* 0x000fda0003f25270 */
[----:B------:R-:W-:-:S05]  /*92a0*/  @P1 IMAD.HI.U32 R2, R6, R2, RZ ;  /* 0x0000000206021227 */ /* 0x000fca00078e00ff */
[----:B------:R-:W-:-:S07]  /*92b0*/  @P1 SHF.R.U32.HI R6, RZ, R3, R2 ;  /* 0x00000003ff061219 */ /* 0x000fce0000011602 */
.L_x_2054:
[----:B------:R-:W-:Y:S05]  /*92c0*/  BSYNC B0 ;  /* 0x0000000000007941 */ /* 0x000fea0003800000 */
.L_x_2052:
[----:B------:R-:W-:-:S05]  /*92d0*/  IMAD R5, R6, R5, R5 ;  /* 0x0000000506057224 */ /* 0x000fca00078e0205 */
[----:B------:R-:W-:-:S07]  /*92e0*/  VIMNMX R4, R4, R5, PT ;  /* 0x0000000504047248 */ /* 0x000fce0003fe0100 */
.L_x_2051:
[----:B------:R-:W-:Y:S01]  /*92f0*/  IMAD.HI R4, R4, 0x2aaaaaab, RZ ;  /* 0x2aaaaaab04047827 */ /* 0x000fe200078e02ff */
[----:B------:R-:W-:Y:S04]  /*9300*/  BSSY B2, `(.L_x_2055) ;  /* 0x0000012000027945 */ /* 0x000fe80003800000 */
[----:B------:R-:W-:-:S04]  /*9310*/  SHF.R.U32.HI R3, RZ, 0x1f, R4 ;  /* 0x0000001fff037819 */ /* 0x000fc80000011604 */
[----:B------:R-:W-:-:S04]  /*9320*/  LEA.HI.SX32 R3, R4, R3, 0x1c ;  /* 0x0000000304037211 */ /* 0x000fc800078fe2ff */
[----:B------:R-:W-:-:S04]  /*9330*/  VIMNMX R193, R3, UR43, !PT ;  /* 0x0000002b03c17c48 */ /* 0x000fc8000ffe0100 */
[----:B------:R-:W-:-:S13]  /*9340*/  ISETP.GE.AND P1, PT, R10, R193, PT ;  /* 0x000000c10a00720c */ /* 0x000fda0003f26270 */
[----:B------:R-:W-:Y:S05]  /*9350*/  @!P1 BRA `(.L_x_2056) ;  /* 0x0000000000309947 */ /* 0x000fea0003800000 */
[----:B------:R-:W-:Y:S01]  /*9360*/  BSSY B1, `(.L_x_2057) ;  /* 0x0000009000017945 */ /* 0x000fe20003800000 */
.L_x_2059:
[----:B------:R-:W-:Y:S01]  /*9370*/  BSSY B0, `(.L_x_2058) ;  /* 0x0000004000007945 */ /* 0x000fe20003800000 */
[----:B------:R-:W-:Y:S01]  /*9380*/  VIADD R0, R16, 0x170 ;  /* 0x0000017010007836 */ /* 0x000fe20000000000 */
[----:B------:R-:W-:-:S07]  /*9390*/  MOV R215, 0x93b0 ;  /* 0x000093b000d77802 */ /* 0x000fce0000000f00 */
[----:B------:R-:W-:Y:S05]  /*93a0*/  CALL.REL.NOINC `($_ZN7cutlass13device_kernelIN5flash11enable_sm90INS1_16FlashAttnFwdSm90INS1_25CollectiveMainloopFwdSm90ILi2EN4cute5tupleIJNS5_1CILi1EEES8_S8_EEENS6_IJNS7_ILi128EEENS7_ILi96EEENS7_ILi64EEEEEELi256ENS_6half_tEfNS_4arch4Sm90ELb0ELb1ELb0ELb0ELb0ELb0ELb1ELb1ELb0ELb1ELb0ELb0EEENS1_21CollectiveEpilogueFwdINS6_IJSA_NS7_ILi256EEESB_EEES9_SE_SG_Li256ELb0ELb1ELb0ELb0EEENS1_30DynamicPersistentTileSchedulerILi256ELi128ELb0ELb1ELb1EEEEEEEEEvNT_6ParamsE$_ZZN5flash25CollectiveMainloopFwdSm90ILi2EN4cute5tupleIJNS1_1CILi1EEES4_S4_EEENS2_IJNS3_ILi128EEENS3_ILi96EEENS3_ILi64EEEEEELi256EN7cutlass6half_tEfNSA_4arch4Sm90ELb0ELb1ELb0ELb0ELb0ELb0ELb1ELb1ELb0ELb1ELb0ELb0EE3mmaINS_16FlashAttnFwdSm90ISE_NS_21CollectiveEpilogueFwdINS2_IJS6_NS3_ILi256EEES7_EEES5_SB_SD_Li256ELb0ELb1ELb0ELb0EEENS_30DynamicPersistentTileSchedulerILi256ELi128ELb0ELb1ELb1EEEE13SharedStorageENS1_6TensorINS1_11ArrayEngineIfLm128EEENS1_6LayoutINS2_IJNS2_IJNS3_ILi2EEEST_NS3_ILi32EEEEEES4_S4_EEENS2_IJNS2_IJS4_ST_NS3_ILi4EEEEEENS3_ILi0EEESZ_EEEEEEENS_7SoftmaxILi2ELi0EEEEEbRKNSE_6ParamsENSA_25PipelineTmaAsyncNoClusterILi2ENSA_16PipelineTmaAsyncILi2EEEEES1B_RNSA_13PipelineStateILj2EEERT0_RT1_iRiRKNS_16SeqlenInfoQKNewKILb0ELb0EEENS2_IJiiiiEEERT_ENKUliT_T0_T1_E_clIZSF_ISO_S12_S14_EbS17_S1B_S1B_S1E_S1G_S1I_iS1J_S1N_S1O_S1Q_EUlRS1R_iE1_NS3_ILb0EEENS3_ILb1EEEEEDaiS1R_S1S_S1T_) ;  /* 0x000001fc00287944 */ /* 0x000fea0003c00000 */
[----:B------:R-:W-:Y:S05]  /*93b0*/  BSYNC B0 ;  /* 0x0000000000007941 */ /* 0x000fea0003800000 */
.L_x_2058:
[C---:B------:R-:W-:Y:S01]  /*93c0*/  ISETP.GT.AND P1, PT, R10.reuse, R193, PT ;  /* 0x000000c10a00720c */ /* 0x040fe20003f24270 */
[----:B------:R-:W-:-:S12]  /*93d0*/  VIADD R10, R10, 0xffffffff ;  /* 0xffffffff0a0a7836 */ /* 0x000fd80000000000 */
[----:B------:R-:W-:Y:S05]  /*93e0*/  @P1 BRA `(.L_x_2059) ;  /* 0xfffffffc00e01947 */ /* 0x000fea000383ffff */
[----:B------:R-:W-:Y:S05]  /*93f0*/  BSYNC B1 ;  /* 0x0000000000017941 */ /* 0x000fea0003800000 */
.L_x_2057:
[----:B------:R-:W2:Y:S02]  /*9400*/  LDL R0, [R1+0x70] ;  /* 0x0000700001007983 */ /* 0x000ea40000100800 */
[----:B--2---:R-:W-:-:S07]  /*9410*/  IMAD.SHL.U32 R0, R0, 0x80, RZ ;  /* 0x0000008000007824 */ /* 0x004fce00078e00ff */
.L_x_2056:
[----:B------:R-:W-:Y:S05]  /*9420*/  BSYNC B2 ;  /* 0x0000000000027941 */ /* 0x000fea0003800000 */
.L_x_2055:
[----:B------:R-:W0:Y:S01]  /*9430*/  LDC R2, c[0x0][0x448] ;  /* 0x00011200ff027b82 */ /* 0x000e220000000800 */
[----:B------:R-:W-:Y:S01]  /*9440*/  VIADD R0, R0, 0x7f ;  /* 0x0000007f00007836 */ /* 0x000fe20000000000 */
[----:B------:R-:W-:-:S06]  /*9450*/  ULDC UR4, c[0x0][0xad4] ;  /* 0x0002b50000047ab9 */ /* 0x000fcc0000000800 */
[----:B------:R-:W1:Y:S01]  /*9460*/  LDC R7, c[0x0][0xadc] ;  /* 0x0002b700ff077b82 */ /* 0x000e620000000800 */
[----:B0-----:R-:W-:-:S13]  /*9470*/  ISETP.NE.AND P1, PT, R2, 0x1, PT ;  /* 0x000000010200780c */ /* 0x001fda0003f25270 */
[----:B------:R-:W0:Y:S08]  /*9480*/  @P1 LDC R3, c[0x0][0x44c] ;  /* 0x00011300ff031b82 */ /* 0x000e300000000800 */
[----:B------:R-:W2:Y:S01]  /*9490*/  @P1 LDC R5, c[0x0][0x450] ;  /* 0x00011400ff051b82 */ /* 0x000ea20000000800 */
[----:B0-----:R-:W-:-:S05]  /*94a0*/  @P1 IMAD.HI.U32 R2, R0, R3, RZ ;  /* 0x0000000300021227 */ /* 0x001fca00078e00ff */
[----:B--2---:R-:W-:Y:S02]  /*94b0*/  @P1 SHF.R.U32.HI R0, RZ, R5, R2 ;  /* 0x00000005ff001219 */ /* 0x004fe40000011602 */
[----:B-1----:R-:W-:-:S03]  /*94c0*/  ISETP.GE.AND P1, PT, R7, 0x1, PT ;  /* 0x000000010700780c */ /* 0x002fc60003f26270 */
[----:B------:R-:W-:-:S04]  /*94d0*/  VIADD R0, R0, UR40 ;  /* 0x0000002800007c36 */ /* 0x000fc80008000000 */
[----:B------:R-:W-:-:S06]  /*94e0*/  VIADD R2, R0, -UR4 ;  /* 0x8000000400027c36 */ /* 0x000fcc0008000000 */
[----:B------:R-:W-:Y:S05]  /*94f0*/  @!P1 BRA `(.L_x_2060) ;  /* 0x0000000000449947 */ /* 0x000fea0003800000 */
[----:B------:R-:W-:Y:S01]  /*9500*/  ISETP.GT.AND P1, PT, R0, -0x1, PT ;  /* 0xffffffff0000780c */ /* 0x000fe20003f24270 */
[----:B------:R-:W-:-:S12]  /*9510*/  BSSY B0, `(.L_x_2061) ;  /* 0x000000d000007945 */ /* 0x000fd80003800000 */
        /* <DEDUP_REMOVED lines=8> */
.L_x_2062:
[----:B------:R-:W-:-:S13]  /*95a0*/  ISETP.NE.AND P1, PT, R7, 0x1, PT ;  /* 0x000000010700780c */ /* 0x000fda0003f25270 */
[----:B------:R-:W0:Y:S02]  /*95b0*/  @P1 LDC.64 R4, c[0x0][0xae0] ;  /* 0x0002b800ff041b82 */ /* 0x000e240000000a00 */
[----:B0-----:R-:W-:-:S05]  /*95c0*/  @P1 IMAD.HI.U32 R4, R0, R4, RZ ;  /* 0x0000000400041227 */ /* 0x001fca00078e00ff */
[----:B------:R-:W-:-:S07]  /*95d0*/  @P1 SHF.R.U32.HI R0, RZ, R5, R4 ;  /* 0x00000005ff001219 */ /* 0x000fce0000011604 */
.L_x_2063:
[----:B------:R-:W-:Y:S05]  /*95e0*/  BSYNC B0 ;  /* 0x0000000000007941 */ /* 0x000fea0003800000 */
.L_x_2061:
[----:B------:R-:W-:-:S05]  /*95f0*/  IMAD R3, R0, R7, RZ ;  /* 0x0000000700037224 */ /* 0x000fca00078e02ff */
[----:B------:R-:W-:-:S07]  /*9600*/  VIMNMX R2, R2, R3, !PT ;  /* 0x0000000302027248 */ /* 0x000fce0007fe0100 */
.L_x_2060:
[----:B------:R-:W-:-:S04]  /*9610*/  VIADD R2, R2, 0x5f ;  /* 0x0000005f02027836 */ /* 0x000fc80000000000 */
[----:B------:R-:W-:-:S05]  /*9620*/  IMAD.HI R2, R2, 0x2aaaaaab, RZ ;  /* 0x2aaaaaab02027827 */ /* 0x000fca00078e02ff */
[----:B------:R-:W-:-:S04]  /*9630*/  SHF.R.U32.HI R3, RZ, 0x1f, R2 ;  /* 0x0000001fff037819 */ /* 0x000fc80000011602 */
[----:B------:R-:W-:-:S04]  /*9640*/  LEA.HI.SX32 R2, R2, R3, 0x1c ;  /* 0x0000000302027211 */ /* 0x000fc800078fe2ff */
[----:B------:R-:W-:-:S04]  /*9650*/  VIMNMX R2, R2, UR43, !PT ;  /* 0x0000002b02027c48 */ /* 0x000fc8000ffe0100 */
[----:B------:R-:W-:-:S13]  /*9660*/  ISETP.GE.AND P1, PT, R10, R2, PT ;  /* 0x000000020a00720c */ /* 0x000fda0003f26270 */
[----:B------:R-:W-:Y:S05]  /*9670*/  @!P1 BRA `(.L_x_2064) ;  /* 0x0000009400e09947 */ /* 0x000fea0003800000 */
.L_x_2081:
[----:B0-----:R-:W2:Y:S04]  /*9680*/  LD.E R3, desc[UR48][R22.64+0x210] ;  /* 0x0002103016037980 */ /* 0x001ea8000c101900 */
[----:B-1----:R-:W3:Y:S01]  /*9690*/  LD.E R0, desc[UR48][R22.64+0x218] ;  /* 0x0002183016007980 */ /* 0x002ee2000c101900 */
[----:B--2---:R-:W-:-:S05]  /*96a0*/  VIADD R3, R3, 0x1 ;  /* 0x0000000103037836 */ /* 0x004fca0000000000 */
[----:B------:R-:W-:-:S13]  /*96b0*/  ISETP.NE.AND P2, PT, R3, 0x2, PT ;  /* 0x000000020300780c */ /* 0x000fda0003f45270 */
[----:B------:R0:W5:Y:S04]  /*96c0*/  @P2 LD.E R9, desc[UR48][R22.64+0x214] ;  /* 0x0002143016092980 */ /* 0x000168000c101900 */
[----:B------:R-:W2:Y:S01]  /*96d0*/  @!P2 LD.E R4, desc[UR48][R22.64+0x214] ;  /* 0x000214301604a980 */ /* 0x000ea2000c101900 */
[----:B---3--:R-:W-:-:S03]  /*96e0*/  VIADD R7, R0, 0x1 ;  /* 0x0000000100077836 */ /* 0x008fc60000000000 */
[----:B------:R1:W-:Y:S04]  /*96f0*/  ST.E desc[UR48][R22.64+0x210], R3 ;  /* 0x0002100316007985 */ /* 0x0003e8000c101930 */
[----:B------:R0:W-:Y:S04]  /*9700*/  ST.E desc[UR48][R22.64+0x218], R7 ;  /* 0x0002180716007985 */ /* 0x0001e8000c101930 */
[----:B------:R0:W-:Y:S01]  /*9710*/  @!P2 ST.E desc[UR48][R22.64+0x210], RZ ;  /* 0x000210ff1600a985 */ /* 0x0001e2000c101930 */
[----:B--2---:R-:W-:-:S05]  /*9720*/  @!P2 LOP3.LUT R9, R4, 0x1, RZ, 0x3c, !PT ;  /* 0x000000010409a812 */ /* 0x004fca00078e3cff */
[----:B------:R0:W-:Y:S04]  /*9730*/  @!P2 ST.E desc[UR48][R22.64+0x214], R9 ;  /* 0x000214091600a985 */ /* 0x0001e8000c101930 */
[----:B------:R-:W2:Y:S04]  /*9740*/  LDL.64 R72, [R1+0x188] ;  /* 0x0001880001487983 */ /* 0x000ea80000100a00 */
[----:B--2---:R-:W2:Y:S01]  /*9750*/  LD.E R0, desc[UR48][R72.64+0x1c] ;  /* 0x00001c3048007980 */ /* 0x004ea2000c101900 */
[----:B------:R-:W-:Y:S01]  /*9760*/  IMAD.MOV.U32 R5, RZ, RZ, R10 ;  /* 0x000000ffff057224 */ /* 0x000fe200078e000a */
[----:B------:R-:W-:Y:S05]  /*9770*/  YIELD ;  /* 0x0000000000007946 */ /* 0x000fea0003800000 */
[----:B------:R-:W-:Y:S01]  /*9780*/  BSSY B0, `(.L_x_2065) ;  /* 0x0000008000007945 */ /* 0x000fe20003800000 */
[----:B------:R-:W-:Y:S01]  /*9790*/  VIADD R10, R10, 0xffffffff ;  /* 0xffffffff0a0a7836 */ /* 0x000fe20000000000 */
[----:B------:R-:W-:Y:S01]  /*97a0*/  ISETP.GT.AND P1, PT, R5, R2, PT ;  /* 0x000000020500720c */ /* 0x000fe20003f24270 */
[----:B-1----:R-:W-:Y:S01]  /*97b0*/  @!P2 IMAD.MOV.U32 R3, RZ, RZ, RZ ;  /* 0x000000ffff03a224 */ /* 0x002fe200078e00ff */
[----:B--2---:R-:W-:-:S04]  /*97c0*/  LOP3.LUT R0, R0, 0x1, RZ, 0xfc, !PT ;  /* 0x0000000100007812 */ /* 0x004fc800078efcff */
[----:B------:R-:W-:-:S13]  /*97d0*/  ISETP.NE.AND P3, PT, R0, 0x3, PT ;  /* 0x000000030000780c */ /* 0x000fda0003f65270 */
[----:B0-----:R-:W-:Y:S05]  /*97e0*/  @!P3 BRA `(.L_x_2066) ;  /* 0x000000000004b947 */ /* 0x001fea0003800000 */
[----:B------:R-:W-:Y:S01]  /*97f0*/  BPT.TRAP 0x1 ;  /* 0x000000040000795c */ /* 0x000fe20000300000 */
.L_x_2066:
[----:B------:R-:W-:Y:S05]  /*9800*/  BSYNC B0 ;  /* 0x0000000000007941 */ /* 0x000fea0003800000 */
.L_x_2065:
[----:B------:R-:W2:Y:S01]  /*9810*/  LD.E.64 R4, desc[UR48][R72.64+0x8] ;  /* 0x0000083048047980 */ /* 0x000ea2000c101b00 */
[----:B-----5:R-:W-:Y:S02]  /*9820*/  SHF.L.U32 R8, R9, 0x1f, RZ ;  /* 0x0000001f09087819 */ /* 0x020fe400000006ff */
[----:B--2---:R-:W-:-:S05]  /*9830*/  MOV R4, R4 ;  /* 0x0000000400047202 */ /* 0x004fca0000000f00 */
[----:B------:R-:W-:-:S04]  /*9840*/  IMAD R3, R3, 0x8, R4 ;  /* 0x0000000803037824 */ /* 0x000fc800078e0204 */
[----:B------:R0:W1:Y:S01]  /*9850*/  SYNCS.PHASECHK.TRANS64.TRYWAIT P2, [R3+URZ], R8 ;  /* 0x00000008030075a7 */ /* 0x000062000804017f */
[----:B------:R-:W2:Y:S04]  /*9860*/  LD.E R4, desc[UR48][R72.64+0x1c] ;  /* 0x00001c3048047980 */ /* 0x000ea8000c101900 */
[----:B------:R0:W5:Y:S04]  /*9870*/  LD.E R0, desc[UR48][R22.64+0x210] ;  /* 0x0002103016007980 */ /* 0x000168000c101900 */
[----:B------:R0:W5:Y:S01]  /*9880*/  LD.E R6, desc[UR48][R22.64+0x214] ;  /* 0x0002143016067980 */ /* 0x000162000c101900 */
[----:B------:R-:W-:Y:S01]  /*9890*/  BSSY B0, `(.L_x_2067) ;  /* 0x0000005000007945 */ /* 0x000fe20003800000 */
[----:B--2---:R-:W-:-:S04]  /*98a0*/  LOP3.LUT R4, R4, 0x1, RZ, 0xfc, !PT ;  /* 0x0000000104047812 */ /* 0x004fc800078efcff */
[----:B------:R-:W-:-:S13]  /*98b0*/  ISETP.NE.AND P3, PT, R4, 0x3, PT ;  /* 0x000000030400780c */ /* 0x000fda0003f65270 */
[----:B01----:R-:W-:Y:S05]  /*98c0*/  @!P3 BRA `(.L_x_2068) ;  /* 0x000000000004b947 */ /* 0x003fea0003800000 */
[----:B------:R-:W-:Y:S01]  /*98d0*/  BPT.TRAP 0x1 ;  /* 0x000000040000795c */ /* 0x000fe20000300000 */
.L_x_2068:
[----:B------:R-:W-:Y:S05]  /*98e0*/  BSYNC B0 ;  /* 0x0000000000007941 */ /* 0x000fea0003800000 */
.L_x_2067:
[----:B------:R-:W-:Y:S04]  /*98f0*/  BSSY B0, `(.L_x_2069) ;  /* 0x0000008000007945 */ /* 0x000fe80003800000 */
[----:B------:R-:W-:Y:S05]  /*9900*/  @P2 BRA `(.L_x_2070) ;  /* 0x0000000000182947 */ /* 0x000fea0003800000 */
[----:B------:R-:W2:Y:S01]  /*9910*/  LD.E.64 R4, desc[UR48][R72.64+0x8] ;  /* 0x0000083048047980 */ /* 0x000ea2000c101b00 */
[----:B-----5:R-:W-:Y:S02]  /*9920*/  SHF.L.U32 R3, R6, 0x1f, RZ ;  /* 0x0000001f06037819 */ /* 0x020fe400000006ff */
[----:B--2---:R-:W-:-:S05]  /*9930*/  MOV R5, R4 ;  /* 0x0000000400057202 */ /* 0x004fca0000000f00 */
[----:B------:R-:W-:-:S04]  /*9940*/  IMAD R0, R0, 0x8, R5 ;  /* 0x0000000800007824 */ /* 0x000fc800078e0205 */
[----:B------:R-:W0:Y:S02]  /*9950*/  SYNCS.PHASECHK.TRANS64.TRYWAIT P2, [R0+URZ], R3 ;  /* 0x00000003000075a7 */ /* 0x000e24000804017f */
[----:B0-----:R-:W-:Y:S05]  /*9960*/  @!P2 BRA `(.L_x_2071) ;  /* 0x000001d40098a947 */ /* 0x001fea0003800000 */
.L_x_2070:
[----:B------:R-:W-:Y:S05]  /*9970*/  BSYNC B0 ;  /* 0x0000000000007941 */ /* 0x000fea0003800000 */
.L_x_2069:
[----:B------:R-:W2:Y:S04]  /*9980*/  LD.E R5, desc[UR48][R22.64+0x210] ;  /* 0x0002103016057980 */ /* 0x000ea8000c101900 */
[----:B------:R-:W2:Y:S01]  /*9990*/  LDL.64 R8, [R1+0xa0] ;  /* 0x0000a00001087983 */ /* 0x000ea20000100a00 */
[----:B------:R-:W-:Y:S05]  /*99a0*/  WARPSYNC.ALL ;  /* 0x0000000000007948 */ /* 0x000fea0003800000 */
[----:B------:R-:W3:Y:S04]  /*99b0*/  LDL.64 R20, [R1+0x98] ;  /* 0x0000980001147983 */ /* 0x000ee80000100a00 */
[----:B-----5:R-:W4:Y:S04]  /*99c0*/  LDL.64 R6, [R1+0x98] ;  /* 0x0000980001067983 */ /* 0x020f280000100a00 */
[----:B------:R-:W4:Y:S01]  /*99d0*/  LDL.64 R12, [R1+0x98] ;  /* 0x00009800010c7983 */ /* 0x000f220000100a00 */
[----:B--2---:R-:W-:-:S03]  /*99e0*/  IMAD R4, R5, 0x300, R8 ;  /* 0x0000030005047824 */ /* 0x004fc600078e0208 */
[----:B------:R-:W2:Y:S01]  /*99f0*/  LDL.64 R14, [R1+0x98] ;  /* 0x00009800010e7983 */ /* 0x000ea20000100a00 */
[----:B------:R-:W-:Y:S01]  /*9a00*/  IMAD.MOV.U32 R5, RZ, RZ, R9 ;  /* 0x000000ffff057224 */ /* 0x000fe200078e0009 */
[C---:B------:R-:W-:Y:S01]  /*9a10*/  R2UR UR6, R4.reuse ;  /* 0x00000000040672ca */ /* 0x040fe200000e0000 */
[----:B------:R-:W-:Y:S01]  /*9a20*/  WARPGROUP.ARRIVE ;  /* 0x00000000000079c5 */ /* 0x000fe20000000000 */
[----:B------:R-:W2:Y:S02]  /*9a30*/  LDL R11, [R1+0x54] ;  /* 0x00005400010b7983 */ /* 0x000ea40000100800 */
[----:B------:R-:W-:Y:S01]  /*9a40*/  R2UR UR7, R5 ;  /* 0x00000000050772ca */ /* 0x000fe200000e0000 */
[----:B------:R-:W-:Y:S02]  /*9a50*/  VIADD R8, R4, 0x2 ;  /* 0x0000000204087836 */ /* 0x000fe40000000000 */
[----:B0-----:R-:W-:Y:S01]  /*9a60*/  IMAD.MOV.U32 R0, RZ, RZ, 0x1 ;  /* 0x00000001ff007424 */ /* 0x001fe200078e00ff */
[----:B------:R0:W-:Y:S04]  /*9a70*/  STL [R1+0x80], RZ ;  /* 0x000080ff01007387 */ /* 0x0001e80000100800 */
[----:B------:R0:W-:Y:S04]  /*9a80*/  STL [R1+0x80], R0 ;  /* 0x0000800001007387 */ /* 0x0001e80000100800 */
[----:B------:R0:W-:Y:S04]  /*9a90*/  STL [R1+0x80], R0 ;  /* 0x0000800001007387 */ /* 0x0001e80000100800 */
[----:B------:R0:W-:Y:S04]  /*9aa0*/  STL [R1+0x80], R0 ;  /* 0x0000800001007387 */ /* 0x0001e80000100800 */
[----:B------:R0:W-:Y:S01]  /*9ab0*/  STL [R1+0x80], R0 ;  /* 0x0000800001007387 */ /* 0x0001e20000100800 */
[----:B---3--:R-:W-:-:S02]  /*9ac0*/  R2UR UR4, R20 ;  /* 0x00000000140472ca */ /* 0x008fc400000e0000 */
[----:B------:R-:W-:-:S13]  /*9ad0*/  R2UR UR5, R21 ;  /* 0x00000000150572ca */ /* 0x000fda00000e0000 */
[----:B------:R-:W-:Y:S01]  /*9ae0*/  HGMMA.64x96x16.F32 R24, gdesc[UR4], RZ, !UPT, gsb0 ;  /* 0x01600000041879f0 */ /* 0x000fe2000c0008ff */
[----:B----4-:R-:W-:Y:S01]  /*9af0*/  VIADD R6, R6, 0x2 ;  /* 0x0000000206067836 */ /* 0x010fe20000000000 */
[----:B------:R-:W-:Y:S02]  /*9b00*/  R2UR UR6, R8 ;  /* 0x00000000080672ca */ /* 0x000fe400000e0000 */
[----:B------:R-:W-:Y:S02]  /*9b10*/  R2UR UR7, R9 ;  /* 0x00000000090772ca */ /* 0x000fe400000e0000 */
[----:B------:R-:W-:Y:S02]  /*9b20*/  R2UR UR4, R6 ;  /* 0x00000000060472ca */ /* 0x000fe400000e0000 */
[----:B------:R-:W-:Y:S01]  /*9b30*/  R2UR UR5, R7 ;  /* 0x00000000070572ca */ /* 0x000fe200000e0000 */
[----:B------:R-:W-:Y:S02]  /*9b40*/  VIADD R12, R12, 0x4 ;  /* 0x000000040c0c7836 */ /* 0x000fe40000000000 */
[----:B------:R-:W-:-:S02]  /*9b50*/  VIADD R6, R4, 0x4 ;  /* 0x0000000404067836 */ /* 0x000fc40000000000 */
[----:B------:R-:W-:Y:S01]  /*9b60*/  IMAD.MOV.U32 R7, RZ, RZ, R9 ;  /* 0x000000ffff077224 */ /* 0x000fe200078e0009 */
[----:B------:R-:W-:Y:S02]  /*9b70*/  WARPGROUP.DEPBAR.LE gsb0, 0x0 ;  /* 0x00008000000079c5 */ /* 0x000fe40000010000 */
[----:B------:R0:W5:Y:S04]  /*9b80*/  LD.E R3, desc[UR48][R22.64+0x210] ;  /* 0x0002103016037980 */ /* 0x000168000c101900 */
[----:B------:R0:W5:Y:S01]  /*9b90*/  LD.E R5, desc[UR48][R22.64+0x214] ;  /* 0x0002143016057980 */ /* 0x000162000c101900 */
[----:B------:R-:W-:-:S06]  /*9ba0*/  WARPGROUP.ARRIVE ;  /* 0x00000000000079c5 */ /* 0x000fcc0000000000 */
[----:B------:R-:W-:Y:S01]  /*9bb0*/  HGMMA.64x96x16.F32 R24, gdesc[UR4], R24, gsb0 ;  /* 0x01600000041879f0 */ /* 0x000fe20008000818 */
[----:B------:R-:W-:Y:S02]  /*9bc0*/  R2UR UR6, R6 ;  /* 0x00000000060672ca */ /* 0x000fe400000e0000 */
[----:B------:R-:W-:Y:S02]  /*9bd0*/  R2UR UR7, R7 ;  /* 0x00000000070772ca */ /* 0x000fe400000e0000 */
[----:B------:R-:W-:Y:S02]  /*9be0*/  R2UR UR4, R12 ;  /* 0x000000000c0472ca */ /* 0x000fe400000e0000 */
[----:B------:R-:W-:Y:S01]  /*9bf0*/  R2UR UR5, R13 ;  /* 0x000000000d0572ca */ /* 0x000fe200000e0000 */
[----:B------:R-:W-:Y:S02]  /*9c00*/  VIADD R6, R4, 0x6 ;  /* 0x0000000604067836 */ /* 0x000fe40000000000 */
[----:B--2---:R-:W-:-:S02]  /*9c10*/  VIADD R14, R14, 0x6 ;  /* 0x000000060e0e7836 */ /* 0x004fc40000000000 */
[----:B------:R-:W-:Y:S01]  /*9c20*/  IMAD.MOV.U32 R7, RZ, RZ, R9 ;  /* 0x000000ffff077224 */ /* 0x000fe200078e0009 */
[----:B------:R-:W-:Y:S02]  /*9c30*/  WARPGROUP.DEPBAR.LE gsb0, 0x0 ;  /* 0x00008000000079c5 */ /* 0x000fe40000010000 */
[----:B------:R-:W-:-:S06]  /*9c40*/  WARPGROUP.ARRIVE ;  /* 0x00000000000079c5 */ /* 0x000fcc0000000000 */
[----:B------:R-:W-:Y:S01]  /*9c50*/  HGMMA.64x96x16.F32 R24, gdesc[UR4], R24, gsb0 ;  /* 0x01600000041879f0 */ /* 0x000fe20008000818 */
[----:B------:R-:W-:Y:S02]  /*9c60*/  R2UR UR6, R6 ;  /* 0x00000000060672ca */ /* 0x000fe400000e0000 */
[----:B------:R-:W-:Y:S02]  /*9c70*/  R2UR UR7, R7 ;  /* 0x00000000070772ca */ /* 0x000fe400000e0000 */
[----:B------:R-:W-:Y:S02]  /*9c80*/  R2UR UR4, R14 ;  /* 0x000000000e0472ca */ /* 0x000fe400000e0000 */
[----:B------:R-:W-:Y:S02]  /*9c90*/  R2UR UR5, R15 ;  /* 0x000000000f0572ca */ /* 0x000fe400000e0000 */
[----:B------:R-:W-:-:S04]  /*9ca0*/  LOP3.LUT R11, R11, 0x1, RZ, 0xfc, !PT ;  /* 0x000000010b0b7812 */ /* 0x000fc800078efcff */
[----:B------:R-:W-:Y:S01]  /*9cb0*/  ISETP.NE.AND P3, PT, R11, 0x3, PT ;  /* 0x000000030b00780c */ /* 0x000fe20003f65270 */
[----:B------:R-:W-:Y:S02]  /*9cc0*/  WARPGROUP.DEPBAR.LE gsb0, 0x0 ;  /* 0x00008000000079c5 */ /* 0x000fe40000010000 */
[----:B------:R-:W-:-:S06]  /*9cd0*/  WARPGROUP.ARRIVE ;  /* 0x00000000000079c5 */ /* 0x000fcc0000000000 */
[----:B------:R-:W-:Y:S01]  /*9ce0*/  HGMMA.64x96x16.F32 R24, gdesc[UR4], R24, gsb0 ;  /* 0x01600000041879f0 */ /* 0x000fe20008000818 */
[----:B------:R-:W-:Y:S02]  /*9cf0*/  BSSY B0, `(.L_x_2072) ;  /* 0x0000004000007945 */ /* 0x000fe40003800000 */
[----:B------:R-:W-:Y:S02]  /*9d00*/  WARPGROUP.DEPBAR.LE gsb0, 0x0 ;  /* 0x00008000000079c5 */ /* 0x000fe40000010000 */
[----:B0-----:R-:W-:Y:S05]  /*9d10*/  @!P3 BRA `(.L_x_2073) ;  /* 0x000000000004b947 */ /* 0x001fea0003800000 */
[----:B------:R-:W-:Y:S01]  /*9d20*/  BPT.TRAP 0x1 ;  /* 0x000000040000795c */ /* 0x000fe20000300000 */
.L_x_2073:
[----:B------:R-:W-:Y:S05]  /*9d30*/  BSYNC B0 ;  /* 0x0000000000007941 */ /* 0x000fea0003800000 */
.L_x_2072:
[----:B------:R-:W2:Y:S01]  /*9d40*/  LDL.64 R6, [R1+0x40] ;  /* 0x0000400001067983 */ /* 0x000ea20000100a00 */
[----:B-----5:R-:W-:Y:S02]  /*9d50*/  SHF.L.U32 R8, R5, 0x1f, RZ ;  /* 0x0000001f05087819 */ /* 0x020fe400000006ff */
[----:B--2---:R-:W-:-:S05]  /*9d60*/  MOV R6, R6 ;  /* 0x0000000600067202 */ /* 0x004fca0000000f00 */
[----:B------:R-:W-:-:S04]  /*9d70*/  IMAD R3, R3, 0x8, R6 ;  /* 0x0000000803037824 */ /* 0x000fc800078e0206 */
[----:B------:R0:W1:Y:S01]  /*9d80*/  SYNCS.PHASECHK.TRANS64.TRYWAIT P2, [R3+URZ], R8 ;  /* 0x00000008030075a7 */ /* 0x000062000804017f */
[----:B------:R0:W5:Y:S04]  /*9d90*/  LD.E R4, desc[UR48][R22.64+0x210] ;  /* 0x0002103016047980 */ /* 0x000168000c101900 */
[----:B------:R0:W5:Y:S01]  /*9da0*/  LD.E R5, desc[UR48][R22.64+0x214] ;  /* 0x0002143016057980 */ /* 0x000162000c101900 */
[----:B------:R-:W-:Y:S04]  /*9db0*/  BSSY B0, `(.L_x_2074) ;  /* 0x0000003000007945 */ /* 0x000fe80003800000 */
[----:B------:R-:W-:Y:S05]  /*9dc0*/  @!P3 BRA `(.L_x_2075) ;  /* 0x000000000004b947 */ /* 0x000fea0003800000 */
[----:B------:R-:W-:Y:S01]  /*9dd0*/  BPT.TRAP 0x1 ;  /* 0x000000040000795c */ /* 0x000fe20000300000 */
.L_x_2075:
[----:B------:R-:W-:Y:S05]  /*9de0*/  BSYNC B0 ;  /* 0x0000000000007941 */ /* 0x000fea0003800000 */
.L_x_2074:
[----:B------:R-:W-:Y:S04]  /*9df0*/  BSSY B0, `(.L_x_2076) ;  /* 0x0000006000007945 */ /* 0x000fe80003800000 */
[----:B-1----:R-:W-:Y:S05]  /*9e00*/  @P2 BRA `(.L_x_2077) ;  /* 0x0000000000102947 */ /* 0x002fea0003800000 */
[----:B-----5:R-:W-:Y:S01]  /*9e10*/  IMAD R4, R4, 0x8, R6 ;  /* 0x0000000804047824 */ /* 0x020fe200078e0206 */
[----:B------:R-:W-:-:S04]  /*9e20*/  SHF.L.U32 R5, R5, 0x1f, RZ ;  /* 0x0000001f05057819 */ /* 0x000fc800000006ff */
[----:B------:R-:W1:Y:S02]  /*9e30*/  SYNCS.PHASECHK.TRANS64.TRYWAIT P2, [R4+URZ], R5 ;  /* 0x00000005040075a7 */ /* 0x000e64000804017f */
[----:B-1----:R-:W-:Y:S05]  /*9e40*/  @!P2 BRA `(.L_x_2078) ;  /* 0x000001d00074a947 */ /* 0x002fea0003800000 */
.L_x_2077:
[----:B------:R-:W-:Y:S05]  /*9e50*/  BSYNC B0 ;  /* 0x0000000000007941 */ /* 0x000fea0003800000 */
.L_x_2076:
[----:B------:R-:W2:Y:S04]  /*9e60*/  LD.E R11, desc[UR48][R22.64+0x210] ;  /* 0x00021030160b7980 */ /* 0x000ea8000c101900 */
[----:B-1---5:R-:W2:Y:S04]  /*9e70*/  LDL.64 R4, [R1+0x118] ;  /* 0x0001180001047983 */ /* 0x022ea80000100a00 */
[----:B0-----:R-:W3:Y:S04]  /*9e80*/  LDL R3, [R1+0x90] ;  /* 0x0000900001037983 */ /* 0x001ee80000100800 */
[----:B------:R-:W4:Y:S04]  /*9e90*/  LDL.64 R6, [R1+0x110] ;  /* 0x0001100001067983 */ /* 0x000f280000100a00 */
[----:B------:R-:W4:Y:S04]  /*9ea0*/  LDL.64 R8, [R1+0x110] ;  /* 0x0001100001087983 */ /* 0x000f280000100a00 */
[----:B------:R-:W4:Y:S04]  /*9eb0*/  LDL.64 R12, [R1+0x110] ;  /* 0x00011000010c7983 */ /* 0x000f280000100a00 */
[----:B------:R-:W4:Y:S01]  /*9ec0*/  LDL.64 R14, [R1+0x110] ;  /* 0x00011000010e7983 */ /* 0x000f220000100a00 */
[----:B------:R-:W-:Y:S05]  /*9ed0*/  WARPSYNC.ALL ;  /* 0x0000000000007948 */ /* 0x000fea0003800000 */
[----:B------:R-:W-:Y:S01]  /*9ee0*/  WARPGROUP.ARRIVE ;  /* 0x00000000000079c5 */ /* 0x000fe20000000000 */
[----:B------:R-:W4:Y:S01]  /*9ef0*/  LDL.64 R20, [R1+0x110] ;  /* 0x0001100001147983 */ /* 0x000f220000100a00 */
[----:B--2---:R-:W-:Y:S01]  /*9f00*/  IMAD R4, R11, 0xc00, R4 ;  /* 0x00000c000b047824 */ /* 0x004fe200078e0204 */
[----:B------:R-:W-:-:S02]  /*9f10*/  R2UR UR7, R5 ;  /* 0x00000000050772ca */ /* 0x000fc400000e0000 */
[----:B---3--:R-:W-:Y:S02]  /*9f20*/  ISETP.NE.U32.AND P2, PT, R3, RZ, PT ;  /* 0x000000ff0300720c */ /* 0x008fe40003f45070 */
[----:B------:R-:W-:Y:S02]  /*9f30*/  R2UR UR6, R4 ;  /* 0x00000000040672ca */ /* 0x000fe400000e0000 */
[----:B----4-:R-:W-:Y:S02]  /*9f40*/  R2UR UR4, R6 ;  /* 0x00000000060472ca */ /* 0x010fe400000e0000 */
[----:B------:R-:W-:-:S07]  /*9f50*/  R2UR UR5, R7 ;  /* 0x00000000070572ca */ /* 0x000fce00000e0000 */
[----:B------:R-:W-:-:S06]  /*9f60*/  VOTEU.ANY UP0, P2 ;  /* 0x00000000003f7886 */ /* 0x000fcc0001000100 */
[----:B------:R-:W-:Y:S01]  /*9f70*/  HGMMA.64x96x16.F32 R24, gdesc[UR4], R24, UP0, gsb0 ;  /* 0x01600000041879f0 */ /* 0x000fe2000b800818 */
[----:B------:R-:W-:Y:S02]  /*9f80*/  VIADD R8, R8, 0x2 ;  /* 0x0000000208087836 */ /* 0x000fe40000000000 */
        /* <DEDUP_REMOVED lines=126> */
[----:B------:R-:W-:Y:S01]  /*a770*/  R2UR UR5, R21 ;  /* 0x00000000150572ca */ /* 0x000fe200000e0000 */
[----:B--2---:R-:W-:Y:S01]  /*a780*/  VIADD R8, R8, 0xc02 ;  /* 0x00000c0208087836 */ /* 0x004fe20000000000 */
[----:B------:R-:W-:Y:S02]  /*a790*/  WARPGROUP.DEPBAR.LE gsb0, 0x0 ;  /* 0x00008000000079c5 */ /* 0x000fe40000010000 */
[----:B------:R-:W-:-:S09]  /*a7a0*/  WARPGROUP.ARRIVE ;  /* 0x00000000000079c5 */ /* 0x000fd20000000000 */
[----:B------:R-:W-:Y:S01]  /*a7b0*/  HGMMA.64x96x16.F32 R24, gdesc[UR4], R24, gsb0 ;  /* 0x01600000041879f0 */ /* 0x000fe20008000818 */
[----:B------:R-:W-:Y:S02]  /*a7c0*/  VIADD R6, R4, 0x902 ;  /* 0x0000090204067836 */ /* 0x000fe40000000000 */
[----:B------:R-:W-:Y:S01]  /*a7d0*/  IMAD.MOV.U32 R7, RZ, RZ, R5 ;  /* 0x000000ffff077224 */ /* 0x000fe200078e0005 */
[----:B------:R-:W-:Y:S02]  /*a7e0*/  R2UR UR4, R8 ;  /* 0x00000000080472ca */ /* 0x000fe400000e0000 */
[----:B------:R-:W-:Y:S02]  /*a7f0*/  R2UR UR6, R6 ;  /* 0x00000000060672ca */ /* 0x000fe400000e0000 */
[----:B------:R-:W-:Y:S02]  /*a800*/  R2UR UR7, R7 ;  /* 0x00000000070772ca */ /* 0x000fe400000e0000 */
[----:B------:R-:W-:Y:S01]  /*a810*/  R2UR UR5, R9 ;  /* 0x00000000090572ca */ /* 0x000fe200000e0000 */
[----:B---3--:R-:W-:-:S02]  /*a820*/  VIADD R12, R12, 0xc04 ;  /* 0x00000c040c0c7836 */ /* 0x008fc40000000000 */
[----:B------:R-:W-:Y:S01]  /*a830*/  VIADD R6, R4, 0x904 ;  /* 0x0000090404067836 */ /* 0x000fe20000000000 */
[----:B------:R-:W-:Y:S02]  /*a840*/  WARPGROUP.DEPBAR.LE gsb0, 0x0 ;  /* 0x00008000000079c5 */ /* 0x000fe40000010000 */
[----:B------:R-:W-:-:S07]  /*a850*/  WARPGROUP.ARRIVE ;  /* 0x00000000000079c5 */ /* 0x000fce0000000000 */
[----:B------:R-:W-:Y:S01]  /*a860*/  HGMMA.64x96x16.F32 R24, gdesc[UR4], R24, gsb0 ;  /* 0x01600000041879f0 */ /* 0x000fe20008000818 */
[----:B------:R-:W-:Y:S01]  /*a870*/  IMAD.MOV.U32 R7, RZ, RZ, R5 ;  /* 0x000000ffff077224 */ /* 0x000fe200078e0005 */
[----:B------:R-:W-:Y:S02]  /*a880*/  R2UR UR6, R6 ;  /* 0x00000000060672ca */ /* 0x000fe400000e0000 */
[----:B------:R-:W-:Y:S02]  /*a890*/  R2UR UR4, R12 ;  /* 0x000000000c0472ca */ /* 0x000fe400000e0000 */
[----:B------:R-:W-:Y:S02]  /*a8a0*/  R2UR UR7, R7 ;  /* 0x00000000070772ca */ /* 0x000fe400000e0000 */
[----:B------:R-:W-:Y:S01]  /*a8b0*/  R2UR UR5, R13 ;  /* 0x000000000d0572ca */ /* 0x000fe200000e0000 */
[----:B----4-:R-:W-:Y:S02]  /*a8c0*/  VIADD R14, R14, 0xc06 ;  /* 0x00000c060e0e7836 */ /* 0x010fe40000000000 */
        /* <DEDUP_REMOVED lines=29> */
[----:B------:R-:W2:Y:S04]  /*aaa0*/  @!P0 LD.E.64 R72, desc[UR48][R72.64+0x30] ;  /* 0x0000303048488980 */ /* 0x000ea8000c101b00 */
[----:B------:R-:W3:Y:S01]  /*aab0*/  @!P0 LD.E R3, desc[UR48][R22.64+0x210] ;  /* 0x0002103016038980 */ /* 0x000ee2000c101900 */
[----:B--2---:R-:W-:-:S05]  /*aac0*/  @!P0 MOV R4, R72 ;  /* 0x0000004800048202 */ /* 0x004fca0000000f00 */
[----:B---3--:R-:W-:-:S05]  /*aad0*/  @!P0 IMAD R3, R3, 0x8, R4 ;  /* 0x0000000803038824 */ /* 0x008fca00078e0204 */
[----:B------:R-:W-:-:S04]  /*aae0*/  @!P0 PRMT R3, RZ, 0x654, R3 ;  /* 0x00000654ff038816 */ /* 0x000fc80000000003 */
[----:B------:R1:W-:Y:S01]  /*aaf0*/  @!P0 SYNCS.ARRIVE.TRANS64.RED.A1T0 RZ, [R3+URZ], RZ ;  /* 0x000000ff03ff89a7 */ /* 0x0003e2000810043f */
[----:B------:R-:W2:Y:S04]  /*ab00*/  LDL.64 R74, [R1+0x430] ;  /* 0x00043000014a7983 */ /* 0x000ea80000100a00 */
[----:B------:R-:W3:Y:S04]  /*ab10*/  LDL R72, [R1+0x450] ;  /* 0x0004500001487983 */ /* 0x000ee80000100800 */
[----:B------:R-:W4:Y:S01]  /*ab20*/  LDL.64 R14, [R1+0x440] ;  /* 0x00044000010e7983 */ /* 0x000f220000100a00 */
[----:B--2---:R-:W-:-:S04]  /*ab30*/  FMNMX.FTZ R4, R24, R74, !PT ;  /* 0x0000004a18047209 */ /* 0x004fc80007810000 */
        /* <DEDUP_REMOVED lines=50> */
[----:B-1----:R-:W-:-:S03]  /*ae60*/  FMNMX.FTZ R6, R7, R8, !PT ;  /* 0x0000000807067209 */ /* 0x002fc60007810000 */
[----:B------:R-:W-:Y:S04]  /*ae70*/  STL.64 [R1+0x430], R4 ;  /* 0x0004300401007387 */ /* 0x000fe80000100a00 */
[----:B------:R-:W2:Y:S04]  /*ae80*/  LDL R7, [R1+0x434] ;  /* 0x0004340001077983 */ /* 0x000ea80000100800 */
[----:B------:R-:W-:Y:S04]  /*ae90*/  STL [R1+0x430], R6 ;  /* 0x0004300601007387 */ /* 0x000fe80000100800 */
[----:B------:R-:W3:Y:S04]  /*aea0*/  LDL R77, [R1+0x430] ;  /* 0x00043000014d7983 */ /* 0x000ee80000100800 */
[----:B--2---:R-:W1:Y:S01]  /*aeb0*/  SHFL.BFLY PT, R4, R7, 0x2, 0x1f ;  /* 0x0c401f0007047f89 */ /* 0x004e6200000e0000 */
[----:B---3--:R-:W-:Y:S01]  /*aec0*/  FADD.FTZ R3, R74, -R77 ;  /* 0x8000004d4a037221 */ /* 0x008fe20000010000 */
[----:B------:R-:W-:-:S04]  /*aed0*/  FMUL.FTZ R77, R72, R77 ;  /* 0x0000004d484d7220 */ /* 0x000fc80000410000 */
[----:B------:R-:W-:Y:S01]  /*aee0*/  FFMA.FTZ R152, R24, R72, -R77 ;  /* 0x0000004818987223 */ /* 0x000fe2000001084d */
[----:B-1----:R-:W-:-:S05]  /*aef0*/  FMNMX.FTZ R5, R4, R7, !PT ;  /* 0x0000000704057209 */ /* 0x002fca0007810000 */
[----:B------:R-:W1:Y:S01]  /*af00*/  SHFL.BFLY PT, R24, R5, 0x1, 0x1f ;  /* 0x0c201f0005187f89 */ /* 0x000e6200000e0000 */
[-C--:B------:R-:W-:Y:S01]  /*af10*/  FMUL.FTZ R73, R3, R72.reuse ;  /* 0x0000004803497220 */ /* 0x080fe20000410000 */
[-CC-:B------:R-:W-:Y:S01]  /*af20*/  FFMA.FTZ R3, R25, R72.reuse, -R77.reuse ;  /* 0x0000004819037223 */ /* 0x180fe2000001084d */
[-CC-:B------:R-:W-:Y:S01]  /*af30*/  FFMA.FTZ R12, R44, R72.reuse, -R77.reuse ;  /* 0x000000482c0c7223 */ /* 0x180fe2000001084d */
[----:B------:R-:W-:Y:S01]  /*af40*/  MUFU.EX2 R152, R152 ;  /* 0x0000009800987308 */ /* 0x000fe20000000800 */
[----:B------:R-:W-:Y:S01]  /*af50*/  FFMA.FTZ R154, R28, R72, -R77 ;  /* 0x000000481c9a7223 */ /* 0x000fe2000001084d */
[----:B-1----:R-:W-:-:S05]  /*af60*/  FMNMX.FTZ R24, R5, R24, !PT ;  /* 0x0000001805187209 */ /* 0x002fca0007810000 */
[----:B------:R-:W-:Y:S01]  /*af70*/  FADD.FTZ R75, R75, -R24 ;  /* 0x800000184b4b7221 */ /* 0x000fe20000010000 */
[----:B------:R-:W-:-:S03]  /*af80*/  FMUL.FTZ R25, R24, R72 ;  /* 0x0000004818197220 */ /* 0x000fc60000410000 */
[----:B------:R-:W-:Y:S01]  /*af90*/  FMUL.FTZ R44, R72, R75 ;  /* 0x0000004b482c7220 */ /* 0x000fe20000410000 */
[-CC-:B------:R-:W-:Y:S01]  /*afa0*/  FFMA.FTZ R153, R26, R72.reuse, -R25.reuse ;  /* 0x000000481a997223 */ /* 0x180fe20000010819 */
[-CC-:B------:R-:W-:Y:S01]  /*afb0*/  FFMA.FTZ R186, R27, R72.reuse, -R25.reuse ;  /* 0x000000481bba7223 */ /* 0x180fe20000010819 */
[----:B------:R-:W-:Y:S01]  /*afc0*/  MUFU.EX2 R73, R73 ;  /* 0x0000004900497308 */ /* 0x000fe20000000800 */
[----:B------:R-:W-:-:S07]  /*afd0*/  FFMA.FTZ R185, R30, R72, -R25 ;  /* 0x000000481eb97223 */ /* 0x000fce0000010819 */
[----:B------:R-:W-:Y:S01]  /*afe0*/  MUFU.EX2 R44, R44 ;  /* 0x0000002c002c7308 */ /* 0x000fe20000000800 */
[----:B------:R-:W-:-:S07]  /*aff0*/  FFMA.FTZ R155, R29, R72, -R77 ;  /* 0x000000481d9b7223 */ /* 0x000fce000001084d */
[----:B------:R-:W4:Y:S01]  /*b000*/  MUFU.EX2 R153, R153 ;  /* 0x0000009900997308 */ /* 0x000f220000000800 */
[----:B------:R-:W-:-:S07]  /*b010*/  FFMA.FTZ R187, R31, R72, -R25 ;  /* 0x000000481fbb7223 */ /* 0x000fce0000010819 */
[----:B------:R-:W1:Y:S01]  /*b020*/  MUFU.EX2 R186, R186 ;  /* 0x000000ba00ba7308 */ /* 0x000e620000000800 */
[-C--:B------:R-:W-:Y:S01]  /*b030*/  FFMA.FTZ R13, R32, R72.reuse, -R77 ;  /* 0x00000048200d7223 */ /* 0x080fe2000001084d */
[----:B------:R-:W-:-:S06]  /*b040*/  FFMA.FTZ R181, R34, R72, -R25 ;  /* 0x0000004822b57223 */ /* 0x000fcc0000010819 */
[----:B------:R-:W2:Y:S01]  /*b050*/  MUFU.EX2 R3, R3 ;  /* 0x0000000300037308 */ /* 0x000ea20000000800 */
[-C--:B------:R-:W-:Y:S01]  /*b060*/  FFMA.FTZ R20, R33, R72.reuse, -R77 ;  /* 0x0000004821147223 */ /* 0x080fe2000001084d */
[----:B------:R-:W-:-:S06]  /*b070*/  FFMA.FTZ R183, R35, R72, -R25 ;  /* 0x0000004823b77223 */ /* 0x000fcc0000010819 */
[----:B------:R-:W-:Y:S08]  /*b080*/  MUFU.EX2 R154, R154 ;  /* 0x0000009a009a7308 */ /* 0x000ff00000000800 */
[----:B------:R-:W3:Y:S01]  /*b090*/  MUFU.EX2 R185, R185 ;  /* 0x000000b900b97308 */ /* 0x000ee20000000800 */
[----:B----4-:R-:W-:Y:S01]  /*b0a0*/  FFMA.FTZ R15, R15, R44, R153 ;  /* 0x0000002c0f0f7223 */ /* 0x010fe20000010099 */
[----:B------:R-:W-:-:S06]  /*b0b0*/  FFMA.FTZ R14, R73, R14, R152 ;  /* 0x0000000e490e7223 */ /* 0x000fcc0000010098 */
[----:B------:R-:W-:Y:S01]  /*b0c0*/  MUFU.EX2 R155, R155 ;  /* 0x0000009b009b7308 */ /* 0x000fe20000000800 */
[-C--:B------:R-:W-:Y:S01]  /*b0d0*/  FFMA.FTZ R19, R36, R72.reuse, -R77 ;  /* 0x0000004824137223 */ /* 0x080fe2000001084d */
[----:B------:R-:W-:-:S06]  /*b0e0*/  FFMA.FTZ R182, R38, R72, -R25 ;  /* 0x0000004826b67223 */ /* 0x000fcc0000010819 */
[----:B------:R-:W4:Y:S01]  /*b0f0*/  MUFU.EX2 R187, R187 ;  /* 0x000000bb00bb7308 */ /* 0x000f220000000800 */
[----:B-1----:R-:W-:Y:S01]  /*b100*/  FADD.FTZ R26, R186, R15 ;  /* 0x0000000fba1a7221 */ /* 0x002fe20000010000 */
[----:B--2---:R-:W-:-:S06]  /*b110*/  FADD.FTZ R15, R3, R14 ;  /* 0x0000000e030f7221 */ /* 0x004fcc0000010000 */
[----:B------:R-:W-:Y:S01]  /*b120*/  MUFU.EX2 R13, R13 ;  /* 0x0000000d000d7308 */ /* 0x000fe20000000800 */
[-C--:B------:R-:W-:Y:S01]  /*b130*/  FFMA.FTZ R21, R37, R72.reuse, -R77 ;  /* 0x0000004825157223 */ /* 0x080fe2000001084d */
[----:B------:R-:W-:-:S06]  /*b140*/  FFMA.FTZ R184, R39, R72, -R25 ;  /* 0x0000004827b87223 */ /* 0x000fcc0000010819 */
[----:B------:R-:W1:Y:S01]  /*b150*/  MUFU.EX2 R181, R181 ;  /* 0x000000b500b57308 */ /* 0x000e620000000800 */
[----:B---3--:R-:W-:Y:S01]  /*b160*/  FADD.FTZ R26, R185, R26 ;  /* 0x0000001ab91a7221 */ /* 0x008fe20000010000 */
[----:B------:R-:W-:-:S06]  /*b170*/  FADD.FTZ R14, R154, R15 ;  /* 0x0000000f9a0e7221 */ /* 0x000fcc0000010000 */
[----:B------:R-:W-:Y:S01]  /*b180*/  MUFU.EX2 R20, R20 ;  /* 0x0000001400147308 */ /* 0x000fe20000000800 */
[-C--:B------:R-:W-:Y:S01]  /*b190*/  FFMA.FTZ R11, R40, R72.reuse, -R77 ;  /* 0x00000048280b7223 */ /* 0x080fe2000001084d */
[----:B------:R-:W-:-:S06]  /*b1a0*/  FFMA.FTZ R177, R42, R72, -R25 ;  /* 0x000000482ab17223 */ /* 0x000fcc0000010819 */
[----:B------:R-:W2:Y:S01]  /*b1b0*/  MUFU.EX2 R183, R183 ;  /* 0x000000b700b77308 */ /* 0x000ea20000000800 */
[----:B----4-:R-:W-:Y:S01]  /*b1c0*/  FADD.FTZ R26, R187, R26 ;  /* 0x0000001abb1a7221 */ /* 0x010fe20000010000 */
[----:B------:R-:W-:-:S06]  /*b1d0*/  FADD.FTZ R14, R155, R14 ;  /* 0x0000000e9b0e7221 */ /* 0x000fcc0000010000 */
[----:B------:R-:W-:Y:S01]  /*b1e0*/  MUFU.EX2 R19, R19 ;  /* 0x0000001300137308 */ /* 0x000fe20000000800 */
[-C--:B------:R-:W-:Y:S01]  /*b1f0*/  FFMA.FTZ R156, R41, R72.reuse, -R77 ;  /* 0x00000048299c7223 */ /* 0x080fe2000001084d */
[----:B------:R-:W-:-:S06]  /*b200*/  FFMA.FTZ R179, R43, R72, -R25 ;  /* 0x000000482bb37223 */ /* 0x000fcc0000010819 */
[----:B------:R-:W3:Y:S01]  /*b210*/  MUFU.EX2 R182, R182 ;  /* 0x000000b600b67308 */ /* 0x000ee20000000800 */
[----:B-1----:R-:W-:Y:S01]  /*b220*/  FADD.FTZ R26, R181, R26 ;  /* 0x0000001ab51a7221 */ /* 0x002fe20000010000 */
[----:B------:R-:W-:-:S06]  /*b230*/  FADD.FTZ R15, R13, R14 ;  /* 0x0000000e0d0f7221 */ /* 0x000fcc0000010000 */
[----:B------:R-:W-:Y:S01]  /*b240*/  MUFU.EX2 R21, R21 ;  /* 0x0000001500157308 */ /* 0x000fe20000000800 */
[----:B------:R-:W-:-:S07]  /*b250*/  FFMA.FTZ R178, R46, R72, -R25 ;  /* 0x000000482eb27223 */ /* 0x000fce0000010819 */
[----:B------:R-:W1:Y:S01]  /*b260*/  MUFU.EX2 R184, R184 ;  /* 0x000000b800b87308 */ /* 0x000e620000000800 */
[----:B--2---:R-:W-:Y:S01]  /*b270*/  FADD.FTZ R27, R183, R26 ;  /* 0x0000001ab71b7221 */ /* 0x004fe20000010000 */
[----:B------:R-:W-:-:S06]  /*b280*/  FADD.FTZ R14, R20, R15 ;  /* 0x0000000f140e7221 */ /* 0x000fcc0000010000 */
[----:B------:R-:W-:Y:S01]  /*b290*/  MUFU.EX2 R11, R11 ;  /* 0x0000000b000b7308 */ /* 0x000fe20000000800 */
[-C--:B------:R-:W-:Y:S01]  /*b2a0*/  FFMA.FTZ R157, R45, R72.reuse, -R77 ;  /* 0x000000482d9d7223 */ /* 0x080fe2000001084d */
[----:B------:R-:W-:-:S06]  /*b2b0*/  FFMA.FTZ R180, R47, R72, -R25 ;  /* 0x000000482fb47223 */ /* 0x000fcc0000010819 */
[----:B------:R-:W2:Y:S01]  /*b2c0*/  MUFU.EX2 R177, R177 ;  /* 0x000000b100b17308 */ /* 0x000ea20000000800 */
[----:B---3--:R-:W-:Y:S01]  /*b2d0*/  FADD.FTZ R27, R182, R27 ;  /* 0x0000001bb61b7221 */ /* 0x008fe20000010000 */
        /* <DEDUP_REMOVED lines=8> */
[-C--:B------:R-:W-:Y:S01]  /*b360*/  FFMA.FTZ R158, R49, R72.reuse, -R77 ;  /* 0x00000048319e7223 */ /* 0x080fe2000001084d */
[----:B------:R-:W-:-:S06]  /*b370*/  FFMA.FTZ R171, R51, R72, -R25 ;  /* 0x0000004833ab7223 */ /* 0x000fcc0000010819 */
        /* <DEDUP_REMOVED lines=54> */
[----:B------:R-:W-:Y:S01]  /*b6e0*/  FFMA.FTZ R68, R68, R72, -R77 ;  /* 0x0000004844447223 */ /* 0x000fe2000001084d */
[----:B--2---:R-:W-:Y:S01]  /*b6f0*/  FADD.FTZ R27, R173, R26 ;  /* 0x0000001aad1b7221 */ /* 0x004fe20000010000 */
[----:B------:R-:W-:-:S05]  /*b700*/  FADD.FTZ R14, R160, R15 ;  /* 0x0000000fa00e7221 */ /* 0x000fca0000010000 */
[----:B------:R-:W-:Y:S01]  /*b710*/  MUFU.EX2 R4, R4 ;  /* 0x0000000400047308 */ /* 0x000fe20000000800 */
[-C--:B------:R-:W-:Y:S01]  /*b720*/  FFMA.FTZ R163, R69, R72.reuse, -R77 ;  /* 0x0000004845a37223 */ /* 0x080fe2000001084d */
[----:B------:R-:W-:-:S06]  /*b730*/  FFMA.FTZ R176, R71, R72, -R25 ;  /* 0x0000004847b07223 */ /* 0x000fcc0000010819 */
[----:B------:R-:W2:Y:S01]  /*b740*/  MUFU.EX2 R169, R169 ;  /* 0x000000a900a97308 */ /* 0x000ea20000000800 */
[----:B---3--:R-:W-:Y:S01]  /*b750*/  FADD.FTZ R27, R168, R27 ;  /* 0x0000001ba81b7221 */ /* 0x008fe20000010000 */
[----:B------:R-:W-:-:S06]  /*b760*/  FADD.FTZ R14, R7, R14 ;  /* 0x0000000e070e7221 */ /* 0x000fcc0000010000 */
[----:B------:R-:W-:Y:S08]  /*b770*/  MUFU.EX2 R162, R162 ;  /* 0x000000a200a27308 */ /* 0x000ff00000000800 */
[----:B------:R-:W3:Y:S01]  /*b780*/  MUFU.EX2 R175, R175 ;  /* 0x000000af00af7308 */ /* 0x000ee20000000800 */
[----:B-1----:R-:W-:Y:S01]  /*b790*/  FADD.FTZ R26, R174, R27 ;  /* 0x0000001bae1a7221 */ /* 0x002fe20000010000 */
[----:B------:R-:W-:-:S06]  /*b7a0*/  FADD.FTZ R15, R161, R14 ;  /* 0x0000000ea10f7221 */ /* 0x000fcc0000010000 */
[----:B------:R-:W-:Y:S08]  /*b7b0*/  MUFU.EX2 R5, R68 ;  /* 0x0000004400057308 */ /* 0x000ff00000000800 */
[----:B------:R-:W1:Y:S01]  /*b7c0*/  MUFU.EX2 R170, R170 ;  /* 0x000000aa00aa7308 */ /* 0x000e620000000800 */
[----:B--2---:R-:W-:Y:S01]  /*b7d0*/  FADD.FTZ R26, R169, R26 ;  /* 0x0000001aa91a7221 */ /* 0x004fe20000010000 */
[----:B------:R-:W-:-:S06]  /*b7e0*/  FADD.FTZ R15, R4, R15 ;  /* 0x0000000f040f7221 */ /* 0x000fcc0000010000 */
[----:B------:R-:W2:Y:S08]  /*b7f0*/  MUFU.EX2 R163, R163 ;  /* 0x000000a300a37308 */ /* 0x000eb00000000800 */
[----:B------:R-:W4:Y:S01]  /*b800*/  MUFU.EX2 R176, R176 ;  /* 0x000000b000b07308 */ /* 0x000f220000000800 */
[----:B---3--:R-:W-:Y:S01]  /*b810*/  FADD.FTZ R25, R175, R26 ;  /* 0x0000001aaf197221 */ /* 0x008fe20000010000 */
[----:B------:R-:W-:-:S03]  /*b820*/  FADD.FTZ R14, R162, R15 ;  /* 0x0000000fa20e7221 */ /* 0x000fc60000010000 */
[----:B-1----:R-:W-:Y:S01]  /*b830*/  FADD.FTZ R15, R170, R25 ;  /* 0x00000019aa0f7221 */ /* 0x002fe20000010000 */
[----:B------:R-:W-:-:S04]  /*b840*/  FADD.FTZ R14, R5, R14 ;  /* 0x0000000e050e7221 */ /* 0x000fc80000010000 */
[----:B--2---:R-:W-:Y:S01]  /*b850*/  FADD.FTZ R14, R163, R14 ;  /* 0x0000000ea30e7221 */ /* 0x004fe20000010000 */
[----:B------:R1:W-:Y:S01]  /*b860*/  STL [R1+0x434], R24 ;  /* 0x0004341801007387 */ /* 0x0003e20000100800 */
[----:B----4-:R-:W-:-:S05]  /*b870*/  FADD.FTZ R15, R176, R15 ;  /* 0x0000000fb00f7221 */ /* 0x010fca0000010000 */
[----:B------:R2:W-:Y:S04]  /*b880*/  STL.64 [R1+0x440], R14 ;  /* 0x0004400e01007387 */ /* 0x0005e80000100a00 */
[----:B------:R-:W3:Y:S04]  /*b890*/  LD.E R25, desc[UR48][R22.64+0x41c] ;  /* 0x00041c3016197980 */ /* 0x000ee8000c101900 */
[----:B------:R-:W4:Y:S04]  /*b8a0*/  LD.E R40, desc[UR48][R22.64+0x414] ;  /* 0x0004143016287980 */ /* 0x000f28000c101900 */
[----:B------:R-:W4:Y:S04]  /*b8b0*/  LD.E R26, desc[UR48][R22.64+0x220] ;  /* 0x00022030161a7980 */ /* 0x000f28000c101900 */
[----:B------:R-:W4:Y:S04]  /*b8c0*/  LD.E R28, desc[UR48][R22.64+0x224] ;  /* 0x00022430161c7980 */ /* 0x000f28000c101900 */
[----:B------:R-:W4:Y:S04]  /*b8d0*/  LD.E R30, desc[UR48][R22.64+0x230] ;  /* 0x00023030161e7980 */ /* 0x000f28000c101900 */
[----:B------:R-:W4:Y:S04]  /*b8e0*/  LD.E R32, desc[UR48][R22.64+0x234] ;  /* 0x0002343016207980 */ /* 0x000f28000c101900 */
[----:B------:R-:W4:Y:S04]  /*b8f0*/  LD.E R34, desc[UR48][R22.64+0x240] ;  /* 0x0002403016227980 */ /* 0x000f28000c101900 */
[----:B------:R-:W4:Y:S04]  /*b900*/  LD.E R36, desc[UR48][R22.64+0x244] ;  /* 0x0002443016247980 */ /* 0x000f28000c101900 */
[----:B------:R-:W4:Y:S04]  /*b910*/  LD.E R38, desc[UR48][R22.64+0x250] ;  /* 0x0002503016267980 */ /* 0x000f28000c101900 */
[----:B-1----:R-:W4:Y:S04]  /*b920*/  LD.E R24, desc[UR48][R22.64+0x254] ;  /* 0x0002543016187980 */ /* 0x002f28000c101900 */
        /* <DEDUP_REMOVED lines=54> */
[----:B--2---:R-:W2:Y:S04]  /*bc90*/  LD.E R14, desc[UR48][R22.64+0x410] ;  /* 0x00041030160e7980 */ /* 0x004ea8000c101900 */
[----:B------:R-:W2:Y:S04]  /*bca0*/  LD.E R151, desc[UR48][R22.64+0x228] ;  /* 0x0002283016977980 */ /* 0x000ea8000c101900 */
        /* <DEDUP_REMOVED lines=61> */
[----:B------:R-:W2:Y:S01]  /*c080*/  LD.E R27, desc[UR48][R22.64+0x418] ;  /* 0x00041830161b7980 */ /* 0x000ea2000c101900 */
[----:B---3--:R-:W-:Y:S01]  /*c090*/  FMUL.FTZ R219, R44, R25 ;  /* 0x000000192cdb7220 */ /* 0x008fe20000410000 */
[C---:B----4-:R-:W-:Y:S01]  /*c0a0*/  FMUL.FTZ R217, R73.reuse, R40 ;  /* 0x0000002849d97220 */ /* 0x050fe20000410000 */
[C---:B------:R-:W-:Y:S01]  /*c0b0*/  FMUL.FTZ R25, R73.reuse, R26 ;  /* 0x0000001a49197220 */ /* 0x040fe20000410000 */
[C---:B------:R-:W-:Y:S01]  /*c0c0*/  FMUL.FTZ R191, R73.reuse, R28 ;  /* 0x0000001c49bf7220 */ /* 0x040fe20000410000 */
[C---:B------:R-:W-:Y:S01]  /*c0d0*/  FMUL.FTZ R193, R73.reuse, R30 ;  /* 0x0000001e49c17220 */ /* 0x040fe20000410000 */
[C---:B------:R-:W-:Y:S01]  /*c0e0*/  FMUL.FTZ R199, R73.reuse, R32 ;  /* 0x0000002049c77220 */ /* 0x040fe20000410000 */
[----:B------:R1:W-:Y:S01]  /*c0f0*/  ST.E desc[UR48][R22.64+0x414], R217 ;  /* 0x000414d916007985 */ /* 0x0003e2000c101930 */
[C---:B------:R-:W-:Y:S01]  /*c100*/  FMUL.FTZ R207, R73.reuse, R34 ;  /* 0x0000002249cf7220 */ /* 0x040fe20000410000 */
[----:B------:R-:W-:-:S02]  /*c110*/  FMUL.FTZ R215, R73, R36 ;  /* 0x0000002449d77220 */ /* 0x000fc40000410000 */
[----:B------:R3:W-:Y:S04]  /*c120*/  ST.E desc[UR48][R22.64+0x41c], R219 ;  /* 0x00041cdb16007985 */ /* 0x0007e8000c101930 */
[----:B------:R4:W-:Y:S04]  /*c130*/  ST.E desc[UR48][R22.64+0x220], R25 ;  /* 0x0002201916007985 */ /* 0x0009e8000c101930 */
[----:B------:R0:W-:Y:S01]  /*c140*/  ST.E desc[UR48][R22.64+0x224], R191 ;  /* 0x000224bf16007985 */ /* 0x0001e2000c101930 */
[----:B-1----:R-:W-:-:S03]  /*c150*/  FMUL.FTZ R217, R73, R38 ;  /* 0x0000002649d97220 */ /* 0x002fc60000410000 */
[----:B------:R1:W-:Y:S01]  /*c160*/  ST.E desc[UR48][R22.64+0x230], R193 ;  /* 0x000230c116007985 */ /* 0x0003e2000c101930 */
[----:B---3--:R-:W-:-:S03]  /*c170*/  FMUL.FTZ R219, R73, R24 ;  /* 0x0000001849db7220 */ /* 0x008fc60000410000 */
[----:B------:R3:W-:Y:S01]  /*c180*/  ST.E desc[UR48][R22.64+0x234], R199 ;  /* 0x000234c716007985 */ /* 0x0007e2000c101930 */
[C---:B----4-:R-:W-:Y:S01]  /*c190*/  FMUL.FTZ R25, R73.reuse, R150 ;  /* 0x0000009649197220 */ /* 0x050fe20000410000 */
[C---:B0-----:R-:W-:Y:S01]  /*c1a0*/  FMUL.FTZ R191, R73.reuse, R148 ;  /* 0x0000009449bf7220 */ /* 0x041fe20000410000 */
[C---:B-1----:R-:W-:Y:S01]  /*c1b0*/  FMUL.FTZ R193, R73.reuse, R146 ;  /* 0x0000009249c17220 */ /* 0x042fe20000410000 */
[C---:B---3--:R-:W-:Y:S01]  /*c1c0*/  FMUL.FTZ R199, R73.reuse, R144 ;  /* 0x0000009049c77220 */ /* 0x048fe20000410000 */
[----:B------:R0:W-:Y:S01]  /*c1d0*/  ST.E desc[UR48][R22.64+0x240], R207 ;  /* 0x000240cf16007985 */ /* 0x0001e2000c101930 */
[C---:B------:R-:W-:Y:S01]  /*c1e0*/  FMUL.FTZ R221, R73.reuse, R140 ;  /* 0x0000008c49dd7220 */ /* 0x040fe20000410000 */
[C---:B------:R-:W-:Y:S02]  /*c1f0*/  FMUL.FTZ R231, R73.reuse, R138 ;  /* 0x0000008a49e77220 */ /* 0x040fe40000410000 */
[----:B------:R1:W-:Y:S04]  /*c200*/  ST.E desc[UR48][R22.64+0x244], R215 ;  /* 0x000244d716007985 */ /* 0x0003e8000c101930 */
[----:B------:R3:W-:Y:S04]  /*c210*/  ST.E desc[UR48][R22.64+0x250], R217 ;  /* 0x000250d916007985 */ /* 0x0007e8000c101930 */
[----:B------:R4:W-:Y:S01]  /*c220*/  ST.E desc[UR48][R22.64+0x254], R219 ;  /* 0x000254db16007985 */ /* 0x0009e2000c101930 */
[----:B0-----:R-:W-:-:S03]  /*c230*/  FMUL.FTZ R207, R73, R136 ;  /* 0x0000008849cf7220 */ /* 0x001fc60000410000 */
[----:B------:R0:W-:Y:S01]  /*c240*/  ST.E desc[UR48][R22.64+0x260], R25 ;  /* 0x0002601916007985 */ /* 0x0001e2000c101930 */
[----:B-1----:R-:W-:-:S03]  /*c250*/  FMUL.FTZ R215, R73, R142 ;  /* 0x0000008e49d77220 */ /* 0x002fc60000410000 */
[----:B------:R1:W-:Y:S01]  /*c260*/  ST.E desc[UR48][R22.64+0x264], R191 ;  /* 0x000264bf16007985 */ /* 0x0003e2000c101930 */
[----:B---3--:R-:W-:-:S03]  /*c270*/  FMUL.FTZ R217, R73, R130 ;  /* 0x0000008249d97220 */ /* 0x008fc60000410000 */
[----:B------:R3:W-:Y:S01]  /*c280*/  ST.E desc[UR48][R22.64+0x270], R193 ;  /* 0x000270c116007985 */ /* 0x0007e2000c101930 */
[----:B----4-:R-:W-:-:S03]  /*c290*/  FMUL.FTZ R219, R73, R128 ;  /* 0x0000008049db7220 */ /* 0x010fc60000410000 */
[----:B------:R4:W-:Y:S01]  /*c2a0*/  ST.E desc[UR48][R22.64+0x274], R199 ;  /* 0x000274c716007985 */ /* 0x0009e2000c101930 */
[C---:B0-----:R-:W-:Y:S01]  /*c2b0*/  FMUL.FTZ R25, R73.reuse, R134 ;  /* 0x0000008649197220 */ /* 0x041fe20000410000 */
[C---:B-1----:R-:W-:Y:S01]  /*c2c0*/  FMUL.FTZ R191, R73.reuse, R126 ;  /* 0x0000007e49bf7220 */ /* 0x042fe20000410000 */
[C---:B---3--:R-:W-:Y:S01]  /*c2d0*/  FMUL.FTZ R193, R73.reuse, R132 ;  /* 0x0000008449c17220 */ /* 0x048fe20000410000 */
[C---:B----4-:R-:W-:Y:S01]  /*c2e0*/  FMUL.FTZ R199, R73.reuse, R124 ;  /* 0x0000007c49c77220 */ /* 0x050fe20000410000 */
[----:B------:R0:W-:Y:S04]  /*c2f0*/  ST.E desc[UR48][R22.64+0x280], R207 ;  /* 0x000280cf16007985 */ /* 0x0001e8000c101930 */
        /* <DEDUP_REMOVED lines=11> */
[----:B0-----:R-:W-:-:S03]  /*c3b0*/  FMUL.FTZ R25, R73, R114 ;  /* 0x0000007249197220 */ /* 0x001fc60000410000 */
[----:B------:R0:W-:Y:S01]  /*c3c0*/  ST.E desc[UR48][R22.64+0x2c0], R219 ;  /* 0x0002c0db16007985 */ /* 0x0001e2000c101930 */
[----:B-1----:R-:W-:-:S03]  /*c3d0*/  FMUL.FTZ R191, R73, R106 ;  /* 0x0000006a49bf7220 */ /* 0x002fc60000410000 */
[----:B------:R1:W-:Y:S01]  /*c3e0*/  ST.E desc[UR48][R22.64+0x2c4], R199 ;  /* 0x0002c4c716007985 */ /* 0x0003e2000c101930 */
[C---:B---3--:R-:W-:Y:S01]  /*c3f0*/  FMUL.FTZ R193, R73.reuse, R112 ;  /* 0x0000007049c17220 */ /* 0x048fe20000410000 */
[C---:B----4-:R-:W-:Y:S01]  /*c400*/  FMUL.FTZ R217, R73.reuse, R110 ;  /* 0x0000006e49d97220 */ /* 0x050fe20000410000 */
[C---:B0-----:R-:W-:Y:S01]  /*c410*/  FMUL.FTZ R219, R73.reuse, R108 ;  /* 0x0000006c49db7220 */ /* 0x041fe20000410000 */
[C---:B-1----:R-:W-:Y:S01]  /*c420*/  FMUL.FTZ R199, R73.reuse, R104 ;  /* 0x0000006849c77220 */ /* 0x042fe20000410000 */
        /* <DEDUP_REMOVED lines=39> */
[----:B-1----:R-:W-:Y:S01]  /*c6a0*/  FMUL.FTZ R199, R73, R64 ;  /* 0x0000004049c77220 */ /* 0x002fe20000410000 */
[----:B------:R0:W-:Y:S01]  /*c6b0*/  ST.E desc[UR48][R22.64+0x370], R207 ;  /* 0x000370cf16007985 */ /* 0x0001e2000c101930 */
[C---:B--2---:R-:W-:Y:S01]  /*c6c0*/  FMUL.FTZ R151, R44.reuse, R151 ;  /* 0x000000972c977220 */ /* 0x044fe20000410000 */
[C---:B------:R-:W-:Y:S02]  /*c6d0*/  FMUL.FTZ R149, R44.reuse, R149 ;  /* 0x000000952c957220 */ /* 0x040fe40000410000 */
[----:B------:R1:W-:Y:S01]  /*c6e0*/  ST.E desc[UR48][R22.64+0x374], R215 ;  /* 0x000374d716007985 */ /* 0x0003e2000c101930 */
[C---:B------:R-:W-:Y:S01]  /*c6f0*/  FMUL.FTZ R147, R44.reuse, R147 ;  /* 0x000000932c937220 */ /* 0x040fe20000410000 */
[----:B------:R-:W-:-:S02]  /*c700*/  FMUL.FTZ R145, R44, R145 ;  /* 0x000000912c917220 */ /* 0x000fc40000410000 */
[----:B------:R2:W-:Y:S01]  /*c710*/  ST.E desc[UR48][R22.64+0x380], R221 ;  /* 0x000380dd16007985 */ /* 0x0005e2000c101930 */
[C---:B------:R-:W-:Y:S01]  /*c720*/  FMUL.FTZ R137, R44.reuse, R137 ;  /* 0x000000892c897220 */ /* 0x040fe20000410000 */
[C---:B------:R-:W-:Y:S02]  /*c730*/  FMUL.FTZ R143, R44.reuse, R143 ;  /* 0x0000008f2c8f7220 */ /* 0x040fe40000410000 */
[----:B------:R3:W-:Y:S01]  /*c740*/  ST.E desc[UR48][R22.64+0x384], R231 ;  /* 0x000384e716007985 */ /* 0x0007e2000c101930 */
[C---:B0-----:R-:W-:Y:S01]  /*c750*/  FMUL.FTZ R207, R73.reuse, R56 ;  /* 0x0000003849cf7220 */ /* 0x041fe20000410000 */
[C---:B------:R-:W-:Y:S02]  /*c760*/  FMUL.FTZ R141, R44.reuse, R141 ;  /* 0x0000008d2c8d7220 */ /* 0x040fe40000410000 */
[----:B------:R0:W-:Y:S01]  /*c770*/  ST.E desc[UR48][R22.64+0x390], R25 ;  /* 0x0003901916007985 */ /* 0x0001e2000c101930 */
[----:B-1----:R-:W-:Y:S01]  /*c780*/  FMUL.FTZ R215, R73, R62 ;  /* 0x0000003e49d77220 */ /* 0x002fe20000410000 */
[----:B------:R-:W-:-:S02]  /*c790*/  FMUL.FTZ R139, R44, R139 ;  /* 0x0000008b2c8b7220 */ /* 0x000fc40000410000 */
[----:B------:R1:W-:Y:S01]  /*c7a0*/  ST.E desc[UR48][R22.64+0x394], R191 ;  /* 0x000394bf16007985 */ /* 0x0003e2000c101930 */
[C---:B--2---:R-:W-:Y:S01]  /*c7b0*/  FMUL.FTZ R221, R73.reuse, R60 ;  /* 0x0000003c49dd7220 */ /* 0x044fe20000410000 */
[C---:B------:R-:W-:Y:S02]  /*c7c0*/  FMUL.FTZ R135, R44.reuse, R135 ;  /* 0x000000872c877220 */ /* 0x040fe40000410000 */
[----:B------:R2:W-:Y:S01]  /*c7d0*/  ST.E desc[UR48][R22.64+0x3a0], R193 ;  /* 0x0003a0c116007985 */ /* 0x0005e2000c101930 */
[C---:B---3--:R-:W-:Y:S01]  /*c7e0*/  FMUL.FTZ R231, R73.reuse, R58 ;  /* 0x0000003a49e77220 */ /* 0x048fe20000410000 */
[C---:B------:R-:W-:Y:S02]  /*c7f0*/  FMUL.FTZ R127, R44.reuse, R127 ;  /* 0x0000007f2c7f7220 */ /* 0x040fe40000410000 */
[----:B------:R3:W-:Y:S01]  /*c800*/  ST.E desc[UR48][R22.64+0x3a4], R217 ;  /* 0x0003a4d916007985 */ /* 0x0007e2000c101930 */
[----:B0-----:R-:W-:Y:S01]  /*c810*/  FMUL.FTZ R25, R73, R54 ;  /* 0x0000003649197220 */ /* 0x001fe20000410000 */
[----:B------:R-:W-:-:S02]  /*c820*/  FMUL.FTZ R133, R44, R133 ;  /* 0x000000852c857220 */ /* 0x000fc40000410000 */
[----:B------:R0:W-:Y:S01]  /*c830*/  ST.E desc[UR48][R22.64+0x3b0], R219 ;  /* 0x0003b0db16007985 */ /* 0x0001e2000c101930 */
[C---:B-1----:R-:W-:Y:S01]  /*c840*/  FMUL.FTZ R191, R73.reuse, R46 ;  /* 0x0000002e49bf7220 */ /* 0x042fe20000410000 */
[C---:B------:R-:W-:Y:S02]  /*c850*/  FMUL.FTZ R131, R44.reuse, R131 ;  /* 0x000000832c837220 */ /* 0x040fe40000410000 */
[----:B------:R1:W-:Y:S01]  /*c860*/  ST.E desc[UR48][R22.64+0x3b4], R199 ;  /* 0x0003b4c716007985 */ /* 0x0003e2000c101930 */
[C---:B--2---:R-:W-:Y:S01]  /*c870*/  FMUL.FTZ R193, R73.reuse, R52 ;  /* 0x0000003449c17220 */ /* 0x044fe20000410000 */
[C---:B------:R-:W-:Y:S01]  /*c880*/  FMUL.FTZ R129, R44.reuse, R129 ;  /* 0x000000812c817220 */ /* 0x040fe20000410000 */
[C---:B------:R-:W-:Y:S01]  /*c890*/  FMUL.FTZ R125, R44.reuse, R125 ;  /* 0x0000007d2c7d7220 */ /* 0x040fe20000410000 */
[C---:B---3--:R-:W-:Y:S01]  /*c8a0*/  FMUL.FTZ R217, R73.reuse, R50 ;  /* 0x0000003249d97220 */ /* 0x048fe20000410000 */
[C---:B------:R-:W-:Y:S01]  /*c8b0*/  FMUL.FTZ R117, R44.reuse, R117 ;  /* 0x000000752c757220 */ /* 0x040fe20000410000 */
[C---:B------:R-:W-:Y:S01]  /*c8c0*/  FMUL.FTZ R123, R44.reuse, R123 ;  /* 0x0000007b2c7b7220 */ /* 0x040fe20000410000 */
[C---:B------:R-:W-:Y:S01]  /*c8d0*/  FMUL.FTZ R121, R44.reuse, R121 ;  /* 0x000000792c797220 */ /* 0x040fe20000410000 */
[C---:B0-----:R-:W-:Y:S01]  /*c8e0*/  FMUL.FTZ R219, R73.reuse, R48 ;  /* 0x0000003049db7220 */ /* 0x041fe20000410000 */
[C---:B------:R-:W-:Y:S01]  /*c8f0*/  FMUL.FTZ R119, R44.reuse, R119 ;  /* 0x000000772c777220 */ /* 0x040fe20000410000 */
[C---:B------:R-:W-:Y:S01]  /*c900*/  FMUL.FTZ R115, R44.reuse, R115 ;  /* 0x000000732c737220 */ /* 0x040fe20000410000 */
[C---:B------:R-:W-:Y:S01]  /*c910*/  FMUL.FTZ R107, R44.reuse, R107 ;  /* 0x0000006b2c6b7220 */ /* 0x040fe20000410000 */
[C---:B-1----:R-:W-:Y:S01]  /*c920*/  FMUL.FTZ R199, R73.reuse, R42 ;  /* 0x0000002a49c77220 */ /* 0x042fe20000410000 */
[----:B------:R-:W-:Y:S01]  /*c930*/  FMUL.FTZ R73, R73, R14 ;  /* 0x0000000e49497220 */ /* 0x000fe20000410000 */
[C---:B------:R-:W-:Y:S01]  /*c940*/  FMUL.FTZ R113, R44.reuse, R113 ;  /* 0x000000712c717220 */ /* 0x040fe20000410000 */
        /* <DEDUP_REMOVED lines=41> */
[----:B------:R-:W-:Y:S01]  /*cbe0*/  FMUL.FTZ R27, R44, R27 ;  /* 0x0000001b2c1b7220 */ /* 0x000fe20000410000 */
[----:B------:R-:W-:Y:S04]  /*cbf0*/  ST.E desc[UR48][R22.64+0x3c0], R207 ;  /* 0x0003c0cf16007985 */ /* 0x000fe8000c101930 */
[----:B------:R-:W-:Y:S04]  /*cc00*/  ST.E desc[UR48][R22.64+0x3c4], R215 ;  /* 0x0003c4d716007985 */ /* 0x000fe8000c101930 */
[----:B------:R-:W-:Y:S04]  /*cc10*/  ST.E desc[UR48][R22.64+0x3d0], R221 ;  /* 0x0003d0dd16007985 */ /* 0x000fe8000c101930 */
[----:B------:R-:W-:Y:S04]  /*cc20*/  ST.E desc[UR48][R22.64+0x3d4], R231 ;  /* 0x0003d4e716007985 */ /* 0x000fe8000c101930 */
[----:B------:R0:W-:Y:S04]  /*cc30*/  ST.E desc[UR48][R22.64+0x3e0], R25 ;  /* 0x0003e01916007985 */ /* 0x0001e8000c101930 */
[----:B------:R-:W-:Y:S04]  /*cc40*/  ST.E desc[UR48][R22.64+0x3e4], R191 ;  /* 0x0003e4bf16007985 */ /* 0x000fe8000c101930 */
        /* <DEDUP_REMOVED lines=59> */
[----:B------:R1:W-:Y:S04]  /*d000*/  ST.E desc[UR48][R22.64+0x3d8], R35 ;  /* 0x0003d82316007985 */ /* 0x0003e8000c101930 */
[----:B------:R-:W-:Y:S04]  /*d010*/  ST.E desc[UR48][R22.64+0x3dc], R41 ;  /* 0x0003dc2916007985 */ /* 0x000fe8000c101930 */
[----:B------:R-:W-:Y:S04]  /*d020*/  ST.E desc[UR48][R22.64+0x3e8], R39 ;  /* 0x0003e82716007985 */ /* 0x000fe8000c101930 */
[----:B------:R2:W-:Y:S04]  /*d030*/  ST.E desc[UR48][R22.64+0x3ec], R37 ;  /* 0x0003ec2516007985 */ /* 0x0005e8000c101930 */
[----:B------:R3:W-:Y:S04]  /*d040*/  ST.E desc[UR48][R22.64+0x3f8], R33 ;  /* 0x0003f82116007985 */ /* 0x0007e8000c101930 */
[----:B------:R4:W-:Y:S04]  /*d050*/  ST.E desc[UR48][R22.64+0x3fc], R15 ;  /* 0x0003fc0f16007985 */ /* 0x0009e8000c101930 */
[----:B------:R4:W-:Y:S04]  /*d060*/  ST.E desc[UR48][R22.64+0x408], R31 ;  /* 0x0004081f16007985 */ /* 0x0009e8000c101930 */
[----:B------:R4:W-:Y:S04]  /*d070*/  ST.E desc[UR48][R22.64+0x40c], R29 ;  /* 0x00040c1d16007985 */ /* 0x0009e8000c101930 */
[----:B------:R4:W-:Y:S01]  /*d080*/  ST.E desc[UR48][R22.64+0x418], R27 ;  /* 0x0004181b16007985 */ /* 0x0009e2000c101930 */
[----:B------:R2:W-:Y:S06]  /*d090*/  BAR.SYNC.DEFER_BLOCKING R209, 0x100 ;  /* 0x000400d10000751d */ /* 0x0005ec0000010000 */
[----:B0-----:R-:W4:Y:S04]  /*d0a0*/  LD.E R25, desc[UR48][R22.64+0x220] ;  /* 0x0002203016197980 */ /* 0x001f28000c101900 */
[----:B-1----:R-:W4:Y:S04]  /*d0b0*/  LD.E R35, desc[UR48][R22.64+0x224] ;  /* 0x0002243016237980 */ /* 0x002f28000c101900 */
[----:B--2---:R-:W2:Y:S04]  /*d0c0*/  LD.E R37, desc[UR48][R22.64+0x228] ;  /* 0x0002283016257980 */ /* 0x004ea8000c101900 */
[----:B------:R-:W2:Y:S04]  /*d0d0*/  LD.E R39, desc[UR48][R22.64+0x22c] ;  /* 0x00022c3016277980 */ /* 0x000ea8000c101900 */
[----:B------:R-:W2:Y:S04]  /*d0e0*/  LD.E R41, desc[UR48][R22.64+0x230] ;  /* 0x0002303016297980 */ /* 0x000ea8000c101900 */
[----:B---3--:R-:W3:Y:S04]  /*d0f0*/  LD.E R33, desc[UR48][R22.64+0x234] ;  /* 0x0002343016217980 */ /* 0x008ee8000c101900 */
[----:B----4-:R-:W4:Y:S04]  /*d100*/  LD.E R15, desc[UR48][R22.64+0x238] ;  /* 0x00023830160f7980 */ /* 0x010f28000c101900 */
        /* <DEDUP_REMOVED lines=121> */
[----:B------:R-:W-:Y:S04]  /*d8a0*/  ST.E desc[UR48][R22.64+0x220], R25 ;  /* 0x0002201916007985 */ /* 0x000fe8000c101930 */
[----:B------:R-:W-:Y:S04]  /*d8b0*/  ST.E desc[UR48][R22.64+0x224], R35 ;  /* 0x0002242316007985 */ /* 0x000fe8000c101930 */
[----:B--2---:R-:W-:Y:S04]  /*d8c0*/  ST.E desc[UR48][R22.64+0x228], R37 ;  /* 0x0002282516007985 */ /* 0x004fe8000c101930 */
[----:B------:R-:W-:Y:S04]  /*d8d0*/  ST.E desc[UR48][R22.64+0x22c], R39 ;  /* 0x00022c2716007985 */ /* 0x000fe8000c101930 */
[----:B------:R-:W-:Y:S04]  /*d8e0*/  ST.E desc[UR48][R22.64+0x230], R41 ;  /* 0x0002302916007985 */ /* 0x000fe8000c101930 */
[----:B---3--:R-:W-:Y:S04]  /*d8f0*/  ST.E desc[UR48][R22.64+0x234], R33 ;  /* 0x0002342116007985 */ /* 0x008fe8000c101930 */
[----:B----4-:R-:W-:Y:S04]  /*d900*/  ST.E desc[UR48][R22.64+0x238], R15 ;  /* 0x0002380f16007985 */ /* 0x010fe8000c101930 */
        /* <DEDUP_REMOVED lines=121> */
[----:B0-----:R-:W4:Y:S04]  /*e0a0*/  LD.E R191, desc[UR48][R22.64+0x210] ;  /* 0x0002103016bf7980 */ /* 0x001f28000c101900 */
[----:B-1----:R-:W4:Y:S04]  /*e0b0*/  LD.E.64 R14, desc[UR48][R22.64+0xa8] ;  /* 0x0000a830160e7980 */ /* 0x002f28000c101b00 */
[----:B------:R-:W4:Y:S04]  /*e0c0*/  LDL R190, [R1+0x88] ;  /* 0x0000880001be7983 */ /* 0x000f280000100800 */
[----:B--2---:R-:W2:Y:S04]  /*e0d0*/  LD.E R24, desc[UR48][R22.64+0x220] ;  /* 0x0002203016187980 */ /* 0x004ea8000c101900 */
[----:B------:R-:W2:Y:S04]  /*e0e0*/  LD.E R25, desc[UR48][R22.64+0x224] ;  /* 0x0002243016197980 */ /* 0x000ea8000c101900 */
[----:B---3--:R-:W2:Y:S04]  /*e0f0*/  LD.E R26, desc[UR48][R22.64+0x228] ;  /* 0x00022830161a7980 */ /* 0x008ea8000c101900 */
[----:B------:R-:W2:Y:S04]  /*e100*/  LD.E R27, desc[UR48][R22.64+0x22c] ;  /* 0x00022c30161b7980 */ /* 0x000ea8000c101900 */
[----:B----4-:R-:W2:Y:S04]  /*e110*/  LD.E R28, desc[UR48][R22.64+0x230] ;  /* 0x00023030161c7980 */ /* 0x010ea8000c101900 */
        /* <DEDUP_REMOVED lines=123> */
[----:B------:R-:W-:Y:S01]  /*e8d0*/  IMAD R14, R191, 0xc00, R14 ;  /* 0x00000c00bf0e7824 */ /* 0x000fe200078e020e */
[----:B------:R-:W-:-:S02]  /*e8e0*/  ISETP.NE.U32.AND P2, PT, R190, RZ, PT ;  /* 0x000000ffbe00720c */ /* 0x000fc40003f45070 */
[----:B------:R-:W-:Y:S02]  /*e8f0*/  R2UR UR7, R15 ;  /* 0x000000000f0772ca */ /* 0x000fe400000e0000 */
[----:B------:R-:W-:Y:S02]  /*e900*/  R2UR UR6, R14 ;  /* 0x000000000e0672ca */ /* 0x000fe400000e0000 */
[----:B------:R-:W-:Y:S02]  /*e910*/  F2FP.F16.F32.PACK_AB R154, R155, R154 ;  /* 0x0000009a9b9a723e */ /* 0x000fe400000000ff */
[----:B------:R-:W-:Y:S02]  /*e920*/  F2FP.F16.F32.PACK_AB R152, R3, R152 ;  /* 0x000000980398723e */ /* 0x000fe400000000ff */
[----:B------:R-:W-:Y:S02]  /*e930*/  F2FP.F16.F32.PACK_AB R153, R186, R153 ;  /* 0x00000099ba99723e */ /* 0x000fe400000000ff */
[----:B------:R-:W-:Y:S01]  /*e940*/  F2FP.F16.F32.PACK_AB R155, R187, R185 ;  /* 0x000000b9bb9b723e */ /* 0x000fe200000000ff */
[----:B------:R-:W-:-:S03]  /*e950*/  VOTEU.ANY UP0, P2 ;  /* 0x00000000003f7886 */ /* 0x000fc60001000100 */
[----:B--2---:R-:W-:-:S06]  /*e960*/  WARPGROUP.ARRIVE ;  /* 0x00000000000079c5 */ /* 0x004fcc0000000000 */
[----:B------:R-:W-:Y:S03]  /*e970*/  HGMMA.64x256x16.F32 R24, R152, gdesc[UR4].tnspB, R24, UP0, gsb0 ;  /* 0x43e0000498187df0 */ /* 0x000fe6000b800818 */
[----:B------:R-:W-:Y:S02]  /*e980*/  WARPGROUP.DEPBAR.LE gsb0, 0x0 ;  /* 0x00008000000079c5 */ /* 0x000fe40000010000 */
[----:B------:R-:W-:Y:S02]  /*e990*/  VIADD R154, R14, 0x80 ;  /* 0x000000800e9a7836 */ /* 0x000fe40000000000 */
[----:B------:R-:W-:-:S03]  /*e9a0*/  IMAD.MOV.U32 R155, RZ, RZ, R15 ;  /* 0x000000ffff9b7224 */ /* 0x000fc600078e000f */
[----:B------:R-:W-:Y:S02]  /*e9b0*/  R2UR UR6, R154 ;  /* 0x000000009a0672ca */ /* 0x000fe400000e0000 */
[----:B------:R-:W-:Y:S02]  /*e9c0*/  R2UR UR7, R155 ;  /* 0x000000009b0772ca */ /* 0x000fe400000e0000 */
[----:B------:R-:W-:Y:S02]  /*e9d0*/  F2FP.F16.F32.PACK_AB R152, R20, R13 ;  /* 0x0000000d1498723e */ /* 0x000fe400000000ff */
[----:B------:R-:W-:Y:S02]  /*e9e0*/  F2FP.F16.F32.PACK_AB R153, R183, R181 ;  /* 0x000000b5b799723e */ /* 0x000fe400000000ff */
[----:B------:R-:W-:Y:S02]  /*e9f0*/  F2FP.F16.F32.PACK_AB R154, R21, R19 ;  /* 0x00000013159a723e */ /* 0x000fe400000000ff */
[----:B------:R-:W-:Y:S01]  /*ea00*/  F2FP.F16.F32.PACK_AB R155, R184, R182 ;  /* 0x000000b6b89b723e */ /* 0x000fe200000000ff */
        /* <DEDUP_REMOVED lines=127> */
[----:B------:R0:W-:Y:S02]  /*f200*/  ST.E desc[UR48][R22.64+0x41c], R151 ;  /* 0x00041c9716007985 */ /* 0x0001e4000c101930 */
[----:B0-----:R-:W-:-:S06]  /*f210*/  WARPGROUP.ARRIVE ;  /* 0x00000000000079c5 */ /* 0x001fcc0000000000 */
[----:B------:R-:W-:Y:S01]  /*f220*/  HGMMA.64x256x16.F32 R24, R152, gdesc[UR4].tnspB, R24, gsb0 ;  /* 0x43e0000498187df0 */ /* 0x000fe20008000818 */
[----:B------:R-:W-:Y:S02]  /*f230*/  VIADD R20, R14, 0x100 ;  /* 0x000001000e147836 */ /* 0x000fe40000000000 */
[----:B------:R-:W-:-:S03]  /*f240*/  IMAD.MOV.U32 R21, RZ, RZ, R15 ;  /* 0x000000ffff157224 */ /* 0x000fc600078e000f */
[----:B------:R-:W-:Y:S02]  /*f250*/  R2UR UR6, R20 ;  /* 0x00000000140672ca */ /* 0x000fe400000e0000 */
[----:B------:R-:W-:Y:S01]  /*f260*/  R2UR UR7, R21 ;  /* 0x00000000150772ca */ /* 0x000fe200000e0000 */
[----:B------:R-:W-:Y:S01]  /*f270*/  STL [R1+0x88], R0 ;  /* 0x0000880001007387 */ /* 0x000fe20000100800 */
[----:B------:R-:W-:Y:S01]  /*f280*/  IMAD.MOV.U32 R13, RZ, RZ, R15 ;  /* 0x000000ffff0d7224 */ /* 0x000fe200078e000f */
[----:B------:R-:W-:Y:S02]  /*f290*/  WARPGROUP.DEPBAR.LE gsb0, 0x0 ;  /* 0x00008000000079c5 */ /* 0x000fe40000010000 */
[----:B------:R-:W-:Y:S02]  /*f2a0*/  F2FP.F16.F32.PACK_AB R152, R156, R11 ;  /* 0x0000000b9c98723e */ /* 0x000fe400000000ff */
[----:B------:R-:W-:Y:S02]  /*f2b0*/  F2FP.F16.F32.PACK_AB R153, R179, R177 ;  /* 0x000000b1b399723e */ /* 0x000fe400000000ff */
[----:B------:R-:W-:-:S02]  /*f2c0*/  F2FP.F16.F32.PACK_AB R154, R157, R12 ;  /* 0x0000000c9d9a723e */ /* 0x000fc400000000ff */
        /* <DEDUP_REMOVED lines=131> */
[----:B------:R-:W-:Y:S01]  /*fb00*/  VIADD R12, R14, 0x180 ;  /* 0x000001800e0c7836 */ /* 0x000fe20000000000 */
[----:B------:R-:W-:-:S04]  /*fb10*/  R2UR UR7, R13 ;  /* 0x000000000d0772ca */ /* 0x000fc800000e0000 */
[----:B------:R-:W-:Y:S01]  /*fb20*/  R2UR UR6, R12 ;  /* 0x000000000c0672ca */ /* 0x000fe200000e0000 */
[----:B------:R-:W-:Y:S01]  /*fb30*/  STL [R1+0x88], R0 ;  /* 0x0000880001007387 */ /* 0x000fe20000100800 */
[----:B------:R-:W-:Y:S02]  /*fb40*/  WARPGROUP.DEPBAR.LE gsb0, 0x0 ;  /* 0x00008000000079c5 */ /* 0x000fe40000010000 */
        /* <DEDUP_REMOVED lines=414> */
[----:B------:R-:W-:Y:S02]  /*11530*/  STL [R1+0x88], R0 ;  /* 0x0000880001007387 */ /* 0x000fe40000100800 */
[----:B------:R-:W-:Y:S02]  /*11540*/  WARPGROUP.DEPBAR.LE gsb0, 0x0 ;  /* 0x00008000000079c5 */ /* 0x000fe40000010000 */
[----:B------:R-:W-:Y:S04]  /*11550*/  ST.E desc[UR48][R22.64+0x220], R24 ;  /* 0x0002201816007985 */ /* 0x000fe8000c101930 */
[----:B------:R0:W-:Y:S04]  /*11560*/  ST.E desc[UR48][R22.64+0x224], R25 ;  /* 0x0002241916007985 */ /* 0x0001e8000c101930 */
        /* <DEDUP_REMOVED lines=126> */
[----:B------:R4:W-:Y:S04]  /*11d50*/  STL [R1+0x88], R0 ;  /* 0x0000880001007387 */ /* 0x0009e80000100800 */
        /* <DEDUP_REMOVED lines=9> */
[----:B0-----:R-:W4:Y:S04]  /*11df0*/  LD.E R25, desc[UR48][R22.64+0x244] ;  /* 0x0002443016197980 */ /* 0x001f28000c101900 */
[----:B-1----:R-:W4:Y:S04]  /*11e00*/  LD.E R27, desc[UR48][R22.64+0x248] ;  /* 0x00024830161b7980 */ /* 0x002f28000c101900 */
[----:B--2---:R-:W2:Y:S04]  /*11e10*/  LD.E R29, desc[UR48][R22.64+0x24c] ;  /* 0x00024c30161d7980 */ /* 0x004ea8000c101900 */
        /* <DEDUP_REMOVED lines=127> */
[----:B--2---:R0:W-:Y:S04]  /*12610*/  ST.E desc[UR48][R22.64+0x24c], R29 ;  /* 0x00024c1d16007985 */ /* 0x0041e8000c101930 */
[----:B---3--:R0:W-:Y:S04]  /*12620*/  ST.E desc[UR48][R22.64+0x250], R31 ;  /* 0x0002501f16007985 */ /* 0x0081e8000c101930 */
[----:B----4-:R0:W-:Y:S04]  /*12630*/  ST.E desc[UR48][R22.64+0x254], R33 ;  /* 0x0002542116007985 */ /* 0x0101e8000c101930 */
        /* <DEDUP_REMOVED lines=113> */
[----:B------:R0:W-:Y:S01]  /*12d50*/  ST.E desc[UR48][R22.64+0x41c], R62 ;  /* 0x00041c3e16007985 */ /* 0x0001e2000c101930 */
[----:B------:R-:W-:Y:S04]  /*12d60*/  BSSY B0, `(.L_x_2079) ;  /* 0x0000008000007945 */ /* 0x000fe80003800000 */
[----:B------:R-:W-:Y:S05]  /*12d70*/  @P0 BRA `(.L_x_2080) ;  /* 0x0000000000180947 */ /* 0x000fea0003800000 */
[----:B0-----:R-:W2:Y:S04]  /*12d80*/  LDL.64 R4, [R1+0x68] ;  /* 0x0000680001047983 */ /* 0x001ea80000100a00 */
[----:B------:R-:W3:Y:S01]  /*12d90*/  LD.E R0, desc[UR48][R22.64+0x210] ;  /* 0x0002103016007980 */ /* 0x000ee2000c101900 */
[----:B--2---:R-:W-:-:S05]  /*12da0*/  MOV R3, R4 ;  /* 0x0000000400037202 */ /* 0x004fca0000000f00 */
[----:B---3--:R-:W-:-:S05]  /*12db0*/  IMAD R0, R0, 0x8, R3 ;  /* 0x0000000800007824 */ /* 0x008fca00078e0203 */
[----:B------:R-:W-:-:S04]  /*12dc0*/  PRMT R0, RZ, 0x654, R0 ;  /* 0x00000654ff007816 */ /* 0x000fc80000000000 */
[----:B------:R1:W-:Y:S03]  /*12dd0*/  SYNCS.ARRIVE.TRANS64.RED.A1T0 RZ, [R0+URZ], RZ ;  /* 0x000000ff00ff79a7 */ /* 0x0003e6000810043f */
.L_x_2080:
[----:B------:R-:W-:Y:S05]  /*12de0*/  BSYNC B0 ;  /* 0x0000000000007941 */ /* 0x000fea0003800000 */
.L_x_2079:
[----:B------:R-:W-:Y:S05]  /*12df0*/  @P1 BRA `(.L_x_2081) ;  /* 0xffffff6800201947 */ /* 0x000fea000383ffff */
.L_x_2064:
[----:B------:R-:W-:-:S13]  /*12e00*/  ISETP.GE.AND P1, PT, R10, UR43, PT ;  /* 0x0000002b0a007c0c */ /* 0x000fda000bf26270 */
[----:B------:R-:W-:Y:S05]  /*12e10*/  @!P1 BRA `(.L_x_2082) ;  /* 0x000000a800fc9947 */ /* 0x000fea0003800000 */
[----:B0-----:R0:W5:Y:S02]  /*12e20*/  LDL.64 R2, [R1+0x170] ;  /* 0x0001700001027983 */ /* 0x0011640000100a00 */
.L_x_2113:
[----:B0----5:R-:W2:Y:S04]  /*12e30*/  LD.E R5, desc[UR48][R2.64] ;  /* 0x0000003002057980 */ /* 0x021ea8000c101900 */
        /* <DEDUP_REMOVED lines=13> */
[----:B------:R-:W-:Y:S05]  /*12f10*/  YIELD ;  /* 0x0000000000007946 */ /* 0x000fea0003800000 */
[----:B------:R-:W-:Y:S01]  /*12f20*/  BSSY B0, `(.L_x_2083) ;  /* 0x0000006000007945 */ /* 0x000fe20003800000 */
[----:B---3--:R-:W-:Y:S01]  /*12f30*/  @!P1 IMAD.MOV.U32 R5, RZ, RZ, RZ ;  /* 0x000000ffff059224 */ /* 0x008fe200078e00ff */
[----:B--2---:R-:W-:-:S04]  /*12f40*/  LOP3.LUT R0, R0, 0x1, RZ, 0xfc, !PT ;  /* 0x0000000100007812 */ /* 0x004fc800078efcff */
[----:B------:R-:W-:-:S13]  /*12f50*/  ISETP.NE.AND P2, PT, R0, 0x3, PT ;  /* 0x000000030000780c */ /* 0x000fda0003f45270 */
[----:B-1----:R-:W-:Y:S05]  /*12f60*/  @!P2 BRA `(.L_x_2084) ;  /* 0x000000000004a947 */ /* 0x002fea0003800000 */
[----:B------:R-:W-:Y:S01]  /*12f70*/  BPT.TRAP 0x1 ;  /* 0x000000040000795c */ /* 0x000fe20000300000 */
.L_x_2084:
[----:B------:R-:W-:Y:S05]  /*12f80*/  BSYNC B0 ;  /* 0x0000000000007941 */ /* 0x000fea0003800000 */
.L_x_2083:
[----:B------:R-:W2:Y:S01]  /*12f90*/  LD.E.64 R6, desc[UR48][R72.64+0x8] ;  /* 0x0000083048067980 */ /* 0x000ea2000c101b00 */
[----:B-----5:R-:W-:Y:S02]  /*12fa0*/  SHF.L.U32 R8, R9, 0x1f, RZ ;  /* 0x0000001f09087819 */ /* 0x020fe400000006ff */
[----:B--2---:R-:W-:-:S05]  /*12fb0*/  MOV R6, R6 ;  /* 0x0000000600067202 */ /* 0x004fca0000000f00 */
[----:B------:R-:W-:-:S04]  /*12fc0*/  IMAD R5, R5, 0x8, R6 ;  /* 0x0000000805057824 */ /* 0x000fc800078e0206 */
[----:B------:R1:W2:Y:S01]  /*12fd0*/  SYNCS.PHASECHK.TRANS64.TRYWAIT P1, [R5+URZ], R8 ;  /* 0x00000008050075a7 */ /* 0x0002a2000802017f */
[----:B------:R-:W3:Y:S04]  /*12fe0*/  LD.E R4, desc[UR48][R72.64+0x1c] ;  /* 0x00001c3048047980 */ /* 0x000ee8000c101900 */
[----:B------:R1:W5:Y:S04]  /*12ff0*/  LD.E R0, desc[UR48][R2.64] ;  /* 0x0000003002007980 */ /* 0x000368000c101900 */
[----:B------:R1:W5:Y:S01]  /*13000*/  LD.E R6, desc[UR48][R2.64+0x4] ;  /* 0x0000043002067980 */ /* 0x000362000c101900 */
[----:B------:R-:W-:Y:S01]  /*13010*/  BSSY B0, `(.L_x_2085) ;  /* 0x0000005000007945 */ /* 0x000fe20003800000 */
[----:B---3--:R-:W-:-:S04]  /*13020*/  LOP3.LUT R4, R4, 0x1, RZ, 0xfc, !PT ;  /* 0x0000000104047812 */ /* 0x008fc800078efcff */
[----:B------:R-:W-:-:S13]  /*13030*/  ISETP.NE.AND P2, PT, R4, 0x3, PT ;  /* 0x000000030400780c */ /* 0x000fda0003f45270 */
[----:B-12---:R-:W-:Y:S05]  /*13040*/  @!P2 BRA `(.L_x_2086) ;  /* 0x000000000004a947 */ /* 0x006fea0003800000 */
[----:B------:R-:W-:Y:S01]  /*13050*/  BPT.TRAP 0x1 ;  /* 0x000000040000795c */ /* 0x000fe20000300000 */
.L_x_2086:
[----:B------:R-:W-:Y:S05]  /*13060*/  BSYNC B0 ;  /* 0x0000000000007941 */ /* 0x000fea0003800000 */
.L_x_2085:
[----:B------:R-:W-:Y:S04]  /*13070*/  BSSY B0, `(.L_x_2087) ;  /* 0x0000008000007945 */ /* 0x000fe80003800000 */
[----:B------:R-:W-:Y:S05]  /*13080*/  @P1 BRA `(.L_x_2088) ;  /* 0x0000000000181947 */ /* 0x000fea0003800000 */
[----:B------:R-:W2:Y:S01]  /*13090*/  LD.E.64 R4, desc[UR48][R72.64+0x8] ;  /* 0x0000083048047980 */ /* 0x000ea2000c101b00 */
[----:B-----5:R-:W-:Y:S02]  /*130a0*/  SHF.L.U32 R7, R6, 0x1f, RZ ;  /* 0x0000001f06077819 */ /* 0x020fe400000006ff */
[----:B--2---:R-:W-:-:S05]  /*130b0*/  MOV R5, R4 ;  /* 0x0000000400057202 */ /* 0x004fca0000000f00 */
[----:B------:R-:W-:-:S04]  /*130c0*/  IMAD R0, R0, 0x8, R5 ;  /* 0x0000000800007824 */ /* 0x000fc800078e0205 */
[----:B------:R-:W1:Y:S02]  /*130d0*/  SYNCS.PHASECHK.TRANS64.TRYWAIT P1, [R0+URZ], R7 ;  /* 0x00000007000075a7 */ /* 0x000e64000802017f */
[----:B-1----:R-:W-:Y:S05]  /*130e0*/  @!P1 BRA `(.L_x_2089) ;  /* 0x0000013c00e09947 */ /* 0x002fea0003800000 */
.L_x_2088:
[----:B------:R-:W-:Y:S05]  /*130f0*/  BSYNC B0 ;  /* 0x0000000000007941 */ /* 0x000fea0003800000 */
.L_x_2087:
[----:B------:R-:W2:Y:S04]  /*13100*/  LD.E R5, desc[UR48][R2.64] ;  /* 0x0000003002057980 */ /* 0x000ea8000c101900 */
[----:B------:R-:W2:Y:S01]  /*13110*/  LDL.64 R8, [R1+0xa0] ;  /* 0x0000a00001087983 */ /* 0x000ea20000100a00 */
[----:B------:R-:W-:Y:S05]  /*13120*/  WARPSYNC.ALL ;  /* 0x0000000000007948 */ /* 0x000fea0003800000 */
[----:B------:R-:W3:Y:S04]  /*13130*/  LDL.64 R20, [R1+0x98] ;  /* 0x0000980001147983 */ /* 0x000ee80000100a00 */
[----:B-1---5:R-:W4:Y:S04]  /*13140*/  LDL.64 R6, [R1+0x98] ;  /* 0x0000980001067983 */ /* 0x022f280000100a00 */
        /* <DEDUP_REMOVED lines=9> */
[----:B------:R-:W-:Y:S01]  /*131e0*/  IMAD.MOV.U32 R0, RZ, RZ, 0x1 ;  /* 0x00000001ff007424 */ /* 0x000fe200078e00ff */
        /* <DEDUP_REMOVED lines=42> */
[----:B-1----:R-:W-:Y:S05]  /*13490*/  @!P2 BRA `(.L_x_2091) ;  /* 0x000000000004a947 */ /* 0x002fea0003800000 */
[----:B------:R-:W-:Y:S01]  /*134a0*/  BPT.TRAP 0x1 ;  /* 0x000000040000795c */ /* 0x000fe20000300000 */
.L_x_2091:
[----:B------:R-:W-:Y:S05]  /*134b0*/  BSYNC B0 ;  /* 0x0000000000007941 */ /* 0x000fea0003800000 */
.L_x_2090:
[----:B------:R-:W2:Y:S01]  /*134c0*/  LDL.64 R6, [R1+0x40] ;  /* 0x0000400001067983 */ /* 0x000ea20000100a00 */
[----:B-----5:R-:W-:Y:S02]  /*134d0*/  SHF.L.U32 R8, R11, 0x1f, RZ ;  /* 0x0000001f0b087819 */ /* 0x020fe400000006ff */
[----:B--2---:R-:W-:-:S05]  /*134e0*/  MOV R7, R6 ;  /* 0x0000000600077202 */ /* 0x004fca0000000f00 */
[----:B------:R-:W-:-:S04]  /*134f0*/  IMAD R5, R5, 0x8, R7 ;  /* 0x0000000805057824 */ /* 0x000fc800078e0207 */
[----:B------:R1:W2:Y:S01]  /*13500*/  SYNCS.PHASECHK.TRANS64.TRYWAIT P1, [R5+URZ], R8 ;  /* 0x00000008050075a7 */ /* 0x0002a2000802017f */
[----:B------:R1:W5:Y:S04]  /*13510*/  LD.E R4, desc[UR48][R2.64] ;  /* 0x0000003002047980 */ /* 0x000368000c101900 */
[----:B------:R1:W5:Y:S01]  /*13520*/  LD.E R6, desc[UR48][R2.64+0x4] ;  /* 0x0000043002067980 */ /* 0x000362000c101900 */
[----:B------:R-:W-:Y:S04]  /*13530*/  BSSY B0, `(.L_x_2092) ;  /* 0x0000003000007945 */ /* 0x000fe80003800000 */
[----:B------:R-:W-:Y:S05]  /*13540*/  @!P2 BRA `(.L_x_2093) ;  /* 0x000000000004a947 */ /* 0x000fea0003800000 */
[----:B------:R-:W-:Y:S01]  /*13550*/  BPT.TRAP 0x1 ;  /* 0x000000040000795c */ /* 0x000fe20000300000 */
.L_x_2093:
[----:B------:R-:W-:Y:S05]  /*13560*/  BSYNC B0 ;  /* 0x0000000000007941 */ /* 0x000fea0003800000 */
.L_x_2092:
[----:B------:R-:W-:Y:S04]  /*13570*/  BSSY B0, `(.L_x_2094) ;  /* 0x0000006000007945 */ /* 0x000fe80003800000 */
[----:B--2---:R-:W-:Y:S05]  /*13580*/  @P1 BRA `(.L_x_2095) ;  /* 0x0000000000101947 */ /* 0x004fea0003800000 */
[----:B-----5:R-:W-:Y:S01]  /*13590*/  IMAD R4, R4, 0x8, R7 ;  /* 0x0000000804047824 */ /* 0x020fe200078e0207 */
[----:B-1----:R-:W-:-:S04]  /*135a0*/  SHF.L.U32 R5, R6, 0x1f, RZ ;  /* 0x0000001f06057819 */ /* 0x002fc800000006ff */
[----:B------:R-:W1:Y:S02]  /*135b0*/  SYNCS.PHASECHK.TRANS64.TRYWAIT P1, [R4+URZ], R5 ;  /* 0x00000005040075a7 */ /* 0x000e64000802017f */
[----:B-1----:R-:W-:Y:S05]  /*135c0*/  @!P1 BRA `(.L_x_2096) ;  /* 0x0000013800bc9947 */ /* 0x002fea0003800000 */
.L_x_2095:
[----:B------:R-:W-:Y:S05]  /*135d0*/  BSYNC B0 ;  /* 0x0000000000007941 */ /* 0x000fea0003800000 */
.L_x_2094:
[----:B------:R-:W2:Y:S04]  /*135e0*/  LDL R7, [R1+0x90] ;  /* 0x0000900001077983 */ /* 0x000ea80000100800 */
[----:B------:R-:W3:Y:S04]  /*135f0*/  LD.E R11, desc[UR48][R2.64] ;  /* 0x00000030020b7980 */ /* 0x000ee8000c101900 */
[----:B------:R-:W3:Y:S04]  /*13600*/  LDL.64 R74, [R1+0x118] ;  /* 0x00011800014a7983 */ /* 0x000ee80000100a00 */
[----:B-1---5:R-:W4:Y:S04]  /*13610*/  LDL.64 R4, [R1+0x110] ;  /* 0x0001100001047983 */ /* 0x022f280000100a00 */
[----:B------:R-:W4:Y:S04]  /*13620*/  LDL.64 R8, [R1+0x110] ;  /* 0x0001100001087983 */ /* 0x000f280000100a00 */
[----:B------:R-:W4:Y:S04]  /*13630*/  LDL.64 R12, [R1+0x110] ;  /* 0x00011000010c7983 */ /* 0x000f280000100a00 */
[----:B------:R-:W4:Y:S01]  /*13640*/  LDL.64 R14, [R1+0x110] ;  /* 0x00011000010e7983 */ /* 0x000f220000100a00 */
[----:B------:R-:W-:Y:S05]  /*13650*/  WARPSYNC.ALL ;  /* 0x0000000000007948 */ /* 0x000fea0003800000 */
[----:B------:R-:W-:Y:S01]  /*13660*/  WARPGROUP.ARRIVE ;  /* 0x00000000000079c5 */ /* 0x000fe20000000000 */
[----:B------:R-:W4:Y:S01]  /*13670*/  LDL.64 R20, [R1+0x110] ;  /* 0x0001100001147983 */ /* 0x000f220000100a00 */
[----:B--2---:R-:W-:Y:S01]  /*13680*/  ISETP.NE.U32.AND P1, PT, R7, RZ, PT ;  /* 0x000000ff0700720c */ /* 0x004fe20003f25070 */
[----:B---3--:R-:W-:-:S02]  /*13690*/  IMAD R6, R11, 0xc00, R74 ;  /* 0x00000c000b067824 */ /* 0x008fc400078e024a */
[----:B------:R-:W-:Y:S01]  /*136a0*/  IMAD.MOV.U32 R7, RZ, RZ, R75 ;  /* 0x000000ffff077224 */ /* 0x000fe200078e004b */
[----:B----4-:R-:W-:Y:S02]  /*136b0*/  R2UR UR4, R4 ;  /* 0x00000000040472ca */ /* 0x010fe400000e0000 */
[----:B------:R-:W-:Y:S02]  /*136c0*/  R2UR UR6, R6 ;  /* 0x00000000060672ca */ /* 0x000fe400000e0000 */
[----:B------:R-:W-:Y:S02]  /*136d0*/  R2UR UR7, R7 ;  /* 0x00000000070772ca */ /* 0x000fe400000e0000 */
[----:B------:R-:W-:-:S03]  /*136e0*/  R2UR UR5, R5 ;  /* 0x00000000050572ca */ /* 0x000fc600000e0000 */
[----:B------:R-:W-:-:S10]  /*136f0*/  VOTEU.ANY UP0, P1 ;  /* 0x00000000003f7886 */ /* 0x000fd40000800100 */
        /* <DEDUP_REMOVED lines=184> */
[----:B------:R-:W3:Y:S04]  /*14280*/  LDL R5, [R198+0x24] ;  /* 0x00002400c6057983 */ /* 0x000ee80000100800 */
[----:B------:R-:W4:Y:S04]  /*14290*/  LDL R75, [R1+0x70] ;  /* 0x00007000014b7983 */ /* 0x000f280000100800 */
[----:B--2---:R-:W2:Y:S04]  /*142a0*/  LDL R4, [R198] ;  /* 0x00000000c6047983 */ /* 0x004ea80000100800 */
[----:B------:R-:W4:Y:S04]  /*142b0*/  LDL R14, [R198+0x18] ;  /* 0x00001800c60e7983 */ /* 0x000f280000100800 */
[----:B------:R-:W4:Y:S04]  /*142c0*/  LDL R8, [R198+0x8] ;  /* 0x00000800c6087983 */ /* 0x000f280000100800 */
[----:B------:R-:W4:Y:S04]  /*142d0*/  LDL R9, [R198+0x4] ;  /* 0x00000400c6097983 */ /* 0x000f280000100800 */
[----:B------:R-:W4:Y:S04]  /*142e0*/  LDL R12, [R198+0xc] ;  /* 0x00000c00c60c7983 */ /* 0x000f280000100800 */
[----:B------:R-:W4:Y:S04]  /*142f0*/  LDL R11, [R198+0x10] ;  /* 0x00001000c60b7983 */ /* 0x000f280000100800 */
[----:B------:R-:W4:Y:S01]  /*14300*/  LDL R13, [R198+0x14] ;  /* 0x00001400c60d7983 */ /* 0x000f220000100800 */
[----:B---3--:R-:W-:-:S13]  /*14310*/  ISETP.NE.AND P1, PT, R5, 0x1, PT ;  /* 0x000000010500780c */ /* 0x008fda0003f25270 */
[----:B------:R-:W3:Y:S04]  /*14320*/  @P1 LDL R6, [R198+0x28] ;  /* 0x00002800c6061983 */ /* 0x000ee80000100800 */
[----:B------:R-:W3:Y:S01]  /*14330*/  @P1 LDL R7, [R198+0x2c] ;  /* 0x00002c00c6071983 */ /* 0x000ee20000100800 */
[----:B--2---:R-:W-:-:S04]  /*14340*/  SHF.R.S32.HI R5, RZ, 0x1f, R4 ;  /* 0x0000001fff057819 */ /* 0x004fc80000011404 */
[----:B------:R-:W-:-:S04]  /*14350*/  LEA.HI R15, R5, R4, RZ, 0x7 ;  /* 0x00000004050f7211 */ /* 0x000fc800078f38ff */
[----:B------:R-:W-:-:S05]  /*14360*/  LOP3.LUT R19, R15, 0xffffff80, RZ, 0xc0, !PT ;  /* 0xffffff800f137812 */ /* 0x000fca00078ec0ff */
[----:B------:R-:W-:-:S05]  /*14370*/  IMAD.IADD R19, R4, 0x1, -R19 ;  /* 0x0000000104137824 */ /* 0x000fca00078e0a13 */
[----:B------:R-:W-:-:S04]  /*14380*/  SHF.R.S32.HI R72, RZ, 0x1f, R19 ;  /* 0x0000001fff487819 */ /* 0x000fc80000011413 */
[----:B------:R-:W-:Y:S02]  /*14390*/  LEA.HI R21, R72, R19, RZ, 0x2 ;  /* 0x0000001348157211 */ /* 0x000fe400078f10ff */
[----:B------:R-:W-:Y:S02]  /*143a0*/  LEA.HI R74, R5, R4, RZ, 0x2 ;  /* 0x00000004054a7211 */ /* 0x000fe400078f10ff */
[--C-:B------:R-:W-:Y:S02]  /*143b0*/  SHF.R.S32.HI R73, RZ, 0x2, R21.reuse ;  /* 0x00000002ff497819 */ /* 0x100fe40000011415 */
[----:B------:R-:W-:Y:S02]  /*143c0*/  SHF.R.S32.HI R20, RZ, 0x1f, R21 ;  /* 0x0000001fff147819 */ /* 0x000fe40000011415 */
[----:B------:R-:W-:Y:S02]  /*143d0*/  LOP3.LUT R77, R74, 0xfffffffc, RZ, 0xc0, !PT ;  /* 0xfffffffc4a4d7812 */ /* 0x000fe400078ec0ff */
[----:B------:R-:W-:-:S02]  /*143e0*/  LEA.HI R5, R20, R73, RZ, 0x3 ;  /* 0x0000004914057211 */ /* 0x000fc400078f18ff */
[----:B------:R-:W-:Y:S02]  /*143f0*/  SHF.R.S32.HI R20, RZ, 0x7, R15 ;  /* 0x00000007ff147819 */ /* 0x000fe4000001140f */
        /* <DEDUP_REMOVED lines=8> */
[----:B----4-:R-:W-:Y:S02]  /*14480*/  IMAD R75, R75, 0x8, R72 ;  /* 0x000000084b4b7824 */ /* 0x010fe400078e0248 */
[----:B------:R-:W-:Y:S01]  /*14490*/  IMAD.IADD R15, R20, 0x1, -R15 ;  /* 0x00000001140f7824 */ /* 0x000fe200078e0a0f */
[----:B------:R-:W-:Y:S01]  /*144a0*/  LOP3.LUT R4, R4, 0x1ffffffe, RZ, 0xc0, !PT ;  /* 0x1ffffffe04047812 */ /* 0x000fe200078ec0ff */
[----:B------:R-:W-:-:S04]  /*144b0*/  IMAD.U32 R74, R75, 0x10, R74 ;  /* 0x000000104b4a7824 */ /* 0x000fc800078e004a */
[----:B------:R-:W-:Y:S02]  /*144c0*/  IMAD.IADD R4, R77, 0x1, -R4 ;  /* 0x000000014d047824 */ /* 0x000fe400078e0a04 */
[----:B------:R-:W-:-:S04]  /*144d0*/  IMAD R15, R15, 0x40, R74 ;  /* 0x000000400f0f7824 */ /* 0x000fc800078e024a */
[----:B------:R-:W-:Y:S01]  /*144e0*/  IMAD R15, R4, 0x8, R15 ;  /* 0x00000008040f7824 */ /* 0x000fe200078e020f */
[----:B------:R-:W-:Y:S01]  /*144f0*/  LOP3.LUT R4, R21, 0x7ffffffc, RZ, 0xc0, !PT ;  /* 0x7ffffffc15047812 */ /* 0x000fe200078ec0ff */
[----:B------:R-:W-:Y:S01]  /*14500*/  IMAD.MOV.U32 R5, RZ, RZ, -0x60 ;  /* 0xffffffa0ff057424 */ /* 0x000fe200078e00ff */
[----:B------:R-:W-:-:S03]  /*14510*/  ISETP.GE.AND P2, PT, R14, 0x1, PT ;  /* 0x000000010e00780c */ /* 0x000fc60003f46270 */
[----:B------:R-:W-:Y:S02]  /*14520*/  IMAD.IADD R4, R19, 0x1, -R4 ;  /* 0x0000000113047824 */ /* 0x000fe400078e0a04 */
[----:B------:R-:W-:-:S04]  /*14530*/  IMAD R5, R10, R5, 0x1 ;  /* 0x000000010a057424 */ /* 0x000fc800078e0205 */
[----:B------:R-:W-:Y:S01]  /*14540*/  IMAD R4, R4, -0x2, R5 ;  /* 0xfffffffe04047824 */ /* 0x000fe200078e0205 */
[----:B------:R-:W-:Y:S01]  /*14550*/  LOP3.LUT R5, RZ, R12, RZ, 0x33, !PT ;  /* 0x0000000cff057212 */ /* 0x000fe200078e33ff */
[----:B------:R-:W-:Y:S01]  /*14560*/  BSSY B0, `(.L_x_2097) ;  /* 0x0000025000007945 */ /* 0x000fe20003800000 */
[----:B------:R-:W-:Y:S02]  /*14570*/  IMAD R13, R10, -0x60, R13 ;  /* 0xffffffa00a0d7824 */ /* 0x000fe400078e020d */
[----:B------:R-:W-:Y:S02]  /*14580*/  VIADD R21, R4, 0xffffffff ;  /* 0xffffffff04157836 */ /* 0x000fe40000000000 */
[----:B---3--:R-:W-:-:S05]  /*14590*/  @P1 IMAD.HI.U32 R6, R15, R6, RZ ;  /* 0x000000060f061227 */ /* 0x008fca00078e00ff */
[----:B------:R-:W-:-:S05]  /*145a0*/  @P1 SHF.R.U32.HI R15, RZ, R7, R6 ;  /* 0x00000007ff0f1219 */ /* 0x000fca0000011606 */
[----:B------:R-:W2:Y:S01]  /*145b0*/  SHFL.IDX PT, R7, R15, RZ, 0x1c1f ;  /* 0x001c1fff0f077589 */ /* 0x000ea200000e0000 */
[----:B------:R-:W-:-:S05]  /*145c0*/  IADD3 R6, -R9, R4, R8 ;  /* 0x0000000409067210 */ /* 0x000fca0007ffe108 */
[C---:B------:R-:W-:Y:S02]  /*145d0*/  IMAD.IADD R12, R6.reuse, 0x1, R11 ;  /* 0x00000001060c7824 */ /* 0x040fe400078e020b */
[----:B------:R-:W-:Y:S02]  /*145e0*/  IMAD.IADD R19, R6, 0x1, R5 ;  /* 0x0000000106137824 */ /* 0x000fe400078e0205 */
[--C-:B--2---:R-:W-:Y:S02]  /*145f0*/  IMAD.IADD R5, R12, 0x1, R7.reuse ;  /* 0x000000010c057824 */ /* 0x104fe400078e0207 */
[----:B------:R-:W-:Y:S01]  /*14600*/  IMAD.IADD R4, R19, 0x1, R7 ;  /* 0x0000000113047824 */ /* 0x000fe200078e0207 */
[----:B-1----:R-:W-:Y:S06]  /*14610*/  @!P2 BRA `(.L_x_2098) ;  /* 0x000000000064a947 */ /* 0x002fec0003800000 */
        /* <DEDUP_REMOVED lines=12> */
.L_x_2102:
[----:B------:R-:W-:Y:S05]  /*146e0*/  BSYNC B2 ;  /* 0x0000000000027941 */ /* 0x000fea0003800000 */
.L_x_2101:
[----:B------:R-:W-:Y:S01]  /*146f0*/  LOP3.LUT R7, RZ, R7, RZ, 0x33, !PT ;  /* 0x00000007ff077212 */ /* 0x000fe200078e33ff */
[----:B------:R-:W-:Y:S06]  /*14700*/  BRA `(.L_x_2103) ;  /* 0x0000000000187947 */ /* 0x000fec0003800000 */
.L_x_2100:
[----:B------:R-:W-:-:S13]  /*14710*/  ISETP.NE.AND P1, PT, R14, 0x1, PT ;  /* 0x000000010e00780c */ /* 0x000fda0003f25270 */
[----:B------:R-:W-:Y:S05]  /*14720*/  @!P1 BRA `(.L_x_2103) ;  /* 0x0000000000109947 */ /* 0x000fea0003800000 */
[----:B------:R-:W2:Y:S04]  /*14730*/  LDL R6, [R198+0x1c] ;  /* 0x00001c00c6067983 */ /* 0x000ea80000100800 */
[----:B------:R-:W3:Y:S01]  /*14740*/  LDL R20, [R198+0x20] ;  /* 0x00002000c6147983 */ /* 0x000ee20000100800 */
[----:B--2---:R-:W-:-:S05]  /*14750*/  IMAD.HI.U32 R7, R7, R6, RZ ;  /* 0x0000000607077227 */ /* 0x004fca00078e00ff */
[----:B---3--:R-:W-:-:S07]  /*14760*/  SHF.R.U32.HI R7, RZ, R20, R7 ;  /* 0x00000014ff077219 */ /* 0x008fce0000011607 */
.L_x_2103:
[----:B------:R-:W-:Y:S05]  /*14770*/  BSYNC B1 ;  /* 0x0000000000017941 */ /* 0x000fea0003800000 */
.L_x_2099:
[----:B------:R-:W-:-:S05]  /*14780*/  IMAD R7, R14, R7, R21 ;  /* 0x000000070e077224 */ /* 0x000fca00078e0215 */
[----:B------:R-:W-:Y:S02]  /*14790*/  VIMNMX R4, R4, R7, !PT ;  /* 0x0000000704047248 */ /* 0x000fe40007fe0100 */
[----:B------:R-:W-:-:S07]  /*147a0*/  VIADDMNMX R5, R7, R14, R5, PT ;  /* 0x0000000e07057246 */ /* 0x000fce0003800105 */
.L_x_2098:
[----:B------:R-:W-:Y:S05]  /*147b0*/  BSYNC B0 ;  /* 0x0000000000007941 */ /* 0x000fea0003800000 */
.L_x_2097:
[C---:B------:R-:W-:Y:S01]  /*147c0*/  ISETP.GE.AND P1, PT, R13.reuse, 0x2, PT ;  /* 0x000000020d00780c */ /* 0x040fe20003f26270 */
[----:B------:R-:W1:Y:S01]  /*147d0*/  SHFL.IDX PT, R15, R15, 0x1, 0x1c1f ;  /* 0x003c1f000f0f7f89 */ /* 0x000e6200000e0000 */
[C---:B------:R-:W-:Y:S01]  /*147e0*/  ISETP.GE.AND P5, PT, R13.reuse, 0xa, PT ;  /* 0x0000000a0d00780c */ /* 0x040fe20003fa6270 */
[----:B------:R-:W-:Y:S01]  /*147f0*/  BSSY B0, `(.L_x_2104) ;  /* 0x000008f000007945 */ /* 0x000fe20003800000 */
[----:B------:R-:W-:Y:S02]  /*14800*/  ISETP.GT.AND P3, PT, R4, 0x1, !P1 ;  /* 0x000000010400780c */ /* 0x000fe40004f64270 */
[----:B------:R-:W-:Y:S02]  /*14810*/  ISETP.GE.AND P2, PT, R13, 0x9, PT ;  /* 0x000000090d00780c */ /* 0x000fe40003f46270 */
[----:B------:R-:W-:Y:S02]  /*14820*/  ISETP.LT.OR P3, PT, R5, 0x2, P3 ;  /* 0x000000020500780c */ /* 0x000fe40001f61670 */
[----:B------:R-:W-:-:S02]  /*14830*/  P2R R11, PR, RZ, 0x20 ;  /* 0x00000020ff0b7803 */ /* 0x000fc40000000000 */
[----:B------:R-:W-:Y:S02]  /*14840*/  FSEL R152, R25, -INF , !P3 ;  /* 0xff80000019987808 */ /* 0x000fe40005800000 */
[C---:B------:R-:W-:Y:S02]  /*14850*/  ISETP.GT.AND P3, PT, R4.reuse, 0x9, !P5 ;  /* 0x000000090400780c */ /* 0x040fe40006f64270 */
[----:B------:R-:W-:Y:S02]  /*14860*/  ISETP.GT.AND P4, PT, R4, 0x8, !P2 ;  /* 0x000000080400780c */ /* 0x000fe40005784270 */
[----:B------:R-:W-:Y:S02]  /*14870*/  ISETP.LT.OR P3, PT, R5, 0xa, P3 ;  /* 0x0000000a0500780c */ /* 0x000fe40001f61670 */
[----:B------:R-:W-:Y:S02]  /*14880*/  ISETP.GE.AND P5, PT, R13, 0x11, PT ;  /* 0x000000110d00780c */ /* 0x000fe40003fa6270 */
[----:B------:R-:W-:-:S02]  /*14890*/  FSEL R88, R29, -INF , !P3 ;  /* 0xff8000001d587808 */ /* 0x000fc40005800000 */
[----:B------:R-:W-:Y:S01]  /*148a0*/  ISETP.LT.OR P4, PT, R5, 0x9, P4 ;  /* 0x000000090500780c */ /* 0x000fe20002781670 */
[----:B-1----:R-:W-:Y:S01]  /*148b0*/  IMAD.IADD R6, R19, 0x1, R15 ;  /* 0x0000000113067824 */ /* 0x002fe200078e020f */
[----:B------:R-:W-:Y:S02]  /*148c0*/  ISETP.GT.AND P3, PT, R4, 0x10, !P5 ;  /* 0x000000100400780c */ /* 0x000fe40006f64270 */
[----:B------:R-:W-:Y:S02]  /*148d0*/  FSEL R154, R28, -INF , !P4 ;  /* 0xff8000001c9a7808 */ /* 0x000fe40006000000 */
[----:B------:R-:W-:Y:S02]  /*148e0*/  ISETP.LT.OR P3, PT, R5, 0x11, P3 ;  /* 0x000000110500780c */ /* 0x000fe40001f61670 */
[----:B------:R-:W-:Y:S02]  /*148f0*/  ISETP.GE.AND P4, PT, R13, 0x12, PT ;  /* 0x000000120d00780c */ /* 0x000fe40003f86270 */
[----:B------:R-:W-:-:S02]  /*14900*/  FSEL R86, R32, -INF , !P3 ;  /* 0xff80000020567808 */ /* 0x000fc40005800000 */
[C---:B------:R-:W-:Y:S02]  /*14910*/  ISETP.GT.AND P3, PT, R4.reuse, 0x11, !P4 ;  /* 0x000000110400780c */ /* 0x040fe40006764270 */
        /* <DEDUP_REMOVED lines=93> */
[----:B------:R-:W-:-:S04]  /*14ef0*/  ISETP.GT.AND P6, PT, R4, 0x59, !P6 ;  /* 0x000000590400780c */ /* 0x000fc800077c4270 */
[----:B------:R-:W-:Y:S01]  /*14f00*/  ISETP.LT.OR P6, PT, R5, 0x5a, P6 ;  /* 0x0000005a0500780c */ /* 0x000fe200037c1670 */
[----:B------:R-:W-:-:S03]  /*14f10*/  IMAD.IADD R5, R12, 0x1, R15 ;  /* 0x000000010c057824 */ /* 0x000fc600078e020f */
        /* <DEDUP_REMOVED lines=15> */
.L_x_2109:
[----:B------:R-:W-:Y:S05]  /*15010*/  BSYNC B2 ;  /* 0x0000000000027941 */ /* 0x000fea0003800000 */
.L_x_2108:
[----:B------:R-:W-:Y:S01]  /*15020*/  LOP3.LUT R9, RZ, R9, RZ, 0x33, !PT ;  /* 0x00000009ff097212 */ /* 0x000fe200078e33ff */
[----:B------:R-:W-:Y:S06]  /*15030*/  BRA `(.L_x_2110) ;  /* 0x0000000000187947 */ /* 0x000fec0003800000 */
.L_x_2107:
[----:B------:R-:W-:-:S13]  /*15040*/  ISETP.NE.AND P6, PT, R14, 0x1, PT ;  /* 0x000000010e00780c */ /* 0x000fda0003fc5270 */
[----:B------:R-:W-:Y:S05]  /*15050*/  @!P6 BRA `(.L_x_2110) ;  /* 0x000000000010e947 */ /* 0x000fea0003800000 */
[----:B------:R-:W2:Y:S04]  /*15060*/  LDL R4, [R198+0x1c] ;  /* 0x00001c00c6047983 */ /* 0x000ea80000100800 */
[----:B------:R-:W3:Y:S01]  /*15070*/  LDL R8, [R198+0x20] ;  /* 0x00002000c6087983 */ /* 0x000ee20000100800 */
[----:B--2---:R-:W-:-:S05]  /*15080*/  IMAD.HI.U32 R9, R9, R4, RZ ;  /* 0x0000000409097227 */ /* 0x004fca00078e00ff */
[----:B---3--:R-:W-:-:S07]  /*15090*/  SHF.R.U32.HI R9, RZ, R8, R9 ;  /* 0x00000008ff097219 */ /* 0x008fce0000011609 */
.L_x_2110:
[----:B------:R-:W-:Y:S05]  /*150a0*/  BSYNC B1 ;  /* 0x0000000000017941 */ /* 0x000fea0003800000 */
.L_x_2106:
[----:B------:R-:W-:-:S05]  /*150b0*/  IMAD R9, R14, R9, R21 ;  /* 0x000000090e097224 */ /* 0x000fca00078e0215 */
[----:B------:R-:W-:Y:S02]  /*150c0*/  VIADDMNMX R5, R9, R14, R5, PT ;  /* 0x0000000e09057246 */ /* 0x000fe40003800105 */
[----:B------:R-:W-:-:S07]  /*150d0*/  VIMNMX R6, R6, R9, !PT ;  /* 0x0000000906067248 */ /* 0x000fce0007fe0100 */
.L_x_2105:
[----:B------:R-:W-:Y:S05]  /*150e0*/  BSYNC B0 ;  /* 0x0000000000007941 */ /* 0x000fea0003800000 */
.L_x_2104:
[C---:B------:R-:W-:Y:S02]  /*150f0*/  ISETP.GT.AND P1, PT, R6.reuse, 0x1, !P1 ;  /* 0x000000010600780c */ /* 0x040fe40004f24270 */
        /* <DEDUP_REMOVED lines=9> */
[----:B------:R-:W-:Y:S02]  /*15190*/  ISETP.NE.AND P6, PT, R73, RZ, PT ;  /* 0x000000ff4900720c */ /* 0x000fe40003fc5270 */
[----:B------:R-:W-:-:S02]  /*151a0*/  FSEL R31, R31, -INF , !P1 ;  /* 0xff8000001f1f7808 */ /* 0x000fc40004800000 */
[----:B------:R-:W-:Y:S02]  /*151b0*/  ISETP.NE.AND P1, PT, R25, RZ, PT ;  /* 0x000000ff1900720c */ /* 0x000fe40003f25270 */
[----:B------:R-:W2:Y:S02]  /*151c0*/  LDL.64 R24, [R1+0x430] ;  /* 0x0004300001187983 */ /* 0x000ea40000100a00 */
[----:B------:R-:W-:-:S04]  /*151d0*/  ISETP.GT.AND P1, PT, R6, 0x10, !P1 ;  /* 0x000000100600780c */ /* 0x000fc80004f24270 */
[----:B------:R-:W-:-:S04]  /*151e0*/  ISETP.LT.OR P1, PT, R5, 0x11, P1 ;  /* 0x000000110500780c */ /* 0x000fc80000f21670 */
[----:B------:R-:W-:Y:S02]  /*151f0*/  FSEL R34, R34, -INF , !P1 ;  /* 0xff80000022227808 */ /* 0x000fe40004800000 */
[----:B------:R-:W-:-:S04]  /*15200*/  ISETP.NE.AND P1, PT, R29, RZ, PT ;  /* 0x000000ff1d00720c */ /* 0x000fc80003f25270 */
[----:B------:R-:W-:-:S04]  /*15210*/  ISETP.GT.AND P1, PT, R6, 0x11, !P1 ;  /* 0x000000110600780c */ /* 0x000fc80004f24270 */
[----:B------:R-:W-:-:S04]  /*15220*/  ISETP.LT.OR P1, PT, R5, 0x12, P1 ;  /* 0x000000120500780c */ /* 0x000fc80000f21670 */
        /* <DEDUP_REMOVED lines=9> */
[----:B------:R-:W-:-:S04]  /*152c0*/  ISETP.NE.AND P1, PT, R37, RZ, PT ;  /* 0x000000ff2500720c */ /* 0x000fc80003f25270 */
[----:B------:R-:W-:-:S04]  /*152d0*/  ISETP.GT.AND P1, PT, R6, 0x20, !P1 ;  /* 0x000000200600780c */ /* 0x000fc80004f24270 */
        /* <DEDUP_REMOVED lines=38> */
[----:B------:R-:W-:Y:S02]  /*15540*/  ISETP.GT.AND P1, PT, R6, RZ, !P6 ;  /* 0x000000ff0600720c */ /* 0x000fe40007724270 */
[----:B--2---:R-:W-:Y:S02]  /*15550*/  FMNMX.FTZ R4, R90, R24, !PT ;  /* 0x000000185a047209 */ /* 0x004fe40007810000 */
[----:B------:R-:W-:Y:S02]  /*15560*/  ISETP.LT.OR P1, PT, R5, 0x1, P1 ;  /* 0x000000010500780c */ /* 0x000fe40000f21670 */
[----:B------:R-:W-:Y:S02]  /*15570*/  FMNMX.FTZ R4, R152, R4, !PT ;  /* 0x0000000498047209 */ /* 0x000fe40007810000 */
[----:B------:R-:W-:-:S02]  /*15580*/  FSEL R15, R26, -INF , !P1 ;  /* 0xff8000001a0f7808 */ /* 0x000fc40004800000 */
[----:B------:R-:W-:Y:S01]  /*15590*/  FMNMX.FTZ R4, R154, R4, !PT ;  /* 0x000000049a047209 */ /* 0x000fe20007810000 */
[----:B------:R-:W2:Y:S01]  /*155a0*/  LDL R26, [R1+0x450] ;  /* 0x00045000011a7983 */ /* 0x000ea20000100800 */
[----:B------:R-:W-:Y:S02]  /*155b0*/  ISETP.NE.AND P1, PT, R57, RZ, PT ;  /* 0x000000ff3900720c */ /* 0x000fe40003f25270 */
[----:B------:R-:W-:Y:S02]  /*155c0*/  FMNMX.FTZ R4, R88, R4, !PT ;  /* 0x0000000458047209 */ /* 0x000fe40007810000 */
[----:B------:R-:W-:Y:S02]  /*155d0*/  ISETP.GT.AND P2, PT, R6, 0x49, !P2 ;  /* 0x000000490600780c */ /* 0x000fe40005744270 */
[----:B------:R-:W-:Y:S02]  /*155e0*/  FMNMX.FTZ R4, R86, R4, !PT ;  /* 0x0000000456047209 */ /* 0x000fe40007810000 */
[----:B------:R-:W-:-:S02]  /*155f0*/  ISETP.GT.AND P3, PT, R6, 0x50, !P3 ;  /* 0x000000500600780c */ /* 0x000fc40005f64270 */
[----:B------:R-:W-:Y:S02]  /*15600*/  FMNMX.FTZ R4, R84, R4, !PT ;  /* 0x0000000454047209 */ /* 0x000fe40007810000 */
[----:B------:R-:W-:Y:S02]  /*15610*/  ISETP.GT.AND P4, PT, R6, 0x51, !P4 ;  /* 0x000000510600780c */ /* 0x000fe40006784270 */
[----:B------:R-:W-:Y:S02]  /*15620*/  FMNMX.FTZ R4, R82, R4, !PT ;  /* 0x0000000452047209 */ /* 0x000fe40007810000 */
[----:B------:R-:W-:Y:S02]  /*15630*/  ISETP.NE.AND P6, PT, R13, RZ, PT ;  /* 0x000000ff0d00720c */ /* 0x000fe40003fc5270 */
[----:B------:R-:W-:-:S04]  /*15640*/  FMNMX.FTZ R4, R80, R4, !PT ;  /* 0x0000000450047209 */ /* 0x000fc80007810000 */
[----:B------:R-:W-:-:S04]  /*15650*/  FMNMX.FTZ R4, R78, R4, !PT ;  /* 0x000000044e047209 */ /* 0x000fc80007810000 */
[----:B------:R-:W-:-:S04]  /*15660*/  FMNMX.FTZ R4, R76, R4, !PT ;  /* 0x000000044c047209 */ /* 0x000fc80007810000 */
[----:B------:R-:W-:-:S04]  /*15670*/  FMNMX.FTZ R7, R74, R4, !PT ;  /* 0x000000044a077209 */ /* 0x000fc80007810000 */
[----:B------:R-:W-:-:S04]  /*15680*/  FMNMX.FTZ R7, R72, R7, !PT ;  /* 0x0000000748077209 */ /* 0x000fc80007810000 */
[----:B------:R-:W-:Y:S02]  /*15690*/  FMNMX.FTZ R7, R48, R7, !PT ;  /* 0x0000000730077209 */ /* 0x000fe40007810000 */
[----:B------:R-:W-:Y:S02]  /*156a0*/  FMNMX.FTZ R4, R15, R25, !PT ;  /* 0x000000190f047209 */ /* 0x000fe40007810000 */
        /* <DEDUP_REMOVED lines=21> */
[----:B------:R-:W1:Y:S01]  /*15800*/  SHFL.BFLY PT, R9, R8, 0x2, 0x1f ;  /* 0x0c401f0008097f89 */ /* 0x000e6200000e0000 */
[----:B------:R-:W-:-:S04]  /*15810*/  FMNMX.FTZ R7, R47, R4, !PT ;  /* 0x000000042f077209 */ /* 0x000fc80007810000 */
[----:B------:R-:W-:-:S04]  /*15820*/  FMNMX.FTZ R4, R50, R7, !PT ;  /* 0x0000000732047209 */ /* 0x000fc80007810000 */
[----:B------:R-:W-:-:S04]  /*15830*/  FMNMX.FTZ R7, R51, R4, !PT ;  /* 0x0000000433077209 */ /* 0x000fc80007810000 */
[----:B------:R-:W-:Y:S02]  /*15840*/  FMNMX.FTZ R4, R54, R7, !PT ;  /* 0x0000000736047209 */ /* 0x000fe40007810000 */
[----:B------:R-:W-:Y:S02]  /*15850*/  ISETP.GT.AND P1, PT, R6, 0x48, !P1 ;  /* 0x000000480600780c */ /* 0x000fe40004f24270 */
[----:B------:R-:W-:Y:S02]  /*15860*/  FMNMX.FTZ R7, R55, R4, !PT ;  /* 0x0000000437077209 */ /* 0x000fe40007810000 */
[C---:B------:R-:W-:Y:S02]  /*15870*/  ISETP.LT.OR P1, PT, R5.reuse, 0x49, P1 ;  /* 0x000000490500780c */ /* 0x040fe40000f21670 */
[----:B------:R-:W-:Y:S02]  /*15880*/  FMNMX.FTZ R4, R58, R7, !PT ;  /* 0x000000073a047209 */ /* 0x000fe40007810000 */
[----:B------:R-:W-:-:S02]  /*15890*/  ISETP.LT.OR P2, PT, R5, 0x4a, P2 ;  /* 0x0000004a0500780c */ /* 0x000fc40001741670 */
[----:B-1----:R-:W-:Y:S02]  /*158a0*/  FMNMX.FTZ R11, R8, R9, !PT ;  /* 0x00000009080b7209 */ /* 0x002fe40007810000 */
[----:B------:R-:W-:Y:S02]  /*158b0*/  FSEL R62, R62, -INF , !P1 ;  /* 0xff8000003e3e7808 */ /* 0x000fe40004800000 */
[----:B------:R-:W-:Y:S01]  /*158c0*/  FMNMX.FTZ R7, R59, R4, !PT ;  /* 0x000000043b077209 */ /* 0x000fe20007810000 */
[----:B------:R-:W1:Y:S01]  /*158d0*/  SHFL.BFLY PT, R12, R11, 0x1, 0x1f ;  /* 0x0c201f000b0c7f89 */ /* 0x000e6200000e0000 */
[----:B------:R-:W-:Y:S02]  /*158e0*/  ISETP.LT.OR P3, PT, R5, 0x51, P3 ;  /* 0x000000510500780c */ /* 0x000fe40001f61670 */
[----:B------:R-:W-:Y:S02]  /*158f0*/  FSEL R63, R63, -INF , !P2 ;  /* 0xff8000003f3f7808 */ /* 0x000fe40005000000 */
[----:B------:R-:W-:-:S02]  /*15900*/  FMNMX.FTZ R4, R62, R7, !PT ;  /* 0x000000073e047209 */ /* 0x000fc40007810000 */
[----:B------:R-:W-:Y:S02]  /*15910*/  ISETP.GT.AND P5, PT, R6, 0x58, !P5 ;  /* 0x000000580600780c */ /* 0x000fe40006fa4270 */
[----:B------:R-:W-:Y:S02]  /*15920*/  ISETP.LT.OR P4, PT, R5, 0x52, P4 ;  /* 0x000000520500780c */ /* 0x000fe40002781670 */
[----:B------:R-:W-:Y:S02]  /*15930*/  FSEL R66, R66, -INF , !P3 ;  /* 0xff80000042427808 */ /* 0x000fe40005800000 */
[----:B------:R-:W-:Y:S02]  /*15940*/  FMNMX.FTZ R7, R63, R4, !PT ;  /* 0x000000043f077209 */ /* 0x000fe40007810000 */
[----:B------:R-:W-:Y:S02]  /*15950*/  ISETP.GT.AND P1, PT, R6, 0x59, !P6 ;  /* 0x000000590600780c */ /* 0x000fe40007724270 */
[----:B------:R-:W-:-:S02]  /*15960*/  ISETP.LT.OR P5, PT, R5, 0x59, P5 ;  /* 0x000000590500780c */ /* 0x000fc40002fa1670 */
[----:B------:R-:W-:Y:S02]  /*15970*/  FSEL R67, R67, -INF , !P4 ;  /* 0xff80000043437808 */ /* 0x000fe40006000000 */
[----:B------:R-:W-:Y:S02]  /*15980*/  FMNMX.FTZ R4, R66, R7, !PT ;  /* 0x0000000742047209 */ /* 0x000fe40007810000 */
[----:B------:R-:W-:Y:S02]  /*15990*/  ISETP.LT.OR P1, PT, R5, 0x5a, P1 ;  /* 0x0000005a0500780c */ /* 0x000fe40000f21670 */
[----:B------:R-:W-:Y:S02]  /*159a0*/  FSEL R70, R70, -INF , !P5 ;  /* 0xff80000046467808 */ /* 0x000fe40006800000 */
[----:B------:R-:W-:Y:S02]  /*159b0*/  FMNMX.FTZ R5, R67, R4, !PT ;  /* 0x0000000443057209 */ /* 0x000fe40007810000 */
[----:B------:R-:W-:-:S02]  /*159c0*/  FSEL R71, R71, -INF , !P1 ;  /* 0xff80000047477808 */ /* 0x000fc40004800000 */
[----:B------:R-:W-:-:S04]  /*159d0*/  FMNMX.FTZ R4, R70, R5, !PT ;  /* 0x0000000546047209 */ /* 0x000fc80007810000 */
[----:B------:R-:W-:Y:S02]  /*159e0*/  FMNMX.FTZ R9, R71, R4, !PT ;  /* 0x0000000447097209 */ /* 0x000fe40007810000 */
[----:B-1----:R-:W-:Y:S01]  /*159f0*/  FMNMX.FTZ R6, R11, R12, !PT ;  /* 0x0000000c0b067209 */ /* 0x002fe20007810000 */
[----:B------:R-:W3:Y:S04]  /*15a00*/  LDL.64 R4, [R1+0x440] ;  /* 0x0004400001047983 */ /* 0x000ee80000100a00 */
[----:B------:R-:W-:Y:S04]  /*15a10*/  STL.64 [R1+0x430], R8 ;  /* 0x0004300801007387 */ /* 0x000fe80000100a00 */
[----:B------:R-:W4:Y:S04]  /*15a20*/  LDL R12, [R1+0x434] ;  /* 0x00043400010c7983 */ /* 0x000f280000100800 */
[----:B------:R1:W-:Y:S04]  /*15a30*/  STL [R1+0x430], R6 ;  /* 0x0004300601007387 */ /* 0x0003e80000100800 */
[----:B------:R-:W2:Y:S04]  /*15a40*/  LDL R14, [R1+0x430] ;  /* 0x00043000010e7983 */ /* 0x000ea80000100800 */
[----:B----4-:R-:W4:Y:S01]  /*15a50*/  SHFL.BFLY PT, R9, R12, 0x2, 0x1f ;  /* 0x0c401f000c097f89 */ /* 0x010f2200000e0000 */
[----:B--2---:R-:W-:Y:S01]  /*15a60*/  FMUL.FTZ R7, R26, R14 ;  /* 0x0000000e1a077220 */ /* 0x004fe20000410000 */
[----:B------:R-:W-:-:S04]  /*15a70*/  FSETP.NEU.FTZ.AND P1, PT, R14, -INF , PT ;  /* 0xff8000000e00780b */ /* 0x000fc80003f3d000 */
[----:B------:R-:W-:-:S05]  /*15a80*/  FSEL R11, R7, RZ, P1 ;  /* 0x000000ff070b7208 */ /* 0x000fca0000800000 */
[----:B-1----:R-:W-:Y:S01]  /*15a90*/  FFMA.FTZ R6, R88, R26, -R11 ;  /* 0x0000001a58067223 */ /* 0x002fe2000001080b */
[----:B----4-:R-:W-:-:S03]  /*15aa0*/  FMNMX.FTZ R9, R9, R12, !PT ;  /* 0x0000000c09097209 */ /* 0x010fc60007810000 */
[----:B------:R1:W-:Y:S02]  /*15ab0*/  MUFU.EX2 R153, R6 ;  /* 0x0000000600997308 */ /* 0x0003e40000000800 */
[----:B-1----:R-:W1:Y:S01]  /*15ac0*/  SHFL.BFLY PT, R6, R9, 0x1, 0x1f ;  /* 0x0c201f0009067f89 */ /* 0x002e6200000e0000 */
[----:B------:R-:W-:Y:S01]  /*15ad0*/  FSEL R29, R14, RZ, P1 ;  /* 0x000000ff0e1d7208 */ /* 0x000fe20000800000 */
[----:B------:R-:W-:-:S04]  /*15ae0*/  FFMA.FTZ R7, R90, R26, -R11 ;  /* 0x0000001a5a077223 */ /* 0x000fc8000001080b */
[----:B------:R-:W-:Y:S01]  /*15af0*/  FADD.FTZ R29, R24, -R29 ;  /* 0x8000001d181d7221 */ /* 0x000fe20000010000 */
[----:B-1----:R-:W-:-:S04]  /*15b00*/  FMNMX.FTZ R6, R9, R6, !PT ;  /* 0x0000000609067209 */ /* 0x002fc80007810000 */
[C---:B------:R-:W-:Y:S01]  /*15b10*/  FSETP.NEU.FTZ.AND P1, PT, R6.reuse, -INF , PT ;  /* 0xff8000000600780b */ /* 0x040fe20003f3d000 */
[----:B------:R-:W-:-:S05]  /*15b20*/  FMUL.FTZ R8, R6, R26 ;  /* 0x0000001a06087220 */ /* 0x000fca0000410000 */
[----:B------:R-:W-:Y:S02]  /*15b30*/  FSEL R37, R8, RZ, P1 ;  /* 0x000000ff08257208 */ /* 0x000fe40000800000 */
[----:B------:R-:W-:Y:S01]  /*15b40*/  FSEL R8, R6, RZ, P1 ;  /* 0x000000ff06087208 */ /* 0x000fe20000800000 */
[-C--:B------:R-:W-:Y:S02]  /*15b50*/  FMUL.FTZ R29, R29, R26.reuse ;  /* 0x0000001a1d1d7220 */ /* 0x080fe40000410000 */
[-C--:B------:R-:W-:Y:S02]  /*15b60*/  FFMA.FTZ R218, R15, R26.reuse, -R37 ;  /* 0x0000001a0fda7223 */ /* 0x080fe40000010825 */
[----:B------:R-:W-:Y:S01]  /*15b70*/  FADD.FTZ R25, R25, -R8 ;  /* 0x8000000819197221 */ /* 0x000fe20000010000 */
[-C--:B------:R-:W-:Y:S01]  /*15b80*/  FFMA.FTZ R152, R152, R26.reuse, -R11 ;  /* 0x0000001a98987223 */ /* 0x080fe2000001080b */
[-C--:B------:R-:W-:Y:S02]  /*15b90*/  FFMA.FTZ R185, R27, R26.reuse, -R37 ;  /* 0x0000001a1bb97223 */ /* 0x080fe40000010825 */
[----:B------:R-:W-:Y:S01]  /*15ba0*/  FMUL.FTZ R25, R26, R25 ;  /* 0x000000191a197220 */ /* 0x000fe20000410000 */
[----:B------:R-:W-:Y:S01]  /*15bb0*/  MUFU.EX2 R7, R7 ;  /* 0x0000000700077308 */ /* 0x000fe20000000800 */
[-CC-:B------:R-:W-:Y:S01]  /*15bc0*/  FFMA.FTZ R14, R32, R26.reuse, -R11.reuse ;  /* 0x0000001a200e7223 */ /* 0x180fe2000001080b */
[-C--:B------:R-:W-:Y:S01]  /*15bd0*/  FFMA.FTZ R154, R154, R26.reuse, -R11 ;  /* 0x0000001a9a9a7223 */ /* 0x080fe2000001080b */
[----:B------:R-:W-:-:S05]  /*15be0*/  FFMA.FTZ R155, R30, R26, -R37 ;  /* 0x0000001a1e9b7223 */ /* 0x000fca0000010825 */
[----:B------:R-:W3:Y:S01]  /*15bf0*/  MUFU.EX2 R33, R29 ;  /* 0x0000001d00217308 */ /* 0x000ee20000000800 */
[----:B------:R-:W-:-:S07]  /*15c00*/  FFMA.FTZ R216, R31, R26, -R37 ;  /* 0x0000001a1fd87223 */ /* 0x000fce0000010825 */
[----:B------:R-:W-:Y:S08]  /*15c10*/  MUFU.EX2 R218, R218 ;  /* 0x000000da00da7308 */ /* 0x000ff00000000800 */
[----:B------:R-:W1:Y:S01]  /*15c20*/  MUFU.EX2 R32, R25 ;  /* 0x0000001900207308 */ /* 0x000e620000000800 */
[----:B------:R-:W-:-:S07]  /*15c30*/  FFMA.FTZ R192, R86, R26, -R11 ;  /* 0x0000001a56c07223 */ /* 0x000fce000001080b */
[----:B------:R-:W2:Y:S01]  /*15c40*/  MUFU.EX2 R152, R152 ;  /* 0x0000009800987308 */ /* 0x000ea20000000800 */
[----:B------:R-:W-:-:S07]  /*15c50*/  FFMA.FTZ R181, R34, R26, -R37 ;  /* 0x0000001a22b57223 */ /* 0x000fce0000010825 */
[----:B------:R-:W4:Y:S01]  /*15c60*/  MUFU.EX2 R185, R185 ;  /* 0x000000b900b97308 */ /* 0x000f220000000800 */
[----:B------:R-:W-:-:S07]  /*15c70*/  FFMA.FTZ R183, R84, R26, -R11 ;  /* 0x0000001a54b77223 */ /* 0x000fce000001080b */
[----:B------:R-:W5:Y:S01]  /*15c80*/  MUFU.EX2 R154, R154 ;  /* 0x0000009a009a7308 */ /* 0x000f620000000800 */
[----:B------:R-:W-:-:S07]  /*15c90*/  FFMA.FTZ R190, R35, R26, -R37 ;  /* 0x0000001a23be7223 */ /* 0x000fce0000010825 */
[----:B------:R-:W0:Y:S01]  /*15ca0*/  MUFU.EX2 R155, R155 ;  /* 0x0000009b009b7308 */ /* 0x000e220000000800 */
[-CC-:B------:R-:W-:Y:S01]  /*15cb0*/  FFMA.FTZ R179, R82, R26.reuse, -R11.reuse ;  /* 0x0000001a52b37223 */ /* 0x180fe2000001080b */
[-CC-:B------:R-:W-:Y:S01]  /*15cc0*/  FFMA.FTZ R186, R80, R26.reuse, -R11.reuse ;  /* 0x0000001a50ba7223 */ /* 0x180fe2000001080b */
[-CC-:B------:R-:W-:Y:S01]  /*15cd0*/  FFMA.FTZ R175, R78, R26.reuse, -R11.reuse ;  /* 0x0000001a4eaf7223 */ /* 0x180fe2000001080b */
[-CC-:B------:R-:W-:Y:S01]  /*15ce0*/  FFMA.FTZ R182, R76, R26.reuse, -R11.reuse ;  /* 0x0000001a4cb67223 */ /* 0x180fe2000001080b */
[----:B------:R-:W-:-:S03]  /*15cf0*/  FFMA.FTZ R178, R74, R26, -R11 ;  /* 0x0000001a4ab27223 */ /* 0x000fc6000001080b */
[----:B------:R-:W0:Y:S01]  /*15d00*/  MUFU.EX2 R216, R216 ;  /* 0x000000d800d87308 */ /* 0x000e220000000800 */
[-CC-:B------:R-:W-:Y:S01]  /*15d10*/  FFMA.FTZ R171, R72, R26.reuse, -R11.reuse ;  /* 0x0000001a48ab7223 */ /* 0x180fe2000001080b */
[-CC-:B------:R-:W-:Y:S01]  /*15d20*/  FFMA.FTZ R172, R48, R26.reuse, -R11.reuse ;  /* 0x0000001a30ac7223 */ /* 0x180fe2000001080b */
[-CC-:B------:R-:W-:Y:S01]  /*15d30*/  FFMA.FTZ R165, R44, R26.reuse, -R11.reuse ;  /* 0x0000001a2ca57223 */ /* 0x180fe2000001080b */
[-CC-:B------:R-:W-:Y:S01]  /*15d40*/  FFMA.FTZ R161, R52, R26.reuse, -R11.reuse ;  /* 0x0000001a34a17223 */ /* 0x180fe2000001080b */
[-CC-:B------:R-:W-:Y:S01]  /*15d50*/  FFMA.FTZ R168, R40, R26.reuse, -R11.reuse ;  /* 0x0000001a28a87223 */ /* 0x180fe2000001080b */
[-CC-:B------:R-:W-:Y:S01]  /*15d60*/  FFMA.FTZ R160, R56, R26.reuse, -R11.reuse ;  /* 0x0000001a38a07223 */ /* 0x180fe2000001080b */
[-CC-:B------:R-:W-:Y:S01]  /*15d70*/  FFMA.FTZ R21, R36, R26.reuse, -R11.reuse ;  /* 0x0000001a24157223 */ /* 0x180fe2000001080b */
[----:B------:R-:W0:Y:S01]  /*15d80*/  MUFU.EX2 R192, R192 ;  /* 0x000000c000c07308 */ /* 0x000e220000000800 */
[-CC-:B------:R-:W-:Y:S01]  /*15d90*/  FFMA.FTZ R19, R60, R26.reuse, -R11.reuse ;  /* 0x0000001a3c137223 */ /* 0x180fe2000001080b */
[-CC-:B------:R-:W-:Y:S01]  /*15da0*/  FFMA.FTZ R158, R28, R26.reuse, -R11.reuse ;  /* 0x0000001a1c9e7223 */ /* 0x180fe2000001080b */
[-CC-:B------:R-:W-:Y:S01]  /*15db0*/  FFMA.FTZ R12, R64, R26.reuse, -R11.reuse ;  /* 0x0000001a400c7223 */ /* 0x180fe2000001080b */
[-CC-:B------:R-:W-:Y:S01]  /*15dc0*/  FFMA.FTZ R13, R20, R26.reuse, -R11.reuse ;  /* 0x0000001a140d7223 */ /* 0x180fe2000001080b */
[----:B------:R-:W-:Y:S01]  /*15dd0*/  FFMA.FTZ R68, R68, R26, -R11 ;  /* 0x0000001a44447223 */ /* 0x000fe2000001080b */
[----:B---3--:R-:W-:Y:S01]  /*15de0*/  FFMA.FTZ R11, R33, R4, R7 ;  /* 0x00000004210b7223 */ /* 0x008fe20000010007 */
[----:B-1----:R-:W-:Y:S01]  /*15df0*/  FFMA.FTZ R4, R5, R32, R218 ;  /* 0x0000002005047223 */ /* 0x002fe200000100da */
[----:B------:R-:W1:Y:S01]  /*15e00*/  MUFU.EX2 R181, R181 ;  /* 0x000000b500b57308 */ /* 0x000e620000000800 */
[-C--:B------:R-:W-:Y:S01]  /*15e10*/  FFMA.FTZ R177, R38, R26.reuse, -R37 ;  /* 0x0000001a26b17223 */ /* 0x080fe20000010825 */
[----:B--2---:R-:W-:Y:S01]  /*15e20*/  FADD.FTZ R11, R152, R11 ;  /* 0x0000000b980b7221 */ /* 0x004fe20000010000 */
[----:B----4-:R-:W-:Y:S01]  /*15e30*/  FADD.FTZ R4, R185, R4 ;  /* 0x00000004b9047221 */ /* 0x010fe20000010000 */
[----:B------:R-:W-:-:S04]  /*15e40*/  FFMA.FTZ R184, R39, R26, -R37 ;  /* 0x0000001a27b87223 */ /* 0x000fc80000010825 */
[----:B------:R-:W2:Y:S01]  /*15e50*/  MUFU.EX2 R183, R183 ;  /* 0x000000b700b77308 */ /* 0x000ea20000000800 */
[----:B-----5:R-:W-:Y:S01]  /*15e60*/  FADD.FTZ R8, R154, R11 ;  /* 0x0000000b9a087221 */ /* 0x020fe20000010000 */
[----:B0-----:R-:W-:-:S06]  /*15e70*/  FADD.FTZ R5, R155, R4 ;  /* 0x000000049b057221 */ /* 0x001fcc0000010000 */
[----:B------:R-:W0:Y:S01]  /*15e80*/  MUFU.EX2 R190, R190 ;  /* 0x000000be00be7308 */ /* 0x000e220000000800 */
[----:B------:R-:W-:Y:S01]  /*15e90*/  FFMA.FTZ R173, R42, R26, -R37 ;  /* 0x0000001a2aad7223 */ /* 0x000fe20000010825 */
[----:B------:R-:W-:-:S06]  /*15ea0*/  FADD.FTZ R11, R153, R8 ;  /* 0x00000008990b7221 */ /* 0x000fcc0000010000 */
[----:B------:R-:W3:Y:S01]  /*15eb0*/  MUFU.EX2 R179, R179 ;  /* 0x000000b300b37308 */ /* 0x000ee20000000800 */
[----:B------:R-:W-:Y:S01]  /*15ec0*/  FADD.FTZ R4, R216, R5 ;  /* 0x00000005d8047221 */ /* 0x000fe20000010000 */
[----:B------:R-:W-:-:S06]  /*15ed0*/  FFMA.FTZ R180, R43, R26, -R37 ;  /* 0x0000001a2bb47223 */ /* 0x000fcc0000010825 */
[----:B------:R-:W4:Y:S01]  /*15ee0*/  MUFU.EX2 R177, R177 ;  /* 0x000000b100b17308 */ /* 0x000f220000000800 */
[----:B------:R-:W-:Y:S01]  /*15ef0*/  FADD.FTZ R8, R192, R11 ;  /* 0x0000000bc0087221 */ /* 0x000fe20000010000 */
[----:B-1----:R-:W-:-:S06]  /*15f00*/  FADD.FTZ R5, R181, R4 ;  /* 0x00000004b5057221 */ /* 0x002fcc0000010000 */
[----:B------:R-:W1:Y:S01]  /*15f10*/  MUFU.EX2 R186, R186 ;  /* 0x000000ba00ba7308 */ /* 0x000e620000000800 */
[----:B------:R-:W-:-:S07]  /*15f20*/  FFMA.FTZ R169, R46, R26, -R37 ;  /* 0x0000001a2ea97223 */ /* 0x000fce0000010825 */
[----:B------:R-:W5:Y:S01]  /*15f30*/  MUFU.EX2 R184, R184 ;  /* 0x000000b800b87308 */ /* 0x000f620000000800 */
[----:B--2---:R-:W-:Y:S01]  /*15f40*/  FADD.FTZ R8, R183, R8 ;  /* 0x00000008b7087221 */ /* 0x004fe20000010000 */
[----:B0-----:R-:W-:-:S06]  /*15f50*/  FADD.FTZ R4, R190, R5 ;  /* 0x00000005be047221 */ /* 0x001fcc0000010000 */
[----:B------:R-:W0:Y:S01]  /*15f60*/  MUFU.EX2 R175, R175 ;  /* 0x000000af00af7308 */ /* 0x000e220000000800 */
[----:B------:R-:W-:-:S07]  /*15f70*/  FFMA.FTZ R176, R47, R26, -R37 ;  /* 0x0000001a2fb07223 */ /* 0x000fce0000010825 */
[----:B------:R-:W2:Y:S01]  /*15f80*/  MUFU.EX2 R173, R173 ;  /* 0x000000ad00ad7308 */ /* 0x000ea20000000800 */
[----:B---3--:R-:W-:Y:S01]  /*15f90*/  FADD.FTZ R5, R179, R8 ;  /* 0x00000008b3057221 */ /* 0x008fe20000010000 */
[----:B----4-:R-:W-:-:S06]  /*15fa0*/  FADD.FTZ R11, R177, R4 ;  /* 0x00000004b10b7221 */ /* 0x010fcc0000010000 */
[----:B------:R-:W3:Y:S01]  /*15fb0*/  MUFU.EX2 R182, R182 ;  /* 0x000000b600b67308 */ /* 0x000ee20000000800 */
[----:B------:R-:W-:-:S07]  /*15fc0*/  FFMA.FTZ R163, R50, R26, -R37 ;  /* 0x0000001a32a37223 */ /* 0x000fce0000010825 */
[----:B------:R-:W4:Y:S01]  /*15fd0*/  MUFU.EX2 R180, R180 ;  /* 0x000000b400b47308 */ /* 0x000f220000000800 */
[----:B-1----:R-:W-:Y:S01]  /*15fe0*/  FADD.FTZ R4, R186, R5 ;  /* 0x00000005ba047221 */ /* 0x002fe20000010000 */
[----:B-----5:R-:W-:-:S06]  /*15ff0*/  FADD.FTZ R8, R184, R11 ;  /* 0x0000000bb8087221 */ /* 0x020fcc0000010000 */
[----:B------:R-:W1:Y:S01]  /*16000*/  MUFU.EX2 R178, R178 ;  /* 0x000000b200b27308 */ /* 0x000e620000000800 */
[----:B------:R-:W-:-:S07]  /*16010*/  FFMA.FTZ R170, R51, R26, -R37 ;  /* 0x0000001a33aa7223 */ /* 0x000fce0000010825 */
[----:B------:R-:W5:Y:S01]  /*16020*/  MUFU.EX2 R169, R169 ;  /* 0x000000a900a97308 */ /* 0x000f620000000800 */
[----:B0-----:R-:W-:Y:S01]  /*16030*/  FADD.FTZ R5, R175, R4 ;  /* 0x00000004af057221 */ /* 0x001fe20000010000 */
[----:B--2---:R-:W-:-:S06]  /*16040*/  FADD.FTZ R11, R173, R8 ;  /* 0x00000008ad0b7221 */ /* 0x004fcc0000010000 */
        /* <DEDUP_REMOVED lines=50> */
[----:B------:R-:W3:Y:S08]  /*16370*/  MUFU.EX2 R13, R13 ;  /* 0x0000000d000d7308 */ /* 0x000ef00000000800 */
[----:B------:R-:W4:Y:S01]  /*16380*/  MUFU.EX2 R156, R156 ;  /* 0x0000009c009c7308 */ /* 0x000f220000000800 */
[----:B-1----:R-:W-:Y:S01]  /*16390*/  FADD.FTZ R5, R158, R5 ;  /* 0x000000059e057221 */ /* 0x002fe20000010000 */
[----:B-----5:R-:W-:-:S06]  /*163a0*/  FADD.FTZ R4, R162, R25 ;  /* 0x00000019a2047221 */ /* 0x020fcc0000010000 */
[----:B------:R-:W1:Y:S08]  /*163b0*/  MUFU.EX2 R9, R68 ;  /* 0x0000004400097308 */ /* 0x000e700000000800 */
[----:B------:R-:W5:Y:S01]  /*163c0*/  MUFU.EX2 R11, R11 ;  /* 0x0000000b000b7308 */ /* 0x000f620000000800 */
[----:B0-----:R-:W-:Y:S01]  /*163d0*/  FADD.FTZ R8, R12, R5 ;  /* 0x000000050c087221 */ /* 0x001fe20000010000 */
[----:B--2---:R-:W-:-:S06]  /*163e0*/  FADD.FTZ R5, R15, R4 ;  /* 0x000000040f057221 */ /* 0x004fcc0000010000 */
[----:B------:R-:W0:Y:S08]  /*163f0*/  MUFU.EX2 R14, R14 ;  /* 0x0000000e000e7308 */ /* 0x000e300000000800 */
[----:B------:R-:W2:Y:S01]  /*16400*/  MUFU.EX2 R20, R20 ;  /* 0x0000001400147308 */ /* 0x000ea20000000800 */
[----:B---3--:R-:W-:Y:S01]  /*16410*/  FADD.FTZ R8, R13, R8 ;  /* 0x000000080d087221 */ /* 0x008fe20000010000 */
[----:B----4-:R-:W-:-:S03]  /*16420*/  FADD.FTZ R4, R156, R5 ;  /* 0x000000059c047221 */ /* 0x010fc60000010000 */
[----:B-1----:R-:W-:Y:S01]  /*16430*/  FADD.FTZ R5, R9, R8 ;  /* 0x0000000809057221 */ /* 0x002fe20000010000 */
[----:B-----5:R-:W-:-:S03]  /*16440*/  FADD.FTZ R25, R11, R4 ;  /* 0x000000040b197221 */ /* 0x020fc60000010000 */
[----:B0-----:R-:W-:Y:S01]  /*16450*/  FADD.FTZ R4, R14, R5 ;  /* 0x000000050e047221 */ /* 0x001fe20000010000 */
[----:B------:R0:W-:Y:S01]  /*16460*/  STL [R1+0x434], R6 ;  /* 0x0004340601007387 */ /* 0x0001e20000100800 */
[----:B--2---:R-:W-:-:S05]  /*16470*/  FADD.FTZ R5, R20, R25 ;  /* 0x0000001914057221 */ /* 0x004fca0000010000 */
[----:B------:R1:W-:Y:S04]  /*16480*/  STL.64 [R1+0x440], R4 ;  /* 0x0004400401007387 */ /* 0x0003e80000100a00 */
[----:B------:R-:W2:Y:S04]  /*16490*/  LD.E R31, desc[UR48][R22.64+0x41c] ;  /* 0x00041c30161f7980 */ /* 0x000ea8000c101900 */
[----:B------:R-:W3:Y:S04]  /*164a0*/  LD.E R30, desc[UR48][R22.64+0x414] ;  /* 0x00041430161e7980 */ /* 0x000ee8000c101900 */
[----:B------:R-:W4:Y:S04]  /*164b0*/  LD.E R8, desc[UR48][R22.64+0x220] ;  /* 0x0002203016087980 */ /* 0x000f28000c101900 */
[----:B------:R-:W5:Y:S04]  /*164c0*/  LD.E R24, desc[UR48][R22.64+0x224] ;  /* 0x0002243016187980 */ /* 0x000f68000c101900 */
[----:B------:R-:W5:Y:S04]  /*164d0*/  LD.E R25, desc[UR48][R22.64+0x230] ;  /* 0x0002303016197980 */ /* 0x000f68000c101900 */
[----:B------:R-:W5:Y:S04]  /*164e0*/  LD.E R27, desc[UR48][R22.64+0x240] ;  /* 0x00024030161b7980 */ /* 0x000f68000c101900 */
[----:B------:R-:W5:Y:S04]  /*164f0*/  LD.E R26, desc[UR48][R22.64+0x234] ;  /* 0x00023430161a7980 */ /* 0x000f68000c101900 */
[----:B------:R-:W5:Y:S04]  /*16500*/  LD.E R28, desc[UR48][R22.64+0x244] ;  /* 0x00024430161c7980 */ /* 0x000f68000c101900 */
[----:B------:R-:W5:Y:S04]  /*16510*/  LD.E R29, desc[UR48][R22.64+0x250] ;  /* 0x00025030161d7980 */ /* 0x000f68000c101900 */
[----:B0-----:R-:W5:Y:S04]  /*16520*/  LD.E R6, desc[UR48][R22.64+0x254] ;  /* 0x0002543016067980 */ /* 0x001f68000c101900 */
[----:B------:R-:W5:Y:S04]  /*16530*/  LD.E R140, desc[UR48][R22.64+0x260] ;  /* 0x00026030168c7980 */ /* 0x000f68000c101900 */
        /* <DEDUP_REMOVED lines=53> */
[----:B-1----:R-:W5:Y:S04]  /*16890*/  LD.E R4, desc[UR48][R22.64+0x410] ;  /* 0x0004103016047980 */ /* 0x002f68000c101900 */
        /* <DEDUP_REMOVED lines=62> */
[----:B------:R-:W5:Y:S01]  /*16c80*/  LD.E R35, desc[UR48][R22.64+0x418] ;  /* 0x0004183016237980 */ /* 0x000f62000c101900 */
[----:B--2---:R-:W-:Y:S01]  /*16c90*/  FMUL.FTZ R219, R32, R31 ;  /* 0x0000001f20db7220 */ /* 0x004fe20000410000 */
[C---:B---3--:R-:W-:Y:S01]  /*16ca0*/  FMUL.FTZ R217, R33.reuse, R30 ;  /* 0x0000001e21d97220 */ /* 0x048fe20000410000 */
[C---:B----4-:R-:W-:Y:S01]  /*16cb0*/  FMUL.FTZ R31, R33.reuse, R8 ;  /* 0x00000008211f7220 */ /* 0x050fe20000410000 */
[C---:B-----5:R-:W-:Y:S01]  /*16cc0*/  FMUL.FTZ R199, R33.reuse, R24 ;  /* 0x0000001821c77220 */ /* 0x060fe20000410000 */
[C---:B------:R-:W-:Y:S01]  /*16cd0*/  FMUL.FTZ R25, R33.reuse, R25 ;  /* 0x0000001921197220 */ /* 0x040fe20000410000 */
[C---:B------:R-:W-:Y:S01]  /*16ce0*/  FMUL.FTZ R27, R33.reuse, R27 ;  /* 0x0000001b211b7220 */ /* 0x040fe20000410000 */
[----:B------:R0:W-:Y:S01]  /*16cf0*/  ST.E desc[UR48][R22.64+0x414], R217 ;  /* 0x000414d916007985 */ /* 0x0001e2000c101930 */
[C---:B------:R-:W-:Y:S01]  /*16d00*/  FMUL.FTZ R207, R33.reuse, R26 ;  /* 0x0000001a21cf7220 */ /* 0x040fe20000410000 */
[C---:B------:R-:W-:Y:S01]  /*16d10*/  FMUL.FTZ R215, R33.reuse, R28 ;  /* 0x0000001c21d77220 */ /* 0x040fe20000410000 */
[C---:B------:R-:W-:Y:S01]  /*16d20*/  FMUL.FTZ R29, R33.reuse, R29 ;  /* 0x0000001d211d7220 */ /* 0x040fe20000410000 */
[----:B------:R1:W-:Y:S04]  /*16d30*/  ST.E desc[UR48][R22.64+0x220], R31 ;  /* 0x0002201f16007985 */ /* 0x0003e8000c101930 */
[----:B------:R2:W-:Y:S04]  /*16d40*/  ST.E desc[UR48][R22.64+0x224], R199 ;  /* 0x000224c716007985 */ /* 0x0005e8000c101930 */
[----:B------:R3:W-:Y:S01]  /*16d50*/  ST.E desc[UR48][R22.64+0x230], R25 ;  /* 0x0002301916007985 */ /* 0x0007e2000c101930 */
[----:B0-----:R-:W-:-:S03]  /*16d60*/  FMUL.FTZ R217, R33, R6 ;  /* 0x0000000621d97220 */ /* 0x001fc60000410000 */
[----:B------:R0:W-:Y:S01]  /*16d70*/  ST.E desc[UR48][R22.64+0x240], R27 ;  /* 0x0002401b16007985 */ /* 0x0001e2000c101930 */
[C---:B-1----:R-:W-:Y:S01]  /*16d80*/  FMUL.FTZ R31, R33.reuse, R140 ;  /* 0x0000008c211f7220 */ /* 0x042fe20000410000 */
[C---:B--2---:R-:W-:Y:S01]  /*16d90*/  FMUL.FTZ R199, R33.reuse, R138 ;  /* 0x0000008a21c77220 */ /* 0x044fe20000410000 */
[C---:B---3--:R-:W-:Y:S01]  /*16da0*/  FMUL.FTZ R25, R33.reuse, R136 ;  /* 0x0000008821197220 */ /* 0x048fe20000410000 */
[C---:B0-----:R-:W-:Y:S01]  /*16db0*/  FMUL.FTZ R27, R33.reuse, R134 ;  /* 0x00000086211b7220 */ /* 0x041fe20000410000 */
[----:B------:R0:W-:Y:S01]  /*16dc0*/  ST.E desc[UR48][R22.64+0x41c], R219 ;  /* 0x00041cdb16007985 */ /* 0x0001e2000c101930 */
[----:B------:R-:W-:-:S03]  /*16dd0*/  FMUL.FTZ R221, R33, R128 ;  /* 0x0000008021dd7220 */ /* 0x000fc60000410000 */
[----:B------:R1:W-:Y:S04]  /*16de0*/  ST.E desc[UR48][R22.64+0x234], R207 ;  /* 0x000234cf16007985 */ /* 0x0003e8000c101930 */
[----:B------:R2:W-:Y:S04]  /*16df0*/  ST.E desc[UR48][R22.64+0x244], R215 ;  /* 0x000244d716007985 */ /* 0x0005e8000c101930 */
[----:B------:R3:W-:Y:S01]  /*16e00*/  ST.E desc[UR48][R22.64+0x250], R29 ;  /* 0x0002501d16007985 */ /* 0x0007e2000c101930 */
[----:B0-----:R-:W-:-:S03]  /*16e10*/  FMUL.FTZ R219, R33, R130 ;  /* 0x0000008221db7220 */ /* 0x001fc60000410000 */
[----:B------:R0:W-:Y:S01]  /*16e20*/  ST.E desc[UR48][R22.64+0x254], R217 ;  /* 0x000254d916007985 */ /* 0x0001e2000c101930 */
[----:B-1----:R-:W-:-:S03]  /*16e30*/  FMUL.FTZ R207, R33, R126 ;  /* 0x0000007e21cf7220 */ /* 0x002fc60000410000 */
[----:B------:R1:W-:Y:S01]  /*16e40*/  ST.E desc[UR48][R22.64+0x260], R31 ;  /* 0x0002601f16007985 */ /* 0x0003e2000c101930 */
[----:B--2---:R-:W-:-:S03]  /*16e50*/  FMUL.FTZ R215, R33, R132 ;  /* 0x0000008421d77220 */ /* 0x004fc60000410000 */
[----:B------:R2:W-:Y:S01]  /*16e60*/  ST.E desc[UR48][R22.64+0x264], R199 ;  /* 0x000264c716007985 */ /* 0x0005e2000c101930 */
[----:B---3--:R-:W-:-:S03]  /*16e70*/  FMUL.FTZ R29, R33, R116 ;  /* 0x00000074211d7220 */ /* 0x008fc60000410000 */
[----:B------:R3:W-:Y:S01]  /*16e80*/  ST.E desc[UR48][R22.64+0x270], R25 ;  /* 0x0002701916007985 */ /* 0x0007e2000c101930 */
[----:B0-----:R-:W-:-:S03]  /*16e90*/  FMUL.FTZ R217, R33, R118 ;  /* 0x0000007621d97220 */ /* 0x001fc60000410000 */
[----:B------:R0:W-:Y:S01]  /*16ea0*/  ST.E desc[UR48][R22.64+0x274], R27 ;  /* 0x0002741b16007985 */ /* 0x0001e2000c101930 */
[C---:B-1----:R-:W-:Y:S01]  /*16eb0*/  FMUL.FTZ R31, R33.reuse, R122 ;  /* 0x0000007a211f7220 */ /* 0x042fe20000410000 */
[C---:B--2---:R-:W-:Y:S01]  /*16ec0*/  FMUL.FTZ R199, R33.reuse, R120 ;  /* 0x0000007821c77220 */ /* 0x044fe20000410000 */
[C---:B---3--:R-:W-:Y:S01]  /*16ed0*/  FMUL.FTZ R25, R33.reuse, R124 ;  /* 0x0000007c21197220 */ /* 0x048fe20000410000 */
[C---:B0-----:R-:W-:Y:S01]  /*16ee0*/  FMUL.FTZ R27, R33.reuse, R114 ;  /* 0x00000072211b7220 */ /* 0x041fe20000410000 */
        /* <DEDUP_REMOVED lines=14> */
[----:B-1----:R-:W-:-:S03]  /*16fd0*/  FMUL.FTZ R29, R33, R96 ;  /* 0x00000060211d7220 */ /* 0x002fc60000410000 */
[----:B------:R1:W-:Y:S01]  /*16fe0*/  ST.E desc[UR48][R22.64+0x2c4], R27 ;  /* 0x0002c41b16007985 */ /* 0x0003e2000c101930 */
[C---:B--2---:R-:W-:Y:S01]  /*16ff0*/  FMUL.FTZ R31, R33.reuse, R102 ;  /* 0x00000066211f7220 */ /* 0x044fe20000410000 */
[C---:B---3--:R-:W-:Y:S01]  /*17000*/  FMUL.FTZ R199, R33.reuse, R100 ;  /* 0x0000006421c77220 */ /* 0x048fe20000410000 */
        /* <DEDUP_REMOVED lines=41> */
[----:B-1----:R-:W-:Y:S01]  /*172a0*/  FMUL.FTZ R27, R33, R54 ;  /* 0x00000036211b7220 */ /* 0x002fe20000410000 */
[----:B------:R0:W-:Y:S01]  /*172b0*/  ST.E desc[UR48][R22.64+0x370], R207 ;  /* 0x000370cf16007985 */ /* 0x0001e2000c101930 */
[C---:B------:R-:W-:Y:S01]  /*172c0*/  FMUL.FTZ R193, R32.reuse, R193 ;  /* 0x000000c120c17220 */ /* 0x040fe20000410000 */
        /* <DEDUP_REMOVED lines=91> */
[----:B------:R1:W-:Y:S04]  /*17880*/  ST.E desc[UR48][R22.64+0x404], R27 ;  /* 0x0004041b16007985 */ /* 0x0003e8000c101930 */
        /* <DEDUP_REMOVED lines=63> */
[----:B------:R5:W-:Y:S01]  /*17c80*/  ST.E desc[UR48][R22.64+0x418], R35 ;  /* 0x0004182316007985 */ /* 0x000be2000c101930 */
[----:B------:R2:W-:Y:S06]  /*17c90*/  BAR.SYNC.DEFER_BLOCKING R209, 0x100 ;  /* 0x000400d10000751d */ /* 0x0005ec0000010000 */
[----:B0-----:R-:W5:Y:S04]  /*17ca0*/  LD.E R25, desc[UR48][R22.64+0x220] ;  /* 0x0002203016197980 */ /* 0x001f68000c101900 */
[----:B-1----:R-:W5:Y:S04]  /*17cb0*/  LD.E R27, desc[UR48][R22.64+0x224] ;  /* 0x00022430161b7980 */ /* 0x002f68000c101900 */
[----:B------:R-:W5:Y:S04]  /*17cc0*/  LD.E R29, desc[UR48][R22.64+0x228] ;  /* 0x00022830161d7980 */ /* 0x000f68000c101900 */
[----:B------:R-:W5:Y:S04]  /*17cd0*/  LD.E R31, desc[UR48][R22.64+0x22c] ;  /* 0x00022c30161f7980 */ /* 0x000f68000c101900 */
[----:B--2---:R-:W2:Y:S04]  /*17ce0*/  LD.E R33, desc[UR48][R22.64+0x230] ;  /* 0x0002303016217980 */ /* 0x004ea8000c101900 */
[----:B---3--:R-:W3:Y:S04]  /*17cf0*/  LD.E R41, desc[UR48][R22.64+0x234] ;  /* 0x0002343016297980 */ /* 0x008ee8000c101900 */
[----:B----4-:R-:W4:Y:S04]  /*17d00*/  LD.E R5, desc[UR48][R22.64+0x238] ;  /* 0x0002383016057980 */ /* 0x010f28000c101900 */
[----:B-----5:R-:W5:Y:S04]  /*17d10*/  LD.E R39, desc[UR48][R22.64+0x23c] ;  /* 0x00023c3016277980 */ /* 0x020f68000c101900 */
        /* <DEDUP_REMOVED lines=121> */
[----:B------:R-:W-:Y:S04]  /*184b0*/  ST.E desc[UR48][R22.64+0x220], R25 ;  /* 0x0002201916007985 */ /* 0x000fe8000c101930 */
[----:B------:R-:W-:Y:S04]  /*184c0*/  ST.E desc[UR48][R22.64+0x224], R27 ;  /* 0x0002241b16007985 */ /* 0x000fe8000c101930 */
[----:B------:R-:W-:Y:S04]  /*184d0*/  ST.E desc[UR48][R22.64+0x228], R29 ;  /* 0x0002281d16007985 */ /* 0x000fe8000c101930 */
[----:B------:R-:W-:Y:S04]  /*184e0*/  ST.E desc[UR48][R22.64+0x22c], R31 ;  /* 0x00022c1f16007985 */ /* 0x000fe8000c101930 */
[----:B--2---:R-:W-:Y:S04]  /*184f0*/  ST.E desc[UR48][R22.64+0x230], R33 ;  /* 0x0002302116007985 */ /* 0x004fe8000c101930 */
[----:B---3--:R-:W-:Y:S04]  /*18500*/  ST.E desc[UR48][R22.64+0x234], R41 ;  /* 0x0002342916007985 */ /* 0x008fe8000c101930 */
[----:B----4-:R-:W-:Y:S04]  /*18510*/  ST.E desc[UR48][R22.64+0x238], R5 ;  /* 0x0002380516007985 */ /* 0x010fe8000c101930 */
[----:B-----5:R-:W-:Y:S04]  /*18520*/  ST.E desc[UR48][R22.64+0x23c], R39 ;  /* 0x00023c2716007985 */ /* 0x020fe8000c101930 */
        /* <DEDUP_REMOVED lines=120> */
[----:B0-----:R-:W5:Y:S04]  /*18cb0*/  LD.E.64 R4, desc[UR48][R22.64+0xa8] ;  /* 0x0000a83016047980 */ /* 0x001f68000c101b00 */
[----:B-1----:R-:W5:Y:S04]  /*18cc0*/  LDL R6, [R1+0x88] ;  /* 0x0000880001067983 */ /* 0x002f680000100800 */
[----:B--2---:R-:W2:Y:S04]  /*18cd0*/  LD.E R24, desc[UR48][R22.64+0x220] ;  /* 0x0002203016187980 */ /* 0x004ea8000c101900 */
[----:B------:R-:W2:Y:S04]  /*18ce0*/  LD.E R25, desc[UR48][R22.64+0x224] ;  /* 0x0002243016197980 */ /* 0x000ea8000c101900 */
[----:B---3--:R-:W2:Y:S04]  /*18cf0*/  LD.E R26, desc[UR48][R22.64+0x228] ;  /* 0x00022830161a7980 */ /* 0x008ea8000c101900 */
[----:B------:R-:W2:Y:S04]  /*18d00*/  LD.E R27, desc[UR48][R22.64+0x22c] ;  /* 0x00022c30161b7980 */ /* 0x000ea8000c101900 */
[----:B----4-:R-:W2:Y:S04]  /*18d10*/  LD.E R28, desc[UR48][R22.64+0x230] ;  /* 0x00023030161c7980 */ /* 0x010ea8000c101900 */
[----:B------:R-:W2:Y:S04]  /*18d20*/  LD.E R29, desc[UR48][R22.64+0x234] ;  /* 0x00023430161d7980 */ /* 0x000ea8000c101900 */
[----:B-----5:R-:W2:Y:S04]  /*18d30*/  LD.E R30, desc[UR48][R22.64+0x238] ;  /* 0x00023830161e7980 */ /* 0x020ea8000c101900 */
        /* <DEDUP_REMOVED lines=129> */
[----:B------:R-:W-:Y:S01]  /*19550*/  VOTEU.ANY UP0, P1 ;  /* 0x00000000003f7886 */ /* 0x000fe20000800100 */
[----:B------:R-:W-:-:S02]  /*19560*/  VIADD R6, R4, 0x80 ;  /* 0x0000008004067836 */ /* 0x000fc40000000000 */
[----:B------:R-:W-:Y:S01]  /*19570*/  IMAD.MOV.U32 R7, RZ, RZ, R5 ;  /* 0x000000ffff077224 */ /* 0x000fe200078e0005 */
[----:B--2---:R-:W-:-:S06]  /*19580*/  WARPGROUP.ARRIVE ;  /* 0x00000000000079c5 */ /* 0x004fcc0000000000 */
[----:B------:R-:W-:Y:S01]  /*19590*/  HGMMA.64x256x16.F32 R24, R152, gdesc[UR4].tnspB, R24, UP0, gsb0 ;  /* 0x43e0000498187df0 */ /* 0x000fe2000b800818 */
[----:B------:R-:W-:Y:S02]  /*195a0*/  R2UR UR6, R6 ;  /* 0x00000000060672ca */ /* 0x000fe400000e0000 */
[----:B------:R-:W-:Y:S01]  /*195b0*/  R2UR UR7, R7 ;  /* 0x00000000070772ca */ /* 0x000fe200000e0000 */
[----:B------:R-:W-:Y:S02]  /*195c0*/  VIADD R6, R4, 0x100 ;  /* 0x0000010004067836 */ /* 0x000fe40000000000 */
[----:B------:R-:W-:Y:S01]  /*195d0*/  IMAD.MOV.U32 R7, RZ, RZ, R5 ;  /* 0x000000ffff077224 */ /* 0x000fe200078e0005 */
[----:B------:R-:W-:Y:S02]  /*195e0*/  WARPGROUP.DEPBAR.LE gsb0, 0x0 ;  /* 0x00008000000079c5 */ /* 0x000fe40000010000 */
[----:B------:R-:W-:Y:S02]  /*195f0*/  F2FP.F16.F32.PACK_AB R152, R183, R192 ;  /* 0x000000c0b798723e */ /* 0x000fe400000000ff */
[----:B------:R-:W-:-:S02]  /*19600*/  F2FP.F16.F32.PACK_AB R154, R186, R179 ;  /* 0x000000b3ba9a723e */ /* 0x000fc400000000ff */
        /* <DEDUP_REMOVED lines=132> */
[----:B------:R-:W-:Y:S02]  /*19e50*/  R2UR UR6, R6 ;  /* 0x00000000060672ca */ /* 0x000fe400000e0000 */
[----:B------:R-:W-:Y:S01]  /*19e60*/  R2UR UR7, R7 ;  /* 0x00000000070772ca */ /* 0x000fe200000e0000 */
[----:B------:R-:W-:Y:S01]  /*19e70*/  STL [R1+0x88], R0 ;  /* 0x0000880001007387 */ /* 0x000fe20000100800 */
[----:B------:R-:W-:Y:S02]  /*19e80*/  VIADD R6, R4, 0x180 ;  /* 0x0000018004067836 */ /* 0x000fe40000000000 */
[----:B------:R-:W-:Y:S01]  /*19e90*/  IMAD.MOV.U32 R7, RZ, RZ, R5 ;  /* 0x000000ffff077224 */ /* 0x000fe200078e0005 */
[----:B------:R-:W-:Y:S02]  /*19ea0*/  WARPGROUP.DEPBAR.LE gsb0, 0x0 ;  /* 0x00008000000079c5 */ /* 0x000fe40000010000 */
[----:B------:R-:W-:-:S02]  /*19eb0*/  F2FP.F16.F32.PACK_AB R152, R182, R175 ;  /* 0x000000afb698723e */ /* 0x000fc400000000ff */
        /* <DEDUP_REMOVED lines=276> */
[----:B------:R-:W-:Y:S01]  /*1b000*/  VIADD R4, R4, 0x280 ;  /* 0x0000028004047836 */ /* 0x000fe20000000000 */
        /* <DEDUP_REMOVED lines=412> */
[----:B0-----:R-:W5:Y:S04]  /*1c9d0*/  LD.E R25, desc[UR48][R22.64+0x240] ;  /* 0x0002403016197980 */ /* 0x001f68000c101900 */
[----:B-1----:R-:W5:Y:S04]  /*1c9e0*/  LD.E R27, desc[UR48][R22.64+0x244] ;  /* 0x00024430161b7980 */ /* 0x002f68000c101900 */
        /* <DEDUP_REMOVED lines=131> */
[----:B-----5:R0:W-:Y:S04]  /*1d220*/  ST.E desc[UR48][R22.64+0x254], R35 ;  /* 0x0002542316007985 */ /* 0x0201e8000c101930 */
        /* <DEDUP_REMOVED lines=122> */
.L_x_2112:
[----:B------:R-:W-:Y:S05]  /*1d9d0*/  BSYNC B0 ;  /* 0x0000000000007941 */ /* 0x000fea0003800000 */
.L_x_2111:
[C---:B------:R-:W-:Y:S01]  /*1d9e0*/  ISETP.GT.AND P1, PT, R10.reuse, UR43, PT ;  /* 0x0000002b0a007c0c */ /* 0x040fe2000bf24270 */
[----:B------:R-:W-:-:S12]  /*1d9f0*/  VIADD R10, R10, 0xffffffff ;  /* 0xffffffff0a0a7836 */ /* 0x000fd80000000000 */
[----:B------:R-:W-:Y:S05]  /*1da00*/  @P1 BRA `(.L_x_2113) ;  /* 0xffffff5400081947 */ /* 0x000fea000383ffff */
.L_x_2082:
[----:B------:R-:W-:Y:S05]  /*1da10*/  WARPSYNC.ALL ;  /* 0x0000000000007948 */ /* 0x000fea0003800000 */
[----:B0-----:R-:W1:Y:S04]  /*1da20*/  LDL R5, [R1+0x440] ;  /* 0x0004400001057983 */ /* 0x001e680000100800 */
[----:B------:R-:W2:Y:S04]  /*1da30*/  LDL R6, [R1+0x444] ;  /* 0x0004440001067983 */ /* 0x000ea80000100800 */
[----:B------:R-:W3:Y:S04]  /*1da40*/  LDL R136, [R1+0x210] ;  /* 0x0002100001887983 */ /* 0x000ee80000100800 */
[----:B------:R-:W4:Y:S04]  /*1da50*/  LDL.64 R14, [R1+0x3b8] ;  /* 0x0003b800010e7983 */ /* 0x000f280000100a00 */
[----:B------:R-:W5:Y:S04]  /*1da60*/  LDL.64 R12, [R1+0x3c8] ;  /* 0x0003c800010c7983 */ /* 0x000f680000100a00 */
[----:B------:R-:W4:Y:S04]  /*1da70*/  LDL.64 R134, [R1+0x220] ;  /* 0x0002200001867983 */ /* 0x000f280000100a00 */
[----:B------:R-:W5:Y:S04]  /*1da80*/  LDL.64 R132, [R1+0x230] ;  /* 0x0002300001847983 */ /* 0x000f680000100a00 */
        /* <DEDUP_REMOVED lines=57> */
[----:B------:R-:W5:Y:S04]  /*1de20*/  LDL R137, [R1+0x218] ;  /* 0x0002180001897983 */ /* 0x000f680000100800 */
[----:B-1----:R-:W0:Y:S02]  /*1de30*/  SHFL.BFLY PT, R0, R5, 0x2, 0x1f ;  /* 0x0c401f0005007f89 */ /* 0x002e2400000e0000 */
[----:B0-----:R-:W-:-:S05]  /*1de40*/  FADD.FTZ R0, R5, R0 ;  /* 0x0000000005007221 */ /* 0x001fca0000010000 */
[----:B------:R-:W0:Y:S02]  /*1de50*/  SHFL.BFLY PT, R3, R0, 0x1, 0x1f ;  /* 0x0c201f0000037f89 */ /* 0x000e2400000e0000 */
[----:B0-----:R-:W-:Y:S01]  /*1de60*/  FADD.FTZ R2, R0, R3 ;  /* 0x0000000300027221 */ /* 0x001fe20000010000 */
[----:B---3--:R-:W-:Y:S01]  /*1de70*/  VIADD R136, R136, 0x1 ;  /* 0x0000000188887836 */ /* 0x008fe20000000000 */
[----:B------:R-:W3:Y:S04]  /*1de80*/  LDL R0, [R1+0x21c] ;  /* 0x00021c0001007983 */ /* 0x000ee80000100800 */
[----:B------:R-:W-:Y:S04]  /*1de90*/  STL [R1+0x440], R2 ;  /* 0x0004400201007387 */ /* 0x000fe80000100800 */
[----:B------:R-:W4:Y:S04]  /*1dea0*/  LDL R148, [R1+0x440] ;  /* 0x0004400001947983 */ /* 0x000f280000100800 */
[----:B--2---:R-:W0:Y:S02]  /*1deb0*/  SHFL.BFLY PT, R3, R6, 0x2, 0x1f ;  /* 0x0c401f0006037f89 */ /* 0x004e2400000e0000 */
[----:B0-----:R-:W-:Y:S01]  /*1dec0*/  FADD.FTZ R3, R3, R6 ;  /* 0x0000000603037221 */ /* 0x001fe20000010000 */
[----:B------:R-:W-:Y:S01]  /*1ded0*/  ISETP.NE.AND P2, PT, R136, 0x2, PT ;  /* 0x000000028800780c */ /* 0x000fe20003f45270 */
[----:B------:R-:W2:Y:S04]  /*1dee0*/  LDL.64 R6, [R1+0x408] ;  /* 0x0004080001067983 */ /* 0x000ea80000100a00 */
[----:B------:R-:W0:Y:S08]  /*1def0*/  SHFL.BFLY PT, R4, R3, 0x1, 0x1f ;  /* 0x0c201f0003047f89 */ /* 0x000e3000000e0000 */
[----:B------:R-:W2:Y:S01]  /*1df00*/  @!P2 LDL R19, [R1+0x214] ;  /* 0x000214000113a983 */ /* 0x000ea20000100800 */
[----:B0-----:R-:W-:-:S03]  /*1df10*/  FADD.FTZ R140, R3, R4 ;  /* 0x00000004038c7221 */ /* 0x001fc60000010000 */
[----:B------:R-:W2:Y:S02]  /*1df20*/  LDL.64 R4, [R1+0x3f8] ;  /* 0x0003f80001047983 */ /* 0x000ea40000100a00 */
[----:B------:R-:W-:Y:S02]  /*1df30*/  FSETP.NE.FTZ.AND P1, PT, R140, RZ, PT ;  /* 0x000000ff8c00720b */ /* 0x000fe40003f35000 */
[----:B------:R-:W2:Y:S11]  /*1df40*/  LDL.64 R2, [R1+0x418] ;  /* 0x0004180001027983 */ /* 0x000eb60000100a00 */
[----:B------:R-:W2:Y:S04]  /*1df50*/  @P1 LDL R143, [R1+0x450] ;  /* 0x00045000018f1983 */ /* 0x000ea80000100800 */
[----:B------:R-:W2:Y:S01]  /*1df60*/  @P1 LDL R145, [R1+0x434] ;  /* 0x0004340001911983 */ /* 0x000ea20000100800 */
[----:B------:R-:W-:-:S02]  /*1df70*/  IMAD.MOV.U32 R142, RZ, RZ, -0x800000 ;  /* 0xff800000ff8e7424 */ /* 0x000fc400078e00ff */
[----:B------:R-:W-:Y:S01]  /*1df80*/  IMAD.MOV.U32 R138, RZ, RZ, RZ ;  /* 0x000000ffff8a7224 */ /* 0x000fe200078e00ff */
[----:B------:R0:W-:Y:S08]  /*1df90*/  BAR.ARV R208, 0x100 ;  /* 0x000400d00000751d */ /* 0x0001f00000002000 */
[----:B------:R-:W-:Y:S06]  /*1dfa0*/  BAR.ARV 0x8, 0x180 ;  /* 0x0206000000007b1d */ /* 0x000fec0000002000 */
[----:B----4-:R-:W-:-:S13]  /*1dfb0*/  FSETP.NE.FTZ.AND P0, PT, R148, RZ, PT ;  /* 0x000000ff9400720b */ /* 0x010fda0003f15000 */
[----:B------:R-:W4:Y:S04]  /*1dfc0*/  @P0 LDL R139, [R1+0x450] ;  /* 0x00045000018b0983 */ /* 0x000f280000100800 */
[----:B------:R-:W2:Y:S01]  /*1dfd0*/  @P0 LDL R144, [R1+0x430] ;  /* 0x0004300001900983 */ /* 0x000ea20000100800 */
[----:B------:R-:W1:Y:S02]  /*1dfe0*/  @P0 MUFU.LG2 R141, R148 ;  /* 0x00000094008d0308 */ /* 0x000e640000000c00 */
[----:B-1----:R-:W-:-:S06]  /*1dff0*/  @P0 FMUL.FTZ R146, R141, 0.69314718246459960938 ;  /* 0x3f3172188d920820 */ /* 0x002fcc0000410000 */
[----:B------:R-:W1:Y:S08]  /*1e000*/  @P1 MUFU.LG2 R147, R140 ;  /* 0x0000008c00931308 */ /* 0x000e700000000c00 */
[----:B------:R-:W0:Y:S01]  /*1e010*/  @P0 MUFU.RCP R138, R148 ;  /* 0x00000094008a0308 */ /* 0x000e220000001000 */
[----:B---3--:R-:W-:Y:S02]  /*1e020*/  VIADD R0, R0, 0x1 ;  /* 0x0000000100007836 */ /* 0x008fe40000000000 */
[----:B-1----:R-:W-:Y:S01]  /*1e030*/  @P1 FMUL.FTZ R147, R147, 0.69314718246459960938 ;  /* 0x3f31721893931820 */ /* 0x002fe20000410000 */
[----:B------:R-:W-:Y:S01]  /*1e040*/  STL [R1+0x444], R140 ;  /* 0x0004448c01007387 */ /* 0x000fe20000100800 */
[-C--:B0-----:R-:W-:Y:S01]  /*1e050*/  FMUL.FTZ R135, R135, R138.reuse ;  /* 0x0000008a87877220 */ /* 0x081fe20000410000 */
[-C--:B------:R-:W-:Y:S01]  /*1e060*/  FMUL.FTZ R134, R134, R138.reuse ;  /* 0x0000008a86867220 */ /* 0x080fe20000410000 */
[-C--:B-----5:R-:W-:Y:S01]  /*1e070*/  FMUL.FTZ R133, R133, R138.reuse ;  /* 0x0000008a85857220 */ /* 0x0a0fe20000410000 */
        /* <DEDUP_REMOVED lines=61> */
[----:B------:R-:W-:Y:S04]  /*1e450*/  STL [R1+0x210], R136 ;  /* 0x0002108801007387 */ /* 0x000fe80000100800 */
[----:B------:R-:W-:Y:S04]  /*1e460*/  STL.64 [R1+0x220], R134 ;  /* 0x0002208601007387 */ /* 0x000fe80000100a00 */
        /* <DEDUP_REMOVED lines=31> */
[----:B------:R-:W-:Y:S04]  /*1e660*/  STL [R1+0x21c], R0 ;  /* 0x00021c0001007387 */ /* 0x000fe80000100800 */
[----:B------:R-:W-:Y:S01]  /*1e670*/  @!P2 STL [R1+0x210], RZ ;  /* 0x000210ff0100a387 */ /* 0x000fe20000100800 */
[----:B----4-:R-:W-:-:S04]  /*1e680*/  @P0 FMUL.FTZ R139, R139, 0.69314718246459960938 ;  /* 0x3f3172188b8b0820 */ /* 0x010fc80000410000 */
[----:B--2---:R-:W-:Y:S01]  /*1e690*/  @P0 FFMA.FTZ R142, R139, R144, R146 ;  /* 0x000000908b8e0223 */ /* 0x004fe20000010092 */
[----:B------:R-:W-:-:S06]  /*1e6a0*/  IMAD.MOV.U32 R139, RZ, RZ, RZ ;  /* 0x000000ffff8b7224 */ /* 0x000fcc00078e00ff */
[----:B------:R-:W0:Y:S01]  /*1e6b0*/  @P1 MUFU.RCP R139, R140 ;  /* 0x0000008c008b1308 */ /* 0x000e220000001000 */
[----:B------:R-:W-:Y:S01]  /*1e6c0*/  @P1 FMUL.FTZ R146, R143, 0.69314718246459960938 ;  /* 0x3f3172188f921820 */ /* 0x000fe20000410000 */
[----:B------:R-:W-:-:S03]  /*1e6d0*/  IMAD.MOV.U32 R144, RZ, RZ, -0x800000 ;  /* 0xff800000ff907424 */ /* 0x000fc600078e00ff */
[----:B------:R-:W-:Y:S01]  /*1e6e0*/  @P1 FFMA.FTZ R144, R146, R145, R147 ;  /* 0x0000009192901223 */ /* 0x000fe20000010093 */
[----:B------:R-:W-:Y:S01]  /*1e6f0*/  STL [R1+0x440], R142 ;  /* 0x0004408e01007387 */ /* 0x000fe20000100800 */
[-C--:B0-----:R-:W-:Y:S01]  /*1e700*/  FMUL.FTZ R15, R15, R139.reuse ;  /* 0x0000008b0f0f7220 */ /* 0x081fe20000410000 */
[-C--:B------:R-:W-:Y:S01]  /*1e710*/  FMUL.FTZ R14, R14, R139.reuse ;  /* 0x0000008b0e0e7220 */ /* 0x080fe20000410000 */
[-C--:B------:R-:W-:Y:S01]  /*1e720*/  FMUL.FTZ R13, R13, R139.reuse ;  /* 0x0000008b0d0d7220 */ /* 0x080fe20000410000 */
[-C--:B------:R-:W-:Y:S01]  /*1e730*/  FMUL.FTZ R12, R12, R139.reuse ;  /* 0x0000008b0c0c7220 */ /* 0x080fe20000410000 */
[-C--:B------:R-:W-:Y:S01]  /*1e740*/  FMUL.FTZ R71, R71, R139.reuse ;  /* 0x0000008b47477220 */ /* 0x080fe20000410000 */
[-C--:B------:R-:W-:Y:S01]  /*1e750*/  FMUL.FTZ R70, R70, R139.reuse ;  /* 0x0000008b46467220 */ /* 0x080fe20000410000 */
[----:B------:R-:W-:Y:S01]  /*1e760*/  STL.64 [R1+0x3b8], R14 ;  /* 0x0003b80e01007387 */ /* 0x000fe20000100a00 */
[-C--:B------:R-:W-:Y:S01]  /*1e770*/  FMUL.FTZ R69, R69, R139.reuse ;  /* 0x0000008b45457220 */ /* 0x080fe20000410000 */
[-C--:B------:R-:W-:Y:S01]  /*1e780*/  FMUL.FTZ R68, R68, R139.reuse ;  /* 0x0000008b44447220 */ /* 0x080fe20000410000 */
[-C--:B------:R-:W-:Y:S01]  /*1e790*/  FMUL.FTZ R67, R67, R139.reuse ;  /* 0x0000008b43437220 */ /* 0x080fe20000410000 */
[----:B------:R0:W-:Y:S01]  /*1e7a0*/  STL.64 [R1+0x3c8], R12 ;  /* 0x0003c80c01007387 */ /* 0x0001e20000100a00 */
        /* <DEDUP_REMOVED lines=55> */
[----:B0-----:R-:W-:Y:S01]  /*1eb20*/  VIADD R12, R137, 0x1 ;  /* 0x00000001890c7836 */ /* 0x001fe20000000000 */
[----:B------:R-:W-:Y:S01]  /*1eb30*/  @!P2 LOP3.LUT R14, R19, 0x1, RZ, 0x3c, !PT ;  /* 0x00000001130ea812 */ /* 0x000fe200078e3cff */
[----:B------:R0:W-:Y:S04]  /*1eb40*/  STL [R1+0x444], R144 ;  /* 0x0004449001007387 */ /* 0x0001e80000100800 */
[----:B------:R0:W-:Y:S04]  /*1eb50*/  STL.64 [R1+0x228], R70 ;  /* 0x0002284601007387 */ /* 0x0001e80000100a00 */
        /* <DEDUP_REMOVED lines=29> */
[----:B------:R0:W-:Y:S04]  /*1ed30*/  STL [R1+0x218], R12 ;  /* 0x0002180c01007387 */ /* 0x0001e80000100800 */
[----:B------:R0:W-:Y:S01]  /*1ed40*/  @!P2 STL [R1+0x214], R14 ;  /* 0x0002140e0100a387 */ /* 0x0001e20000100800 */
[----:B------:R-:W-:-:S13]  /*1ed50*/  PLOP3.LUT P0, PT, PT, PT, PT, 0x8, 0x0 ;  /* 0x000000000000781c */ /* 0x000fda0003f0e170 */
.L_x_2017:
[----:B------:R-:W1:Y:S08]  /*1ed60*/  S2UR UR4, SR_CgaCtaId ;  /* 0x00000000000479c3 */ /* 0x000e700000008800 */
[----:B------:R-:W-:Y:S06]  /*1ed70*/  BAR.SYNC.DEFER_BLOCKING 0x5, 0x180 ;  /* 0x0146000000007b1d */ /* 0x000fec0000010000 */
[----:B------:R-:W-:Y:S01]  /*1ed80*/  UMOV UR44, 0x400 ;  /* 0x00000400002c7882 */ /* 0x000fe20000000000 */
[----:B------:R-:W-:Y:S01]  /*1ed90*/  BSSY B0, `(.L_x_2114) ;  /* 0x0000281000007945 */ /* 0x000fe20003800000 */
[----:B-1----:R-:W-:-:S09]  /*1eda0*/  ULEA UR44, UR4, UR44, 0x18 ;  /* 0x0000002c042c7291 */ /* 0x002fd2000f8ec03f */
[----:B---3--:R-:W1:Y:S02]  /*1edb0*/  LDS R0, [UR44+0x324d0] ;  /* 0x0324d02cff007984 */ /* 0x008e640008000800 */
[----:B-1----:R-:W-:Y:S01]  /*1edc0*/  R2UR UR4, R0 ;  /* 0x00000000000472ca */ /* 0x002fe200000e0000 */
[----:B------:R-:W-:Y:S06]  /*1edd0*/  BAR.ARV 0x4, 0x180 ;  /* 0x0106000000007b1d */ /* 0x000fec0000002000 */
[----:B------:R-:W-:Y:S08]  /*1ede0*/  @P0 BRA `(.L_x_2115) ;  /* 0x0000001c001c0947 */ /* 0x000ff00003800000 */
[----:B------:R-:W2:Y:S01]  /*1edf0*/  LDL.128 R96, [R1+0x2c0] ;  /* 0x0002c00001607983 */ /* 0x000ea20000100c00 */
[----:B0-----:R-:W0:Y:S01]  /*1ee00*/  LDC R2, c[0x0][0xce8] ;  /* 0x00033a00ff027b82 */ /* 0x001e220000000800 */
[----:B------:R-:W-:Y:S02]  /*1ee10*/  ULDC UR5, c[0x0][0xb88] ;  /* 0x0002e20000057ab9 */ /* 0x000fe40000000800 */
[----:B------:R-:W3:Y:S04]  /*1ee20*/  LDL.128 R92, [R1+0x2d0] ;  /* 0x0002d000015c7983 */ /* 0x000ee80000100c00 */
[----:B------:R-:W4:Y:S04]  /*1ee30*/  LDL.128 R88, [R1+0x2e0] ;  /* 0x0002e00001587983 */ /* 0x000f280000100c00 */
        /* <DEDUP_REMOVED lines=28> */
[----:B------:R-:W4:Y:S01]  /*1f000*/  LDL.128 R8, [R1+0x410] ;  /* 0x0004100001087983 */ /* 0x000f220000100c00 */
[----:B------:R-:W-:Y:S01]  /*1f010*/  VIADD R19, R204, UR39 ;  /* 0x00000027cc137c36 */ /* 0x000fe20008000000 */
[----:B------:R-:W-:Y:S01]  /*1f020*/  LOP3.LUT P0, RZ, R212, 0x3, RZ, 0xc0, !PT ;  /* 0x00000003d4ff7812 */ /* 0x000fe2000780c0ff */
[----:B0-----:R-:W-:Y:S01]  /*1f030*/  IMAD R0, R2, UR5, RZ ;  /* 0x0000000502007c24 */ /* 0x001fe2000f8e02ff */
[----:B------:R-:W-:-:S02]  /*1f040*/  IADD3 R141, P6, R188, 0x8000, RZ ;  /* 0x00008000bc8d7810 */ /* 0x000fc40007fde0ff */
[C---:B------:R-:W-:Y:S02]  /*1f050*/  IADD3 R143, P1, R188.reuse, 0x8020, RZ ;  /* 0x00008020bc8f7810 */ /* 0x040fe40007f3e0ff */
[C---:B------:R-:W-:Y:S02]  /*1f060*/  IADD3 R21, P5, R188.reuse, 0x4060, RZ ;  /* 0x00004060bc157810 */ /* 0x040fe40007fbe0ff */
[C---:B------:R-:W-:Y:S01]  /*1f070*/  LOP3.LUT R155, R188.reuse, 0x380, RZ, 0xc0, !PT ;  /* 0x00000380bc9b7812 */ /* 0x040fe200078ec0ff */
[----:B------:R-:W-:Y:S01]  /*1f080*/  USHF.R.S32.HI UR12, URZ, 0x1f, UR42 ;  /* 0x0000001f3f0c7899 */ /* 0x000fe2000801142a */
[----:B------:R-:W-:Y:S01]  /*1f090*/  ISETP.GE.OR P2, PT, R19, R0, P0 ;  /* 0x000000001300720c */ /* 0x000fe20000746670 */
[----:B------:R-:W-:Y:S01]  /*1f0a0*/  ULDC.64 UR8, c[0x0][0xc90] ;  /* 0x0003240000087ab9 */ /* 0x000fe20000000a00 */
[----:B------:R-:W-:Y:S01]  /*1f0b0*/  IADD3 R145, P3, R188, 0x8040, RZ ;  /* 0x00008040bc917810 */ /* 0x000fe20007f7e0ff */
[----:B------:R-:W-:Y:S01]  /*1f0c0*/  USHF.R.S32.HI UR13, URZ, 0x1f, UR38 ;  /* 0x0000001f3f0d7899 */ /* 0x000fe20008011426 */
[----:B------:R-:W-:-:S09]  /*1f0d0*/  ULDC.64 UR10, c[0x0][0xc98] ;  /* 0x00032600000a7ab9 */ /* 0x000fd20000000a00 */
[----:B------:R-:W4:Y:S01]  /*1f0e0*/  @!P2 LDL R3, [R1+0x440] ;  /* 0x000440000103a983 */ /* 0x000f220000100800 */
[----:B------:R-:W-:Y:S02]  /*1f0f0*/  LOP3.LUT R140, R141, 0x380, RZ, 0xc0, !PT ;  /* 0x000003808d8c7812 */ /* 0x000fe400078ec0ff */
[----:B------:R-:W-:Y:S02]  /*1f100*/  LOP3.LUT R142, R143, 0x380, RZ, 0xc0, !PT ;  /* 0x000003808f8e7812 */ /* 0x000fe400078ec0ff */
[----:B------:R-:W-:Y:S02]  /*1f110*/  SHF.R.U64 R140, R140, 0x3, RZ ;  /* 0x000000038c8c7819 */ /* 0x000fe400000012ff */
[----:B------:R-:W-:Y:S02]  /*1f120*/  SHF.R.U64 R146, R142, 0x3, RZ ;  /* 0x000000038e927819 */ /* 0x000fe400000012ff */
[----:B------:R-:W-:Y:S01]  /*1f130*/  LOP3.LUT R142, R140, R141, RZ, 0x3c, !PT ;  /* 0x0000008d8c8e7212 */ /* 0x000fe200078e3cff */
[----:B------:R-:W-:Y:S01]  /*1f140*/  IMAD.X R141, RZ, RZ, R189, P1 ;  /* 0x000000ffff8d7224 */ /* 0x000fe200008e06bd */
[----:B------:R-:W-:-:S04]  /*1f150*/  IADD3 R149, P1, R188, 0xc040, RZ ;  /* 0x0000c040bc957810 */ /* 0x000fc80007f3e0ff */
[----:B------:R-:W-:-:S04]  /*1f160*/  LOP3.LUT R148, R149, 0x380, RZ, 0xc0, !PT ;  /* 0x0000038095947812 */ /* 0x000fc800078ec0ff */
[----:B------:R-:W-:Y:S02]  /*1f170*/  SHF.R.U64 R148, R148, 0x3, RZ ;  /* 0x0000000394947819 */ /* 0x000fe400000012ff */
[----:B------:R-:W-:Y:S02]  /*1f180*/  LOP3.LUT R20, R21, 0x380, RZ, 0xc0, !PT ;  /* 0x0000038015147812 */ /* 0x000fe400078ec0ff */
[----:B------:R-:W-:Y:S01]  /*1f190*/  LOP3.LUT R148, R148, R149, RZ, 0x3c, !PT ;  /* 0x0000009594947212 */ /* 0x000fe200078e3cff */
[----:B------:R-:W-:Y:S01]  /*1f1a0*/  IMAD.X R149, RZ, RZ, R189, P1 ;  /* 0x000000ffff957224 */ /* 0x000fe200008e06bd */
[----:B------:R-:W-:Y:S02]  /*1f1b0*/  ISETP.NE.AND P1, PT, R2, 0x1, PT ;  /* 0x000000010200780c */ /* 0x000fe40003f25270 */
[----:B------:R-:W-:Y:S02]  /*1f1c0*/  SHF.R.U64 R155, R155, 0x3, RZ ;  /* 0x000000039b9b7819 */ /* 0x000fe400000012ff */
[----:B------:R-:W-:-:S02]  /*1f1d0*/  SHF.R.U64 R20, R20, 0x3, RZ ;  /* 0x0000000314147819 */ /* 0x000fc400000012ff */
[----:B------:R-:W-:Y:S01]  /*1f1e0*/  LOP3.LUT R154, R155, R188, RZ, 0x3c, !PT ;  /* 0x000000bc9b9a7212 */ /* 0x000fe200078e3cff */
[--C-:B------:R-:W-:Y:S01]  /*1f1f0*/  IMAD.MOV.U32 R155, RZ, RZ, R189.reuse ;  /* 0x000000ffff9b7224 */ /* 0x100fe200078e00bd */
[----:B------:R-:W-:Y:S01]  /*1f200*/  LOP3.LUT R20, R20, R21, RZ, 0x3c, !PT ;  /* 0x0000001514147212 */ /* 0x000fe200078e3cff */
[----:B------:R-:W-:-:S03]  /*1f210*/  IMAD.X R21, RZ, RZ, R189, P5 ;  /* 0x000000ffff157224 */ /* 0x000fc600028e06bd */
[----:B------:R-:W-:Y:S02]  /*1f220*/  MOV R155, R154 ;  /* 0x0000009a009b7202 */ /* 0x000fe40000000f00 */
[----:B------:R-:W-:Y:S02]  /*1f230*/  MOV R154, R20 ;  /* 0x00000014009a7202 */ /* 0x000fe40000000f00 */
[----:B------:R-:W0:Y:S01]  /*1f240*/  @P1 LDC R21, c[0x0][0xcec] ;  /* 0x00033b00ff151b82 */ /* 0x000e220000000800 */
[----:B------:R-:W-:Y:S02]  /*1f250*/  UIMAD UR5, UR12, UR8, URZ ;  /* 0x000000080c0572a4 */ /* 0x000fe4000f8e023f */
[----:B------:R-:W-:Y:S02]  /*1f260*/  UIMAD.WIDE.U32 UR6, UR42, UR8, URZ ;  /* 0x000000082a0672a5 */ /* 0x000fe4000f8e003f */
[----:B------:R-:W-:Y:S01]  /*1f270*/  UIMAD UR5, UR42, UR9, UR5 ;  /* 0x000000092a0572a4 */ /* 0x000fe2000f8e0205 */
[----:B------:R-:W-:Y:S01]  /*1f280*/  LOP3.LUT R144, R145, 0x380, RZ, 0xc0, !PT ;  /* 0x0000038091907812 */ /* 0x000fe200078ec0ff */
[----:B------:R-:W-:-:S02]  /*1f290*/  UIMAD UR8, UR13, UR10, URZ ;  /* 0x0000000a0d0872a4 */ /* 0x000fc4000f8e023f */
[----:B------:R-:W-:Y:S01]  /*1f2a0*/  UIADD3 UR7, UR7, UR5, URZ ;  /* 0x0000000507077290 */ /* 0x000fe2000fffe03f */
[----:B------:R-:W-:Y:S01]  /*1f2b0*/  SHF.R.U64 R144, R144, 0x3, RZ ;  /* 0x0000000390907819 */ /* 0x000fe200000012ff */
[----:B------:R-:W-:Y:S02]  /*1f2c0*/  UIMAD UR8, UR38, UR11, UR8 ;  /* 0x0000000b260872a4 */ /* 0x000fe4000f8e0208 */
[----:B------:R-:W-:Y:S01]  /*1f2d0*/  UIMAD.WIDE.U32 UR6, UR38, UR10, UR6 ;  /* 0x0000000a260672a5 */ /* 0x000fe2000f8e0006 */
[----:B------:R-:W-:Y:S01]  /*1f2e0*/  LOP3.LUT R140, R146, R143, RZ, 0x3c, !PT ;  /* 0x0000008f928c7212 */ /* 0x000fe200078e3cff */
[--C-:B------:R-:W-:Y:S01]  /*1f2f0*/  IMAD.X R143, RZ, RZ, R189.reuse, P6 ;  /* 0x000000ffff8f7224 */ /* 0x100fe200030e06bd */
[----:B------:R-:W-:Y:S02]  /*1f300*/  LOP3.LUT R152, R144, R145, RZ, 0x3c, !PT ;  /* 0x0000009190987212 */ /* 0x000fe400078e3cff */
[C---:B------:R-:W-:Y:S01]  /*1f310*/  IADD3 R151, P4, R188.reuse, 0x8060, RZ ;  /* 0x00008060bc977810 */ /* 0x040fe20007f9e0ff */
[----:B------:R-:W-:Y:S01]  /*1f320*/  IMAD.X R153, RZ, RZ, R189, P3 ;  /* 0x000000ffff997224 */ /* 0x000fe200018e06bd */
[C---:B------:R-:W-:Y:S01]  /*1f330*/  IADD3 R145, P5, R188.reuse, 0xc000, RZ ;  /* 0x0000c000bc917810 */ /* 0x040fe20007fbe0ff */
[----:B------:R-:W-:Y:S01]  /*1f340*/  VIADD R19, R19, 0x8 ;  /* 0x0000000813137836 */ /* 0x000fe20000000000 */
[----:B------:R-:W-:Y:S01]  /*1f350*/  IADD3 R147, P6, R188, 0xc020, RZ ;  /* 0x0000c020bc937810 */ /* 0x000fe20007fde0ff */
[----:B------:R-:W-:Y:S01]  /*1f360*/  ULDC.64 UR10, c[0x0][0xbf0] ;  /* 0x0002fc00000a7ab9 */ /* 0x000fe20000000a00 */
[----:B------:R-:W-:-:S02]  /*1f370*/  LOP3.LUT R150, R151, 0x380, RZ, 0xc0, !PT ;  /* 0x0000038097967812 */ /* 0x000fc400078ec0ff */
[----:B------:R-:W-:Y:S02]  /*1f380*/  LOP3.LUT R144, R145, 0x380, RZ, 0xc0, !PT ;  /* 0x0000038091907812 */ /* 0x000fe400078ec0ff */
[----:B------:R-:W-:Y:S02]  /*1f390*/  LOP3.LUT R146, R147, 0x380, RZ, 0xc0, !PT ;  /* 0x0000038093927812 */ /* 0x000fe400078ec0ff */
[----:B------:R-:W-:Y:S02]  /*1f3a0*/  SHF.R.U64 R150, R150, 0x3, RZ ;  /* 0x0000000396967819 */ /* 0x000fe400000012ff */
        /* <DEDUP_REMOVED lines=8> */
[----:B------:R-:W-:-:S02]  /*1f430*/  MOV R142, R142 ;  /* 0x0000008e008e7202 */ /* 0x000fc40000000f00 */
[----:B------:R-:W-:Y:S02]  /*1f440*/  MOV R140, R140 ;  /* 0x0000008c008c7202 */ /* 0x000fe40000000f00 */
[----:B------:R-:W-:Y:S02]  /*1f450*/  MOV R152, R152 ;  /* 0x0000009800987202 */ /* 0x000fe40000000f00 */
[----:B------:R-:W-:Y:S02]  /*1f460*/  MOV R20, R150 ;  /* 0x0000009600147202 */ /* 0x000fe40000000f00 */
[----:B------:R-:W-:Y:S02]  /*1f470*/  MOV R144, R144 ;  /* 0x0000009000907202 */ /* 0x000fe40000000f00 */
[----:B------:R-:W-:Y:S02]  /*1f480*/  MOV R146, R146 ;  /* 0x0000009200927202 */ /* 0x000fe40000000f00 */
[----:B--2---:R-:W-:-:S02]  /*1f490*/  F2FP.F16.F32.PACK_AB R96, R97, R96 ;  /* 0x000000606160723e */ /* 0x004fc400000000ff */
[----:B------:R-:W-:Y:S02]  /*1f4a0*/  F2FP.F16.F32.PACK_AB R97, R99, R98 ;  /* 0x000000626361723e */ /* 0x000fe400000000ff */
[----:B---3--:R-:W-:Y:S02]  /*1f4b0*/  F2FP.F16.F32.PACK_AB R98, R93, R92 ;  /* 0x0000005c5d62723e */ /* 0x008fe400000000ff */
[----:B------:R-:W1:Y:S01]  /*1f4c0*/  @P1 LDC R93, c[0x0][0xcf0] ;  /* 0x00033c00ff5d1b82 */ /* 0x000e620000000800 */
[----:B----4-:R-:W-:Y:S02]  /*1f4d0*/  F2FP.F16.F32.PACK_AB R88, R89, R88 ;  /* 0x000000585958723e */ /* 0x010fe400000000ff */
[----:B------:R-:W-:Y:S02]  /*1f4e0*/  F2FP.F16.F32.PACK_AB R89, R91, R90 ;  /* 0x0000005a5b59723e */ /* 0x000fe400000000ff */
[----:B------:R-:W-:Y:S01]  /*1f4f0*/  F2FP.F16.F32.PACK_AB R90, R85, R84 ;  /* 0x00000054555a723e */ /* 0x000fe200000000ff */
[----:B------:R-:W-:Y:S01]  /*1f500*/  VIADD R84, R236, UR39 ;  /* 0x00000027ec547c36 */ /* 0x000fe20008000000 */
[----:B------:R-:W-:-:S02]  /*1f510*/  F2FP.F16.F32.PACK_AB R80, R81, R80 ;  /* 0x000000505150723e */ /* 0x000fc400000000ff */
[----:B------:R-:W-:Y:S02]  /*1f520*/  F2FP.F16.F32.PACK_AB R81, R83, R82 ;  /* 0x000000525351723e */ /* 0x000fe400000000ff */
[----:B------:R-:W-:Y:S01]  /*1f530*/  F2FP.F16.F32.PACK_AB R82, R77, R76 ;  /* 0x0000004c4d52723e */ /* 0x000fe200000000ff */
[----:B0-----:R-:W-:-:S04]  /*1f540*/  @P1 IMAD.HI.U32 R76, R84, R21, RZ ;  /* 0x00000015544c1227 */ /* 0x001fc800078e00ff */
[----:B------:R-:W-:Y:S01]  /*1f550*/  IMAD.MOV.U32 R21, RZ, RZ, R84 ;  /* 0x000000ffff157224 */ /* 0x000fe200078e0054 */
[----:B-1----:R-:W-:Y:S02]  /*1f560*/  @P1 SHF.R.U32.HI R21, RZ, R93, R76 ;  /* 0x0000005dff151219 */ /* 0x002fe4000001164c */
[----:B------:R-:W-:-:S03]  /*1f570*/  F2FP.F16.F32.PACK_AB R72, R73, R72 ;  /* 0x000000484948723e */ /* 0x000fc600000000ff */
[--C-:B------:R-:W-:Y:S01]  /*1f580*/  IMAD.MOV R77, RZ, RZ, -R21.reuse ;  /* 0x000000ffff4d7224 */ /* 0x100fe200078e0a15 */
[----:B------:R-:W-:Y:S02]  /*1f590*/  F2FP.F16.F32.PACK_AB R73, R75, R74 ;  /* 0x0000004a4b49723e */ /* 0x000fe400000000ff */
[----:B------:R-:W-:Y:S01]  /*1f5a0*/  F2FP.F16.F32.PACK_AB R75, R59, R58 ;  /* 0x0000003a3b4b723e */ /* 0x000fe200000000ff */
[----:B------:R-:W-:Y:S01]  /*1f5b0*/  IMAD R59, R2, R77, R84 ;  /* 0x0000004d023b7224 */ /* 0x000fe200078e0254 */
[----:B------:R-:W-:Y:S01]  /*1f5c0*/  F2FP.F16.F32.PACK_AB R74, R57, R56 ;  /* 0x00000038394a723e */ /* 0x000fe200000000ff */
[----:B------:R-:W-:Y:S01]  /*1f5d0*/  IMAD.U32 R58, RZ, RZ, UR8 ;  /* 0x00000008ff3a7e24 */ /* 0x000fe2000f8e00ff */
[----:B------:R-:W-:Y:S01]  /*1f5e0*/  SHF.R.S32.HI R57, RZ, 0x1f, R21 ;  /* 0x0000001fff397819 */ /* 0x000fe20000011415 */
[----:B------:R-:W-:Y:S01]  /*1f5f0*/  ULDC.64 UR8, c[0x0][0xbe8] ;  /* 0x0002fa0000087ab9 */ /* 0x000fe20000000a00 */
[----:B------:R-:W-:Y:S02]  /*1f600*/  IADD3 R56, P3, R21, UR6, RZ ;  /* 0x0000000615387c10 */ /* 0x000fe4000ff7e0ff */
[----:B------:R-:W-:-:S02]  /*1f610*/  F2FP.F16.F32.PACK_AB R136, R137, R136 ;  /* 0x000000888988723e */ /* 0x000fc400000000ff */
[----:B------:R-:W-:Y:S02]  /*1f620*/  SHF.R.S32.HI R21, RZ, 0x1f, R59 ;  /* 0x0000001fff157819 */ /* 0x000fe4000001143b */
[----:B------:R-:W-:Y:S02]  /*1f630*/  F2FP.F16.F32.PACK_AB R137, R139, R138 ;  /* 0x0000008a8b89723e */ /* 0x000fe400000000ff */
[----:B------:R-:W-:Y:S02]  /*1f640*/  F2FP.F16.F32.PACK_AB R128, R129, R128 ;  /* 0x000000808180723e */ /* 0x000fe400000000ff */
[----:B------:R-:W-:Y:S02]  /*1f650*/  F2FP.F16.F32.PACK_AB R138, R133, R132 ;  /* 0x00000084858a723e */ /* 0x000fe400000000ff */
[----:B------:R-:W-:Y:S01]  /*1f660*/  F2FP.F16.F32.PACK_AB R139, R135, R134 ;  /* 0x00000086878b723e */ /* 0x000fe200000000ff */
[----:B------:R-:W-:Y:S01]  /*1f670*/  BAR.SYNC.DEFER_BLOCKING 0x1, 0x100 ;  /* 0x0044000000007b1d */ /* 0x000fe20000010000 */
[----:B------:R-:W-:-:S02]  /*1f680*/  F2FP.F16.F32.PACK_AB R129, R131, R130 ;  /* 0x000000828381723e */ /* 0x000fc400000000ff */
[----:B------:R-:W-:Y:S02]  /*1f690*/  F2FP.F16.F32.PACK_AB R120, R121, R120 ;  /* 0x000000787978723e */ /* 0x000fe400000000ff */
[----:B------:R-:W-:Y:S01]  /*1f6a0*/  IADD3.X R57, R57, UR7, R58, P3, !PT ;  /* 0x0000000739397c10 */ /* 0x000fe20009ffe43a */
[----:B------:R-:W-:Y:S01]  /*1f6b0*/  ULDC.64 UR6, c[0x0][0xc88] ;  /* 0x0003220000067ab9 */ /* 0x000fe20000000a00 */
[----:B------:R-:W-:Y:S02]  /*1f6c0*/  F2FP.F16.F32.PACK_AB R130, R125, R124 ;  /* 0x0000007c7d82723e */ /* 0x000fe400000000ff */
[----:B------:R-:W-:Y:S02]  /*1f6d0*/  F2FP.F16.F32.PACK_AB R131, R127, R126 ;  /* 0x0000007e7f83723e */ /* 0x000fe400000000ff */
[----:B------:R-:W-:Y:S02]  /*1f6e0*/  F2FP.F16.F32.PACK_AB R121, R123, R122 ;  /* 0x0000007a7b79723e */ /* 0x000fe400000000ff */
[----:B------:R-:W-:Y:S01]  /*1f6f0*/  F2FP.F16.F32.PACK_AB R112, R113, R112 ;  /* 0x000000707170723e */ /* 0x000fe200000000ff */
[----:B------:R-:W-:Y:S01]  /*1f700*/  IMAD R58, R21, UR6, RZ ;  /* 0x00000006153a7c24 */ /* 0x000fe2000f8e02ff */
[----:B------:R-:W-:-:S02]  /*1f710*/  F2FP.F16.F32.PACK_AB R122, R117, R116 ;  /* 0x00000074757a723e */ /* 0x000fc400000000ff */
[----:B------:R-:W-:Y:S02]  /*1f720*/  F2FP.F16.F32.PACK_AB R123, R119, R118 ;  /* 0x00000076777b723e */ /* 0x000fe400000000ff */
[----:B------:R-:W-:Y:S02]  /*1f730*/  F2FP.F16.F32.PACK_AB R113, R115, R114 ;  /* 0x000000727371723e */ /* 0x000fe400000000ff */
[----:B------:R-:W-:Y:S02]  /*1f740*/  F2FP.F16.F32.PACK_AB R104, R105, R104 ;  /* 0x000000686968723e */ /* 0x000fe400000000ff */
[----:B------:R-:W-:Y:S02]  /*1f750*/  F2FP.F16.F32.PACK_AB R114, R109, R108 ;  /* 0x0000006c6d72723e */ /* 0x000fe400000000ff */
[----:B------:R-:W-:Y:S02]  /*1f760*/  F2FP.F16.F32.PACK_AB R115, R111, R110 ;  /* 0x0000006e6f73723e */ /* 0x000fe400000000ff */
[----:B------:R-:W-:Y:S01]  /*1f770*/  F2FP.F16.F32.PACK_AB R105, R107, R106 ;  /* 0x0000006a6b69723e */ /* 0x000fe200000000ff */
[----:B------:R-:W-:Y:S01]  /*1f780*/  STSM.16.M88.4 [R155], R136 ;  /* 0x000000889b007844 */ /* 0x000fe20000000200 */
[----:B------:R-:W-:-:S02]  /*1f790*/  F2FP.F16.F32.PACK_AB R106, R101, R100 ;  /* 0x00000064656a723e */ /* 0x000fc400000000ff */
[----:B------:R-:W-:Y:S01]  /*1f7a0*/  F2FP.F16.F32.PACK_AB R107, R103, R102 ;  /* 0x00000066676b723e */ /* 0x000fe200000000ff */
[----:B------:R-:W-:Y:S01]  /*1f7b0*/  STSM.16.M88.4 [R235], R128 ;  /* 0x00000080eb007844 */ /* 0x000fe20000000200 */
[----:B------:R-:W-:Y:S01]  /*1f7c0*/  F2FP.F16.F32.PACK_AB R99, R95, R94 ;  /* 0x0000005e5f63723e */ /* 0x000fe200000000ff */
[----:B------:R-:W-:Y:S01]  /*1f7d0*/  IMAD.WIDE.U32 R56, R59, UR6, R56 ;  /* 0x000000063b387c25 */ /* 0x000fe2000f8e0038 */
[----:B------:R-:W-:Y:S01]  /*1f7e0*/  F2FP.F16.F32.PACK_AB R91, R87, R86 ;  /* 0x00000056575b723e */ /* 0x000fe200000000ff */
[----:B------:R-:W-:Y:S01]  /*1f7f0*/  STSM.16.M88.4 [R234], R120 ;  /* 0x00000078ea007844 */ /* 0x000fe20000000200 */
[----:B------:R-:W-:Y:S01]  /*1f800*/  F2FP.F16.F32.PACK_AB R83, R79, R78 ;  /* 0x0000004e4f53723e */ /* 0x000fe200000000ff */
[----:B------:R-:W-:Y:S01]  /*1f810*/  IMAD R21, R59, UR7, R58 ;  /* 0x000000073b157c24 */ /* 0x000fe2000f8e023a */
[----:B------:R-:W-:Y:S01]  /*1f820*/  F2FP.F16.F32.PACK_AB R52, R53, R52 ;  /* 0x000000343534723e */ /* 0x000fe200000000ff */
[----:B------:R-:W-:Y:S01]  /*1f830*/  STSM.16.M88.4 [R233], R112 ;  /* 0x00000070e9007844 */ /* 0x000fe20000000200 */
[----:B------:R-:W-:Y:S01]  /*1f840*/  F2FP.F16.F32.PACK_AB R53, R55, R54 ;  /* 0x000000363735723e */ /* 0x000fe200000000ff */
[----:B------:R-:W-:Y:S01]  /*1f850*/  ULDC.64 UR6, c[0x0][0xc50] ;  /* 0x0003140000067ab9 */ /* 0x000fe20000000a00 */
[----:B------:R-:W-:Y:S01]  /*1f860*/  F2FP.F16.F32.PACK_AB R64, R65, R64 ;  /* 0x000000404140723e */ /* 0x000fe200000000ff */
[----:B------:R-:W-:Y:S01]  /*1f870*/  STSM.16.M88.4 [R232], R104 ;  /* 0x00000068e8007844 */ /* 0x000fe20000000200 */
[----:B------:R-:W-:-:S02]  /*1f880*/  F2FP.F16.F32.PACK_AB R54, R69, R68 ;  /* 0x000000444536723e */ /* 0x000fc400000000ff */
[----:B------:R-:W-:Y:S01]  /*1f890*/  F2FP.F16.F32.PACK_AB R55, R71, R70 ;  /* 0x000000464737723e */ /* 0x000fe200000000ff */
[----:B------:R-:W-:Y:S01]  /*1f8a0*/  STSM.16.M88.4 [R230], R96 ;  /* 0x00000060e6007844 */ /* 0x000fe20000000200 */
[----:B------:R-:W-:Y:S02]  /*1f8b0*/  F2FP.F16.F32.PACK_AB R65, R67, R66 ;  /* 0x000000424341723e */ /* 0x000fe400000000ff */
[----:B------:R-:W-:Y:S01]  /*1f8c0*/  F2FP.F16.F32.PACK_AB R48, R49, R48 ;  /* 0x000000303130723e */ /* 0x000fe200000000ff */
[----:B------:R-:W-:Y:S01]  /*1f8d0*/  STSM.16.M88.4 [R229], R88 ;  /* 0x00000058e5007844 */ /* 0x000fe20000000200 */
[----:B------:R-:W-:Y:S01]  /*1f8e0*/  F2FP.F16.F32.PACK_AB R66, R61, R60 ;  /* 0x0000003c3d42723e */ /* 0x000fe200000000ff */
[----:B------:R-:W-:Y:S01]  /*1f8f0*/  IMAD.IADD R21, R57, 0x1, R21 ;  /* 0x0000000139157824 */ /* 0x000fe200078e0215 */
[----:B------:R-:W-:Y:S02]  /*1f900*/  F2FP.F16.F32.PACK_AB R67, R63, R62 ;  /* 0x0000003e3f43723e */ /* 0x000fe400000000ff */
[----:B------:R-:W-:Y:S01]  /*1f910*/  F2FP.F16.F32.PACK_AB R49, R51, R50 ;  /* 0x000000323331723e */ /* 0x000fe200000000ff */
[----:B------:R-:W-:Y:S01]  /*1f920*/  STSM.16.M88.4 [R154], R80 ;  /* 0x000000509a007844 */ /* 0x000fe20000000200 */
[----:B------:R-:W-:-:S02]  /*1f930*/  F2FP.F16.F32.PACK_AB R50, R45, R44 ;  /* 0x0000002c2d32723e */ /* 0x000fc400000000ff */
[----:B------:R-:W-:Y:S02]  /*1f940*/  F2FP.F16.F32.PACK_AB R51, R47, R46 ;  /* 0x0000002e2f33723e */ /* 0x000fe400000000ff */
[----:B------:R-:W-:Y:S01]  /*1f950*/  F2FP.F16.F32.PACK_AB R36, R37, R36 ;  /* 0x000000242524723e */ /* 0x000fe200000000ff */
[----:B------:R-:W-:Y:S01]  /*1f960*/  STSM.16.M88.4 [R142], R72 ;  /* 0x000000488e007844 */ /* 0x000fe20000000200 */
[----:B------:R-:W-:Y:S02]  /*1f970*/  LEA R58, P3, R56, UR6, 0x2 ;  /* 0x00000006383a7c11 */ /* 0x000fe4000f8610ff */
[----:B------:R-:W-:Y:S02]  /*1f980*/  F2FP.F16.F32.PACK_AB R44, R5, R4 ;  /* 0x00000004052c723e */ /* 0x000fe400000000ff */
[----:B------:R-:W-:Y:S02]  /*1f990*/  F2FP.F16.F32.PACK_AB R45, R7, R6 ;  /* 0x00000006072d723e */ /* 0x000fe400000000ff */
[----:B------:R-:W-:-:S02]  /*1f9a0*/  F2FP.F16.F32.PACK_AB R46, R41, R40 ;  /* 0x00000028292e723e */ /* 0x000fc400000000ff */
[----:B------:R-:W-:Y:S02]  /*1f9b0*/  F2FP.F16.F32.PACK_AB R47, R43, R42 ;  /* 0x0000002a2b2f723e */ /* 0x000fe400000000ff */
[----:B------:R-:W-:Y:S02]  /*1f9c0*/  F2FP.F16.F32.PACK_AB R37, R39, R38 ;  /* 0x000000262725723e */ /* 0x000fe400000000ff */
[----:B------:R-:W-:Y:S01]  /*1f9d0*/  F2FP.F16.F32.PACK_AB R28, R29, R28 ;  /* 0x0000001c1d1c723e */ /* 0x000fe200000000ff */
[----:B------:R-:W-:Y:S01]  /*1f9e0*/  STSM.16.M88.4 [R140], R52 ;  /* 0x000000348c007844 */ /* 0x000fe20000000200 */
[----:B------:R-:W-:Y:S02]  /*1f9f0*/  F2FP.F16.F32.PACK_AB R38, R33, R32 ;  /* 0x000000202126723e */ /* 0x000fe400000000ff */
[----:B------:R-:W-:Y:S02]  /*1fa00*/  F2FP.F16.F32.PACK_AB R39, R35, R34 ;  /* 0x000000222327723e */ /* 0x000fe400000000ff */
[----:B------:R-:W-:-:S02]  /*1fa10*/  F2FP.F16.F32.PACK_AB R29, R31, R30 ;  /* 0x0000001e1f1d723e */ /* 0x000fc400000000ff */
[----:B------:R-:W-:Y:S01]  /*1fa20*/  F2FP.F16.F32.PACK_AB R12, R13, R12 ;  /* 0x0000000c0d0c723e */ /* 0x000fe200000000ff */
[----:B------:R-:W-:Y:S01]  /*1fa30*/  STSM.16.M88.4 [R152], R64 ;  /* 0x0000004098007844 */ /* 0x000fe20000000200 */
[----:B------:R-:W-:Y:S02]  /*1fa40*/  MOV R148, R148 ;  /* 0x0000009400947202 */ /* 0x000fe40000000f00 */
[----:B------:R-:W-:Y:S02]  /*1fa50*/  F2FP.F16.F32.PACK_AB R30, R25, R24 ;  /* 0x00000018191e723e */ /* 0x000fe400000000ff */
[----:B------:R-:W-:Y:S02]  /*1fa60*/  F2FP.F16.F32.PACK_AB R31, R27, R26 ;  /* 0x0000001a1b1f723e */ /* 0x000fe400000000ff */
[----:B------:R-:W-:Y:S01]  /*1fa70*/  F2FP.F16.F32.PACK_AB R13, R15, R14 ;  /* 0x0000000e0f0d723e */ /* 0x000fe200000000ff */
[----:B------:R-:W-:Y:S01]  /*1fa80*/  STSM.16.M88.4 [R20], R48 ;  /* 0x0000003014007844 */ /* 0x000fe20000000200 */
[----:B------:R-:W-:-:S02]  /*1fa90*/  F2FP.F16.F32.PACK_AB R14, R9, R8 ;  /* 0x00000008090e723e */ /* 0x000fc400000000ff */
[----:B------:R-:W-:Y:S01]  /*1faa0*/  F2FP.F16.F32.PACK_AB R15, R11, R10 ;  /* 0x0000000a0b0f723e */ /* 0x000fe200000000ff */
[----:B------:R-:W-:Y:S01]  /*1fab0*/  STSM.16.M88.4 [R144], R44 ;  /* 0x0000002c90007844 */ /* 0x000fe20000000200 */
[----:B------:R-:W-:-:S03]  /*1fac0*/  LEA.HI.X R21, R56, UR7, R21, 0x2, P3 ;  /* 0x0000000738157c11 */ /* 0x000fc600098f1415 */
[----:B------:R-:W-:Y:S04]  /*1fad0*/  STSM.16.M88.4 [R146], R36 ;  /* 0x0000002492007844 */ /* 0x000fe80000000200 */
[----:B------:R-:W-:Y:S04]  /*1fae0*/  STSM.16.M88.4 [R148], R28 ;  /* 0x0000001c94007844 */ /* 0x000fe80000000200 */
[----:B------:R-:W-:Y:S04]  /*1faf0*/  STSM.16.M88.4 [R228], R12 ;  /* 0x0000000ce4007844 */ /* 0x000fe80000000200 */
[----:B------:R-:W-:Y:S04]  /*1fb00*/  SHFL.IDX PT, R56, R58, RZ, 0x1c1f ;  /* 0x001c1fff3a387589 */ /* 0x000fe800000e0000 */
[----:B------:R-:W0:Y:S01]  /*1fb10*/  SHFL.IDX PT, R57, R21, RZ, 0x1c1f ;  /* 0x001c1fff15397589 */ /* 0x000e2200000e0000 */
[----:B------:R-:W-:Y:S01]  /*1fb20*/  BAR.SYNC.DEFER_BLOCKING 0x1, 0x100 ;  /* 0x0044000000007b1d */ /* 0x000fe20000010000 */
[----:B------:R-:W-:-:S05]  /*1fb30*/  ISETP.GE.OR P0, PT, R19, R0, P0 ;  /* 0x000000001300720c */ /* 0x000fca0000706670 */
[----:B0-----:R0:W-:Y:S08]  /*1fb40*/  @!P2 ST.E desc[UR48][R56.64], R3 ;  /* 0x000000033800a985 */ /* 0x0011f0000c101930 */
[----:B------:R-:W2:Y:S01]  /*1fb50*/  @!P0 LDL R19, [R1+0x444] ;  /* 0x0004440001138983 */ /* 0x000ea20000100800 */
[----:B------:R-:W-:Y:S02]  /*1fb60*/  IMAD R4, R210, 0x40, R194 ;  /* 0x00000040d2047824 */ /* 0x000fe400078e02c2 */
[----:B------:R-:W-:-:S04]  /*1fb70*/  IMAD.MOV.U32 R5, RZ, RZ, 0x2 ;  /* 0x00000002ff057424 */ /* 0x000fc800078e00ff */
[----:B------:R-:W-:-:S03]  /*1fb80*/  IMAD.WIDE R4, R4, R5, UR36 ;  /* 0x0000002404047e25 */ /* 0x000fc6000f8e0205 */
[----:B------:R-:W-:-:S04]  /*1fb90*/  IADD3 R33, P6, R4, 0x5000, RZ ;  /* 0x0000500004217810 */ /* 0x000fc80007fde0ff */
[----:B------:R-:W-:-:S04]  /*1fba0*/  LOP3.LUT R32, R33, 0x380, RZ, 0xc0, !PT ;  /* 0x0000038021207812 */ /* 0x000fc800078ec0ff */
[----:B------:R-:W-:-:S04]  /*1fbb0*/  SHF.R.U64 R32, R32, 0x3, RZ ;  /* 0x0000000320207819 */ /* 0x000fc800000012ff */
[----:B------:R-:W-:Y:S01]  /*1fbc0*/  LOP3.LUT R32, R32, R33, RZ, 0x3c, !PT ;  /* 0x0000002120207212 */ /* 0x000fe200078e3cff */
[----:B------:R-:W-:Y:S01]  /*1fbd0*/  IMAD.X R33, RZ, RZ, R5, P6 ;  /* 0x000000ffff217224 */ /* 0x000fe200030e0605 */
[C---:B------:R-:W-:Y:S02]  /*1fbe0*/  IADD3 R53, P6, R4.reuse, 0xa000, RZ ;  /* 0x0000a00004357810 */ /* 0x040fe40007fde0ff */
[----:B------:R-:W-:Y:S02]  /*1fbf0*/  IADD3 R7, P3, R4, 0x2000, RZ ;  /* 0x0000200004077810 */ /* 0x000fe40007f7e0ff */
[----:B------:R-:W-:Y:S02]  /*1fc00*/  LOP3.LUT R52, R53, 0x380, RZ, 0xc0, !PT ;  /* 0x0000038035347812 */ /* 0x000fe400078ec0ff */
[----:B------:R-:W-:Y:S01]  /*1fc10*/  LOP3.LUT R6, R7, 0x380, RZ, 0xc0, !PT ;  /* 0x0000038007067812 */ /* 0x000fe200078ec0ff */
[----:B------:R-:W-:Y:S01]  /*1fc20*/  SHFL.IDX PT, R20, R58, 0x1, 0x1c1f ;  /* 0x003c1f003a147f89 */ /* 0x000fe200000e0000 */
[----:B------:R-:W-:-:S02]  /*1fc30*/  SHF.R.U64 R52, R52, 0x3, RZ ;  /* 0x0000000334347819 */ /* 0x000fc400000012ff */
[----:B------:R-:W-:Y:S01]  /*1fc40*/  SHF.R.U64 R6, R6, 0x3, RZ ;  /* 0x0000000306067819 */ /* 0x000fe200000012ff */
[----:B------:R-:W2:Y:S01]  /*1fc50*/  SHFL.IDX PT, R21, R21, 0x1, 0x1c1f ;  /* 0x003c1f0015157f89 */ /* 0x000ea200000e0000 */
[----:B------:R-:W-:Y:S01]  /*1fc60*/  LOP3.LUT R52, R52, R53, RZ, 0x3c, !PT ;  /* 0x0000003534347212 */ /* 0x000fe200078e3cff */
[----:B------:R-:W-:Y:S01]  /*1fc70*/  IMAD.X R53, RZ, RZ, R5, P6 ;  /* 0x000000ffff357224 */ /* 0x000fe200030e0605 */
[----:B------:R-:W-:Y:S02]  /*1fc80*/  LOP3.LUT R12, R6, R7, RZ, 0x3c, !PT ;  /* 0x00000007060c7212 */ /* 0x000fe400078e3cff */
[----:B------:R-:W-:-:S04]  /*1fc90*/  IADD3 R6, P6, R4, 0xf000, RZ ;  /* 0x0000f00004067810 */ /* 0x000fc80007fde0ff */
[----:B0-----:R-:W-:Y:S02]  /*1fca0*/  LOP3.LUT R3, R6, 0x380, RZ, 0xc0, !PT ;  /* 0x0000038006037812 */ /* 0x001fe400078ec0ff */
[C---:B------:R-:W-:Y:S02]  /*1fcb0*/  IADD3 R9, P2, R4.reuse, 0x1000, RZ ;  /* 0x0000100004097810 */ /* 0x040fe40007f5e0ff */
[----:B------:R-:W-:Y:S02]  /*1fcc0*/  SHF.R.U64 R3, R3, 0x3, RZ ;  /* 0x0000000303037819 */ /* 0x000fe400000012ff */
[C---:B------:R-:W-:Y:S02]  /*1fcd0*/  IADD3 R25, P4, R4.reuse, 0x3000, RZ ;  /* 0x0000300004197810 */ /* 0x040fe40007f9e0ff */
[----:B------:R-:W-:Y:S02]  /*1fce0*/  IADD3 R29, P5, R4, 0x4000, RZ ;  /* 0x00004000041d7810 */ /* 0x000fe40007fbe0ff */
[----:B------:R-:W-:-:S02]  /*1fcf0*/  LOP3.LUT R8, R9, 0x380, RZ, 0xc0, !PT ;  /* 0x0000038009087812 */ /* 0x000fc400078ec0ff */
[----:B------:R-:W-:Y:S02]  /*1fd00*/  LOP3.LUT R24, R25, 0x380, RZ, 0xc0, !PT ;  /* 0x0000038019187812 */ /* 0x000fe400078ec0ff */
[----:B------:R-:W-:Y:S02]  /*1fd10*/  LOP3.LUT R28, R29, 0x380, RZ, 0xc0, !PT ;  /* 0x000003801d1c7812 */ /* 0x000fe400078ec0ff */
[----:B------:R-:W-:Y:S02]  /*1fd20*/  LOP3.LUT R72, R3, R6, RZ, 0x3c, !PT ;  /* 0x0000000603487212 */ /* 0x000fe400078e3cff */
[----:B------:R-:W0:Y:S01]  /*1fd30*/  @P1 LDC R3, c[0x0][0xcec] ;  /* 0x00033b00ff031b82 */ /* 0x000e220000000800 */
[----:B------:R-:W-:Y:S02]  /*1fd40*/  SHF.R.U64 R8, R8, 0x3, RZ ;  /* 0x0000000308087819 */ /* 0x000fe400000012ff */
[----:B------:R-:W-:Y:S02]  /*1fd50*/  SHF.R.U64 R24, R24, 0x3, RZ ;  /* 0x0000000318187819 */ /* 0x000fe400000012ff */
[----:B------:R-:W-:Y:S01]  /*1fd60*/  SHF.R.U64 R28, R28, 0x3, RZ ;  /* 0x000000031c1c7819 */ /* 0x000fe200000012ff */
[--C-:B------:R-:W-:Y:S01]  /*1fd70*/  IMAD.X R13, RZ, RZ, R5.reuse, P3 ;  /* 0x000000ffff0d7224 */ /* 0x100fe200018e0605 */
[----:B------:R-:W-:Y:S01]  /*1fd80*/  LOP3.LUT R8, R8, R9, RZ, 0x3c, !PT ;  /* 0x0000000908087212 */ /* 0x000fe200078e3cff */
[--C-:B------:R-:W-:Y:S01]  /*1fd90*/  IMAD.X R9, RZ, RZ, R5.reuse, P2 ;  /* 0x000000ffff097224 */ /* 0x100fe200010e0605 */
[----:B------:R-:W-:Y:S01]  /*1fda0*/  LOP3.LUT R24, R24, R25, RZ, 0x3c, !PT ;  /* 0x0000001918187212 */ /* 0x000fe200078e3cff */
[--C-:B------:R-:W-:Y:S01]  /*1fdb0*/  IMAD.X R25, RZ, RZ, R5.reuse, P4 ;  /* 0x000000ffff197224 */ /* 0x100fe200020e0605 */
[----:B------:R-:W-:Y:S01]  /*1fdc0*/  LOP3.LUT R28, R28, R29, RZ, 0x3c, !PT ;  /* 0x0000001d1c1c7212 */ /* 0x000fe200078e3cff */
[----:B------:R-:W-:Y:S01]  /*1fdd0*/  IMAD.X R29, RZ, RZ, R5, P5 ;  /* 0x000000ffff1d7224 */ /* 0x000fe200028e0605 */
[----:B------:R-:W-:-:S02]  /*1fde0*/  IADD3 R37, P2, R4, 0x6000, RZ ;  /* 0x0000600004257810 */ /* 0x000fc40007f5e0ff */
[C---:B------:R-:W-:Y:S02]  /*1fdf0*/  IADD3 R41, P3, R4.reuse, 0x7000, RZ ;  /* 0x0000700004297810 */ /* 0x040fe40007f7e0ff */
[C---:B------:R-:W-:Y:S02]  /*1fe00*/  IADD3 R45, P4, R4.reuse, 0x8000, RZ ;  /* 0x00008000042d7810 */ /* 0x040fe40007f9e0ff */
[----:B------:R-:W-:Y:S02]  /*1fe10*/  IADD3 R49, P5, R4, 0x9000, RZ ;  /* 0x0000900004317810 */ /* 0x000fe40007fbe0ff */
[----:B------:R-:W-:Y:S02]  /*1fe20*/  LOP3.LUT R36, R37, 0x380, RZ, 0xc0, !PT ;  /* 0x0000038025247812 */ /* 0x000fe400078ec0ff */
[----:B------:R-:W-:Y:S02]  /*1fe30*/  LOP3.LUT R40, R41, 0x380, RZ, 0xc0, !PT ;  /* 0x0000038029287812 */ /* 0x000fe400078ec0ff */
[----:B------:R-:W-:-:S02]  /*1fe40*/  LOP3.LUT R44, R45, 0x380, RZ, 0xc0, !PT ;  /* 0x000003802d2c7812 */ /* 0x000fc400078ec0ff */
[----:B------:R-:W-:Y:S01]  /*1fe50*/  LOP3.LUT R48, R49, 0x380, RZ, 0xc0, !PT ;  /* 0x0000038031307812 */ /* 0x000fe200078ec0ff */
[----:B------:R-:W-:Y:S01]  /*1fe60*/  UIMAD UR5, UR12, UR8, URZ ;  /* 0x000000080c0572a4 */ /* 0x000fe2000f8e023f */
[----:B------:R-:W-:Y:S02]  /*1fe70*/  SHF.R.U64 R36, R36, 0x3, RZ ;  /* 0x0000000324247819 */ /* 0x000fe400000012ff */
[----:B------:R-:W-:Y:S02]  /*1fe80*/  SHF.R.U64 R40, R40, 0x3, RZ ;  /* 0x0000000328287819 */ /* 0x000fe400000012ff */
[----:B------:R-:W-:Y:S02]  /*1fe90*/  SHF.R.U64 R44, R44, 0x3, RZ ;  /* 0x000000032c2c7819 */ /* 0x000fe400000012ff */
[----:B------:R-:W-:Y:S01]  /*1fea0*/  SHF.R.U64 R48, R48, 0x3, RZ ;  /* 0x0000000330307819 */ /* 0x000fe200000012ff */
[----:B------:R-:W-:Y:S01]  /*1feb0*/  VIADD R78, R211, UR39 ;  /* 0x00000027d34e7c36 */ /* 0x000fe20008000000 */
[----:B------:R-:W-:Y:S01]  /*1fec0*/  LOP3.LUT R36, R36, R37, RZ, 0x3c, !PT ;  /* 0x0000002524247212 */ /* 0x000fe200078e3cff */
[----:B------:R-:W-:Y:S01]  /*1fed0*/  UIMAD.WIDE.U32 UR6, UR42, UR8, URZ ;  /* 0x000000082a0672a5 */ /* 0x000fe2000f8e003f */
[----:B------:R-:W-:Y:S01]  /*1fee0*/  LOP3.LUT R40, R40, R41, RZ, 0x3c, !PT ;  /* 0x0000002928287212 */ /* 0x000fe200078e3cff */
[----:B------:R-:W-:Y:S01]  /*1fef0*/  UIMAD UR5, UR42, UR9, UR5 ;  /* 0x000000092a0572a4 */ /* 0x000fe2000f8e0205 */
[----:B------:R-:W-:Y:S01]  /*1ff00*/  LOP3.LUT R44, R44, R45, RZ, 0x3c, !PT ;  /* 0x0000002d2c2c7212 */ /* 0x000fe200078e3cff */
[--C-:B------:R-:W-:Y:S01]  /*1ff10*/  IMAD.X R37, RZ, RZ, R5.reuse, P2 ;  /* 0x000000ffff257224 */ /* 0x100fe200010e0605 */
[----:B------:R-:W-:Y:S01]  /*1ff20*/  LOP3.LUT R48, R48, R49, RZ, 0x3c, !PT ;  /* 0x0000003130307212 */ /* 0x000fe200078e3cff */
[--C-:B------:R-:W-:Y:S01]  /*1ff30*/  IMAD.X R41, RZ, RZ, R5.reuse, P3 ;  /* 0x000000ffff297224 */ /* 0x100fe200018e0605 */
[C---:B------:R-:W-:Y:S01]  /*1ff40*/  IADD3 R57, P2, R4.reuse, 0xb000, RZ ;  /* 0x0000b00004397810 */ /* 0x040fe20007f5e0ff */
[--C-:B------:R-:W-:Y:S01]  /*1ff50*/  IMAD.X R45, RZ, RZ, R5.reuse, P4 ;  /* 0x000000ffff2d7224 */ /* 0x100fe200020e0605 */
[C---:B------:R-:W-:Y:S01]  /*1ff60*/  IADD3 R61, P3, R4.reuse, 0xc000, RZ ;  /* 0x0000c000043d7810 */ /* 0x040fe20007f7e0ff */
[----:B------:R-:W-:Y:S01]  /*1ff70*/  IMAD.X R49, RZ, RZ, R5, P5 ;  /* 0x000000ffff317224 */ /* 0x000fe200028e0605 */
[----:B------:R-:W-:Y:S01]  /*1ff80*/  IADD3 R65, P4, R4, 0xd000, RZ ;  /* 0x0000d00004417810 */ /* 0x000fe20007f9e0ff */
[----:B0-----:R-:W-:Y:S01]  /*1ff90*/  @P1 IMAD.HI.U32 R3, R78, R3, RZ ;  /* 0x000000034e031227 */ /* 0x001fe200078e00ff */
[----:B------:R-:W-:Y:S01]  /*1ffa0*/  IADD3 R69, P5, R4, 0xe000, RZ ;  /* 0x0000e00004457810 */ /* 0x000fe20007fbe0ff */
[----:B------:R-:W-:-:S02]  /*1ffb0*/  UIMAD UR8, UR13, UR10, URZ ;  /* 0x0000000a0d0872a4 */ /* 0x000fc4000f8e023f */
[----:B------:R-:W-:Y:S01]  /*1ffc0*/  UIADD3 UR7, UR7, UR5, URZ ;  /* 0x0000000507077290 */ /* 0x000fe2000fffe03f */
[----:B------:R-:W-:Y:S02]  /*1ffd0*/  LOP3.LUT R56, R57, 0x380, RZ, 0xc0, !PT ;  /* 0x0000038039387812 */ /* 0x000fe400078ec0ff */
[----:B------:R-:W-:Y:S02]  /*1ffe0*/  LOP3.LUT R60, R61, 0x380, RZ, 0xc0, !PT ;  /* 0x000003803d3c7812 */ /* 0x000fe400078ec0ff */
[----:B------:R-:W-:Y:S02]  /*1fff0*/  LOP3.LUT R64, R65, 0x380, RZ, 0xc0, !PT ;  /* 0x0000038041407812 */ /* 0x000fe400078ec0ff */
[----:B------:R-:W-:Y:S01]  /*20000*/  LOP3.LUT R68, R69, 0x380, RZ, 0xc0, !PT ;  /* 0x0000038045447812 */ /* 0x000fe200078ec0ff */
[----:B------:R-:W-:Y:S01]  /*20010*/  UIMAD UR5, UR38, UR11, UR8 ;  /* 0x0000000b260572a4 */ /* 0x000fe2000f8e0208 */
[----:B------:R-:W-:Y:S01]  /*20020*/  LOP3.LUT R7, R4, 0x380, RZ, 0xc0, !PT ;  /* 0x0000038004077812 */ /* 0x000fe200078ec0ff */
[----:B------:R-:W-:Y:S01]  /*20030*/  UIMAD.WIDE.U32 UR6, UR38, UR10, UR6 ;  /* 0x0000000a260672a5 */ /* 0x000fe2000f8e0006 */
[----:B------:R-:W-:Y:S01]  /*20040*/  SHF.R.U64 R56, R56, 0x3, RZ ;  /* 0x0000000338387819 */ /* 0x000fe200000012ff */
[----:B------:R-:W-:Y:S01]  /*20050*/  IMAD.X R73, RZ, RZ, R5, P6 ;  /* 0x000000ffff497224 */ /* 0x000fe200030e0605 */
[----:B------:R-:W-:-:S02]  /*20060*/  SHF.R.U64 R60, R60, 0x3, RZ ;  /* 0x000000033c3c7819 */ /* 0x000fc400000012ff */
[----:B------:R-:W-:Y:S02]  /*20070*/  SHF.R.U64 R64, R64, 0x3, RZ ;  /* 0x0000000340407819 */ /* 0x000fe400000012ff */
[----:B------:R-:W-:Y:S01]  /*20080*/  SHF.R.U64 R68, R68, 0x3, RZ ;  /* 0x0000000344447819 */ /* 0x000fe200000012ff */
[----:B------:R-:W-:Y:S01]  /*20090*/  UIADD3 UR5, UR7, UR5, URZ ;  /* 0x0000000507057290 */ /* 0x000fe2000fffe03f */
[----:B------:R-:W-:Y:S01]  /*200a0*/  SHF.R.U64 R7, R7, 0x3, RZ ;  /* 0x0000000307077819 */ /* 0x000fe200000012ff */
[----:B------:R-:W-:Y:S01]  /*200b0*/  ULDC.64 UR8, c[0x0][0xbe0] ;  /* 0x0002f80000087ab9 */ /* 0x000fe20000000a00 */
        /* <DEDUP_REMOVED lines=8> */
[----:B------:R-:W-:Y:S01]  /*20140*/  LOP3.LUT R4, R7, R4, RZ, 0x3c, !PT ;  /* 0x0000000407047212 */ /* 0x000fe200078e3cff */
[----:B------:R-:W-:-:S05]  /*20150*/  VIADD R81, R210, UR39 ;  /* 0x00000027d2517c36 */ /* 0x000fca0008000000 */
[----:B------:R-:W-:Y:S01]  /*20160*/  ISETP.GE.AND P2, PT, R81, R0, PT ;  /* 0x000000005100720c */ /* 0x000fe20003f46270 */
[----:B------:R-:W-:Y:S01]  /*20170*/  BSSY B1, `(.L_x_2116) ;  /* 0x000004a000017945 */ /* 0x000fe20003800000 */
[----:B--2---:R0:W-:Y:S04]  /*20180*/  @!P0 ST.E desc[UR48][R20.64], R19 ;  /* 0x0000001314008985 */ /* 0x0041e8000c101930 */
[----:B------:R-:W5:Y:S04]  /*20190*/  LD.E.128 R4, desc[UR48][R4.64] ;  /* 0x0000003004047980 */ /* 0x000f68000c101d00 */
[----:B------:R-:W5:Y:S01]  /*201a0*/  LD.E.128 R8, desc[UR48][R8.64] ;  /* 0x0000003008087980 */ /* 0x000f62000c101d00 */
[----:B0-----:R-:W0:Y:S01]  /*201b0*/  @P1 LDC R20, c[0x0][0xcf0] ;  /* 0x00033c00ff141b82 */ /* 0x001e220000000800 */
[----:B------:R-:W-:-:S02]  /*201c0*/  IMAD.MOV.U32 R19, RZ, RZ, R78 ;  /* 0x000000ffff137224 */ /* 0x000fc400078e004e */
[----:B------:R-:W5:Y:S01]  /*201d0*/  LD.E.128 R12, desc[UR48][R12.64] ;  /* 0x000000300c0c7980 */ /* 0x000f62000c101d00 */
[----:B------:R-:W-:-:S03]  /*201e0*/  IMAD.U32 R21, RZ, RZ, UR7 ;  /* 0x00000007ff157e24 */ /* 0x000fc6000f8e00ff */
[----:B------:R-:W5:Y:S04]  /*201f0*/  LD.E.128 R24, desc[UR48][R24.64] ;  /* 0x0000003018187980 */ /* 0x000f68000c101d00 */
[----:B------:R-:W5:Y:S04]  /*20200*/  LD.E.128 R28, desc[UR48][R28.64] ;  /* 0x000000301c1c7980 */ /* 0x000f68000c101d00 */
[----:B------:R-:W5:Y:S04]  /*20210*/  LD.E.128 R32, desc[UR48][R32.64] ;  /* 0x0000003020207980 */ /* 0x000f68000c101d00 */
[----:B------:R-:W5:Y:S04]  /*20220*/  LD.E.128 R36, desc[UR48][R36.64] ;  /* 0x0000003024247980 */ /* 0x000f68000c101d00 */
[----:B------:R-:W5:Y:S01]  /*20230*/  LD.E.128 R40, desc[UR48][R40.64] ;  /* 0x0000003028287980 */ /* 0x000f62000c101d00 */
[----:B0-----:R-:W-:Y:S01]  /*20240*/  @P1 SHF.R.U32.HI R19, RZ, R20, R3 ;  /* 0x00000014ff131219 */ /* 0x001fe20000011603 */
[----:B------:R-:W-:-:S02]  /*20250*/  IMAD.U32 R20, RZ, RZ, UR6 ;  /* 0x00000006ff147e24 */ /* 0x000fc4000f8e00ff */
[----:B------:R-:W5:Y:S01]  /*20260*/  LD.E.128 R44, desc[UR48][R44.64] ;  /* 0x000000302c2c7980 */ /* 0x000f62000c101d00 */
[----:B------:R-:W-:Y:S01]  /*20270*/  IMAD.U32 R3, RZ, RZ, UR5 ;  /* 0x00000005ff037e24 */ /* 0x000fe2000f8e00ff */
[--C-:B------:R-:W-:Y:S01]  /*20280*/  SHF.R.S32.HI R76, RZ, 0x1f, R19.reuse ;  /* 0x0000001fff4c7819 */ /* 0x100fe20000011413 */
[----:B------:R-:W-:Y:S01]  /*20290*/  IMAD.MOV R77, RZ, RZ, -R19 ;  /* 0x000000ffff4d7224 */ /* 0x000fe200078e0a13 */
[----:B------:R-:W5:Y:S01]  /*202a0*/  LD.E.128 R48, desc[UR48][R48.64] ;  /* 0x0000003030307980 */ /* 0x000f62000c101d00 */
[----:B------:R-:W-:Y:S02]  /*202b0*/  ULDC.64 UR6, c[0x0][0xbd8] ;  /* 0x0002f60000067ab9 */ /* 0x000fe40000000a00 */
[----:B------:R-:W-:Y:S01]  /*202c0*/  IMAD R21, R2, R77, R78 ;  /* 0x0000004d02157224 */ /* 0x000fe200078e024e */
[----:B------:R-:W5:Y:S01]  /*202d0*/  LD.E.128 R52, desc[UR48][R52.64] ;  /* 0x0000003034347980 */ /* 0x000f62000c101d00 */
[----:B------:R-:W-:Y:S02]  /*202e0*/  IMAD R76, R76, UR8, RZ ;  /* 0x000000084c4c7c24 */ /* 0x000fe4000f8e02ff */
[----:B------:R-:W-:Y:S01]  /*202f0*/  IMAD.MOV.U32 R2, RZ, RZ, R20 ;  /* 0x000000ffff027224 */ /* 0x000fe200078e0014 */
[----:B------:R-:W5:Y:S01]  /*20300*/  LD.E.128 R56, desc[UR48][R56.64] ;  /* 0x0000003038387980 */ /* 0x000f62000c101d00 */
[----:B------:R-:W-:-:S02]  /*20310*/  IMAD R77, R19, UR9, R76 ;  /* 0x00000009134d7c24 */ /* 0x000fc4000f8e024c */
[----:B------:R-:W-:Y:S01]  /*20320*/  IMAD.WIDE.U32 R2, R19, UR8, R2 ;  /* 0x0000000813027c25 */ /* 0x000fe2000f8e0002 */
[----:B------:R-:W5:Y:S01]  /*20330*/  LD.E.128 R60, desc[UR48][R60.64] ;  /* 0x000000303c3c7980 */ /* 0x000f62000c101d00 */
[----:B------:R-:W-:-:S03]  /*20340*/  SHF.R.S32.HI R19, RZ, 0x1f, R21 ;  /* 0x0000001fff137819 */ /* 0x000fc60000011415 */
        /* <DEDUP_REMOVED lines=11> */
[----:B------:R-:W-:Y:S01]  /*20400*/  VIADD R19, R81, 0x20 ;  /* 0x0000002051137836 */ /* 0x000fe20000000000 */
[----:B------:R-:W-:Y:S01]  /*20410*/  UIADD3 UR5, UR44, 0x32420, URZ ;  /* 0x000324202c057890 */ /* 0x000fe2000fffe03f */
[C---:B------:R-:W-:Y:S02]  /*20420*/  IMAD R77, R21.reuse, UR7, R20 ;  /* 0x00000007154d7c24 */ /* 0x040fe4000f8e0214 */
[----:B------:R-:W-:Y:S01]  /*20430*/  IMAD.WIDE.U32 R2, R21, UR6, R2 ;  /* 0x0000000615027c25 */ /* 0x000fe2000f8e0002 */
[----:B------:R-:W-:Y:S01]  /*20440*/  ISETP.GE.AND P1, PT, R19, R0, PT ;  /* 0x000000001300720c */ /* 0x000fe20003f26270 */
[----:B------:R-:W-:Y:S02]  /*20450*/  ULDC.64 UR6, c[0x0][0xb80] ;  /* 0x0002e00000067ab9 */ /* 0x000fe40000000a00 */
[----:B------:R-:W-:Y:S01]  /*20460*/  VIADD R19, R81, 0x40 ;  /* 0x0000004051137836 */ /* 0x000fe20000000000 */
[----:B------:R-:W-:Y:S01]  /*20470*/  LEA R80, P3, R2, UR6, 0x1 ;  /* 0x0000000602507c11 */ /* 0x000fe2000f8608ff */
[----:B------:R-:W-:Y:S01]  /*20480*/  IMAD.IADD R3, R3, 0x1, R77 ;  /* 0x0000000103037824 */ /* 0x000fe200078e024d */
[----:B------:R-:W-:-:S02]  /*20490*/  UPRMT UR5, URZ, 0x654, UR5 ;  /* 0x000006543f057896 */ /* 0x000fc40008000005 */
[----:B------:R-:W-:Y:S02]  /*204a0*/  ISETP.GE.AND P0, PT, R19, R0, PT ;  /* 0x000000001300720c */ /* 0x000fe40003f06270 */
[----:B------:R-:W-:Y:S01]  /*204b0*/  LEA.HI.X R19, R2, UR7, R3, 0x1, P3 ;  /* 0x0000000702137c11 */ /* 0x000fe200098f0c03 */
[----:B0-----:R0:W1:Y:S04]  /*204c0*/  SHFL.IDX PT, R78, R80, RZ, 0x181f ;  /* 0x00181fff504e7589 */ /* 0x00106800000e0000 */
[----:B------:R0:W2:Y:S01]  /*204d0*/  SHFL.IDX PT, R79, R19, RZ, 0x181f ;  /* 0x00181fff134f7589 */ /* 0x0000a200000e0000 */
[----:B------:R-:W-:Y:S01]  /*204e0*/  SYNCS.ARRIVE.TRANS64.RED.A1T0 RZ, [UR5], RZ ;  /* 0x000000ffffff79a7 */ /* 0x000fe20008100405 */
        /* <DEDUP_REMOVED lines=18> */
.L_x_2117:
[----:B------:R-:W-:Y:S05]  /*20610*/  BSYNC B1 ;  /* 0x0000000000017941 */ /* 0x000fea0003800000 */
.L_x_2116:
[----:B---3--:R3:W4:Y:S01]  /*20620*/  SHFL.IDX PT, R21, R19, 0x1, 0x181f ;  /* 0x00381f0013157f89 */ /* 0x00872200000e0000 */
        /* <DEDUP_REMOVED lines=9> */
[-C--:B-----5:R-:W-:Y:S02]  /*206c0*/  @!P3 LEA R4, P5, R196, R20.reuse, 0x1 ;  /* 0x00000014c404b211 */ /* 0x0a0fe400078a08ff */
[-C--:B----4-:R-:W-:Y:S02]  /*206d0*/  @!P4 LEA.HI.X R3, R194, R21.reuse, R203, 0x1, P6 ;  /* 0x00000015c203c211 */ /* 0x090fe400030f0ccb */
[-C--:B------:R-:W-:Y:S02]  /*206e0*/  @!P2 LEA R6, P6, R195, R20.reuse, 0x1 ;  /* 0x00000014c306a211 */ /* 0x080fe400078c08ff */
        /* <DEDUP_REMOVED lines=8> */
.L_x_2119:
[----:B------:R-:W-:Y:S05]  /*20770*/  BSYNC B1 ;  /* 0x0000000000017941 */ /* 0x000fea0003800000 */
.L_x_2118:
[----:B0----5:R0:W0:Y:S01]  /*20780*/  SHFL.IDX PT, R9, R19, 0x2, 0x181f ;  /* 0x00581f0013097f89 */ /* 0x02102200000e0000 */
        /* <DEDUP_REMOVED lines=9> */
[-C--:B------:R-:W-:Y:S02]  /*20820*/  @!P2 LEA R4, P5, R196, R8.reuse, 0x1 ;  /* 0x00000008c404a211 */ /* 0x080fe400078a08ff */
[-C--:B------:R-:W-:Y:S02]  /*20830*/  @!P1 LEA R6, P4, R195, R8.reuse, 0x1 ;  /* 0x00000008c3069211 */ /* 0x080fe400078808ff */
[-C--:B------:R-:W-:Y:S02]  /*20840*/  @!P3 LEA.HI.X R3, R194, R9.reuse, R203, 0x1, P6 ;  /* 0x00000009c203b211 */ /* 0x080fe400030f0ccb */
        /* <DEDUP_REMOVED lines=8> */
.L_x_2121:
[----:B------:R-:W-:Y:S05]  /*208d0*/  BSYNC B1 ;  /* 0x0000000000017941 */ /* 0x000fea0003800000 */
.L_x_2120:
[----:B0-----:R-:W-:Y:S01]  /*208e0*/  VIADD R3, R81, 0x60 ;  /* 0x0000006051037836 */ /* 0x001fe20000000000 */
[----:B---3--:R-:W0:Y:S04]  /*208f0*/  SHFL.IDX PT, R19, R19, 0x3, 0x181f ;  /* 0x00781f0013137f89 */ /* 0x008e2800000e0000 */
[----:B------:R-:W-:Y:S01]  /*20900*/  ISETP.GE.AND P0, PT, R3, R0, PT ;  /* 0x000000000300720c */ /* 0x000fe20003f06270 */
[----:B------:R-:W3:-:S12]  /*20910*/  SHFL.IDX PT, R80, R80, 0x3, 0x181f ;  /* 0x00781f0050507f89 */ /* 0x000ed800000e0000 */
[----:B------:R-:W-:Y:S05]  /*20920*/  @P0 BRA `(.L_x_2122) ;  /* 0x0000000c001c0947 */ /* 0x000fea0003800000 */
[----:B------:R-:W-:Y:S02]  /*20930*/  ULDC UR5, c[0x0][0xbc8] ;  /* 0x0002f20000057ab9 */ /* 0x000fe40000000800 */
[----:B------:R-:W-:Y:S02]  /*20940*/  ISETP.GE.AND P3, PT, R194, UR5, PT ;  /* 0x00000005c2007c0c */ /* 0x000fe4000bf66270 */
[----:B------:R-:W-:Y:S02]  /*20950*/  ISETP.GE.AND P4, PT, R196, UR5, PT ;  /* 0x00000005c4007c0c */ /* 0x000fe4000bf86270 */
[----:B------:R-:W-:-:S09]  /*20960*/  ISETP.GE.AND P5, PT, R195, UR5, PT ;  /* 0x00000005c3007c0c */ /* 0x000fd2000bfa6270 */
[-C--:B---3--:R-:W-:Y:S02]  /*20970*/  @!P3 LEA R2, P0, R194, R80.reuse, 0x1 ;  /* 0x00000050c202b211 */ /* 0x088fe400078008ff */
[-C--:B------:R-:W-:Y:S02]  /*20980*/  @!P4 LEA R4, P1, R196, R80.reuse, 0x1 ;  /* 0x00000050c404c211 */ /* 0x080fe400078208ff */
[C---:B------:R-:W-:Y:S02]  /*20990*/  @!P5 LEA R6, P2, R195.reuse, R80, 0x1 ;  /* 0x00000050c306d211 */ /* 0x040fe400078408ff */
[-C--:B0-----:R-:W-:Y:S02]  /*209a0*/  @!P3 LEA.HI.X R3, R194, R19.reuse, R203, 0x1, P0 ;  /* 0x00000013c203b211 */ /* 0x081fe400000f0ccb */
        /* <DEDUP_REMOVED lines=11> */
.L_x_2115:
[----:B0-----:R-:W0:Y:S01]  /*20a60*/  LDC R6, c[0x0][0xce8] ;  /* 0x00033a00ff067b82 */ /* 0x001e220000000800 */
[----:B------:R-:W-:Y:S01]  /*20a70*/  ISETP.GE.AND P0, PT, R206, 0x80, PT ;  /* 0x00000080ce00780c */ /* 0x000fe20003f06270 */
[----:B------:R-:W-:Y:S01]  /*20a80*/  USHF.R.S32.HI UR8, URZ, 0x1f, UR42 ;  /* 0x0000001f3f087899 */ /* 0x000fe2000801142a */
[----:B------:R-:W-:Y:S01]  /*20a90*/  BSSY B1, `(.L_x_2123) ;  /* 0x000002e000017945 */ /* 0x000fe20003800000 */
[----:B------:R-:W-:Y:S01]  /*20aa0*/  USHF.R.S32.HI UR9, URZ, 0x1f, UR38 ;  /* 0x0000001f3f097899 */ /* 0x000fe20008011426 */
        /* <DEDUP_REMOVED lines=44> */
.L_x_2124:
[----:B------:R-:W-:Y:S05]  /*20d70*/  BSYNC B1 ;  /* 0x0000000000017941 */ /* 0x000fea0003800000 */
.L_x_2123:
[----:B------:R-:W-:Y:S01]  /*20d80*/  ULDC.64 UR10, c[0x0][0xbe8] ;  /* 0x0002fa00000a7ab9 */ /* 0x000fe20000000a00 */
[----:B--2---:R-:W-:Y:S01]  /*20d90*/  VIADD R4, R211, UR39 ;  /* 0x00000027d3047c36 */ /* 0x004fe20008000000 */
[----:B------:R-:W-:Y:S01]  /*20da0*/  UIMAD UR5, UR8, UR10, URZ ;  /* 0x0000000a080572a4 */ /* 0x000fe2000f8e023f */
[----:B------:R-:W-:Y:S01]  /*20db0*/  VIADD R8, R210, UR39 ;  /* 0x00000027d2087c36 */ /* 0x000fe20008000000 */
[----:B------:R-:W-:Y:S01]  /*20dc0*/  UIMAD.WIDE.U32 UR6, UR42, UR10, URZ ;  /* 0x0000000a2a0672a5 */ /* 0x000fe2000f8e003f */
[----:B0-----:R-:W-:Y:S01]  /*20dd0*/  @P1 IMAD.HI.U32 R0, R4, R9, RZ ;  /* 0x0000000904001227 */ /* 0x001fe200078e00ff */
[----:B------:R-:W-:Y:S01]  /*20de0*/  UIMAD UR5, UR42, UR11, UR5 ;  /* 0x0000000b2a0572a4 */ /* 0x000fe2000f8e0205 */
[----:B------:R-:W-:Y:S02]  /*20df0*/  BSSY B1, `(.L_x_2125) ;  /* 0x0000038000017945 */ /* 0x000fe40003800000 */
[----:B------:R-:W-:Y:S01]  /*20e00*/  ULDC.64 UR10, c[0x0][0xbf0] ;  /* 0x0002fc00000a7ab9 */ /* 0x000fe20000000a00 */
[----:B------:R-:W-:Y:S01]  /*20e10*/  UIADD3 UR7, UR7, UR5, URZ ;  /* 0x0000000507077290 */ /* 0x000fe2000fffe03f */
[----:B------:R-:W-:Y:S01]  /*20e20*/  IMAD.MOV.U32 R5, RZ, RZ, R4 ;  /* 0x000000ffff057224 */ /* 0x000fe200078e0004 */
[----:B------:R-:W-:Y:S01]  /*20e30*/  UIMAD UR5, UR9, UR10, URZ ;  /* 0x0000000a090572a4 */ /* 0x000fe2000f8e023f */
[----:B-1----:R-:W-:Y:S01]  /*20e40*/  @P1 SHF.R.U32.HI R5, RZ, R11, R0 ;  /* 0x0000000bff051219 */ /* 0x002fe20000011600 */
[----:B------:R-:W-:-:S02]  /*20e50*/  UIMAD.WIDE.U32 UR6, UR38, UR10, UR6 ;  /* 0x0000000a260672a5 */ /* 0x000fc4000f8e0006 */
[----:B------:R-:W-:Y:S01]  /*20e60*/  UIMAD UR5, UR38, UR11, UR5 ;  /* 0x0000000b260572a4 */ /* 0x000fe2000f8e0205 */
[--C-:B------:R-:W-:Y:S01]  /*20e70*/  SHF.R.S32.HI R0, RZ, 0x1f, R5.reuse ;  /* 0x0000001fff007819 */ /* 0x100fe20000011405 */
[----:B------:R-:W-:Y:S01]  /*20e80*/  IMAD.MOV R7, RZ, RZ, -R5 ;  /* 0x000000ffff077224 */ /* 0x000fe200078e0a05 */
[----:B------:R-:W-:Y:S01]  /*20e90*/  ULDC.64 UR8, c[0x0][0xbe0] ;  /* 0x0002f80000087ab9 */ /* 0x000fe20000000a00 */
[----:B------:R-:W-:Y:S02]  /*20ea0*/  UIADD3 UR5, UR7, UR5, URZ ;  /* 0x0000000507057290 */ /* 0x000fe4000fffe03f */
[----:B------:R-:W-:Y:S02]  /*20eb0*/  IMAD.U32 R3, RZ, RZ, UR7 ;  /* 0x00000007ff037e24 */ /* 0x000fe4000f8e00ff */
[----:B------:R-:W-:Y:S02]  /*20ec0*/  IMAD R0, R0, UR8, RZ ;  /* 0x0000000800007c24 */ /* 0x000fe4000f8e02ff */
[----:B------:R-:W-:-:S02]  /*20ed0*/  IMAD R7, R6, R7, R4 ;  /* 0x0000000706077224 */ /* 0x000fc400078e0204 */
        /* <DEDUP_REMOVED lines=41> */
.L_x_2126:
[----:B------:R-:W-:Y:S05]  /*21170*/  BSYNC B1 ;  /* 0x0000000000017941 */ /* 0x000fea0003800000 */
.L_x_2125:
        /* <DEDUP_REMOVED lines=10> */
[----:B------:R-:W-:Y:S02]  /*21220*/  @!P3 LEA R10, P5, R196, R2, 0x1 ;  /* 0x00000002c40ab211 */ /* 0x000fe400078a08ff */
        /* <DEDUP_REMOVED lines=10> */
.L_x_2128:
[----:B------:R-:W-:Y:S05]  /*212d0*/  BSYNC B1 ;  /* 0x0000000000017941 */ /* 0x000fea0003800000 */
.L_x_2127:
        /* <DEDUP_REMOVED lines=10> */
[-C--:B------:R-:W-:Y:S02]  /*21380*/  @!P2 LEA R10, P5, R196, R2.reuse, 0x1 ;  /* 0x00000002c40aa211 */ /* 0x080fe400078a08ff */
        /* <DEDUP_REMOVED lines=10> */
.L_x_2130:
[----:B------:R-:W-:Y:S05]  /*21430*/  BSYNC B1 ;  /* 0x0000000000017941 */ /* 0x000fea0003800000 */
.L_x_2129:
        /* <DEDUP_REMOVED lines=11> */
[-C--:B------:R-:W-:Y:S02]  /*214f0*/  @!P2 LEA R6, P5, R196, R2.reuse, 0x1 ;  /* 0x00000002c406a211 */ /* 0x080fe400078a08ff */
        /* <DEDUP_REMOVED lines=10> */
.L_x_2122:
[----:B------:R-:W-:Y:S05]  /*215a0*/  BSYNC B0 ;  /* 0x0000000000007941 */ /* 0x000fea0003800000 */
.L_x_2114:
[----:B------:R-:W-:Y:S02]  /*215b0*/  ULDC UR5, c[0x0][0xd38] ;  /* 0x00034e0000057ab9 */ /* 0x000fe40000000800 */
[----:B------:R-:W-:-:S06]  /*215c0*/  UISETP.GE.AND UP0, UPT, UR4, UR5, UPT ;  /* 0x000000050400728c */ /* 0x000fcc000bf06270 */
[----:B------:R-:W-:-:S13]  /*215d0*/  PLOP3.LUT P0, PT, PT, PT, UP0, 0x80, 0x0 ;  /* 0x000000000000781c */ /* 0x000fda0003f0f008 */
[----:B------:R-:W-:Y:S05]  /*215e0*/  @!P0 BRA `(.L_x_2131) ;  /* 0xfffffdfc00208947 */ /* 0x000fea000383ffff */
[----:B------:R-:W-:Y:S05]  /*215f0*/  EXIT ;  /* 0x000000000000794d */ /* 0x000fea0003800000 */
.L_x_2007:
[----:B------:R-:W-:-:S08]  /*21600*/  NOP ;  /* 0x0000000000007918 */ /* 0x000fd00000000000 */
[----:B----4-:R-:W0:-:S00]  /*21610*/  USETMAXREG.DEALLOC.CTAPOOL 0x18 ;  /* 0x00000018000079c8 */ /* 0x010e0000080e0500 */
[----:B0-----:R-:W2:Y:S01]  /*21620*/  LDL.LU R2, [R1+0x46c] ;  /* 0x00046c0001027983 */ /* 0x001ea20000300800 */
[----:B------:R-:W-:-:S05]  /*21630*/  LOP3.LUT R0, R0, 0x3, RZ, 0xc0, !PT ;  /* 0x0000000300007812 */ /* 0x000fca00078ec0ff */
[----:B------:R-:W0:Y:S01]  /*21640*/  S2UR UR6, SR_CTAID.X ;  /* 0x00000000000679c3 */ /* 0x000e220000002500 */
[----:B------:R-:W-:Y:S01]  /*21650*/  IMAD.MOV.U32 R18, RZ, RZ, RZ ;  /* 0x000000ffff127224 */ /* 0x000fe200078e00ff */
[----:B------:R-:W-:Y:S04]  /*21660*/  STL [R1+0x498], RZ ;  /* 0x000498ff01007387 */ /* 0x000fe80000100800 */
[----:B------:R-:W1:Y:S02]  /*21670*/  SHFL.IDX PT, R0, R0, RZ, 0x1f ;  /* 0x00001fff00007589 */ /* 0x000e6400000e0000 */
[----:B-1----:R-:W-:Y:S02]  /*21680*/  ISETP.NE.AND P0, PT, R0, RZ, PT ;  /* 0x000000ff0000720c */ /* 0x002fe40003f05270 */
[----:B------:R-:W0:Y:S11]  /*21690*/  LDC R0, c[0x0][0xd38] ;  /* 0x00034e00ff007b82 */ /* 0x000e360000000800 */
[----:B------:R-:W-:Y:S06]  /*216a0*/  @P0 BAR.ARV 0x4, 0x180 ;  /* 0x0106000000000b1d */ /* 0x000fec0000002000 */
[----:B--2---:R-:W-:-:S04]  /*216b0*/  LOP3.LUT R2, R2, 0xffffff7f, RZ, 0xc0, !PT ;  /* 0xffffff7f02027812 */ /* 0x004fc800078ec0ff */
[----:B------:R-:W-:Y:S02]  /*216c0*/  @P0 LOP3.LUT R2, R2, 0x80, RZ, 0xfc, !PT ;  /* 0x0000008002020812 */ /* 0x000fe400078efcff */
[----:B0-----:R-:W-:Y:S01]  /*216d0*/  ISETP.LE.AND P0, PT, R0, UR6, PT ;  /* 0x0000000600007c0c */ /* 0x001fe2000bf03270 */
[----:B------:R-:W-:Y:S02]  /*216e0*/  IMAD.MOV.U32 R0, RZ, RZ, 0x1 ;  /* 0x00000001ff007424 */ /* 0x000fe400078e00ff */
[----:B------:R0:W-:Y:S04]  /*216f0*/  STL [R1+0x46c], R2 ;  /* 0x00046c0201007387 */ /* 0x0001e80000100800 */
[----:B------:R0:W-:Y:S06]  /*21700*/  STL [R1+0x464], R0 ;  /* 0x0004640001007387 */ /* 0x0001ec0000100800 */
[----:B------:R-:W-:Y:S05]  /*21710*/  @P0 BRA `(.L_x_2132) ;  /* 0x0000005000e80947 */ /* 0x000fea0003800000 */
[----:B------:R-:W1:Y:S01]  /*21720*/  S2R R5, SR_TID.X ;  /* 0x0000000000057919 */ /* 0x000e620000002100 */
[----:B------:R-:W2:Y:S01]  /*21730*/  S2UR UR5, SR_CgaCtaId ;  /* 0x00000000000579c3 */ /* 0x000ea20000008800 */
[----:B------:R-:W-:Y:S01]  /*21740*/  UMOV UR4, 0x400 ;  /* 0x0000040000047882 */ /* 0x000fe20000000000 */
[----:B------:R-:W-:Y:S01]  /*21750*/  IMAD.MOV.U32 R18, RZ, RZ, RZ ;  /* 0x000000ffff127224 */ /* 0x000fe200078e00ff */
[----:B------:R-:W-:Y:S01]  /*21760*/  STL [R1+0x498], RZ ;  /* 0x000498ff01007387 */ /* 0x000fe20000100800 */
[----:B------:R-:W-:Y:S01]  /*21770*/  ULDC UR42, c[0x0][0xc] ;  /* 0x00000300002a7ab9 */ /* 0x000fe20000000800 */
[----:B------:R-:W-:Y:S01]  /*21780*/  ULDC.64 UR46, c[0x0][0x198] ;  /* 0x00006600002e7ab9 */ /* 0x000fe20000000a00 */
[----:B--2---:R-:W-:-:S06]  /*21790*/  ULEA UR4, UR5, UR4, 0x18 ;  /* 0x0000000405047291 */ /* 0x004fcc000f8ec03f */
[----:B------:R-:W-:Y:S01]  /*217a0*/  IMAD.U32 R17, RZ, RZ, UR4 ;  /* 0x00000004ff117e24 */ /* 0x000fe2000f8e00ff */
[C---:B-1----:R-:W-:Y:S01]  /*217b0*/  LOP3.LUT R4, R5.reuse, 0x7f, RZ, 0xc0, !PT ;  /* 0x0000007f05047812 */ /* 0x042fe200078ec0ff */
[----:B0-----:R-:W-:-:S05]  /*217c0*/  IMAD.SHL.U32 R0, R5, 0x8, RZ ;  /* 0x0000000805007824 */ /* 0x001fca00078e00ff */
[C---:B------:R-:W-:Y:S02]  /*217d0*/  LOP3.LUT R2, R0.reuse, 0x1f8, RZ, 0xc0, !PT ;  /* 0x000001f800027812 */ /* 0x040fe400078ec0ff */
[----:B------:R-:W-:Y:S02]  /*217e0*/  LOP3.LUT R0, R0, 0x38, RZ, 0xc0, !PT ;  /* 0x0000003800007812 */ /* 0x000fe400078ec0ff */
[----:B------:R-:W-:Y:S01]  /*217f0*/  LOP3.LUT R3, R2, 0x38, R5, 0x78, !PT ;  /* 0x0000003802037812 */ /* 0x000fe200078e7805 */
[----:B------:R-:W-:Y:S01]  /*21800*/  IMAD.SHL.U32 R2, R4, 0x8, RZ ;  /* 0x0000000804027824 */ /* 0x000fe200078e00ff */
[----:B------:R-:W-:-:S04]  /*21810*/  SHF.R.U32.HI R4, RZ, 0x3, R4 ;  /* 0x00000003ff047819 */ /* 0x000fc80000011604 */
[----:B------:R-:W-:Y:S01]  /*21820*/  LOP3.LUT R2, R3, 0x200, R2, 0xf8, !PT ;  /* 0x0000020003027812 */ /* 0x000fe200078ef802 */
[----:B------:R-:W-:-:S05]  /*21830*/  IMAD.SHL.U32 R3, R5, 0x10, RZ ;  /* 0x0000001005037824 */ /* 0x000fca00078e00ff */
[----:B------:R-:W-:Y:S01]  /*21840*/  LOP3.LUT R5, R4, 0x70, R3, 0xf8, !PT ;  /* 0x0000007004057812 */ /* 0x000fe200078ef803 */
[----:B------:R-:W-:Y:S02]  /*21850*/  IMAD R4, R2, 0x2, R17 ;  /* 0x0000000202047824 */ /* 0x000fe400078e0211 */
[----:B------:R-:W-:Y:S02]  /*21860*/  IMAD.U32 R3, RZ, RZ, UR6 ;  /* 0x00000006ff037e24 */ /* 0x000fe4000f8e00ff */
[----:B------:R-:W-:Y:S01]  /*21870*/  IMAD.MOV.U32 R2, RZ, RZ, 0x1 ;  /* 0x00000001ff027424 */ /* 0x000fe200078e00ff */
[----:B------:R-:W-:Y:S04]  /*21880*/  STL [R1+0x460], R4 ;  /* 0x0004600401007387 */ /* 0x000fe80000100800 */
[----:B------:R0:W-:Y:S04]  /*21890*/  STL [R1+0x474], R3 ;  /* 0x0004740301007387 */ /* 0x0001e80000100800 */
[----:B------:R1:W-:Y:S01]  /*218a0*/  STL [R1+0x464], R2 ;  /* 0x0004640201007387 */ /* 0x0003e20000100800 */
[----:B0-----:R-:W-:-:S02]  /*218b0*/  LOP3.LUT R3, R0, 0x40, RZ, 0xfc, !PT ;  /* 0x0000004000037812 */ /* 0x001fc400078efcff */
[C---:B-1----:R-:W-:Y:S02]  /*218c0*/  LOP3.LUT R2, R0.reuse, 0x80, RZ, 0xfc, !PT ;  /* 0x0000008000027812 */ /* 0x042fe400078efcff */
[----:B------:R-:W-:-:S07]  /*218d0*/  LOP3.LUT R0, R0, 0xc0, RZ, 0xfc, !PT ;  /* 0x000000c000007812 */ /* 0x000fce00078efcff */
.L_x_2234:
[----:B--2---:R-:W2:Y:S01]  /*218e0*/  LDL R0, [R1+0x474] ;  /* 0x0004740001007983 */ /* 0x004ea20000100800 */
        /* <DEDUP_REMOVED lines=13> */
[----:B01-34-:R-:W-:Y:S05]  /*219c0*/  @!P0 BRA `(.L_x_2133) ;  /* 0x0000000000208947 */ /* 0x01bfea0003800000 */
        /* <DEDUP_REMOVED lines=8> */
.L_x_2133:
[----:B------:R-:W-:Y:S01]  /*21a50*/  ULDC UR9, c[0x0][0xd54] ;  /* 0x0003550000097ab9 */ /* 0x000fe20000000800 */
[----:B------:R-:W-:Y:S01]  /*21a60*/  UMOV UR6, UR8 ;  /* 0x0000000800067c82 */ /* 0x000fe20008000000 */
[----:B------:R-:W-:-:S11]  /*21a70*/  UISETP.NE.AND UP0, UPT, UR9, 0x1, UPT ;  /* 0x000000010900788c */ /* 0x000fd6000bf05270 */
[----:B------:R-:W-:Y:S02]  /*21a80*/  @UP0 ULDC.64 UR10, c[0x0][0xd58] ;  /* 0x00035600000a0ab9 */ /* 0x000fe40000000a00 */
[----:B------:R-:W-:-:S04]  /*21a90*/  UIMAD.WIDE.U32 UR4, UR8, UR10, URZ ;  /* 0x0000000a080472a5 */ /* 0x000fc8000f8e003f */
[----:B------:R-:W-:-:S04]  /*21aa0*/  @UP0 USHF.R.U32.HI UR6, URZ, UR11, UR5 ;  /* 0x0000000b3f060299 */ /* 0x000fc80008011605 */
[----:B------:R-:W-:-:S12]  /*21ab0*/  UIMAD UR4, UR6, UR9, URZ ;  /* 0x00000009060472a4 */ /* 0x000fd8000f8e023f */
.L_x_2134:
        /* <DEDUP_REMOVED lines=48> */
.L_x_2136:
[----:B------:R-:W-:-:S11]  /*21dc0*/  UISETP.NE.AND UP0, UPT, UR5, 0x1, UPT ;  /* 0x000000010500788c */ /* 0x000fd6000bf05270 */
[----:B------:R-:W-:Y:S02]  /*21dd0*/  @UP0 ULDC.64 UR12, c[0x0][0xae0] ;  /* 0x0002b800000c0ab9 */ /* 0x000fe40000000a00 */
[----:B------:R-:W-:-:S04]  /*21de0*/  UIMAD.WIDE.U32 UR8, UR10, UR12, URZ ;  /* 0x0000000c0a0872a5 */ /* 0x000fc8000f8e003f */
[----:B------:R-:W-:-:S12]  /*21df0*/  @UP0 USHF.R.U32.HI UR10, URZ, UR13, UR9 ;  /* 0x0000000d3f0a0299 */ /* 0x000fd80008011609 */
.L_x_2137:
[----:B------:R-:W-:-:S04]  /*21e00*/  UIMAD UR10, UR10, UR5, UR5 ;  /* 0x000000050a0a72a4 */ /* 0x000fc8000f8e0205 */
[----:B------:R-:W-:-:S04]  /*21e10*/  UISETP.LT.AND UP0, UPT, UR4, UR10, UPT ;  /* 0x0000000a0400728c */ /* 0x000fc8000bf01270 */
[----:B------:R-:W-:-:S12]  /*21e20*/  USEL UR4, UR4, UR10, UP0 ;  /* 0x0000000a04047287 */ /* 0x000fd80008000000 */
.L_x_2135:
        /* <DEDUP_REMOVED lines=31> */
.L_x_2139:
[----:B------:R-:W-:-:S11]  /*22020*/  UISETP.NE.AND UP0, UPT, UR5, 0x1, UPT ;  /* 0x000000010500788c */ /* 0x000fd6000bf05270 */
[----:B------:R-:W-:Y:S02]  /*22030*/  @UP0 ULDC.64 UR10, c[0x0][0xae0] ;  /* 0x0002b800000a0ab9 */ /* 0x000fe40000000a00 */
[----:B------:R-:W-:-:S04]  /*22040*/  UIMAD.WIDE.U32 UR6, UR4, UR10, URZ ;  /* 0x0000000a040672a5 */ /* 0x000fc8000f8e003f */
[----:B------:R-:W-:-:S12]  /*22050*/  @UP0 USHF.R.U32.HI UR4, URZ, UR11, UR7 ;  /* 0x0000000b3f040299 */ /* 0x000fd80008011607 */
.L_x_2140:
[----:B------:R-:W-:-:S04]  /*22060*/  UIMAD UR4, UR4, UR5, URZ ;  /* 0x00000005040472a4 */ /* 0x000fc8000f8e023f */
[----:B------:R-:W-:-:S04]  /*22070*/  UISETP.LT.AND UP0, UPT, UR8, UR4, UPT ;  /* 0x000000040800728c */ /* 0x000fc8000bf01270 */
[----:B------:R-:W-:-:S12]  /*22080*/  USEL UR8, UR8, UR4, !UP0 ;  /* 0x0000000408087287 */ /* 0x000fd8000c000000 */
.L_x_2138:
        /* <DEDUP_REMOVED lines=27> */
.L_x_2142:
        /* <DEDUP_REMOVED lines=20> */
.L_x_2145:
[----:B------:R-:W-:Y:S05]  /*22380*/  BSYNC B6 ;  /* 0x0000000000067941 */ /* 0x000fea0003800000 */
.L_x_2144:
        /* <DEDUP_REMOVED lines=20> */
.L_x_2148:
        /* <DEDUP_REMOVED lines=15> */
.L_x_2147:
[----:B------:R-:W-:Y:S05]  /*225c0*/  BSYNC B6 ;  /* 0x0000000000067941 */ /* 0x000fea0003800000 */
.L_x_2146:
[----:B------:R-:W-:Y:S01]  /*225d0*/  ULDC.64 UR4, c[0x0][0xaf0] ;  /* 0x0002bc0000047ab9 */ /* 0x000fe20000000a00 */
[----:B------:R-:W2:Y:S01]  /*225e0*/  LDL.LU R4, [R1+0x46c] ;  /* 0x00046c0001047983 */ /* 0x000ea20000300800 */
[----:B------:R-:W-:Y:S01]  /*225f0*/  UISETP.NE.U32.AND UP0, UPT, UR4, URZ, UPT ;  /* 0x0000003f0400728c */ /* 0x000fe2000bf05070 */
[----:B------:R-:W-:-:S03]  /*22600*/  IMAD.U32 R19, RZ, RZ, UR43 ;  /* 0x0000002bff137e24 */ /* 0x000fc6000f8e00ff */
[----:B------:R-:W-:-:S06]  /*22610*/  UISETP.NE.AND.EX UP0, UPT, UR5, URZ, UPT, UP0 ;  /* 0x0000003f0500728c */ /* 0x000fcc000bf05300 */
[----:B------:R-:W-:-:S05]  /*22620*/  PLOP3.LUT P0, PT, PT, PT, UP0, 0x80, 0x0 ;  /* 0x000000000000781c */ /* 0x000fca0003f0f008 */
[----:B------:R-:W-:Y:S02]  /*22630*/  @UP0 ULDC.64 UR4, c[0x0][0xaf0] ;  /* 0x0002bc0000040ab9 */ /* 0x000fe40000000a00 */
[----:B------:R-:W-:-:S06]  /*22640*/  @UP0 UIMAD.WIDE UR4, UR43, 0x4, UR4 ;  /* 0x000000042b0408a5 */ /* 0x000fcc000f8e0204 */
[----:B------:R-:W-:Y:S02]  /*22650*/  IMAD.U32 R2, RZ, RZ, UR4 ;  /* 0x00000004ff027e24 */ /* 0x000fe4000f8e00ff */
[----:B------:R-:W-:-:S05]  /*22660*/  IMAD.U32 R3, RZ, RZ, UR5 ;  /* 0x00000005ff037e24 */ /* 0x000fca000f8e00ff */
[----:B------:R0:W3:Y:S01]  /*22670*/  @P0 LDG.E R19, desc[UR48][R2.64] ;  /* 0x0000003002130981 */ /* 0x0000e2000c1e1900 */
[----:B------:R-:W-:Y:S01]  /*22680*/  UMOV UR4, 0xffffffff ;  /* 0xffffffff00047882 */ /* 0x000fe20000000000 */
[----:B------:R-:W-:Y:S01]  /*22690*/  IMAD.U32 R0, RZ, RZ, UR39 ;  /* 0x00000027ff007e24 */ /* 0x000fe2000f8e00ff */
[----:B------:R-:W1:Y:S03]  /*226a0*/  S2R R5, SR_TID.X ;  /* 0x0000000000057919 */ /* 0x000e660000002100 */
[----:B------:R-:W-:Y:S01]  /*226b0*/  VIADD R0, R0, 0xffffffff ;  /* 0xffffffff00007836 */ /* 0x000fe20000000000 */
[----:B0-----:R-:W0:Y:S02]  /*226c0*/  LDC.64 R2, c[0x0][0x418] ;  /* 0x00010600ff027b82 */ /* 0x001e240000000a00 */
[----:B0-----:R-:W-:Y:S02]  /*226d0*/  ISETP.NE.U32.AND P0, PT, R2, RZ, PT ;  /* 0x000000ff0200720c */ /* 0x001fe40003f05070 */
[----:B-1----:R-:W-:-:S02]  /*226e0*/  SHF.R.U32.HI R5, RZ, 0x5, R5 ;  /* 0x00000005ff057819 */ /* 0x002fc40000011605 */
[----:B------:R-:W-:Y:S02]  /*226f0*/  ISETP.NE.AND.EX P1, PT, R3, RZ, PT, P0 ;  /* 0x000000ff0300720c */ /* 0x000fe40003f25300 */
[----:B------:R-:W-:Y:S02]  /*22700*/  LOP3.LUT R5, R5, 0x3, RZ, 0xc0, !PT ;  /* 0x0000000305057812 */ /* 0x000fe400078ec0ff */
[----:B--2---:R-:W-:-:S09]  /*22710*/  LOP3.LUT R4, R4, 0xfffffffe, RZ, 0xc0, !PT ;  /* 0xfffffffe04047812 */ /* 0x004fd200078ec0ff */
[----:B------:R-:W-:-:S05]  /*22720*/  @P1 LOP3.LUT R4, R4, 0x1, RZ, 0xfc, !PT ;  /* 0x0000000104041812 */ /* 0x000fca00078efcff */
[----:B------:R0:W-:Y:S01]  /*22730*/  STL [R1+0x46c], R4 ;  /* 0x00046c0401007387 */ /* 0x0001e20000100800 */
[----:B---3--:R-:W-:Y:S02]  /*22740*/  SHF.R.S32.HI R7, RZ, 0x1f, R19 ;  /* 0x0000001fff077819 */ /* 0x008fe40000011413 */
[----:B------:R-:W-:-:S03]  /*22750*/  SEL R16, R19, RZ, !P1 ;  /* 0x000000ff13107207 */ /* 0x000fc60004800000 */
[----:B------:R0:W-:Y:S01]  /*22760*/  STL [R1+0x468], R7 ;  /* 0x0004680701007387 */ /* 0x0001e20000100800 */
[----:B------:R-:W-:Y:S05]  /*22770*/  BRA.DIV UR4, `(.L_x_2149) ;  /* 0x0000004a04647947 */ /* 0x000fea000b800000 */
[----:B------:R1:W2:Y:S02]  /*22780*/  SHFL.IDX PT, R14, R5, RZ, 0x1f ;  /* 0x00001fff050e7589 */ /* 0x0002a400000e0000 */
.L_x_2250:
[----:B------:R-:W-:Y:S01]  /*22790*/  PLOP3.LUT P2, PT, PT, PT, PT, 0x8, 0x0 ;  /* 0x000000000000781c */ /* 0x000fe20003f4e170 */
[----:B------:R3:W-:Y:S01]  /*227a0*/  STL [R1+0x47c], R0 ;  /* 0x00047c0001007387 */ /* 0x0007e20000100800 */
[----:B0-----:R-:W-:Y:S02]  /*227b0*/  LOP3.LUT R4, R4, 0xfffffffd, RZ, 0xc0, !PT ;  /* 0xfffffffd04047812 */ /* 0x001fe400078ec0ff */
[----:B--2---:R-:W-:-:S09]  /*227c0*/  ISETP.NE.AND P0, PT, R14, RZ, PT ;  /* 0x000000ff0e00720c */ /* 0x004fd20003f05270 */
[----:B------:R-:W-:-:S05]  /*227d0*/  @P2 LOP3.LUT R4, R4, 0x2, RZ, 0xfc, !PT ;  /* 0x0000000204042812 */ /* 0x000fca00078efcff */
[----:B------:R3:W-:Y:S01]  /*227e0*/  STL [R1+0x46c], R4 ;  /* 0x00046c0401007387 */ /* 0x0007e20000100800 */
[----:B------:R-:W-:Y:S05]  /*227f0*/  @P0 BRA `(.L_x_2150) ;  /* 0x0000000000f80947 */ /* 0x000fea0003800000 */
[----:B------:R-:W-:-:S03]  /*22800*/  UMOV UR4, 0xffffffff ;  /* 0xffffffff00047882 */ /* 0x000fc60000000000 */
[----:B------:R-:W-:Y:S05]  /*22810*/  BRA.DIV UR4, `(.L_x_2151) ;  /* 0x0000004a045c7947 */ /* 0x000fea000b800000 */
[----:B------:R-:W-:-:S13]  /*22820*/  ELECT P6, URZ, PT ;  /* 0x00000000003f782f */ /* 0x000fda00038c0000 */
.L_x_2253:
[----:B------:R-:W-:Y:S05]  /*22830*/  @!P6 BRA `(.L_x_2150) ;  /* 0x0000000000e8e947 */ /* 0x000fea0003800000 */
[----:B------:R-:W-:Y:S01]  /*22840*/  IMAD.MOV.U32 R16, RZ, RZ, R19 ;  /* 0x000000ffff107224 */ /* 0x000fe200078e0013 */
[----:B------:R-:W-:Y:S06]  /*22850*/  @!P1 BRA `(.L_x_2152) ;  /* 0x00000000004c9947 */ /* 0x000fec0003800000 */
[----:B------:R-:W0:Y:S01]  /*22860*/  LDC R6, c[0x0][0x43c] ;  /* 0x00010f00ff067b82 */ /* 0x000e220000000800 */
[----:B------:R-:W-:Y:S01]  /*22870*/  IMAD.MOV.U32 R8, RZ, RZ, R0 ;  /* 0x000000ffff087224 */ /* 0x000fe200078e0000 */
[----:B------:R-:W-:Y:S01]  /*22880*/  ULDC.64 UR4, c[0x0][0x428] ;  /* 0x00010a0000047ab9 */ /* 0x000fe20000000a00 */
[----:B0-----:R-:W-:-:S13]  /*22890*/  ISETP.NE.AND P0, PT, R6, 0x1, PT ;  /* 0x000000010600780c */ /* 0x001fda0003f05270 */
[----:B-1-3--:R-:W0:Y:S02]  /*228a0*/  @P0 LDC.64 R4, c[0x0][0x440] ;  /* 0x00011000ff040b82 */ /* 0x00ae240000000a00 */
[----:B0-----:R-:W-:-:S04]  /*228b0*/  @P0 IMAD.HI.U32 R0, R8, R4, RZ ;  /* 0x0000000408000227 */ /* 0x001fc800078e00ff */
[----:B------:R-:W-:Y:S01]  /*228c0*/  IMAD.MOV.U32 R4, RZ, RZ, R8 ;  /* 0x000000ffff047224 */ /* 0x000fe200078e0008 */
[----:B------:R-:W-:-:S04]  /*228d0*/  @P0 SHF.R.U32.HI R4, RZ, R5, R0 ;  /* 0x00000005ff040219 */ /* 0x000fc80000011600 */
[--C-:B------:R-:W-:Y:S01]  /*228e0*/  SHF.R.S32.HI R5, RZ, 0x1f, R4.reuse ;  /* 0x0000001fff057819 */ /* 0x100fe20000011404 */
[----:B------:R-:W-:-:S04]  /*228f0*/  IMAD.MOV R0, RZ, RZ, -R4 ;  /* 0x000000ffff007224 */ /* 0x000fc800078e0a04 */
[----:B------:R-:W-:Y:S02]  /*22900*/  IMAD R8, R6, R0, R8 ;  /* 0x0000000006087224 */ /* 0x000fe400078e0208 */
[----:B------:R-:W-:Y:S02]  /*22910*/  IMAD R0, R7, UR4, RZ ;  /* 0x0000000407007c24 */ /* 0x000fe4000f8e02ff */
[C---:B------:R-:W-:Y:S01]  /*22920*/  IMAD.WIDE.U32 R4, R19.reuse, UR4, R4 ;  /* 0x0000000413047c25 */ /* 0x040fe2000f8e0004 */
[----:B------:R0:W-:Y:S03]  /*22930*/  STL [R1+0x47c], R8 ;  /* 0x00047c0801007387 */ /* 0x0001e60000100800 */
[----:B------:R-:W-:Y:S01]  /*22940*/  IMAD R0, R19, UR5, R0 ;  /* 0x0000000513007c24 */ /* 0x000fe2000f8e0200 */
[----:B------:R-:W-:-:S03]  /*22950*/  LEA R2, P0, R4, R2, 0x2 ;  /* 0x0000000204027211 */ /* 0x000fc600078010ff */
[----:B------:R-:W-:-:S05]  /*22960*/  IMAD.IADD R0, R5, 0x1, R0 ;  /* 0x0000000105007824 */ /* 0x000fca00078e0200 */
[----:B------:R-:W-:-:S05]  /*22970*/  LEA.HI.X R3, R4, R3, R0, 0x2, P0 ;  /* 0x0000000304037211 */ /* 0x000fca00000f1400 */
[----:B------:R0:W5:Y:S02]  /*22980*/  LDG.E R16, desc[UR48][R2.64] ;  /* 0x0000003002107981 */ /* 0x000164000c1e1900 */
.L_x_2152:
[----:B0-----:R-:W2:Y:S01]  /*22990*/  LDL R2, [R1+0x464] ;  /* 0x0004640001027983 */ /* 0x001ea20000100800 */
[----:B---3--:R-:W-:Y:S01]  /*229a0*/  IMAD R0, R18, 0x8, R17 ;  /* 0x0000000812007824 */ /* 0x008fe200078e0211 */
[----:B--2---:R-:W-:-:S04]  /*229b0*/  SHF.L.U32 R2, R2, 0x1f, RZ ;  /* 0x0000001f02027819 */ /* 0x004fc800000006ff */
[----:B------:R-:W0:Y:S02]  /*229c0*/  SYNCS.PHASECHK.TRANS64.TRYWAIT P0, [R0+URZ+0x32440], R2 ;  /* 0x03244002000075a7 */ /* 0x000e24000800017f */
[----:B0-----:R-:W-:Y:S05]  /*229d0*/  @!P0 BRA `(.L_x_2153) ;  /* 0x00000048000c8947 */ /* 0x001fea0003800000 */
.L_x_2254:
        /* <DEDUP_REMOVED lines=11> */
.L_x_2154:
[----:B------:R-:W2:Y:S04]  /*22a90*/  LDL R3, [R1+0x47c] ;  /* 0x00047c0001037983 */ /* 0x000ea80000100800 */
[----:B0-----:R-:W3:Y:S01]  /*22aa0*/  LDL.LU R2, [R1+0x46c] ;  /* 0x00046c0001027983 */ /* 0x001ee20000300800 */
[----:B------:R-:W-:Y:S01]  /*22ab0*/  R2UR UR33, R0 ;  /* 0x00000000002172ca */ /* 0x000fe200000e0000 */
[----:B------:R-:W-:Y:S01]  /*22ac0*/  IMAD R0, R18, 0x3000, R17 ;  /* 0x0000300012007824 */ /* 0x000fe200078e0211 */
[----:B------:R-:W-:Y:S01]  /*22ad0*/  PLOP3.LUT P0, PT, PT, PT, PT, 0x80, 0x0 ;  /* 0x000000000000781c */ /* 0x000fe20003f0f070 */
[----:B------:R-:W-:Y:S01]  /*22ae0*/  UIADD3 UR4, UP0, UR46, 0x370, URZ ;  /* 0x000003702e047890 */ /* 0x000fe2000ff1e03f */
[----:B-----5:R-:W-:Y:S01]  /*22af0*/  R2UR UR37, R16 ;  /* 0x00000000102572ca */ /* 0x020fe200000e0000 */
[----:B------:R-:W-:Y:S01]  /*22b00*/  UMOV UR6, 0x0 ;  /* 0x0000000000067882 */ /* 0x000fe20000000000 */
[----:B------:R-:W-:Y:S01]  /*22b10*/  R2UR UR32, R0 ;  /* 0x00000000002072ca */ /* 0x000fe200000e0000 */
[----:B------:R-:W-:Y:S01]  /*22b20*/  UIADD3.X UR5, URZ, UR47, URZ, UP0, !UPT ;  /* 0x0000002f3f057290 */ /* 0x000fe200087fe43f */
[----:B------:R-:W-:Y:S01]  /*22b30*/  UMOV UR7, 0x14f00000 ;  /* 0x14f0000000077882 */ /* 0x000fe20000000000 */
[----:B------:R-:W-:-:S04]  /*22b40*/  UMOV UR34, URZ ;  /* 0x0000003f00227c82 */ /* 0x000fc80008000000 */
[----:B------:R-:W-:-:S06]  /*22b50*/  UIADD3 UR33, UR33, 0x32430, URZ ;  /* 0x0003243021217890 */ /* 0x000fcc000fffe03f */
[----:B------:R-:W-:Y:S01]  /*22b60*/  UIADD3 UR32, UR32, 0x1c400, URZ ;  /* 0x0001c40020207890 */ /* 0x000fe2000fffe03f */
[----:B--2---:R-:W-:Y:S02]  /*22b70*/  R2UR UR35, R3 ;  /* 0x00000000032372ca */ /* 0x004fe400000e0000 */
[----:B---3--:R-:W-:-:S04]  /*22b80*/  LOP3.LUT R2, R2, 0xfffffffd, RZ, 0xc0, !PT ;  /* 0xfffffffd02027812 */ /* 0x008fc800078ec0ff */
[----:B------:R-:W-:-:S07]  /*22b90*/  @P0 LOP3.LUT R2, R2, 0x2, RZ, 0xfc, !PT ;  /* 0x0000000202020812 */ /* 0x000fce00078efcff */
[----:B------:R-:W-:Y:S01]  /*22ba0*/  UIMAD UR35, UR35, 0x60, URZ ;  /* 0x00000060232378a4 */ /* 0x000fe2000f8e023f */
[----:B------:R0:W-:Y:S08]  /*22bb0*/  STL [R1+0x46c], R2 ;  /* 0x00046c0201007387 */ /* 0x0001f00000100800 */
[----:B------:R0:W-:Y:S01]  /*22bc0*/  UTMALDG.4D [UR32], [UR4], desc[UR6] ;  /* 0x00000620040075b4 */ /* 0x0001e20008019000 */
[----:B------:R-:W-:-:S02]  /*22bd0*/  NOP ;  /* 0x0000000000007918 */ /* 0x000fc40000000000 */
.L_x_2150:
[----:B------:R-:W-:Y:S05]  /*22be0*/  WARPSYNC.ALL ;  /* 0x0000000000007948 */ /* 0x000fea0003800000 */
[----:B---3--:R-:W-:Y:S01]  /*22bf0*/  VIADD R0, R17, 0x18400 ;  /* 0x0001840011007836 */ /* 0x008fe20000000000 */
[----:B------:R-:W-:Y:S01]  /*22c00*/  BAR.SYNC.DEFER_BLOCKING 0x8, 0x180 ;  /* 0x0206000000007b1d */ /* 0x000fe20000010000 */
[----:B------:R-:W-:Y:S02]  /*22c10*/  USHF.R.S32.HI UR44, URZ, 0x1f, UR36 ;  /* 0x0000001f3f2c7899 */ /* 0x000fe40008011424 */
[----:B0-----:R-:W-:Y:S01]  /*22c20*/  USHF.R.S32.HI UR37, URZ, 0x1f, UR43 ;  /* 0x0000001f3f257899 */ /* 0x001fe2000801142b */
[----:B------:R-:W-:-:S02]  /*22c30*/  LOP3.LUT P0, RZ, R0, 0x3ff, RZ, 0xc0, !PT ;  /* 0x000003ff00ff7812 */ /* 0x000fc4000780c0ff */
[----:B------:R-:W-:Y:S11]  /*22c40*/  BSSY B6, `(.L_x_2155) ;  /* 0x0000012000067945 */ /* 0x000ff60003800000 */
[----:B------:R-:W-:Y:S05]  /*22c50*/  @!P0 BRA `(.L_x_2156) ;  /* 0x0000000000408947 */ /* 0x000fea0003800000 */
[----:B------:R-:W-:Y:S01]  /*22c60*/  MOV R2, 0x0 ;  /* 0x0000000000027802 */ /* 0x000fe20000000f00 */
[----:B------:R-:W-:Y:S01]  /*22c70*/  ULDC.64 UR6, c[0x4][0x98] ;  /* 0x0100260000067ab9 */ /* 0x000fe20000000a00 */
[----:B------:R-:W-:Y:S01]  /*22c80*/  ULDC.64 UR8, c[0x4][0xa0] ;  /* 0x0100280000087ab9 */ /* 0x000fe20000000a00 */
[----:B------:R-:W-:Y:S01]  /*22c90*/  ULDC.64 UR4, c[0x4][0x20] ;  /* 0x0100080000047ab9 */ /* 0x000fe20000000a00 */
[----:B------:R-:W-:Y:S02]  /*22ca0*/  IMAD.U32 R4, RZ, RZ, UR6 ;  /* 0x00000006ff047e24 */ /* 0x000fe4000f8e00ff */
[----:B------:R-:W0:Y:S01]  /*22cb0*/  LDC.64 R2, c[0x4][R2] ;  /* 0x0100000002027b82 */ /* 0x000e220000000a00 */
[----:B-1----:R-:W-:Y:S02]  /*22cc0*/  IMAD.U32 R5, RZ, RZ, UR7 ;  /* 0x00000007ff057e24 */ /* 0x002fe4000f8e00ff */
        /* <DEDUP_REMOVED lines=9> */
.L_x_2156:
[----:B------:R-:W-:Y:S05]  /*22d60*/  BSYNC B6 ;  /* 0x0000000000067941 */ /* 0x000fea0003800000 */
.L_x_2155:
[----:B------:R0:W5:Y:S01]  /*22d70*/  LDL R8, [R1+0x460] ;  /* 0x0004600001087983 */ /* 0x0001620000100800 */
[----:B------:R-:W2:Y:S01]  /*22d80*/  LDC R6, c[0x0][0x448] ;  /* 0x00011200ff067b82 */ /* 0x000ea20000000800 */
[----:B------:R-:W-:Y:S01]  /*22d90*/  ULDC.64 UR8, c[0x0][0x2d8] ;  /* 0x0000b60000087ab9 */ /* 0x000fe20000000a00 */
[----:B------:R-:W3:Y:S01]  /*22da0*/  S2R R2, SR_TID.X ;  /* 0x0000000000027919 */ /* 0x000ee20000002100 */
[----:B------:R-:W-:Y:S02]  /*22db0*/  UIMAD UR6, UR44, UR8, URZ ;  /* 0x000000082c0672a4 */ /* 0x000fe4000f8e023f */
[----:B------:R-:W-:Y:S01]  /*22dc0*/  UIMAD.WIDE.U32 UR4, UR36, UR8, URZ ;  /* 0x00000008240472a5 */ /* 0x000fe2000f8e003f */
[----:B------:R-:W4:Y:S01]  /*22dd0*/  S2R R0, SR_TID.X ;  /* 0x0000000000007919 */ /* 0x000f220000002100 */
[----:B------:R-:W-:-:S03]  /*22de0*/  UIMAD UR6, UR36, UR9, UR6 ;  /* 0x00000009240672a4 */ /* 0x000fc6000f8e0206 */
[----:B------:R-:W-:Y:S01]  /*22df0*/  ULDC.64 UR8, c[0x0][0x2e0] ;  /* 0x0000b80000087ab9 */ /* 0x000fe20000000a00 */
[----:B------:R-:W-:Y:S02]  /*22e00*/  UIADD3 UR5, UR5, UR6, URZ ;  /* 0x0000000605057290 */ /* 0x000fe4000fffe03f */
[----:B------:R-:W-:Y:S02]  /*22e10*/  UIMAD UR6, UR37, UR8, URZ ;  /* 0x00000008250672a4 */ /* 0x000fe4000f8e023f */
[----:B------:R-:W-:Y:S02]  /*22e20*/  UIMAD.WIDE.U32 UR4, UR43, UR8, UR4 ;  /* 0x000000082b0472a5 */ /* 0x000fe4000f8e0004 */
[----:B------:R-:W-:-:S04]  /*22e30*/  UIMAD UR6, UR43, UR9, UR6 ;  /* 0x000000092b0672a4 */ /* 0x000fc8000f8e0206 */
[----:B------:R-:W-:Y:S02]  /*22e40*/  UIADD3 UR6, UR5, UR6, URZ ;  /* 0x0000000605067290 */ /* 0x000fe4000fffe03f */
[----:B-1----:R-:W-:Y:S01]  /*22e50*/  IMAD.U32 R5, RZ, RZ, UR5 ;  /* 0x00000005ff057e24 */ /* 0x002fe2000f8e00ff */
[----:B--2---:R-:W-:Y:S02]  /*22e60*/  ISETP.NE.AND P0, PT, R6, 0x1, PT ;  /* 0x000000010600780c */ /* 0x004fe40003f05270 */
[----:B---3--:R-:W-:-:S11]  /*22e70*/  LOP3.LUT R4, R2, 0x7f, RZ, 0xc0, !PT ;  /* 0x0000007f02047812 */ /* 0x008fd600078ec0ff */
[----:B------:R-:W1:Y:S01]  /*22e80*/  @P0 LDC R3, c[0x0][0x44c] ;  /* 0x00011300ff030b82 */ /* 0x000e620000000800 */
[----:B----4-:R-:W-:Y:S01]  /*22e90*/  IMAD.SHL.U32 R0, R0, 0x10, RZ ;  /* 0x0000001000007824 */ /* 0x010fe200078e00ff */
[----:B------:R-:W-:-:S04]  /*22ea0*/  SHF.R.U32.HI R4, RZ, 0x3, R4 ;  /* 0x00000003ff047819 */ /* 0x000fc80000011604 */
[----:B------:R-:W-:Y:S02]  /*22eb0*/  LOP3.LUT R0, R4, 0x70, R0, 0xf8, !PT ;  /* 0x0000007004007812 */ /* 0x000fe400078ef800 */
[----:B------:R-:W2:Y:S01]  /*22ec0*/  @P0 LDC R2, c[0x0][0x450] ;  /* 0x00011400ff020b82 */ /* 0x000ea20000000800 */
[----:B------:R-:W-:Y:S01]  /*22ed0*/  IMAD.U32 R4, RZ, RZ, UR4 ;  /* 0x00000004ff047e24 */ /* 0x000fe2000f8e00ff */
[----:B------:R-:W-:Y:S01]  /*22ee0*/  ULDC.64 UR4, c[0x0][0x2d0] ;  /* 0x0000b40000047ab9 */ /* 0x000fe20000000a00 */
[----:B------:R-:W-:-:S04]  /*22ef0*/  VIADD R7, R0, UR40 ;  /* 0x0000002800077c36 */ /* 0x000fc80008000000 */
[----:B------:R-:W-:Y:S01]  /*22f00*/  IMAD.MOV.U32 R0, RZ, RZ, R7 ;  /* 0x000000ffff007224 */ /* 0x000fe200078e0007 */
[----:B------:R3:W-:Y:S01]  /*22f10*/  STL [R1+0x478], R7 ;  /* 0x0004780701007387 */ /* 0x0007e20000100800 */
[----:B-1----:R-:W-:-:S05]  /*22f20*/  @P0 IMAD.HI.U32 R3, R7, R3, RZ ;  /* 0x0000000307030227 */ /* 0x002fca00078e00ff */
[----:B--2---:R-:W-:Y:S01]  /*22f30*/  @P0 SHF.R.U32.HI R0, RZ, R2, R3 ;  /* 0x00000002ff000219 */ /* 0x004fe20000011603 */
[----:B------:R-:W-:Y:S02]  /*22f40*/  IMAD.MOV.U32 R2, RZ, RZ, R4 ;  /* 0x000000ffff027224 */ /* 0x000fe400078e0004 */
[----:B------:R-:W-:Y:S01]  /*22f50*/  IMAD.U32 R3, RZ, RZ, UR6 ;  /* 0x00000006ff037e24 */ /* 0x000fe2000f8e00ff */
[----:B------:R-:W-:Y:S01]  /*22f60*/  SHF.R.S32.HI R4, RZ, 0x1f, R0 ;  /* 0x0000001fff047819 */ /* 0x000fe20000011400 */
[----:B------:R-:W-:Y:S01]  /*22f70*/  ULDC.64 UR6, c[0x0][0x280] ;  /* 0x0000a00000067ab9 */ /* 0x000fe20000000a00 */
[----:B------:R-:W-:-:S04]  /*22f80*/  IMAD.WIDE.U32 R2, R0, UR4, R2 ;  /* 0x0000000400027c25 */ /* 0x000fc8000f8e0002 */
[----:B------:R-:W-:-:S04]  /*22f90*/  IMAD R4, R4, UR4, RZ ;  /* 0x0000000404047c24 */ /* 0x000fc8000f8e02ff */
[----:B------:R-:W-:Y:S01]  /*22fa0*/  IMAD R4, R0, UR5, R4 ;  /* 0x0000000500047c24 */ /* 0x000fe2000f8e0204 */
[----:B------:R-:W-:Y:S01]  /*22fb0*/  ULDC.64 UR4, c[0x0][0x2c8] ;  /* 0x0000b20000047ab9 */ /* 0x000fe20000000a00 */
[----:B------:R-:W-:Y:S02]  /*22fc0*/  IMAD.MOV R0, RZ, RZ, -R0 ;  /* 0x000000ffff007224 */ /* 0x000fe400078e0a00 */
[----:B------:R-:W-:Y:S02]  /*22fd0*/  IMAD.IADD R3, R3, 0x1, R4 ;  /* 0x0000000103037824 */ /* 0x000fe400078e0204 */
[----:B------:R-:W-:Y:S02]  /*22fe0*/  IMAD R0, R6, R0, R7 ;  /* 0x0000000006007224 */ /* 0x000fe400078e0207 */
[----:B---3--:R-:W1:Y:S03]  /*22ff0*/  S2R R7, SR_TID.X ;  /* 0x0000000000077919 */ /* 0x008e660000002100 */
[----:B------:R-:W-:Y:S01]  /*23000*/  SHF.R.S32.HI R4, RZ, 0x1f, R0 ;  /* 0x0000001fff047819 */ /* 0x000fe20000011400 */
[----:B------:R-:W-:-:S04]  /*23010*/  IMAD.WIDE.U32 R2, R0, UR4, R2 ;  /* 0x0000000400027c25 */ /* 0x000fc8000f8e0002 */
[----:B------:R-:W-:Y:S01]  /*23020*/  IMAD R4, R4, UR4, RZ ;  /* 0x0000000404047c24 */ /* 0x000fe2000f8e02ff */
[----:B------:R-:W-:-:S03]  /*23030*/  ULDC UR4, c[0x0][0x2b8] ;  /* 0x0000ae0000047ab9 */ /* 0x000fc60000000800 */
[----:B------:R-:W-:Y:S01]  /*23040*/  IMAD R4, R0, UR5, R4 ;  /* 0x0000000500047c24 */ /* 0x000fe2000f8e0204 */
[----:B------:R-:W-:-:S03]  /*23050*/  LEA R0, P1, R2, UR6, 0x1 ;  /* 0x0000000602007c11 */ /* 0x000fc6000f8208ff */
[----:B------:R-:W-:Y:S02]  /*23060*/  IMAD.IADD R3, R3, 0x1, R4 ;  /* 0x0000000103037824 */ /* 0x000fe400078e0204 */
[----:B-1----:R-:W-:-:S05]  /*23070*/  IMAD.SHL.U32 R9, R7, 0x8, RZ ;  /* 0x0000000807097824 */ /* 0x002fca00078e00ff */
[----:B------:R-:W-:Y:S02]  /*23080*/  LOP3.LUT R9, R9, 0x38, RZ, 0xc0, !PT ;  /* 0x0000003809097812 */ /* 0x000fe400078ec0ff */
[----:B------:R-:W-:Y:S02]  /*23090*/  LOP3.LUT R7, R7, 0x7f, RZ, 0xc0, !PT ;  /* 0x0000007f07077812 */ /* 0x000fe400078ec0ff */
[----:B------:R-:W-:Y:S01]  /*230a0*/  ISETP.GE.AND P0, PT, R9, UR4, PT ;  /* 0x0000000409007c0c */ /* 0x000fe2000bf06270 */
[----:B------:R-:W-:Y:S01]  /*230b0*/  UMOV UR4, 0xffffffff ;  /* 0xffffffff00047882 */ /* 0x000fe20000000000 */
[----:B------:R-:W-:Y:S02]  /*230c0*/  LEA.HI.X R3, R2, UR7, R3, 0x1, P1 ;  /* 0x0000000702037c11 */ /* 0x000fe400088f0c03 */
[----:B------:R-:W-:Y:S01]  /*230d0*/  SHF.R.U32.HI R10, RZ, 0x3, R7 ;  /* 0x00000003ff0a7819 */ /* 0x000fe20000011607 */
[----:B0-----:R-:W-:Y:S08]  /*230e0*/  BRA.DIV UR4, `(.L_x_2157) ;  /* 0x00000042045c7947 */ /* 0x001ff0000b800000 */
[----:B------:R-:W0:Y:S01]  /*230f0*/  SHFL.IDX PT, R5, R0, RZ, 0x181f ;  /* 0x00181fff00057589 */ /* 0x000e2200000e0000 */
[----:B------:R-:W-:Y:S01]  /*23100*/  ULDC UR4, c[0x0][0x288] ;  /* 0x0000a20000047ab9 */ /* 0x000fe20000000800 */
[----:B------:R-:W-:Y:S02]  /*23110*/  VIADD R10, R10, UR40 ;  /* 0x000000280a0a7c36 */ /* 0x000fe40008000000 */
[----:B------:R-:W1:Y:S01]  /*23120*/  SHFL.IDX PT, R4, R3, RZ, 0x181f ;  /* 0x00181fff03047589 */ /* 0x000e6200000e0000 */
[----:B------:R-:W-:Y:S02]  /*23130*/  IMAD R2, R6, UR4, RZ ;  /* 0x0000000406027c24 */ /* 0x000fe4000f8e02ff */
[C---:B------:R-:W-:Y:S01]  /*23140*/  VIADD R11, R10.reuse, 0x10 ;  /* 0x000000100a0b7836 */ /* 0x040fe20000000000 */
[----:B------:R-:W2:Y:S02]  /*23150*/  SHFL.IDX PT, R6, R0, 0x1, 0x181f ;  /* 0x00381f0000067f89 */ /* 0x000ea400000e0000 */
[----:B------:R-:W-:-:S02]  /*23160*/  ISETP.GE.AND P3, PT, R10, R2, PT ;  /* 0x000000020a00720c */ /* 0x000fc40003f66270 */
[----:B------:R-:W3:Y:S01]  /*23170*/  SHFL.IDX PT, R7, R3, 0x1, 0x181f ;  /* 0x00381f0003077f89 */ /* 0x000ee200000e0000 */
[----:B------:R-:W-:-:S03]  /*23180*/  ISETP.GE.AND P1, PT, R11, R2, PT ;  /* 0x000000020b00720c */ /* 0x000fc60003f26270 */
[----:B------:R4:W-:Y:S04]  /*23190*/  STL [R1+0x480], R11 ;  /* 0x0004800b01007387 */ /* 0x0009e80000100800 */
[----:B------:R-:W-:Y:S03]  /*231a0*/  STL [R1+0x470], R10 ;  /* 0x0004700a01007387 */ /* 0x000fe60000100800 */
[----:B0-----:R-:W-:Y:S01]  /*231b0*/  @!P3 LEA R5, P2, R9, R5, 0x1 ;  /* 0x000000050905b211 */ /* 0x001fe200078408ff */
[----:B----4-:R-:W-:-:S04]  /*231c0*/  VIADD R11, R10, 0x20 ;  /* 0x000000200a0b7836 */ /* 0x010fc80000000000 */
[----:B-1----:R-:W-:Y:S01]  /*231d0*/  @!P3 IMAD.X R4, RZ, RZ, R4, P2 ;  /* 0x000000ffff04b224 */ /* 0x002fe200010e0604 */
[----:B------:R-:W-:Y:S04]  /*231e0*/  STL [R1+0x484], R11 ;  /* 0x0004840b01007387 */ /* 0x000fe80000100800 */
[----:B------:R-:W-:-:S04]  /*231f0*/  @!P3 LOP3.LUT R5, R5, R4, RZ, 0x3c, !PT ;  /* 0x000000040505b212 */ /* 0x000fc800078e3cff */
[----:B------:R-:W-:-:S04]  /*23200*/  @!P3 LOP3.LUT R4, R5, R4, RZ, 0x3c, !PT ;  /* 0x000000040504b212 */ /* 0x000fc800078e3cff */
[----:B------:R-:W-:-:S05]  /*23210*/  @!P3 LOP3.LUT R5, R5, R4, RZ, 0x3c, !PT ;  /* 0x000000040505b212 */ /* 0x000fca00078e3cff */
[----:B-----5:R2:W-:Y:S02]  /*23220*/  @!P3 LDGSTS.E.BYPASS.LTC128B.128 [R8+0x18400], desc[UR48][R4.64], !P0 ;  /* 0x184000000408bfae */ /* 0x0205e4000c101d70 */
[----:B--2---:R-:W-:Y:S02]  /*23230*/  @!P1 LEA R4, P2, R9, R6, 0x1 ;  /* 0x0000000609049211 */ /* 0x004fe400078408ff */
[----:B------:R-:W-:Y:S03]  /*23240*/  SHFL.IDX PT, R6, R3, 0x3, 0x181f ;  /* 0x00781f0003067f89 */ /* 0x000fe600000e0000 */
[----:B---3--:R-:W-:Y:S02]  /*23250*/  @!P1 IMAD.X R5, RZ, RZ, R7, P2 ;  /* 0x000000ffff059224 */ /* 0x008fe400010e0607 */
[----:B------:R-:W-:-:S03]  /*23260*/  VIADD R7, R10, 0x30 ;  /* 0x000000300a077836 */ /* 0x000fc60000000000 */
[----:B------:R0:W-:Y:S01]  /*23270*/  @!P1 LDGSTS.E.BYPASS.LTC128B.128 [R8+0x18c00], desc[UR48][R4.64], !P0 ;  /* 0x18c0000004089fae */ /* 0x0001e2000c101d70 */
[----:B------:R-:W-:-:S03]  /*23280*/  ISETP.GE.AND P1, PT, R11, R2, PT ;  /* 0x000000020b00720c */ /* 0x000fc60003f26270 */
[----:B------:R-:W-:Y:S04]  /*23290*/  STL [R1+0x488], R7 ;  /* 0x0004880701007387 */ /* 0x000fe80000100800 */
[----:B0-----:R-:W0:Y:S04]  /*232a0*/  SHFL.IDX PT, R5, R0, 0x2, 0x181f ;  /* 0x00581f0000057f89 */ /* 0x001e2800000e0000 */
[----:B------:R-:W1:Y:S02]  /*232b0*/  SHFL.IDX PT, R4, R3, 0x2, 0x181f ;  /* 0x00581f0003047f89 */ /* 0x000e6400000e0000 */
[----:B0-----:R-:W-:-:S05]  /*232c0*/  @!P1 LEA R5, P2, R9, R5, 0x1 ;  /* 0x0000000509059211 */ /* 0x001fca00078408ff */
[----:B-1----:R-:W-:-:S05]  /*232d0*/  @!P1 IMAD.X R4, RZ, RZ, R4, P2 ;  /* 0x000000ffff049224 */ /* 0x002fca00010e0604 */
        /* <DEDUP_REMOVED lines=33> */
[-C--:B------:R-:W-:Y:S01]  /*234f0*/  @!P1 LOP3.LUT R5, R5, R4.reuse, RZ, 0x3c, !PT ;  /* 0x0000000405059212 */ /* 0x080fe200078e3cff */
[----:B------:R-:W-:Y:S03]  /*23500*/  SHFL.IDX PT, R3, R3, 0x7, 0x181f ;  /* 0x00f81f0003037f89 */ /* 0x000fe600000e0000 */
        /* <DEDUP_REMOVED lines=11> */
[----:B-1----:R2:W-:Y:S02]  /*235c0*/  @!P1 LDGSTS.E.BYPASS.LTC128B.128 [R8+0x1b400], desc[UR48][R4.64], !P0 ;  /* 0x1b40000004089fae */ /* 0x0025e4000c101d70 */
.L_x_2271:
[----:B0-2---:R-:W2:Y:S02]  /*235d0*/  LDL R4, [R1+0x470] ;  /* 0x0004700001047983 */ /* 0x005ea40000100800 */
[----:B--2---:R-:W-:-:S05]  /*235e0*/  VIADD R4, R4, 0x70 ;  /* 0x0000007004047836 */ /* 0x004fca0000000000 */
[----:B------:R-:W-:Y:S01]  /*235f0*/  ISETP.GE.AND P1, PT, R4, R2, PT ;  /* 0x000000020400720c */ /* 0x000fe20003f26270 */
[----:B------:R0:W-:-:S12]  /*23600*/  STL [R1+0x49c], R4 ;  /* 0x00049c0401007387 */ /* 0x0001d80000100800 */
        /* <DEDUP_REMOVED lines=8> */
.L_x_2158:
[----:B------:R-:W-:Y:S02]  /*23690*/  PLOP3.LUT P1, PT, P1, P0, PT, 0xa2, 0x0 ;  /* 0x000000000000781c */ /* 0x000fe40000f21472 */
[----:B------:R-:W-:-:S08]  /*236a0*/  @P0 R2UR P1, UR4, R17 ;  /* 0x00000000110402ca */ /* 0x000fd00000020000 */
[----:B------:R-:W-:-:S05]  /*236b0*/  @P0 PLOP3.LUT P0, PT, P1, PT, PT, 0x80, 0x0 ;  /* 0x000000000000081c */ /* 0x000fca0000f0f070 */
[----:B------:R-:W-:Y:S01]  /*236c0*/  @!P1 SYNCS.ARRIVE.TRANS64.RED.A0T1 RZ, [UR4+0x32400], RZ ;  /* 0x032400ffffff99a7 */ /* 0x000fe20008200404 */
[----:B------:R-:W-:Y:S07]  /*236d0*/  @!P1 ARRIVES.LDGSTSBAR.64.TRANSCNT [UR4+0x32400] ;  /* 0x03240000ff0099b0 */ /* 0x000fee0008000a84 */
[----:B------:R-:W-:Y:S05]  /*236e0*/  @P0 BRA.U.ANY `(.L_x_2158) ;  /* 0xfffffffd00e80947 */ /* 0x000fea000393ffff */
[----:B0-----:R-:W0:Y:S01]  /*236f0*/  LDC.64 R2, c[0x0][0x3d8] ;  /* 0x0000f600ff027b82 */ /* 0x001e220000000a00 */
[----:B------:R-:W-:Y:S01]  /*23700*/  NOP ;  /* 0x0000000000007918 */ /* 0x000fe20000000000 */
[C---:B0-----:R-:W-:Y:S01]  /*23710*/  IMAD R0, R2.reuse, UR44, RZ ;  /* 0x0000002c02007c24 */ /* 0x041fe2000f8e02ff */
[----:B------:R0:W-:Y:S01]  /*23720*/  SYNCS.ARRIVE.TRANS64.A1T0 RZ, [R17+URZ+0x32400], RZ ;  /* 0x032400ff11ff79a7 */ /* 0x0001e2000810003f */
[----:B------:R-:W-:Y:S01]  /*23730*/  IMAD.WIDE.U32 R4, R2, UR36, RZ ;  /* 0x0000002402047c25 */ /* 0x000fe2000f8e00ff */
[----:B------:R-:W-:Y:S03]  /*23740*/  BSSY B6, `(.L_x_2159) ;  /* 0x0000018000067945 */ /* 0x000fe60003800000 */
[----:B------:R-:W-:Y:S01]  /*23750*/  IMAD R3, R3, UR36, R0 ;  /* 0x0000002403037c24 */ /* 0x000fe2000f8e0200 */
[----:B------:R0:W-:Y:S01]  /*23760*/  STL.64 [R1+0x4a0], R4 ;  /* 0x0004a00401007387 */ /* 0x0001e20000100a00 */
[----:B------:R-:W-:-:S05]  /*23770*/  VIADD R0, R17, 0x22400 ;  /* 0x0002240011007836 */ /* 0x000fca0000000000 */
[----:B------:R-:W-:Y:S01]  /*23780*/  LOP3.LUT P0, RZ, R0, 0x3ff, RZ, 0xc0, !PT ;  /* 0x000003ff00ff7812 */ /* 0x000fe2000780c0ff */
[----:B------:R-:W-:-:S05]  /*23790*/  IMAD.IADD R0, R5, 0x1, R3 ;  /* 0x0000000105007824 */ /* 0x000fca00078e0203 */
[----:B------:R0:W-:Y:S07]  /*237a0*/  STL [R1+0x4a8], R0 ;  /* 0x0004a80001007387 */ /* 0x0001ee0000100800 */
[----:B------:R-:W-:Y:S05]  /*237b0*/  @!P0 BRA `(.L_x_2160) ;  /* 0x0000000000408947 */ /* 0x000fea0003800000 */
[----:B------:R-:W-:Y:S01]  /*237c0*/  MOV R2, 0x0 ;  /* 0x0000000000027802 */ /* 0x000fe20000000f00 */
[----:B------:R-:W-:Y:S01]  /*237d0*/  ULDC.64 UR6, c[0x4][0x98] ;  /* 0x0100260000067ab9 */ /* 0x000fe20000000a00 */
[----:B------:R-:W-:Y:S01]  /*237e0*/  ULDC.64 UR8, c[0x4][0xa0] ;  /* 0x0100280000087ab9 */ /* 0x000fe20000000a00 */
[----:B------:R-:W-:Y:S01]  /*237f0*/  ULDC.64 UR4, c[0x4][0x28] ;  /* 0x01000a0000047ab9 */ /* 0x000fe20000000a00 */
[----:B0-----:R-:W-:Y:S02]  /*23800*/  IMAD.U32 R4, RZ, RZ, UR6 ;  /* 0x00000006ff047e24 */ /* 0x001fe4000f8e00ff */
        /* <DEDUP_REMOVED lines=11> */
.L_x_2160:
[----:B------:R-:W-:Y:S05]  /*238c0*/  BSYNC B6 ;  /* 0x0000000000067941 */ /* 0x000fea0003800000 */
.L_x_2159:
[----:B0-----:R-:W2:Y:S01]  /*238d0*/  LDL.LU.64 R4, [R1+0x4a0] ;  /* 0x0004a00001047983 */ /* 0x001ea20000300a00 */
[----:B------:R-:W0:Y:S01]  /*238e0*/  LDC R8, c[0x0][0x448] ;  /* 0x00011200ff087b82 */ /* 0x000e220000000800 */
[----:B------:R-:W-:Y:S02]  /*238f0*/  ULDC.64 UR8, c[0x0][0x3e0] ;  /* 0x0000f80000087ab9 */ /* 0x000fe40000000a00 */
[----:B------:R-:W3:Y:S04]  /*23900*/  LDL.LU R2, [R1+0x4a8] ;  /* 0x0004a80001027983 */ /* 0x000ee80000300800 */
[----:B------:R-:W4:Y:S01]  /*23910*/  LDL.LU R3, [R1+0x478] ;  /* 0x0004780001037983 */ /* 0x000f220000300800 */
[----:B------:R-:W-:Y:S01]  /*23920*/  UIMAD UR6, UR37, UR8, URZ ;  /* 0x00000008250672a4 */ /* 0x000fe2000f8e023f */
[----:B------:R-:W1:Y:S03]  /*23930*/  S2R R10, SR_TID.X ;  /* 0x00000000000a7919 */ /* 0x000e660000002100 */
[----:B------:R-:W-:Y:S01]  /*23940*/  UIMAD UR6, UR43, UR9, UR6 ;  /* 0x000000092b0672a4 */ /* 0x000fe2000f8e0206 */
[----:B0-----:R-:W-:-:S13]  /*23950*/  ISETP.NE.AND P0, PT, R8, 0x1, PT ;  /* 0x000000010800780c */ /* 0x001fda0003f05270 */
[----:B------:R-:W4:Y:S01]  /*23960*/  @P0 LDC R0, c[0x0][0x44c] ;  /* 0x00011300ff000b82 */ /* 0x000f220000000800 */
[C---:B-1----:R-:W-:Y:S02]  /*23970*/  IMAD.SHL.U32 R9, R10.reuse, 0x8, RZ ;  /* 0x000000080a097824 */ /* 0x042fe400078e00ff */
[----:B------:R-:W-:-:S03]  /*23980*/  IMAD.SHL.U32 R10, R10, 0x8, RZ ;  /* 0x000000080a0a7824 */ /* 0x000fc600078e00ff */
[----:B------:R-:W-:Y:S02]  /*23990*/  LOP3.LUT R9, R9, 0x38, RZ, 0xc0, !PT ;  /* 0x0000003809097812 */ /* 0x000fe400078ec0ff */
[----:B------:R-:W-:-:S04]  /*239a0*/  LOP3.LUT R10, R10, 0x38, RZ, 0xc0, !PT ;  /* 0x000000380a0a7812 */ /* 0x000fc800078ec0ff */
[C---:B------:R-:W-:Y:S02]  /*239b0*/  LOP3.LUT R12, R10.reuse, 0x40, RZ, 0xfc, !PT ;  /* 0x000000400a0c7812 */ /* 0x040fe400078efcff */
[C---:B------:R-:W-:Y:S02]  /*239c0*/  LOP3.LUT R11, R10.reuse, 0x80, RZ, 0xfc, !PT ;  /* 0x000000800a0b7812 */ /* 0x040fe400078efcff */
[----:B------:R-:W-:Y:S02]  /*239d0*/  LOP3.LUT R10, R10, 0xc0, RZ, 0xfc, !PT ;  /* 0x000000c00a0a7812 */ /* 0x000fe400078efcff */
[----:B--2---:R-:W-:Y:S02]  /*239e0*/  R2UR UR5, R5 ;  /* 0x00000000050572ca */ /* 0x004fe400000e0000 */
[----:B------:R-:W-:Y:S02]  /*239f0*/  R2UR UR4, R4 ;  /* 0x00000000040472ca */ /* 0x000fe400000e0000 */
[----:B---3--:R-:W-:-:S02]  /*23a00*/  R2UR UR5, R2 ;  /* 0x00000000020572ca */ /* 0x008fc400000e0000 */
[----:B------:R-:W0:Y:S01]  /*23a10*/  @P0 LDC R2, c[0x0][0x450] ;  /* 0x00011400ff020b82 */ /* 0x000e220000000800 */
[----:B----4-:R-:W-:-:S04]  /*23a20*/  @P0 IMAD.HI.U32 R0, R3, R0, RZ ;  /* 0x0000000003000227 */ /* 0x010fc800078e00ff */
[----:B------:R-:W-:-:S06]  /*23a30*/  IMAD.MOV.U32 R4, RZ, RZ, R3 ;  /* 0x000000ffff047224 */ /* 0x000fcc00078e0003 */
[----:B------:R-:W-:-:S04]  /*23a40*/  UIMAD.WIDE.U32 UR4, UR43, UR8, UR4 ;  /* 0x000000082b0472a5 */ /* 0x000fc8000f8e0004 */
[----:B------:R-:W-:Y:S02]  /*23a50*/  UIADD3 UR6, UR5, UR6, URZ ;  /* 0x0000000605067290 */ /* 0x000fe4000fffe03f */
[----:B------:R-:W-:Y:S02]  /*23a60*/  IMAD.U32 R6, RZ, RZ, UR4 ;  /* 0x00000004ff067e24 */ /* 0x000fe4000f8e00ff */
[----:B------:R-:W-:Y:S01]  /*23a70*/  IMAD.U32 R7, RZ, RZ, UR5 ;  /* 0x00000005ff077e24 */ /* 0x000fe2000f8e00ff */
[----:B------:R-:W-:Y:S01]  /*23a80*/  ULDC.64 UR4, c[0x0][0x3d0] ;  /* 0x0000f40000047ab9 */ /* 0x000fe20000000a00 */
[----:B0-----:R-:W-:Y:S01]  /*23a90*/  @P0 SHF.R.U32.HI R4, RZ, R2, R0 ;  /* 0x00000002ff040219 */ /* 0x001fe20000011600 */
[----:B------:R-:W-:-:S03]  /*23aa0*/  IMAD.MOV.U32 R2, RZ, RZ, R6 ;  /* 0x000000ffff027224 */ /* 0x000fc600078e0006 */
[--C-:B------:R-:W-:Y:S01]  /*23ab0*/  SHF.R.S32.HI R5, RZ, 0x1f, R4.reuse ;  /* 0x0000001fff057819 */ /* 0x100fe20000011404 */
[----:B------:R-:W-:-:S04]  /*23ac0*/  IMAD.MOV R0, RZ, RZ, -R4 ;  /* 0x000000ffff007224 */ /* 0x000fc800078e0a04 */
[----:B------:R-:W-:Y:S02]  /*23ad0*/  IMAD R0, R8, R0, R3 ;  /* 0x0000000008007224 */ /* 0x000fe400078e0203 */
[----:B------:R-:W-:Y:S02]  /*23ae0*/  IMAD.U32 R3, RZ, RZ, UR6 ;  /* 0x00000006ff037e24 */ /* 0x000fe4000f8e00ff */
[----:B------:R-:W-:Y:S02]  /*23af0*/  IMAD R5, R5, UR4, RZ ;  /* 0x0000000405057c24 */ /* 0x000fe4000f8e02ff */
[----:B------:R-:W-:-:S04]  /*23b00*/  IMAD.WIDE.U32 R2, R4, UR4, R2 ;  /* 0x0000000404027c25 */ /* 0x000fc8000f8e0002 */
[----:B------:R-:W-:Y:S01]  /*23b10*/  IMAD R4, R4, UR5, R5 ;  /* 0x0000000504047c24 */ /* 0x000fe2000f8e0205 */
[----:B------:R-:W-:-:S03]  /*23b20*/  ULDC.64 UR4, c[0x0][0x3c8] ;  /* 0x0000f20000047ab9 */ /* 0x000fc60000000a00 */
[----:B------:R-:W-:Y:S01]  /*23b30*/  IMAD.IADD R3, R3, 0x1, R4 ;  /* 0x0000000103037824 */ /* 0x000fe200078e0204 */
[----:B------:R-:W-:Y:S01]  /*23b40*/  SHF.R.S32.HI R4, RZ, 0x1f, R0 ;  /* 0x0000001fff047819 */ /* 0x000fe20000011400 */
[----:B------:R-:W-:-:S04]  /*23b50*/  IMAD.WIDE.U32 R2, R0, UR4, R2 ;  /* 0x0000000400027c25 */ /* 0x000fc8000f8e0002 */
[----:B------:R-:W-:-:S04]  /*23b60*/  IMAD R4, R4, UR4, RZ ;  /* 0x0000000404047c24 */ /* 0x000fc8000f8e02ff */
[----:B------:R-:W-:Y:S01]  /*23b70*/  IMAD R0, R0, UR5, R4 ;  /* 0x0000000500007c24 */ /* 0x000fe2000f8e0204 */
[----:B------:R-:W-:Y:S02]  /*23b80*/  ULDC.64 UR4, c[0x0][0x390] ;  /* 0x0000e40000047ab9 */ /* 0x000fe40000000a00 */
[----:B------:R-:W-:Y:S01]  /*23b90*/  LEA R5, P0, R2, UR4, 0x1 ;  /* 0x0000000402057c11 */ /* 0x000fe2000f8008ff */
[----:B------:R-:W-:Y:S01]  /*23ba0*/  IMAD.IADD R0, R3, 0x1, R0 ;  /* 0x0000000103007824 */ /* 0x000fe200078e0200 */
[----:B------:R-:W-:Y:S02]  /*23bb0*/  ULDC UR4, c[0x0][0x3b8] ;  /* 0x0000ee0000047ab9 */ /* 0x000fe40000000800 */
[----:B------:R-:W-:Y:S02]  /*23bc0*/  ISETP.GE.AND P1, PT, R12, UR4, PT ;  /* 0x000000040c007c0c */ /* 0x000fe4000bf26270 */
[----:B------:R-:W-:Y:S02]  /*23bd0*/  LEA.HI.X R4, R2, UR5, R0, 0x1, P0 ;  /* 0x0000000502047c11 */ /* 0x000fe400080f0c00 */
[----:B------:R-:W-:-:S02]  /*23be0*/  ISETP.GE.AND P0, PT, R9, UR4, PT ;  /* 0x0000000409007c0c */ /* 0x000fc4000bf06270 */
[----:B------:R-:W-:Y:S02]  /*23bf0*/  ISETP.GE.AND P2, PT, R11, UR4, PT ;  /* 0x000000040b007c0c */ /* 0x000fe4000bf46270 */
[----:B------:R-:W-:Y:S01]  /*23c00*/  ISETP.GE.AND P3, PT, R10, UR4, PT ;  /* 0x000000040a007c0c */ /* 0x000fe2000bf66270 */
[----:B------:R-:W-:-:S03]  /*23c10*/  UMOV UR4, 0xffffffff ;  /* 0xffffffff00047882 */ /* 0x000fc60000000000 */
[----:B------:R-:W-:Y:S09]  /*23c20*/  BRA.DIV UR4, `(.L_x_2161) ;  /* 0x0000004204447947 */ /* 0x000ff2000b800000 */
[----:B------:R-:W2:Y:S01]  /*23c30*/  LDL.LU R10, [R1+0x470] ;  /* 0x00047000010a7983 */ /* 0x000ea20000300800 */
[----:B------:R-:W-:-:S03]  /*23c40*/  ULDC UR4, c[0x0][0x288] ;  /* 0x0000a20000047ab9 */ /* 0x000fc60000000800 */
[----:B------:R-:W3:Y:S04]  /*23c50*/  LDL.LU R3, [R1+0x480] ;  /* 0x0004800001037983 */ /* 0x000ee80000300800 */
[----:B------:R-:W4:Y:S04]  /*23c60*/  LDL R7, [R1+0x460] ;  /* 0x0004600001077983 */ /* 0x000f280000100800 */
[----:B------:R-:W5:Y:S01]  /*23c70*/  LDL.LU R11, [R1+0x484] ;  /* 0x00048400010b7983 */ /* 0x000f620000300800 */
[----:B------:R-:W-:-:S03]  /*23c80*/  IMAD R0, R8, UR4, RZ ;  /* 0x0000000408007c24 */ /* 0x000fc6000f8e02ff */
[----:B------:R-:W-:Y:S04]  /*23c90*/  SHFL.IDX PT, R2, R4, RZ, 0x181f ;  /* 0x00181fff04027589 */ /* 0x000fe800000e0000 */
[----:B------:R-:W5:Y:S04]  /*23ca0*/  LDL.LU R12, [R1+0x48c] ;  /* 0x00048c00010c7983 */ /* 0x000f680000300800 */
[----:B------:R-:W-:Y:S01]  /*23cb0*/  SHFL.IDX PT, R6, R4, 0x1, 0x181f ;  /* 0x00381f0004067f89 */ /* 0x000fe200000e0000 */
[----:B--2---:R-:W-:-:S03]  /*23cc0*/  ISETP.GE.AND P5, PT, R10, R0, PT ;  /* 0x000000000a00720c */ /* 0x004fc60003fa6270 */
[----:B------:R-:W2:Y:S01]  /*23cd0*/  LDL.LU R10, [R1+0x488] ;  /* 0x00048800010a7983 */ /* 0x000ea20000300800 */
[----:B---3--:R-:W-:-:S03]  /*23ce0*/  ISETP.GE.AND P4, PT, R3, R0, PT ;  /* 0x000000000300720c */ /* 0x008fc60003f86270 */
[----:B------:R-:W0:Y:S06]  /*23cf0*/  SHFL.IDX PT, R3, R5, RZ, 0x181f ;  /* 0x00181fff05037589 */ /* 0x000e2c00000e0000 */
[----:B0-----:R-:W-:-:S05]  /*23d00*/  @!P5 LEA R3, P6, R9, R3, 0x1 ;  /* 0x000000030903d211 */ /* 0x001fca00078c08ff */
[----:B------:R-:W-:-:S05]  /*23d10*/  @!P5 IMAD.X R2, RZ, RZ, R2, P6 ;  /* 0x000000ffff02d224 */ /* 0x000fca00030e0602 */
[----:B------:R-:W-:-:S04]  /*23d20*/  @!P5 LOP3.LUT R3, R3, R2, RZ, 0x3c, !PT ;  /* 0x000000020303d212 */ /* 0x000fc800078e3cff */
[----:B------:R-:W-:-:S04]  /*23d30*/  @!P5 LOP3.LUT R2, R3, R2, RZ, 0x3c, !PT ;  /* 0x000000020302d212 */ /* 0x000fc800078e3cff */
[----:B------:R-:W-:-:S05]  /*23d40*/  @!P5 LOP3.LUT R3, R3, R2, RZ, 0x3c, !PT ;  /* 0x000000020303d212 */ /* 0x000fca00078e3cff */
[----:B----4-:R-:W-:Y:S04]  /*23d50*/  @!P5 LDGSTS.E.BYPASS.LTC128B.128 [R7+0x22400], desc[UR48][R2.64], !P0 ;  /* 0x224000000207dfae */ /* 0x010fe8000c101d70 */
        /* <DEDUP_REMOVED lines=10> */
[----:B-----5:R-:W-:-:S03]  /*23e00*/  ISETP.GE.AND P4, PT, R11, R0, PT ;  /* 0x000000000b00720c */ /* 0x020fc60003f86270 */
[----:B------:R-:W3:Y:S04]  /*23e10*/  LDL.LU R11, [R1+0x490] ;  /* 0x00049000010b7983 */ /* 0x000ee80000300800 */
        /* <DEDUP_REMOVED lines=47> */
.L_x_2289:
[----:B------:R-:W3:Y:S01]  /*24110*/  LDL.LU R3, [R1+0x49c] ;  /* 0x00049c0001037983 */ /* 0x000ee20000300800 */
[----:B------:R-:W-:Y:S01]  /*24120*/  BSSY B0, `(.L_x_2162) ;  /* 0x000000d000007945 */ /* 0x000fe20003800000 */
[----:B---3--:R-:W-:-:S13]  /*24130*/  ISETP.GE.AND P4, PT, R3, R0, PT ;  /* 0x000000000300720c */ /* 0x008fda0003f86270 */
[----:B------:R-:W-:Y:S05]  /*24140*/  @P4 BRA `(.L_x_2163) ;  /* 0x0000000000284947 */ /* 0x000fea0003800000 */
[----:B-1----:R-:W3:Y:S01]  /*24150*/  LDL R4, [R1+0x460] ;  /* 0x0004600001047983 */ /* 0x002ee20000100800 */
        /* <DEDUP_REMOVED lines=9> */
.L_x_2163:
[----:B------:R-:W-:Y:S05]  /*241f0*/  BSYNC B0 ;  /* 0x0000000000007941 */ /* 0x000fea0003800000 */
.L_x_2162:
[----:B------:R-:W-:Y:S01]  /*24200*/  NOP ;  /* 0x0000000000007918 */ /* 0x000fe20000000000 */
[----:B------:R-:W-:-:S13]  /*24210*/  PLOP3.LUT P0, PT, PT, PT, PT, 0x80, 0x0 ;  /* 0x000000000000781c */ /* 0x000fda0003f0f070 */
.L_x_2164:
[----:B------:R-:W-:Y:S02]  /*24220*/  PLOP3.LUT P1, PT, P1, P0, PT, 0xa2, 0x0 ;  /* 0x000000000000781c */ /* 0x000fe40000f21472 */
[----:B------:R-:W-:-:S08]  /*24230*/  @P0 R2UR P1, UR4, R17 ;  /* 0x00000000110402ca */ /* 0x000fd00000020000 */
[----:B------:R-:W-:-:S05]  /*24240*/  @P0 PLOP3.LUT P0, PT, P1, PT, PT, 0x80, 0x0 ;  /* 0x000000000000081c */ /* 0x000fca0000f0f070 */
[----:B------:R-:W-:Y:S01]  /*24250*/  @!P1 SYNCS.ARRIVE.TRANS64.RED.A0T1 RZ, [UR4+0x32410], RZ ;  /* 0x032410ffffff99a7 */ /* 0x000fe20008200404 */
[----:B------:R-:W-:Y:S07]  /*24260*/  @!P1 ARRIVES.LDGSTSBAR.64.TRANSCNT [UR4+0x32410] ;  /* 0x03241000ff0099b0 */ /* 0x000fee0008000a84 */
[----:B------:R-:W-:Y:S05]  /*24270*/  @P0 BRA.U.ANY `(.L_x_2164) ;  /* 0xfffffffd00e80947 */ /* 0x000fea000393ffff */
[----:B0--3--:R-:W3:Y:S02]  /*24280*/  LDL.LU R2, [R1+0x498] ;  /* 0x0004980001027983 */ /* 0x009ee40000300800 */
        /* <DEDUP_REMOVED lines=10> */
[----:B0--3--:R-:W-:Y:S05]  /*24330*/  @!P0 BRA `(.L_x_2166) ;  /* 0x0000004400d88947 */ /* 0x009fea0003800000 */
.L_x_2290:
[----:B------:R-:W-:Y:S05]  /*24340*/  BSYNC B0 ;  /* 0x0000000000007941 */ /* 0x000fea0003800000 */
.L_x_2165:
[----:B------:R-:W3:Y:S01]  /*24350*/  LDL R2, [R1+0x46c] ;  /* 0x00046c0001027983 */ /* 0x000ee20000100800 */
[----:B------:R-:W-:Y:S01]  /*24360*/  BSSY B0, `(.L_x_2167) ;  /* 0x0000059000007945 */ /* 0x000fe20003800000 */
[----:B---3--:R-:W-:-:S13]  /*24370*/  LOP3.LUT P0, RZ, R2, 0x2, RZ, 0xc0, !PT ;  /* 0x0000000202ff7812 */ /* 0x008fda000780c0ff */
[----:B------:R-:W-:Y:S05]  /*24380*/  @!P0 BRA `(.L_x_2168) ;  /* 0x0000000400588947 */ /* 0x000fea0003800000 */
[----:B-1----:R-:W0:Y:S01]  /*24390*/  LDL R4, [R1+0x464] ;  /* 0x0004640001047983 */ /* 0x002e220000100800 */
[----:B------:R-:W1:Y:S02]  /*243a0*/  S2R R2, SR_TID.X ;  /* 0x0000000000027919 */ /* 0x000e640000002100 */
[----:B-1----:R-:W-:Y:S01]  /*243b0*/  LOP3.LUT R3, R2, 0x7f, RZ, 0xc0, !PT ;  /* 0x0000007f02037812 */ /* 0x002fe200078ec0ff */
[----:B------:R-:W-:Y:S01]  /*243c0*/  IMAD R2, R18, 0x8, R17 ;  /* 0x0000000812027824 */ /* 0x000fe200078e0211 */
[----:B------:R-:W-:Y:S02]  /*243d0*/  BSSY B1, `(.L_x_2169) ;  /* 0x0000005000017945 */ /* 0x000fe40003800000 */
[----:B------:R-:W-:Y:S02]  /*243e0*/  ISETP.NE.AND P1, PT, R3, RZ, PT ;  /* 0x000000ff0300720c */ /* 0x000fe40003f25270 */
[----:B0-----:R-:W-:-:S04]  /*243f0*/  SHF.L.U32 R0, R4, 0x1f, RZ ;  /* 0x0000001f04007819 */ /* 0x001fc800000006ff */
[----:B------:R-:W0:Y:S02]  /*24400*/  SYNCS.PHASECHK.TRANS64.TRYWAIT P0, [R2+URZ+0x32460], R0 ;  /* 0x03246000020075a7 */ /* 0x000e24000800017f */
[----:B0-----:R-:W-:Y:S05]  /*24410*/  @!P0 BRA `(.L_x_2170) ;  /* 0x0000004400b48947 */ /* 0x001fea0003800000 */
.L_x_2291:
[----:B------:R-:W-:Y:S05]  /*24420*/  BSYNC B1 ;  /* 0x0000000000017941 */ /* 0x000fea0003800000 */
.L_x_2169:
[----:B------:R-:W-:Y:S04]  /*24430*/  BSSY B1, `(.L_x_2171) ;  /* 0x0000009000017945 */ /* 0x000fe80003800000 */
[----:B------:R-:W-:Y:S05]  /*24440*/  @P1 BRA `(.L_x_2172) ;  /* 0x00000000001c1947 */ /* 0x000fea0003800000 */
[----:B------:R-:W1:Y:S01]  /*24450*/  S2R R3, SR_TID.X ;  /* 0x0000000000037919 */ /* 0x000e620000002100 */
[----:B0-----:R-:W-:-:S04]  /*24460*/  IMAD.MOV.U32 R0, RZ, RZ, 0xc000 ;  /* 0x0000c000ff007424 */ /* 0x001fc800078e00ff */
[----:B------:R3:W-:Y:S01]  /*24470*/  SYNCS.ARRIVE.TRANS64 RZ, [R2+URZ+0x32450], R0 ;  /* 0x0324500002ff79a7 */ /* 0x0007e2000800003f */
[----:B-1----:R-:W-:-:S04]  /*24480*/  LOP3.LUT R3, R3, 0x1f, RZ, 0xc0, !PT ;  /* 0x0000001f03037812 */ /* 0x002fc800078ec0ff */
[----:B------:R-:W-:-:S13]  /*24490*/  ISETP.NE.AND P0, PT, R3, RZ, PT ;  /* 0x000000ff0300720c */ /* 0x000fda0003f05270 */
[----:B---3--:R-:W-:Y:S05]  /*244a0*/  @!P0 BRA `(.L_x_2172) ;  /* 0x0000000000048947 */ /* 0x008fea0003800000 */
[----:B------:R-:W-:Y:S01]  /*244b0*/  BPT.TRAP 0x1 ;  /* 0x000000040000795c */ /* 0x000fe20000300000 */
.L_x_2172:
[----:B------:R-:W-:Y:S05]  /*244c0*/  BSYNC B1 ;  /* 0x0000000000017941 */ /* 0x000fea0003800000 */
.L_x_2171:
[----:B------:R-:W3:Y:S01]  /*244d0*/  LDL.LU R3, [R1+0x47c] ;  /* 0x00047c0001037983 */ /* 0x000ee20000300800 */
[----:B0-----:R-:W-:Y:S01]  /*244e0*/  IMAD R0, R18, 0xc000, R17 ;  /* 0x0000c00012007824 */ /* 0x001fe200078e0211 */
        /* <DEDUP_REMOVED lines=8> */
[----:B---3--:R-:W-:-:S09]  /*24570*/  IMAD R3, R3, 0x60, RZ ;  /* 0x0000006003037824 */ /* 0x008fd200078e02ff */
.L_x_2173:
        /* <DEDUP_REMOVED lines=15> */
.L_x_2174:
        /* <DEDUP_REMOVED lines=15> */
.L_x_2175:
        /* <DEDUP_REMOVED lines=15> */
.L_x_2176:
        /* <DEDUP_REMOVED lines=9> */
[----:B---3--:R-:W-:Y:S05]  /*248e0*/  @P0 BRA.U.ANY `(.L_x_2176) ;  /* 0xfffffffd00d80947 */ /* 0x008fea000393ffff */
.L_x_2168:
[----:B------:R-:W-:Y:S05]  /*248f0*/  BSYNC B0 ;  /* 0x0000000000007941 */ /* 0x000fea0003800000 */
.L_x_2167:
[----:B------:R-:W-:-:S04]  /*24900*/  UIADD3 UR4, UR39, -0x2, URZ ;  /* 0xfffffffe27047890 */ /* 0x000fc8000fffe03f */
[----:B------:R-:W-:-:S06]  /*24910*/  UISETP.GE.AND UP0, UPT, UR4, UR38, UPT ;  /* 0x000000260400728c */ /* 0x000fcc000bf06270 */
[----:B------:R-:W-:-:S13]  /*24920*/  PLOP3.LUT P0, PT, PT, PT, UP0, 0x80, 0x0 ;  /* 0x000000000000781c */ /* 0x000fda0003f0f008 */
[----:B------:R-:W-:Y:S05]  /*24930*/  @!P0 BRA `(.L_x_2177) ;  /* 0x0000001c00808947 */ /* 0x000fea0003800000 */
[----:B------:R-:W-:Y:S01]  /*24940*/  IMAD R3, RZ, RZ, -UR39 ;  /* 0x80000027ff037e24 */ /* 0x000fe2000f8e02ff */
[----:B--2---:R-:W-:-:S04]  /*24950*/  LOP3.LUT R6, RZ, UR38, RZ, 0x33, !PT ;  /* 0x00000026ff067c12 */ /* 0x004fc8000f8e33ff */
[----:B------:R-:W-:-:S05]  /*24960*/  VIADDMNMX R6, R3, 0x1, R6, !PT ;  /* 0x0000000103067846 */ /* 0x000fca0007800106 */
[----:B0-----:R-:W-:-:S05]  /*24970*/  VIADD R0, R6, UR39 ;  /* 0x0000002706007c36 */ /* 0x001fca0008000000 */
[----:B------:R-:W-:-:S04]  /*24980*/  LOP3.LUT R0, R0, 0x1, RZ, 0xc0, !PT ;  /* 0x0000000100007812 */ /* 0x000fc800078ec0ff */
[----:B------:R-:W-:Y:S01]  /*24990*/  ISETP.NE.U32.AND P0, PT, R0, 0x1, PT ;  /* 0x000000010000780c */ /* 0x000fe20003f05070 */
[----:B------:R-:W-:-:S12]  /*249a0*/  IMAD.U32 R0, RZ, RZ, UR4 ;  /* 0x00000004ff007e24 */ /* 0x000fd8000f8e00ff */
[----:B------:R-:W-:Y:S05]  /*249b0*/  @P0 BRA `(.L_x_2178) ;  /* 0x00000008006c0947 */ /* 0x000fea0003800000 */
[----:B------:R-:W2:Y:S04]  /*249c0*/  LDL.LU R8, [R1+0x464] ;  /* 0x0004640001087983 */ /* 0x000ea80000300800 */
[----:B-1----:R-:W3:Y:S01]  /*249d0*/  LDL R4, [R1+0x46c] ;  /* 0x00046c0001047983 */ /* 0x002ee20000100800 */
[----:B------:R-:W-:-:S05]  /*249e0*/  VIADD R18, R18, 0x1 ;  /* 0x0000000112127836 */ /* 0x000fca0000000000 */
[----:B------:R-:W-:-:S04]  /*249f0*/  ISETP.NE.AND P0, PT, R18, 0x2, PT ;  /* 0x000000021200780c */ /* 0x000fc80003f05270 */
[----:B------:R-:W-:Y:S01]  /*24a00*/  SEL R2, RZ, 0x1, P0 ;  /* 0x00000001ff027807 */ /* 0x000fe20000000000 */
[----:B------:R-:W-:Y:S01]  /*24a10*/  BSSY B0, `(.L_x_2179) ;  /* 0x0000093000007945 */ /* 0x000fe20003800000 */
[----:B------:R-:W-:Y:S02]  /*24a20*/  SEL R18, R18, RZ, P0 ;  /* 0x000000ff12127207 */ /* 0x000fe40000000000 */
[----:B--2---:R-:W-:-:S05]  /*24a30*/  LOP3.LUT R8, R8, R2, RZ, 0x3c, !PT ;  /* 0x0000000208087212 */ /* 0x004fca00078e3cff */
[----:B------:R0:W-:Y:S01]  /*24a40*/  STL [R1+0x464], R8 ;  /* 0x0004640801007387 */ /* 0x0001e20000100800 */
[----:B---3--:R-:W-:-:S13]  /*24a50*/  LOP3.LUT P2, RZ, R4, 0x2, RZ, 0xc0, !PT ;  /* 0x0000000204ff7812 */ /* 0x008fda000784c0ff */
[----:B0-----:R-:W-:Y:S05]  /*24a60*/  @!P2 BRA `(.L_x_2180) ;  /* 0x000000080034a947 */ /* 0x001fea0003800000 */
[----:B------:R-:W-:-:S13]  /*24a70*/  LOP3.LUT P2, RZ, R4, 0x1, RZ, 0xc0, !PT ;  /* 0x0000000104ff7812 */ /* 0x000fda000784c0ff */
[----:B------:R-:W-:Y:S05]  /*24a80*/  @!P2 BRA `(.L_x_2181) ;  /* 0x00000000004ca947 */ /* 0x000fea0003800000 */
[----:B------:R-:W2:Y:S01]  /*24a90*/  LDL R7, [R1+0x468] ;  /* 0x0004680001077983 */ /* 0x000ea20000100800 */
[----:B------:R-:W0:Y:S01]  /*24aa0*/  LDC R5, c[0x0][0x43c] ;  /* 0x00010f00ff057b82 */ /* 0x000e220000000800 */
[----:B------:R-:W-:Y:S01]  /*24ab0*/  IMAD.MOV.U32 R4, RZ, RZ, R0 ;  /* 0x000000ffff047224 */ /* 0x000fe200078e0000 */
[----:B------:R-:W-:Y:S01]  /*24ac0*/  ULDC.64 UR4, c[0x0][0x428] ;  /* 0x00010a0000047ab9 */ /* 0x000fe20000000a00 */
[----:B0-----:R-:W-:-:S13]  /*24ad0*/  ISETP.NE.AND P0, PT, R5, 0x1, PT ;  /* 0x000000010500780c */ /* 0x001fda0003f05270 */
[----:B------:R-:W0:Y:S02]  /*24ae0*/  @P0 LDC.64 R2, c[0x0][0x440] ;  /* 0x00011000ff020b82 */ /* 0x000e240000000a00 */
[----:B0-----:R-:W-:-:S05]  /*24af0*/  @P0 IMAD.HI.U32 R2, R0, R2, RZ ;  /* 0x0000000200020227 */ /* 0x001fca00078e00ff */
[----:B------:R-:W-:-:S05]  /*24b00*/  @P0 SHF.R.U32.HI R4, RZ, R3, R2 ;  /* 0x00000003ff040219 */ /* 0x000fca0000011602 */
[----:B------:R-:W-:-:S04]  /*24b10*/  IMAD.MOV R2, RZ, RZ, -R4 ;  /* 0x000000ffff027224 */ /* 0x000fc800078e0a04 */
[----:B------:R-:W-:Y:S01]  /*24b20*/  IMAD R0, R5, R2, R0 ;  /* 0x0000000205007224 */ /* 0x000fe200078e0200 */
[--C-:B------:R-:W-:Y:S01]  /*24b30*/  SHF.R.S32.HI R5, RZ, 0x1f, R4.reuse ;  /* 0x0000001fff057819 */ /* 0x100fe20000011404 */
[----:B------:R-:W0:Y:S02]  /*24b40*/  LDC.64 R2, c[0x0][0x418] ;  /* 0x00010600ff027b82 */ /* 0x000e240000000a00 */
[----:B------:R-:W-:-:S03]  /*24b50*/  IMAD.WIDE.U32 R4, R19, UR4, R4 ;  /* 0x0000000413047c25 */ /* 0x000fc6000f8e0004 */
[----:B0-----:R-:W-:Y:S01]  /*24b60*/  LEA R2, P0, R4, R2, 0x2 ;  /* 0x0000000204027211 */ /* 0x001fe200078010ff */
[----:B--2---:R-:W-:-:S04]  /*24b70*/  IMAD R7, R7, UR4, RZ ;  /* 0x0000000407077c24 */ /* 0x004fc8000f8e02ff */
[----:B------:R-:W-:-:S04]  /*24b80*/  IMAD R7, R19, UR5, R7 ;  /* 0x0000000513077c24 */ /* 0x000fc8000f8e0207 */
[----:B------:R-:W-:-:S05]  /*24b90*/  IMAD.IADD R7, R7, 0x1, R5 ;  /* 0x0000000107077824 */ /* 0x000fca00078e0205 */
[----:B------:R-:W-:-:S05]  /*24ba0*/  LEA.HI.X R3, R4, R3, R7, 0x2, P0 ;  /* 0x0000000304037211 */ /* 0x000fca00000f1407 */
[----:B------:R0:W5:Y:S02]  /*24bb0*/  LDG.E R16, desc[UR48][R2.64] ;  /* 0x0000003002107981 */ /* 0x000164000c1e1900 */
.L_x_2181:
[----:B0-----:R-:W0:Y:S01]  /*24bc0*/  S2R R2, SR_TID.X ;  /* 0x0000000000027919 */ /* 0x001e220000002100 */
[----:B------:R-:W-:Y:S01]  /*24bd0*/  IMAD R3, R18, 0x8, R17 ;  /* 0x0000000812037824 */ /* 0x000fe200078e0211 */
[----:B------:R-:W-:Y:S01]  /*24be0*/  BSSY B1, `(.L_x_2182) ;  /* 0x0000006000017945 */ /* 0x000fe20003800000 */
[----:B0-----:R-:W-:Y:S02]  /*24bf0*/  LOP3.LUT R4, R2, 0x7f, RZ, 0xc0, !PT ;  /* 0x0000007f02047812 */ /* 0x001fe400078ec0ff */
[----:B------:R-:W-:Y:S02]  /*24c00*/  SHF.L.U32 R2, R8, 0x1f, RZ ;  /* 0x0000001f08027819 */ /* 0x000fe400000006ff */
[----:B------:R-:W-:Y:S02]  /*24c10*/  ISETP.NE.AND P1, PT, R4, RZ, PT ;  /* 0x000000ff0400720c */ /* 0x000fe40003f25270 */
[----:B------:R-:W0:Y:S02]  /*24c20*/  SYNCS.PHASECHK.TRANS64.TRYWAIT P0, [R3+URZ+0x32440], R2 ;  /* 0x03244002030075a7 */ /* 0x000e24000800017f */
[----:B0-----:R-:W-:Y:S09]  /*24c30*/  @!P0 BRA `(.L_x_2183) ;  /* 0x0000003c00c08947 */ /* 0x001ff20003800000 */
.L_x_2292:
[----:B------:R-:W-:Y:S05]  /*24c40*/  BSYNC B1 ;  /* 0x0000000000017941 */ /* 0x000fea0003800000 */
.L_x_2182:
        /* <DEDUP_REMOVED lines=9> */
.L_x_2185:
[----:B------:R-:W-:Y:S05]  /*24ce0*/  BSYNC B1 ;  /* 0x0000000000017941 */ /* 0x000fea0003800000 */
.L_x_2184:
        /* <DEDUP_REMOVED lines=11> */
.L_x_2186:
        /* <DEDUP_REMOVED lines=13> */
.L_x_2293:
[----:B------:R-:W-:Y:S05]  /*24e70*/  BSYNC B1 ;  /* 0x0000000000017941 */ /* 0x000fea0003800000 */
.L_x_2187:
        /* <DEDUP_REMOVED lines=11> */
.L_x_2190:
[----:B------:R-:W-:Y:S05]  /*24f30*/  BSYNC B1 ;  /* 0x0000000000017941 */ /* 0x000fea0003800000 */
.L_x_2189:
        /* <DEDUP_REMOVED lines=9> */
.L_x_2191:
        /* <DEDUP_REMOVED lines=15> */
.L_x_2192:
        /* <DEDUP_REMOVED lines=15> */
.L_x_2193:
        /* <DEDUP_REMOVED lines=15> */
.L_x_2194:
        /* <DEDUP_REMOVED lines=10> */
.L_x_2180:
[----:B------:R-:W-:Y:S05]  /*25340*/  BSYNC B0 ;  /* 0x0000000000007941 */ /* 0x000fea0003800000 */
.L_x_2179:
[----:B------:R-:W-:-:S06]  /*25350*/  UIADD3 UR4, UR39, -0x3, URZ ;  /* 0xfffffffd27047890 */ /* 0x000fcc000fffe03f */
[----:B------:R-:W-:-:S07]  /*25360*/  IMAD.U32 R0, RZ, RZ, UR4 ;  /* 0x00000004ff007e24 */ /* 0x000fce000f8e00ff */
.L_x_2178:
[----:B------:R-:W-:Y:S01]  /*25370*/  ULOP3.LUT UR4, URZ, UR39, URZ, 0x33, !UPT ;  /* 0x000000273f047292 */ /* 0x000fe2000f8e333f */
[----:B------:R-:W-:Y:S01]  /*25380*/  VIADD R6, R6, 0xfffffffe ;  /* 0xfffffffe06067836 */ /* 0x000fe20000000000 */
[----:B------:R-:W-:Y:S04]  /*25390*/  BSSY B0, `(.L_x_2177) ;  /* 0x000013a000007945 */ /* 0x000fe80003800000 */
[----:B------:R-:W-:-:S13]  /*253a0*/  ISETP.NE.AND P0, PT, R6, UR4, PT ;  /* 0x0000000406007c0c */ /* 0x000fda000bf05270 */
[----:B------:R-:W-:Y:S05]  /*253b0*/  @!P0 BRA `(.L_x_2195) ;  /* 0x0000001000dc8947 */ /* 0x000fea0003800000 */
.L_x_2228:
[----:B------:R-:W2:Y:S04]  /*253c0*/  LDL R2, [R1+0x46c] ;  /* 0x00046c0001027983 */ /* 0x000ea80000100800 */
[----:B------:R-:W3:Y:S01]  /*253d0*/  LDL.LU R3, [R1+0x464] ;  /* 0x0004640001037983 */ /* 0x000ee20000300800 */
[----:B------:R-:W-:Y:S01]  /*253e0*/  VIADD R6, R18, 0x1 ;  /* 0x0000000112067836 */ /* 0x000fe20000000000 */
[----:B------:R-:W-:Y:S05]  /*253f0*/  YIELD ;  /* 0x0000000000007946 */ /* 0x000fea0003800000 */
[----:B------:R-:W-:Y:S01]  /*25400*/  ISETP.NE.AND P0, PT, R6, 0x2, PT ;  /* 0x000000020600780c */ /* 0x000fe20003f05270 */
[----:B------:R-:W-:Y:S03]  /*25410*/  BSSY B1, `(.L_x_2196) ;  /* 0x0000094000017945 */ /* 0x000fe60003800000 */
[----:B------:R-:W-:-:S02]  /*25420*/  SEL R7, RZ, 0x1, P0 ;  /* 0x00000001ff077807 */ /* 0x000fc40000000000 */
[----:B------:R-:W-:Y:S02]  /*25430*/  SEL R6, R6, RZ, P0 ;  /* 0x000000ff06067207 */ /* 0x000fe40000000000 */
[----:B--2---:R-:W-:Y:S02]  /*25440*/  LOP3.LUT P1, RZ, R2, 0x2, RZ, 0xc0, !PT ;  /* 0x0000000202ff7812 */ /* 0x004fe4000782c0ff */
[----:B---3--:R-:W-:-:S11]  /*25450*/  LOP3.LUT R7, R3, R7, RZ, 0x3c, !PT ;  /* 0x0000000703077212 */ /* 0x008fd600078e3cff */
[----:B------:R-:W-:Y:S05]  /*25460*/  @!P1 BRA `(.L_x_2197) ;  /* 0x0000000800389947 */ /* 0x000fea0003800000 */
[----:B------:R-:W-:Y:S01]  /*25470*/  LOP3.LUT P1, RZ, R2, 0x1, RZ, 0xc0, !PT ;  /* 0x0000000102ff7812 */ /* 0x000fe2000782c0ff */
[----:B------:R-:W-:-:S12]  /*25480*/  IMAD.MOV.U32 R8, RZ, RZ, R0 ;  /* 0x000000ffff087224 */ /* 0x000fd800078e0000 */
[----:B------:R-:W-:Y:S05]  /*25490*/  @!P1 BRA `(.L_x_2198) ;  /* 0x00000000004c9947 */ /* 0x000fea0003800000 */
[----:B-1----:R-:W2:Y:S01]  /*254a0*/  LDL R5, [R1+0x468] ;  /* 0x0004680001057983 */ /* 0x002ea20000100800 */
[----:B------:R-:W0:Y:S01]  /*254b0*/  LDC R8, c[0x0][0x43c] ;  /* 0x00010f00ff087b82 */ /* 0x000e220000000800 */
[----:B------:R-:W-:Y:S01]  /*254c0*/  ULDC.64 UR4, c[0x0][0x428] ;  /* 0x00010a0000047ab9 */ /* 0x000fe20000000a00 */
[----:B0-----:R-:W-:-:S13]  /*254d0*/  ISETP.NE.AND P0, PT, R8, 0x1, PT ;  /* 0x000000010800780c */ /* 0x001fda0003f05270 */
[----:B------:R-:W0:Y:S02]  /*254e0*/  @P0 LDC.64 R2, c[0x0][0x440] ;  /* 0x00011000ff020b82 */ /* 0x000e240000000a00 */
[----:B0-----:R-:W-:-:S04]  /*254f0*/  @P0 IMAD.HI.U32 R4, R0, R2, RZ ;  /* 0x0000000200040227 */ /* 0x001fc800078e00ff */
        /* <DEDUP_REMOVED lines=13> */
.L_x_2198:
[----:B------:R-:W2:Y:S01]  /*255d0*/  S2R R2, SR_TID.X ;  /* 0x0000000000027919 */ /* 0x000ea20000002100 */
[----:B01----:R-:W-:Y:S01]  /*255e0*/  IMAD R4, R6, 0x8, R17 ;  /* 0x0000000806047824 */ /* 0x003fe200078e0211 */
[----:B------:R-:W-:Y:S01]  /*255f0*/  BSSY B2, `(.L_x_2199) ;  /* 0x0000006000027945 */ /* 0x000fe20003800000 */
[----:B--2---:R-:W-:Y:S02]  /*25600*/  LOP3.LUT R3, R2, 0x7f, RZ, 0xc0, !PT ;  /* 0x0000007f02037812 */ /* 0x004fe400078ec0ff */
[----:B------:R-:W-:Y:S02]  /*25610*/  SHF.L.U32 R2, R7, 0x1f, RZ ;  /* 0x0000001f07027819 */ /* 0x000fe400000006ff */
[----:B------:R-:W-:Y:S02]  /*25620*/  ISETP.NE.AND P1, PT, R3, RZ, PT ;  /* 0x000000ff0300720c */ /* 0x000fe40003f25270 */
[----:B------:R-:W0:Y:S02]  /*25630*/  SYNCS.PHASECHK.TRANS64.TRYWAIT P0, [R4+URZ+0x32440], R2 ;  /* 0x03244002040075a7 */ /* 0x000e24000800017f */
[----:B0-----:R-:W-:Y:S09]  /*25640*/  @!P0 BRA `(.L_x_2200) ;  /* 0x0000003400648947 */ /* 0x001ff20003800000 */
.L_x_2294:
[----:B------:R-:W-:Y:S05]  /*25650*/  BSYNC B2 ;  /* 0x0000000000027941 */ /* 0x000fea0003800000 */
.L_x_2199:
        /* <DEDUP_REMOVED lines=9> */
.L_x_2202:
[----:B------:R-:W-:Y:S05]  /*256f0*/  BSYNC B2 ;  /* 0x0000000000027941 */ /* 0x000fea0003800000 */
.L_x_2201:
        /* <DEDUP_REMOVED lines=11> */
.L_x_2203:
        /* <DEDUP_REMOVED lines=13> */
.L_x_2295:
[----:B------:R-:W-:Y:S05]  /*25880*/  BSYNC B2 ;  /* 0x0000000000027941 */ /* 0x000fea0003800000 */
.L_x_2204:
        /* <DEDUP_REMOVED lines=11> */
.L_x_2207:
[----:B------:R-:W-:Y:S05]  /*25940*/  BSYNC B2 ;  /* 0x0000000000027941 */ /* 0x000fea0003800000 */
.L_x_2206:
        /* <DEDUP_REMOVED lines=9> */
.L_x_2208:
        /* <DEDUP_REMOVED lines=15> */
.L_x_2209:
        /* <DEDUP_REMOVED lines=15> */
.L_x_2210:
        /* <DEDUP_REMOVED lines=15> */
.L_x_2211:
        /* <DEDUP_REMOVED lines=10> */
.L_x_2197:
[----:B------:R-:W-:Y:S05]  /*25d50*/  BSYNC B1 ;  /* 0x0000000000017941 */ /* 0x000fea0003800000 */
.L_x_2196:
[----:B------:R-:W2:Y:S01]  /*25d60*/  LDL R3, [R1+0x46c] ;  /* 0x00046c0001037983 */ /* 0x000ea20000100800 */
[----:B------:R-:W-:Y:S01]  /*25d70*/  VIADD R6, R6, 0x1 ;  /* 0x0000000106067836 */ /* 0x000fe20000000000 */
[----:B------:R-:W-:Y:S04]  /*25d80*/  BSSY B1, `(.L_x_2212) ;  /* 0x0000097000017945 */ /* 0x000fe80003800000 */
[----:B------:R-:W-:-:S04]  /*25d90*/  ISETP.NE.AND P0, PT, R6, 0x2, PT ;  /* 0x000000020600780c */ /* 0x000fc80003f05270 */
[----:B------:R-:W-:Y:S02]  /*25da0*/  SEL R2, RZ, 0x1, P0 ;  /* 0x00000001ff027807 */ /* 0x000fe40000000000 */
[----:B------:R-:W-:Y:S01]  /*25db0*/  SEL R18, R6, RZ, P0 ;  /* 0x000000ff06127207 */ /* 0x000fe20000000000 */
[----:B------:R-:W-:Y:S01]  /*25dc0*/  VIADD R6, R0, 0xffffffff ;  /* 0xffffffff00067836 */ /* 0x000fe20000000000 */
[----:B------:R-:W-:-:S05]  /*25dd0*/  LOP3.LUT R8, R7, R2, RZ, 0x3c, !PT ;  /* 0x0000000207087212 */ /* 0x000fca00078e3cff */
[----:B------:R0:W-:Y:S01]  /*25de0*/  STL [R1+0x464], R8 ;  /* 0x0004640801007387 */ /* 0x0001e20000100800 */
[----:B--2---:R-:W-:-:S13]  /*25df0*/  LOP3.LUT P2, RZ, R3, 0x2, RZ, 0xc0, !PT ;  /* 0x0000000203ff7812 */ /* 0x004fda000784c0ff */
[----:B0-----:R-:W-:Y:S05]  /*25e00*/  @!P2 BRA `(.L_x_2213) ;  /* 0x000000080038a947 */ /* 0x001fea0003800000 */
[----:B------:R-:W-:Y:S01]  /*25e10*/  LOP3.LUT P2, RZ, R3, 0x1, RZ, 0xc0, !PT ;  /* 0x0000000103ff7812 */ /* 0x000fe2000784c0ff */
[----:B------:R-:W-:-:S12]  /*25e20*/  IMAD.MOV.U32 R7, RZ, RZ, R6 ;  /* 0x000000ffff077224 */ /* 0x000fd800078e0006 */
        /* <DEDUP_REMOVED lines=20> */
.L_x_2214:
        /* <DEDUP_REMOVED lines=8> */
.L_x_2296:
[----:B------:R-:W-:Y:S05]  /*25ff0*/  BSYNC B2 ;  /* 0x0000000000027941 */ /* 0x000fea0003800000 */
.L_x_2215:
        /* <DEDUP_REMOVED lines=9> */
.L_x_2218:
[----:B------:R-:W-:Y:S05]  /*26090*/  BSYNC B2 ;  /* 0x0000000000027941 */ /* 0x000fea0003800000 */
.L_x_2217:
        /* <DEDUP_REMOVED lines=11> */
.L_x_2219:
        /* <DEDUP_REMOVED lines=13> */
.L_x_2297:
[----:B------:R-:W-:Y:S05]  /*26220*/  BSYNC B2 ;  /* 0x0000000000027941 */ /* 0x000fea0003800000 */
.L_x_2220:
        /* <DEDUP_REMOVED lines=11> */
.L_x_2223:
[----:B------:R-:W-:Y:S05]  /*262e0*/  BSYNC B2 ;  /* 0x0000000000027941 */ /* 0x000fea0003800000 */
.L_x_2222:
        /* <DEDUP_REMOVED lines=9> */
.L_x_2224:
        /* <DEDUP_REMOVED lines=15> */
.L_x_2225:
        /* <DEDUP_REMOVED lines=15> */
.L_x_2226:
        /* <DEDUP_REMOVED lines=15> */
.L_x_2227:
        /* <DEDUP_REMOVED lines=10> */
.L_x_2213:
[----:B------:R-:W-:Y:S05]  /*266f0*/  BSYNC B1 ;  /* 0x0000000000017941 */ /* 0x000fea0003800000 */
.L_x_2212:
[----:B------:R-:W-:Y:S01]  /*26700*/  ISETP.GT.AND P0, PT, R6, UR38, PT ;  /* 0x0000002606007c0c */ /* 0x000fe2000bf04270 */
[----:B------:R-:W-:-:S12]  /*26710*/  VIADD R0, R0, 0xfffffffe ;  /* 0xfffffffe00007836 */ /* 0x000fd80000000000 */
[----:B------:R-:W-:Y:S05]  /*26720*/  @P0 BRA `(.L_x_2228) ;  /* 0xffffffec00240947 */ /* 0x000fea000383ffff */
.L_x_2195:
[----:B------:R-:W-:Y:S05]  /*26730*/  BSYNC B0 ;  /* 0x0000000000007941 */ /* 0x000fea0003800000 */
.L_x_2177:
[----:B------:R-:W3:Y:S01]  /*26740*/  LDL.LU R2, [R1+0x464] ;  /* 0x0004640001027983 */ /* 0x000ee20000300800 */
[----:B0-----:R-:W0:Y:S01]  /*26750*/  S2R R0, SR_TID.X ;  /* 0x0000000000007919 */ /* 0x001e220000002100 */
[----:B------:R-:W-:-:S05]  /*26760*/  VIADD R18, R18, 0x1 ;  /* 0x0000000112127836 */ /* 0x000fca0000000000 */
[----:B------:R-:W-:Y:S02]  /*26770*/  ISETP.NE.AND P0, PT, R18, 0x2, PT ;  /* 0x000000021200780c */ /* 0x000fe40003f05270 */
[----:B0-----:R-:W-:-:S04]  /*26780*/  LOP3.LUT R0, R0, 0x7f, RZ, 0xc0, !PT ;  /* 0x0000007f00007812 */ /* 0x001fc800078ec0ff */
[----:B------:R-:W-:Y:S02]  /*26790*/  ISETP.NE.AND P2, PT, R0, RZ, PT ;  /* 0x000000ff0000720c */ /* 0x000fe40003f45270 */
[----:B------:R-:W-:Y:S01]  /*267a0*/  SEL R0, RZ, 0x1, P0 ;  /* 0x00000001ff007807 */ /* 0x000fe20000000000 */
[----:B------:R-:W-:Y:S03]  /*267b0*/  BSSY B0, `(.L_x_2229) ;  /* 0x0000011000007945 */ /* 0x000fe60003800000 */
[----:B---3--:R-:W-:-:S05]  /*267c0*/  LOP3.LUT R2, R2, R0, RZ, 0x3c, !PT ;  /* 0x0000000002027212 */ /* 0x008fca00078e3cff */
[----:B------:R0:W-:Y:S02]  /*267d0*/  STL [R1+0x464], R2 ;  /* 0x0004640201007387 */ /* 0x0001e40000100800 */
[----:B------:R-:W-:Y:S05]  /*267e0*/  @P2 BRA `(.L_x_2230) ;  /* 0x0000000000342947 */ /* 0x000fea0003800000 */
[----:B-1----:R-:W1:Y:S01]  /*267f0*/  S2R R5, SR_LANEID ;  /* 0x0000000000057919 */ /* 0x002e620000000000 */
[----:B------:R-:W-:Y:S01]  /*26800*/  VOTEU.ANY UR4, UPT, PT ;  /* 0x0000000000047886 */ /* 0x000fe200038e0100 */
[----:B0-----:R-:W0:Y:S01]  /*26810*/  LDC.64 R2, c[0x0][0xd80] ;  /* 0x00036000ff027b82 */ /* 0x001e220000000a00 */
[----:B------:R-:W1:Y:S02]  /*26820*/  FLO.U32 R0, UR4 ;  /* 0x0000000400007d00 */ /* 0x000e6400080e0000 */
[----:B-1----:R-:W-:-:S06]  /*26830*/  ISETP.EQ.U32.AND P1, PT, R0, R5, PT ;  /* 0x000000050000720c */ /* 0x002fcc0003f22070 */
[----:B------:R-:W0:Y:S07]  /*26840*/  POPC R5, UR4 ;  /* 0x0000000400057d09 */ /* 0x000e2e0008000000 */
[----:B0-----:R-:W3:Y:S01]  /*26850*/  @P1 ATOMG.E.ADD.STRONG.GPU PT, R3, desc[UR48][R2.64], R5 ;  /* 0x00000005020319a8 */ /* 0x001ee200081ee1f0 */
[----:B------:R-:W0:Y:S02]  /*26860*/  S2R R4, SR_LTMASK ;  /* 0x0000000000047919 */ /* 0x000e240000003900 */
[----:B0-----:R-:W-:-:S04]  /*26870*/  LOP3.LUT R4, R4, UR4, RZ, 0xc0, !PT ;  /* 0x0000000404047c12 */ /* 0x001fc8000f8ec0ff */
[----:B------:R-:W0:Y:S01]  /*26880*/  POPC R7, R4 ;  /* 0x0000000400077309 */ /* 0x000e220000000000 */
[----:B---3--:R-:W0:Y:S02]  /*26890*/  SHFL.IDX PT, R0, R3, R0, 0x1f ;  /* 0x00001f0003007589 */ /* 0x008e2400000e0000 */
[----:B0-----:R-:W-:-:S05]  /*268a0*/  IADD3 R0, R0, UR42, R7 ;  /* 0x0000002a00007c10 */ /* 0x001fca000fffe007 */
[----:B------:R3:W-:Y:S02]  /*268b0*/  STL [R1+0x474], R0 ;  /* 0x0004740001007387 */ /* 0x0007e40000100800 */
.L_x_2230:
[----:B------:R-:W-:Y:S05]  /*268c0*/  BSYNC B0 ;  /* 0x0000000000007941 */ /* 0x000fea0003800000 */
.L_x_2229:
[----:B------:R-:W-:-:S07]  /*268d0*/  SEL R18, R18, RZ, P0 ;  /* 0x000000ff12127207 */ /* 0x000fce0000000000 */
.L_x_2143:
[----:B------:R-:W-:Y:S05]  /*268e0*/  BSYNC B7 ;  /* 0x0000000000077941 */ /* 0x000fea0003800000 */
.L_x_2141:
[----:B---34-:R-:W3:Y:S04]  /*268f0*/  LDL R0, [R1+0x46c] ;  /* 0x00046c0001007983 */ /* 0x018ee80000100800 */
[----:B0-----:R0:W5:Y:S01]  /*26900*/  LDL R2, [R1+0x474] ;  /* 0x0004740001027983 */ /* 0x0011620000100800 */
[----:B---3--:R-:W-:-:S13]  /*26910*/  LOP3.LUT P0, RZ, R0, 0x80, RZ, 0xc0, !PT ;  /* 0x0000008000ff7812 */ /* 0x008fda000780c0ff */
[----:B0-----:R-:W-:Y:S05]  /*26920*/  @!P0 BRA `(.L_x_2231) ;  /* 0x0000000000288947 */ /* 0x001fea0003800000 */
[----:B------:R-:W-:Y:S05]  /*26930*/  WARPSYNC.ALL ;  /* 0x0000000000007948 */ /* 0x000fea0003800000 */
[----:B------:R-:W0:Y:S08]  /*26940*/  S2UR UR5, SR_CgaCtaId ;  /* 0x00000000000579c3 */ /* 0x000e300000008800 */
[----:B------:R-:W-:Y:S06]  /*26950*/  BAR.SYNC.DEFER_BLOCKING 0x5, 0x180 ;  /* 0x0146000000007b1d */ /* 0x000fec0000010000 */
[----:B------:R-:W-:-:S02]  /*26960*/  UMOV UR4, 0x400 ;  /* 0x0000040000047882 */ /* 0x000fc40000000000 */
[----:B0-----:R-:W-:-:S06]  /*26970*/  ULEA UR4, UR5, UR4, 0x18 ;  /* 0x0000000405047291 */ /* 0x001fcc000f8ec03f */
[----:B------:R-:W-:-:S05]  /*26980*/  IMAD.U32 R17, RZ, RZ, UR4 ;  /* 0x00000004ff117e24 */ /* 0x000fca000f8e00ff */
[----:B-----5:R-:W0:Y:S04]  /*26990*/  LDS R2, [R17+0x324d0] ;  /* 0x0324d00011027984 */ /* 0x020e280000000800 */
[----:B0-----:R4:W-:Y:S01]  /*269a0*/  STL [R1+0x474], R2 ;  /* 0x0004740201007387 */ /* 0x0019e20000100800 */
[----:B------:R-:W-:Y:S06]  /*269b0*/  BAR.ARV 0x4, 0x180 ;  /* 0x0106000000007b1d */ /* 0x000fec0000002000 */
[----:B------:R-:W-:Y:S05]  /*269c0*/  BRA `(.L_x_2232) ;  /* 0x00000000002c7947 */ /* 0x000fea0003800000 */
.L_x_2231:
[----:B------:R-:W-:-:S03]  /*269d0*/  UMOV UR4, 0xffffffff ;  /* 0xffffffff00047882 */ /* 0x000fc60000000000 */
[----:B------:R-:W-:Y:S05]  /*269e0*/  BRA.DIV UR4, `(.L_x_2233) ;  /* 0x0000002204cc7947 */ /* 0x000fea000b800000 */
[----:B-----5:R0:W3:Y:S02]  /*269f0*/  SHFL.IDX PT, R14, R2, RZ, 0x1f ;  /* 0x00001fff020e7589 */ /* 0x0200e400000e0000 */
.L_x_2300:
[----:B------:R-:W4:Y:S01]  /*26a00*/  @!P2 S2R R3, SR_CgaCtaId ;  /* 0x000000000003a919 */ /* 0x000f220000008800 */
[----:B------:R-:W-:Y:S05]  /*26a10*/  WARPSYNC.ALL ;  /* 0x0000000000007948 */ /* 0x000fea0003800000 */
[----:B------:R-:W-:Y:S01]  /*26a20*/  BAR.SYNC.DEFER_BLOCKING 0x4, 0x180 ;  /* 0x0106000000007b1d */ /* 0x000fe20000010000 */
[----:B------:R-:W-:-:S05]  /*26a30*/  @!P2 MOV R0, 0x400 ;  /* 0x000004000000a802 */ /* 0x000fca0000000f00 */
[----:B---3--:R3:W-:Y:S01]  /*26a40*/  STL [R1+0x474], R14 ;  /* 0x0004740e01007387 */ /* 0x0087e20000100800 */
[----:B----4-:R-:W-:-:S05]  /*26a50*/  @!P2 LEA R17, R3, R0, 0x18 ;  /* 0x000000000311a211 */ /* 0x010fca00078ec0ff */
[----:B------:R3:W-:Y:S01]  /*26a60*/  @!P2 STS [R17+0x324d0], R2 ;  /* 0x0324d0021100a388 */ /* 0x0007e20000000800 */
[----:B------:R-:W-:Y:S06]  /*26a70*/  BAR.ARV 0x5, 0x180 ;  /* 0x0146000000007b1d */ /* 0x000fec0000002000 */
.L_x_2232:
[----:B------:R-:W5:Y:S01]  /*26a80*/  LDL R0, [R1+0x474] ;  /* 0x0004740001007983 */ /* 0x000f620000100800 */
[----:B------:R-:W-:Y:S02]  /*26a90*/  ULDC UR4, c[0x0][0xd38] ;  /* 0x00034e0000047ab9 */ /* 0x000fe40000000800 */
[----:B-----5:R-:W-:-:S13]  /*26aa0*/  ISETP.GE.AND P0, PT, R0, UR4, PT ;  /* 0x0000000400007c0c */ /* 0x020fda000bf06270 */
[----:B------:R-:W-:Y:S05]  /*26ab0*/  @!P0 BRA `(.L_x_2234) ;  /* 0xffffffac00888947 */ /* 0x000fea000383ffff */
.L_x_2132:
[----:B0-----:R-:W5:Y:S01]  /*26ac0*/  LDL.LU R0, [R1+0x498] ;  /* 0x0004980001007983 */ /* 0x001f620000300800 */
[----:B------:R-:W-:Y:S01]  /*26ad0*/  BSSY B0, `(.L_x_2235) ;  /* 0x000000b000007945 */ /* 0x000fe20003800000 */
[----:B-1----:R-:W0:Y:S01]  /*26ae0*/  S2R R5, SR_CgaCtaId ;  /* 0x0000000000057919 */ /* 0x002e220000008800 */
[----:B-----5:R-:W-:-:S05]  /*26af0*/  VIADD R0, R0, 0x1 ;  /* 0x0000000100007836 */ /* 0x020fca0000000000 */
[----:B---34-:R-:W-:-:S04]  /*26b00*/  LEA.HI R2, R0, R0, RZ, 0x1 ;  /* 0x0000000000027211 */ /* 0x018fc800078f08ff */
[----:B------:R-:W-:-:S05]  /*26b10*/  LOP3.LUT R3, R2, 0xfffffffe, RZ, 0xc0, !PT ;  /* 0xfffffffe02037812 */ /* 0x000fca00078ec0ff */
[----:B------:R-:W-:Y:S01]  /*26b20*/  IMAD.IADD R3, R0, 0x1, -R3 ;  /* 0x0000000100037824 */ /* 0x000fe200078e0a03 */
[----:B------:R-:W-:-:S04]  /*26b30*/  MOV R0, 0x400 ;  /* 0x0000040000007802 */ /* 0x000fc80000000f00 */
[----:B0-----:R-:W-:Y:S02]  /*26b40*/  LEA R0, R5, R0, 0x18 ;  /* 0x0000000005007211 */ /* 0x001fe400078ec0ff */
[----:B------:R-:W-:-:S04]  /*26b50*/  SHF.L.U32 R3, R3, 0x1f, RZ ;  /* 0x0000001f03037819 */ /* 0x000fc800000006ff */
[----:B------:R-:W0:Y:S02]  /*26b60*/  SYNCS.PHASECHK.TRANS64.TRYWAIT P0, [R0+URZ+0x32420], R3 ;  /* 0x03242003000075a7 */ /* 0x000e24000800017f */
[----:B0-----:R-:W-:Y:S05]  /*26b70*/  @!P0 BRA `(.L_x_2236) ;  /* 0x0000002000908947 */ /* 0x001fea0003800000 */
.L_x_2301:
[----:B------:R-:W-:Y:S05]  /*26b80*/  BSYNC B0 ;  /* 0x0000000000007941 */ /* 0x000fea0003800000 */
.L_x_2235:
[----:B------:R-:W-:-:S03]  /*26b90*/  UMOV UR4, 0xffffffff ;  /* 0xffffffff00047882 */ /* 0x000fc60000000000 */
[----:B------:R-:W-:Y:S05]  /*26ba0*/  BRA.DIV UR4, `(.L_x_2237) ;  /* 0x0000002204987947 */ /* 0x000fea000b800000 */
[----:B------:R-:W1:Y:S02]  /*26bb0*/  S2R R2, SR_TID.X ;  /* 0x0000000000027919 */ /* 0x000e640000002100 */
[----:B-1----:R-:W-:-:S04]  /*26bc0*/  SHF.R.U32.HI R2, RZ, 0x5, R2 ;  /* 0x00000005ff027819 */ /* 0x002fc80000011602 */
[----:B------:R-:W-:-:S05]  /*26bd0*/  LOP3.LUT R2, R2, 0x3, RZ, 0xc0, !PT ;  /* 0x0000000302027812 */ /* 0x000fca00078ec0ff */
[----:B------:R1:W3:Y:S02]  /*26be0*/  SHFL.IDX PT, R14, R2, RZ, 0x1f ;  /* 0x00001fff020e7589 */ /* 0x0002e400000e0000 */
.L_x_2304:
[----:B---3--:R-:W-:Y:S01]  /*26bf0*/  ISETP.NE.AND P0, PT, R14, RZ, PT ;  /* 0x000000ff0e00720c */ /* 0x008fe20003f05270 */
[----:B------:R-:W-:-:S12]  /*26c00*/  BSSY B0, `(.L_x_2238) ;  /* 0x0000025000007945 */ /* 0x000fd80003800000 */
[----:B------:R-:W-:Y:S05]  /*26c10*/  @P0 BRA `(.L_x_2239) ;  /* 0x00000000008c0947 */ /* 0x000fea0003800000 */
[----:B------:R-:W-:-:S03]  /*26c20*/  UMOV UR4, 0xffffffff ;  /* 0xffffffff00047882 */ /* 0x000fc60000000000 */
[----:B------:R-:W-:Y:S05]  /*26c30*/  BRA.DIV UR4, `(.L_x_2240) ;  /* 0x0000002204a87947 */ /* 0x000fea000b800000 */
[----:B------:R-:W-:-:S13]  /*26c40*/  ELECT P6, URZ, PT ;  /* 0x00000000003f782f */ /* 0x000fda00038c0000 */
.L_x_2307:
[----:B------:R-:W-:Y:S05]  /*26c50*/  @!P6 BRA `(.L_x_2239) ;  /* 0x00000000007ce947 */ /* 0x000fea0003800000 */
[----:B------:R-:W-:-:S06]  /*26c60*/  ULOP3.LUT UR4, UR41, 0x2, URZ, 0xfc, !UPT ;  /* 0x0000000229047892 */ /* 0x000fcc000f8efc3f */
[----:B-1----:R-:W-:-:S05]  /*26c70*/  IMAD.U32 R2, RZ, RZ, UR4 ;  /* 0x00000004ff027e24 */ /* 0x002fca000f8e00ff */
[----:B------:R-:W-:-:S13]  /*26c80*/  ISETP.NE.AND P2, PT, R2, 0x3, PT ;  /* 0x000000030200780c */ /* 0x000fda0003f45270 */
[----:B------:R-:W-:Y:S05]  /*26c90*/  @!P2 BRA `(.L_x_2241) ;  /* 0x000000000004a947 */ /* 0x000fea0003800000 */
[----:B------:R-:W-:Y:S01]  /*26ca0*/  BPT.TRAP 0x1 ;  /* 0x000000040000795c */ /* 0x000fe20000300000 */
.L_x_2241:
[----:B------:R-:W3:Y:S01]  /*26cb0*/  LDL.LU R7, [R1+0x464] ;  /* 0x0004640001077983 */ /* 0x000ee20000300800 */
[----:B0-----:R-:W-:Y:S02]  /*26cc0*/  VIADD R3, R0, 0x32440 ;  /* 0x0003244000037836 */ /* 0x001fe40000000000 */
[C---:B------:R-:W-:Y:S02]  /*26cd0*/  VIADD R2, R18.reuse, 0x1 ;  /* 0x0000000112027836 */ /* 0x040fe40000000000 */
[----:B--2---:R-:W-:-:S03]  /*26ce0*/  IMAD R6, R18, 0x8, R3 ;  /* 0x0000000812067824 */ /* 0x004fc600078e0203 */
[----:B------:R-:W-:-:S04]  /*26cf0*/  ISETP.NE.AND P1, PT, R2, 0x2, PT ;  /* 0x000000020200780c */ /* 0x000fc80003f25270 */
[----:B------:R-:W-:Y:S02]  /*26d00*/  SEL R4, RZ, 0x1, P1 ;  /* 0x00000001ff047807 */ /* 0x000fe40000800000 */
[C---:B---3--:R-:W-:Y:S02]  /*26d10*/  SHF.L.U32 R5, R7.reuse, 0x1f, RZ ;  /* 0x0000001f07057819 */ /* 0x048fe400000006ff */
[----:B------:R-:W-:Y:S02]  /*26d20*/  LOP3.LUT R7, R7, R4, RZ, 0x3c, !PT ;  /* 0x0000000407077212 */ /* 0x000fe400078e3cff */
[----:B------:R-:W0:Y:S01]  /*26d30*/  SYNCS.PHASECHK.TRANS64.TRYWAIT P0, [R6+URZ], R5 ;  /* 0x00000005060075a7 */ /* 0x000e22000800017f */
[----:B------:R-:W-:Y:S02]  /*26d40*/  SEL R4, R2, RZ, P1 ;  /* 0x000000ff02047207 */ /* 0x000fe40000800000 */
[----:B------:R-:W-:-:S03]  /*26d50*/  SHF.L.U32 R2, R7, 0x1f, RZ ;  /* 0x0000001f07027819 */ /* 0x000fc600000006ff */
[----:B------:R-:W-:Y:S01]  /*26d60*/  IMAD R3, R4, 0x8, R3 ;  /* 0x0000000804037824 */ /* 0x000fe200078e0203 */
[----:B0-----:R-:W-:Y:S06]  /*26d70*/  @!P0 BRA `(.L_x_2242) ;  /* 0x0000002000788947 */ /* 0x001fec0003800000 */
.L_x_2308:
[----:B------:R-:W1:Y:S02]  /*26d80*/  SYNCS.PHASECHK.TRANS64.TRYWAIT P0, [R3+URZ], R2 ;  /* 0x00000002030075a7 */ /* 0x000e64000800017f */
[----:B-1----:R-:W-:Y:S05]  /*26d90*/  @!P0 BRA `(.L_x_2243) ;  /* 0x0000002000848947 */ /* 0x002fea0003800000 */
.L_x_2309:
[----:B------:R-:W-:Y:S05]  /*26da0*/  @!P2 BRA `(.L_x_2244) ;  /* 0x000000000004a947 */ /* 0x000fea0003800000 */
[----:B------:R-:W-:Y:S01]  /*26db0*/  BPT.TRAP 0x1 ;  /* 0x000000040000795c */ /* 0x000fe20000300000 */
.L_x_2244:
[----:B-1----:R-:W-:-:S04]  /*26dc0*/  VIADD R3, R0, 0x32460 ;  /* 0x0003246000037836 */ /* 0x002fc80000000000 */
[----:B------:R-:W-:-:S04]  /*26dd0*/  IMAD R18, R18, 0x8, R3 ;  /* 0x0000000812127824 */ /* 0x000fc800078e0203 */
[----:B------:R-:W1:Y:S02]  /*26de0*/  SYNCS.PHASECHK.TRANS64.TRYWAIT P0, [R18+URZ], R5 ;  /* 0x00000005120075a7 */ /* 0x000e64000800017f */
[----:B-1----:R-:W-:Y:S05]  /*26df0*/  @!P0 BRA `(.L_x_2245) ;  /* 0x0000002000808947 */ /* 0x002fea0003800000 */
.L_x_2310:
[----:B------:R-:W-:-:S07]  /*26e00*/  IMAD R3, R4, 0x8, R3 ;  /* 0x0000000804037824 */ /* 0x000fce00078e0203 */
.L_x_2246:
[----:B--2---:R2:W3:Y:S02]  /*26e10*/  SYNCS.PHASECHK.TRANS64.TRYWAIT P0, [R3+URZ], R2 ;  /* 0x00000002030075a7 */ /* 0x0044e4000800017f */
[----:B---3--:R-:W-:Y:S05]  /*26e20*/  @!P0 NANOSLEEP.SYNCS 0x989680 ;  /* 0x009896800000895d */ /* 0x008fea0003900000 */
[----:B------:R-:W3:Y:S02]  /*26e30*/  @!P0 SYNCS.PHASECHK.TRANS64 P0, [R3+URZ], R2 ;  /* 0x00000002030085a7 */ /* 0x000ee4000800007f */
[----:B---3--:R-:W-:Y:S05]  /*26e40*/  @!P0 BRA `(.L_x_2246) ;  /* 0xfffffffc00f08947 */ /* 0x008fea000383ffff */
.L_x_2239:
[----:B------:R-:W-:Y:S05]  /*26e50*/  BSYNC B0 ;  /* 0x0000000000007941 */ /* 0x000fea0003800000 */
.L_x_2238:
[----:B------:R-:W-:Y:S05]  /*26e60*/  EXIT ;  /* 0x000000000000794d */ /* 0x000fea0003800000 */
.L_x_2020:
[----:B0-----:R-:W-:-:S04]  /*26e70*/  IMAD.U32 R9, RZ, RZ, UR44 ;  /* 0x0000002cff097e24 */ /* 0x001fc8000f8e00ff */
[----:B------:R0:W1:Y:S03]  /*26e80*/  SYNCS.PHASECHK.TRANS64.TRYWAIT P0, [R9+URZ+0x32400], R0 ;  /* 0x03240000090075a7 */ /* 0x000066000800017f */
[----:B-1----:R-:W-:Y:S05]  /*26e90*/  @!P0 NANOSLEEP.SYNCS 0x989680 ;  /* 0x009896800000895d */ /* 0x002fea0003900000 */
[----:B------:R-:W1:Y:S02]  /*26ea0*/  @!P0 SYNCS.PHASECHK.TRANS64 P0, [R9+URZ+0x32400], R0 ;  /* 0x03240000090085a7 */ /* 0x000e64000800007f */
[----:B-1----:R-:W-:Y:S05]  /*26eb0*/  @!P0 BRA `(.L_x_2020) ;  /* 0xfffffffc00ec8947 */ /* 0x002fea000383ffff */
[----:B------:R-:W-:Y:S05]  /*26ec0*/  BRA `(.L_x_2247) ;  /* 0xfffffdb800487947 */ /* 0x000fea000383ffff */
.L_x_2027:
[----:B-1----:R1:W2:Y:S02]  /*26ed0*/  SYNCS.PHASECHK.TRANS64.TRYWAIT P0, [R12+URZ], R13 ;  /* 0x0000000d0c0075a7 */ /* 0x0022a4000800017f */
[----:B--2---:R-:W-:Y:S05]  /*26ee0*/  @!P0 NANOSLEEP.SYNCS 0x989680 ;  /* 0x009896800000895d */ /* 0x004fea0003900000 */
[----:B------:R-:W2:Y:S02]  /*26ef0*/  @!P0 SYNCS.PHASECHK.TRANS64 P0, [R12+URZ], R13 ;  /* 0x0000000d0c0085a7 */ /* 0x000ea4000800007f */
[----:B--2---:R-:W-:Y:S05]  /*26f00*/  @!P0 BRA `(.L_x_2027) ;  /* 0xfffffffc00f08947 */ /* 0x004fea000383ffff */
[----:B------:R-:W-:Y:S05]  /*26f10*/  BRA `(.L_x_2026) ;  /* 0xfffffdbc00647947 */ /* 0x000fea000383ffff */
.L_x_2029:
[----:B0-----:R-:W-:-:S04]  /*26f20*/  IMAD.U32 R9, RZ, RZ, UR44 ;  /* 0x0000002cff097e24 */ /* 0x001fc8000f8e00ff */
[----:B------:R0:W1:Y:S03]  /*26f30*/  SYNCS.PHASECHK.TRANS64.TRYWAIT P0, [R9+URZ+0x32410], R8 ;  /* 0x03241008090075a7 */ /* 0x000066000800017f */
[----:B-1----:R-:W-:Y:S05]  /*26f40*/  @!P0 NANOSLEEP.SYNCS 0x989680 ;  /* 0x009896800000895d */ /* 0x002fea0003900000 */
[----:B------:R-:W1:Y:S02]  /*26f50*/  @!P0 SYNCS.PHASECHK.TRANS64 P0, [R9+URZ+0x32410], R8 ;  /* 0x03241008090085a7 */ /* 0x000e64000800007f */
[----:B-1----:R-:W-:Y:S05]  /*26f60*/  @!P0 BRA `(.L_x_2029) ;  /* 0xfffffffc00ec8947 */ /* 0x002fea000383ffff */
[----:B------:R-:W-:Y:S05]  /*26f70*/  BRA `(.L_x_2248) ;  /* 0xfffffdc000387947 */ /* 0x000fea000383ffff */
.L_x_2036:
[----:B-1----:R1:W2:Y:S02]  /*26f80*/  SYNCS.PHASECHK.TRANS64.TRYWAIT P0, [R8+URZ], R9 ;  /* 0x00000009080075a7 */ /* 0x0022a4000800017f */
[----:B--2---:R-:W-:Y:S05]  /*26f90*/  @!P0 NANOSLEEP.SYNCS 0x989680 ;  /* 0x009896800000895d */ /* 0x004fea0003900000 */
[----:B------:R-:W2:Y:S02]  /*26fa0*/  @!P0 SYNCS.PHASECHK.TRANS64 P0, [R8+URZ], R9 ;  /* 0x00000009080085a7 */ /* 0x000ea4000800007f */
[----:B--2---:R-:W-:Y:S05]  /*26fb0*/  @!P0 BRA `(.L_x_2036) ;  /* 0xfffffffc00f08947 */ /* 0x004fea000383ffff */
[----:B------:R-:W-:Y:S05]  /*26fc0*/  BRA `(.L_x_2035) ;  /* 0xfffffdc0007c7947 */ /* 0x000fea000383ffff */
.L_x_2071:
[----:B0-----:R0:W1:Y:S02]  /*26fd0*/  SYNCS.PHASECHK.TRANS64.TRYWAIT P2, [R0+URZ], R3 ;  /* 0x00000003000075a7 */ /* 0x001064000804017f */
[----:B-1----:R-:W-:Y:S05]  /*26fe0*/  @!P2 NANOSLEEP.SYNCS 0x989680 ;  /* 0x009896800000a95d */ /* 0x002fea0003900000 */
[----:B------:R-:W1:Y:S02]  /*26ff0*/  @!P2 SYNCS.PHASECHK.TRANS64 P2, [R0+URZ], R3 ;  /* 0x000000030000a5a7 */ /* 0x000e64000804007f */
[----:B-1----:R-:W-:Y:S05]  /*27000*/  @!P2 BRA `(.L_x_2071) ;  /* 0xfffffffc00f0a947 */ /* 0x002fea000383ffff */
[----:B------:R-:W-:Y:S05]  /*27010*/  BRA `(.L_x_2070) ;  /* 0xfffffe2800547947 */ /* 0x000fea000383ffff */
.L_x_2078:
[----:B-1----:R1:W2:Y:S02]  /*27020*/  SYNCS.PHASECHK.TRANS64.TRYWAIT P2, [R4+URZ], R5 ;  /* 0x00000005040075a7 */ /* 0x0022a4000804017f */
[----:B--2---:R-:W-:Y:S05]  /*27030*/  @!P2 NANOSLEEP.SYNCS 0x989680 ;  /* 0x009896800000a95d */ /* 0x004fea0003900000 */
[----:B------:R-:W2:Y:S02]  /*27040*/  @!P2 SYNCS.PHASECHK.TRANS64 P2, [R4+URZ], R5 ;  /* 0x000000050400a5a7 */ /* 0x000ea4000804007f */
[----:B--2---:R-:W-:Y:S05]  /*27050*/  @!P2 BRA `(.L_x_2078) ;  /* 0xfffffffc00f0a947 */ /* 0x004fea000383ffff */
[----:B------:R-:W-:Y:S05]  /*27060*/  BRA `(.L_x_2077) ;  /* 0xfffffe2c00787947 */ /* 0x000fea000383ffff */
.L_x_2089:
[----:B-1----:R1:W2:Y:S02]  /*27070*/  SYNCS.PHASECHK.TRANS64.TRYWAIT P1, [R0+URZ], R7 ;  /* 0x00000007000075a7 */ /* 0x0022a4000802017f */
[----:B--2---:R-:W-:Y:S05]  /*27080*/  @!P1 NANOSLEEP.SYNCS 0x989680 ;  /* 0x009896800000995d */ /* 0x004fea0003900000 */
[----:B------:R-:W2:Y:S02]  /*27090*/  @!P1 SYNCS.PHASECHK.TRANS64 P1, [R0+URZ], R7 ;  /* 0x00000007000095a7 */ /* 0x000ea4000802007f */
[----:B--2---:R-:W-:Y:S05]  /*270a0*/  @!P1 BRA `(.L_x_2089) ;  /* 0xfffffffc00f09947 */ /* 0x004fea000383ffff */
[----:B------:R-:W-:Y:S05]  /*270b0*/  BRA `(.L_x_2088) ;  /* 0xfffffec0000c7947 */ /* 0x000fea000383ffff */
.L_x_2096:
[----:B-1----:R1:W2:Y:S02]  /*270c0*/  SYNCS.PHASECHK.TRANS64.TRYWAIT P1, [R4+URZ], R5 ;  /* 0x00000005040075a7 */ /* 0x0022a4000802017f */
[----:B--2---:R-:W-:Y:S05]  /*270d0*/  @!P1 NANOSLEEP.SYNCS 0x989680 ;  /* 0x009896800000995d */ /* 0x004fea0003900000 */
[----:B------:R-:W2:Y:S02]  /*270e0*/  @!P1 SYNCS.PHASECHK.TRANS64 P1, [R4+URZ], R5 ;  /* 0x00000005040095a7 */ /* 0x000ea4000802007f */
[----:B--2---:R-:W-:Y:S05]  /*270f0*/  @!P1 BRA `(.L_x_2096) ;  /* 0xfffffffc00f09947 */ /* 0x004fea000383ffff */
[----:B------:R-:W-:Y:S05]  /*27100*/  BRA `(.L_x_2095) ;  /* 0xfffffec400307947 */ /* 0x000fea000383ffff */
.L_x_2149:
[----:B------:R-:W-:Y:S02]  /*27110*/  IMAD.MOV.U32 R13, RZ, RZ, R5 ;  /* 0x000000ffff0d7224 */ /* 0x000fe400078e0005 */
[----:B------:R-:W-:Y:S02]  /*27120*/  IMAD.MOV.U32 R12, RZ, RZ, RZ ;  /* 0x000000ffff0c7224 */ /* 0x000fe400078e00ff */
[----:B------:R-:W-:Y:S02]  /*27130*/  IMAD.MOV.U32 R11, RZ, RZ, 0x1f ;  /* 0x0000001fff0b7424 */ /* 0x000fe400078e00ff */
[----:B------:R-:W-:-:S07]  /*27140*/  IMAD.MOV.U32 R15, RZ, RZ, -0x1 ;  /* 0xffffffffff0f7424 */ /* 0x000fce00078e00ff */
[----:B0-----:R-:W-:Y:S05]  /*27150*/  WARPSYNC.COLLECTIVE R15, `(.L_x_2249) ;  /* 0x000000000f087348 */ /* 0x001fea0003c00000 */
[----:B------:R1:W2:Y:S02]  /*27160*/  SHFL.IDX P6, R14, R13, R12, R11 ;  /* 0x0000000c0d0e7389 */ /* 0x0002a400000c000b */
[----:B012---:R-:W-:Y:S01]  /*27170*/  ENDCOLLECTIVE ;  /* 0x000000000000791b */ /* 0x007fe20003800000 */
.L_x_2249:
[----:B------:R-:W-:Y:S05]  /*27180*/  BRA `(.L_x_2250) ;  /* 0xffffffb400807947 */ /* 0x000fea000383ffff */
.L_x_2151:
[----:B------:R-:W-:Y:S01]  /*27190*/  BSSY B0, `(.L_x_2251) ;  /* 0x0000006000007945 */ /* 0x000fe20003800000 */
[----:B------:R-:W-:-:S07]  /*271a0*/  IMAD.MOV.U32 R15, RZ, RZ, -0x1 ;  /* 0xffffffffff0f7424 */ /* 0x000fce00078e00ff */
[----:B-1-3--:R-:W-:Y:S05]  /*271b0*/  WARPSYNC.COLLECTIVE R15, `(.L_x_2252) ;  /* 0x000000000f0c7348 */ /* 0x00afea0003c00000 */
[----:B------:R-:W-:Y:S02]  /*271c0*/  ELECT P6, UR62, PT ;  /* 0x00000000003e782f */ /* 0x000fe400038c0000 */
[----:B------:R-:W-:Y:S01]  /*271d0*/  MOV R14, UR62 ;  /* 0x0000003e000e7c02 */ /* 0x000fe20008000f00 */
[----:B-1-3--:R-:W-:Y:S10]  /*271e0*/  ENDCOLLECTIVE ;  /* 0x000000000000791b */ /* 0x00aff40003800000 */
.L_x_2252:
[----:B------:R-:W-:Y:S05]  /*271f0*/  BSYNC B0 ;  /* 0x0000000000007941 */ /* 0x000fea0003800000 */
.L_x_2251:
[----:B------:R-:W-:Y:S05]  /*27200*/  BRA `(.L_x_2253) ;  /* 0xffffffb400887947 */ /* 0x000fea000383ffff */
.L_x_2153:
[----:B0-----:R0:W2:Y:S02]  /*27210*/  SYNCS.PHASECHK.TRANS64.TRYWAIT P0, [R0+URZ+0x32440], R2 ;  /* 0x03244002000075a7 */ /* 0x0010a4000800017f */
[----:B--2---:R-:W-:Y:S05]  /*27220*/  @!P0 NANOSLEEP.SYNCS 0x989680 ;  /* 0x009896800000895d */ /* 0x004fea0003900000 */
[----:B------:R-:W2:Y:S02]  /*27230*/  @!P0 SYNCS.PHASECHK.TRANS64 P0, [R0+URZ+0x32440], R2 ;  /* 0x03244002000085a7 */ /* 0x000ea4000800007f */
[----:B--2---:R-:W-:Y:S05]  /*27240*/  @!P0 BRA `(.L_x_2153) ;  /* 0xfffffffc00f08947 */ /* 0x004fea000383ffff */
[----:B------:R-:W-:Y:S05]  /*27250*/  BRA `(.L_x_2254) ;  /* 0xffffffb400e07947 */ /* 0x000fea000383ffff */
.L_x_2157:
[----:B------:R-:W-:Y:S02]  /*27260*/  IMAD.MOV.U32 R13, RZ, RZ, R3 ;  /* 0x000000ffff0d7224 */ /* 0x000fe400078e0003 */
[----:B------:R-:W-:Y:S02]  /*27270*/  IMAD.MOV.U32 R12, RZ, RZ, RZ ;  /* 0x000000ffff0c7224 */ /* 0x000fe400078e00ff */
[----:B------:R-:W-:Y:S02]  /*27280*/  IMAD.MOV.U32 R11, RZ, RZ, 0x181f ;  /* 0x0000181fff0b7424 */ /* 0x000fe400078e00ff */
[----:B------:R-:W-:Y:S02]  /*27290*/  IMAD.MOV.U32 R15, RZ, RZ, -0x1 ;  /* 0xffffffffff0f7424 */ /* 0x000fe400078e00ff */
[----:B------:R-:W-:-:S07]  /*272a0*/  VIADD R10, R10, UR40 ;  /* 0x000000280a0a7c36 */ /* 0x000fce0008000000 */
[----:B-----5:R-:W-:Y:S05]  /*272b0*/  WARPSYNC.COLLECTIVE R15, `(.L_x_2255) ;  /* 0x000000000f087348 */ /* 0x020fea0003c00000 */
[----:B------:R0:W1:Y:S02]  /*272c0*/  SHFL.IDX P6, R14, R13, R12, R11 ;  /* 0x0000000c0d0e7389 */ /* 0x00006400000c000b */
[----:B01---5:R-:W-:Y:S01]  /*272d0*/  ENDCOLLECTIVE ;  /* 0x000000000000791b */ /* 0x023fe20003800000 */
.L_x_2255:
[----:B------:R0:W-:Y:S01]  /*272e0*/  STL [R1+0x470], R10 ;  /* 0x0004700a01007387 */ /* 0x0001e20000100800 */
[----:B------:R-:W-:Y:S02]  /*272f0*/  IMAD.MOV.U32 R13, RZ, RZ, R0 ;  /* 0x000000ffff0d7224 */ /* 0x000fe400078e0000 */
[----:B------:R-:W-:-:S07]  /*27300*/  IMAD.MOV.U32 R4, RZ, RZ, R14 ;  /* 0x000000ffff047224 */ /* 0x000fce00078e000e */
[----:B0-----:R-:W-:Y:S05]  /*27310*/  WARPSYNC.COLLECTIVE R15, `(.L_x_2256) ;  /* 0x000000000f087348 */ /* 0x001fea0003c00000 */
[----:B------:R1:W2:Y:S02]  /*27320*/  SHFL.IDX P6, R14, R13, R12, R11 ;  /* 0x0000000c0d0e7389 */ /* 0x0002a400000c000b */
[----:B012---:R-:W-:Y:S01]  /*27330*/  ENDCOLLECTIVE ;  /* 0x000000000000791b */ /* 0x007fe20003800000 */
.L_x_2256:
        /* <DEDUP_REMOVED lines=9> */
.L_x_2257:
        /* <DEDUP_REMOVED lines=10> */
.L_x_2258:
[----:B------:R-:W-:Y:S01]  /*27470*/  @!PT LDS RZ, [RZ] ;  /* 0x00000000fffff984 */ /* 0x000fe20000000800 */
[----:B------:R-:W-:Y:S01]  /*27480*/  @!PT LDS RZ, [RZ] ;  /* 0x00000000fffff984 */ /* 0x000fe20000000800 */
[----:B------:R-:W-:Y:S01]  /*27490*/  @!PT LDS RZ, [RZ] ;  /* 0x00000000fffff984 */ /* 0x000fe20000000800 */
[----:B------:R0:W-:Y:S01]  /*274a0*/  @!P1 LDGSTS.E.BYPASS.LTC128B.128 [R8+0x18400], desc[UR48][R4.64], !P0 ;  /* 0x1840000004089fae */ /* 0x0001e2000c101d70 */
[----:B------:R-:W-:Y:S02]  /*274b0*/  IMAD.MOV.U32 R13, RZ, RZ, R3 ;  /* 0x000000ffff0d7224 */ /* 0x000fe400078e0003 */
[----:B0-----:R-:W-:Y:S02]  /*274c0*/  VIADD R5, R10, 0x10 ;  /* 0x000000100a057836 */ /* 0x001fe40000000000 */
[----:B------:R-:W-:-:S03]  /*274d0*/  IMAD.MOV.U32 R12, RZ, RZ, 0x2 ;  /* 0x00000002ff0c7424 */ /* 0x000fc600078e00ff */
[----:B------:R-:W-:Y:S01]  /*274e0*/  ISETP.GE.AND P1, PT, R5, R2, PT ;  /* 0x000000020500720c */ /* 0x000fe20003f26270 */
[----:B------:R0:W-:Y:S01]  /*274f0*/  STL [R1+0x480], R5 ;  /* 0x0004800501007387 */ /* 0x0001e20000100800 */
[----:B------:R-:W-:-:S11]  /*27500*/  IMAD.MOV.U32 R6, RZ, RZ, R14 ;  /* 0x000000ffff067224 */ /* 0x000fd600078e000e */
[----:B0-----:R-:W-:Y:S05]  /*27510*/  WARPSYNC.COLLECTIVE R15, `(.L_x_2259) ;  /* 0x000000000f087348 */ /* 0x001fea0003c00000 */
[----:B------:R1:W2:Y:S02]  /*27520*/  SHFL.IDX P6, R14, R13, R12, R11 ;  /* 0x0000000c0d0e7389 */ /* 0x0002a400000c000b */
[----:B012---:R-:W-:Y:S01]  /*27530*/  ENDCOLLECTIVE ;  /* 0x000000000000791b */ /* 0x007fe20003800000 */
.L_x_2259:
[----:B------:R-:W-:Y:S01]  /*27540*/  @!P1 LEA R4, P2, R9, R6, 0x1 ;  /* 0x0000000609049211 */ /* 0x000fe200078408ff */
[----:B------:R-:W-:-:S04]  /*27550*/  VIADD R6, R10, 0x20 ;  /* 0x000000200a067836 */ /* 0x000fc80000000000 */
[----:B------:R-:W-:Y:S01]  /*27560*/  @!P1 IMAD.X R5, RZ, RZ, R7, P2 ;  /* 0x000000ffff059224 */ /* 0x000fe200010e0607 */
[----:B------:R0:W-:Y:S01]  /*27570*/  STL [R1+0x484], R6 ;  /* 0x0004840601007387 */ /* 0x0001e20000100800 */
[----:B------:R-:W-:Y:S02]  /*27580*/  IMAD.MOV.U32 R13, RZ, RZ, R0 ;  /* 0x000000ffff0d7224 */ /* 0x000fe400078e0000 */
[----:B------:R-:W-:Y:S01]  /*27590*/  VIADD R7, R10, 0x30 ;  /* 0x000000300a077836 */ /* 0x000fe20000000000 */
[----:B------:R-:W-:Y:S01]  /*275a0*/  @!PT LDS RZ, [RZ] ;  /* 0x00000000fffff984 */ /* 0x000fe20000000800 */
[----:B------:R-:W-:Y:S01]  /*275b0*/  @!PT LDS RZ, [RZ] ;  /* 0x00000000fffff984 */ /* 0x000fe20000000800 */
[----:B------:R-:W-:Y:S01]  /*275c0*/  @!PT LDS RZ, [RZ] ;  /* 0x00000000fffff984 */ /* 0x000fe20000000800 */
[----:B------:R1:W-:Y:S01]  /*275d0*/  @!P1 LDGSTS.E.BYPASS.LTC128B.128 [R8+0x18c00], desc[UR48][R4.64], !P0 ;  /* 0x18c0000004089fae */ /* 0x0003e2000c101d70 */
[----:B------:R-:W-:-:S03]  /*275e0*/  ISETP.GE.AND P1, PT, R6, R2, PT ;  /* 0x000000020600720c */ /* 0x000fc60003f26270 */
[----:B------:R0:W-:Y:S01]  /*275f0*/  STL [R1+0x488], R7 ;  /* 0x0004880701007387 */ /* 0x0001e20000100800 */
[----:B-1----:R-:W-:-:S09]  /*27600*/  IMAD.MOV.U32 R4, RZ, RZ, R14 ;  /* 0x000000ffff047224 */ /* 0x002fd200078e000e */
[----:B0-----:R-:W-:Y:S05]  /*27610*/  WARPSYNC.COLLECTIVE R15, `(.L_x_2260) ;  /* 0x000000000f087348 */ /* 0x001fea0003c00000 */
[----:B------:R1:W2:Y:S02]  /*27620*/  SHFL.IDX P6, R14, R13, R12, R11 ;  /* 0x0000000c0d0e7389 */ /* 0x0002a400000c000b */
[----:B012---:R-:W-:Y:S01]  /*27630*/  ENDCOLLECTIVE ;  /* 0x000000000000791b */ /* 0x007fe20003800000 */
.L_x_2260:
[----:B------:R-:W-:Y:S02]  /*27640*/  IMAD.MOV.U32 R13, RZ, RZ, R3 ;  /* 0x000000ffff0d7224 */ /* 0x000fe400078e0003 */
[----:B------:R-:W-:Y:S02]  /*27650*/  IMAD.MOV.U32 R12, RZ, RZ, 0x3 ;  /* 0x00000003ff0c7424 */ /* 0x000fe400078e00ff */
[----:B------:R-:W-:-:S07]  /*27660*/  IMAD.MOV.U32 R5, RZ, RZ, R14 ;  /* 0x000000ffff057224 */ /* 0x000fce00078e000e */
[----:B------:R-:W-:Y:S05]  /*27670*/  WARPSYNC.COLLECTIVE R15, `(.L_x_2261) ;  /* 0x000000000f087348 */ /* 0x000fea0003c00000 */
[----:B------:R0:W1:Y:S02]  /*27680*/  SHFL.IDX P6, R14, R13, R12, R11 ;  /* 0x0000000c0d0e7389 */ /* 0x00006400000c000b */
[----:B01----:R-:W-:Y:S01]  /*27690*/  ENDCOLLECTIVE ;  /* 0x000000000000791b */ /* 0x003fe20003800000 */
.L_x_2261:
        /* <DEDUP_REMOVED lines=10> */
.L_x_2262:
        /* <DEDUP_REMOVED lines=13> */
.L_x_2263:
        /* <DEDUP_REMOVED lines=10> */
.L_x_2264:
        /* <DEDUP_REMOVED lines=13> */
.L_x_2265:
        /* <DEDUP_REMOVED lines=10> */
.L_x_2266:
        /* <DEDUP_REMOVED lines=13> */
.L_x_2267:
        /* <DEDUP_REMOVED lines=10> */
.L_x_2268:
        /* <DEDUP_REMOVED lines=11> */
.L_x_2269:
        /* <DEDUP_REMOVED lines=10> */
.L_x_2270:
[----:B------:R-:W-:Y:S01]  /*27ce0*/  @!PT LDS RZ, [RZ] ;  /* 0x00000000fffff984 */ /* 0x000fe20000000800 */
[----:B------:R-:W-:Y:S01]  /*27cf0*/  @!PT LDS RZ, [RZ] ;  /* 0x00000000fffff984 */ /* 0x000fe20000000800 */
[----:B------:R-:W-:Y:S01]  /*27d00*/  @!PT LDS RZ, [RZ] ;  /* 0x00000000fffff984 */ /* 0x000fe20000000800 */
[----:B------:R0:W-:Y:S01]  /*27d10*/  @!P1 LDGSTS.E.BYPASS.LTC128B.128 [R8+0x1b400], desc[UR48][R4.64], !P0 ;  /* 0x1b40000004089fae */ /* 0x0001e2000c101d70 */
[----:B------:R-:W-:Y:S01]  /*27d20*/  IMAD.MOV.U32 R0, RZ, RZ, R14 ;  /* 0x000000ffff007224 */ /* 0x000fe200078e000e */
[----:B------:R-:W-:Y:S06]  /*27d30*/  BRA `(.L_x_2271) ;  /* 0xffffffb800247947 */ /* 0x000fec000383ffff */
.L_x_2161:
        /* <DEDUP_REMOVED lines=8> */
.L_x_2273:
[----:B------:R-:W-:Y:S05]  /*27dc0*/  BSYNC B0 ;  /* 0x0000000000007941 */ /* 0x000fea0003800000 */
.L_x_2272:
[----:B------:R-:W-:Y:S01]  /*27dd0*/  IMAD.MOV.U32 R13, RZ, RZ, R5 ;  /* 0x000000ffff0d7224 */ /* 0x000fe200078e0005 */
[----:B------:R0:W5:Y:S01]  /*27de0*/  LDL.LU R10, [R1+0x46c] ;  /* 0x00046c00010a7983 */ /* 0x0001620000300800 */
[----:B------:R-:W-:Y:S02]  /*27df0*/  IMAD.MOV.U32 R12, RZ, RZ, RZ ;  /* 0x000000ffff0c7224 */ /* 0x000fe400078e00ff */
[----:B------:R-:W-:Y:S01]  /*27e00*/  IMAD.MOV.U32 R11, RZ, RZ, 0x181f ;  /* 0x0000181fff0b7424 */ /* 0x000fe200078e00ff */
[----:B------:R0:W5:Y:S01]  /*27e10*/  LDL.LU R7, [R1+0x488] ;  /* 0x0004880001077983 */ /* 0x0001620000300800 */
[----:B------:R-:W-:Y:S02]  /*27e20*/  IMAD.MOV.U32 R15, RZ, RZ, -0x1 ;  /* 0xffffffffff0f7424 */ /* 0x000fe400078e00ff */
[----:B------:R-:W-:Y:S01]  /*27e30*/  IMAD.MOV.U32 R2, RZ, RZ, R14 ;  /* 0x000000ffff027224 */ /* 0x000fe200078e000e */
[----:B------:R0:W5:Y:S06]  /*27e40*/  LDL.LU R6, [R1+0x494] ;  /* 0x0004940001067983 */ /* 0x00016c0000300800 */
[----:B0----5:R-:W-:Y:S05]  /*27e50*/  WARPSYNC.COLLECTIVE R15, `(.L_x_2274) ;  /* 0x000000000f087348 */ /* 0x021fea0003c00000 */
[----:B------:R1:W2:Y:S02]  /*27e60*/  SHFL.IDX P6, R14, R13, R12, R11 ;  /* 0x0000000c0d0e7389 */ /* 0x0002a400000c000b */
[----:B012--5:R-:W-:Y:S01]  /*27e70*/  ENDCOLLECTIVE ;  /* 0x000000000000791b */ /* 0x027fe20003800000 */
.L_x_2274:
[----:B------:R-:W-:Y:S01]  /*27e80*/  ULDC UR4, c[0x0][0x288] ;  /* 0x0000a20000047ab9 */ /* 0x000fe20000000800 */
[----:B------:R-:W2:Y:S04]  /*27e90*/  LDL.LU R13, [R1+0x480] ;  /* 0x00048000010d7983 */ /* 0x000ea80000300800 */
[----:B------:R-:W3:Y:S04]  /*27ea0*/  LDL.LU R12, [R1+0x484] ;  /* 0x00048400010c7983 */ /* 0x000ee80000300800 */
[----:B------:R-:W4:Y:S01]  /*27eb0*/  LDL.LU R11, [R1+0x48c] ;  /* 0x00048c00010b7983 */ /* 0x000f220000300800 */
[----:B------:R-:W-:-:S03]  /*27ec0*/  IMAD.MOV.U32 R3, RZ, RZ, R14 ;  /* 0x000000ffff037224 */ /* 0x000fc600078e000e */
[----:B------:R-:W4:Y:S04]  /*27ed0*/  LDL.LU R15, [R1+0x490] ;  /* 0x00049000010f7983 */ /* 0x000f280000300800 */
[----:B------:R-:W4:Y:S01]  /*27ee0*/  LDL.LU R14, [R1+0x470] ;  /* 0x00047000010e7983 */ /* 0x000f220000300800 */
[----:B------:R-:W-:Y:S01]  /*27ef0*/  IMAD R0, R8, UR4, RZ ;  /* 0x0000000408007c24 */ /* 0x000fe2000f8e02ff */
[----:B------:R-:W-:-:S04]  /*27f00*/  LOP3.LUT R10, R10, 0xffffffbf, RZ, 0xc0, !PT ;  /* 0xffffffbf0a0a7812 */ /* 0x000fc800078ec0ff */
[----:B--2---:R-:W-:-:S13]  /*27f10*/  ISETP.GE.AND P6, PT, R13, R0, PT ;  /* 0x000000000d00720c */ /* 0x004fda0003fc6270 */
[----:B------:R-:W-:Y:S02]  /*27f20*/  @P6 LOP3.LUT R10, R10, 0x40, RZ, 0xfc, !PT ;  /* 0x000000400a0a6812 */ /* 0x000fe400078efcff */
[-C--:B------:R-:W-:Y:S02]  /*27f30*/  ISETP.GE.AND P6, PT, R7, R0.reuse, PT ;  /* 0x000000000700720c */ /* 0x080fe40003fc6270 */
[----:B------:R0:W5:Y:S01]  /*27f40*/  LDL R7, [R1+0x460] ;  /* 0x0004600001077983 */ /* 0x0001620000100800 */
[----:B---3--:R-:W-:Y:S02]  /*27f50*/  ISETP.GE.AND P5, PT, R12, R0, PT ;  /* 0x000000000c00720c */ /* 0x008fe40003fa6270 */
[----:B------:R-:W-:-:S11]  /*27f60*/  LOP3.LUT R10, R10, 0xffffffdf, RZ, 0xc0, !PT ;  /* 0xffffffdf0a0a7812 */ /* 0x000fd600078ec0ff */
[----:B------:R-:W-:Y:S02]  /*27f70*/  @P5 LOP3.LUT R10, R10, 0x20, RZ, 0xfc, !PT ;  /* 0x000000200a0a5812 */ /* 0x000fe400078efcff */
[----:B----4-:R-:W-:Y:S02]  /*27f80*/  ISETP.GE.AND P5, PT, R11, R0, PT ;  /* 0x000000000b00720c */ /* 0x010fe40003fa6270 */
[----:B------:R-:W-:-:S04]  /*27f90*/  LOP3.LUT R10, R10, 0xffffffef, RZ, 0xc0, !PT ;  /* 0xffffffef0a0a7812 */ /* 0x000fc800078ec0ff */
[----:B------:R-:W-:-:S04]  /*27fa0*/  @P6 LOP3.LUT R10, R10, 0x10, RZ, 0xfc, !PT ;  /* 0x000000100a0a6812 */ /* 0x000fc800078efcff */
[----:B------:R-:W-:Y:S02]  /*27fb0*/  LOP3.LUT R10, R10, 0xfffffff7, RZ, 0xc0, !PT ;  /* 0xfffffff70a0a7812 */ /* 0x000fe400078ec0ff */
[-C--:B------:R-:W-:Y:S02]  /*27fc0*/  ISETP.GE.AND P6, PT, R15, R0.reuse, PT ;  /* 0x000000000f00720c */ /* 0x080fe40003fc6270 */
[----:B------:R-:W-:Y:S02]  /*27fd0*/  ISETP.GE.AND P4, PT, R14, R0, PT ;  /* 0x000000000e00720c */ /* 0x000fe40003f86270 */
[----:B------:R-:W-:-:S04]  /*27fe0*/  @P5 LOP3.LUT R10, R10, 0x8, RZ, 0xfc, !PT ;  /* 0x000000080a0a5812 */ /* 0x000fc800078efcff */
[----:B------:R-:W-:-:S04]  /*27ff0*/  LOP3.LUT R10, R10, 0xffdfffff, RZ, 0xc0, !PT ;  /* 0xffdfffff0a0a7812 */ /* 0x000fc800078ec0ff */
[----:B------:R-:W-:-:S04]  /*28000*/  LOP3.LUT R10, R10, 0xfffffffb, RZ, 0xc0, !PT ;  /* 0xfffffffb0a0a7812 */ /* 0x000fc800078ec0ff */
[----:B------:R-:W-:Y:S02]  /*28010*/  @P6 LOP3.LUT R10, R10, 0x4, RZ, 0xfc, !PT ;  /* 0x000000040a0a6812 */ /* 0x000fe400078efcff */
[----:B------:R-:W-:Y:S01]  /*28020*/  @!P4 LEA R3, P6, R9, R3, 0x1 ;  /* 0x000000030903c211 */ /* 0x000fe200078c08ff */
[----:B------:R-:W-:Y:S02]  /*28030*/  IMAD.MOV.U32 R13, RZ, RZ, R4 ;  /* 0x000000ffff0d7224 */ /* 0x000fe400078e0004 */
[----:B------:R-:W-:Y:S02]  /*28040*/  IMAD.MOV.U32 R12, RZ, RZ, 0x1 ;  /* 0x00000001ff0c7424 */ /* 0x000fe400078e00ff */
[----:B------:R-:W-:Y:S02]  /*28050*/  IMAD.MOV.U32 R11, RZ, RZ, 0x181f ;  /* 0x0000181fff0b7424 */ /* 0x000fe400078e00ff */
[----:B------:R-:W-:Y:S02]  /*28060*/  IMAD.MOV.U32 R15, RZ, RZ, -0x1 ;  /* 0xffffffffff0f7424 */ /* 0x000fe400078e00ff */
[----:B0-----:R-:W-:-:S07]  /*28070*/  @!P4 IMAD.X R2, RZ, RZ, R2, P6 ;  /* 0x000000ffff02c224 */ /* 0x001fce00030e0602 */
[----:B-----5:R-:W-:Y:S05]  /*28080*/  WARPSYNC.COLLECTIVE R15, `(.L_x_2275) ;  /* 0x000000000f087348 */ /* 0x020fea0003c00000 */
[----:B------:R0:W1:Y:S02]  /*28090*/  SHFL.IDX P6, R14, R13, R12, R11 ;  /* 0x0000000c0d0e7389 */ /* 0x00006400000c000b */
[----:B01---5:R-:W-:Y:S01]  /*280a0*/  ENDCOLLECTIVE ;  /* 0x000000000000791b */ /* 0x023fe20003800000 */
.L_x_2275:
[----:B------:R-:W-:Y:S02]  /*280b0*/  ISETP.GE.AND P5, PT, R6, R0, PT ;  /* 0x000000000600720c */ /* 0x000fe40003fa6270 */
[----:B------:R-:W-:Y:S01]  /*280c0*/  @!P4 LOP3.LUT R3, R3, R2, RZ, 0x3c, !PT ;  /* 0x000000020303c212 */ /* 0x000fe200078e3cff */
[----:B------:R-:W-:-:S03]  /*280d0*/  IMAD.MOV.U32 R13, RZ, RZ, R5 ;  /* 0x000000ffff0d7224 */ /* 0x000fc600078e0005 */
[----:B------:R-:W-:Y:S01]  /*280e0*/  @!P4 LOP3.LUT R2, R3, R2, RZ, 0x3c, !PT ;  /* 0x000000020302c212 */ /* 0x000fe200078e3cff */
[----:B------:R-:W-:-:S07]  /*280f0*/  IMAD.MOV.U32 R6, RZ, RZ, R14 ;  /* 0x000000ffff067224 */ /* 0x000fce00078e000e */
[----:B------:R-:W-:Y:S05]  /*28100*/  WARPSYNC.COLLECTIVE R15, `(.L_x_2276) ;  /* 0x000000000f087348 */ /* 0x000fea0003c00000 */
[----:B------:R0:W1:Y:S02]  /*28110*/  SHFL.IDX P6, R14, R13, R12, R11 ;  /* 0x0000000c0d0e7389 */ /* 0x00006400000c000b */
[----:B01----:R-:W-:Y:S01]  /*28120*/  ENDCOLLECTIVE ;  /* 0x000000000000791b */ /* 0x003fe20003800000 */
.L_x_2276:
[----:B------:R-:W-:Y:S02]  /*28130*/  @!P4 LOP3.LUT R3, R3, R2, RZ, 0x3c, !PT ;  /* 0x000000020303c212 */ /* 0x000fe400078e3cff */
[----:B------:R-:W-:Y:S01]  /*28140*/  @P5 LOP3.LUT R10, R10, 0x200000, RZ, 0xfc, !PT ;  /* 0x002000000a0a5812 */ /* 0x000fe200078efcff */
[----:B------:R-:W-:Y:S02]  /*28150*/  IMAD.MOV.U32 R13, RZ, RZ, R4 ;  /* 0x000000ffff0d7224 */ /* 0x000fe400078e0004 */
[----:B------:R-:W-:Y:S01]  /*28160*/  IMAD.MOV.U32 R12, RZ, RZ, 0x2 ;  /* 0x00000002ff0c7424 */ /* 0x000fe200078e00ff */
[C---:B------:R-:W-:Y:S01]  /*28170*/  LOP3.LUT P5, RZ, R10.reuse, 0x20, RZ, 0xc0, !PT ;  /* 0x000000200aff7812 */ /* 0x040fe200078ac0ff */
        /* <DEDUP_REMOVED lines=8> */
[----:B0-----:R-:W-:-:S12]  /*28200*/  IMAD.MOV.U32 R2, RZ, RZ, R14 ;  /* 0x000000ffff027224 */ /* 0x001fd800078e000e */
[----:B------:R-:W-:-:S05]  /*28210*/  @!P4 LEA R2, P6, R9, R2, 0x1 ;  /* 0x000000020902c211 */ /* 0x000fca00078c08ff */
[----:B------:R-:W-:-:S05]  /*28220*/  @!P4 IMAD.X R3, RZ, RZ, R6, P6 ;  /* 0x000000ffff03c224 */ /* 0x000fca00030e0606 */
[----:B------:R0:W-:Y:S03]  /*28230*/  @!P4 LDGSTS.E.BYPASS.LTC128B.128 [R7+0x22c00], desc[UR48][R2.64], !P0 ;  /* 0x22c000000207cfae */ /* 0x0001e6000c101d70 */
[----:B0-----:R-:W-:Y:S05]  /*28240*/  WARPSYNC.COLLECTIVE R15, `(.L_x_2277) ;  /* 0x000000000f087348 */ /* 0x001fea0003c00000 */
[----:B------:R1:W2:Y:S02]  /*28250*/  SHFL.IDX P6, R14, R13, R12, R11 ;  /* 0x0000000c0d0e7389 */ /* 0x0002a400000c000b */
[----:B012---:R-:W-:Y:S01]  /*28260*/  ENDCOLLECTIVE ;  /* 0x000000000000791b */ /* 0x007fe20003800000 */
.L_x_2277:
        /* <DEDUP_REMOVED lines=11> */
.L_x_2278:
[----:B------:R-:W-:-:S05]  /*28320*/  IMAD.MOV.U32 R2, RZ, RZ, R14 ;  /* 0x000000ffff027224 */ /* 0x000fca00078e000e */
[----:B------:R-:W-:Y:S01]  /*28330*/  @!P5 LEA R2, P6, R9, R2, 0x1 ;  /* 0x000000020902d211 */ /* 0x000fe200078c08ff */
[----:B------:R-:W-:Y:S02]  /*28340*/  IMAD.MOV.U32 R13, RZ, RZ, R4 ;  /* 0x000000ffff0d7224 */ /* 0x000fe400078e0004 */
[----:B------:R-:W-:Y:S02]  /*28350*/  IMAD.MOV.U32 R12, RZ, RZ, 0x3 ;  /* 0x00000003ff0c7424 */ /* 0x000fe400078e00ff */
[----:B------:R-:W-:Y:S01]  /*28360*/  @!P5 IMAD.X R3, RZ, RZ, R6, P6 ;  /* 0x000000ffff03d224 */ /* 0x000fe200030e0606 */
[----:B------:R-:W-:-:S04]  /*28370*/  LOP3.LUT P4, RZ, R10, 0x10, RZ, 0xc0, !PT ;  /* 0x000000100aff7812 */ /* 0x000fc8000788c0ff */
[----:B------:R-:W-:Y:S01]  /*28380*/  @!PT LDS RZ, [RZ] ;  /* 0x00000000fffff984 */ /* 0x000fe20000000800 */
[----:B------:R-:W-:Y:S01]  /*28390*/  @!PT LDS RZ, [RZ] ;  /* 0x00000000fffff984 */ /* 0x000fe20000000800 */
[----:B------:R-:W-:Y:S01]  /*283a0*/  @!PT LDS RZ, [RZ] ;  /* 0x00000000fffff984 */ /* 0x000fe20000000800 */
[----:B------:R0:W-:Y:S09]  /*283b0*/  @!P5 LDGSTS.E.BYPASS.LTC128B.128 [R7+0x23400], desc[UR48][R2.64], !P0 ;  /* 0x234000000207dfae */ /* 0x0001f2000c101d70 */
[----:B0-----:R-:W-:Y:S05]  /*283c0*/  WARPSYNC.COLLECTIVE R15, `(.L_x_2279) ;  /* 0x000000000f087348 */ /* 0x001fea0003c00000 */
[----:B------:R1:W2:Y:S02]  /*283d0*/  SHFL.IDX P6, R14, R13, R12, R11 ;  /* 0x0000000c0d0e7389 */ /* 0x0002a400000c000b */
[----:B012---:R-:W-:Y:S01]  /*283e0*/  ENDCOLLECTIVE ;  /* 0x000000000000791b */ /* 0x007fe20003800000 */
.L_x_2279:
        /* <DEDUP_REMOVED lines=11> */
.L_x_2280:
        /* <DEDUP_REMOVED lines=13> */
.L_x_2281:
        /* <DEDUP_REMOVED lines=11> */
.L_x_2282:
[----:B------:R-:W-:-:S05]  /*28620*/  IMAD.MOV.U32 R2, RZ, RZ, R14 ;  /* 0x000000ffff027224 */ /* 0x000fca00078e000e */
[----:B------:R-:W-:-:S05]  /*28630*/  @!P5 LEA R2, P6, R9, R2, 0x1 ;  /* 0x000000020902d211 */ /* 0x000fca00078c08ff */
[----:B------:R-:W-:Y:S01]  /*28640*/  @!P5 IMAD.X R3, RZ, RZ, R6, P6 ;  /* 0x000000ffff03d224 */ /* 0x000fe200030e0606 */
[----:B------:R-:W-:Y:S01]  /*28650*/  LOP3.LUT P6, RZ, R10, 0x8, RZ, 0xc0, !PT ;  /* 0x000000080aff7812 */ /* 0x000fe200078cc0ff */
[----:B------:R-:W-:Y:S02]  /*28660*/  IMAD.MOV.U32 R13, RZ, RZ, R4 ;  /* 0x000000ffff0d7224 */ /* 0x000fe400078e0004 */
[----:B------:R-:W-:-:S10]  /*28670*/  IMAD.MOV.U32 R12, RZ, RZ, 0x5 ;  /* 0x00000005ff0c7424 */ /* 0x000fd400078e00ff */
        /* <DEDUP_REMOVED lines=10> */
.L_x_2283:
[----:B------:R-:W-:Y:S02]  /*28720*/  IMAD.MOV.U32 R13, RZ, RZ, R5 ;  /* 0x000000ffff0d7224 */ /* 0x000fe400078e0005 */
[----:B------:R-:W-:-:S07]  /*28730*/  IMAD.MOV.U32 R6, RZ, RZ, R14 ;  /* 0x000000ffff067224 */ /* 0x000fce00078e000e */
[----:B------:R-:W-:Y:S05]  /*28740*/  WARPSYNC.COLLECTIVE R15, `(.L_x_2284) ;  /* 0x000000000f087348 */ /* 0x000fea0003c00000 */
[----:B------:R0:W1:Y:S02]  /*28750*/  SHFL.IDX P6, R14, R13, R12, R11 ;  /* 0x0000000c0d0e7389 */ /* 0x00006400000c000b */
[----:B01----:R-:W-:Y:S01]  /*28760*/  ENDCOLLECTIVE ;  /* 0x000000000000791b */ /* 0x003fe20003800000 */
.L_x_2284:
[----:B------:R-:W-:Y:S01]  /*28770*/  LOP3.LUT P4, RZ, R10, 0x4, RZ, 0xc0, !PT ;  /* 0x000000040aff7812 */ /* 0x000fe2000788c0ff */
[----:B------:R-:W-:-:S12]  /*28780*/  IMAD.MOV.U32 R2, RZ, RZ, R14 ;  /* 0x000000ffff027224 */ /* 0x000fd800078e000e */
        /* <DEDUP_REMOVED lines=12> */
.L_x_2285:
        /* <DEDUP_REMOVED lines=11> */
.L_x_2286:
[----:B------:R-:W-:-:S05]  /*28900*/  IMAD.MOV.U32 R2, RZ, RZ, R14 ;  /* 0x000000ffff027224 */ /* 0x000fca00078e000e */
[----:B------:R-:W-:Y:S01]  /*28910*/  @!P5 LEA R2, P6, R9, R2, 0x1 ;  /* 0x000000020902d211 */ /* 0x000fe200078c08ff */
[----:B------:R-:W-:Y:S02]  /*28920*/  IMAD.MOV.U32 R13, RZ, RZ, R4 ;  /* 0x000000ffff0d7224 */ /* 0x000fe400078e0004 */
[----:B------:R-:W-:Y:S02]  /*28930*/  IMAD.MOV.U32 R12, RZ, RZ, 0x7 ;  /* 0x00000007ff0c7424 */ /* 0x000fe400078e00ff */
[----:B------:R-:W-:Y:S01]  /*28940*/  @!P5 IMAD.X R3, RZ, RZ, R6, P6 ;  /* 0x000000ffff03d224 */ /* 0x000fe200030e0606 */
[----:B------:R0:W-:Y:S04]  /*28950*/  STL [R1+0x46c], R10 ;  /* 0x00046c0a01007387 */ /* 0x0001e80000100800 */
[----:B------:R-:W-:Y:S01]  /*28960*/  @!PT LDS RZ, [RZ] ;  /* 0x00000000fffff984 */ /* 0x000fe20000000800 */
[----:B------:R-:W-:Y:S01]  /*28970*/  @!PT LDS RZ, [RZ] ;  /* 0x00000000fffff984 */ /* 0x000fe20000000800 */
[----:B------:R-:W-:Y:S01]  /*28980*/  @!PT LDS RZ, [RZ] ;  /* 0x00000000fffff984 */ /* 0x000fe20000000800 */
[----:B------:R0:W-:Y:S03]  /*28990*/  @!P5 LDGSTS.E.BYPASS.LTC128B.128 [R7+0x25400], desc[UR48][R2.64], !P0 ;  /* 0x254000000207dfae */ /* 0x0001e6000c101d70 */
[----:B0-----:R-:W-:Y:S05]  /*289a0*/  WARPSYNC.COLLECTIVE R15, `(.L_x_2287) ;  /* 0x000000000f087348 */ /* 0x001fea0003c00000 */
[----:B------:R1:W2:Y:S02]  /*289b0*/  SHFL.IDX P6, R14, R13, R12, R11 ;  /* 0x0000000c0d0e7389 */ /* 0x0002a400000c000b */
[----:B012---:R-:W-:Y:S01]  /*289c0*/  ENDCOLLECTIVE ;  /* 0x000000000000791b */ /* 0x007fe20003800000 */
.L_x_2287:
        /* <DEDUP_REMOVED lines=11> */
.L_x_2288:
[----:B------:R-:W-:Y:S01]  /*28a80*/  IMAD.MOV.U32 R2, RZ, RZ, R14 ;  /* 0x000000ffff027224 */ /* 0x000fe200078e000e */
[----:B------:R-:W-:Y:S06]  /*28a90*/  BRA `(.L_x_2289) ;  /* 0xffffffb4009c7947 */ /* 0x000fec000383ffff */
.L_x_2166:
[----:B0-----:R0:W3:Y:S02]  /*28aa0*/  SYNCS.PHASECHK.TRANS64.TRYWAIT P0, [R17+URZ+0x32420], R0 ;  /* 0x03242000110075a7 */ /* 0x0010e4000800017f */
[----:B---3--:R-:W-:Y:S05]  /*28ab0*/  @!P0 NANOSLEEP.SYNCS 0x989680 ;  /* 0x009896800000895d */ /* 0x008fea0003900000 */
[----:B------:R-:W3:Y:S02]  /*28ac0*/  @!P0 SYNCS.PHASECHK.TRANS64 P0, [R17+URZ+0x32420], R0 ;  /* 0x03242000110085a7 */ /* 0x000ee4000800007f */
[----:B---3--:R-:W-:Y:S05]  /*28ad0*/  @!P0 BRA `(.L_x_2166) ;  /* 0xfffffffc00f08947 */ /* 0x008fea000383ffff */
[----:B------:R-:W-:Y:S05]  /*28ae0*/  BRA `(.L_x_2290) ;  /* 0xffffffb800147947 */ /* 0x000fea000383ffff */
.L_x_2170:
[----:B0-----:R0:W1:Y:S02]  /*28af0*/  SYNCS.PHASECHK.TRANS64.TRYWAIT P0, [R2+URZ+0x32460], R0 ;  /* 0x03246000020075a7 */ /* 0x001064000800017f */
[----:B-1----:R-:W-:Y:S05]  /*28b00*/  @!P0 NANOSLEEP.SYNCS 0x989680 ;  /* 0x009896800000895d */ /* 0x002fea0003900000 */
[----:B------:R-:W1:Y:S02]  /*28b10*/  @!P0 SYNCS.PHASECHK.TRANS64 P0, [R2+URZ+0x32460], R0 ;  /* 0x03246000020085a7 */ /* 0x000e64000800007f */
[----:B-1----:R-:W-:Y:S05]  /*28b20*/  @!P0 BRA `(.L_x_2170) ;  /* 0xfffffffc00f08947 */ /* 0x002fea000383ffff */
[----:B------:R-:W-:Y:S05]  /*28b30*/  BRA `(.L_x_2291) ;  /* 0xffffffb800387947 */ /* 0x000fea000383ffff */
.L_x_2183:
[----:B0-----:R0:W1:Y:S02]  /*28b40*/  SYNCS.PHASECHK.TRANS64.TRYWAIT P0, [R3+URZ+0x32440], R2 ;  /* 0x03244002030075a7 */ /* 0x001064000800017f */
[----:B-1----:R-:W-:Y:S05]  /*28b50*/  @!P0 NANOSLEEP.SYNCS 0x989680 ;  /* 0x009896800000895d */ /* 0x002fea0003900000 */
[----:B------:R-:W1:Y:S02]  /*28b60*/  @!P0 SYNCS.PHASECHK.TRANS64 P0, [R3+URZ+0x32440], R2 ;  /* 0x03244002030085a7 */ /* 0x000e64000800007f */
[----:B-1----:R-:W-:Y:S05]  /*28b70*/  @!P0 BRA `(.L_x_2183) ;  /* 0xfffffffc00f08947 */ /* 0x002fea000383ffff */
[----:B------:R-:W-:Y:S05]  /*28b80*/  BRA `(.L_x_2292) ;  /* 0xffffffc0002c7947 */ /* 0x000fea000383ffff */
.L_x_2188:
[----:B-1----:R1:W2:Y:S02]  /*28b90*/  SYNCS.PHASECHK.TRANS64.TRYWAIT P0, [R3+URZ+0x32460], R2 ;  /* 0x03246002030075a7 */ /* 0x0022a4000800017f */
[----:B--2---:R-:W-:Y:S05]  /*28ba0*/  @!P0 NANOSLEEP.SYNCS 0x989680 ;  /* 0x009896800000895d */ /* 0x004fea0003900000 */
[----:B------:R-:W2:Y:S02]  /*28bb0*/  @!P0 SYNCS.PHASECHK.TRANS64 P0, [R3+URZ+0x32460], R2 ;  /* 0x03246002030085a7 */ /* 0x000ea4000800007f */
[----:B--2---:R-:W-:Y:S05]  /*28bc0*/  @!P0 BRA `(.L_x_2188) ;  /* 0xfffffffc00f08947 */ /* 0x004fea000383ffff */
[----:B------:R-:W-:Y:S05]  /*28bd0*/  BRA `(.L_x_2293) ;  /* 0xffffffc000a47947 */ /* 0x000fea000383ffff */
.L_x_2200:
[----:B0-----:R0:W1:Y:S02]  /*28be0*/  SYNCS.PHASECHK.TRANS64.TRYWAIT P0, [R4+URZ+0x32440], R2 ;  /* 0x03244002040075a7 */ /* 0x001064000800017f */
[----:B-1----:R-:W-:Y:S05]  /*28bf0*/  @!P0 NANOSLEEP.SYNCS 0x989680 ;  /* 0x009896800000895d */ /* 0x002fea0003900000 */
[----:B------:R-:W1:Y:S02]  /*28c00*/  @!P0 SYNCS.PHASECHK.TRANS64 P0, [R4+URZ+0x32440], R2 ;  /* 0x03244002040085a7 */ /* 0x000e64000800007f */
[----:B-1----:R-:W-:Y:S05]  /*28c10*/  @!P0 BRA `(.L_x_2200) ;  /* 0xfffffffc00f08947 */ /* 0x002fea000383ffff */
[----:B------:R-:W-:Y:S05]  /*28c20*/  BRA `(.L_x_2294) ;  /* 0xffffffc800887947 */ /* 0x000fea000383ffff */
.L_x_2205:
[----:B-1----:R1:W2:Y:S02]  /*28c30*/  SYNCS.PHASECHK.TRANS64.TRYWAIT P0, [R4+URZ+0x32460], R2 ;  /* 0x03246002040075a7 */ /* 0x0022a4000800017f */
[----:B--2---:R-:W-:Y:S05]  /*28c40*/  @!P0 NANOSLEEP.SYNCS 0x989680 ;  /* 0x009896800000895d */ /* 0x004fea0003900000 */
[----:B------:R-:W2:Y:S02]  /*28c50*/  @!P0 SYNCS.PHASECHK.TRANS64 P0, [R4+URZ+0x32460], R2 ;  /* 0x03246002040085a7 */ /* 0x000ea4000800007f */
[----:B--2---:R-:W-:Y:S05]  /*28c60*/  @!P0 BRA `(.L_x_2205) ;  /* 0xfffffffc00f08947 */ /* 0x004fea000383ffff */
[----:B------:R-:W-:Y:S05]  /*28c70*/  BRA `(.L_x_2295) ;  /* 0xffffffcc00007947 */ /* 0x000fea000383ffff */
.L_x_2216:
[----:B0-----:R0:W1:Y:S02]  /*28c80*/  SYNCS.PHASECHK.TRANS64.TRYWAIT P0, [R4+URZ+0x32440], R2 ;  /* 0x03244002040075a7 */ /* 0x001064000800017f */
[----:B-1----:R-:W-:Y:S05]  /*28c90*/  @!P0 NANOSLEEP.SYNCS 0x989680 ;  /* 0x009896800000895d */ /* 0x002fea0003900000 */
[----:B------:R-:W1:Y:S02]  /*28ca0*/  @!P0 SYNCS.PHASECHK.TRANS64 P0, [R4+URZ+0x32440], R2 ;  /* 0x03244002040085a7 */ /* 0x000e64000800007f */
[----:B-1----:R-:W-:Y:S05]  /*28cb0*/  @!P0 BRA `(.L_x_2216) ;  /* 0xfffffffc00f08947 */ /* 0x002fea000383ffff */
[----:B------:R-:W-:Y:S05]  /*28cc0*/  BRA `(.L_x_2296) ;  /* 0xffffffd000c87947 */ /* 0x000fea000383ffff */
.L_x_2221:
[----:B-1----:R1:W2:Y:S02]  /*28cd0*/  SYNCS.PHASECHK.TRANS64.TRYWAIT P0, [R4+URZ+0x32460], R2 ;  /* 0x03246002040075a7 */ /* 0x0022a4000800017f */
[----:B--2---:R-:W-:Y:S05]  /*28ce0*/  @!P0 NANOSLEEP.SYNCS 0x989680 ;  /* 0x009896800000895d */ /* 0x004fea0003900000 */
[----:B------:R-:W2:Y:S02]  /*28cf0*/  @!P0 SYNCS.PHASECHK.TRANS64 P0, [R4+URZ+0x32460], R2 ;  /* 0x03246002040085a7 */ /* 0x000ea4000800007f */
[----:B--2---:R-:W-:Y:S05]  /*28d00*/  @!P0 BRA `(.L_x_2221) ;  /* 0xfffffffc00f08947 */ /* 0x004fea000383ffff */
[----:B------:R-:W-:Y:S05]  /*28d10*/  BRA `(.L_x_2297) ;  /* 0xffffffd400407947 */ /* 0x000fea000383ffff */
.L_x_2233:
[----:B------:R-:W-:Y:S01]  /*28d20*/  BSSY B0, `(.L_x_2298) ;  /* 0x0000008000007945 */ /* 0x000fe20003800000 */
[----:B-----5:R-:W-:Y:S02]  /*28d30*/  IMAD.MOV.U32 R13, RZ, RZ, R2 ;  /* 0x000000ffff0d7224 */ /* 0x020fe400078e0002 */
[----:B------:R-:W-:Y:S02]  /*28d40*/  IMAD.MOV.U32 R12, RZ, RZ, RZ ;  /* 0x000000ffff0c7224 */ /* 0x000fe400078e00ff */
[----:B------:R-:W-:Y:S02]  /*28d50*/  IMAD.MOV.U32 R11, RZ, RZ, 0x1f ;  /* 0x0000001fff0b7424 */ /* 0x000fe400078e00ff */
[----:B------:R-:W-:-:S07]  /*28d60*/  IMAD.MOV.U32 R15, RZ, RZ, -0x1 ;  /* 0xffffffffff0f7424 */ /* 0x000fce00078e00ff */
[----:B-12---:R-:W-:Y:S05]  /*28d70*/  WARPSYNC.COLLECTIVE R15, `(.L_x_2299) ;  /* 0x000000000f087348 */ /* 0x006fea0003c00000 */
[----:B------:R0:W3:Y:S02]  /*28d80*/  SHFL.IDX P6, R14, R13, R12, R11 ;  /* 0x0000000c0d0e7389 */ /* 0x0000e400000c000b */
[----:B0123--:R-:W-:Y:S01]  /*28d90*/  ENDCOLLECTIVE ;  /* 0x000000000000791b */ /* 0x00ffe20003800000 */
.L_x_2299:
[----:B------:R-:W-:Y:S05]  /*28da0*/  BSYNC B0 ;  /* 0x0000000000007941 */ /* 0x000fea0003800000 */
.L_x_2298:
[----:B------:R-:W-:Y:S05]  /*28db0*/  BRA `(.L_x_2300) ;  /* 0xffffffdc00107947 */ /* 0x000fea000383ffff */
.L_x_2236:
[----:B0-----:R0:W1:Y:S02]  /*28dc0*/  SYNCS.PHASECHK.TRANS64.TRYWAIT P0, [R0+URZ+0x32420], R3 ;  /* 0x03242003000075a7 */ /* 0x001064000800017f */
[----:B-1----:R-:W-:Y:S05]  /*28dd0*/  @!P0 NANOSLEEP.SYNCS 0x989680 ;  /* 0x009896800000895d */ /* 0x002fea0003900000 */
[----:B------:R-:W1:Y:S02]  /*28de0*/  @!P0 SYNCS.PHASECHK.TRANS64 P0, [R0+URZ+0x32420], R3 ;  /* 0x03242003000085a7 */ /* 0x000e64000800007f */
[----:B-1----:R-:W-:Y:S05]  /*28df0*/  @!P0 BRA `(.L_x_2236) ;  /* 0xfffffffc00f08947 */ /* 0x002fea000383ffff */
[----:B------:R-:W-:Y:S05]  /*28e00*/  BRA `(.L_x_2301) ;  /* 0xffffffdc005c7947 */ /* 0x000fea000383ffff */
.L_x_2237:
        /* <DEDUP_REMOVED lines=8> */
[----:B0-2---:R-:W-:Y:S05]  /*28e90*/  WARPSYNC.COLLECTIVE R15, `(.L_x_2303) ;  /* 0x000000000f087348 */ /* 0x005fea0003c00000 */
[----:B------:R1:W3:Y:S02]  /*28ea0*/  SHFL.IDX P6, R14, R13, R12, R11 ;  /* 0x0000000c0d0e7389 */ /* 0x0002e400000c000b */
[----:B0123--:R-:W-:Y:S01]  /*28eb0*/  ENDCOLLECTIVE ;  /* 0x000000000000791b */ /* 0x00ffe20003800000 */
.L_x_2303:
[----:B------:R-:W-:Y:S05]  /*28ec0*/  BSYNC B0 ;  /* 0x0000000000007941 */ /* 0x000fea0003800000 */
.L_x_2302:
[----:B------:R-:W-:Y:S05]  /*28ed0*/  BRA `(.L_x_2304) ;  /* 0xffffffdc00447947 */ /* 0x000fea000383ffff */
.L_x_2240:
[----:B------:R-:W-:Y:S01]  /*28ee0*/  BSSY B1, `(.L_x_2305) ;  /* 0x0000006000017945 */ /* 0x000fe20003800000 */
[----:B------:R-:W-:-:S07]  /*28ef0*/  IMAD.MOV.U32 R15, RZ, RZ, -0x1 ;  /* 0xffffffffff0f7424 */ /* 0x000fce00078e00ff */
[----:B012---:R-:W-:Y:S05]  /*28f00*/  WARPSYNC.COLLECTIVE R15, `(.L_x_2306) ;  /* 0x000000000f0c7348 */ /* 0x007fea0003c00000 */
[----:B------:R-:W-:Y:S02]  /*28f10*/  ELECT P6, UR62, PT ;  /* 0x00000000003e782f */ /* 0x000fe400038c0000 */
[----:B------:R-:W-:Y:S01]  /*28f20*/  MOV R14, UR62 ;  /* 0x0000003e000e7c02 */ /* 0x000fe20008000f00 */
[----:B012---:R-:W-:Y:S10]  /*28f30*/  ENDCOLLECTIVE ;  /* 0x000000000000791b */ /* 0x007ff40003800000 */
.L_x_2306:
[----:B------:R-:W-:Y:S05]  /*28f40*/  BSYNC B1 ;  /* 0x0000000000017941 */ /* 0x000fea0003800000 */
.L_x_2305:
[----:B------:R-:W-:Y:S05]  /*28f50*/  BRA `(.L_x_2307) ;  /* 0xffffffdc003c7947 */ /* 0x000fea000383ffff */
.L_x_2242:
[----:B0-----:R0:W1:Y:S02]  /*28f60*/  SYNCS.PHASECHK.TRANS64.TRYWAIT P0, [R6+URZ], R5 ;  /* 0x00000005060075a7 */ /* 0x001064000800017f */
[----:B-1----:R-:W-:Y:S05]  /*28f70*/  @!P0 NANOSLEEP.SYNCS 0x989680 ;  /* 0x009896800000895d */ /* 0x002fea0003900000 */
[----:B------:R-:W1:Y:S02]  /*28f80*/  @!P0 SYNCS.PHASECHK.TRANS64 P0, [R6+URZ], R5 ;  /* 0x00000005060085a7 */ /* 0x000e64000800007f */
[----:B-1----:R-:W-:Y:S05]  /*28f90*/  @!P0 BRA `(.L_x_2242) ;  /* 0xfffffffc00f08947 */ /* 0x002fea000383ffff */
[----:B------:R-:W-:Y:S05]  /*28fa0*/  BRA `(.L_x_2308) ;  /* 0xffffffdc00747947 */ /* 0x000fea000383ffff */
.L_x_2243:
[----:B-1----:R1:W2:Y:S02]  /*28fb0*/  SYNCS.PHASECHK.TRANS64.TRYWAIT P0, [R3+URZ], R2 ;  /* 0x00000002030075a7 */ /* 0x0022a4000800017f */
[----:B--2---:R-:W-:Y:S05]  /*28fc0*/  @!P0 NANOSLEEP.SYNCS 0x989680 ;  /* 0x009896800000895d */ /* 0x004fea0003900000 */
[----:B------:R-:W2:Y:S02]  /*28fd0*/  @!P0 SYNCS.PHASECHK.TRANS64 P0, [R3+URZ], R2 ;  /* 0x00000002030085a7 */ /* 0x000ea4000800007f */
[----:B--2---:R-:W-:Y:S05]  /*28fe0*/  @!P0 BRA `(.L_x_2243) ;  /* 0xfffffffc00f08947 */ /* 0x004fea000383ffff */
[----:B------:R-:W-:Y:S05]  /*28ff0*/  BRA `(.L_x_2309) ;  /* 0xffffffdc00687947 */ /* 0x000fea000383ffff */
.L_x_2245:
[----:B-1----:R1:W2:Y:S02]  /*29000*/  SYNCS.PHASECHK.TRANS64.TRYWAIT P0, [R18+URZ], R5 ;  /* 0x00000005120075a7 */ /* 0x0022a4000800017f */
[----:B--2---:R-:W-:Y:S05]  /*29010*/  @!P0 NANOSLEEP.SYNCS 0x989680 ;  /* 0x009896800000895d */ /* 0x004fea0003900000 */
[----:B------:R-:W2:Y:S02]  /*29020*/  @!P0 SYNCS.PHASECHK.TRANS64 P0, [R18+URZ], R5 ;  /* 0x00000005120085a7 */ /* 0x000ea4000800007f */
[----:B--2---:R-:W-:Y:S05]  /*29030*/  @!P0 BRA `(.L_x_2245) ;  /* 0xfffffffc00f08947 */ /* 0x004fea000383ffff */
[----:B------:R-:W-:Y:S05]  /*29040*/  BRA `(.L_x_2310) ;  /* 0xffffffdc006c7947 */ /* 0x000fea000383ffff */
        .type           $_ZN7cutlass13device_kernelIN5flash11enable_sm90INS1_16FlashAttnFwdSm90INS1_25CollectiveMainloopFwdSm90ILi2EN4cute5tupleIJNS5_1CILi1EEES8_S8_EEENS6_IJNS7_ILi128EEENS7_ILi96EEENS7_ILi64EEEEEELi256ENS_6half_tEfNS_4arch4Sm90ELb0ELb1ELb0ELb0ELb0ELb0ELb1ELb1ELb0ELb1ELb0ELb0EEENS1_21CollectiveEpilogueFwdINS6_IJSA_NS7_ILi256EEESB_EEES9_SE_SG_Li256ELb0ELb1ELb0ELb0EEENS1_30DynamicPersistentTileSchedulerILi256ELi128ELb0ELb1ELb1EEEEEEEEEvNT_6ParamsE$_ZZN5flash25CollectiveMainloopFwdSm90ILi2EN4cute5tupleIJNS1_1CILi1EEES4_S4_EEENS2_IJNS3_ILi128EEENS3_ILi96EEENS3_ILi64EEEEEELi256EN7cutlass6half_tEfNSA_4arch4Sm90ELb0ELb1ELb0ELb0ELb0ELb0ELb1ELb1ELb0ELb1ELb0ELb0EE3mmaINS_16FlashAttnFwdSm90ISE_NS_21CollectiveEpilogueFwdINS2_IJS6_NS3_ILi256EEES7_EEES5_SB_SD_Li256ELb0ELb1ELb0ELb0EEENS_30DynamicPersistentTileSchedulerILi256ELi128ELb0ELb1ELb1EEEE13SharedStorageENS1_6TensorINS1_11ArrayEngineIfLm128EEENS1_6LayoutINS2_IJNS2_IJNS3_ILi2EEEST_NS3_ILi32EEEEEES4_S4_EEENS2_IJNS2_IJS4_ST_NS3_ILi4EEEEEENS3_ILi0EEESZ_EEEEEEENS_7SoftmaxILi2ELi0EEEEEbRKNSE_6ParamsENSA_25PipelineTmaAsyncNoClusterILi2ENSA_16PipelineTmaAsyncILi2EEEEES1B_RNSA_13PipelineStateILj2EEERT0_RT1_iRiRKNS_16SeqlenInfoQKNewKILb0ELb0EEENS2_IJiiiiEEERT_ENKUliT_T0_T1_E_clIZSF_ISO_S12_S14_EbS17_S1B_S1B_S1E_S1G_S1I_iS1J_S1N_S1O_S1Q_EUlRS1R_iE1_NS3_ILb0EEENS3_ILb1EEEEEDaiS1R_S1S_S1T_,@function
        .size           $_ZN7cutlass13device_kernelIN5flash11enable_sm90INS1_16FlashAttnFwdSm90INS1_25CollectiveMainloopFwdSm90ILi2EN4cute5tupleIJNS5_1CILi1EEES8_S8_EEENS6_IJNS7_ILi128EEENS7_ILi96EEENS7_ILi64EEEEEELi256ENS_6half_tEfNS_4arch4Sm90ELb0ELb1ELb0ELb0ELb0ELb0ELb1ELb1ELb0ELb1ELb0ELb0EEENS1_21CollectiveEpilogueFwdINS6_IJSA_NS7_ILi256EEESB_EEES9_SE_SG_Li256ELb0ELb1ELb0ELb0EEENS1_30DynamicPersistentTileSchedulerILi256ELi128ELb0ELb1ELb1EEEEEEEEEvNT_6ParamsE$_ZZN5flash25CollectiveMainloopFwdSm90ILi2EN4cute5tupleIJNS1_1CILi1EEES4_S4_EEENS2_IJNS3_ILi128EEENS3_ILi96EEENS3_ILi64EEEEEELi256EN7cutlass6half_tEfNSA_4arch4Sm90ELb0ELb1ELb0ELb0ELb0ELb0ELb1ELb1ELb0ELb1ELb0ELb0EE3mmaINS_16FlashAttnFwdSm90ISE_NS_21CollectiveEpilogueFwdINS2_IJS6_NS3_ILi256EEES7_EEES5_SB_SD_Li256ELb0ELb1ELb0ELb0EEENS_30DynamicPersistentTileSchedulerILi256ELi128ELb0ELb1ELb1EEEE13SharedStorageENS1_6TensorINS1_11ArrayEngineIfLm128EEENS1_6LayoutINS2_IJNS2_IJNS3_ILi2EEEST_NS3_ILi32EEEEEES4_S4_EEENS2_IJNS2_IJS4_ST_NS3_ILi4EEEEEENS3_ILi0EEESZ_EEEEEEENS_7SoftmaxILi2ELi0EEEEEbRKNSE_6ParamsENSA_25PipelineTmaAsyncNoClusterILi2ENSA_16PipelineTmaAsyncILi2EEEEES1B_RNSA_13PipelineStateILj2EEERT0_RT1_iRiRKNS_16SeqlenInfoQKNewKILb0ELb0EEENS2_IJiiiiEEERT_ENKUliT_T0_T1_E_clIZSF_ISO_S12_S14_EbS17_S1B_S1B_S1E_S1G_S1I_iS1J_S1N_S1O_S1Q_EUlRS1R_iE1_NS3_ILb0EEENS3_ILb1EEEEEDaiS1R_S1S_S1T_,(.L_x_6041 - $_ZN7cutlass13device_kernelIN5flash11enable_sm90INS1_16FlashAttnFwdSm90INS1_25CollectiveMainloopFwdSm90ILi2EN4cute5tupleIJNS5_1CILi1EEES8_S8_EEENS6_IJNS7_ILi128EEENS7_ILi96EEENS7_ILi64EEEEEELi256ENS_6half_tEfNS_4arch4Sm90ELb0ELb1ELb0ELb0ELb0ELb0ELb1ELb1ELb0ELb1ELb0ELb0EEENS1_21CollectiveEpilogueFwdINS6_IJSA_NS7_ILi256EEESB_EEES9_SE_SG_Li256ELb0ELb1ELb0ELb0EEENS1_30DynamicPersistentTileSchedulerILi256ELi128ELb0ELb1ELb1EEEEEEEEEvNT_6ParamsE$_ZZN5flash25CollectiveMainloopFwdSm90ILi2EN4cute5tupleIJNS1_1CILi1EEES4_S4_EEENS2_IJNS3_ILi128EEENS3_ILi96EEENS3_ILi64EEEEEELi256EN7cutlass6half_tEfNSA_4arch4Sm90ELb0ELb1ELb0ELb0ELb0ELb0ELb1ELb1ELb0ELb1ELb0ELb0EE3mmaINS_16FlashAttnFwdSm90ISE_NS_21CollectiveEpilogueFwdINS2_IJS6_NS3_ILi256EEES7_EEES5_SB_SD_Li256ELb0ELb1ELb0ELb0EEENS_30DynamicPersistentTileSchedulerILi256ELi128ELb0ELb1ELb1EEEE13SharedStorageENS1_6TensorINS1_11ArrayEngineIfLm128EEENS1_6LayoutINS2_IJNS2_IJNS3_ILi2EEEST_NS3_ILi32EEEEEES4_S4_EEENS2_IJNS2_IJS4_ST_NS3_ILi4EEEEEENS3_ILi0EEESZ_EEEEEEENS_7SoftmaxILi2ELi0EEEEEbRKNSE_6ParamsENSA_25PipelineTmaAsyncNoClusterILi2ENSA_16PipelineTmaAsyncILi2EEEEES1B_RNSA_13PipelineStateILj2EEERT0_RT1_iRiRKNS_16SeqlenInfoQKNewKILb0ELb0EEENS2_IJiiiiEEERT_ENKUliT_T0_T1_E_clIZSF_ISO_S12_S14_EbS17_S1B_S1B_S1E_S1G_S1I_iS1J_S1N_S1O_S1Q_EUlRS1R_iE1_NS3_ILb0EEENS3_ILb1EEEEEDaiS1R_S1S_S1T_)
$_ZN7cutlass13device_kernelIN5flash11enable_sm90INS1_16FlashAttnFwdSm90INS1_25CollectiveMainloopFwdSm90ILi2EN4cute5tupleIJNS5_1CILi1EEES8_S8_EEENS6_IJNS7_ILi128EEENS7_ILi96EEENS7_ILi64EEEEEELi256ENS_6half_tEfNS_4arch4Sm90ELb0ELb1ELb0ELb0ELb0ELb0ELb1ELb1ELb0ELb1ELb0ELb0EEENS1_21CollectiveEpilogueFwdINS6_IJSA_NS7_ILi256EEESB_EEES9_SE_SG_Li256ELb0ELb1ELb0ELb0EEENS1_30DynamicPersistentTileSchedulerILi256ELi128ELb0ELb1ELb1EEEEEEEEEvNT_6ParamsE$_ZZN5flash25CollectiveMainloopFwdSm90ILi2EN4cute5tupleIJNS1_1CILi1EEES4_S4_EEENS2_IJNS3_ILi128EEENS3_ILi96EEENS3_ILi64EEEEEELi256EN7cutlass6half_tEfNSA_4arch4Sm90ELb0ELb1ELb0ELb0ELb0ELb0ELb1ELb1ELb0ELb1ELb0ELb0EE3mmaINS_16FlashAttnFwdSm90ISE_NS_21CollectiveEpilogueFwdINS2_IJS6_NS3_ILi256EEES7_EEES5_SB_SD_Li256ELb0ELb1ELb0ELb0EEENS_30DynamicPersistentTileSchedulerILi256ELi128ELb0ELb1ELb1EEEE13SharedStorageENS1_6TensorINS1_11ArrayEngineIfLm128EEENS1_6LayoutINS2_IJNS2_IJNS3_ILi2EEEST_NS3_ILi32EEEEEES4_S4_EEENS2_IJNS2_IJS4_ST_NS3_ILi4EEEEEENS3_ILi0EEESZ_EEEEEEENS_7SoftmaxILi2ELi0EEEEEbRKNSE_6ParamsENSA_25PipelineTmaAsyncNoClusterILi2ENSA_16PipelineTmaAsyncILi2EEEEES1B_RNSA_13PipelineStateILj2EEERT0_RT1_iRiRKNS_16SeqlenInfoQKNewKILb0ELb0EEENS2_IJiiiiEEERT_ENKUliT_T0_T1_E_clIZSF_ISO_S12_S14_EbS17_S1B_S1B_S1E_S1G_S1I_iS1J_S1N_S1O_S1Q_EUlRS1R_iE1_NS3_ILb0EEENS3_ILb1EEEEEDaiS1R_S1S_S1T_:
[----:B------:R-:W-:Y:S05]  /*29050*/  YIELD ;  /* 0x0000000000007946 */ /* 0x000fea0003800000 */
[----:B------:R-:W-:Y:S02]  /*29060*/  ULDC UR4, c[0x0][0x20] ;  /* 0x0000080000047ab9 */ /* 0x000fe40000000800 */
[----:B------:R-:W-:-:S05]  /*29070*/  VIADD R0, R0, -UR4 ;  /* 0x8000000400007c36 */ /* 0x000fca0008000000 */
[----:B------:R-:W2:Y:S01]  /*29080*/  LDL.64 R2, [R0] ;  /* 0x0000000000027983 */ /* 0x000ea20000100a00 */
[----:B------:R-:W0:Y:S02]  /*29090*/  LDC.64 R4, c[0x0][0x208] ;  /* 0x00008200ff047b82 */ /* 0x000e240000000a00 */
[----:B0-----:R-:W-:Y:S02]  /*290a0*/  R2UR UR4, R4 ;  /* 0x00000000040472ca */ /* 0x001fe400000e0000 */
[----:B------:R-:W-:-:S13]  /*290b0*/  R2UR UR5, R5 ;  /* 0x00000000050572ca */ /* 0x000fda00000e0000 */
[----:B--2---:R-:W2:Y:S01]  /*290c0*/  LD.E R6, desc[UR4][R2.64] ;  /* 0x0000000402067980 */ /* 0x004ea2000c101900 */
[----:B------:R-:W-:Y:S02]  /*290d0*/  R2UR UR4, R4 ;  /* 0x00000000040472ca */ /* 0x000fe400000e0000 */
[----:B------:R-:W-:Y:S01]  /*290e0*/  R2UR UR5, R5 ;  /* 0x00000000050572ca */ /* 0x000fe200000e0000 */
[----:B--2---:R-:W-:-:S12]  /*290f0*/  VIADD R11, R6, 0x1 ;  /* 0x00000001060b7836 */ /* 0x004fd80000000000 */
[----:B------:R-:W2:Y:S01]  /*29100*/  LD.E R6, desc[UR4][R2.64+0x8] ;  /* 0x0000080402067980 */ /* 0x000ea2000c101900 */
[----:B------:R-:W-:-:S13]  /*29110*/  ISETP.NE.AND P1, PT, R11, 0x2, PT ;  /* 0x000000020b00780c */ /* 0x000fda0003f25270 */
[----:B------:R-:W-:Y:S02]  /*29120*/  @!P1 R2UR UR6, R4 ;  /* 0x00000000040692ca */ /* 0x000fe400000e0000 */
[----:B------:R-:W-:-:S13]  /*29130*/  @!P1 R2UR UR7, R5 ;  /* 0x00000000050792ca */ /* 0x000fda00000e0000 */
[----:B------:R-:W3:Y:S01]  /*29140*/  @!P1 LD.E R7, desc[UR6][R2.64+0x4] ;  /* 0x0000040602079980 */ /* 0x000ee2000c101900 */
[C---:B------:R-:W-:Y:S02]  /*29150*/  R2UR UR4, R4.reuse ;  /* 0x00000000040472ca */ /* 0x040fe400000e0000 */
[C---:B------:R-:W-:Y:S02]  /*29160*/  R2UR UR5, R5.reuse ;  /* 0x00000000050572ca */ /* 0x040fe400000e0000 */
[C---:B------:R-:W-:Y:S02]  /*29170*/  R2UR UR6, R4.reuse ;  /* 0x00000000040672ca */ /* 0x040fe400000e0000 */
[C---:B------:R-:W-:Y:S02]  /*29180*/  R2UR UR7, R5.reuse ;  /* 0x00000000050772ca */ /* 0x040fe400000e0000 */
[----:B------:R-:W-:Y:S02]  /*29190*/  @!P1 R2UR UR8, R4 ;  /* 0x00000000040892ca */ /* 0x000fe400000e0000 */
[----:B------:R-:W-:-:S02]  /*291a0*/  @!P1 R2UR UR9, R5 ;  /* 0x00000000050992ca */ /* 0x000fc400000e0000 */
[----:B------:R-:W-:Y:S02]  /*291b0*/  @!P1 R2UR UR10, R4 ;  /* 0x00000000040a92ca */ /* 0x000fe400000e0000 */
[----:B------:R-:W-:Y:S01]  /*291c0*/  @!P1 R2UR UR11, R5 ;  /* 0x00000000050b92ca */ /* 0x000fe200000e0000 */
[----:B------:R0:W-:Y:S08]  /*291d0*/  ST.E desc[UR4][R2.64], R11 ;  /* 0x0000000b02007985 */ /* 0x0001f0000c101904 */
[----:B------:R1:W-:Y:S01]  /*291e0*/  @!P1 ST.E desc[UR8][R2.64], RZ ;  /* 0x000000ff02009985 */ /* 0x0003e2000c101908 */
[----:B--2---:R-:W-:-:S05]  /*291f0*/  VIADD R13, R6, 0x1 ;  /* 0x00000001060d7836 */ /* 0x004fca0000000000 */
[----:B------:R1:W-:Y:S01]  /*29200*/  ST.E desc[UR6][R2.64+0x8], R13 ;  /* 0x0000080d02007985 */ /* 0x0003e2000c101906 */
[----:B---3--:R-:W-:-:S05]  /*29210*/  @!P1 LOP3.LUT R15, R7, 0x1, RZ, 0x3c, !PT ;  /* 0x00000001070f9812 */ /* 0x008fca00078e3cff */
[----:B------:R1:W-:Y:S04]  /*29220*/  @!P1 ST.E desc[UR10][R2.64+0x4], R15 ;  /* 0x0000040f02009985 */ /* 0x0003e8000c10190a */
[----:B------:R-:W2:Y:S01]  /*29230*/  LDL.64 R8, [R0+0x18] ;  /* 0x0000180000087983 */ /* 0x000ea20000100a00 */
[----:B------:R-:W-:Y:S02]  /*29240*/  R2UR UR4, R4 ;  /* 0x00000000040472ca */ /* 0x000fe400000e0000 */
[----:B------:R-:W-:Y:S01]  /*29250*/  R2UR UR5, R5 ;  /* 0x00000000050572ca */ /* 0x000fe200000e0000 */
[----:B------:R-:W3:-:S12]  /*29260*/  LDL.64 R6, [R0] ;  /* 0x0000000000067983 */ /* 0x000ed80000100a00 */
[----:B--2---:R-:W2:Y:S01]  /*29270*/  LD.E R14, desc[UR4][R8.64+0x1c] ;  /* 0x00001c04080e7980 */ /* 0x004ea2000c101900 */
[C---:B------:R-:W-:Y:S02]  /*29280*/  R2UR UR4, R4.reuse ;  /* 0x00000000040472ca */ /* 0x040fe400000e0000 */
[C---:B------:R-:W-:Y:S02]  /*29290*/  R2UR UR5, R5.reuse ;  /* 0x00000000050572ca */ /* 0x040fe400000e0000 */
[----:B------:R-:W-:Y:S02]  /*292a0*/  R2UR UR6, R4 ;  /* 0x00000000040672ca */ /* 0x000fe400000e0000 */
[----:B------:R-:W-:Y:S01]  /*292b0*/  R2UR UR7, R5 ;  /* 0x00000000050772ca */ /* 0x000fe200000e0000 */
[----:B------:R-:W-:Y:S01]  /*292c0*/  BSSY B3, `(.L_x_2311) ;  /* 0x0000008000037945 */ /* 0x000fe20003800000 */
[----:B------:R-:W-:-:S07]  /*292d0*/  IMAD.MOV.U32 R19, RZ, RZ, R164 ;  /* 0x000000ffff137224 */ /* 0x000fce00078e00a4 */
[----:B---3--:R1:W5:Y:S04]  /*292e0*/  LD.E R12, desc[UR4][R6.64] ;  /* 0x00000004060c7980 */ /* 0x008368000c101900 */
[----:B0-----:R1:W5:Y:S01]  /*292f0*/  LD.E R11, desc[UR6][R6.64+0x4] ;  /* 0x00000406060b7980 */ /* 0x001362000c101900 */
[----:B--2---:R-:W-:-:S04]  /*29300*/  LOP3.LUT R14, R14, 0x1, RZ, 0xfc, !PT ;  /* 0x000000010e0e7812 */ /* 0x004fc800078efcff */
[----:B------:R-:W-:-:S13]  /*29310*/  ISETP.NE.AND P1, PT, R14, 0x3, PT ;  /* 0x000000030e00780c */ /* 0x000fda0003f25270 */
[----:B-1----:R-:W-:Y:S05]  /*29320*/  @!P1 BRA `(.L_x_2312) ;  /* 0x0000000000049947 */ /* 0x002fea0003800000 */
[----:B------:R-:W-:Y:S01]  /*29330*/  BPT.TRAP 0x1 ;  /* 0x000000040000795c */ /* 0x000fe20000300000 */
.L_x_2312:
[----:B------:R-:W-:Y:S05]  /*29340*/  BSYNC B3 ;  /* 0x0000000000037941 */ /* 0x000fea0003800000 */
.L_x_2311:
[----:B------:R-:W-:Y:S02]  /*29350*/  R2UR UR4, R4 ;  /* 0x00000000040472ca */ /* 0x000fe400000e0000 */
[----:B------:R-:W-:-:S13]  /*29360*/  R2UR UR5, R5 ;  /* 0x00000000050572ca */ /* 0x000fda00000e0000 */
[----:B------:R-:W2:Y:S01]  /*29370*/  LD.E.64 R2, desc[UR4][R8.64+0x8] ;  /* 0x0000080408027980 */ /* 0x000ea2000c101b00 */
[----:B-----5:R-:W-:Y:S02]  /*29380*/  SHF.L.U32 R13, R11, 0x1f, RZ ;  /* 0x0000001f0b0d7819 */ /* 0x020fe400000006ff */
[----:B--2---:R-:W-:-:S05]  /*29390*/  MOV R3, R2 ;  /* 0x0000000200037202 */ /* 0x004fca0000000f00 */
[----:B------:R-:W-:-:S04]  /*293a0*/  IMAD R12, R12, 0x8, R3 ;  /* 0x000000080c0c7824 */ /* 0x000fc800078e0203 */
[----:B------:R0:W1:Y:S01]  /*293b0*/  SYNCS.PHASECHK.TRANS64.TRYWAIT P1, [R12+URZ], R13 ;  /* 0x0000000d0c0075a7 */ /* 0x000062000802017f */
[----:B------:R-:W2:Y:S01]  /*293c0*/  LD.E R11, desc[UR4][R8.64+0x1c] ;  /* 0x00001c04080b7980 */ /* 0x000ea2000c101900 */
[----:B------:R-:W-:Y:S02]  /*293d0*/  R2UR UR6, R4 ;  /* 0x00000000040672ca */ /* 0x000fe400000e0000 */
[----:B------:R-:W-:Y:S01]  /*293e0*/  R2UR UR7, R5 ;  /* 0x00000000050772ca */ /* 0x000fe200000e0000 */
[----:B------:R0:W5:Y:S01]  /*293f0*/  LD.E R2, desc[UR4][R6.64] ;  /* 0x0000000406027980 */ /* 0x000162000c101900 */
[----:B------:R-:W-:Y:S11]  /*29400*/  BSSY B3, `(.L_x_2313) ;  /* 0x0000006000037945 */ /* 0x000ff60003800000 */
[----:B------:R0:W5:Y:S01]  /*29410*/  LD.E R3, desc[UR6][R6.64+0x4] ;  /* 0x0000040606037980 */ /* 0x000162000c101900 */
[----:B--2---:R-:W-:-:S04]  /*29420*/  LOP3.LUT R11, R11, 0x1, RZ, 0xfc, !PT ;  /* 0x000000010b0b7812 */ /* 0x004fc800078efcff */
[----:B------:R-:W-:-:S13]  /*29430*/  ISETP.NE.AND P2, PT, R11, 0x3, PT ;  /* 0x000000030b00780c */ /* 0x000fda0003f45270 */
[----:B01----:R-:W-:Y:S05]  /*29440*/  @!P2 BRA `(.L_x_2314) ;  /* 0x000000000004a947 */ /* 0x003fea0003800000 */
[----:B------:R-:W-:Y:S01]  /*29450*/  BPT.TRAP 0x1 ;  /* 0x000000040000795c */ /* 0x000fe20000300000 */
.L_x_2314:
[----:B------:R-:W-:Y:S05]  /*29460*/  BSYNC B3 ;  /* 0x0000000000037941 */ /* 0x000fea0003800000 */
.L_x_2313:
[----:B------:R-:W-:Y:S04]  /*29470*/  BSSY B3, `(.L_x_2315) ;  /* 0x000000a000037945 */ /* 0x000fe80003800000 */
[----:B------:R-:W-:Y:S05]  /*29480*/  @P1 BRA `(.L_x_2316) ;  /* 0x0000000000201947 */ /* 0x000fea0003800000 */
[----:B------:R-:W-:Y:S02]  /*29490*/  R2UR UR4, R4 ;  /* 0x00000000040472ca */ /* 0x000fe400000e0000 */
[----:B------:R-:W-:-:S13]  /*294a0*/  R2UR UR5, R5 ;  /* 0x00000000050572ca */ /* 0x000fda00000e0000 */
[----:B------:R-:W2:Y:S01]  /*294b0*/  LD.E.64 R8, desc[UR4][R8.64+0x8] ;  /* 0x0000080408087980 */ /* 0x000ea2000c101b00 */
[----:B-----5:R-:W-:Y:S02]  /*294c0*/  SHF.L.U32 R3, R3, 0x1f, RZ ;  /* 0x0000001f03037819 */ /* 0x020fe400000006ff */
[----:B--2---:R-:W-:-:S05]  /*294d0*/  MOV R7, R8 ;  /* 0x0000000800077202 */ /* 0x004fca0000000f00 */
[----:B------:R-:W-:-:S04]  /*294e0*/  IMAD R2, R2, 0x8, R7 ;  /* 0x0000000802027824 */ /* 0x000fc800078e0207 */
[----:B------:R-:W0:Y:S02]  /*294f0*/  SYNCS.PHASECHK.TRANS64.TRYWAIT P1, [R2+URZ], R3 ;  /* 0x00000003020075a7 */ /* 0x000e24000802017f */
[----:B0-----:R-:W-:Y:S05]  /*29500*/  @!P1 BRA `(.L_x_2317) ;  /* 0x000001b000609947 */ /* 0x001fea0003800000 */
.L_x_2316:
[----:B------:R-:W-:Y:S05]  /*29510*/  BSYNC B3 ;  /* 0x0000000000037941 */ /* 0x000fea0003800000 */
.L_x_2315:
[----:B------:R-:W2:Y:S04]  /*29520*/  LDL.64 R8, [R0] ;  /* 0x0000000000087983 */ /* 0x000ea80000100a00 */
[----:B------:R-:W3:Y:S01]  /*29530*/  LDL.64 R6, [R0+0x28] ;  /* 0x0000280000067983 */ /* 0x000ee20000100a00 */
[C---:B------:R-:W-:Y:S02]  /*29540*/  R2UR UR6, R4.reuse ;  /* 0x00000000040672ca */ /* 0x040fe400000e0000 */
[C---:B------:R-:W-:Y:S01]  /*29550*/  R2UR UR7, R5.reuse ;  /* 0x00000000050772ca */ /* 0x040fe200000e0000 */
[----:B0----5:R-:W4:Y:S01]  /*29560*/  LDL.64 R2, [R0+0x20] ;  /* 0x0000200000027983 */ /* 0x021f220000100a00 */
[C---:B------:R-:W-:Y:S02]  /*29570*/  R2UR UR4, R4.reuse ;  /* 0x00000000040472ca */ /* 0x040fe400000e0000 */
[----:B------:R-:W-:Y:S01]  /*29580*/  R2UR UR5, R5 ;  /* 0x00000000050572ca */ /* 0x000fe200000e0000 */
[----:B------:R-:W4:Y:S08]  /*29590*/  LDL.64 R12, [R0+0x8] ;  /* 0x00000800000c7983 */ /* 0x000f300000100a00 */
[----:B--2---:R-:W2:Y:S04]  /*295a0*/  LD.E R9, desc[UR6][R8.64] ;  /* 0x0000000608097980 */ /* 0x004ea8000c101900 */
[----:B---3--:R-:W2:Y:S01]  /*295b0*/  LD.E.64 R14, desc[UR4][R6.64] ;  /* 0x00000004060e7980 */ /* 0x008ea2000c101b00 */
[----:B------:R-:W-:Y:S05]  /*295c0*/  WARPSYNC.ALL ;  /* 0x0000000000007948 */ /* 0x000fea0003800000 */
[----:B------:R-:W-:-:S02]  /*295d0*/  R2UR UR4, R4 ;  /* 0x00000000040472ca */ /* 0x000fc400000e0000 */
[C---:B------:R-:W-:Y:S02]  /*295e0*/  R2UR UR5, R5.reuse ;  /* 0x00000000050572ca */ /* 0x040fe400000e0000 */
[----:B------:R-:W-:Y:S02]  /*295f0*/  R2UR UR6, R4 ;  /* 0x00000000040672ca */ /* 0x000fe400000e0000 */
[----:B------:R-:W-:-:S09]  /*29600*/  R2UR UR7, R5 ;  /* 0x00000000050772ca */ /* 0x000fd200000e0000 */
[----:B----4-:R0:W-:Y:S04]  /*29610*/  ST.E desc[UR4][R12.64], RZ ;  /* 0x000000ff0c007985 */ /* 0x0101e8000c101904 */
[----:B------:R-:W3:Y:S01]  /*29620*/  LD.E.64 R6, desc[UR6][R2.64] ;  /* 0x0000000602067980 */ /* 0x000ee2000c101b00 */
[----:B--2---:R-:W-:Y:S01]  /*29630*/  IMAD R8, R9, 0x300, R14 ;  /* 0x0000030009087824 */ /* 0x004fe200078e020e */
[----:B------:R-:W-:Y:S01]  /*29640*/  WARPGROUP.ARRIVE ;  /* 0x00000000000079c5 */ /* 0x000fe20000000000 */
[----:B------:R-:W-:Y:S01]  /*29650*/  IMAD.MOV.U32 R9, RZ, RZ, R15 ;  /* 0x000000ffff097224 */ /* 0x000fe200078e000f */
[----:B------:R-:W-:Y:S01]  /*29660*/  R2UR UR8, R4 ;  /* 0x00000000040872ca */ /* 0x000fe200000e0000 */
[----:B------:R-:W-:Y:S01]  /*29670*/  IMAD.MOV.U32 R199, RZ, RZ, 0x1 ;  /* 0x00000001ffc77424 */ /* 0x000fe200078e00ff */
[----:B------:R-:W-:-:S02]  /*29680*/  R2UR UR6, R8 ;  /* 0x00000000080672ca */ /* 0x000fc400000e0000 */
[----:B------:R-:W-:Y:S02]  /*29690*/  R2UR UR7, R9 ;  /* 0x00000000090772ca */ /* 0x000fe400000e0000 */
[C---:B------:R-:W-:Y:S02]  /*296a0*/  R2UR UR9, R5.reuse ;  /* 0x00000000050972ca */ /* 0x040fe400000e0000 */
[----:B------:R-:W-:Y:S02]  /*296b0*/  R2UR UR10, R4 ;  /* 0x00000000040a72ca */ /* 0x000fe400000e0000 */
[----:B------:R-:W-:Y:S02]  /*296c0*/  R2UR UR11, R5 ;  /* 0x00000000050b72ca */ /* 0x000fe400000e0000 */
[----:B---3--:R-:W-:Y:S02]  /*296d0*/  R2UR UR4, R6 ;  /* 0x00000000060472ca */ /* 0x008fe400000e0000 */
[----:B------:R-:W-:-:S13]  /*296e0*/  R2UR UR5, R7 ;  /* 0x00000000070572ca */ /* 0x000fda00000e0000 */
[----:B------:R-:W-:Y:S03]  /*296f0*/  HGMMA.64x96x16.F32 R24, gdesc[UR4], RZ, !UPT, gsb0 ;  /* 0x01600000041879f0 */ /* 0x000fe6000c0008ff */
[----:B------:R-:W-:Y:S02]  /*29700*/  WARPGROUP.DEPBAR.LE gsb0, 0x0 ;  /* 0x00008000000079c5 */ /* 0x000fe40000010000 */
[----:B------:R0:W-:Y:S04]  /*29710*/  ST.E desc[UR8][R12.64], R199 ;  /* 0x000000c70c007985 */ /* 0x0001e8000c101908 */
[----:B------:R-:W2:Y:S01]  /*29720*/  LD.E.64 R6, desc[UR10][R2.64] ;  /* 0x0000000a02067980 */ /* 0x000ea2000c101b00 */
[----:B------:R-:W-:Y:S01]  /*29730*/  VIADD R14, R8, 0x2 ;  /* 0x00000002080e7836 */ /* 0x000fe20000000000 */
[----:B------:R-:W-:Y:S01]  /*29740*/  R2UR UR7, R15 ;  /* 0x000000000f0772ca */ /* 0x000fe200000e0000 */
[----:B------:R-:W-:Y:S01]  /*29750*/  WARPGROUP.ARRIVE ;  /* 0x00000000000079c5 */ /* 0x000fe20000000000 */
[----:B------:R-:W-:-:S02]  /*29760*/  R2UR UR8, R4 ;  /* 0x00000000040872ca */ /* 0x000fc400000e0000 */
[----:B------:R-:W-:Y:S02]  /*29770*/  R2UR UR6, R14 ;  /* 0x000000000e0672ca */ /* 0x000fe400000e0000 */
[C---:B------:R-:W-:Y:S02]  /*29780*/  R2UR UR9, R5.reuse ;  /* 0x00000000050972ca */ /* 0x040fe400000e0000 */
[----:B------:R-:W-:Y:S02]  /*29790*/  R2UR UR10, R4 ;  /* 0x00000000040a72ca */ /* 0x000fe400000e0000 */
[----:B------:R-:W-:Y:S01]  /*297a0*/  R2UR UR11, R5 ;  /* 0x00000000050b72ca */ /* 0x000fe200000e0000 */
[----:B--2---:R-:W-:Y:S01]  /*297b0*/  VIADD R6, R6, 0x2 ;  /* 0x0000000206067836 */ /* 0x004fe20000000000 */
[----:B------:R-:W-:-:S04]  /*297c0*/  R2UR UR5, R7 ;  /* 0x00000000070572ca */ /* 0x000fc800000e0000 */
[----:B------:R-:W-:-:S13]  /*297d0*/  R2UR UR4, R6 ;  /* 0x00000000060472ca */ /* 0x000fda00000e0000 */
[----:B------:R-:W-:Y:S03]  /*297e0*/  HGMMA.64x96x16.F32 R24, gdesc[UR4], R24, gsb0 ;  /* 0x01600000041879f0 */ /* 0x000fe60008000818 */
        /* <DEDUP_REMOVED lines=19> */
[----:B------:R-:W-:Y:S01]  /*29920*/  WARPGROUP.ARRIVE ;  /* 0x00000000000079c5 */ /* 0x000fe20000000000 */
[----:B------:R-:W-:Y:S01]  /*29930*/  IMAD.MOV.U32 R9, RZ, RZ, R15 ;  /* 0x000000ffff097224 */ /* 0x000fe200078e000f */
[----:B------:R-:W-:-:S02]  /*29940*/  R2UR UR8, R4 ;  /* 0x00000000040872ca */ /* 0x000fc400000e0000 */
[----:B------:R-:W-:Y:S02]  /*29950*/  R2UR UR6, R8 ;  /* 0x00000000080672ca */ /* 0x000fe400000e0000 */
        /* <DEDUP_REMOVED lines=8> */
[----:B------:R-:W2:Y:S01]  /*299e0*/  LDL.64 R6, [R0+0x40] ;  /* 0x0000400000067983 */ /* 0x000ea20000100a00 */
[----:B------:R-:W-:-:S02]  /*299f0*/  R2UR UR4, R4 ;  /* 0x00000000040472ca */ /* 0x000fc400000e0000 */
[----:B------:R-:W-:Y:S01]  /*29a00*/  R2UR UR5, R5 ;  /* 0x00000000050572ca */ /* 0x000fe200000e0000 */
[----:B------:R-:W3:-:S12]  /*29a10*/  LDL.64 R2, [R0] ;  /* 0x0000000000027983 */ /* 0x000ed80000100a00 */
[----:B--2---:R-:W2:Y:S01]  /*29a20*/  LD.E R8, desc[UR4][R6.64+0x1c] ;  /* 0x00001c0406087980 */ /* 0x004ea2000c101900 */
[C---:B------:R-:W-:Y:S02]  /*29a30*/  R2UR UR4, R4.reuse ;  /* 0x00000000040472ca */ /* 0x040fe400000e0000 */
[C---:B------:R-:W-:Y:S02]  /*29a40*/  R2UR UR5, R5.reuse ;  /* 0x00000000050572ca */ /* 0x040fe400000e0000 */
[----:B------:R-:W-:Y:S02]  /*29a50*/  R2UR UR6, R4 ;  /* 0x00000000040672ca */ /* 0x000fe400000e0000 */
[----:B------:R-:W-:Y:S01]  /*29a60*/  R2UR UR7, R5 ;  /* 0x00000000050772ca */ /* 0x000fe200000e0000 */
[----:B------:R-:W-:Y:S08]  /*29a70*/  BSSY B3, `(.L_x_2318) ;  /* 0x0000007000037945 */ /* 0x000ff00003800000 */
[----:B---3--:R0:W5:Y:S04]  /*29a80*/  LD.E R11, desc[UR4][R2.64] ;  /* 0x00000004020b7980 */ /* 0x008168000c101900 */
[----:B------:R0:W5:Y:S01]  /*29a90*/  LD.E R14, desc[UR6][R2.64+0x4] ;  /* 0x00000406020e7980 */ /* 0x000162000c101900 */
[----:B--2---:R-:W-:-:S04]  /*29aa0*/  LOP3.LUT R8, R8, 0x1, RZ, 0xfc, !PT ;  /* 0x0000000108087812 */ /* 0x004fc800078efcff */
[----:B------:R-:W-:-:S13]  /*29ab0*/  ISETP.NE.AND P1, PT, R8, 0x3, PT ;  /* 0x000000030800780c */ /* 0x000fda0003f25270 */
[----:B0-----:R-:W-:Y:S05]  /*29ac0*/  @!P1 BRA `(.L_x_2319) ;  /* 0x0000000000049947 */ /* 0x001fea0003800000 */
[----:B------:R-:W-:Y:S01]  /*29ad0*/  BPT.TRAP 0x1 ;  /* 0x000000040000795c */ /* 0x000fe20000300000 */
.L_x_2319:
[----:B------:R-:W-:Y:S05]  /*29ae0*/  BSYNC B3 ;  /* 0x0000000000037941 */ /* 0x000fea0003800000 */
.L_x_2318:
        /* <DEDUP_REMOVED lines=17> */
.L_x_2321:
[----:B------:R-:W-:Y:S05]  /*29c00*/  BSYNC B3 ;  /* 0x0000000000037941 */ /* 0x000fea0003800000 */
.L_x_2320:
        /* <DEDUP_REMOVED lines=10> */
.L_x_2323:
[----:B------:R-:W-:Y:S05]  /*29cb0*/  BSYNC B3 ;  /* 0x0000000000037941 */ /* 0x000fea0003800000 */
.L_x_2322:
[----:B------:R-:W2:Y:S04]  /*29cc0*/  LDL.64 R14, [R0] ;  /* 0x00000000000e7983 */ /* 0x000ea80000100a00 */
[----:B------:R-:W3:Y:S04]  /*29cd0*/  LDL.64 R12, [R0+0x58] ;  /* 0x00005800000c7983 */ /* 0x000ee80000100a00 */
[----:B------:R-:W4:Y:S04]  /*29ce0*/  LDL.64 R2, [R0+0x48] ;  /* 0x0000480000027983 */ /* 0x000f280000100a00 */
[----:B0----5:R-:W4:Y:S01]  /*29cf0*/  LDL.64 R8, [R0+0x50] ;  /* 0x0000500000087983 */ /* 0x021f220000100a00 */
[----:B------:R-:W-:-:S02]  /*29d00*/  R2UR UR6, R4 ;  /* 0x00000000040672ca */ /* 0x000fc400000e0000 */
[C---:B------:R-:W-:Y:S01]  /*29d10*/  R2UR UR7, R5.reuse ;  /* 0x00000000050772ca */ /* 0x040fe200000e0000 */
[----:B------:R-:W4:Y:S01]  /*29d20*/  LDL R73, [R1+0x460] ;  /* 0x0004600001497983 */ /* 0x000f220000100800 */
[C---:B------:R-:W-:Y:S02]  /*29d30*/  R2UR UR4, R4.reuse ;  /* 0x00000000040472ca */ /* 0x040fe400000e0000 */
[----:B------:R-:W-:Y:S01]  /*29d40*/  R2UR UR5, R5 ;  /* 0x00000000050572ca */ /* 0x000fe200000e0000 */
[----:B------:R-:W4:Y:S04]  /*29d50*/  LDL R72, [R1+0x464] ;  /* 0x0004640001487983 */ /* 0x000f280000100800 */
[----:B------:R-:W4:Y:S04]  /*29d60*/  LDL.LU R74, [R1+0x46c] ;  /* 0x00046c00014a7983 */ /* 0x000f280000300800 */
[----:B--2---:R-:W2:Y:S04]  /*29d70*/  LD.E R15, desc[UR6][R14.64] ;  /* 0x000000060e0f7980 */ /* 0x004ea8000c101900 */
[----:B---3--:R-:W2:Y:S01]  /*29d80*/  LD.E.64 R6, desc[UR4][R12.64] ;  /* 0x000000040c067980 */ /* 0x008ea2000c101b00 */
[----:B------:R-:W-:Y:S05]  /*29d90*/  WARPSYNC.ALL ;  /* 0x0000000000007948 */ /* 0x000fea0003800000 */
[----:B------:R-:W-:-:S02]  /*29da0*/  R2UR UR6, R4 ;  /* 0x00000000040672ca */ /* 0x000fc400000e0000 */
[C---:B------:R-:W-:Y:S02]  /*29db0*/  R2UR UR7, R5.reuse ;  /* 0x00000000050772ca */ /* 0x040fe400000e0000 */
[----:B------:R-:W-:Y:S02]  /*29dc0*/  R2UR UR4, R4 ;  /* 0x00000000040472ca */ /* 0x000fe400000e0000 */
[----:B------:R-:W-:-:S09]  /*29dd0*/  R2UR UR5, R5 ;  /* 0x00000000050572ca */ /* 0x000fd200000e0000 */
[----:B----4-:R-:W3:Y:S04]  /*29de0*/  LD.E R11, desc[UR6][R2.64] ;  /* 0x00000006020b7980 */ /* 0x010ee8000c101900 */
[----:B------:R-:W4:Y:S01]  /*29df0*/  LD.E.64 R20, desc[UR4][R8.64] ;  /* 0x0000000408147980 */ /* 0x000f22000c101b00 */
[----:B------:R-:W-:Y:S01]  /*29e00*/  WARPGROUP.ARRIVE ;  /* 0x00000000000079c5 */ /* 0x000fe20000000000 */
[C---:B------:R-:W-:Y:S02]  /*29e10*/  R2UR UR8, R4.reuse ;  /* 0x00000000040872ca */ /* 0x040fe400000e0000 */
[----:B------:R-:W-:Y:S02]  /*29e20*/  R2UR UR9, R5 ;  /* 0x00000000050972ca */ /* 0x000fe400000e0000 */
[----:B------:R-:W-:-:S02]  /*29e30*/  R2UR UR10, R4 ;  /* 0x00000000040a72ca */ /* 0x000fc400000e0000 */
[----:B------:R-:W-:Y:S01]  /*29e40*/  R2UR UR11, R5 ;  /* 0x00000000050b72ca */ /* 0x000fe200000e0000 */
[----:B--2---:R-:W-:Y:S01]  /*29e50*/  IMAD R6, R15, 0xc00, R6 ;  /* 0x00000c000f067824 */ /* 0x004fe200078e0206 */
[----:B------:R-:W-:-:S04]  /*29e60*/  R2UR UR7, R7 ;  /* 0x00000000070772ca */ /* 0x000fc800000e0000 */
[----:B------:R-:W-:Y:S02]  /*29e70*/  R2UR UR6, R6 ;  /* 0x00000000060672ca */ /* 0x000fe400000e0000 */
[----:B---3--:R-:W-:Y:S02]  /*29e80*/  ISETP.NE.U32.AND P1, PT, R11, RZ, PT ;  /* 0x000000ff0b00720c */ /* 0x008fe40003f25070 */
[----:B----4-:R-:W-:Y:S02]  /*29e90*/  R2UR UR4, R20 ;  /* 0x00000000140472ca */ /* 0x010fe400000e0000 */
[----:B------:R-:W-:-:S09]  /*29ea0*/  R2UR UR5, R21 ;  /* 0x00000000150572ca */ /* 0x000fd200000e0000 */
[----:B------:R-:W-:-:S05]  /*29eb0*/  VOTEU.ANY UP0, P1 ;  /* 0x00000000003f7886 */ /* 0x000fca0000800100 */
[----:B------:R-:W-:Y:S03]  /*29ec0*/  HGMMA.64x96x16.F32 R24, gdesc[UR4], R24, UP0, gsb0 ;  /* 0x01600000041879f0 */ /* 0x000fe6000b800818 */
[----:B------:R-:W-:Y:S02]  /*29ed0*/  WARPGROUP.DEPBAR.LE gsb0, 0x0 ;  /* 0x00008000000079c5 */ /* 0x000fe40000010000 */
[----:B------:R-:W-:Y:S04]  /*29ee0*/  ST.E desc[UR8][R2.64], R199 ;  /* 0x000000c702007985 */ /* 0x000fe8000c101908 */
[----:B------:R-:W2:Y:S01]  /*29ef0*/  LD.E.64 R12, desc[UR10][R8.64] ;  /* 0x0000000a080c7980 */ /* 0x000ea2000c101b00 */
[----:B------:R-:W-:-:S02]  /*29f00*/  VIADD R14, R6, 0x2 ;  /* 0x00000002060e7836 */ /* 0x000fc40000000000 */
[----:B------:R-:W-:-:S03]  /*29f10*/  IMAD.MOV.U32 R15, RZ, RZ, R7 ;  /* 0x000000ffff0f7224 */ /* 0x000fc600078e0007 */
[----:B------:R-:W-:Y:S02]  /*29f20*/  R2UR UR6, R14 ;  /* 0x000000000e0672ca */ /* 0x000fe400000e0000 */
[----:B------:R-:W-:Y:S01]  /*29f30*/  R2UR UR7, R15 ;  /* 0x000000000f0772ca */ /* 0x000fe200000e0000 */
[----:B------:R-:W-:Y:S01]  /*29f40*/  WARPGROUP.ARRIVE ;  /* 0x00000000000079c5 */ /* 0x000fe20000000000 */
[C---:B------:R-:W-:Y:S02]  /*29f50*/  R2UR UR8, R4.reuse ;  /* 0x00000000040872ca */ /* 0x040fe400000e0000 */
        /* <DEDUP_REMOVED lines=222> */
[----:B------:R-:W-:-:S06]  /*2ad40*/  WARPGROUP.ARRIVE ;  /* 0x00000000000079c5 */ /* 0x000fcc0000000000 */
[----:B------:R-:W0:Y:S01]  /*2ad50*/  S2R R207, SR_TID.X ;  /* 0x0000000000cf7919 */ /* 0x000e220000002100 */
[----:B------:R-:W-:Y:S02]  /*2ad60*/  R2UR UR8, R4 ;  /* 0x00000000040872ca */ /* 0x000fe400000e0000 */
[----:B------:R-:W-:Y:S02]  /*2ad70*/  R2UR UR9, R5 ;  /* 0x00000000050972ca */ /* 0x000fe400000e0000 */
[----:B0-----:R-:W-:Y:S01]  /*2ad80*/  LOP3.LUT P2, RZ, R207, 0x7f, RZ, 0xc0, !PT ;  /* 0x0000007fcfff7812 */ /* 0x001fe2000784c0ff */
[----:B--2---:R-:W-:Y:S02]  /*2ad90*/  VIADD R6, R8, 0xc06 ;  /* 0x00000c0608067836 */ /* 0x004fe40000000000 */
[----:B------:R-:W-:-:S03]  /*2ada0*/  IMAD.MOV.U32 R7, RZ, RZ, R9 ;  /* 0x000000ffff077224 */ /* 0x000fc600078e0009 */
[----:B------:R-:W-:Y:S02]  /*2adb0*/  R2UR UR4, R6 ;  /* 0x00000000060472ca */ /* 0x000fe400000e0000 */
[----:B------:R-:W-:-:S13]  /*2adc0*/  R2UR UR5, R7 ;  /* 0x00000000070572ca */ /* 0x000fda00000e0000 */
[----:B------:R-:W-:Y:S03]  /*2add0*/  HGMMA.64x96x16.F32 R24, gdesc[UR4], R24, gsb0 ;  /* 0x01600000041879f0 */ /* 0x000fe60008000818 */
[----:B------:R-:W-:Y:S02]  /*2ade0*/  WARPGROUP.DEPBAR.LE gsb0, 0x0 ;  /* 0x00008000000079c5 */ /* 0x000fe40000010000 */
[----:B------:R0:W-:Y:S04]  /*2adf0*/  ST.E desc[UR8][R2.64], R199 ;  /* 0x000000c702007985 */ /* 0x0001e8000c101908 */
[----:B------:R-:W2:Y:S04]  /*2ae00*/  @!P2 LDL.64 R6, [R0+0x18] ;  /* 0x000018000006a983 */ /* 0x000ea80000100a00 */
[----:B------:R-:W3:Y:S01]  /*2ae10*/  @!P2 LDL.64 R8, [R0] ;  /* 0x000000000008a983 */ /* 0x000ee20000100a00 */
[----:B------:R-:W-:-:S02]  /*2ae20*/  @!P2 R2UR UR4, R4 ;  /* 0x000000000404a2ca */ /* 0x000fc400000e0000 */
[C---:B------:R-:W-:Y:S02]  /*2ae30*/  @!P2 R2UR UR5, R5.reuse ;  /* 0x000000000505a2ca */ /* 0x040fe400000e0000 */
[----:B------:R-:W-:Y:S02]  /*2ae40*/  SHF.R.U32.HI R11, RZ, 0x7, R207 ;  /* 0x00000007ff0b7819 */ /* 0x000fe400000116cf */
[----:B------:R-:W-:Y:S02]  /*2ae50*/  @!P2 R2UR UR6, R4 ;  /* 0x000000000406a2ca */ /* 0x000fe400000e0000 */
[----:B------:R-:W-:Y:S02]  /*2ae60*/  @!P2 R2UR UR7, R5 ;  /* 0x000000000507a2ca */ /* 0x000fe400000e0000 */
[----:B------:R-:W-:-:S05]  /*2ae70*/  IADD3 R11, -R11, 0xb, RZ ;  /* 0x0000000b0b0b7810 */ /* 0x000fca0007ffe1ff */
[----:B------:R1:W-:Y:S06]  /*2ae80*/  BAR.ARV R11, 0x100 ;  /* 0x0004000b0000751d */ /* 0x0003ec0000002000 */
[----:B--2---:R-:W0:Y:S04]  /*2ae90*/  @!P2 LD.E.64 R6, desc[UR4][R6.64+0x30] ;  /* 0x000030040606a980 */ /* 0x004e28000c101b00 */
[----:B---3--:R-:W2:Y:S01]  /*2aea0*/  @!P2 LD.E R8, desc[UR6][R8.64] ;  /* 0x000000060808a980 */ /* 0x008ea2000c101900 */
[----:B------:R-:W-:-:S02]  /*2aeb0*/  R2UR UR4, R4 ;  /* 0x00000000040472ca */ /* 0x000fc400000e0000 */
[----:B------:R-:W-:Y:S02]  /*2aec0*/  R2UR UR5, R5 ;  /* 0x00000000050572ca */ /* 0x000fe400000e0000 */
[----:B0-----:R-:W-:-:S05]  /*2aed0*/  @!P2 MOV R3, R6 ;  /* 0x000000060003a202 */ /* 0x001fca0000000f00 */
[----:B--2---:R-:W-:-:S05]  /*2aee0*/  @!P2 IMAD R2, R8, 0x8, R3 ;  /* 0x000000080802a824 */ /* 0x004fca00078e0203 */
[----:B------:R-:W-:-:S04]  /*2aef0*/  @!P2 PRMT R2, RZ, 0x654, R2 ;  /* 0x00000654ff02a816 */ /* 0x000fc80000000002 */
[----:B------:R0:W-:Y:S02]  /*2af00*/  @!P2 SYNCS.ARRIVE.TRANS64.RED.A1T0 RZ, [R2+URZ], RZ ;  /* 0x000000ff02ffa9a7 */ /* 0x0001e4000810043f */
[----:B0-----:R-:W2:Y:S01]  /*2af10*/  LD.E R2, desc[UR4][R18.64+0x24] ;  /* 0x0000240412027980 */ /* 0x001ea2000c101900 */
[----:B------:R-:W-:Y:S02]  /*2af20*/  R2UR UR4, R4 ;  /* 0x00000000040472ca */ /* 0x000fe400000e0000 */
[----:B------:R-:W-:-:S13]  /*2af30*/  R2UR UR5, R5 ;  /* 0x00000000050572ca */ /* 0x000fda00000e0000 */
[----:B------:R-:W3:Y:S01]  /*2af40*/  LD.E R12, desc[UR4][R18.64] ;  /* 0x00000004120c7980 */ /* 0x000ee2000c101900 */
[C---:B------:R-:W-:Y:S02]  /*2af50*/  R2UR UR4, R4.reuse ;  /* 0x00000000040472ca */ /* 0x040fe400000e0000 */
[C---:B------:R-:W-:Y:S01]  /*2af60*/  R2UR UR5, R5.reuse ;  /* 0x00000000050572ca */ /* 0x040fe200000e0000 */
[----:B------:R-:W-:Y:S01]  /*2af70*/  IMAD.MOV.U32 R3, RZ, RZ, R73 ;  /* 0x000000ffff037224 */ /* 0x000fe200078e0049 */
[C---:B------:R-:W-:Y:S02]  /*2af80*/  R2UR UR14, R4.reuse ;  /* 0x00000000040e72ca */ /* 0x040fe400000e0000 */
[C---:B------:R-:W-:Y:S02]  /*2af90*/  R2UR UR15, R5.reuse ;  /* 0x00000000050f72ca */ /* 0x040fe400000e0000 */
[----:B------:R-:W-:Y:S02]  /*2afa0*/  R2UR UR10, R4 ;  /* 0x00000000040a72ca */ /* 0x000fe400000e0000 */
[----:B------:R-:W-:-:S02]  /*2afb0*/  R2UR UR11, R5 ;  /* 0x00000000050b72ca */ /* 0x000fc400000e0000 */
[----:B------:R-:W-:Y:S02]  /*2afc0*/  LOP3.LUT R74, R74, 0xfff7ffff, RZ, 0xc0, !PT ;  /* 0xfff7ffff4a4a7812 */ /* 0x000fe400078ec0ff */
[----:B------:R-:W-:Y:S02]  /*2afd0*/  R2UR UR8, R4 ;  /* 0x00000000040872ca */ /* 0x000fe400000e0000 */
[C---:B------:R-:W-:Y:S02]  /*2afe0*/  R2UR UR9, R5.reuse ;  /* 0x00000000050972ca */ /* 0x040fe400000e0000 */
[----:B------:R-:W-:Y:S01]  /*2aff0*/  @P2 LOP3.LUT R74, R74, 0x80000, RZ, 0xfc, !PT ;  /* 0x000800004a4a2812 */ /* 0x000fe200078efcff */
[----:B------:R-:W4:Y:S01]  /*2b000*/  LD.E R76, desc[UR14][R18.64+0x18] ;  /* 0x0000180e124c7980 */ /* 0x000f22000c101900 */
[----:B------:R-:W-:Y:S02]  /*2b010*/  R2UR UR12, R4 ;  /* 0x00000000040c72ca */ /* 0x000fe400000e0000 */
[----:B------:R-:W-:Y:S01]  /*2b020*/  R2UR UR13, R5 ;  /* 0x00000000050d72ca */ /* 0x000fe200000e0000 */
[----:B------:R0:W-:Y:S06]  /*2b030*/  STL [R1+0x46c], R74 ;  /* 0x00046c4a01007387 */ /* 0x0001ec0000100800 */
[----:B------:R-:W4:Y:S04]  /*2b040*/  LD.E R73, desc[UR8][R18.64+0x10] ;  /* 0x0000100812497980 */ /* 0x000f28000c101900 */
[----:B0-----:R-:W4:Y:S04]  /*2b050*/  LD.E R74, desc[UR10][R18.64+0xc] ;  /* 0x00000c0a124a7980 */ /* 0x001f28000c101900 */
[----:B------:R-:W4:Y:S01]  /*2b060*/  LD.E R75, desc[UR12][R18.64+0x14] ;  /* 0x0000140c124b7980 */ /* 0x000f22000c101900 */
[----:B--2---:R-:W-:Y:S01]  /*2b070*/  ISETP.NE.AND P1, PT, R2, 0x1, PT ;  /* 0x000000010200780c */ /* 0x004fe20003f25270 */
[----:B------:R-:W-:-:S05]  /*2b080*/  IMAD.MOV.U32 R2, RZ, RZ, R72 ;  /* 0x000000ffff027224 */ /* 0x000fca00078e0048 */
[----:B-1----:R3:W2:Y:S07]  /*2b090*/  LD.E R11, desc[UR4][R2.64] ;  /* 0x00000004020b7980 */ /* 0x0026ae000c101900 */
[C---:B------:R-:W-:Y:S02]  /*2b0a0*/  @P1 R2UR UR4, R4.reuse ;  /* 0x00000000040412ca */ /* 0x040fe400000e0000 */
[----:B------:R-:W-:Y:S02]  /*2b0b0*/  @P1 R2UR UR5, R5 ;  /* 0x00000000050512ca */ /* 0x000fe400000e0000 */
[----:B------:R-:W-:-:S02]  /*2b0c0*/  @P1 R2UR UR6, R4 ;  /* 0x00000000040612ca */ /* 0x000fc400000e0000 */
[----:B------:R-:W-:-:S09]  /*2b0d0*/  @P1 R2UR UR7, R5 ;  /* 0x00000000050712ca */ /* 0x000fd200000e0000 */
[----:B------:R-:W2:Y:S04]  /*2b0e0*/  @P1 LD.E R20, desc[UR4][R18.64+0x28] ;  /* 0x0000280412141980 */ /* 0x000ea8000c101900 */
[----:B------:R-:W2:Y:S01]  /*2b0f0*/  @P1 LD.E R15, desc[UR6][R18.64+0x2c] ;  /* 0x00002c06120f1980 */ /* 0x000ea2000c101900 */
[C---:B------:R-:W-:Y:S02]  /*2b100*/  R2UR UR4, R4.reuse ;  /* 0x00000000040472ca */ /* 0x040fe400000e0000 */
[C---:B------:R-:W-:Y:S02]  /*2b110*/  R2UR UR5, R5.reuse ;  /* 0x00000000050572ca */ /* 0x040fe400000e0000 */
[----:B------:R-:W-:Y:S02]  /*2b120*/  R2UR UR6, R4 ;  /* 0x00000000040672ca */ /* 0x000fe400000e0000 */
[----:B------:R-:W-:-:S09]  /*2b130*/  R2UR UR7, R5 ;  /* 0x00000000050772ca */ /* 0x000fd200000e0000 */
[----:B------:R-:W2:Y:S04]  /*2b140*/  LD.E R72, desc[UR4][R18.64+0x8] ;  /* 0x0000080412487980 */ /* 0x000ea8000c101900 */
[----:B------:R-:W2:Y:S01]  /*2b150*/  LD.E R21, desc[UR6][R18.64+0x4] ;  /* 0x0000040612157980 */ /* 0x000ea2000c101900 */
[----:B---3--:R-:W-:-:S04]  /*2b160*/  SHF.R.S32.HI R3, RZ, 0x1f, R12 ;  /* 0x0000001fff037819 */ /* 0x008fc8000001140c */
[----:B------:R-:W-:-:S04]  /*2b170*/  LEA.HI R2, R3, R12, RZ, 0x7 ;  /* 0x0000000c03027211 */ /* 0x000fc800078f38ff */
[----:B------:R-:W-:-:S05]  /*2b180*/  LOP3.LUT R7, R2, 0xffffff80, RZ, 0xc0, !PT ;  /* 0xffffff8002077812 */ /* 0x000fca00078ec0ff */
[----:B------:R-:W-:-:S05]  /*2b190*/  IMAD.IADD R7, R12, 0x1, -R7 ;  /* 0x000000010c077824 */ /* 0x000fca00078e0a07 */
[----:B------:R-:W-:Y:S02]  /*2b1a0*/  SHF.R.S32.HI R6, RZ, 0x1f, R7 ;  /* 0x0000001fff067819 */ /* 0x000fe40000011407 */
[----:B------:R-:W-:Y:S02]  /*2b1b0*/  LEA.HI R13, R3, R12, RZ, 0x2 ;  /* 0x0000000c030d7211 */ /* 0x000fe400078f10ff */
[CC--:B------:R-:W-:Y:S02]  /*2b1c0*/  LEA.HI R8, R6.reuse, R7.reuse, RZ, 0x2 ;  /* 0x0000000706087211 */ /* 0x0c0fe400078f10ff */
[----:B------:R-:W-:Y:S02]  /*2b1d0*/  LEA.HI R6, R6, R7, RZ, 0x5 ;  /* 0x0000000706067211 */ /* 0x000fe400078f28ff */
[--C-:B------:R-:W-:Y:S02]  /*2b1e0*/  SHF.R.S32.HI R9, RZ, 0x2, R8.reuse ;  /* 0x00000002ff097819 */ /* 0x100fe40000011408 */
[----:B------:R-:W-:-:S02]  /*2b1f0*/  SHF.R.S32.HI R14, RZ, 0x1f, R8 ;  /* 0x0000001fff0e7819 */ /* 0x000fc40000011408 */
[----:B------:R-:W-:Y:S02]  /*2b200*/  LOP3.LUT R13, R13, 0xfffffffc, RZ, 0xc0, !PT ;  /* 0xfffffffc0d0d7812 */ /* 0x000fe400078ec0ff */
[----:B------:R-:W-:Y:S02]  /*2b210*/  SHF.R.S32.HI R3, RZ, 0x7, R2 ;  /* 0x00000007ff037819 */ /* 0x000fe40000011402 */
[----:B------:R-:W-:Y:S01]  /*2b220*/  LEA.HI R14, R14, R9, RZ, 0x3 ;  /* 0x000000090e0e7211 */ /* 0x000fe200078f18ff */
[----:B------:R-:W-:Y:S01]  /*2b230*/  IMAD.IADD R13, R12, 0x1, -R13 ;  /* 0x000000010c0d7824 */ /* 0x000fe200078e0a0d */
[----:B------:R-:W-:Y:S02]  /*2b240*/  SHF.R.S32.HI R6, RZ, 0x5, R6 ;  /* 0x00000005ff067819 */ /* 0x000fe40000011406 */
[----:B------:R-:W-:Y:S02]  /*2b250*/  LEA.HI R2, R2, R3, RZ, 0x1 ;  /* 0x0000000302027211 */ /* 0x000fe400078f08ff */
[----:B------:R-:W-:-:S02]  /*2b260*/  LOP3.LUT R14, R14, 0xfffffff8, RZ, 0xc0, !PT ;  /* 0xfffffff80e0e7812 */ /* 0x000fc400078ec0ff */
[----:B------:R-:W-:-:S03]  /*2b270*/  LOP3.LUT R2, R2, 0x3fffffe, RZ, 0xc0, !PT ;  /* 0x03fffffe02027812 */ /* 0x000fc600078ec0ff */
[----:B------:R-:W-:Y:S02]  /*2b280*/  IMAD.IADD R14, R9, 0x1, -R14 ;  /* 0x00000001090e7824 */ /* 0x000fe400078e0a0e */
[----:B------:R-:W-:Y:S01]  /*2b290*/  IMAD.IADD R2, R3, 0x1, -R2 ;  /* 0x0000000103027824 */ /* 0x000fe200078e0a02 */
[----:B------:R-:W-:Y:S01]  /*2b2a0*/  LOP3.LUT R8, R8, 0x7ffffffc, RZ, 0xc0, !PT ;  /* 0x7ffffffc08087812 */ /* 0x000fe200078ec0ff */
[----:B------:R-:W-:-:S04]  /*2b2b0*/  IMAD.MOV.U32 R9, RZ, RZ, -0x60 ;  /* 0xffffffa0ff097424 */ /* 0x000fc800078e00ff */
[----:B------:R-:W-:Y:S02]  /*2b2c0*/  IMAD.IADD R8, R7, 0x1, -R8 ;  /* 0x0000000107087824 */ /* 0x000fe400078e0a08 */
[----:B------:R-:W-:Y:S01]  /*2b2d0*/  IMAD R7, R10, R9, 0x1 ;  /* 0x000000010a077424 */ /* 0x000fe200078e0209 */
[----:B----4-:R-:W-:-:S03]  /*2b2e0*/  ISETP.GE.AND P2, PT, R76, 0x1, PT ;  /* 0x000000014c00780c */ /* 0x010fc60003f46270 */
[----:B------:R-:W-:Y:S01]  /*2b2f0*/  IMAD R7, R8, -0x2, R7 ;  /* 0xfffffffe08077824 */ /* 0x000fe200078e0207 */
[----:B------:R-:W-:Y:S01]  /*2b300*/  LOP3.LUT R9, RZ, R74, RZ, 0x33, !PT ;  /* 0x0000004aff097212 */ /* 0x000fe200078e33ff */
[----:B------:R-:W-:Y:S01]  /*2b310*/  BSSY B3, `(.L_x_2325) ;  /* 0x0000034000037945 */ /* 0x000fe20003800000 */
[----:B------:R-:W-:Y:S02]  /*2b320*/  IMAD R75, R10, -0x60, R75 ;  /* 0xffffffa00a4b7824 */ /* 0x000fe400078e024b */
[----:B------:R-:W-:Y:S02]  /*2b330*/  VIADD R12, R7, 0xffffffff ;  /* 0xffffffff070c7836 */ /* 0x000fe40000000000 */
[----:B--2---:R-:W-:Y:S01]  /*2b340*/  IMAD R11, R11, 0x8, R6 ;  /* 0x000000080b0b7824 */ /* 0x004fe200078e0206 */
[----:B------:R-:W-:-:S03]  /*2b350*/  LEA.HI R6, R13, R13, RZ, 0x1 ;  /* 0x0000000d0d067211 */ /* 0x000fc600078f08ff */
[----:B------:R-:W-:Y:S01]  /*2b360*/  IMAD.U32 R3, R11, 0x10, R14 ;  /* 0x000000100b037824 */ /* 0x000fe200078e000e */
[----:B------:R-:W-:-:S03]  /*2b370*/  LOP3.LUT R6, R6, 0x1ffffffe, RZ, 0xc0, !PT ;  /* 0x1ffffffe06067812 */ /* 0x000fc600078ec0ff */
[----:B------:R-:W-:Y:S02]  /*2b380*/  IMAD R3, R2, 0x40, R3 ;  /* 0x0000004002037824 */ /* 0x000fe400078e0203 */
[----:B------:R-:W-:-:S04]  /*2b390*/  IMAD.IADD R6, R13, 0x1, -R6 ;  /* 0x000000010d067824 */ /* 0x000fc800078e0a06 */
[----:B------:R-:W-:-:S04]  /*2b3a0*/  IMAD R3, R6, 0x8, R3 ;  /* 0x0000000806037824 */ /* 0x000fc800078e0203 */
[----:B------:R-:W-:-:S05]  /*2b3b0*/  @P1 IMAD.HI.U32 R20, R3, R20, RZ ;  /* 0x0000001403141227 */ /* 0x000fca00078e00ff */
[----:B------:R-:W-:-:S05]  /*2b3c0*/  @P1 SHF.R.U32.HI R3, RZ, R15, R20 ;  /* 0x0000000fff031219 */ /* 0x000fca0000011614 */
[----:B------:R-:W0:Y:S01]  /*2b3d0*/  SHFL.IDX PT, R6, R3, RZ, 0x1c1f ;  /* 0x001c1fff03067589 */ /* 0x000e2200000e0000 */
[----:B------:R-:W-:-:S05]  /*2b3e0*/  IADD3 R2, -R21, R7, R72 ;  /* 0x0000000715027210 */ /* 0x000fca0007ffe148 */
[C---:B------:R-:W-:Y:S02]  /*2b3f0*/  IMAD.IADD R73, R2.reuse, 0x1, R73 ;  /* 0x0000000102497824 */ /* 0x040fe400078e0249 */
[----:B------:R-:W-:Y:S02]  /*2b400*/  IMAD.IADD R8, R2, 0x1, R9 ;  /* 0x0000000102087824 */ /* 0x000fe400078e0209 */
[--C-:B0-----:R-:W-:Y:S02]  /*2b410*/  IMAD.IADD R7, R73, 0x1, R6.reuse ;  /* 0x0000000149077824 */ /* 0x101fe400078e0206 */
[----:B------:R-:W-:Y:S01]  /*2b420*/  IMAD.IADD R2, R8, 0x1, R6 ;  /* 0x0000000108027824 */ /* 0x000fe200078e0206 */
[----:B------:R-:W-:Y:S06]  /*2b430*/  @!P2 BRA `(.L_x_2326) ;  /* 0x000000000084a947 */ /* 0x000fec0003800000 */
        /* <DEDUP_REMOVED lines=8> */
[C---:B------:R-:W-:Y:S02]  /*2b4c0*/  R2UR UR4, R4.reuse ;  /* 0x00000000040472ca */ /* 0x040fe400000e0000 */
[C---:B------:R-:W-:Y:S02]  /*2b4d0*/  R2UR UR5, R5.reuse ;  /* 0x00000000050572ca */ /* 0x040fe400000e0000 */
[----:B------:R-:W-:Y:S02]  /*2b4e0*/  R2UR UR6, R4 ;  /* 0x00000000040672ca */ /* 0x000fe400000e0000 */
[----:B------:R-:W-:-:S09]  /*2b4f0*/  R2UR UR7, R5 ;  /* 0x00000000050772ca */ /* 0x000fd200000e0000 */
[----:B------:R-:W2:Y:S04]  /*2b500*/  LD.E R6, desc[UR4][R18.64+0x1c] ;  /* 0x00001c0412067980 */ /* 0x000ea8000c101900 */
[----:B------:R-:W3:Y:S01]  /*2b510*/  LD.E R11, desc[UR6][R18.64+0x20] ;  /* 0x00002006120b7980 */ /* 0x000ee2000c101900 */
[----:B--2---:R-:W-:-:S05]  /*2b520*/  IMAD.HI.U32 R6, R9, R6, RZ ;  /* 0x0000000609067227 */ /* 0x004fca00078e00ff */
[----:B---3--:R-:W-:-:S07]  /*2b530*/  SHF.R.U32.HI R9, RZ, R11, R6 ;  /* 0x0000000bff097219 */ /* 0x008fce0000011606 */
.L_x_2330:
[----:B------:R-:W-:Y:S05]  /*2b540*/  BSYNC B5 ;  /* 0x0000000000057941 */ /* 0x000fea0003800000 */
.L_x_2329:
[----:B------:R-:W-:Y:S01]  /*2b550*/  LOP3.LUT R9, RZ, R9, RZ, 0x33, !PT ;  /* 0x00000009ff097212 */ /* 0x000fe200078e33ff */
[----:B------:R-:W-:Y:S06]  /*2b560*/  BRA `(.L_x_2331) ;  /* 0x0000000000287947 */ /* 0x000fec0003800000 */
.L_x_2328:
[----:B------:R-:W-:-:S13]  /*2b570*/  ISETP.NE.AND P1, PT, R76, 0x1, PT ;  /* 0x000000014c00780c */ /* 0x000fda0003f25270 */
        /* <DEDUP_REMOVED lines=9> */
.L_x_2331:
[----:B------:R-:W-:Y:S05]  /*2b610*/  BSYNC B4 ;  /* 0x0000000000047941 */ /* 0x000fea0003800000 */
.L_x_2327:
[----:B------:R-:W-:-:S05]  /*2b620*/  IMAD R9, R76, R9, R12 ;  /* 0x000000094c097224 */ /* 0x000fca00078e020c */
[----:B------:R-:W-:Y:S02]  /*2b630*/  VIMNMX R2, R2, R9, !PT ;  /* 0x0000000902027248 */ /* 0x000fe40007fe0100 */
[----:B------:R-:W-:-:S07]  /*2b640*/  VIADDMNMX R7, R9, R76, R7, PT ;  /* 0x0000004c09077246 */ /* 0x000fce0003800107 */
.L_x_2326:
[----:B------:R-:W-:Y:S05]  /*2b650*/  BSYNC B3 ;  /* 0x0000000000037941 */ /* 0x000fea0003800000 */
.L_x_2325:
[C---:B------:R-:W-:Y:S01]  /*2b660*/  ISETP.GE.AND P2, PT, R75.reuse, 0x9, PT ;  /* 0x000000094b00780c */ /* 0x040fe20003f46270 */
[----:B------:R-:W0:Y:S01]  /*2b670*/  SHFL.IDX PT, R3, R3, 0x1, 0x1c1f ;  /* 0x003c1f0003037f89 */ /* 0x000e2200000e0000 */
[----:B------:R-:W-:Y:S01]  /*2b680*/  ISETP.GE.AND P1, PT, R75, 0x2, PT ;  /* 0x000000024b00780c */ /* 0x000fe20003f26270 */
[----:B------:R-:W-:Y:S01]  /*2b690*/  BSSY B3, `(.L_x_2332) ;  /* 0x0000097000037945 */ /* 0x000fe20003800000 */
        /* <DEDUP_REMOVED lines=10> */
[----:B------:R-:W-:Y:S01]  /*2b740*/  FSEL R29, R29, -INF , !P3 ;  /* 0xff8000001d1d7808 */ /* 0x000fe20005800000 */
[--C-:B0-----:R-:W-:Y:S01]  /*2b750*/  IMAD.IADD R9, R73, 0x1, R3.reuse ;  /* 0x0000000149097824 */ /* 0x101fe200078e0203 */
[----:B------:R-:W-:Y:S01]  /*2b760*/  ISETP.GT.AND P3, PT, R2, 0x10, !P4 ;  /* 0x000000100200780c */ /* 0x000fe20006764270 */
[----:B------:R-:W-:Y:S01]  /*2b770*/  IMAD.IADD R8, R8, 0x1, R3 ;  /* 0x0000000108087824 */ /* 0x000fe200078e0203 */
        /* <DEDUP_REMOVED lines=99> */
[----:B------:R-:W-:-:S04]  /*2bdb0*/  ISETP.LT.OR P6, PT, R7, 0x5a, P6 ;  /* 0x0000005a0700780c */ /* 0x000fc800037c1670 */
        /* <DEDUP_REMOVED lines=19> */
.L_x_2337:
[----:B------:R-:W-:Y:S05]  /*2bef0*/  BSYNC B5 ;  /* 0x0000000000057941 */ /* 0x000fea0003800000 */
.L_x_2336:
[----:B------:R-:W-:Y:S01]  /*2bf00*/  LOP3.LUT R21, RZ, R21, RZ, 0x33, !PT ;  /* 0x00000015ff157212 */ /* 0x000fe200078e33ff */
[----:B------:R-:W-:Y:S06]  /*2bf10*/  BRA `(.L_x_2338) ;  /* 0x0000000000287947 */ /* 0x000fec0003800000 */
.L_x_2335:
        /* <DEDUP_REMOVED lines=10> */
.L_x_2338:
[----:B------:R-:W-:Y:S05]  /*2bfc0*/  BSYNC B4 ;  /* 0x0000000000047941 */ /* 0x000fea0003800000 */
.L_x_2334:
[----:B------:R-:W-:-:S05]  /*2bfd0*/  IMAD R21, R76, R21, R12 ;  /* 0x000000154c157224 */ /* 0x000fca00078e020c */
[----:B------:R-:W-:Y:S02]  /*2bfe0*/  VIADDMNMX R9, R21, R76, R9, PT ;  /* 0x0000004c15097246 */ /* 0x000fe40003800109 */
[----:B------:R-:W-:-:S07]  /*2bff0*/  VIMNMX R8, R8, R21, !PT ;  /* 0x0000001508087248 */ /* 0x000fce0007fe0100 */
.L_x_2333:
[----:B------:R-:W-:Y:S05]  /*2c000*/  BSYNC B3 ;  /* 0x0000000000037941 */ /* 0x000fea0003800000 */
.L_x_2332:
[----:B------:R-:W2:Y:S01]  /*2c010*/  LDL.64 R6, [R0+0x70] ;  /* 0x0000700000067983 */ /* 0x000ea20000100a00 */
[----:B------:R-:W-:Y:S02]  /*2c020*/  R2UR UR4, R4 ;  /* 0x00000000040472ca */ /* 0x000fe400000e0000 */
[----:B------:R-:W-:Y:S02]  /*2c030*/  R2UR UR5, R5 ;  /* 0x00000000050572ca */ /* 0x000fe400000e0000 */
[C---:B------:R-:W-:Y:S02]  /*2c040*/  ISETP.GT.AND P1, PT, R8.reuse, 0x1, !P1 ;  /* 0x000000010800780c */ /* 0x040fe40004f24270 */
[----:B------:R-:W-:Y:S02]  /*2c050*/  ISETP.GT.AND P2, PT, R8, 0x8, !P2 ;  /* 0x000000080800780c */ /* 0x000fe40005744270 */
[C---:B------:R-:W-:Y:S02]  /*2c060*/  ISETP.LT.OR P1, PT, R9.reuse, 0x2, P1 ;  /* 0x000000020900780c */ /* 0x040fe40000f21670 */
[----:B------:R-:W-:-:S02]  /*2c070*/  ISETP.LT.OR P2, PT, R9, 0x9, P2 ;  /* 0x000000090900780c */ /* 0x000fc40001741670 */
[----:B------:R-:W-:Y:S02]  /*2c080*/  FSEL R27, R27, -INF , !P1 ;  /* 0xff8000001b1b7808 */ /* 0x000fe40004800000 */
[----:B------:R-:W-:Y:S02]  /*2c090*/  ISETP.NE.AND P1, PT, R14, RZ, PT ;  /* 0x000000ff0e00720c */ /* 0x000fe40003f25270 */
[----:B------:R-:W-:Y:S02]  /*2c0a0*/  FSEL R30, R30, -INF , !P2 ;  /* 0xff8000001e1e7808 */ /* 0x000fe40005000000 */
[----:B------:R-:W-:Y:S02]  /*2c0b0*/  ISETP.GT.AND P1, PT, R8, 0x9, !P1 ;  /* 0x000000090800780c */ /* 0x000fe40004f24270 */
[----:B------:R-:W-:Y:S02]  /*2c0c0*/  ISETP.NE.AND P2, PT, R77, RZ, PT ;  /* 0x000000ff4d00720c */ /* 0x000fe40003f45270 */
[----:B------:R-:W-:-:S02]  /*2c0d0*/  ISETP.LT.OR P1, PT, R9, 0xa, P1 ;  /* 0x0000000a0900780c */ /* 0x000fc40000f21670 */
[----:B------:R-:W-:Y:S02]  /*2c0e0*/  ISETP.NE.AND P6, PT, R78, RZ, PT ;  /* 0x000000ff4e00720c */ /* 0x000fe40003fc5270 */
        /* <DEDUP_REMOVED lines=62> */
[----:B------:R-:W-:Y:S02]  /*2c4d0*/  ISETP.NE.AND P6, PT, R24, RZ, PT ;  /* 0x000000ff1800720c */ /* 0x000fe40003fc5270 */
[----:B------:R-:W-:-:S04]  /*2c4e0*/  ISETP.LT.OR P1, PT, R9, 0x1, P1 ;  /* 0x000000010900780c */ /* 0x000fc80000f21670 */
[----:B------:R-:W-:Y:S01]  /*2c4f0*/  FSEL R26, R26, -INF , !P1 ;  /* 0xff8000001a1a7808 */ /* 0x000fe20004800000 */
[----:B--2---:R-:W2:Y:S01]  /*2c500*/  LD.E.64 R2, desc[UR4][R6.64] ;  /* 0x0000000406027980 */ /* 0x004ea2000c101b00 */
[C---:B------:R-:W-:Y:S02]  /*2c510*/  ISETP.GT.AND P1, PT, R8.reuse, 0x49, !P2 ;  /* 0x000000490800780c */ /* 0x040fe40005724270 */
[C---:B------:R-:W-:Y:S01]  /*2c520*/  ISETP.GT.AND P3, PT, R8.reuse, 0x50, !P3 ;  /* 0x000000500800780c */ /* 0x040fe20005f64270 */
[----:B------:R-:W3:Y:S01]  /*2c530*/  LD.E R19, desc[UR4][R6.64+0x10] ;  /* 0x0000100406137980 */ /* 0x000ee2000c101900 */
[C---:B------:R-:W-:Y:S02]  /*2c540*/  ISETP.GT.AND P4, PT, R8.reuse, 0x51, !P4 ;  /* 0x000000510800780c */ /* 0x040fe40006784270 */
[C---:B------:R-:W-:Y:S02]  /*2c550*/  ISETP.GT.AND P5, PT, R8.reuse, 0x58, !P5 ;  /* 0x000000580800780c */ /* 0x040fe40006fa4270 */
[----:B------:R-:W-:-:S02]  /*2c560*/  ISETP.GT.AND P2, PT, R8, 0x59, !P6 ;  /* 0x000000590800780c */ /* 0x000fc40007744270 */
[C---:B------:R-:W-:Y:S02]  /*2c570*/  ISETP.LT.OR P1, PT, R9.reuse, 0x4a, P1 ;  /* 0x0000004a0900780c */ /* 0x040fe40000f21670 */
[----:B------:R-:W-:Y:S02]  /*2c580*/  ISETP.LT.OR P3, PT, R9, 0x51, P3 ;  /* 0x000000510900780c */ /* 0x000fe40001f61670 */
[----:B------:R-:W-:Y:S02]  /*2c590*/  FSEL R63, R63, -INF , !P1 ;  /* 0xff8000003f3f7808 */ /* 0x000fe40004800000 */
[C---:B------:R-:W-:Y:S02]  /*2c5a0*/  ISETP.LT.OR P4, PT, R9.reuse, 0x52, P4 ;  /* 0x000000520900780c */ /* 0x040fe40002781670 */
[----:B------:R-:W-:Y:S02]  /*2c5b0*/  FSEL R66, R66, -INF , !P3 ;  /* 0xff80000042427808 */ /* 0x000fe40005800000 */
[----:B------:R-:W-:-:S02]  /*2c5c0*/  ISETP.LT.OR P5, PT, R9, 0x59, P5 ;  /* 0x000000590900780c */ /* 0x000fc40002fa1670 */
[----:B------:R-:W-:Y:S02]  /*2c5d0*/  ISETP.LT.OR P2, PT, R9, 0x5a, P2 ;  /* 0x0000005a0900780c */ /* 0x000fe40001741670 */
[----:B------:R-:W-:Y:S02]  /*2c5e0*/  FSEL R67, R67, -INF , !P4 ;  /* 0xff80000043437808 */ /* 0x000fe40006000000 */
[----:B------:R-:W-:Y:S02]  /*2c5f0*/  FSEL R70, R70, -INF , !P5 ;  /* 0xff80000046467808 */ /* 0x000fe40006800000 */
[----:B------:R-:W-:Y:S02]  /*2c600*/  R2UR UR6, R4 ;  /* 0x00000000040672ca */ /* 0x000fe400000e0000 */
[----:B------:R-:W-:Y:S02]  /*2c610*/  R2UR UR7, R5 ;  /* 0x00000000050772ca */ /* 0x000fe400000e0000 */
[----:B------:R-:W-:-:S11]  /*2c620*/  FSEL R71, R71, -INF , !P2 ;  /* 0xff80000047477808 */ /* 0x000fd60005000000 */
[----:B------:R-:W4:Y:S01]  /*2c630*/  LD.E R20, desc[UR6][R6.64+0x14] ;  /* 0x0000140606147980 */ /* 0x000f22000c101900 */
[----:B--2---:R-:W-:Y:S02]  /*2c640*/  FMNMX.FTZ R12, R11, R2, !PT ;  /* 0x000000020b0c7209 */ /* 0x004fe40007810000 */
        /* <DEDUP_REMOVED lines=46> */
[----:B------:R-:W-:-:S03]  /*2c930*/  FMNMX.FTZ R9, R71, R12, !PT ;  /* 0x0000000c47097209 */ /* 0x000fc60007810000 */
[----:B------:R-:W0:Y:S04]  /*2c940*/  SHFL.BFLY PT, R13, R8, 0x2, 0x1f ;  /* 0x0c401f00080d7f89 */ /* 0x000e2800000e0000 */
[----:B------:R-:W-:Y:S04]  /*2c950*/  ST.E.64 desc[UR4][R6.64], R8 ;  /* 0x0000000806007985 */ /* 0x000fe8000c101b04 */
[----:B------:R-:W2:Y:S01]  /*2c960*/  LD.E R21, desc[UR6][R6.64+0x4] ;  /* 0x0000040606157980 */ /* 0x000ea2000c101900 */
[----:B0-----:R-:W-:-:S05]  /*2c970*/  FMNMX.FTZ R13, R8, R13, !PT ;  /* 0x0000000d080d7209 */ /* 0x001fca0007810000 */
[----:B------:R-:W0:Y:S02]  /*2c980*/  SHFL.BFLY PT, R12, R13, 0x1, 0x1f ;  /* 0x0c201f000d0c7f89 */ /* 0x000e2400000e0000 */
[----:B0-----:R-:W-:Y:S02]  /*2c990*/  FMNMX.FTZ R15, R13, R12, !PT ;  /* 0x0000000c0d0f7209 */ /* 0x001fe40007810000 */
[----:B------:R-:W5:Y:S04]  /*2c9a0*/  LD.E R12, desc[UR4][R6.64+0x20] ;  /* 0x00002004060c7980 */ /* 0x000f68000c101900 */
[----:B------:R-:W-:Y:S04]  /*2c9b0*/  ST.E desc[UR4][R6.64], R15 ;  /* 0x0000000f06007985 */ /* 0x000fe8000c101904 */
[----:B------:R-:W3:Y:S01]  /*2c9c0*/  LD.E R14, desc[UR6][R6.64] ;  /* 0x00000006060e7980 */ /* 0x000ee2000c101900 */
[----:B------:R-:W-:-:S02]  /*2c9d0*/  R2UR UR8, R4 ;  /* 0x00000000040872ca */ /* 0x000fc400000e0000 */
[----:B------:R-:W-:Y:S01]  /*2c9e0*/  R2UR UR9, R5 ;  /* 0x00000000050972ca */ /* 0x000fe200000e0000 */
[----:B--2---:R-:W0:Y:S02]  /*2c9f0*/  SHFL.BFLY PT, R8, R21, 0x2, 0x1f ;  /* 0x0c401f0015087f89 */ /* 0x004e2400000e0000 */
[----:B0-----:R-:W-:-:S05]  /*2ca00*/  FMNMX.FTZ R9, R8, R21, !PT ;  /* 0x0000001508097209 */ /* 0x001fca0007810000 */
[----:B------:R-:W0:Y:S02]  /*2ca10*/  SHFL.BFLY PT, R8, R9, 0x1, 0x1f ;  /* 0x0c201f0009087f89 */ /* 0x000e2400000e0000 */
[----:B0-----:R-:W-:Y:S02]  /*2ca20*/  FMNMX.FTZ R13, R9, R8, !PT ;  /* 0x00000008090d7209 */ /* 0x001fe40007810000 */
[C---:B---3--:R-:W-:Y:S02]  /*2ca30*/  FSETP.NEU.FTZ.AND P1, PT, R14.reuse, -INF , PT ;  /* 0xff8000000e00780b */ /* 0x048fe40003f3d000 */
[C---:B------:R-:W-:Y:S02]  /*2ca40*/  FSETP.NEU.FTZ.AND P2, PT, R13.reuse, -INF , PT ;  /* 0xff8000000d00780b */ /* 0x040fe40003f5d000 */
[----:B------:R-:W-:Y:S02]  /*2ca50*/  FSEL R15, R14, RZ, P1 ;  /* 0x000000ff0e0f7208 */ /* 0x000fe40000800000 */
[----:B------:R-:W-:-:S03]  /*2ca60*/  FSEL R8, R13, RZ, P2 ;  /* 0x000000ff0d087208 */ /* 0x000fc60001000000 */
[----:B------:R-:W-:Y:S02]  /*2ca70*/  FADD.FTZ R15, R2, -R15 ;  /* 0x8000000f020f7221 */ /* 0x000fe40000010000 */
[----:B------:R-:W-:Y:S02]  /*2ca80*/  FADD.FTZ R3, R3, -R8 ;  /* 0x8000000803037221 */ /* 0x000fe40000010000 */
[----:B-----5:R-:W-:Y:S02]  /*2ca90*/  FMUL.FTZ R8, R15, R12 ;  /* 0x0000000c0f087220 */ /* 0x020fe40000410000 */
[----:B------:R-:W-:-:S04]  /*2caa0*/  FMUL.FTZ R12, R12, R3 ;  /* 0x000000030c0c7220 */ /* 0x000fc80000410000 */
[----:B------:R-:W0:Y:S08]  /*2cab0*/  MUFU.EX2 R8, R8 ;  /* 0x0000000800087308 */ /* 0x000e300000000800 */
[----:B------:R-:W4:Y:S01]  /*2cac0*/  MUFU.EX2 R9, R12 ;  /* 0x0000000c00097308 */ /* 0x000f220000000800 */
[----:B------:R-:W-:Y:S01]  /*2cad0*/  ST.E desc[UR4][R6.64+0x4], R13 ;  /* 0x0000040d06007985 */ /* 0x000fe2000c101904 */
[----:B0-----:R-:W-:Y:S01]  /*2cae0*/  FMUL.FTZ R19, R8, R19 ;  /* 0x0000001308137220 */ /* 0x001fe20000410000 */
[----:B----4-:R-:W-:-:S04]  /*2caf0*/  FMUL.FTZ R15, R9, R20 ;  /* 0x00000014090f7220 */ /* 0x010fc80000410000 */
[----:B------:R-:W-:Y:S04]  /*2cb00*/  ST.E desc[UR6][R6.64+0x10], R19 ;  /* 0x0000101306007985 */ /* 0x000fe8000c101906 */
[----:B------:R0:W-:Y:S04]  /*2cb10*/  ST.E desc[UR8][R6.64+0x14], R15 ;  /* 0x0000140f06007985 */ /* 0x0001e8000c101908 */
[----:B------:R-:W2:Y:S04]  /*2cb20*/  LDL.64 R2, [R0+0x70] ;  /* 0x0000700000027983 */ /* 0x000ea80000100a00 */
[----:B--2---:R-:W0:Y:S04]  /*2cb30*/  LD.E R14, desc[UR6][R2.64+0x20] ;  /* 0x00002006020e7980 */ /* 0x004e28000c101900 */
[----:B------:R-:W0:Y:S04]  /*2cb40*/  LD.E R12, desc[UR4][R2.64] ;  /* 0x00000004020c7980 */ /* 0x000e28000c101900 */
[----:B------:R-:W2:Y:S04]  /*2cb50*/  LD.E R21, desc[UR8][R2.64+0x4] ;  /* 0x0000040802157980 */ /* 0x000ea8000c101900 */
[----:B------:R-:W3:Y:S04]  /*2cb60*/  LD.E R73, desc[UR4][R2.64+0x10] ;  /* 0x0000100402497980 */ /* 0x000ee8000c101900 */
[----:B------:R-:W4:Y:S01]  /*2cb70*/  LD.E R75, desc[UR6][R2.64+0x14] ;  /* 0x00001406024b7980 */ /* 0x000f22000c101900 */
[C---:B0-----:R-:W-:Y:S01]  /*2cb80*/  FMUL.FTZ R6, R12.reuse, R14 ;  /* 0x0000000e0c067220 */ /* 0x041fe20000410000 */
[----:B------:R-:W-:-:S02]  /*2cb90*/  FSETP.NEU.FTZ.AND P1, PT, R12, -INF , PT ;  /* 0xff8000000c00780b */ /* 0x000fc40003f3d000 */
[----:B--2---:R-:W-:Y:S01]  /*2cba0*/  FSETP.NEU.FTZ.AND P2, PT, R21, -INF , PT ;  /* 0xff8000001500780b */ /* 0x004fe20003f5d000 */
[----:B------:R-:W-:Y:S01]  /*2cbb0*/  FMUL.FTZ R21, R14, R21 ;  /* 0x000000150e157220 */ /* 0x000fe20000410000 */
[----:B------:R-:W-:-:S04]  /*2cbc0*/  FSEL R7, R6, RZ, P1 ;  /* 0x000000ff06077208 */ /* 0x000fc80000800000 */
[----:B------:R-:W-:Y:S01]  /*2cbd0*/  FSEL R13, R21, RZ, P2 ;  /* 0x000000ff150d7208 */ /* 0x000fe20001000000 */
[-CC-:B------:R-:W-:Y:S01]  /*2cbe0*/  FFMA.FTZ R152, R11, R14.reuse, -R7.reuse ;  /* 0x0000000e0b987223 */ /* 0x180fe20000010807 */
[----:B------:R-:W-:-:S03]  /*2cbf0*/  FFMA.FTZ R153, R25, R14, -R7 ;  /* 0x0000000e19997223 */ /* 0x000fc60000010807 */
[-CC-:B------:R-:W-:Y:S01]  /*2cc00*/  FFMA.FTZ R158, R26, R14.reuse, -R13.reuse ;  /* 0x0000000e1a9e7223 */ /* 0x180fe2000001080d */
[-C--:B------:R-:W-:Y:S01]  /*2cc10*/  FFMA.FTZ R216, R27, R14.reuse, -R13 ;  /* 0x0000000e1bd87223 */ /* 0x080fe2000001080d */
[----:B------:R-:W3:Y:S01]  /*2cc20*/  MUFU.EX2 R152, R152 ;  /* 0x0000009800987308 */ /* 0x000ee20000000800 */
[-C--:B------:R-:W-:Y:S01]  /*2cc30*/  FFMA.FTZ R217, R28, R14.reuse, -R7 ;  /* 0x0000000e1cd97223 */ /* 0x080fe20000010807 */
[-C--:B------:R-:W-:Y:S01]  /*2cc40*/  FFMA.FTZ R155, R30, R14.reuse, -R13 ;  /* 0x0000000e1e9b7223 */ /* 0x080fe2000001080d */
[----:B------:R-:W-:-:S05]  /*2cc50*/  FFMA.FTZ R154, R29, R14, -R7 ;  /* 0x0000000e1d9a7223 */ /* 0x000fca0000010807 */
[----:B------:R-:W4:Y:S01]  /*2cc60*/  MUFU.EX2 R158, R158 ;  /* 0x0000009e009e7308 */ /* 0x000f220000000800 */
[-C--:B------:R-:W-:Y:S01]  /*2cc70*/  FFMA.FTZ R157, R31, R14.reuse, -R13 ;  /* 0x0000000e1f9d7223 */ /* 0x080fe2000001080d */
[----:B------:R-:W-:-:S06]  /*2cc80*/  FFMA.FTZ R156, R32, R14, -R7 ;  /* 0x0000000e209c7223 */ /* 0x000fcc0000010807 */
[----:B------:R-:W0:Y:S08]  /*2cc90*/  MUFU.EX2 R153, R153 ;  /* 0x0000009900997308 */ /* 0x000e300000000800 */
[----:B------:R-:W1:Y:S01]  /*2cca0*/  MUFU.EX2 R216, R216 ;  /* 0x000000d800d87308 */ /* 0x000e620000000800 */
[-C--:B------:R-:W-:Y:S01]  /*2ccb0*/  FFMA.FTZ R34, R34, R14.reuse, -R13 ;  /* 0x0000000e22227223 */ /* 0x080fe2000001080d */
[----:B------:R-:W-:-:S06]  /*2ccc0*/  FFMA.FTZ R21, R33, R14, -R7 ;  /* 0x0000000e21157223 */ /* 0x000fcc0000010807 */
[----:B------:R-:W2:Y:S01]  /*2ccd0*/  MUFU.EX2 R217, R217 ;  /* 0x000000d900d97308 */ /* 0x000ea20000000800 */
[----:B------:R-:W-:-:S07]  /*2cce0*/  FFMA.FTZ R12, R35, R14, -R13 ;  /* 0x0000000e230c7223 */ /* 0x000fce000001080d */
[----:B------:R-:W5:Y:S01]  /*2ccf0*/  MUFU.EX2 R155, R155 ;  /* 0x0000009b009b7308 */ /* 0x000f620000000800 */
[-CC-:B------:R-:W-:Y:S01]  /*2cd00*/  FFMA.FTZ R160, R38, R14.reuse, -R13.reuse ;  /* 0x0000000e26a07223 */ /* 0x180fe2000001080d */
[-CC-:B------:R-:W-:Y:S01]  /*2cd10*/  FFMA.FTZ R159, R39, R14.reuse, -R13.reuse ;  /* 0x0000000e279f7223 */ /* 0x180fe2000001080d */
[-CC-:B------:R-:W-:Y:S01]  /*2cd20*/  FFMA.FTZ R11, R42, R14.reuse, -R13.reuse ;  /* 0x0000000e2a0b7223 */ /* 0x180fe2000001080d */
[----:B------:R-:W-:-:S04]  /*2cd30*/  FFMA.FTZ R170, R43, R14, -R13 ;  /* 0x0000000e2baa7223 */ /* 0x000fc8000001080d */
[----:B------:R-:W5:Y:S01]  /*2cd40*/  MUFU.EX2 R154, R154 ;  /* 0x0000009a009a7308 */ /* 0x000f620000000800 */
[-CC-:B------:R-:W-:Y:S01]  /*2cd50*/  FFMA.FTZ R172, R46, R14.reuse, -R13.reuse ;  /* 0x0000000e2eac7223 */ /* 0x180fe2000001080d */
[-CC-:B------:R-:W-:Y:S01]  /*2cd60*/  FFMA.FTZ R171, R47, R14.reuse, -R13.reuse ;  /* 0x0000000e2fab7223 */ /* 0x180fe2000001080d */
[-CC-:B------:R-:W-:Y:S01]  /*2cd70*/  FFMA.FTZ R178, R50, R14.reuse, -R13.reuse ;  /* 0x0000000e32b27223 */ /* 0x180fe2000001080d */
[-CC-:B------:R-:W-:Y:S01]  /*2cd80*/  FFMA.FTZ R177, R51, R14.reuse, -R13.reuse ;  /* 0x0000000e33b17223 */ /* 0x180fe2000001080d */
[----:B------:R-:W-:-:S03]  /*2cd90*/  FFMA.FTZ R180, R54, R14, -R13 ;  /* 0x0000000e36b47223 */ /* 0x000fc6000001080d */
[----:B------:R-:W5:Y:S01]  /*2cda0*/  MUFU.EX2 R157, R157 ;  /* 0x0000009d009d7308 */ /* 0x000f620000000800 */
        /* <DEDUP_REMOVED lines=8> */
[-C--:B------:R-:W-:Y:S01]  /*2ce30*/  FFMA.FTZ R161, R71, R14.reuse, -R13 ;  /* 0x0000000e47a17223 */ /* 0x080fe2000001080d */
[----:B------:R-:W5:Y:S01]  /*2ce40*/  MUFU.EX2 R156, R156 ;  /* 0x0000009c009c7308 */ /* 0x000f620000000800 */
[----:B---3--:R-:W-:Y:S01]  /*2ce50*/  FADD.FTZ R6, R152, R73 ;  /* 0x0000004998067221 */ /* 0x008fe20000010000 */
[----:B------:R-:W-:Y:S01]  /*2ce60*/  FFMA.FTZ R20, R36, R14, -R7 ;  /* 0x0000000e24147223 */ /* 0x000fe20000010807 */
[----:B----4-:R-:W-:-:S05]  /*2ce70*/  FADD.FTZ R75, R158, R75 ;  /* 0x0000004b9e4b7221 */ /* 0x010fca0000010000 */
[----:B------:R-:W3:Y:S01]  /*2ce80*/  MUFU.EX2 R13, R34 ;  /* 0x00000022000d7308 */ /* 0x000ee20000000800 */
[----:B0-----:R-:W-:Y:S01]  /*2ce90*/  FADD.FTZ R6, R153, R6 ;  /* 0x0000000699067221 */ /* 0x001fe20000010000 */
[----:B-1----:R-:W-:Y:S01]  /*2cea0*/  FADD.FTZ R24, R216, R75 ;  /* 0x0000004bd8187221 */ /* 0x002fe20000010000 */
[-CC-:B------:R-:W-:Y:S01]  /*2ceb0*/  FFMA.FTZ R37, R37, R14.reuse, -R7.reuse ;  /* 0x0000000e25257223 */ /* 0x180fe20000010807 */
[----:B------:R-:W-:-:S04]  /*2cec0*/  FFMA.FTZ R167, R40, R14, -R7 ;  /* 0x0000000e28a77223 */ /* 0x000fc80000010807 */
[----:B------:R-:W0:Y:S01]  /*2ced0*/  MUFU.EX2 R21, R21 ;  /* 0x0000001500157308 */ /* 0x000e220000000800 */
[-CC-:B------:R-:W-:Y:S01]  /*2cee0*/  FFMA.FTZ R166, R41, R14.reuse, -R7.reuse ;  /* 0x0000000e29a67223 */ /* 0x180fe20000010807 */
[-CC-:B------:R-:W-:Y:S01]  /*2cef0*/  FFMA.FTZ R169, R44, R14.reuse, -R7.reuse ;  /* 0x0000000e2ca97223 */ /* 0x180fe20000010807 */
[-CC-:B------:R-:W-:Y:S01]  /*2cf00*/  FFMA.FTZ R168, R45, R14.reuse, -R7.reuse ;  /* 0x0000000e2da87223 */ /* 0x180fe20000010807 */
[-CC-:B------:R-:W-:Y:S01]  /*2cf10*/  FFMA.FTZ R174, R48, R14.reuse, -R7.reuse ;  /* 0x0000000e30ae7223 */ /* 0x180fe20000010807 */
[----:B------:R-:W-:-:S03]  /*2cf20*/  FFMA.FTZ R173, R49, R14, -R7 ;  /* 0x0000000e31ad7223 */ /* 0x000fc60000010807 */
[----:B------:R-:W1:Y:S01]  /*2cf30*/  MUFU.EX2 R12, R12 ;  /* 0x0000000c000c7308 */ /* 0x000e620000000800 */
        /* <DEDUP_REMOVED lines=10> */
[----:B------:R-:W4:Y:S01]  /*2cfe0*/  MUFU.EX2 R20, R20 ;  /* 0x0000001400147308 */ /* 0x000f220000000800 */
[----:B--2---:R-:W-:Y:S01]  /*2cff0*/  FADD.FTZ R7, R217, R6 ;  /* 0x00000006d9077221 */ /* 0x004fe20000010000 */
[----:B-----5:R-:W-:-:S06]  /*2d000*/  FADD.FTZ R24, R155, R24 ;  /* 0x000000189b187221 */ /* 0x020fcc0000010000 */
[----:B------:R-:W2:Y:S01]  /*2d010*/  MUFU.EX2 R160, R160 ;  /* 0x000000a000a07308 */ /* 0x000ea20000000800 */
[----:B------:R-:W-:Y:S01]  /*2d020*/  FADD.FTZ R7, R154, R7 ;  /* 0x000000079a077221 */ /* 0x000fe20000010000 */
[----:B------:R-:W-:-:S06]  /*2d030*/  FADD.FTZ R24, R157, R24 ;  /* 0x000000189d187221 */ /* 0x000fcc0000010000 */
[----:B------:R-:W5:Y:S01]  /*2d040*/  MUFU.EX2 R14, R37 ;  /* 0x00000025000e7308 */ /* 0x000f620000000800 */
[----:B------:R-:W-:Y:S01]  /*2d050*/  FADD.FTZ R6, R156, R7 ;  /* 0x000000079c067221 */ /* 0x000fe20000010000 */
[----:B---3--:R-:W-:-:S06]  /*2d060*/  FADD.FTZ R7, R13, R24 ;  /* 0x000000180d077221 */ /* 0x008fcc0000010000 */
[----:B------:R-:W3:Y:S01]  /*2d070*/  MUFU.EX2 R159, R159 ;  /* 0x0000009f009f7308 */ /* 0x000ee20000000800 */
[----:B0-----:R-:W-:Y:S01]  /*2d080*/  FADD.FTZ R25, R21, R6 ;  /* 0x0000000615197221 */ /* 0x001fe20000010000 */
[----:B-1----:R-:W-:-:S06]  /*2d090*/  FADD.FTZ R7, R12, R7 ;  /* 0x000000070c077221 */ /* 0x002fcc0000010000 */
[----:B------:R-:W0:Y:S08]  /*2d0a0*/  MUFU.EX2 R167, R167 ;  /* 0x000000a700a77308 */ /* 0x000e300000000800 */
[----:B------:R-:W1:Y:S01]  /*2d0b0*/  MUFU.EX2 R11, R11 ;  /* 0x0000000b000b7308 */ /* 0x000e620000000800 */
[----:B----4-:R-:W-:Y:S01]  /*2d0c0*/  FADD.FTZ R25, R20, R25 ;  /* 0x0000001914197221 */ /* 0x010fe20000010000 */
[----:B--2---:R-:W-:-:S06]  /*2d0d0*/  FADD.FTZ R6, R160, R7 ;  /* 0x00000007a0067221 */ /* 0x004fcc0000010000 */
[----:B------:R-:W2:Y:S08]  /*2d0e0*/  MUFU.EX2 R166, R166 ;  /* 0x000000a600a67308 */ /* 0x000eb00000000800 */
[----:B------:R-:W4:Y:S01]  /*2d0f0*/  MUFU.EX2 R170, R170 ;  /* 0x000000aa00aa7308 */ /* 0x000f220000000800 */
[----:B-----5:R-:W-:Y:S01]  /*2d100*/  FADD.FTZ R24, R14, R25 ;  /* 0x000000190e187221 */ /* 0x020fe20000010000 */
[----:B---3--:R-:W-:-:S06]  /*2d110*/  FADD.FTZ R6, R159, R6 ;  /* 0x000000069f067221 */ /* 0x008fcc0000010000 */
[----:B------:R-:W3:Y:S08]  /*2d120*/  MUFU.EX2 R169, R169 ;  /* 0x000000a900a97308 */ /* 0x000ef00000000800 */
[----:B------:R-:W5:Y:S01]  /*2d130*/  MUFU.EX2 R172, R172 ;  /* 0x000000ac00ac7308 */ /* 0x000f620000000800 */
[----:B0-----:R-:W-:Y:S01]  /*2d140*/  FADD.FTZ R7, R167, R24 ;  /* 0x00000018a7077221 */ /* 0x001fe20000010000 */
[----:B-1----:R-:W-:-:S06]  /*2d150*/  FADD.FTZ R25, R11, R6 ;  /* 0x000000060b197221 */ /* 0x002fcc0000010000 */
[----:B------:R-:W0:Y:S08]  /*2d160*/  MUFU.EX2 R168, R168 ;  /* 0x000000a800a87308 */ /* 0x000e300000000800 */
[----:B------:R-:W1:Y:S01]  /*2d170*/  MUFU.EX2 R171, R171 ;  /* 0x000000ab00ab7308 */ /* 0x000e620000000800 */
[----:B--2---:R-:W-:Y:S01]  /*2d180*/  FADD.FTZ R6, R166, R7 ;  /* 0x00000007a6067221 */ /* 0x004fe20000010000 */
[----:B----4-:R-:W-:-:S06]  /*2d190*/  FADD.FTZ R25, R170, R25 ;  /* 0x00000019aa197221 */ /* 0x010fcc0000010000 */
[----:B------:R-:W2:Y:S08]  /*2d1a0*/  MUFU.EX2 R174, R174 ;  /* 0x000000ae00ae7308 */ /* 0x000eb00000000800 */
[----:B------:R-:W4:Y:S01]  /*2d1b0*/  MUFU.EX2 R178, R178 ;  /* 0x000000b200b27308 */ /* 0x000f220000000800 */
[----:B---3--:R-:W-:Y:S01]  /*2d1c0*/  FADD.FTZ R7, R169, R6 ;  /* 0x00000006a9077221 */ /* 0x008fe20000010000 */
[----:B-----5:R-:W-:-:S06]  /*2d1d0*/  FADD.FTZ R6, R172, R25 ;  /* 0x00000019ac067221 */ /* 0x020fcc0000010000 */
        /* <DEDUP_REMOVED lines=43> */
[----:B----4-:R-:W-:-:S03]  /*2d490*/  FADD.FTZ R25, R163, R24 ;  /* 0x00000018a3197221 */ /* 0x010fc60000010000 */
[----:B---3--:R-:W-:Y:S01]  /*2d4a0*/  FADD.FTZ R6, R190, R7 ;  /* 0x00000007be067221 */ /* 0x008fe20000010000 */
[----:B-----5:R-:W-:-:S03]  /*2d4b0*/  FADD.FTZ R24, R162, R25 ;  /* 0x00000019a2187221 */ /* 0x020fc60000010000 */
[----:B0-----:R-:W-:Y:S01]  /*2d4c0*/  FADD.FTZ R25, R187, R6 ;  /* 0x00000006bb197221 */ /* 0x001fe20000010000 */
[----:B-1----:R-:W-:-:S04]  /*2d4d0*/  FADD.FTZ R27, R161, R24 ;  /* 0x00000018a11b7221 */ /* 0x002fc80000010000 */
[----:B------:R0:W-:Y:S04]  /*2d4e0*/  ST.E desc[UR4][R2.64+0x10], R25 ;  /* 0x0000101902007985 */ /* 0x0001e8000c101904 */
[----:B------:R1:W-:Y:S04]  /*2d4f0*/  ST.E desc[UR6][R2.64+0x14], R27 ;  /* 0x0000141b02007985 */ /* 0x0003e8000c101906 */
[----:B------:R-:W0:Y:S01]  /*2d500*/  LDL.64 R6, [R0+0x80] ;  /* 0x0000800000067983 */ /* 0x000e220000100a00 */
[----:B------:R-:W-:Y:S02]  /*2d510*/  R2UR UR10, R4 ;  /* 0x00000000040a72ca */ /* 0x000fe400000e0000 */
[----:B------:R-:W-:-:S02]  /*2d520*/  R2UR UR11, R5 ;  /* 0x00000000050b72ca */ /* 0x000fc400000e0000 */
[C---:B------:R-:W-:Y:S02]  /*2d530*/  R2UR UR12, R4.reuse ;  /* 0x00000000040c72ca */ /* 0x040fe400000e0000 */
[----:B------:R-:W-:Y:S01]  /*2d540*/  R2UR UR13, R5 ;  /* 0x00000000050d72ca */ /* 0x000fe200000e0000 */
[----:B0-----:R-:W2:Y:S08]  /*2d550*/  LD.E R25, desc[UR8][R6.64+0x10] ;  /* 0x0000100806197980 */ /* 0x001eb0000c101900 */
[----:B-1----:R-:W3:Y:S04]  /*2d560*/  LD.E R3, desc[UR10][R6.64+0x14] ;  /* 0x0000140a06037980 */ /* 0x002ee8000c101900 */
[----:B------:R-:W4:Y:S01]  /*2d570*/  LD.E R27, desc[UR12][R6.64+0x20] ;  /* 0x0000200c061b7980 */ /* 0x000f22000c101900 */
[----:B------:R-:W-:-:S02]  /*2d580*/  R2UR UR18, R4 ;  /* 0x00000000041272ca */ /* 0x000fc400000e0000 */
[C---:B------:R-:W-:Y:S01]  /*2d590*/  R2UR UR19, R5.reuse ;  /* 0x00000000051372ca */ /* 0x040fe200000e0000 */
[----:B------:R-:W5:Y:S01]  /*2d5a0*/  LD.E R2, desc[UR6][R6.64+0x8] ;  /* 0x0000080606027980 */ /* 0x000f62000c101900 */
[C---:B------:R-:W-:Y:S02]  /*2d5b0*/  R2UR UR14, R4.reuse ;  /* 0x00000000040e72ca */ /* 0x040fe400000e0000 */
[C---:B------:R-:W-:Y:S01]  /*2d5c0*/  R2UR UR15, R5.reuse ;  /* 0x00000000050f72ca */ /* 0x040fe200000e0000 */
[----:B------:R-:W5:Y:S01]  /*2d5d0*/  LD.E R29, desc[UR4][R6.64] ;  /* 0x00000004061d7980 */ /* 0x000f62000c101900 */
[----:B------:R-:W-:Y:S02]  /*2d5e0*/  R2UR UR16, R4 ;  /* 0x00000000041072ca */ /* 0x000fe400000e0000 */
[----:B------:R-:W-:Y:S01]  /*2d5f0*/  R2UR UR17, R5 ;  /* 0x00000000051172ca */ /* 0x000fe200000e0000 */
        /* <DEDUP_REMOVED lines=38> */
[----:B--2---:R-:W-:-:S05]  /*2d860*/  FMUL.FTZ R25, R8, R25 ;  /* 0x0000001908197220 */ /* 0x004fca0000410000 */
[----:B------:R0:W-:Y:S04]  /*2d870*/  ST.E desc[UR8][R6.64+0x10], R25 ;  /* 0x0000101906007985 */ /* 0x0001e8000c101908 */
[----:B0-----:R-:W2:Y:S01]  /*2d880*/  LD.E R25, desc[UR6][R6.64+0x154] ;  /* 0x0001540606197980 */ /* 0x001ea2000c101900 */
[C---:B---3--:R-:W-:Y:S01]  /*2d890*/  FMUL.FTZ R3, R8.reuse, R3 ;  /* 0x0000000308037220 */ /* 0x048fe20000410000 */
[----:B----4-:R-:W-:-:S04]  /*2d8a0*/  FMUL.FTZ R27, R8, R27 ;  /* 0x0000001b081b7220 */ /* 0x010fc80000410000 */
[----:B------:R0:W-:Y:S04]  /*2d8b0*/  ST.E desc[UR10][R6.64+0x14], R3 ;  /* 0x0000140306007985 */ /* 0x0001e8000c10190a */
[----:B------:R1:W-:Y:S04]  /*2d8c0*/  ST.E desc[UR12][R6.64+0x20], R27 ;  /* 0x0000201b06007985 */ /* 0x0003e8000c10190c */
[----:B0-----:R-:W3:Y:S04]  /*2d8d0*/  LD.E R3, desc[UR18][R6.64+0x150] ;  /* 0x0001501206037980 */ /* 0x001ee8000c101900 */
[----:B-1----:R-:W4:Y:S01]  /*2d8e0*/  LD.E R27, desc[UR6][R6.64+0x160] ;  /* 0x00016006061b7980 */ /* 0x002f22000c101900 */
        /* <DEDUP_REMOVED lines=55> */
[----:B------:R5:W-:Y:S02]  /*2dc60*/  ST.E desc[UR4][R6.64+0x1e4], R25 ;  /* 0x0001e41906007985 */ /* 0x000be4000c101904 */
[----:B-----5:R-:W-:Y:S02]  /*2dc70*/  FMUL.FTZ R25, R9, R2 ;  /* 0x0000000209197220 */ /* 0x020fe40000410000 */
[----:B------:R-:W2:Y:S01]  /*2dc80*/  LD.E R2, desc[UR6][R6.64+0xc] ;  /* 0x00000c0606027980 */ /* 0x000ea2000c101900 */
[C---:B---3--:R-:W-:Y:S01]  /*2dc90*/  FMUL.FTZ R3, R8.reuse, R3 ;  /* 0x0000000308037220 */ /* 0x048fe20000410000 */
[----:B----4-:R-:W-:-:S04]  /*2dca0*/  FMUL.FTZ R27, R8, R27 ;  /* 0x0000001b081b7220 */ /* 0x010fc80000410000 */
[----:B------:R0:W-:Y:S04]  /*2dcb0*/  ST.E desc[UR4][R6.64+0x1e0], R3 ;  /* 0x0001e00306007985 */ /* 0x0001e8000c101904 */
[----:B------:R2:W-:Y:S04]  /*2dcc0*/  ST.E desc[UR4][R6.64+0x1f0], R27 ;  /* 0x0001f01b06007985 */ /* 0x0005e8000c101904 */
[----:B0-----:R-:W3:Y:S01]  /*2dcd0*/  LD.E R3, desc[UR6][R6.64+0x1f4] ;  /* 0x0001f40606037980 */ /* 0x001ee2000c101900 */
[----:B--2---:R-:W-:-:S03]  /*2dce0*/  FMUL.FTZ R27, R9, R2 ;  /* 0x00000002091b7220 */ /* 0x004fc60000410000 */
[----:B------:R-:W2:Y:S01]  /*2dcf0*/  LD.E R2, desc[UR6][R6.64+0x18] ;  /* 0x0000180606027980 */ /* 0x000ea2000c101900 */
[----:B---3--:R-:W-:-:S05]  /*2dd00*/  FMUL.FTZ R3, R8, R3 ;  /* 0x0000000308037220 */ /* 0x008fca0000410000 */
[----:B------:R2:W-:Y:S02]  /*2dd10*/  ST.E desc[UR4][R6.64+0x1f4], R3 ;  /* 0x0001f40306007985 */ /* 0x0005e4000c101904 */
[C---:B--2---:R-:W-:Y:S02]  /*2dd20*/  FMUL.FTZ R3, R9.reuse, R2 ;  /* 0x0000000209037220 */ /* 0x044fe40000410000 */
[----:B------:R-:W2:Y:S04]  /*2dd30*/  LD.E R2, desc[UR6][R6.64+0x1c] ;  /* 0x00001c0606027980 */ /* 0x000ea8000c101900 */
[----:B------:R2:W-:Y:S02]  /*2dd40*/  ST.E desc[UR4][R6.64+0x8], R25 ;  /* 0x0000081906007985 */ /* 0x0005e4000c101904 */
[----:B--2---:R-:W-:-:S02]  /*2dd50*/  FMUL.FTZ R25, R9, R2 ;  /* 0x0000000209197220 */ /* 0x004fc40000410000 */
[----:B------:R-:W2:Y:S04]  /*2dd60*/  LD.E R2, desc[UR6][R6.64+0x28] ;  /* 0x0000280606027980 */ /* 0x000ea8000c101900 */
        /* <DEDUP_REMOVED lines=44> */
[----:B------:R-:W2:Y:S01]  /*2e030*/  LD.E R2, desc[UR6][R6.64+0x9c] ;  /* 0x00009c0606027980 */ /* 0x000ea2000c101900 */
        /* <DEDUP_REMOVED lines=80> */
[----:B------:R1:W-:Y:S01]  /*2e540*/  ST.E desc[UR4][R6.64+0x98], R25 ;  /* 0x0000981906007985 */ /* 0x0003e2000c101904 */
[----:B--2---:R-:W-:-:S05]  /*2e550*/  FMUL.FTZ R27, R9, R2 ;  /* 0x00000002091b7220 */ /* 0x004fca0000410000 */
[----:B------:R2:W-:Y:S04]  /*2e560*/  ST.E desc[UR4][R6.64+0x9c], R27 ;  /* 0x00009c1b06007985 */ /* 0x0005e8000c101904 */
[----:B------:R-:W0:Y:S02]  /*2e570*/  LD.E R2, desc[UR6][R6.64+0xa8] ;  /* 0x0000a80606027980 */ /* 0x000e24000c101900 */
[----:B0-----:R-:W-:-:S05]  /*2e580*/  FMUL.FTZ R3, R9, R2 ;  /* 0x0000000209037220 */ /* 0x001fca0000410000 */
[----:B------:R0:W-:Y:S04]  /*2e590*/  ST.E desc[UR4][R6.64+0xa8], R3 ;  /* 0x0000a80306007985 */ /* 0x0001e8000c101904 */
[----:B------:R-:W1:Y:S02]  /*2e5a0*/  LD.E R2, desc[UR6][R6.64+0xac] ;  /* 0x0000ac0606027980 */ /* 0x000e64000c101900 */
[----:B-1----:R-:W-:-:S05]  /*2e5b0*/  FMUL.FTZ R25, R9, R2 ;  /* 0x0000000209197220 */ /* 0x002fca0000410000 */
[----:B------:R1:W-:Y:S04]  /*2e5c0*/  ST.E desc[UR4][R6.64+0xac], R25 ;  /* 0x0000ac1906007985 */ /* 0x0003e8000c101904 */
[----:B------:R-:W2:Y:S02]  /*2e5d0*/  LD.E R2, desc[UR6][R6.64+0xb8] ;  /* 0x0000b80606027980 */ /* 0x000ea4000c101900 */
        /* <DEDUP_REMOVED lines=115> */
[----:B------:R-:W-:Y:S04]  /*2ed10*/  ST.E desc[UR4][R6.64+0x1e8], R25 ;  /* 0x0001e81906007985 */ /* 0x000fe8000c101904 */
[----:B------:R-:W2:Y:S02]  /*2ed20*/  LD.E R2, desc[UR6][R6.64+0x1ec] ;  /* 0x0001ec0606027980 */ /* 0x000ea4000c101900 */
[----:B--2---:R-:W-:-:S05]  /*2ed30*/  FMUL.FTZ R27, R9, R2 ;  /* 0x00000002091b7220 */ /* 0x004fca0000410000 */
[----:B------:R1:W-:Y:S04]  /*2ed40*/  ST.E desc[UR4][R6.64+0x1ec], R27 ;  /* 0x0001ec1b06007985 */ /* 0x0003e8000c101904 */
[----:B------:R-:W2:Y:S02]  /*2ed50*/  LD.E R2, desc[UR6][R6.64+0x1f8] ;  /* 0x0001f80606027980 */ /* 0x000ea4000c101900 */
[----:B--2---:R-:W-:-:S05]  /*2ed60*/  FMUL.FTZ R29, R9, R2 ;  /* 0x00000002091d7220 */ /* 0x004fca0000410000 */
[----:B------:R-:W-:Y:S04]  /*2ed70*/  ST.E desc[UR4][R6.64+0x1f8], R29 ;  /* 0x0001f81d06007985 */ /* 0x000fe8000c101904 */
[----:B------:R-:W2:Y:S01]  /*2ed80*/  LD.E R2, desc[UR6][R6.64+0x1fc] ;  /* 0x0001fc0606027980 */ /* 0x000ea2000c101900 */
[----:B------:R-:W-:Y:S01]  /*2ed90*/  LEA.HI R28, R207, 0x8, RZ, 0x19 ;  /* 0x00000008cf1c7811 */ /* 0x000fe200078fc8ff */
[----:B--2---:R-:W-:-:S05]  /*2eda0*/  FMUL.FTZ R9, R9, R2 ;  /* 0x0000000209097220 */ /* 0x004fca0000410000 */
[----:B------:R2:W-:Y:S04]  /*2edb0*/  ST.E desc[UR4][R6.64+0x1fc], R9 ;  /* 0x0001fc0906007985 */ /* 0x0005e8000c101904 */
[----:B0-----:R-:W3:Y:S01]  /*2edc0*/  LDL.64 R2, [R0+0x80] ;  /* 0x0000800000027983 */ /* 0x001ee20000100a00 */
[----:B------:R0:W-:Y:S06]  /*2edd0*/  BAR.SYNC.DEFER_BLOCKING R28, 0x100 ;  /* 0x0004001c0000751d */ /* 0x0001ec0000010000 */
[----:B-1----:R-:W4:Y:S04]  /*2ede0*/  LDL.64 R26, [R0] ;  /* 0x00000000001a7983 */ /* 0x002f280000100a00 */
[----:B------:R-:W5:Y:S04]  /*2edf0*/  LDL.64 R24, [R0+0x98] ;  /* 0x0000980000187983 */ /* 0x000f680000100a00 */
[----:B--2---:R-:W2:Y:S04]  /*2ee00*/  LDL.64 R8, [R0+0x88] ;  /* 0x0000880000087983 */ /* 0x004ea80000100a00 */
[----:B---3--:R-:W3:Y:S04]  /*2ee10*/  LD.E R29, desc[UR4][R2.64] ;  /* 0x00000004021d7980 */ /* 0x008ee8000c101900 */
[----:B----4-:R-:W4:Y:S04]  /*2ee20*/  LD.E R219, desc[UR6][R26.64] ;  /* 0x000000061adb7980 */ /* 0x010f28000c101900 */
[----:B-----5:R-:W4:Y:S04]  /*2ee30*/  LD.E.64 R6, desc[UR4][R24.64] ;  /* 0x0000000418067980 */ /* 0x020f28000c101b00 */
[----:B---3--:R1:W-:Y:S04]  /*2ee40*/  ST.E desc[UR8][R2.64], R29 ;  /* 0x0000001d02007985 */ /* 0x0083e8000c101908 */
[----:B------:R-:W3:Y:S04]  /*2ee50*/  LD.E R31, desc[UR10][R2.64+0x4] ;  /* 0x0000040a021f7980 */ /* 0x000ee8000c101900 */
[----:B---3--:R3:W-:Y:S04]  /*2ee60*/  ST.E desc[UR4][R2.64+0x4], R31 ;  /* 0x0000041f02007985 */ /* 0x0087e8000c101904 */
[----:B------:R-:W5:Y:S04]  /*2ee70*/  LD.E R33, desc[UR6][R2.64+0x8] ;  /* 0x0000080602217980 */ /* 0x000f68000c101900 */
[----:B-----5:R-:W-:Y:S04]  /*2ee80*/  ST.E desc[UR4][R2.64+0x8], R33 ;  /* 0x0000082102007985 */ /* 0x020fe8000c101904 */
[----:B------:R-:W5:Y:S04]  /*2ee90*/  LD.E R27, desc[UR6][R2.64+0xc] ;  /* 0x00000c06021b7980 */ /* 0x000f68000c101900 */
[----:B-----5:R5:W-:Y:S04]  /*2eea0*/  ST.E desc[UR4][R2.64+0xc], R27 ;  /* 0x00000c1b02007985 */ /* 0x020be8000c101904 */
[----:B------:R-:W2:Y:S04]  /*2eeb0*/  LD.E R25, desc[UR6][R2.64+0x10] ;  /* 0x0000100602197980 */ /* 0x000ea8000c101900 */
[----:B--2---:R2:W-:Y:S04]  /*2eec0*/  ST.E desc[UR4][R2.64+0x10], R25 ;  /* 0x0000101902007985 */ /* 0x0045e8000c101904 */
[----:B-1----:R-:W4:Y:S04]  /*2eed0*/  LD.E R29, desc[UR6][R2.64+0x14] ;  /* 0x00001406021d7980 */ /* 0x002f28000c101900 */
[----:B----4-:R1:W-:Y:S04]  /*2eee0*/  ST.E desc[UR4][R2.64+0x14], R29 ;  /* 0x0000141d02007985 */ /* 0x0103e8000c101904 */
[----:B---3--:R-:W3:Y:S04]  /*2eef0*/  LD.E R31, desc[UR6][R2.64+0x18] ;  /* 0x00001806021f7980 */ /* 0x008ee8000c101900 */
[----:B---3--:R3:W-:Y:S04]  /*2ef00*/  ST.E desc[UR4][R2.64+0x18], R31 ;  /* 0x0000181f02007985 */ /* 0x0087e8000c101904 */
[----:B-----5:R-:W4:Y:S04]  /*2ef10*/  LD.E R27, desc[UR6][R2.64+0x1c] ;  /* 0x00001c06021b7980 */ /* 0x020f28000c101900 */
[----:B----4-:R4:W-:Y:S04]  /*2ef20*/  ST.E desc[UR4][R2.64+0x1c], R27 ;  /* 0x00001c1b02007985 */ /* 0x0109e8000c101904 */
[----:B--2---:R-:W2:Y:S04]  /*2ef30*/  LD.E R25, desc[UR6][R2.64+0x20] ;  /* 0x0000200602197980 */ /* 0x004ea8000c101900 */
[----:B--2---:R2:W-:Y:S04]  /*2ef40*/  ST.E desc[UR4][R2.64+0x20], R25 ;  /* 0x0000201902007985 */ /* 0x0045e8000c101904 */
[----:B-1----:R-:W5:Y:S04]  /*2ef50*/  LD.E R29, desc[UR6][R2.64+0x24] ;  /* 0x00002406021d7980 */ /* 0x002f68000c101900 */
[----:B-----5:R1:W-:Y:S04]  /*2ef60*/  ST.E desc[UR4][R2.64+0x24], R29 ;  /* 0x0000241d02007985 */ /* 0x0203e8000c101904 */
[----:B---3--:R-:W3:Y:S04]  /*2ef70*/  LD.E R31, desc[UR6][R2.64+0x28] ;  /* 0x00002806021f7980 */ /* 0x008ee8000c101900 */
[----:B---3--:R3:W-:Y:S04]  /*2ef80*/  ST.E desc[UR4][R2.64+0x28], R31 ;  /* 0x0000281f02007985 */ /* 0x0087e8000c101904 */
[----:B----4-:R-:W4:Y:S04]  /*2ef90*/  LD.E R27, desc[UR6][R2.64+0x2c] ;  /* 0x00002c06021b7980 */ /* 0x010f28000c101900 */
        /* <DEDUP_REMOVED lines=228> */
[----:B-----5:R-:W-:Y:S04]  /*2fde0*/  ST.E desc[UR4][R2.64+0x1f4], R29 ;  /* 0x0001f41d02007985 */ /* 0x020fe8000c101904 */
[----:B---3--:R-:W3:Y:S01]  /*2fdf0*/  LD.E R31, desc[UR6][R2.64+0x1f8] ;  /* 0x0001f806021f7980 */ /* 0x008ee2000c101900 */
[----:B------:R-:W-:-:S02]  /*2fe00*/  R2UR UR28, R4 ;  /* 0x00000000041c72ca */ /* 0x000fc400000e0000 */
[C---:B------:R-:W-:Y:S01]  /*2fe10*/  R2UR UR29, R5.reuse ;  /* 0x00000000051d72ca */ /* 0x040fe200000e0000 */
[----:B---3--:R-:W-:Y:S04]  /*2fe20*/  ST.E desc[UR4][R2.64+0x1f8], R31 ;  /* 0x0001f81f02007985 */ /* 0x008fe8000c101904 */
[----:B----4-:R-:W3:Y:S01]  /*2fe30*/  LD.E R27, desc[UR6][R2.64+0x1fc] ;  /* 0x0001fc06021b7980 */ /* 0x010ee2000c101900 */
[C---:B------:R-:W-:Y:S02]  /*2fe40*/  R2UR UR30, R4.reuse ;  /* 0x00000000041e72ca */ /* 0x040fe400000e0000 */
[----:B------:R-:W-:Y:S02]  /*2fe50*/  R2UR UR31, R5 ;  /* 0x00000000051f72ca */ /* 0x000fe400000e0000 */
[----:B------:R-:W-:-:S02]  /*2fe60*/  R2UR UR32, R4 ;  /* 0x00000000042072ca */ /* 0x000fc400000e0000 */
[C---:B------:R-:W-:Y:S02]  /*2fe70*/  R2UR UR33, R5.reuse ;  /* 0x00000000052172ca */ /* 0x040fe400000e0000 */
[C---:B------:R-:W-:Y:S02]  /*2fe80*/  R2UR UR34, R4.reuse ;  /* 0x00000000042272ca */ /* 0x040fe400000e0000 */
[C---:B------:R-:W-:Y:S02]  /*2fe90*/  R2UR UR35, R5.reuse ;  /* 0x00000000052372ca */ /* 0x040fe400000e0000 */
        /* <DEDUP_REMOVED lines=22> */
[----:B------:R-:W-:Y:S02]  /*30000*/  R2UR UR26, R4 ;  /* 0x00000000041a72ca */ /* 0x000fe400000e0000 */
[----:B------:R-:W-:Y:S01]  /*30010*/  R2UR UR27, R5 ;  /* 0x00000000051b72ca */ /* 0x000fe200000e0000 */
[----:B---3--:R1:W-:Y:S04]  /*30020*/  ST.E desc[UR4][R2.64+0x1fc], R27 ;  /* 0x0001fc1b02007985 */ /* 0x0083e8000c101904 */
[----:B------:R-:W3:Y:S04]  /*30030*/  LD.E R218, desc[UR28][R8.64] ;  /* 0x0000001c08da7980 */ /* 0x000ee8000c101900 */
[----:B------:R-:W4:Y:S04]  /*30040*/  LD.E R24, desc[UR30][R2.64] ;  /* 0x0000001e02187980 */ /* 0x000f28000c101900 */
[----:B--2---:R-:W4:Y:S04]  /*30050*/  LD.E R25, desc[UR32][R2.64+0x4] ;  /* 0x0000042002197980 */ /* 0x004f28000c101900 */
[----:B------:R-:W4:Y:S04]  /*30060*/  LD.E R26, desc[UR34][R2.64+0x8] ;  /* 0x00000822021a7980 */ /* 0x000f28000c101900 */
[----:B-1----:R-:W4:Y:S04]  /*30070*/  LD.E R27, desc[UR44][R2.64+0xc] ;  /* 0x00000c2c021b7980 */ /* 0x002f28000c101900 */
[----:B0-----:R-:W4:Y:S04]  /*30080*/  LD.E R28, desc[UR46][R2.64+0x10] ;  /* 0x0000102e021c7980 */ /* 0x001f28000c101900 */
        /* <DEDUP_REMOVED lines=122> */
[----:B------:R-:W4:Y:S01]  /*30830*/  LD.E R151, desc[UR54][R2.64+0x1fc] ;  /* 0x0001fc3602977980 */ /* 0x000f22000c101900 */
[----:B------:R-:W-:Y:S01]  /*30840*/  IMAD R6, R219, 0xc00, R6 ;  /* 0x00000c00db067824 */ /* 0x000fe200078e0206 */
[----:B---3--:R-:W-:-:S02]  /*30850*/  ISETP.NE.U32.AND P1, PT, R218, RZ, PT ;  /* 0x000000ffda00720c */ /* 0x008fc40003f25070 */
[----:B------:R-:W-:Y:S02]  /*30860*/  R2UR UR7, R7 ;  /* 0x00000000070772ca */ /* 0x000fe400000e0000 */
[----:B------:R-:W-:Y:S02]  /*30870*/  R2UR UR6, R6 ;  /* 0x00000000060672ca */ /* 0x000fe400000e0000 */
[----:B------:R-:W-:Y:S02]  /*30880*/  F2FP.F16.F32.PACK_AB R152, R153, R152 ;  /* 0x000000989998723e */ /* 0x000fe400000000ff */
[----:B------:R-:W-:Y:S02]  /*30890*/  F2FP.F16.F32.PACK_AB R154, R154, R217 ;  /* 0x000000d99a9a723e */ /* 0x000fe400000000ff */
[----:B------:R-:W-:Y:S02]  /*308a0*/  F2FP.F16.F32.PACK_AB R153, R216, R158 ;  /* 0x0000009ed899723e */ /* 0x000fe400000000ff */
[----:B------:R-:W-:Y:S01]  /*308b0*/  F2FP.F16.F32.PACK_AB R155, R157, R155 ;  /* 0x0000009b9d9b723e */ /* 0x000fe200000000ff */
[----:B------:R-:W-:Y:S01]  /*308c0*/  VOTEU.ANY UP0, P1 ;  /* 0x00000000003f7886 */ /* 0x000fe20000800100 */
        /* <DEDUP_REMOVED lines=19> */
[----:B------:R-:W-:Y:S01]  /*30a00*/  R2UR UR25, R5 ;  /* 0x00000000051972ca */ /* 0x000fe200000e0000 */
[----:B----4-:R-:W-:-:S06]  /*30a10*/  WARPGROUP.ARRIVE ;  /* 0x00000000000079c5 */ /* 0x010fcc0000000000 */
[----:B------:R-:W-:Y:S01]  /*30a20*/  HGMMA.64x256x16.F32 R24, R152, gdesc[UR4].tnspB, R24, UP0, gsb0 ;  /* 0x43e0000498187df0 */ /* 0x000fe2000b800818 */
        /* <DEDUP_REMOVED lines=15> */
[----:B------:R-:W-:Y:S02]  /*30b20*/  R2UR UR51, R5 ;  /* 0x00000000053372ca */ /* 0x000fe400000e0000 */
[C---:B------:R-:W-:Y:S01]  /*30b30*/  R2UR UR52, R4.reuse ;  /* 0x00000000043472ca */ /* 0x040fe200000e0000 */
[----:B------:R-:W-:Y:S02]  /*30b40*/  WARPGROUP.DEPBAR.LE gsb0, 0x0 ;  /* 0x00008000000079c5 */ /* 0x000fe40000010000 */
[----:B------:R0:W-:Y:S01]  /*30b50*/  ST.E desc[UR4][R2.64], R24 ;  /* 0x0000001802007985 */ /* 0x0001e2000c101904 */
[----:B------:R-:W-:-:S02]  /*30b60*/  R2UR UR4, R4 ;  /* 0x00000000040472ca */ /* 0x000fc400000e0000 */
[C---:B------:R-:W-:Y:S01]  /*30b70*/  R2UR UR5, R5.reuse ;  /* 0x00000000050572ca */ /* 0x040fe200000e0000 */
[----:B------:R1:W-:Y:S01]  /*30b80*/  ST.E desc[UR6][R2.64+0x4], R25 ;  /* 0x0000041902007985 */ /* 0x0003e2000c101906 */
[----:B------:R-:W-:Y:S02]  /*30b90*/  R2UR UR6, R4 ;  /* 0x00000000040672ca */ /* 0x000fe400000e0000 */
[----:B------:R-:W-:-:S09]  /*30ba0*/  R2UR UR7, R5 ;  /* 0x00000000050772ca */ /* 0x000fd200000e0000 */
[----:B------:R2:W-:Y:S01]  /*30bb0*/  ST.E desc[UR4][R2.64+0x8], R26 ;  /* 0x0000081a02007985 */ /* 0x0005e2000c101904 */
[C---:B------:R-:W-:Y:S02]  /*30bc0*/  R2UR UR4, R4.reuse ;  /* 0x00000000040472ca */ /* 0x040fe400000e0000 */
[C---:B------:R-:W-:Y:S01]  /*30bd0*/  R2UR UR5, R5.reuse ;  /* 0x00000000050572ca */ /* 0x040fe200000e0000 */
[----:B------:R3:W-:Y:S01]  /*30be0*/  ST.E desc[UR6][R2.64+0xc], R27 ;  /* 0x00000c1b02007985 */ /* 0x0007e2000c101906 */
[C---:B------:R-:W-:Y:S02]  /*30bf0*/  R2UR UR6, R4.reuse ;  /* 0x00000000040672ca */ /* 0x040fe400000e0000 */
[C---:B------:R-:W-:Y:S01]  /*30c00*/  R2UR UR7, R5.reuse ;  /* 0x00000000050772ca */ /* 0x040fe200000e0000 */
[----:B------:R4:W-:Y:S01]  /*30c10*/  ST.E desc[UR8][R2.64+0x10], R28 ;  /* 0x0000101c02007985 */ /* 0x0009e2000c101908 */
[C---:B------:R-:W-:Y:S02]  /*30c20*/  R2UR UR8, R4.reuse ;  /* 0x00000000040872ca */ /* 0x040fe400000e0000 */
[----:B------:R-:W-:Y:S01]  /*30c30*/  R2UR UR9, R5 ;  /* 0x00000000050972ca */ /* 0x000fe200000e0000 */
[----:B------:R5:W-:Y:S01]  /*30c40*/  ST.E desc[UR10][R2.64+0x14], R29 ;  /* 0x0000141d02007985 */ /* 0x000be2000c10190a */
[----:B------:R-:W-:-:S02]  /*30c50*/  R2UR UR10, R4 ;  /* 0x00000000040a72ca */ /* 0x000fc400000e0000 */
        /* <DEDUP_REMOVED lines=21> */
[----:B------:R-:W-:Y:S01]  /*30db0*/  R2UR UR7, R5 ;  /* 0x00000000050772ca */ /* 0x000fe200000e0000 */
[----:B------:R5:W-:Y:S04]  /*30dc0*/  ST.E desc[UR8][R2.64+0x34], R37 ;  /* 0x0000342502007985 */ /* 0x000be8000c101908 */
[----:B------:R5:W-:Y:S04]  /*30dd0*/  ST.E desc[UR10][R2.64+0x38], R38 ;  /* 0x0000382602007985 */ /* 0x000be8000c10190a */
[----:B------:R5:W-:Y:S01]  /*30de0*/  ST.E desc[UR12][R2.64+0x3c], R39 ;  /* 0x00003c2702007985 */ /* 0x000be2000c10190c */
[----:B------:R-:W-:-:S03]  /*30df0*/  R2UR UR8, R4 ;  /* 0x00000000040872ca */ /* 0x000fc600000e0000 */
[----:B------:R5:W-:Y:S01]  /*30e00*/  ST.E desc[UR14][R2.64+0x40], R40 ;  /* 0x0000402802007985 */ /* 0x000be2000c10190e */
[----:B------:R-:W-:-:S03]  /*30e10*/  R2UR UR9, R5 ;  /* 0x00000000050972ca */ /* 0x000fc600000e0000 */
[----:B------:R5:W-:Y:S04]  /*30e20*/  ST.E desc[UR16][R2.64+0x44], R41 ;  /* 0x0000442902007985 */ /* 0x000be8000c101910 */
[----:B------:R5:W-:Y:S04]  /*30e30*/  ST.E desc[UR18][R2.64+0x48], R42 ;  /* 0x0000482a02007985 */ /* 0x000be8000c101912 */
[----:B------:R5:W-:Y:S04]  /*30e40*/  ST.E desc[UR20][R2.64+0x4c], R43 ;  /* 0x00004c2b02007985 */ /* 0x000be8000c101914 */
[----:B------:R5:W-:Y:S04]  /*30e50*/  ST.E desc[UR22][R2.64+0x50], R44 ;  /* 0x0000502c02007985 */ /* 0x000be8000c101916 */
[----:B------:R5:W-:Y:S01]  /*30e60*/  ST.E desc[UR24][R2.64+0x54], R45 ;  /* 0x0000542d02007985 */ /* 0x000be2000c101918 */
[----:B------:R-:W-:-:S03]  /*30e70*/  R2UR UR10, R4 ;  /* 0x00000000040a72ca */ /* 0x000fc600000e0000 */
[----:B------:R5:W-:Y:S01]  /*30e80*/  ST.E desc[UR4][R2.64+0x58], R46 ;  /* 0x0000582e02007985 */ /* 0x000be2000c101904 */
[C---:B------:R-:W-:Y:S02]  /*30e90*/  R2UR UR4, R4.reuse ;  /* 0x00000000040472ca */ /* 0x040fe400000e0000 */
[C---:B------:R-:W-:Y:S01]  /*30ea0*/  R2UR UR5, R5.reuse ;  /* 0x00000000050572ca */ /* 0x040fe200000e0000 */
[----:B------:R5:W-:Y:S01]  /*30eb0*/  ST.E desc[UR6][R2.64+0x5c], R47 ;  /* 0x00005c2f02007985 */ /* 0x000be2000c101906 */
        /* <DEDUP_REMOVED lines=12> */
[C---:B------:R-:W-:Y:S01]  /*30f80*/  R2UR UR21, R5.reuse ;  /* 0x00000000051572ca */ /* 0x040fe200000e0000 */
[----:B------:R5:W-:Y:S01]  /*30f90*/  ST.E desc[UR8][R2.64+0x60], R48 ;  /* 0x0000603002007985 */ /* 0x000be2000c101908 */
        /* <DEDUP_REMOVED lines=8> */
[----:B------:R-:W-:Y:S01]  /*31020*/  R2UR UR5, R5 ;  /* 0x00000000050572ca */ /* 0x000fe200000e0000 */
[----:B------:R5:W-:Y:S04]  /*31030*/  ST.E desc[UR6][R2.64+0x68], R50 ;  /* 0x0000683202007985 */ /* 0x000be8000c101906 */
[----:B------:R5:W-:Y:S04]  /*31040*/  ST.E desc[UR10][R2.64+0x6c], R51 ;  /* 0x00006c3302007985 */ /* 0x000be8000c10190a */
[----:B------:R5:W-:Y:S04]  /*31050*/  ST.E desc[UR12][R2.64+0x70], R52 ;  /* 0x0000703402007985 */ /* 0x000be8000c10190c */
        /* <DEDUP_REMOVED lines=8> */
[----:B------:R5:W-:Y:S01]  /*310e0*/  ST.E desc[UR8][R2.64+0x8c], R59 ;  /* 0x00008c3b02007985 */ /* 0x000be2000c101908 */
[C---:B------:R-:W-:Y:S02]  /*310f0*/  R2UR UR8, R4.reuse ;  /* 0x00000000040872ca */ /* 0x040fe400000e0000 */
[----:B------:R-:W-:Y:S01]  /*31100*/  R2UR UR9, R5 ;  /* 0x00000000050972ca */ /* 0x000fe200000e0000 */
[----:B------:R5:W-:Y:S01]  /*31110*/  ST.E desc[UR4][R2.64+0x90], R60 ;  /* 0x0000903c02007985 */ /* 0x000be2000c101904 */
        /* <DEDUP_REMOVED lines=13> */
[C---:B------:R-:W-:Y:S01]  /*311f0*/  R2UR UR21, R5.reuse ;  /* 0x00000000051572ca */ /* 0x040fe200000e0000 */
[----:B------:R5:W-:Y:S01]  /*31200*/  ST.E desc[UR6][R2.64+0x94], R61 ;  /* 0x0000943d02007985 */ /* 0x000be2000c101906 */
        /* <DEDUP_REMOVED lines=245> */
[C---:B------:R-:W-:Y:S02]  /*32160*/  R2UR UR54, R4.reuse ;  /* 0x00000000043672ca */ /* 0x040fe400000e0000 */
[----:B------:R-:W-:Y:S01]  /*32170*/  R2UR UR55, R5 ;  /* 0x00000000053772ca */ /* 0x000fe200000e0000 */
        /* <DEDUP_REMOVED lines=12> */
[----:B------:R-:W-:Y:S01]  /*32240*/  ST.E desc[UR28][R8.64], R199 ;  /* 0x000000c708007985 */ /* 0x000fe2000c10191c */
[C---:B------:R-:W-:Y:S02]  /*32250*/  R2UR UR58, R4.reuse ;  /* 0x00000000043a72ca */ /* 0x040fe400000e0000 */
[C---:B------:R-:W-:Y:S01]  /*32260*/  R2UR UR59, R5.reuse ;  /* 0x00000000053b72ca */ /* 0x040fe200000e0000 */
[----:B0-----:R-:W5:Y:S01]  /*32270*/  LD.E R24, desc[UR30][R2.64] ;  /* 0x0000001e02187980 */ /* 0x001f62000c101900 */
[C---:B------:R-:W-:Y:S02]  /*32280*/  R2UR UR56, R4.reuse ;  /* 0x00000000043872ca */ /* 0x040fe400000e0000 */
[C---:B------:R-:W-:Y:S01]  /*32290*/  R2UR UR57, R5.reuse ;  /* 0x00000000053972ca */ /* 0x040fe200000e0000 */
[----:B-1----:R-:W5:Y:S01]  /*322a0*/  LD.E R25, desc[UR32][R2.64+0x4] ;  /* 0x0000042002197980 */ /* 0x002f62000c101900 */
[C---:B------:R-:W-:Y:S02]  /*322b0*/  R2UR UR4, R4.reuse ;  /* 0x00000000040472ca */ /* 0x040fe400000e0000 */
[----:B------:R-:W-:Y:S01]  /*322c0*/  R2UR UR5, R5 ;  /* 0x00000000050572ca */ /* 0x000fe200000e0000 */
[----:B--2---:R-:W2:Y:S01]  /*322d0*/  LD.E R26, desc[UR34][R2.64+0x8] ;  /* 0x00000822021a7980 */ /* 0x004ea2000c101900 */
[----:B------:R-:W-:-:S02]  /*322e0*/  R2UR UR6, R4 ;  /* 0x00000000040672ca */ /* 0x000fc400000e0000 */
[C---:B------:R-:W-:Y:S01]  /*322f0*/  R2UR UR7, R5.reuse ;  /* 0x00000000050772ca */ /* 0x040fe200000e0000 */
[----:B---3--:R-:W2:Y:S01]  /*32300*/  LD.E R27, desc[UR44][R2.64+0xc] ;  /* 0x00000c2c021b7980 */ /* 0x008ea2000c101900 */
[C---:B------:R-:W-:Y:S02]  /*32310*/  R2UR UR8, R4.reuse ;  /* 0x00000000040872ca */ /* 0x040fe400000e0000 */
[C---:B------:R-:W-:Y:S01]  /*32320*/  R2UR UR9, R5.reuse ;  /* 0x00000000050972ca */ /* 0x040fe200000e0000 */
[----:B----4-:R-:W2:Y:S01]  /*32330*/  LD.E R28, desc[UR46][R2.64+0x10] ;  /* 0x0000102e021c7980 */ /* 0x010ea2000c101900 */
[C---:B------:R-:W-:Y:S02]  /*32340*/  R2UR UR10, R4.reuse ;  /* 0x00000000040a72ca */ /* 0x040fe400000e0000 */
[----:B------:R-:W-:Y:S01]  /*32350*/  R2UR UR11, R5 ;  /* 0x00000000050b72ca */ /* 0x000fe200000e0000 */
[----:B-----5:R-:W2:Y:S01]  /*32360*/  LD.E R29, desc[UR50][R2.64+0x14] ;  /* 0x00001432021d7980 */ /* 0x020ea2000c101900 */
[----:B------:R-:W-:-:S02]  /*32370*/  R2UR UR12, R4 ;  /* 0x00000000040c72ca */ /* 0x000fc400000e0000 */
[C---:B------:R-:W-:Y:S01]  /*32380*/  R2UR UR13, R5.reuse ;  /* 0x00000000050d72ca */ /* 0x040fe200000e0000 */
[----:B------:R-:W2:Y:S01]  /*32390*/  LD.E R30, desc[UR52][R2.64+0x18] ;  /* 0x00001834021e7980 */ /* 0x000ea2000c101900 */
[C---:B------:R-:W-:Y:S02]  /*323a0*/  R2UR UR14, R4.reuse ;  /* 0x00000000040e72ca */ /* 0x040fe400000e0000 */
[C---:B------:R-:W-:Y:S01]  /*323b0*/  R2UR UR15, R5.reuse ;  /* 0x00000000050f72ca */ /* 0x040fe200000e0000 */
[----:B------:R-:W2:Y:S01]  /*323c0*/  LD.E R31, desc[UR54][R2.64+0x1c] ;  /* 0x00001c36021f7980 */ /* 0x000ea2000c101900 */
[C---:B------:R-:W-:Y:S02]  /*323d0*/  R2UR UR16, R4.reuse ;  /* 0x00000000041072ca */ /* 0x040fe400000e0000 */
[----:B------:R-:W-:Y:S01]  /*323e0*/  R2UR UR17, R5 ;  /* 0x00000000051172ca */ /* 0x000fe200000e0000 */
[----:B------:R-:W2:Y:S01]  /*323f0*/  LD.E R32, desc[UR60][R2.64+0x20] ;  /* 0x0000203c02207980 */ /* 0x000ea2000c101900 */
        /* <DEDUP_REMOVED lines=327> */
[----:B------:R-:W-:Y:S02]  /*33870*/  R2UR UR54, R4 ;  /* 0x00000000043672ca */ /* 0x000fe400000e0000 */
[----:B------:R-:W-:Y:S01]  /*33880*/  R2UR UR55, R5 ;  /* 0x00000000053772ca */ /* 0x000fe200000e0000 */
        /* <DEDUP_REMOVED lines=10> */
[----:B------:R-:W-:-:S02]  /*33930*/  VIADD R152, R6, 0x80 ;  /* 0x0000008006987836 */ /* 0x000fc40000000000 */
[----:B------:R-:W-:-:S03]  /*33940*/  IMAD.MOV.U32 R153, RZ, RZ, R7 ;  /* 0x000000ffff997224 */ /* 0x000fc600078e0007 */
[----:B------:R-:W-:Y:S02]  /*33950*/  R2UR UR6, R152 ;  /* 0x00000000980672ca */ /* 0x000fe400000e0000 */
[----:B------:R-:W-:Y:S02]  /*33960*/  R2UR UR7, R153 ;  /* 0x00000000990772ca */ /* 0x000fe400000e0000 */
[----:B------:R-:W-:Y:S02]  /*33970*/  F2FP.F16.F32.PACK_AB R156, R21, R156 ;  /* 0x0000009c159c723e */ /* 0x000fe400000000ff */
[----:B------:R-:W-:Y:S02]  /*33980*/  F2FP.F16.F32.PACK_AB R158, R14, R20 ;  /* 0x000000140e9e723e */ /* 0x000fe400000000ff */
[----:B------:R-:W-:Y:S02]  /*33990*/  F2FP.F16.F32.PACK_AB R157, R12, R13 ;  /* 0x0000000d0c9d723e */ /* 0x000fe400000000ff */
[----:B------:R-:W-:-:S02]  /*339a0*/  F2FP.F16.F32.PACK_AB R159, R159, R160 ;  /* 0x000000a09f9f723e */ /* 0x000fc400000000ff */
        /* <DEDUP_REMOVED lines=18> */
[----:B------:R-:W-:Y:S02]  /*33ad0*/  R2UR UR24, R4 ;  /* 0x00000000041872ca */ /* 0x000fe400000e0000 */
[----:B------:R-:W-:Y:S01]  /*33ae0*/  R2UR UR25, R5 ;  /* 0x00000000051972ca */ /* 0x000fe200000e0000 */
[----:B--2---:R-:W-:-:S06]  /*33af0*/  WARPGROUP.ARRIVE ;  /* 0x00000000000079c5 */ /* 0x004fcc0000000000 */
[----:B------:R-:W-:Y:S01]  /*33b00*/  HGMMA.64x256x16.F32 R24, R156, gdesc[UR4].tnspB, R24, gsb0 ;  /* 0x43e000049c187df0 */ /* 0x000fe20008000818 */
        /* <DEDUP_REMOVED lines=19> */
[C---:B------:R-:W-:Y:S01]  /*33c40*/  R2UR UR55, R5.reuse ;  /* 0x00000000053772ca */ /* 0x040fe200000e0000 */
[----:B------:R-:W-:Y:S02]  /*33c50*/  WARPGROUP.DEPBAR.LE gsb0, 0x0 ;  /* 0x00008000000079c5 */ /* 0x000fe40000010000 */
        /* <DEDUP_REMOVED lines=2670> */
[----:B------:R5:W-:Y:S04]  /*3e340*/  ST.E desc[UR6][R2.64+0x1b4], R133 ;  /* 0x0001b48502007985 */ /* 0x000be8000c101906 */
[----:B------:R5:W-:Y:S04]  /*3e350*/  ST.E desc[UR8][R2.64+0x1b8], R134 ;  /* 0x0001b88602007985 */ /* 0x000be8000c101908 */
[----:B------:R5:W-:Y:S04]  /*3e360*/  ST.E desc[UR4][R2.64+0x1bc], R135 ;  /* 0x0001bc8702007985 */ /* 0x000be8000c101904 */
[----:B------:R5:W-:Y:S01]  /*3e370*/  ST.E desc[UR10][R2.64+0x1c0], R136 ;  /* 0x0001c08802007985 */ /* 0x000be2000c10190a */
[----:B------:R-:W-:-:S03]  /*3e380*/  R2UR UR6, R4 ;  /* 0x00000000040672ca */ /* 0x000fc600000e0000 */
[----:B------:R5:W-:Y:S01]  /*3e390*/  ST.E desc[UR12][R2.64+0x1c4], R137 ;  /* 0x0001c48902007985 */ /* 0x000be2000c10190c */
[----:B------:R-:W-:-:S03]  /*3e3a0*/  R2UR UR7, R5 ;  /* 0x00000000050772ca */ /* 0x000fc600000e0000 */
[----:B------:R5:W-:Y:S01]  /*3e3b0*/  ST.E desc[UR14][R2.64+0x1c8], R138 ;  /* 0x0001c88a02007985 */ /* 0x000be2000c10190e */
[----:B------:R-:W-:-:S03]  /*3e3c0*/  R2UR UR8, R4 ;  /* 0x00000000040872ca */ /* 0x000fc600000e0000 */
[----:B------:R5:W-:Y:S01]  /*3e3d0*/  ST.E desc[UR16][R2.64+0x1cc], R139 ;  /* 0x0001cc8b02007985 */ /* 0x000be2000c101910 */
[----:B------:R-:W-:-:S03]  /*3e3e0*/  R2UR UR9, R5 ;  /* 0x00000000050972ca */ /* 0x000fc600000e0000 */
        /* <DEDUP_REMOVED lines=13> */
[----:B------:R-:W-:-:S03]  /*3e4c0*/  R2UR UR51, R5 ;  /* 0x00000000053372ca */ /* 0x000fc600000e0000 */
[----:B------:R5:W-:Y:S01]  /*3e4d0*/  ST.E desc[UR28][R2.64+0x1e4], R145 ;  /* 0x0001e49102007985 */ /* 0x000be2000c10191c */
[C---:B------:R-:W-:Y:S02]  /*3e4e0*/  R2UR UR28, R4.reuse ;  /* 0x00000000041c72ca */ /* 0x040fe400000e0000 */
[C---:B------:R-:W-:Y:S02]  /*3e4f0*/  R2UR UR29, R5.reuse ;  /* 0x00000000051d72ca */ /* 0x040fe400000e0000 */
[C---:B------:R-:W-:Y:S02]  /*3e500*/  R2UR UR52, R4.reuse ;  /* 0x00000000043472ca */ /* 0x040fe400000e0000 */
[C---:B------:R-:W-:Y:S02]  /*3e510*/  R2UR UR53, R5.reuse ;  /* 0x00000000053572ca */ /* 0x040fe400000e0000 */
[C---:B------:R-:W-:Y:S02]  /*3e520*/  R2UR UR54, R4.reuse ;  /* 0x00000000043672ca */ /* 0x040fe400000e0000 */
[----:B------:R-:W-:Y:S01]  /*3e530*/  R2UR UR55, R5 ;  /* 0x00000000053772ca */ /* 0x000fe200000e0000 */
[----:B------:R-:W-:Y:S04]  /*3e540*/  ST.E desc[UR6][R2.64+0x1ec], R147 ;  /* 0x0001ec9302007985 */ /* 0x000fe8000c101906 */
[----:B------:R-:W-:Y:S04]  /*3e550*/  ST.E desc[UR8][R2.64+0x1f0], R148 ;  /* 0x0001f09402007985 */ /* 0x000fe8000c101908 */
[----:B------:R-:W-:Y:S04]  /*3e560*/  ST.E desc[UR10][R2.64+0x1f4], R149 ;  /* 0x0001f49502007985 */ /* 0x000fe8000c10190a */
[----:B------:R-:W-:Y:S04]  /*3e570*/  ST.E desc[UR12][R2.64+0x1f8], R150 ;  /* 0x0001f89602007985 */ /* 0x000fe8000c10190c */
[----:B------:R-:W-:Y:S01]  /*3e580*/  ST.E desc[UR14][R2.64+0x1fc], R151 ;  /* 0x0001fc9702007985 */ /* 0x000fe2000c10190e */
        /* <DEDUP_REMOVED lines=370> */
[----:B------:R-:W-:Y:S01]  /*3fcb0*/  VIADD R6, R6, 0x280 ;  /* 0x0000028006067836 */ /* 0x000fe20000000000 */
[----:B------:R-:W-:-:S04]  /*3fcc0*/  R2UR UR7, R7 ;  /* 0x00000000070772ca */ /* 0x000fc800000e0000 */
[----:B------:R-:W-:Y:S02]  /*3fcd0*/  R2UR UR6, R6 ;  /* 0x00000000060672ca */ /* 0x000fe400000e0000 */
[----:B------:R-:W-:Y:S02]  /*3fce0*/  F2FP.F16.F32.PACK_AB R152, R191, R192 ;  /* 0x000000c0bf98723e */ /* 0x000fe400000000ff */
[----:B------:R-:W-:Y:S02]  /*3fcf0*/  F2FP.F16.F32.PACK_AB R154, R187, R190 ;  /* 0x000000bebb9a723e */ /* 0x000fe400000000ff */
[----:B------:R-:W-:Y:S02]  /*3fd00*/  F2FP.F16.F32.PACK_AB R153, R163, R165 ;  /* 0x000000a5a399723e */ /* 0x000fe400000000ff */
[----:B------:R-:W-:Y:S02]  /*3fd10*/  F2FP.F16.F32.PACK_AB R155, R161, R162 ;  /* 0x000000a2a19b723e */ /* 0x000fe400000000ff */
        /* <DEDUP_REMOVED lines=27> */
[----:B------:R-:W-:Y:S01]  /*3fed0*/  R2UR UR29, R5 ;  /* 0x00000000051d72ca */ /* 0x000fe200000e0000 */
[----:B------:R-:W-:-:S02]  /*3fee0*/  WARPGROUP.DEPBAR.LE gsb0, 0x0 ;  /* 0x00008000000079c5 */ /* 0x000fc40000010000 */
[----:B------:R-:W-:Y:S01]  /*3fef0*/  ST.E desc[UR4][R2.64], R24 ;  /* 0x0000001802007985 */ /* 0x000fe2000c101904 */
[C---:B------:R-:W-:Y:S02]  /*3ff00*/  R2UR UR4, R4.reuse ;  /* 0x00000000040472ca */ /* 0x040fe400000e0000 */
[C---:B------:R-:W-:Y:S01]  /*3ff10*/  R2UR UR5, R5.reuse ;  /* 0x00000000050572ca */ /* 0x040fe200000e0000 */
[----:B------:R-:W-:Y:S01]  /*3ff20*/  ST.E desc[UR6][R2.64+0x4], R25 ;  /* 0x0000041902007985 */ /* 0x000fe2000c101906 */
[C---:B------:R-:W-:Y:S02]  /*3ff30*/  R2UR UR6, R4.reuse ;  /* 0x00000000040672ca */ /* 0x040fe400000e0000 */
[----:B------:R-:W-:Y:S01]  /*3ff40*/  R2UR UR7, R5 ;  /* 0x00000000050772ca */ /* 0x000fe200000e0000 */
[----:B------:R-:W-:Y:S04]  /*3ff50*/  ST.E desc[UR8][R2.64+0x8], R26 ;  /* 0x0000081a02007985 */ /* 0x000fe8000c101908 */
[----:B------:R-:W-:Y:S04]  /*3ff60*/  ST.E desc[UR10][R2.64+0xc], R27 ;  /* 0x00000c1b02007985 */ /* 0x000fe8000c10190a */
[----:B------:R-:W-:Y:S01]  /*3ff70*/  ST.E desc[UR12][R2.64+0x10], R28 ;  /* 0x0000101c02007985 */ /* 0x000fe2000c10190c */
[----:B------:R-:W-:-:S03]  /*3ff80*/  R2UR UR8, R4 ;  /* 0x00000000040872ca */ /* 0x000fc600000e0000 */
[----:B------:R-:W-:Y:S01]  /*3ff90*/  ST.E desc[UR14][R2.64+0x14], R29 ;  /* 0x0000141d02007985 */ /* 0x000fe2000c10190e */
[----:B------:R-:W-:-:S03]  /*3ffa0*/  R2UR UR9, R5 ;  /* 0x00000000050972ca */ /* 0x000fc600000e0000 */
[----:B------:R-:W-:Y:S04]  /*3ffb0*/  ST.E desc[UR16][R2.64+0x18], R30 ;  /* 0x0000181e02007985 */ /* 0x000fe8000c101910 */
[----:B------:R-:W-:Y:S04]  /*3ffc0*/  ST.E desc[UR18][R2.64+0x1c], R31 ;  /* 0x00001c1f02007985 */ /* 0x000fe8000c101912 */
[----:B------:R-:W-:Y:S04]  /*3ffd0*/  ST.E desc[UR20][R2.64+0x20], R32 ;  /* 0x0000202002007985 */ /* 0x000fe8000c101914 */
[----:B------:R-:W-:Y:S04]  /*3ffe0*/  ST.E desc[UR22][R2.64+0x24], R33 ;  /* 0x0000242102007985 */ /* 0x000fe8000c101916 */
[----:B------:R-:W-:Y:S01]  /*3fff0*/  ST.E desc[UR24][R2.64+0x28], R34 ;  /* 0x0000282202007985 */ /* 0x000fe2000c101918 */
[----:B------:R-:W-:-:S03]  /*40000*/  R2UR UR10, R4 ;  /* 0x00000000040a72ca */ /* 0x000fc600000e0000 */
[----:B------:R-:W-:Y:S01]  /*40010*/  ST.E desc[UR4][R2.64+0x2c], R35 ;  /* 0x00002c2302007985 */ /* 0x000fe2000c101904 */
[C---:B------:R-:W-:Y:S02]  /*40020*/  R2UR UR4, R4.reuse ;  /* 0x00000000040472ca */ /* 0x040fe400000e0000 */
[C---:B------:R-:W-:Y:S01]  /*40030*/  R2UR UR5, R5.reuse ;  /* 0x00000000050572ca */ /* 0x040fe200000e0000 */
[----:B------:R-:W-:Y:S01]  /*40040*/  ST.E desc[UR6][R2.64+0x30], R36 ;  /* 0x0000302402007985 */ /* 0x000fe2000c101906 */
        /* <DEDUP_REMOVED lines=13> */
[----:B------:R-:W-:Y:S01]  /*40120*/  ST.E desc[UR8][R2.64+0x34], R37 ;  /* 0x0000342502007985 */ /* 0x000fe2000c101908 */
        /* <DEDUP_REMOVED lines=8> */
[----:B------:R-:W-:Y:S01]  /*401b0*/  R2UR UR5, R5 ;  /* 0x00000000050572ca */ /* 0x000fe200000e0000 */
[----:B------:R-:W-:Y:S04]  /*401c0*/  ST.E desc[UR6][R2.64+0x3c], R39 ;  /* 0x00003c2702007985 */ /* 0x000fe8000c101906 */
[----:B------:R-:W-:Y:S04]  /*401d0*/  ST.E desc[UR10][R2.64+0x40], R40 ;  /* 0x0000402802007985 */ /* 0x000fe8000c10190a */
[----:B------:R-:W-:Y:S04]  /*401e0*/  ST.E desc[UR12][R2.64+0x44], R41 ;  /* 0x0000442902007985 */ /* 0x000fe8000c10190c */
        /* <DEDUP_REMOVED lines=8> */
[----:B------:R-:W-:Y:S01]  /*40270*/  ST.E desc[UR8][R2.64+0x60], R48 ;  /* 0x0000603002007985 */ /* 0x000fe2000c101908 */
[C---:B------:R-:W-:Y:S02]  /*40280*/  R2UR UR8, R4.reuse ;  /* 0x00000000040872ca */ /* 0x040fe400000e0000 */
[----:B------:R-:W-:Y:S01]  /*40290*/  R2UR UR9, R5 ;  /* 0x00000000050972ca */ /* 0x000fe200000e0000 */
[----:B------:R-:W-:Y:S01]  /*402a0*/  ST.E desc[UR4][R2.64+0x64], R49 ;  /* 0x0000643102007985 */ /* 0x000fe2000c101904 */
        /* <DEDUP_REMOVED lines=14> */
[----:B------:R-:W-:Y:S01]  /*40390*/  ST.E desc[UR6][R2.64+0x68], R50 ;  /* 0x0000683202007985 */ /* 0x000fe2000c101906 */
        /* <DEDUP_REMOVED lines=288> */
[----:B------:R-:W2:Y:S01]  /*415a0*/  LD.E R7, desc[UR28][R2.64] ;  /* 0x0000001c02077980 */ /* 0x000ea2000c101900 */
[----:B------:R-:W-:-:S02]  /*415b0*/  R2UR UR4, R4 ;  /* 0x00000000040472ca */ /* 0x000fc400000e0000 */
[C---:B------:R-:W-:Y:S02]  /*415c0*/  R2UR UR5, R5.reuse ;  /* 0x00000000050572ca */ /* 0x040fe400000e0000 */
[----:B------:R-:W-:Y:S02]  /*415d0*/  R2UR UR6, R4 ;  /* 0x00000000040672ca */ /* 0x000fe400000e0000 */
[----:B------:R-:W-:-:S09]  /*415e0*/  R2UR UR7, R5 ;  /* 0x00000000050772ca */ /* 0x000fd200000e0000 */
[----:B--2---:R1:W-:Y:S04]  /*415f0*/  ST.E desc[UR4][R2.64], R7 ;  /* 0x0000000702007985 */ /* 0x0043e8000c101904 */
[----:B------:R-:W2:Y:S01]  /*41600*/  LD.E R11, desc[UR6][R2.64+0x4] ;  /* 0x00000406020b7980 */ /* 0x000ea2000c101900 */
[C---:B------:R-:W-:Y:S02]  /*41610*/  R2UR UR4, R4.reuse ;  /* 0x00000000040472ca */ /* 0x040fe400000e0000 */
[C---:B------:R-:W-:Y:S02]  /*41620*/  R2UR UR5, R5.reuse ;  /* 0x00000000050572ca */ /* 0x040fe400000e0000 */
[----:B------:R-:W-:Y:S02]  /*41630*/  R2UR UR6, R4 ;  /* 0x00000000040672ca */ /* 0x000fe400000e0000 */
[----:B------:R-:W-:-:S09]  /*41640*/  R2UR UR7, R5 ;  /* 0x00000000050772ca */ /* 0x000fd200000e0000 */
[----:B--2---:R2:W-:Y:S04]  /*41650*/  ST.E desc[UR4][R2.64+0x4], R11 ;  /* 0x0000040b02007985 */ /* 0x0045e8000c101904 */
[----:B------:R-:W3:Y:S01]  /*41660*/  LD.E R13, desc[UR6][R2.64+0x8] ;  /* 0x00000806020d7980 */ /* 0x000ee2000c101900 */
[C---:B------:R-:W-:Y:S02]  /*41670*/  R2UR UR4, R4.reuse ;  /* 0x00000000040472ca */ /* 0x040fe400000e0000 */
[C---:B------:R-:W-:Y:S02]  /*41680*/  R2UR UR5, R5.reuse ;  /* 0x00000000050572ca */ /* 0x040fe400000e0000 */
[----:B------:R-:W-:Y:S02]  /*41690*/  R2UR UR6, R4 ;  /* 0x00000000040672ca */ /* 0x000fe400000e0000 */
[----:B------:R-:W-:-:S09]  /*416a0*/  R2UR UR7, R5 ;  /* 0x00000000050772ca */ /* 0x000fd200000e0000 */
[----:B---3--:R3:W-:Y:S04]  /*416b0*/  ST.E desc[UR4][R2.64+0x8], R13 ;  /* 0x0000080d02007985 */ /* 0x0087e8000c101904 */
[----:B0-----:R-:W4:Y:S01]  /*416c0*/  LD.E R9, desc[UR6][R2.64+0xc] ;  /* 0x00000c0602097980 */ /* 0x001f22000c101900 */
[C---:B------:R-:W-:Y:S02]  /*416d0*/  R2UR UR4, R4.reuse ;  /* 0x00000000040472ca */ /* 0x040fe400000e0000 */
[C---:B------:R-:W-:Y:S02]  /*416e0*/  R2UR UR5, R5.reuse ;  /* 0x00000000050572ca */ /* 0x040fe400000e0000 */
[----:B------:R-:W-:Y:S02]  /*416f0*/  R2UR UR6, R4 ;  /* 0x00000000040672ca */ /* 0x000fe400000e0000 */
[----:B------:R-:W-:-:S09]  /*41700*/  R2UR UR7, R5 ;  /* 0x00000000050772ca */ /* 0x000fd200000e0000 */
[----:B----4-:R0:W-:Y:S04]  /*41710*/  ST.E desc[UR4][R2.64+0xc], R9 ;  /* 0x00000c0902007985 */ /* 0x0101e8000c101904 */
[----:B-1----:R-:W4:Y:S01]  /*41720*/  LD.E R7, desc[UR6][R2.64+0x10] ;  /* 0x0000100602077980 */ /* 0x002f22000c101900 */
[C---:B------:R-:W-:Y:S02]  /*41730*/  R2UR UR4, R4.reuse ;  /* 0x00000000040472ca */ /* 0x040fe400000e0000 */
[C---:B------:R-:W-:Y:S02]  /*41740*/  R2UR UR5, R5.reuse ;  /* 0x00000000050572ca */ /* 0x040fe400000e0000 */
[----:B------:R-:W-:Y:S02]  /*41750*/  R2UR UR6, R4 ;  /* 0x00000000040672ca */ /* 0x000fe400000e0000 */
[----:B------:R-:W-:-:S09]  /*41760*/  R2UR UR7, R5 ;  /* 0x00000000050772ca */ /* 0x000fd200000e0000 */
[----:B----4-:R1:W-:Y:S04]  /*41770*/  ST.E desc[UR4][R2.64+0x10], R7 ;  /* 0x0000100702007985 */ /* 0x0103e8000c101904 */
[----:B--2---:R-:W2:Y:S01]  /*41780*/  LD.E R11, desc[UR6][R2.64+0x14] ;  /* 0x00001406020b7980 */ /* 0x004ea2000c101900 */
[C---:B------:R-:W-:Y:S02]  /*41790*/  R2UR UR4, R4.reuse ;  /* 0x00000000040472ca */ /* 0x040fe400000e0000 */
[C---:B------:R-:W-:Y:S02]  /*417a0*/  R2UR UR5, R5.reuse ;  /* 0x00000000050572ca */ /* 0x040fe400000e0000 */
[----:B------:R-:W-:Y:S02]  /*417b0*/  R2UR UR6, R4 ;  /* 0x00000000040672ca */ /* 0x000fe400000e0000 */
[----:B------:R-:W-:-:S09]  /*417c0*/  R2UR UR7, R5 ;  /* 0x00000000050772ca */ /* 0x000fd200000e0000 */
[----:B--2---:R2:W-:Y:S04]  /*417d0*/  ST.E desc[UR4][R2.64+0x14], R11 ;  /* 0x0000140b02007985 */ /* 0x0045e8000c101904 */
[----:B---3--:R-:W3:Y:S01]  /*417e0*/  LD.E R13, desc[UR6][R2.64+0x18] ;  /* 0x00001806020d7980 */ /* 0x008ee2000c101900 */
        /* <DEDUP_REMOVED lines=719> */
[----:B---3--:R-:W2:Y:S01]  /*444e0*/  LD.E R13, desc[UR6][R2.64+0x1f8] ;  /* 0x0001f806020d7980 */ /* 0x008ea2000c101900 */
[C---:B------:R-:W-:Y:S02]  /*444f0*/  R2UR UR4, R4.reuse ;  /* 0x00000000040472ca */ /* 0x040fe400000e0000 */
[C---:B------:R-:W-:Y:S02]  /*44500*/  R2UR UR5, R5.reuse ;  /* 0x00000000050572ca */ /* 0x040fe400000e0000 */
[----:B------:R-:W-:Y:S02]  /*44510*/  R2UR UR6, R4 ;  /* 0x00000000040672ca */ /* 0x000fe400000e0000 */
[----:B------:R-:W-:-:S02]  /*44520*/  R2UR UR7, R5 ;  /* 0x00000000050772ca */ /* 0x000fc400000e0000 */
[----:B------:R-:W-:-:S07]  /*44530*/  LOP3.LUT P6, RZ, R207, 0x7f, RZ, 0xc0, !PT ;  /* 0x0000007fcfff7812 */ /* 0x000fce00078cc0ff */
[----:B--2---:R1:W-:Y:S04]  /*44540*/  ST.E desc[UR4][R2.64+0x1f8], R13 ;  /* 0x0001f80d02007985 */ /* 0x0043e8000c101904 */
[----:B0-----:R-:W2:Y:S01]  /*44550*/  LD.E R9, desc[UR6][R2.64+0x1fc] ;  /* 0x0001fc0602097980 */ /* 0x001ea2000c101900 */
[----:B------:R-:W-:Y:S02]  /*44560*/  R2UR UR4, R4 ;  /* 0x00000000040472ca */ /* 0x000fe400000e0000 */
[----:B------:R-:W-:-:S13]  /*44570*/  R2UR UR5, R5 ;  /* 0x00000000050572ca */ /* 0x000fda00000e0000 */
[----:B--2---:R1:W-:Y:S01]  /*44580*/  ST.E desc[UR4][R2.64+0x1fc], R9 ;  /* 0x0001fc0902007985 */ /* 0x0043e2000c101904 */
[----:B------:R-:W-:Y:S05]  /*44590*/  @P6 BRA `(.L_x_2339) ;  /* 0x0000000000306947 */ /* 0x000fea0003800000 */
[----:B-1----:R-:W2:Y:S04]  /*445a0*/  LDL.64 R2, [R0+0x40] ;  /* 0x0000400000027983 */ /* 0x002ea80000100a00 */
[----:B------:R-:W3:Y:S01]  /*445b0*/  LDL.64 R6, [R0] ;  /* 0x0000000000067983 */ /* 0x000ee20000100a00 */
[C---:B------:R-:W-:Y:S02]  /*445c0*/  R2UR UR4, R4.reuse ;  /* 0x00000000040472ca */ /* 0x040fe400000e0000 */
[C---:B------:R-:W-:Y:S02]  /*445d0*/  R2UR UR5, R5.reuse ;  /* 0x00000000050572ca */ /* 0x040fe400000e0000 */
[----:B------:R-:W-:Y:S02]  /*445e0*/  R2UR UR6, R4 ;  /* 0x00000000040672ca */ /* 0x000fe400000e0000 */
[----:B------:R-:W-:-:S09]  /*445f0*/  R2UR UR7, R5 ;  /* 0x00000000050772ca */ /* 0x000fd200000e0000 */
[----:B--2---:R-:W2:Y:S04]  /*44600*/  LD.E.64 R2, desc[UR4][R2.64+0x30] ;  /* 0x0000300402027980 */ /* 0x004ea8000c101b00 */
[----:B---3--:R-:W3:Y:S01]  /*44610*/  LD.E R6, desc[UR6][R6.64] ;  /* 0x0000000606067980 */ /* 0x008ee2000c101900 */
[----:B--2---:R-:W-:-:S05]  /*44620*/  MOV R5, R2 ;  /* 0x0000000200057202 */ /* 0x004fca0000000f00 */
[----:B---3--:R-:W-:-:S05]  /*44630*/  IMAD R4, R6, 0x8, R5 ;  /* 0x0000000806047824 */ /* 0x008fca00078e0205 */
[----:B------:R-:W-:-:S04]  /*44640*/  PRMT R4, RZ, 0x654, R4 ;  /* 0x00000654ff047816 */ /* 0x000fc80000000004 */
[----:B------:R0:W-:Y:S03]  /*44650*/  SYNCS.ARRIVE.TRANS64.RED.A1T0 RZ, [R4+URZ], RZ ;  /* 0x000000ff04ff79a7 */ /* 0x0001e6000810043f */
.L_x_2339:
[----:B-1----:R-:W-:Y:S02]  /*44660*/  IMAD.MOV.U32 R2, RZ, RZ, R215 ;  /* 0x000000ffff027224 */ /* 0x002fe400078e00d7 */
[----:B------:R-:W-:-:S04]  /*44670*/  IMAD.MOV.U32 R3, RZ, RZ, 0x0 ;  /* 0x00000000ff037424 */ /* 0x000fc800078e00ff */
[----:B0-----:R-:W-:Y:S05]  /*44680*/  RET.REL.NODEC R2 `(_ZN7cutlass13device_kernelIN5flash11enable_sm90INS1_16FlashAttnFwdSm90INS1_25CollectiveMainloopFwdSm90ILi2EN4cute5tupleIJNS5_1CILi1EEES8_S8_EEENS6_IJNS7_ILi128EEENS7_ILi96EEENS7_ILi64EEEEEELi256ENS_6half_tEfNS_4arch4Sm90ELb0ELb1ELb0ELb0ELb0ELb0ELb1ELb1ELb0ELb1ELb0ELb0EEENS1_21CollectiveEpilogueFwdINS6_IJSA_NS7_ILi256EEESB_EEES9_SE_SG_Li256ELb0ELb1ELb0ELb0EEENS1_30DynamicPersistentTileSchedulerILi256ELi128ELb0ELb1ELb1EEEEEEEEEvNT_6ParamsE) ;  /* 0xfffffbb8025c7950 */ /* 0x001fea0003c3ffff */
.L_x_2317:
[----:B0-----:R0:W1:Y:S02]  /*44690*/  SYNCS.PHASECHK.TRANS64.TRYWAIT P1, [R2+URZ], R3 ;  /* 0x00000003020075a7 */ /* 0x001064000802017f */
[----:B-1----:R-:W-:Y:S05]  /*446a0*/  @!P1 NANOSLEEP.SYNCS 0x989680 ;  /* 0x009896800000995d */ /* 0x002fea0003900000 */
[----:B------:R-:W1:Y:S02]  /*446b0*/  @!P1 SYNCS.PHASECHK.TRANS64 P1, [R2+URZ], R3 ;  /* 0x00000003020095a7 */ /* 0x000e64000802007f */
[----:B-1----:R-:W-:Y:S05]  /*446c0*/  @!P1 BRA `(.L_x_2317) ;  /* 0xfffffffc00f09947 */ /* 0x002fea000383ffff */
[----:B------:R-:W-:Y:S05]  /*446d0*/  BRA `(.L_x_2316) ;  /* 0xfffffe4c008c7947 */ /* 0x000fea000383ffff */
.L_x_2324:
[----:B0-----:R0:W1:Y:S02]  /*446e0*/  SYNCS.PHASECHK.TRANS64.TRYWAIT P1, [R8+URZ], R9 ;  /* 0x00000009080075a7 */ /* 0x001064000802017f */
[----:B-1----:R-:W-:Y:S05]  /*446f0*/  @!P1 NANOSLEEP.SYNCS 0x989680 ;  /* 0x009896800000995d */ /* 0x002fea0003900000 */
[----:B------:R-:W1:Y:S02]  /*44700*/  @!P1 SYNCS.PHASECHK.TRANS64 P1, [R8+URZ], R9 ;  /* 0x00000009080095a7 */ /* 0x000e64000802007f */
[----:B-1----:R-:W-:Y:S05]  /*44710*/  @!P1 BRA `(.L_x_2324) ;  /* 0xfffffffc00f09947 */ /* 0x002fea000383ffff */
[----:B------:R-:W-:Y:S05]  /*44720*/  BRA `(.L_x_2323) ;  /* 0xfffffe5400607947 */ /* 0x000fea000383ffff */
.L_x_2340:
        /* <DEDUP_REMOVED lines=13> */
.L_x_6041:


//--------------------- .text._ZN7cutlass13device_kernelIN5flash11enable_sm90INS1_16FlashAttnFwdSm90INS1_25CollectiveMainloopFwdSm90ILi2EN4cute5tupleIJNS5_1CILi1EEES8_S8_EEENS6_IJNS7_ILi128EEENS7_ILi96EEENS7_ILi64EEEEEELi256ENS_6half_tEfNS_4arch4Sm90ELb0ELb1ELb0ELb1ELb0ELb0ELb0ELb1ELb0ELb1ELb0ELb0EEENS1_21CollectiveEpilogueFwdINS6_IJSA_NS7_ILi256EEESB_EEES9_SE_SG_Li256ELb1ELb1ELb0ELb0EEENS1_36VarlenDynamicPersistentTileSchedulerILi128ELi96ELi256ELi128ELb0ELb1ELb1ELb1ELb0ELb1EEEEEEEEEvNT_6ParamsE --------------------------
	.section	.text._ZN7cutlass13device_kernelIN5flash11enable_sm90INS1_16FlashAttnFwdSm90INS1_25CollectiveMainloopFwdSm90ILi2EN4cute5tupleIJNS5_1CILi1EEES8_S8_EEENS6_IJNS7_ILi128EEENS7_ILi96EEENS7_ILi64EEEEEELi256ENS_6half_tEfNS_4arch4Sm90ELb0ELb1ELb0ELb1ELb0ELb0ELb0ELb1ELb0ELb1ELb0ELb0EEENS1_21CollectiveEpilogueFwdINS6_IJSA_NS7_ILi256EEESB_EEES9_SE_SG_Li256ELb1ELb1ELb0ELb0EEENS1_36VarlenDynamicPersistentTileSchedulerILi128ELi96ELi256ELi128ELb0ELb1ELb1ELb1ELb0ELb1EEEEEEEEEvNT_6ParamsE,"ax",@progbits
	.align	128
.text._ZN7cutlass13device_kernelIN5flash11enable_sm90INS1_16FlashAttnFwdSm90INS1_25CollectiveMainloopFwdSm90ILi2EN4cute5tupleIJNS5_1CILi1EEES8_S8_EEENS6_IJNS7_ILi128EEENS7_ILi96EEENS7_ILi64EEEEEELi256ENS_6half_tEfNS_4arch4Sm90ELb0ELb1ELb0ELb1ELb0ELb0ELb0ELb1ELb0ELb1ELb0ELb0EEENS1_21CollectiveEpilogueFwdINS6_IJSA_NS7_ILi256EEESB_EEES9_SE_SG_Li256ELb1ELb1ELb0ELb0EEENS1_36VarlenDynamicPersistentTileSchedulerILi128ELi96ELi256ELi128ELb0ELb1ELb1ELb1ELb0ELb1EEEEEEEEEvNT_6ParamsE:
        .type           _ZN7cutlass13device_kernelIN5flash11enable_sm90INS1_16FlashAttnFwdSm90INS1_25CollectiveMainloopFwdSm90ILi2EN4cute5tupleIJNS5_1CILi1EEES8_S8_EEENS6_IJNS7_ILi128EEENS7_ILi96EEENS7_ILi64EEEEEELi256ENS_6half_tEfNS_4arch4Sm90ELb0ELb1ELb0ELb1ELb0ELb0ELb0ELb1ELb0ELb1ELb0ELb0EEENS1_21CollectiveEpilogueFwdINS6_IJSA_NS7_ILi256EEESB_EEES9_SE_SG_Li256ELb1ELb1ELb0ELb0EEENS1_36VarlenDynamicPersistentTileSchedulerILi128ELi96ELi256ELi128ELb0ELb1ELb1ELb1ELb0ELb1EEEEEEEEEvNT_6ParamsE,@function
        .size           _ZN7cutlass13device_kernelIN5flash11enable_sm90INS1_16FlashAttnFwdSm90INS1_25CollectiveMainloopFwdSm90ILi2EN4cute5tupleIJNS5_1CILi1EEES8_S8_EEENS6_IJNS7_ILi128EEENS7_ILi96EEENS7_ILi64EEEEEELi256ENS_6half_tEfNS_4arch4Sm90ELb0ELb1ELb0ELb1ELb0ELb0ELb0ELb1ELb0ELb1ELb0ELb0EEENS1_21CollectiveEpilogueFwdINS6_IJSA_NS7_ILi256EEESB_EEES9_SE_SG_Li256ELb1ELb1ELb0ELb0EEENS1_36VarlenDynamicPersistentTileSchedulerILi128ELi96ELi256ELi128ELb0ELb1ELb1ELb1ELb0ELb1EEEEEEEEEvNT_6ParamsE,(.L_x_6043 - _ZN7cutlass13device_kernelIN5flash11enable_sm90INS1_16FlashAttnFwdSm90INS1_25CollectiveMainloopFwdSm90ILi2EN4cute5tupleIJNS5_1CILi1EEES8_S8_EEENS6_IJNS7_ILi128EEENS7_ILi96EEENS7_ILi64EEEEEELi256ENS_6half_tEfNS_4arch4Sm90ELb0ELb1ELb0ELb1ELb0ELb0ELb0ELb1ELb0ELb1ELb0ELb0EEENS1_21CollectiveEpilogueFwdINS6_IJSA_NS7_ILi256EEESB_EEES9_SE_SG_Li256ELb1ELb1ELb0ELb0EEENS1_36VarlenDynamicPersistentTileSchedulerILi128ELi96ELi256ELi128ELb0ELb1ELb1ELb1ELb0ELb1EEEEEEEEEvNT_6ParamsE)
        .other          _ZN7cutlass13device_kernelIN5flash11enable_sm90INS1_16FlashAttnFwdSm90INS1_25CollectiveMainloopFwdSm90ILi2EN4cute5tupleIJNS5_1CILi1EEES8_S8_EEENS6_IJNS7_ILi128EEENS7_ILi96EEENS7_ILi64EEEEEELi256ENS_6half_tEfNS_4arch4Sm90ELb0ELb1ELb0ELb1ELb0ELb0ELb0ELb1ELb0ELb1ELb0ELb0EEENS1_21CollectiveEpilogueFwdINS6_IJSA_NS7_ILi256EEESB_EEES9_SE_SG_Li256ELb1ELb1ELb0ELb0EEENS1_36VarlenDynamicPersistentTileSchedulerILi128ELi96ELi256ELi128ELb0ELb1ELb1ELb1ELb0ELb1EEEEEEEEEvNT_6ParamsE,@"STO_CUDA_ENTRY STV_DEFAULT"
_ZN7cutlass13device_kernelIN5flash11enable_sm90INS1_16FlashAttnFwdSm90INS1_25CollectiveMainloopFwdSm90ILi2EN4cute5tupleIJNS5_1CILi1EEES8_S8_EEENS6_IJNS7_ILi128EEENS7_ILi96EEENS7_ILi64EEEEEELi256ENS_6half_tEfNS_4arch4Sm90ELb0ELb1ELb0ELb1ELb0ELb0ELb0ELb1ELb0ELb1ELb0ELb0EEENS1_21CollectiveEpilogueFwdINS6_IJSA_NS7_ILi256EEESB_EEES9_SE_SG_Li256ELb1ELb1ELb0ELb0EEENS1_36VarlenDynamicPersistentTileSchedulerILi128ELi96ELi256ELi128ELb0ELb1ELb1ELb1ELb0ELb1EEEEEEEEEvNT_6ParamsE:
        /* <DEDUP_REMOVED lines=18> */
.L_x_2342:
[----:B------:R-:W-:Y:S05]  /*0120*/  BSYNC B0 ;  /* 0x0000000000007941 */ /* 0x000fea0003800000 */
.L_x_2341:
        /* <DEDUP_REMOVED lines=41> */
.L_x_2343:
        /* <DEDUP_REMOVED lines=22> */
.L_x_2344:
        /* <DEDUP_REMOVED lines=18> */
.L_x_2345:
        /* <DEDUP_REMOVED lines=22> */
.L_x_2346:
        /* <DEDUP_REMOVED lines=22> */
.L_x_2347:
[----:B------:R-:W-:Y:S01]  /*0900*/  PLOP3.LUT P0, PT, PT, PT, UP0, 0x80, 0x0 ;  /* 0x000000000000781c */ /* 0x000fe20003f0f008 */
[----:B------:R-:W-:Y:S01]  /*0910*/  UMOV UR36, 0x1 ;  /* 0x0000000100247882 */ /* 0x000fe20000000000 */
[----:B------:R-:W-:Y:S01]  /*0920*/  NOP ;  /* 0x0000000000007918 */ /* 0x000fe20000000000 */
[----:B------:R-:W-:Y:S01]  /*0930*/  USEL UR36, UR36, 0x2, !UP0 ;  /* 0x0000000224247887 */ /* 0x000fe2000c000000 */
[----:B------:R-:W-:Y:S01]  /*0940*/  ULDC.64 UR40, c[0x0][0x208] ;  /* 0x0000820000287ab9 */ /* 0x000fe20000000a00 */
[----:B012-4-:R-:W-:Y:S08]  /*0950*/  BAR.SYNC.DEFER_BLOCKING 0x0 ;  /* 0x0000000000007b1d */ /* 0x017ff00000010000 */
[----:B------:R-:W-:Y:S05]  /*0960*/  @!P0 BRA `(.L_x_2348) ;  /* 0x000000f400648947 */ /* 0x000fea0003800000 */
.L_x_2349:
        /* <DEDUP_REMOVED lines=23> */
[----:B------:R-:W-:Y:S01]  /*0ae0*/  R2UR UR6, R11 ;  /* 0x000000000b0672ca */ /* 0x000fe200000e0000 */
        /* <DEDUP_REMOVED lines=55> */
.L_x_2449:
[----:B------:R-:W-:Y:S01]  /*0e60*/  ULDC.64 UR8, c[0x0][0xa28] ;  /* 0x00028a0000087ab9 */ /* 0x000fe20000000a00 */
[----:B------:R-:W-:Y:S01]  /*0e70*/  IMAD.MOV.U32 R0, RZ, RZ, RZ ;  /* 0x000000ffff007224 */ /* 0x000fe200078e00ff */
[----:B------:R-:W-:-:S04]  /*0e80*/  UISETP.NE.U32.AND UP0, UPT, UR8, URZ, UPT ;  /* 0x0000003f0800728c */ /* 0x000fc8000bf05070 */
[----:B------:R-:W-:-:S03]  /*0e90*/  UISETP.NE.AND.EX UP0, UPT, UR9, URZ, UPT, UP0 ;  /* 0x0000003f0900728c */ /* 0x000fc6000bf05300 */
[----:B------:R-:W-:Y:S02]  /*0ea0*/  ULDC.64 UR8, c[0x0][0xa18] ;  /* 0x0002860000087ab9 */ /* 0x000fe40000000a00 */
[----:B------:R-:W-:Y:S01]  /*0eb0*/  UISETP.NE.U32.AND UP1, UPT, UR8, URZ, UPT ;  /* 0x0000003f0800728c */ /* 0x000fe2000bf25070 */
[----:B------:R-:W-:-:S03]  /*0ec0*/  PLOP3.LUT P0, PT, PT, PT, UP0, 0x80, 0x0 ;  /* 0x000000000000781c */ /* 0x000fc60003f0f008 */
[----:B------:R-:W-:-:S03]  /*0ed0*/  UISETP.NE.AND.EX UP1, UPT, UR9, URZ, UPT, UP1 ;  /* 0x0000003f0900728c */ /* 0x000fc6000bf25310 */
[----:B------:R-:W-:Y:S02]  /*0ee0*/  @UP0 ULDC.64 UR8, c[0x0][0xa28] ;  /* 0x00028a0000080ab9 */ /* 0x000fe40000000a00 */
[----:B------:R-:W-:Y:S01]  /*0ef0*/  @UP0 UIMAD.WIDE UR8, UR6, 0x4, UR8 ;  /* 0x00000004060808a5 */ /* 0x000fe2000f8e0208 */
[----:B------:R-:W-:-:S05]  /*0f00*/  PLOP3.LUT P2, PT, PT, PT, UP1, 0x80, 0x0 ;  /* 0x000000000000781c */ /* 0x000fca0003f4f018 */
[----:B------:R-:W-:Y:S01]  /*0f10*/  @UP1 ULDC.64 UR10, c[0x0][0xa18] ;  /* 0x00028600000a1ab9 */ /* 0x000fe20000000a00 */
[----:B01--4-:R-:W-:Y:S02]  /*0f20*/  IMAD.U32 R2, RZ, RZ, UR8 ;  /* 0x00000008ff027e24 */ /* 0x013fe4000f8e00ff */
[----:B------:R-:W-:Y:S01]  /*0f30*/  IMAD.U32 R3, RZ, RZ, UR9 ;  /* 0x00000009ff037e24 */ /* 0x000fe2000f8e00ff */
[----:B------:R-:W-:Y:S01]  /*0f40*/  @UP1 UIMAD.WIDE UR8, UR6, 0x4, UR10 ;  /* 0x00000004060818a5 */ /* 0x000fe2000f8e020a */
[----:B------:R-:W-:Y:S02]  /*0f50*/  ULDC UR4, c[0x0][0x288] ;  /* 0x0000a20000047ab9 */ /* 0x000fe40000000800 */
[----:B---3--:R-:W-:Y:S01]  /*0f60*/  IMAD.U32 R16, RZ, RZ, UR4 ;  /* 0x00000004ff107e24 */ /* 0x008fe2000f8e00ff */
[----:B------:R0:W5:Y:S02]  /*0f70*/  @P0 LDG.E R0, desc[UR40][R2.64] ;  /* 0x0000002802000981 */ /* 0x000164000c1e1900 */
[----:B--2---:R-:W-:Y:S01]  /*0f80*/  IMAD.U32 R4, RZ, RZ, UR8 ;  /* 0x00000008ff047e24 */ /* 0x004fe2000f8e00ff */
[----:B------:R-:W-:Y:S01]  /*0f90*/  ULDC UR4, c[0x0][0x424] ;  /* 0x0001090000047ab9 */ /* 0x000fe20000000800 */
[----:B------:R-:W-:Y:S01]  /*0fa0*/  IMAD.U32 R5, RZ, RZ, UR9 ;  /* 0x00000009ff057e24 */ /* 0x000fe2000f8e00ff */
[----:B------:R-:W-:-:S04]  /*0fb0*/  ULDC.64 UR8, c[0x0][0x418] ;  /* 0x0001060000087ab9 */ /* 0x000fc80000000a00 */
[----:B------:R0:W5:Y:S01]  /*0fc0*/  @P2 LDG.E R16, desc[UR40][R4.64] ;  /* 0x0000002804102981 */ /* 0x000162000c1e1900 */
[----:B------:R-:W-:Y:S01]  /*0fd0*/  UISETP.NE.U32.AND UP0, UPT, UR8, URZ, UPT ;  /* 0x0000003f0800728c */ /* 0x000fe2000bf05070 */
[----:B------:R-:W-:-:S03]  /*0fe0*/  UMOV UR45, UR7 ;  /* 0x00000007002d7c82 */ /* 0x000fc60008000000 */
[----:B------:R-:W-:-:S03]  /*0ff0*/  UISETP.NE.AND.EX UP0, UPT, UR9, URZ, UPT, UP0 ;  /* 0x0000003f0900728c */ /* 0x000fc6000bf05300 */
[----:B------:R-:W-:Y:S01]  /*1000*/  ULDC.64 UR8, c[0x0][0xa20] ;  /* 0x0002880000087ab9 */ /* 0x000fe20000000a00 */
[----:B------:R-:W-:Y:S01]  /*1010*/  USEL UR4, UR4, 0x1, UP0 ;  /* 0x0000000104047887 */ /* 0x000fe20008000000 */
[----:B------:R-:W-:Y:S01]  /*1020*/  ISETP.NE.U32.AND P1, PT, RZ, UR8, PT ;  /* 0x00000008ff007c0c */ /* 0x000fe2000bf25070 */
[----:B------:R-:W-:Y:S02]  /*1030*/  ULDC UR8, c[0x0][0x2f0] ;  /* 0x0000bc0000087ab9 */ /* 0x000fe40000000800 */
[----:B------:R-:W-:Y:S01]  /*1040*/  UIMAD UR4, UR4, UR8, URZ ;  /* 0x00000008040472a4 */ /* 0x000fe2000f8e023f */
[----:B------:R-:W-:Y:S01]  /*1050*/  ISETP.NE.AND.EX P1, PT, RZ, UR9, PT, P1 ;  /* 0x00000009ff007c0c */ /* 0x000fe2000bf25310 */
[----:B0-----:R-:W-:-:S12]  /*1060*/  @P2 BRA `(.L_x_2350) ;  /* 0x00000000002c2947 */ /* 0x001fd80003800000 */
        /* <DEDUP_REMOVED lines=8> */
[----:B-----5:R-:W2:Y:S04]  /*10f0*/  LDG.E R16, desc[UR40][R2.64] ;  /* 0x0000002802107981 */ /* 0x020ea8000c1e1900 */
[----:B------:R-:W2:Y:S02]  /*1100*/  LDG.E R5, desc[UR40][R2.64+0x4] ;  /* 0x0000042802057981 */ /* 0x000ea4000c1e1900 */
[----:B--2---:R-:W-:-:S07]  /*1110*/  IMAD.IADD R16, R5, 0x1, -R16 ;  /* 0x0000000105107824 */ /* 0x004fce00078e0a10 */
.L_x_2350:
[----:B------:R-:W-:Y:S01]  /*1120*/  IMAD.U32 R17, RZ, RZ, UR4 ;  /* 0x00000004ff117e24 */ /* 0x000fe2000f8e00ff */
[----:B------:R-:W-:Y:S01]  /*1130*/  UMOV UR44, UR6 ;  /* 0x00000006002c7c82 */ /* 0x000fe20008000000 */
[----:B------:R-:W-:Y:S05]  /*1140*/  @!P1 BRA `(.L_x_2351) ;  /* 0x0000000000189947 */ /* 0x000fea0003800000 */
[----:B------:R-:W-:Y:S02]  /*1150*/  ULDC.64 UR8, c[0x0][0xa20] ;  /* 0x0002880000087ab9 */ /* 0x000fe40000000a00 */
[----:B------:R-:W-:-:S06]  /*1160*/  UIMAD.WIDE UR6, UR6, 0x4, UR8 ;  /* 0x00000004060678a5 */ /* 0x000fcc000f8e0208 */
[----:B------:R-:W-:Y:S02]  /*1170*/  IMAD.U32 R2, RZ, RZ, UR6 ;  /* 0x00000006ff027e24 */ /* 0x000fe4000f8e00ff */
[----:B------:R-:W-:-:S05]  /*1180*/  IMAD.U32 R3, RZ, RZ, UR7 ;  /* 0x00000007ff037e24 */ /* 0x000fca000f8e00ff */
[----:B------:R0:W5:Y:S01]  /*1190*/  LDG.E R17, desc[UR40][R2.64] ;  /* 0x0000002802117981 */ /* 0x000162000c1e1900 */
[----:B------:R-:W-:Y:S05]  /*11a0*/  BRA `(.L_x_2352) ;  /* 0x00000000002c7947 */ /* 0x000fea0003800000 */
.L_x_2351:
        /* <DEDUP_REMOVED lines=9> */
[----:B------:R-:W2:Y:S02]  /*1240*/  LDG.E R4, desc[UR40][R2.64+0x4] ;  /* 0x0000042802047981 */ /* 0x000ea4000c1e1900 */
[----:B--2---:R-:W-:-:S07]  /*1250*/  IMAD.IADD R17, R4, 0x1, -R17 ;  /* 0x0000000104117824 */ /* 0x004fce00078e0a11 */
.L_x_2352:
[----:B0-----:R-:W0:Y:S01]  /*1260*/  LDC R2, c[0x0][0x448] ;  /* 0x00011200ff027b82 */ /* 0x001e220000000800 */
[----:B------:R-:W-:Y:S01]  /*1270*/  USHF.L.U32 UR43, UR5, 0x7, URZ ;  /* 0x00000007052b7899 */ /* 0x000fe2000800063f */
[----:B-----5:R-:W-:-:S03]  /*1280*/  IMAD.IADD R17, R17, 0x1, -R0 ;  /* 0x0000000111117824 */ /* 0x020fc600078e0a00 */
[----:B------:R-:W-:Y:S02]  /*1290*/  UIADD3 UR4, UR43, 0x7f, URZ ;  /* 0x0000007f2b047890 */ /* 0x000fe4000fffe03f */
[----:B------:R-:W-:Y:S01]  /*12a0*/  IADD3 R3, R17, 0x1, -R16 ;  /* 0x0000000111037810 */ /* 0x000fe20007ffe810 */
[----:B------:R-:W1:Y:S03]  /*12b0*/  LDC.64 R6, c[0x0][0x9e0] ;  /* 0x00027800ff067b82 */ /* 0x000e660000000a00 */
[----:B------:R-:W-:Y:S01]  /*12c0*/  IMAD.U32 R0, RZ, RZ, UR4 ;  /* 0x00000004ff007e24 */ /* 0x000fe2000f8e00ff */
[----:B0-----:R-:W-:Y:S02]  /*12d0*/  ISETP.NE.AND P1, PT, R2, 0x1, PT ;  /* 0x000000010200780c */ /* 0x001fe40003f25270 */
[----:B-1----:R-:W-:-:S11]  /*12e0*/  ISETP.GE.AND P2, PT, R7, 0x1, PT ;  /* 0x000000010700780c */ /* 0x002fd60003f46270 */
[----:B------:R-:W0:Y:S08]  /*12f0*/  @P1 LDC R2, c[0x0][0x44c] ;  /* 0x00011300ff021b82 */ /* 0x000e300000000800 */
[----:B------:R-:W1:Y:S01]  /*1300*/  @P1 LDC R5, c[0x0][0x450] ;  /* 0x00011400ff051b82 */ /* 0x000e620000000800 */
[----:B0-----:R-:W-:-:S05]  /*1310*/  @P1 IMAD.HI.U32 R2, R2, UR4, RZ ;  /* 0x0000000402021c27 */ /* 0x001fca000f8e00ff */
[----:B-1----:R-:W-:-:S05]  /*1320*/  @P1 SHF.R.U32.HI R0, RZ, R5, R2 ;  /* 0x00000005ff001219 */ /* 0x002fca0000011602 */
        /* <DEDUP_REMOVED lines=13> */
.L_x_2354:
[----:B------:R-:W-:-:S13]  /*1400*/  ISETP.NE.AND P0, PT, R7, 0x1, PT ;  /* 0x000000010700780c */ /* 0x000fda0003f05270 */
[----:B------:R-:W0:Y:S02]  /*1410*/  @P0 LDC.64 R4, c[0x0][0x9e8] ;  /* 0x00027a00ff040b82 */ /* 0x000e240000000a00 */
[----:B0-----:R-:W-:-:S05]  /*1420*/  @P0 IMAD.HI.U32 R4, R2, R4, RZ ;  /* 0x0000000402040227 */ /* 0x001fca00078e00ff */
[----:B------:R-:W-:-:S07]  /*1430*/  @P0 SHF.R.U32.HI R2, RZ, R5, R4 ;  /* 0x00000005ff020219 */ /* 0x000fce0000011604 */
.L_x_2355:
[----:B------:R-:W-:-:S05]  /*1440*/  IMAD R3, R2, R7, R7 ;  /* 0x0000000702037224 */ /* 0x000fca00078e0207 */
[----:B------:R-:W-:-:S07]  /*1450*/  VIMNMX R0, R0, R3, PT ;  /* 0x0000000300007248 */ /* 0x000fce0003fe0100 */
.L_x_2353:
[----:B------:R-:W0:Y:S01]  /*1460*/  @P1 LDC R4, c[0x0][0x44c] ;  /* 0x00011300ff041b82 */ /* 0x000e220000000800 */
[----:B------:R-:W-:Y:S01]  /*1470*/  IMAD.U32 R3, RZ, RZ, UR43 ;  /* 0x0000002bff037e24 */ /* 0x000fe2000f8e00ff */
[----:B------:R-:W-:Y:S01]  /*1480*/  ULDC UR4, c[0x0][0x9dc] ;  /* 0x0002770000047ab9 */ /* 0x000fe20000000800 */
[----:B------:R-:W-:Y:S02]  /*1490*/  VIADD R2, R0, 0x5f ;  /* 0x0000005f00027836 */ /* 0x000fe40000000000 */
[----:B------:R-:W-:Y:S02]  /*14a0*/  VIADD R0, R17, 0x5f ;  /* 0x0000005f11007836 */ /* 0x000fe40000000000 */
[----:B------:R-:W-:Y:S01]  /*14b0*/  IMAD.HI R2, R2, 0x2aaaaaab, RZ ;  /* 0x2aaaaaab02027827 */ /* 0x000fe200078e02ff */
[----:B------:R-:W1:Y:S03]  /*14c0*/  @P1 LDC R5, c[0x0][0x450] ;  /* 0x00011400ff051b82 */ /* 0x000e660000000800 */
[----:B------:R-:W-:-:S04]  /*14d0*/  IMAD.HI R0, R0, 0x2aaaaaab, RZ ;  /* 0x2aaaaaab00007827 */ /* 0x000fc800078e02ff */
[----:B0-----:R-:W-:-:S05]  /*14e0*/  @P1 IMAD.HI.U32 R4, R4, UR43, RZ ;  /* 0x0000002b04041c27 */ /* 0x001fca000f8e00ff */
[----:B-1----:R-:W-:Y:S02]  /*14f0*/  @P1 SHF.R.U32.HI R3, RZ, R5, R4 ;  /* 0x00000005ff031219 */ /* 0x002fe40000011604 */
[----:B------:R-:W-:Y:S02]  /*1500*/  SHF.R.U32.HI R5, RZ, 0x1f, R2 ;  /* 0x0000001fff057819 */ /* 0x000fe40000011602 */
[----:B------:R-:W-:Y:S02]  /*1510*/  IADD3 R4, R3, R17, -R16 ;  /* 0x0000001103047210 */ /* 0x000fe40007ffe810 */
        /* <DEDUP_REMOVED lines=16> */
.L_x_2357:
[----:B------:R-:W-:-:S13]  /*1620*/  ISETP.NE.AND P0, PT, R7, 0x1, PT ;  /* 0x000000010700780c */ /* 0x000fda0003f05270 */
[----:B------:R-:W0:Y:S02]  /*1630*/  @P0 LDC.64 R2, c[0x0][0x9e8] ;  /* 0x00027a00ff020b82 */ /* 0x000e240000000a00 */
[----:B0-----:R-:W-:-:S05]  /*1640*/  @P0 IMAD.HI.U32 R0, R4, R2, RZ ;  /* 0x0000000204000227 */ /* 0x001fca00078e00ff */
[----:B------:R-:W-:-:S07]  /*1650*/  @P0 SHF.R.U32.HI R4, RZ, R3, R0 ;  /* 0x00000003ff040219 */ /* 0x000fce0000011600 */
.L_x_2358:
[----:B------:R-:W-:-:S05]  /*1660*/  IMAD R4, R4, R7, RZ ;  /* 0x0000000704047224 */ /* 0x000fca00078e02ff */
[----:B------:R-:W-:-:S13]  /*1670*/  R2UR UR5, R4 ;  /* 0x00000000040572ca */ /* 0x000fda00000e0000 */
[----:B------:R-:W-:-:S04]  /*1680*/  UISETP.LT.AND UP0, UPT, UR4, UR5, UPT ;  /* 0x000000050400728c */ /* 0x000fc8000bf01270 */
[----:B------:R-:W-:-:S12]  /*1690*/  USEL UR4, UR4, UR5, !UP0 ;  /* 0x0000000504047287 */ /* 0x000fd8000c000000 */
.L_x_2356:
[----:B------:R-:W-:Y:S01]  /*16a0*/  UIMAD.WIDE UR4, UR4, 0x2aaaaaab, URZ ;  /* 0x2aaaaaab040478a5 */ /* 0x000fe2000f8e023f */
[----:B------:R-:W-:Y:S01]  /*16b0*/  PLOP3.LUT P0, PT, PT, PT, PT, 0x80, 0x0 ;  /* 0x000000000000781c */ /* 0x000fe20003f0f070 */
[----:B------:R-:W-:Y:S01]  /*16c0*/  IMAD.MOV.U32 R3, RZ, RZ, RZ ;  /* 0x000000ffff037224 */ /* 0x000fe200078e00ff */
[----:B------:R-:W-:Y:S01]  /*16d0*/  CS2R R8, SRZ ;  /* 0x0000000000087805 */ /* 0x000fe2000001ff00 */
[----:B------:R-:W-:Y:S01]  /*16e0*/  USHF.R.U32.HI UR4, URZ, 0x1f, UR5 ;  /* 0x0000001f3f047899 */ /* 0x000fe20008011605 */
[----:B------:R-:W-:Y:S01]  /*16f0*/  IMAD.MOV.U32 R0, RZ, RZ, RZ ;  /* 0x000000ffff007224 */ /* 0x000fe200078e00ff */
[----:B------:R-:W-:Y:S01]  /*1700*/  CS2R R148, SRZ ;  /* 0x0000000000947805 */ /* 0x000fe2000001ff00 */
[----:B------:R-:W-:Y:S01]  /*1710*/  IMAD.MOV.U32 R150, RZ, RZ, RZ ;  /* 0x000000ffff967224 */ /* 0x000fe200078e00ff */
[----:B------:R-:W-:Y:S01]  /*1720*/  ULEA.HI.SX32 UR4, UR5, UR4, 0x1c ;  /* 0x0000000405047291 */ /* 0x000fe2000f8fe23f */
[----:B------:R-:W-:Y:S02]  /*1730*/  CS2R R146, SRZ ;  /* 0x0000000000927805 */ /* 0x000fe4000001ff00 */
        /* <DEDUP_REMOVED lines=96> */
.L_x_2360:
        /* <DEDUP_REMOVED lines=13> */
.L_x_2582:
[----:B------:R-:W-:Y:S01]  /*1e10*/  IMAD.U32 R0, RZ, RZ, UR46 ;  /* 0x0000002eff007e24 */ /* 0x000fe2000f8e00ff */
[----:B------:R-:W-:Y:S05]  /*1e20*/  WARPSYNC.ALL ;  /* 0x0000000000007948 */ /* 0x000fea0003800000 */
[----:B------:R1:W-:Y:S01]  /*1e30*/  BAR.SYNC.DEFER_BLOCKING R9, 0x100 ;  /* 0x000400090000751d */ /* 0x0003e20000010000 */
[----:B------:R-:W-:-:S13]  /*1e40*/  ISETP.NE.AND P0, PT, R0, 0x3, PT ;  /* 0x000000030000780c */ /* 0x000fda0003f05270 */
[----:B-1----:R-:W-:Y:S05]  /*1e50*/  @!P0 BRA `(.L_x_2362) ;  /* 0x0000000000048947 */ /* 0x002fea0003800000 */
[----:B------:R-:W-:Y:S01]  /*1e60*/  BPT.TRAP 0x1 ;  /* 0x000000040000795c */ /* 0x000fe20000300000 */
.L_x_2362:
[----:B------:R-:W-:Y:S02]  /*1e70*/  IMAD.U32 R10, RZ, RZ, UR38 ;  /* 0x00000026ff0a7e24 */ /* 0x000fe4000f8e00ff */
[----:B------:R-:W-:-:S03]  /*1e80*/  IMAD.U32 R5, RZ, RZ, UR37 ;  /* 0x00000025ff057e24 */ /* 0x000fc6000f8e00ff */
[----:B------:R-:W-:Y:S01]  /*1e90*/  SHF.L.U32 R10, R10, 0x1f, RZ ;  /* 0x0000001f0a0a7819 */ /* 0x000fe200000006ff */
[----:B------:R-:W-:-:S04]  /*1ea0*/  IMAD R5, R5, 0x8, R8 ;  /* 0x0000000805057824 */ /* 0x000fc800078e0208 */
[----:B------:R1:W2:Y:S01]  /*1eb0*/  SYNCS.PHASECHK.TRANS64.TRYWAIT P1, [R5+URZ+0x22830], R10 ;  /* 0x0228300a050075a7 */ /* 0x0002a2000802017f */
[----:B------:R-:W-:Y:S05]  /*1ec0*/  @!P0 BRA `(.L_x_2363) ;  /* 0x0000000000048947 */ /* 0x000fea0003800000 */
[----:B------:R-:W-:Y:S01]  /*1ed0*/  BPT.TRAP 0x1 ;  /* 0x000000040000795c */ /* 0x000fe20000300000 */
.L_x_2363:
[----:B--2---:R-:W-:Y:S05]  /*1ee0*/  @P1 BRA `(.L_x_2364) ;  /* 0x0000000000081947 */ /* 0x004fea0003800000 */
[----:B------:R-:W2:Y:S02]  /*1ef0*/  SYNCS.PHASECHK.TRANS64.TRYWAIT P1, [R5+URZ+0x22830], R10 ;  /* 0x0228300a050075a7 */ /* 0x000ea4000802017f */
[----:B--2---:R-:W-:Y:S05]  /*1f00*/  @!P1 BRA `(.L_x_2365) ;  /* 0x00000144005c9947 */ /* 0x004fea0003800000 */
.L_x_2364:
[----:B------:R-:W-:Y:S01]  /*1f10*/  R2UR UR4, R8 ;  /* 0x00000000080472ca */ /* 0x000fe200000e0000 */
[----:B------:R-:W-:Y:S01]  /*1f20*/  ULOP3.LUT UR16, UR47, 0x10000, URZ, 0xfc, !UPT ;  /* 0x000100002f107892 */ /* 0x000fe2000f8efc3f */
[----:B------:R-:W-:Y:S01]  /*1f30*/  WARPGROUP.ARRIVE ;  /* 0x00000000000079c5 */ /* 0x000fe20000000000 */
[----:B------:R-:W-:Y:S01]  /*1f40*/  UMOV UR17, 0x40000040 ;  /* 0x4000004000117882 */ /* 0x000fe20000000000 */
[----:B------:R-:W-:Y:S01]  /*1f50*/  UMOV UR19, 0x40000040 ;  /* 0x4000004000137882 */ /* 0x000fe20000000000 */
[----:B------:R-:W3:Y:S01]  /*1f60*/  LDL.LU R11, [R1] ;  /* 0x00000000010b7983 */ /* 0x000ee20000300800 */
[----:B------:R-:W-:Y:S01]  /*1f70*/  UMOV UR5, 0x40000040 ;  /* 0x4000004000057882 */ /* 0x000fe20000000000 */
[----:B------:R-:W-:Y:S01]  /*1f80*/  UMOV UR7, 0x40000040 ;  /* 0x4000004000077882 */ /* 0x000fe20000000000 */
[----:B------:R-:W-:Y:S01]  /*1f90*/  UIADD3 UR8, UR16, 0x4, URZ ;  /* 0x0000000410087890 */ /* 0x000fe2000fffe03f */
[----:B------:R-:W4:Y:S01]  /*1fa0*/  LDC R7, c[0x0][0x448] ;  /* 0x00011200ff077b82 */ /* 0x000f220000000800 */
[----:B------:R-:W-:Y:S01]  /*1fb0*/  UMOV UR9, 0x40000040 ;  /* 0x4000004000097882 */ /* 0x000fe20000000000 */
[----:B------:R-:W-:Y:S01]  /*1fc0*/  UMOV UR11, 0x40000040 ;  /* 0x40000040000b7882 */ /* 0x000fe20000000000 */
[----:B------:R-:W-:Y:S01]  /*1fd0*/  UIADD3 UR12, UR16, 0x6, URZ ;  /* 0x00000006100c7890 */ /* 0x000fe2000fffe03f */
[----:B------:R-:W5:Y:S01]  /*1fe0*/  S2R R2, SR_TID.X ;  /* 0x0000000000027919 */ /* 0x000f620000002100 */
[----:B------:R-:W-:Y:S01]  /*1ff0*/  UIADD3 UR4, UR4, 0x1c400, URZ ;  /* 0x0001c40004047890 */ /* 0x000fe2000fffe03f */
[----:B------:R-:W-:Y:S01]  /*2000*/  VIADD R0, R22, UR43 ;  /* 0x0000002b16007c36 */ /* 0x000fe20008000000 */
[----:B------:R-:W-:Y:S01]  /*2010*/  UMOV UR13, 0x40000040 ;  /* 0x40000040000d7882 */ /* 0x000fe20000000000 */
[----:B------:R-:W-:Y:S01]  /*2020*/  UMOV UR15, 0x40000040 ;  /* 0x40000040000f7882 */ /* 0x000fe20000000000 */
[----:B------:R-:W-:Y:S01]  /*2030*/  USHF.R.U32.HI UR4, URZ, 0x4, UR4 ;  /* 0x000000043f047899 */ /* 0x000fe20008011604 */
[----:B------:R-:W-:-:S02]  /*2040*/  IMAD.MOV.U32 R6, RZ, RZ, R0 ;  /* 0x000000ffff067224 */ /* 0x000fc400078e0000 */
[----:B------:R-:W-:Y:S01]  /*2050*/  IMAD.MOV.U32 R13, RZ, RZ, -0x60 ;  /* 0xffffffa0ff0d7424 */ /* 0x000fe200078e00ff */
[----:B------:R-:W-:-:S03]  /*2060*/  ULOP3.LUT UR4, UR4, 0x3fff, URZ, 0xc0, !UPT ;  /* 0x00003fff04047892 */ /* 0x000fc6000f8ec03f */
[----:B------:R-:W-:Y:S01]  /*2070*/  IMAD R15, R176, R13, 0x60 ;  /* 0x00000060b00f7424 */ /* 0x000fe200078e020d */
[----:B------:R-:W-:Y:S02]  /*2080*/  ULOP3.LUT UR20, UR4, 0x10000, URZ, 0xfc, !UPT ;  /* 0x0001000004147892 */ /* 0x000fe4000f8efc3f */
[----:B------:R-:W-:Y:S01]  /*2090*/  UIADD3 UR4, UR16, 0x2, URZ ;  /* 0x0000000210047890 */ /* 0x000fe2000fffe03f */
[----:B------:R-:W-:Y:S01]  /*20a0*/  IMAD R14, R18, -0x2, R15 ;  /* 0xfffffffe120e7824 */ /* 0x000fe200078e020f */
[----:B------:R-:W-:Y:S01]  /*20b0*/  UIMAD UR18, UR37, 0x300, UR20 ;  /* 0x00000300251278a4 */ /* 0x000fe2000f8e0214 */
[----:B----4-:R-:W-:-:S03]  /*20c0*/  ISETP.NE.AND P2, PT, R7, 0x1, PT ;  /* 0x000000010700780c */ /* 0x010fc60003f45270 */
[----:B------:R-:W-:Y:S02]  /*20d0*/  UIADD3 UR6, UR18, 0x2, URZ ;  /* 0x0000000212067890 */ /* 0x000fe4000fffe03f */
[----:B------:R-:W-:Y:S02]  /*20e0*/  UIADD3 UR10, UR18, 0x4, URZ ;  /* 0x00000004120a7890 */ /* 0x000fe4000fffe03f */
[----:B------:R-:W-:Y:S02]  /*20f0*/  UIADD3 UR14, UR18, 0x6, URZ ;  /* 0x00000006120e7890 */ /* 0x000fe4000fffe03f */
[----:B------:R-:W-:Y:S01]  /*2100*/  HGMMA.64x96x16.F32 R24, gdesc[UR16], RZ, !UPT, gsb0 ;  /* 0x01600000101879f0 */ /* 0x000fe2000c0008ff */
[----:B-----5:R-:W-:-:S03]  /*2110*/  LOP3.LUT P1, RZ, R2, 0x7f, RZ, 0xc0, !PT ;  /* 0x0000007f02ff7812 */ /* 0x020fc6000782c0ff */
[----:B0-----:R-:W0:Y:S08]  /*2120*/  @P2 LDC R3, c[0x0][0x44c] ;  /* 0x00011300ff032b82 */ /* 0x001e300000000800 */
[----:B------:R-:W4:Y:S01]  /*2130*/  @P2 LDC R4, c[0x0][0x450] ;  /* 0x00011400ff042b82 */ /* 0x000f220000000800 */
[----:B0-----:R-:W-:-:S04]  /*2140*/  @P2 IMAD.HI.U32 R3, R0, R3, RZ ;  /* 0x0000000300032227 */ /* 0x001fc800078e00ff */
[----:B------:R-:W-:Y:S01]  /*2150*/  @!P1 VIADD R0, R5, 0x22840 ;  /* 0x0002284005009836 */ /* 0x000fe20000000000 */
[----:B----4-:R-:W-:-:S04]  /*2160*/  @P2 SHF.R.U32.HI R6, RZ, R4, R3 ;  /* 0x00000004ff062219 */ /* 0x010fc80000011603 */
[----:B------:R-:W-:Y:S01]  /*2170*/  @!P1 PRMT R0, RZ, 0x654, R0 ;  /* 0x00000654ff009816 */ /* 0x000fe20000000000 */
[----:B------:R-:W0:Y:S01]  /*2180*/  SHFL.IDX PT, R20, R6, RZ, 0x1c1f ;  /* 0x001c1fff06147589 */ /* 0x000e2200000e0000 */
[----:B------:R-:W-:Y:S02]  /*2190*/  WARPGROUP.DEPBAR.LE gsb0, 0x0 ;  /* 0x00008000000079c5 */ /* 0x000fe40000010000 */
[----:B------:R-:W-:-:S06]  /*21a0*/  WARPGROUP.ARRIVE ;  /* 0x00000000000079c5 */ /* 0x000fcc0000000000 */
[----:B------:R-:W-:Y:S01]  /*21b0*/  HGMMA.64x96x16.F32 R24, gdesc[UR4], R24, gsb0 ;  /* 0x01600000041879f0 */ /* 0x000fe20008000818 */
[----:B------:R-:W-:Y:S02]  /*21c0*/  ULDC UR7, c[0x0][0x9dc] ;  /* 0x0002770000077ab9 */ /* 0x000fe40000000800 */
[----:B------:R-:W-:Y:S01]  /*21d0*/  ULOP3.LUT UR6, URZ, UR7, URZ, 0x33, !UPT ;  /* 0x000000073f067292 */ /* 0x000fe2000f8e333f */
[----:B------:R-:W-:Y:S02]  /*21e0*/  WARPGROUP.DEPBAR.LE gsb0, 0x0 ;  /* 0x00008000000079c5 */ /* 0x000fe40000010000 */
[----:B------:R-:W-:-:S06]  /*21f0*/  WARPGROUP.ARRIVE ;  /* 0x00000000000079c5 */ /* 0x000fcc0000000000 */
[----:B------:R-:W-:Y:S01]  /*2200*/  HGMMA.64x96x16.F32 R24, gdesc[UR8], R24, gsb0 ;  /* 0x01600000081879f0 */ /* 0x000fe20008000818 */
[----:B---3--:R-:W-:-:S04]  /*2210*/  LOP3.LUT R11, R11, 0xffefffff, RZ, 0xc0, !PT ;  /* 0xffefffff0b0b7812 */ /* 0x008fc800078ec0ff */
[----:B------:R-:W-:-:S04]  /*2220*/  @P2 LOP3.LUT R11, R11, 0x100000, RZ, 0xfc, !PT ;  /* 0x001000000b0b2812 */ /* 0x000fc800078efcff */
[----:B------:R-:W-:-:S04]  /*2230*/  LOP3.LUT R11, R11, 0xfff7ffff, RZ, 0xc0, !PT ;  /* 0xfff7ffff0b0b7812 */ /* 0x000fc800078ec0ff */
[----:B------:R-:W-:-:S05]  /*2240*/  @P1 LOP3.LUT R11, R11, 0x80000, RZ, 0xfc, !PT ;  /* 0x000800000b0b1812 */ /* 0x000fca00078efcff */
[----:B------:R3:W-:Y:S02]  /*2250*/  STL [R1], R11 ;  /* 0x0000000b01007387 */ /* 0x0007e40000100800 */
[----:B---3--:R-:W-:Y:S01]  /*2260*/  SHF.R.U32.HI R11, RZ, 0x7, R2 ;  /* 0x00000007ff0b7819 */ /* 0x008fe20000011602 */
[----:B------:R-:W-:-:S03]  /*2270*/  IMAD R2, R176, -0x60, R17 ;  /* 0xffffffa0b0027824 */ /* 0x000fc600078e0211 */
[----:B------:R-:W-:Y:S01]  /*2280*/  IADD3 R4, -R11, 0xb, RZ ;  /* 0x0000000b0b047810 */ /* 0x000fe20007ffe1ff */
[----:B------:R-:W-:-:S04]  /*2290*/  VIADD R3, R2, 0x61 ;  /* 0x0000006102037836 */ /* 0x000fc80000000000 */
[----:B------:R-:W-:Y:S02]  /*22a0*/  IMAD R11, R18, -0x2, R3 ;  /* 0xfffffffe120b7824 */ /* 0x000fe400078e0203 */
[----:B------:R-:W-:Y:S02]  /*22b0*/  VIADD R3, R2, 0x60 ;  /* 0x0000006002037836 */ /* 0x000fe40000000000 */
[----:B------:R-:W-:Y:S02]  /*22c0*/  IMAD.IADD R11, R11, 0x1, -R16 ;  /* 0x000000010b0b7824 */ /* 0x000fe400078e0a10 */
[----:B------:R-:W-:Y:S01]  /*22d0*/  IMAD R12, R18, -0x2, R3 ;  /* 0xfffffffe120c7824 */ /* 0x000fe200078e0203 */
[----:B------:R-:W-:Y:S02]  /*22e0*/  WARPGROUP.DEPBAR.LE gsb0, 0x0 ;  /* 0x00008000000079c5 */ /* 0x000fe40000010000 */
[----:B------:R-:W-:-:S06]  /*22f0*/  WARPGROUP.ARRIVE ;  /* 0x00000000000079c5 */ /* 0x000fcc0000000000 */
[----:B------:R-:W-:Y:S01]  /*2300*/  HGMMA.64x96x16.F32 R24, gdesc[UR12], R24, gsb0 ;  /* 0x016000000c1879f0 */ /* 0x000fe20008000818 */
[----:B------:R-:W-:Y:S02]  /*2310*/  ULDC.64 UR14, c[0x0][0x9e0] ;  /* 0x00027800000e7ab9 */ /* 0x000fe40000000a00 */
[----:B------:R-:W-:Y:S01]  /*2320*/  UISETP.GE.AND UP0, UPT, UR15, 0x1, UPT ;  /* 0x000000010f00788c */ /* 0x000fe2000bf06270 */
[C---:B------:R-:W-:Y:S02]  /*2330*/  VIADD R13, R11.reuse, UR14 ;  /* 0x0000000e0b0d7c36 */ /* 0x040fe40008000000 */
[----:B------:R-:W-:-:S04]  /*2340*/  VIADD R11, R11, UR6 ;  /* 0x000000060b0b7c36 */ /* 0x000fc80008000000 */
[----:B0-----:R-:W-:Y:S01]  /*2350*/  IMAD.IADD R2, R11, 0x1, R20 ;  /* 0x000000010b027824 */ /* 0x001fe200078e0214 */
[----:B------:R-:W-:Y:S02]  /*2360*/  WARPGROUP.DEPBAR.LE gsb0, 0x0 ;  /* 0x00008000000079c5 */ /* 0x000fe40000010000 */
[----:B------:R0:W-:Y:S06]  /*2370*/  BAR.ARV R4, 0x100 ;  /* 0x000400040000751d */ /* 0x0001ec0000002000 */
[----:B------:R3:W-:Y:S01]  /*2380*/  @!P1 SYNCS.ARRIVE.TRANS64.RED.A1T0 RZ, [R0+URZ], RZ ;  /* 0x000000ff00ff99a7 */ /* 0x0007e2000810043f */
[----:B------:R-:W-:-:S02]  /*2390*/  PLOP3.LUT P1, PT, PT, PT, UP0, 0x40, 0x0 ;  /* 0x000000000000781c */ /* 0x000fc40003f2e808 */
[----:B---3--:R-:W-:-:S11]  /*23a0*/  VIADDMNMX R0, R20, R13, R12, PT ;  /* 0x0000000d14007246 */ /* 0x008fd6000380010c */
[----:B0-----:R-:W-:Y:S05]  /*23b0*/  @P1 BRA `(.L_x_2366) ;  /* 0x0000000000541947 */ /* 0x001fea0003800000 */
[----:B------:R-:W-:Y:S01]  /*23c0*/  IADD3 R3, -R16, R17, R20 ;  /* 0x0000001110037210 */ /* 0x000fe20007ffe114 */
        /* <DEDUP_REMOVED lines=11> */
.L_x_2368:
[----:B------:R-:W-:-:S06]  /*2480*/  UISETP.NE.AND UP1, UPT, UR15, 0x1, UPT ;  /* 0x000000010f00788c */ /* 0x000fcc000bf25270 */
[----:B------:R-:W-:-:S05]  /*2490*/  PLOP3.LUT P1, PT, PT, PT, UP1, 0x80, 0x0 ;  /* 0x000000000000781c */ /* 0x000fca0003f2f018 */
[----:B------:R-:W-:-:S08]  /*24a0*/  @UP1 ULDC.64 UR10, c[0x0][0x9e8] ;  /* 0x00027a00000a1ab9 */ /* 0x000fd00000000a00 */
[----:B------:R-:W-:-:S05]  /*24b0*/  @P1 IMAD.HI.U32 R20, R3, UR10, RZ ;  /* 0x0000000a03141c27 */ /* 0x000fca000f8e00ff */
[----:B------:R-:W-:-:S07]  /*24c0*/  @P1 SHF.R.U32.HI R3, RZ, UR11, R20 ;  /* 0x0000000bff031c19 */ /* 0x000fce0008011614 */
.L_x_2369:
[----:B------:R-:W-:Y:S05]  /*24d0*/  BSYNC B0 ;  /* 0x0000000000007941 */ /* 0x000fea0003800000 */
.L_x_2367:
[----:B------:R-:W-:-:S05]  /*24e0*/  IMAD R3, R3, UR15, R14 ;  /* 0x0000000f03037c24 */ /* 0x000fca000f8e020e */
[----:B------:R-:W-:Y:S02]  /*24f0*/  VIMNMX R2, R2, R3, !PT ;  /* 0x0000000302027248 */ /* 0x000fe40007fe0100 */
[----:B------:R-:W-:-:S07]  /*2500*/  VIADDMNMX R0, R3, UR15, R0, PT ;  /* 0x0000000f03007c46 */ /* 0x000fce000b800100 */
.L_x_2366:
        /* <DEDUP_REMOVED lines=113> */
[----:B------:R-:W0:Y:S02]  /*2c20*/  SHFL.IDX PT, R2, R6, 0x1, 0x1c1f ;  /* 0x003c1f0006027f89 */ /* 0x000e2400000e0000 */
[----:B------:R-:W-:-:S04]  /*2c30*/  ISETP.LT.OR P4, PT, R0, 0x5a, P4 ;  /* 0x0000005a0000780c */ /* 0x000fc80002781670 */
[----:B------:R-:W-:Y:S02]  /*2c40*/  FSEL R92, R69, -INF , !P4 ;  /* 0xff800000455c7808 */ /* 0x000fe40006000000 */
[----:B------:R-:W-:Y:S02]  /*2c50*/  PLOP3.LUT P4, PT, PT, PT, UP0, 0x40, 0x0 ;  /* 0x000000000000781c */ /* 0x000fe40003f8e808 */
[----:B0-----:R-:W-:Y:S01]  /*2c60*/  VIADDMNMX R0, R2, R13, R12, PT ;  /* 0x0000000d02007246 */ /* 0x001fe2000380010c */
[----:B------:R-:W-:-:S10]  /*2c70*/  IMAD.IADD R3, R11, 0x1, R2 ;  /* 0x000000010b037824 */ /* 0x000fd400078e0202 */
[----:B------:R-:W-:Y:S05]  /*2c80*/  @P4 BRA `(.L_x_2370) ;  /* 0x00000000005c4947 */ /* 0x000fea0003800000 */
        /* <DEDUP_REMOVED lines=13> */
.L_x_2372:
[----:B------:R-:W-:-:S06]  /*2d60*/  UISETP.NE.AND UP1, UPT, UR15, 0x1, UPT ;  /* 0x000000010f00788c */ /* 0x000fcc000bf25270 */
[----:B------:R-:W-:-:S05]  /*2d70*/  PLOP3.LUT P4, PT, PT, PT, UP1, 0x80, 0x0 ;  /* 0x000000000000781c */ /* 0x000fca0003f8f018 */
[----:B------:R-:W-:-:S08]  /*2d80*/  @UP1 ULDC.64 UR10, c[0x0][0x9e8] ;  /* 0x00027a00000a1ab9 */ /* 0x000fd00000000a00 */
[----:B------:R-:W-:Y:S01]  /*2d90*/  @P4 IMAD.HI.U32 R6, R2, UR10, RZ ;  /* 0x0000000a02064c27 */ /* 0x000fe2000f8e00ff */
[----:B------:R-:W-:-:S13]  /*2da0*/  PLOP3.LUT P4, PT, PT, PT, UP1, 0x80, 0x0 ;  /* 0x000000000000781c */ /* 0x000fda0003f8f018 */
[----:B------:R-:W-:-:S07]  /*2db0*/  @P4 SHF.R.U32.HI R2, RZ, UR11, R6 ;  /* 0x0000000bff024c19 */ /* 0x000fce0008011606 */
.L_x_2373:
[----:B------:R-:W-:Y:S05]  /*2dc0*/  BSYNC B0 ;  /* 0x0000000000007941 */ /* 0x000fea0003800000 */
.L_x_2371:
[----:B------:R-:W-:-:S05]  /*2dd0*/  IMAD R2, R2, UR15, R14 ;  /* 0x0000000f02027c24 */ /* 0x000fca000f8e020e */
[----:B------:R-:W-:Y:S02]  /*2de0*/  VIMNMX R3, R3, R2, !PT ;  /* 0x0000000203037248 */ /* 0x000fe40007fe0100 */
[----:B------:R-:W-:-:S07]  /*2df0*/  VIADDMNMX R0, R2, UR15, R0, PT ;  /* 0x0000000f02007c46 */ /* 0x000fce000b800100 */
.L_x_2370:
[----:B------:R-:W-:Y:S01]  /*2e00*/  ISETP.GT.AND P1, PT, R3, 0x1, !P1 ;  /* 0x000000010300780c */ /* 0x000fe20004f24270 */
[----:B------:R-:W-:Y:S01]  /*2e10*/  ULDC UR6, c[0x0][0x988] ;  /* 0x0002620000067ab9 */ /* 0x000fe20000000800 */
[----:B------:R-:W-:Y:S02]  /*2e20*/  FMNMX.FTZ R2, R24, R20, !PT ;  /* 0x0000001418027209 */ /* 0x000fe40007810000 */
[----:B------:R-:W-:Y:S02]  /*2e30*/  ISETP.LT.OR P1, PT, R0, 0x2, P1 ;  /* 0x000000020000780c */ /* 0x000fe40000f21670 */
[----:B------:R-:W-:Y:S02]  /*2e40*/  FMNMX.FTZ R2, R28, R2, !PT ;  /* 0x000000021c027209 */ /* 0x000fe40007810000 */
[----:B------:R-:W-:Y:S02]  /*2e50*/  FSEL R27, R27, -INF , !P1 ;  /* 0xff8000001b1b7808 */ /* 0x000fe40004800000 */
[----:B------:R-:W-:-:S02]  /*2e60*/  ISETP.NE.AND P1, PT, R21, RZ, PT ;  /* 0x000000ff1500720c */ /* 0x000fc40003f25270 */
[----:B------:R-:W-:Y:S02]  /*2e70*/  FMNMX.FTZ R2, R72, R2, !PT ;  /* 0x0000000248027209 */ /* 0x000fe40007810000 */
[----:B------:R-:W-:Y:S02]  /*2e80*/  ISETP.GT.AND P1, PT, R3, 0x9, !P1 ;  /* 0x000000090300780c */ /* 0x000fe40004f24270 */
[----:B------:R-:W-:Y:S02]  /*2e90*/  FMNMX.FTZ R2, R32, R2, !PT ;  /* 0x0000000220027209 */ /* 0x000fe40007810000 */
[----:B------:R-:W-:Y:S02]  /*2ea0*/  ISETP.LT.OR P1, PT, R0, 0xa, P1 ;  /* 0x0000000a0000780c */ /* 0x000fe40000f21670 */
[----:B------:R-:W-:Y:S02]  /*2eb0*/  FMNMX.FTZ R2, R74, R2, !PT ;  /* 0x000000024a027209 */ /* 0x000fe40007810000 */
[----:B------:R-:W-:-:S02]  /*2ec0*/  FSEL R31, R31, -INF , !P1 ;  /* 0xff8000001f1f7808 */ /* 0x000fc40004800000 */
[----:B------:R-:W-:Y:S02]  /*2ed0*/  ISETP.NE.AND P1, PT, R25, RZ, PT ;  /* 0x000000ff1900720c */ /* 0x000fe40003f25270 */
[----:B------:R-:W-:Y:S02]  /*2ee0*/  FMNMX.FTZ R2, R36, R2, !PT ;  /* 0x0000000224027209 */ /* 0x000fe40007810000 */
[C---:B------:R-:W-:Y:S02]  /*2ef0*/  ISETP.GT.AND P1, PT, R3.reuse, 0x10, !P1 ;  /* 0x000000100300780c */ /* 0x040fe40004f24270 */
[----:B------:R-:W-:Y:S02]  /*2f00*/  FMNMX.FTZ R2, R76, R2, !PT ;  /* 0x000000024c027209 */ /* 0x000fe40007810000 */
[----:B------:R-:W-:Y:S02]  /*2f10*/  ISETP.LT.OR P1, PT, R0, 0x11, P1 ;  /* 0x000000110000780c */ /* 0x000fe40000f21670 */
[----:B------:R-:W-:-:S02]  /*2f20*/  ISETP.GT.AND P6, PT, R3, 0x8, !P6 ;  /* 0x000000080300780c */ /* 0x000fc400077c4270 */
[----:B------:R-:W-:Y:S02]  /*2f30*/  FSEL R34, R34, -INF , !P1 ;  /* 0xff80000022227808 */ /* 0x000fe40004800000 */
[----:B------:R-:W-:Y:S02]  /*2f40*/  ISETP.NE.AND P1, PT, R29, RZ, PT ;  /* 0x000000ff1d00720c */ /* 0x000fe40003f25270 */
[----:B------:R-:W-:Y:S02]  /*2f50*/  FMNMX.FTZ R2, R40, R2, !PT ;  /* 0x0000000228027209 */ /* 0x000fe40007810000 */
[----:B------:R-:W-:Y:S02]  /*2f60*/  ISETP.LT.OR P6, PT, R0, 0x9, P6 ;  /* 0x000000090000780c */ /* 0x000fe400037c1670 */
[----:B------:R-:W-:Y:S02]  /*2f70*/  ISETP.GT.AND P1, PT, R3, 0x11, !P1 ;  /* 0x000000110300780c */ /* 0x000fe40004f24270 */
[----:B------:R-:W-:-:S02]  /*2f80*/  FMNMX.FTZ R2, R78, R2, !PT ;  /* 0x000000024e027209 */ /* 0x000fc40007810000 */
[----:B------:R-:W-:Y:S02]  /*2f90*/  FSEL R30, R30, -INF , !P6 ;  /* 0xff8000001e1e7808 */ /* 0x000fe40007000000 */
[----:B------:R-:W-:Y:S02]  /*2fa0*/  ISETP.LT.OR P1, PT, R0, 0x12, P1 ;  /* 0x000000120000780c */ /* 0x000fe40000f21670 */
[----:B------:R-:W-:Y:S02]  /*2fb0*/  ISETP.NE.AND P6, PT, R33, RZ, PT ;  /* 0x000000ff2100720c */ /* 0x000fe40003fc5270 */
[----:B------:R-:W-:Y:S02]  /*2fc0*/  FMNMX.FTZ R2, R44, R2, !PT ;  /* 0x000000022c027209 */ /* 0x000fe40007810000 */
[----:B------:R-:W-:Y:S02]  /*2fd0*/  FSEL R35, R35, -INF , !P1 ;  /* 0xff80000023237808 */ /* 0x000fe40004800000 */
[----:B------:R-:W-:-:S02]  /*2fe0*/  ISETP.GT.AND P1, PT, R3, 0x18, !P6 ;  /* 0x000000180300780c */ /* 0x000fc40007724270 */
[----:B------:R-:W-:Y:S02]  /*2ff0*/  FMNMX.FTZ R2, R80, R2, !PT ;  /* 0x0000000250027209 */ /* 0x000fe40007810000 */
[----:B------:R-:W-:Y:S02]  /*3000*/  ISETP.LT.OR P1, PT, R0, 0x19, P1 ;  /* 0x000000190000780c */ /* 0x000fe40000f21670 */
[----:B------:R-:W-:Y:S02]  /*3010*/  FMNMX.FTZ R2, R48, R2, !PT ;  /* 0x0000000230027209 */ /* 0x000fe40007810000 */
[----:B------:R-:W-:Y:S02]  /*3020*/  ISETP.NE.AND P4, PT, R73, RZ, PT ;  /* 0x000000ff4900720c */ /* 0x000fe40003f85270 */
[----:B------:R-:W-:Y:S02]  /*3030*/  FSEL R38, R38, -INF , !P1 ;  /* 0xff80000026267808 */ /* 0x000fe40004800000 */
[----:B------:R-:W-:-:S02]  /*3040*/  FMNMX.FTZ R2, R82, R2, !PT ;  /* 0x0000000252027209 */ /* 0x000fc40007810000 */
[----:B------:R-:W-:Y:S02]  /*3050*/  ISETP.GT.AND P1, PT, R3, 0x19, !P4 ;  /* 0x000000190300780c */ /* 0x000fe40006724270 */
        /* <DEDUP_REMOVED lines=23> */
[----:B------:R-:W-:Y:S01]  /*31d0*/  ISETP.GT.AND P5, PT, R3, RZ, !P5 ;  /* 0x000000ff0300720c */ /* 0x000fe20006fa4270 */
[----:B------:R-:W0:Y:S01]  /*31e0*/  SHFL.BFLY PT, R2, R11, 0x2, 0x1f ;  /* 0x0c401f000b027f89 */ /* 0x000e2200000e0000 */
[----:B------:R-:W-:Y:S02]  /*31f0*/  FSEL R46, R46, -INF , !P1 ;  /* 0xff8000002e2e7808 */ /* 0x000fe40004800000 */
[----:B------:R-:W-:Y:S02]  /*3200*/  ISETP.NE.AND P1, PT, R77, RZ, PT ;  /* 0x000000ff4d00720c */ /* 0x000fe40003f25270 */
[----:B------:R-:W-:Y:S02]  /*3210*/  ISETP.LT.OR P5, PT, R0, 0x1, P5 ;  /* 0x000000010000780c */ /* 0x000fe40002fa1670 */
[----:B------:R-:W-:Y:S02]  /*3220*/  ISETP.GT.AND P1, PT, R3, 0x29, !P1 ;  /* 0x000000290300780c */ /* 0x000fe40004f24270 */
[----:B------:R-:W-:-:S02]  /*3230*/  FSEL R26, R26, -INF , !P5 ;  /* 0xff8000001a1a7808 */ /* 0x000fc40006800000 */
[----:B------:R-:W-:Y:S02]  /*3240*/  ISETP.LT.OR P1, PT, R0, 0x2a, P1 ;  /* 0x0000002a0000780c */ /* 0x000fe40000f21670 */
[----:B------:R-:W-:Y:S02]  /*3250*/  ISETP.NE.AND P6, PT, R83, RZ, PT ;  /* 0x000000ff5300720c */ /* 0x000fe40003fc5270 */
[----:B------:R-:W-:Y:S02]  /*3260*/  FSEL R47, R47, -INF , !P1 ;  /* 0xff8000002f2f7808 */ /* 0x000fe40004800000 */
[----:B------:R-:W-:Y:S02]  /*3270*/  ISETP.NE.AND P1, PT, R45, RZ, PT ;  /* 0x000000ff2d00720c */ /* 0x000fe40003f25270 */
[----:B------:R-:W-:Y:S02]  /*3280*/  ISETP.NE.AND P4, PT, R57, RZ, PT ;  /* 0x000000ff3900720c */ /* 0x000fe40003f85270 */
[----:B------:R-:W-:-:S02]  /*3290*/  ISETP.GT.AND P1, PT, R3, 0x30, !P1 ;  /* 0x000000300300780c */ /* 0x000fc40004f24270 */
[----:B------:R-:W-:Y:S02]  /*32a0*/  ISETP.GT.AND P2, PT, R3, 0x51, !P2 ;  /* 0x000000510300780c */ /* 0x000fe40005744270 */
[----:B0-----:R-:W-:Y:S02]  /*32b0*/  FMNMX.FTZ R6, R11, R2, !PT ;  /* 0x000000020b067209 */ /* 0x001fe40007810000 */
[----:B------:R-:W-:Y:S02]  /*32c0*/  ISETP.LT.OR P1, PT, R0, 0x31, P1 ;  /* 0x000000310000780c */ /* 0x000fe40000f21670 */
[----:B------:R-:W-:Y:S01]  /*32d0*/  FMNMX.FTZ R11, R26, R27, !PT ;  /* 0x0000001b1a0b7209 */ /* 0x000fe20007810000 */
[----:B------:R-:W0:Y:S01]  /*32e0*/  SHFL.BFLY PT, R13, R6, 0x1, 0x1f ;  /* 0x0c201f00060d7f89 */ /* 0x000e2200000e0000 */
[----:B------:R-:W-:Y:S02]  /*32f0*/  FSEL R50, R50, -INF , !P1 ;  /* 0xff80000032327808 */ /* 0x000fe40004800000 */
[----:B------:R-:W-:-:S02]  /*3300*/  ISETP.NE.AND P1, PT, R79, RZ, PT ;  /* 0x000000ff4f00720c */ /* 0x000fc40003f25270 */
[C---:B------:R-:W-:Y:S02]  /*3310*/  ISETP.GT.AND P3, PT, R3.reuse, 0x58, !P3 ;  /* 0x000000580300780c */ /* 0x040fe40005f64270 */
[----:B------:R-:W-:Y:S02]  /*3320*/  ISETP.GT.AND P1, PT, R3, 0x31, !P1 ;  /* 0x000000310300780c */ /* 0x000fe40004f24270 */
[C---:B------:R-:W-:Y:S02]  /*3330*/  ISETP.LT.OR P2, PT, R0.reuse, 0x52, P2 ;  /* 0x000000520000780c */ /* 0x040fe40001741670 */
[C---:B------:R-:W-:Y:S02]  /*3340*/  ISETP.LT.OR P1, PT, R0.reuse, 0x32, P1 ;  /* 0x000000320000780c */ /* 0x040fe40000f21670 */
[----:B------:R-:W-:Y:S02]  /*3350*/  ISETP.LT.OR P3, PT, R0, 0x59, P3 ;  /* 0x000000590000780c */ /* 0x000fe40001f61670 */
[----:B------:R-:W-:-:S02]  /*3360*/  FSEL R51, R51, -INF , !P1 ;  /* 0xff80000033337808 */ /* 0x000fc40004800000 */
[----:B------:R-:W-:Y:S02]  /*3370*/  ISETP.NE.AND P1, PT, R49, RZ, PT ;  /* 0x000000ff3100720c */ /* 0x000fe40003f25270 */
[----:B------:R-:W-:Y:S02]  /*3380*/  FSEL R67, R67, -INF , !P2 ;  /* 0xff80000043437808 */ /* 0x000fe40005000000 */
[----:B------:R-:W-:Y:S02]  /*3390*/  ISETP.GT.AND P1, PT, R3, 0x38, !P1 ;  /* 0x000000380300780c */ /* 0x000fe40004f24270 */
[----:B------:R-:W-:Y:S02]  /*33a0*/  FSEL R70, R70, -INF , !P3 ;  /* 0xff80000046467808 */ /* 0x000fe40005800000 */
[----:B------:R-:W-:Y:S02]  /*33b0*/  ISETP.LT.OR P1, PT, R0, 0x39, P1 ;  /* 0x000000390000780c */ /* 0x000fe40000f21670 */
[----:B0-----:R-:W-:-:S02]  /*33c0*/  FMNMX.FTZ R2, R6, R13, !PT ;  /* 0x0000000d06027209 */ /* 0x001fc40007810000 */
[----:B------:R-:W-:Y:S02]  /*33d0*/  FMNMX.FTZ R6, R30, R11, !PT ;  /* 0x0000000b1e067209 */ /* 0x000fe40007810000 */
[----:B------:R-:W-:Y:S01]  /*33e0*/  FSEL R54, R54, -INF , !P1 ;  /* 0xff80000036367808 */ /* 0x000fe20004800000 */
[----:B------:R-:W-:Y:S01]  /*33f0*/  FMUL.FTZ R12, R2, UR6 ;  /* 0x00000006020c7c20 */ /* 0x000fe20008410000 */
        /* <DEDUP_REMOVED lines=19> */
[----:B------:R-:W-:Y:S02]  /*3530*/  FMNMX.FTZ R11, R47, R6, !PT ;  /* 0x000000062f0b7209 */ /* 0x000fe40007810000 */
[----:B------:R-:W-:Y:S02]  /*3540*/  ISETP.GT.AND P1, PT, R3, 0x48, !P4 ;  /* 0x000000480300780c */ /* 0x000fe40006724270 */
[----:B------:R-:W-:-:S02]  /*3550*/  FMNMX.FTZ R6, R50, R11, !PT ;  /* 0x0000000b32067209 */ /* 0x000fc40007810000 */
[----:B------:R-:W-:Y:S02]  /*3560*/  ISETP.LT.OR P1, PT, R0, 0x49, P1 ;  /* 0x000000490000780c */ /* 0x000fe40000f21670 */
[----:B------:R-:W-:Y:S02]  /*3570*/  FMNMX.FTZ R11, R51, R6, !PT ;  /* 0x00000006330b7209 */ /* 0x000fe40007810000 */
[----:B------:R-:W-:Y:S02]  /*3580*/  FSEL R62, R62, -INF , !P1 ;  /* 0xff8000003e3e7808 */ /* 0x000fe40004800000 */
[----:B------:R-:W-:Y:S02]  /*3590*/  FSETP.NEU.FTZ.AND P1, PT, R2, -INF , PT ;  /* 0xff8000000200780b */ /* 0x000fe40003f3d000 */
[----:B------:R-:W-:Y:S02]  /*35a0*/  ISETP.NE.AND P4, PT, R85, RZ, PT ;  /* 0x000000ff5500720c */ /* 0x000fe40003f85270 */
[----:B------:R-:W-:-:S02]  /*35b0*/  FMNMX.FTZ R6, R54, R11, !PT ;  /* 0x0000000b36067209 */ /* 0x000fc40007810000 */
[----:B------:R-:W-:Y:S02]  /*35c0*/  FSEL R13, R12, RZ, P1 ;  /* 0x000000ff0c0d7208 */ /* 0x000fe40000800000 */
[----:B------:R-:W-:Y:S02]  /*35d0*/  ISETP.GT.AND P1, PT, R3, 0x49, !P4 ;  /* 0x000000490300780c */ /* 0x000fe40006724270 */
[----:B------:R-:W-:Y:S01]  /*35e0*/  FMNMX.FTZ R11, R55, R6, !PT ;  /* 0x00000006370b7209 */ /* 0x000fe20007810000 */
[--C-:B------:R-:W-:Y:S01]  /*35f0*/  FFMA.FTZ R12, R24, UR6, -R13.reuse ;  /* 0x00000006180c7c23 */ /* 0x100fe2000801080d */
[----:B------:R-:W-:Y:S01]  /*3600*/  ISETP.LT.OR P1, PT, R0, 0x4a, P1 ;  /* 0x0000004a0000780c */ /* 0x000fe20000f21670 */
[--C-:B------:R-:W-:Y:S01]  /*3610*/  FFMA.FTZ R14, R20, UR6, -R13.reuse ;  /* 0x00000006140e7c23 */ /* 0x100fe2000801080d */
[----:B------:R-:W-:Y:S01]  /*3620*/  ISETP.NE.AND P6, PT, R61, RZ, PT ;  /* 0x000000ff3d00720c */ /* 0x000fe20003fc5270 */
[--C-:B------:R-:W-:Y:S01]  /*3630*/  FFMA.FTZ R20, R28, UR6, -R13.reuse ;  /* 0x000000061c147c23 */ /* 0x100fe2000801080d */
[----:B------:R-:W-:Y:S01]  /*3640*/  FMNMX.FTZ R6, R58, R11, !PT ;  /* 0x0000000b3a067209 */ /* 0x000fe20007810000 */
[----:B------:R-:W-:Y:S01]  /*3650*/  MUFU.EX2 R12, R12 ;  /* 0x0000000c000c7308 */ /* 0x000fe20000000800 */
[----:B------:R-:W-:Y:S01]  /*3660*/  FSEL R63, R63, -INF , !P1 ;  /* 0xff8000003f3f7808 */ /* 0x000fe20004800000 */
[--C-:B------:R-:W-:Y:S01]  /*3670*/  FFMA.FTZ R21, R72, UR6, -R13.reuse ;  /* 0x0000000648157c23 */ /* 0x100fe2000801080d */
[----:B------:R-:W-:Y:S01]  /*3680*/  ISETP.GT.AND P1, PT, R3, 0x50, !P6 ;  /* 0x000000500300780c */ /* 0x000fe20007724270 */
[--C-:B------:R-:W-:Y:S01]  /*3690*/  FFMA.FTZ R24, R32, UR6, -R13.reuse ;  /* 0x0000000620187c23 */ /* 0x100fe2000801080d */
[----:B------:R-:W-:Y:S01]  /*36a0*/  FMNMX.FTZ R11, R59, R6, !PT ;  /* 0x000000063b0b7209 */ /* 0x000fe20007810000 */
[--C-:B------:R-:W-:Y:S01]  /*36b0*/  FFMA.FTZ R28, R36, UR6, -R13.reuse ;  /* 0x00000006241c7c23 */ /* 0x100fe2000801080d */
[----:B------:R-:W-:Y:S01]  /*36c0*/  ISETP.NE.AND P4, PT, R15, RZ, PT ;  /* 0x000000ff0f00720c */ /* 0x000fe20003f85270 */
[----:B------:R-:W-:Y:S01]  /*36d0*/  MUFU.EX2 R20, R20 ;  /* 0x0000001400147308 */ /* 0x000fe20000000800 */
[----:B------:R-:W-:Y:S01]  /*36e0*/  ISETP.LT.OR P1, PT, R0, 0x51, P1 ;  /* 0x000000510000780c */ /* 0x000fe20000f21670 */
[--C-:B------:R-:W-:Y:S01]  /*36f0*/  FFMA.FTZ R36, R48, UR6, -R13.reuse ;  /* 0x0000000630247c23 */ /* 0x100fe2000801080d */
[----:B------:R-:W-:Y:S01]  /*3700*/  FMNMX.FTZ R6, R62, R11, !PT ;  /* 0x0000000b3e067209 */ /* 0x000fe20007810000 */
[--C-:B------:R-:W-:Y:S01]  /*3710*/  FFMA.FTZ R48, R88, UR6, -R13.reuse ;  /* 0x0000000658307c23 */ /* 0x100fe2000801080d */
[----:B------:R-:W-:Y:S01]  /*3720*/  ISETP.GT.AND P4, PT, R3, 0x59, !P4 ;  /* 0x000000590300780c */ /* 0x000fe20006784270 */
[--C-:B------:R-:W-:Y:S01]  /*3730*/  FFMA.FTZ R29, R76, UR6, -R13.reuse ;  /* 0x000000064c1d7c23 */ /* 0x100fe2000801080d */
[----:B------:R-:W-:Y:S01]  /*3740*/  FSEL R66, R66, -INF , !P1 ;  /* 0xff80000042427808 */ /* 0x000fe20004800000 */
[----:B------:R0:W3:Y:S01]  /*3750*/  MUFU.EX2 R15, R14 ;  /* 0x0000000e000f7308 */ /* 0x0000e20000000800 */
[----:B------:R-:W-:Y:S01]  /*3760*/  FMNMX.FTZ R3, R63, R6, !PT ;  /* 0x000000063f037209 */ /* 0x000fe20007810000 */
[--C-:B------:R-:W-:Y:S01]  /*3770*/  FFMA.FTZ R11, R78, UR6, -R13.reuse ;  /* 0x000000064e0b7c23 */ /* 0x100fe2000801080d */
[----:B------:R-:W-:Y:S01]  /*3780*/  ISETP.LT.OR P4, PT, R0, 0x5a, P4 ;  /* 0x0000005a0000780c */ /* 0x000fe20002781670 */
[--C-:B------:R-:W-:Y:S01]  /*3790*/  FFMA.FTZ R32, R80, UR6, -R13.reuse ;  /* 0x0000000650207c23 */ /* 0x100fe2000801080d */
[----:B------:R-:W-:Y:S01]  /*37a0*/  FMNMX.FTZ R6, R66, R3, !PT ;  /* 0x0000000342067209 */ /* 0x000fe20007810000 */
[--C-:B------:R-:W-:Y:S01]  /*37b0*/  FFMA.FTZ R37, R82, UR6, -R13.reuse ;  /* 0x0000000652257c23 */ /* 0x100fe2000801080d */
[----:B------:R-:W-:Y:S01]  /*37c0*/  FSEL R71, R71, -INF , !P4 ;  /* 0xff80000047477808 */ /* 0x000fe20006000000 */
[----:B------:R-:W4:Y:S01]  /*37d0*/  MUFU.EX2 R21, R21 ;  /* 0x0000001500157308 */ /* 0x000f220000000800 */
[----:B------:R-:W-:Y:S01]  /*37e0*/  FMNMX.FTZ R3, R67, R6, !PT ;  /* 0x0000000643037209 */ /* 0x000fe20007810000 */
[--C-:B------:R-:W-:Y:S01]  /*37f0*/  FFMA.FTZ R6, R44, UR6, -R13.reuse ;  /* 0x000000062c067c23 */ /* 0x100fe2000801080d */
[--C-:B0-----:R-:W-:Y:S01]  /*3800*/  FFMA.FTZ R14, R74, UR6, -R13.reuse ;  /* 0x000000064a0e7c23 */ /* 0x101fe2000801080d */
[--C-:B------:R-:W-:Y:S01]  /*3810*/  FFMA.FTZ R44, R56, UR6, -R13.reuse ;  /* 0x00000006382c7c23 */ /* 0x100fe2000801080d */
[----:B------:R-:W-:Y:S01]  /*3820*/  FMNMX.FTZ R0, R70, R3, !PT ;  /* 0x0000000346007209 */ /* 0x000fe20007810000 */
[--C-:B------:R-:W-:Y:S01]  /*3830*/  FFMA.FTZ R41, R84, UR6, -R13.reuse ;  /* 0x0000000654297c23 */ /* 0x100fe2000801080d */
[--C-:B------:R-:W-:Y:S01]  /*3840*/  FFMA.FTZ R53, R90, UR6, -R13.reuse ;  /* 0x000000065a357c23 */ /* 0x100fe2000801080d */
[----:B------:R-:W-:Y:S01]  /*3850*/  MUFU.EX2 R162, R6 ;  /* 0x0000000600a27308 */ /* 0x000fe20000000800 */
[----:B------:R-:W-:Y:S01]  /*3860*/  FMNMX.FTZ R0, R71, R0, !PT ;  /* 0x0000000047007209 */ /* 0x000fe20007810000 */
[----:B------:R-:W-:Y:S01]  /*3870*/  FFMA.FTZ R68, R68, UR6, -R13 ;  /* 0x0000000644447c23 */ /* 0x000fe2000801080d */
[----:B---3--:R-:W-:-:S03]  /*3880*/  F2FP.F16.F32.PACK_AB R152, R15, R12 ;  /* 0x0000000c0f98723e */ /* 0x008fc600000000ff */
[----:B------:R-:W0:Y:S02]  /*3890*/  SHFL.BFLY PT, R3, R0, 0x2, 0x1f ;  /* 0x0c401f0000037f89 */ /* 0x000e2400000e0000 */
[----:B------:R-:W-:Y:S01]  /*38a0*/  MUFU.EX2 R24, R24 ;  /* 0x0000001800187308 */ /* 0x000fe20000000800 */
[----:B----4-:R-:W-:-:S07]  /*38b0*/  F2FP.F16.F32.PACK_AB R154, R21, R20 ;  /* 0x00000014159a723e */ /* 0x010fce00000000ff */
[----:B------:R3:W4:Y:S08]  /*38c0*/  MUFU.EX2 R25, R14 ;  /* 0x0000000e00197308 */ /* 0x0007300000000800 */
[----:B------:R-:W-:Y:S01]  /*38d0*/  MUFU.EX2 R28, R28 ;  /* 0x0000001c001c7308 */ /* 0x000fe20000000800 */
[--C-:B---3--:R-:W-:Y:S01]  /*38e0*/  FFMA.FTZ R14, R40, UR6, -R13.reuse ;  /* 0x00000006280e7c23 */ /* 0x108fe2000801080d */
[--C-:B------:R-:W-:Y:S01]  /*38f0*/  FFMA.FTZ R40, R52, UR6, -R13.reuse ;  /* 0x0000000634287c23 */ /* 0x100fe2000801080d */
[--C-:B------:R-:W-:Y:S01]  /*3900*/  FFMA.FTZ R52, R64, UR6, -R13.reuse ;  /* 0x0000000640347c23 */ /* 0x100fe2000801080d */
[----:B0-----:R-:W-:Y:S01]  /*3910*/  FMNMX.FTZ R3, R0, R3, !PT ;  /* 0x0000000300037209 */ /* 0x001fe20007810000 */
[----:B------:R-:W-:-:S03]  /*3920*/  FFMA.FTZ R0, R86, UR6, -R13 ;  /* 0x0000000656007c23 */ /* 0x000fc6000801080d */
[----:B------:R-:W-:Y:S01]  /*3930*/  MUFU.EX2 R49, R48 ;  /* 0x0000003000317308 */ /* 0x000fe20000000800 */
[----:B----4-:R-:W-:Y:S01]  /*3940*/  F2FP.F16.F32.PACK_AB R156, R25, R24 ;  /* 0x00000018199c723e */ /* 0x010fe200000000ff */
[----:B------:R-:W0:Y:S06]  /*3950*/  SHFL.BFLY PT, R6, R3, 0x1, 0x1f ;  /* 0x0c201f0003067f89 */ /* 0x000e2c00000e0000 */
[----:B------:R3:W-:Y:S08]  /*3960*/  MUFU.EX2 R45, R0 ;  /* 0x00000000002d7308 */ /* 0x0007f00000000800 */
[----:B------:R-:W4:Y:S08]  /*3970*/  MUFU.EX2 R29, R29 ;  /* 0x0000001d001d7308 */ /* 0x000f300000000800 */
[----:B------:R-:W5:Y:S01]  /*3980*/  MUFU.EX2 R14, R14 ;  /* 0x0000000e000e7308 */ /* 0x000f620000000800 */
[----:B0-----:R-:W-:Y:S01]  /*3990*/  FMNMX.FTZ R6, R3, R6, !PT ;  /* 0x0000000603067209 */ /* 0x001fe20007810000 */
[----:B------:R-:W-:-:S03]  /*39a0*/  FADD.FTZ R3, R12, R15 ;  /* 0x0000000f0c037221 */ /* 0x000fc60000010000 */
[C---:B------:R-:W-:Y:S01]  /*39b0*/  FSETP.NEU.FTZ.AND P1, PT, R6.reuse, -INF , PT ;  /* 0xff8000000600780b */ /* 0x040fe20003f3d000 */
[----:B---3--:R-:W-:Y:S01]  /*39c0*/  FMUL.FTZ R0, R6, UR6 ;  /* 0x0000000606007c20 */ /* 0x008fe20008410000 */
[----:B------:R-:W-:Y:S01]  /*39d0*/  FADD.FTZ R48, R20, R3 ;  /* 0x0000000314307221 */ /* 0x000fe20000010000 */
[----:B------:R-:W0:Y:S01]  /*39e0*/  MUFU.EX2 R11, R11 ;  /* 0x0000000b000b7308 */ /* 0x000e220000000800 */
[----:B----4-:R-:W-:Y:S02]  /*39f0*/  F2FP.F16.F32.PACK_AB R158, R29, R28 ;  /* 0x0000001c1d9e723e */ /* 0x010fe400000000ff */
[----:B------:R-:W-:Y:S01]  /*3a00*/  FSEL R0, R0, RZ, P1 ;  /* 0x000000ff00007208 */ /* 0x000fe20000800000 */
[----:B------:R-:W-:-:S04]  /*3a10*/  FADD.FTZ R3, R21, R48 ;  /* 0x0000003015037221 */ /* 0x000fc80000010000 */
[--C-:B------:R-:W-:Y:S01]  /*3a20*/  FFMA.FTZ R26, R26, UR6, -R0.reuse ;  /* 0x000000061a1a7c23 */ /* 0x100fe20008010800 */
[--C-:B------:R-:W-:Y:S01]  /*3a30*/  FFMA.FTZ R27, R27, UR6, -R0.reuse ;  /* 0x000000061b1b7c23 */ /* 0x100fe20008010800 */
[--C-:B------:R-:W-:Y:S01]  /*3a40*/  FFMA.FTZ R30, R30, UR6, -R0.reuse ;  /* 0x000000061e1e7c23 */ /* 0x100fe20008010800 */
[--C-:B------:R-:W-:Y:S01]  /*3a50*/  FFMA.FTZ R31, R31, UR6, -R0.reuse ;  /* 0x000000061f1f7c23 */ /* 0x100fe20008010800 */
[--C-:B------:R-:W-:Y:S01]  /*3a60*/  FFMA.FTZ R34, R34, UR6, -R0.reuse ;  /* 0x0000000622227c23 */ /* 0x100fe20008010800 */
        /* <DEDUP_REMOVED lines=10> */
[--C-:B------:R-:W-:Y:S01]  /*3b10*/  FFMA.FTZ R47, R47, UR6, -R0.reuse ;  /* 0x000000062f2f7c23 */ /* 0x100fe20008010800 */
[----:B------:R-:W-:Y:S01]  /*3b20*/  FADD.FTZ R56, R28, R57 ;  /* 0x000000391c387221 */ /* 0x000fe20000010000 */
[--C-:B------:R-:W-:Y:S01]  /*3b30*/  FFMA.FTZ R50, R50, UR6, -R0.reuse ;  /* 0x0000000632327c23 */ /* 0x100fe20008010800 */
[--C-:B------:R-:W-:Y:S01]  /*3b40*/  FFMA.FTZ R51, R51, UR6, -R0.reuse ;  /* 0x0000000633337c23 */ /* 0x100fe20008010800 */
[----:B------:R-:W-:Y:S01]  /*3b50*/  FFMA.FTZ R54, R54, UR6, -R0 ;  /* 0x0000000636367c23 */ /* 0x000fe20008010800 */
[----:B------:R-:W-:Y:S01]  /*3b60*/  FADD.FTZ R57, R29, R56 ;  /* 0x000000381d397221 */ /* 0x000fe20000010000 */
[--C-:B------:R-:W-:Y:S01]  /*3b70*/  FFMA.FTZ R55, R55, UR6, -R0.reuse ;  /* 0x0000000637377c23 */ /* 0x100fe20008010800 */
[----:B------:R-:W4:Y:S01]  /*3b80*/  MUFU.EX2 R30, R30 ;  /* 0x0000001e001e7308 */ /* 0x000f220000000800 */
[--C-:B------:R-:W-:Y:S01]  /*3b90*/  FFMA.FTZ R58, R58, UR6, -R0.reuse ;  /* 0x000000063a3a7c23 */ /* 0x100fe20008010800 */
[----:B-----5:R-:W-:Y:S01]  /*3ba0*/  FADD.FTZ R56, R14, R57 ;  /* 0x000000390e387221 */ /* 0x020fe20000010000 */
[--C-:B------:R-:W-:Y:S01]  /*3bb0*/  FFMA.FTZ R59, R59, UR6, -R0.reuse ;  /* 0x000000063b3b7c23 */ /* 0x100fe20008010800 */
[--C-:B------:R-:W-:Y:S01]  /*3bc0*/  FFMA.FTZ R62, R62, UR6, -R0.reuse ;  /* 0x000000063e3e7c23 */ /* 0x100fe20008010800 */
[----:B------:R-:W-:Y:S01]  /*3bd0*/  FFMA.FTZ R63, R63, UR6, -R0 ;  /* 0x000000063f3f7c23 */ /* 0x000fe20008010800 */
[----:B0-----:R-:W-:Y:S01]  /*3be0*/  FADD.FTZ R57, R11, R56 ;  /* 0x000000380b397221 */ /* 0x001fe20000010000 */
[--C-:B------:R-:W-:Y:S01]  /*3bf0*/  FFMA.FTZ R66, R66, UR6, -R0.reuse ;  /* 0x0000000642427c23 */ /* 0x100fe20008010800 */
[----:B------:R-:W0:Y:S01]  /*3c00*/  MUFU.EX2 R31, R31 ;  /* 0x0000001f001f7308 */ /* 0x000e220000000800 */
[----:B---3--:R-:W-:Y:S01]  /*3c10*/  FADD.FTZ R3, R26, R27 ;  /* 0x0000001b1a037221 */ /* 0x008fe20000010000 */
[----:B------:R-:W-:Y:S01]  /*3c20*/  FADD.FTZ R56, R162, R57 ;  /* 0x00000039a2387221 */ /* 0x000fe20000010000 */
[--C-:B------:R-:W-:Y:S01]  /*3c30*/  FFMA.FTZ R67, R67, UR6, -R0.reuse ;  /* 0x0000000643437c23 */ /* 0x100fe20008010800 */
[----:B------:R-:W-:Y:S01]  /*3c40*/  F2FP.F16.F32.PACK_AB R160, R11, R14 ;  /* 0x0000000e0ba0723e */ /* 0x000fe200000000ff */
[--C-:B------:R-:W-:Y:S01]  /*3c50*/  FFMA.FTZ R70, R70, UR6, -R0.reuse ;  /* 0x0000000646467c23 */ /* 0x100fe20008010800 */
[----:B------:R-:W-:Y:S01]  /*3c60*/  FFMA.FTZ R0, R71, UR6, -R0 ;  /* 0x0000000647007c23 */ /* 0x000fe20008010800 */
[----:B------:R-:W-:Y:S01]  /*3c70*/  F2FP.F16.F32.PACK_AB R153, R27, R26 ;  /* 0x0000001a1b99723e */ /* 0x000fe200000000ff */
[----:B------:R-:W3:Y:S01]  /*3c80*/  MUFU.EX2 R34, R34 ;  /* 0x0000002200227308 */ /* 0x000ee20000000800 */
[----:B----4-:R-:W-:-:S07]  /*3c90*/  FADD.FTZ R48, R30, R3 ;  /* 0x000000031e307221 */ /* 0x010fce0000010000 */
[----:B------:R-:W4:Y:S01]  /*3ca0*/  MUFU.EX2 R35, R35 ;  /* 0x0000002300237308 */ /* 0x000f220000000800 */
[C---:B0-----:R-:W-:Y:S01]  /*3cb0*/  FADD.FTZ R3, R31.reuse, R48 ;  /* 0x000000301f037221 */ /* 0x041fe20000010000 */
[----:B------:R-:W-:-:S06]  /*3cc0*/  F2FP.F16.F32.PACK_AB R155, R31, R30 ;  /* 0x0000001e1f9b723e */ /* 0x000fcc00000000ff */
[----:B------:R-:W0:Y:S01]  /*3cd0*/  MUFU.EX2 R38, R38 ;  /* 0x0000002600267308 */ /* 0x000e220000000800 */
[----:B---3--:R-:W-:-:S07]  /*3ce0*/  FADD.FTZ R48, R34, R3 ;  /* 0x0000000322307221 */ /* 0x008fce0000010000 */
[----:B------:R-:W3:Y:S01]  /*3cf0*/  MUFU.EX2 R39, R39 ;  /* 0x0000002700277308 */ /* 0x000ee20000000800 */
[C---:B----4-:R-:W-:Y:S01]  /*3d00*/  FADD.FTZ R3, R35.reuse, R48 ;  /* 0x0000003023037221 */ /* 0x050fe20000010000 */
[----:B------:R-:W-:-:S06]  /*3d10*/  F2FP.F16.F32.PACK_AB R157, R35, R34 ;  /* 0x00000022239d723e */ /* 0x000fcc00000000ff */
[----:B------:R4:W5:Y:S01]  /*3d20*/  MUFU.EX2 R33, R32 ;  /* 0x0000002000217308 */ /* 0x0009620000000800 */
[----:B0-----:R-:W-:-:S07]  /*3d30*/  FADD.FTZ R48, R38, R3 ;  /* 0x0000000326307221 */ /* 0x001fce0000010000 */
[----:B------:R-:W0:Y:S01]  /*3d40*/  MUFU.EX2 R42, R42 ;  /* 0x0000002a002a7308 */ /* 0x000e220000000800 */
[C---:B---3--:R-:W-:Y:S01]  /*3d50*/  FADD.FTZ R3, R39.reuse, R48 ;  /* 0x0000003027037221 */ /* 0x048fe20000010000 */
[--C-:B----4-:R-:W-:Y:S01]  /*3d60*/  FFMA.FTZ R32, R60, UR6, -R13.reuse ;  /* 0x000000063c207c23 */ /* 0x110fe2000801080d */
[----:B------:R-:W-:Y:S01]  /*3d70*/  FFMA.FTZ R13, R92, UR6, -R13 ;  /* 0x000000065c0d7c23 */ /* 0x000fe2000801080d */
[----:B------:R-:W-:-:S04]  /*3d80*/  F2FP.F16.F32.PACK_AB R159, R39, R38 ;  /* 0x00000026279f723e */ /* 0x000fc800000000ff */
[----:B------:R-:W3:Y:S01]  /*3d90*/  MUFU.EX2 R36, R36 ;  /* 0x0000002400247308 */ /* 0x000ee20000000800 */
[C---:B-----5:R-:W-:Y:S01]  /*3da0*/  FADD.FTZ R57, R33.reuse, R56 ;  /* 0x0000003821397221 */ /* 0x060fe20000010000 */
[----:B------:R-:W-:-:S06]  /*3db0*/  F2FP.F16.F32.PACK_AB R162, R33, R162 ;  /* 0x000000a221a2723e */ /* 0x000fcc00000000ff */
[----:B------:R-:W4:Y:S01]  /*3dc0*/  MUFU.EX2 R43, R43 ;  /* 0x0000002b002b7308 */ /* 0x000f220000000800 */
[----:B0-----:R-:W-:-:S07]  /*3dd0*/  FADD.FTZ R48, R42, R3 ;  /* 0x000000032a307221 */ /* 0x001fce0000010000 */
[----:B------:R-:W0:Y:S01]  /*3de0*/  MUFU.EX2 R37, R37 ;  /* 0x0000002500257308 */ /* 0x000e220000000800 */
[----:B---3--:R-:W-:-:S07]  /*3df0*/  FADD.FTZ R56, R36, R57 ;  /* 0x0000003924387221 */ /* 0x008fce0000010000 */
[----:B------:R-:W3:Y:S01]  /*3e00*/  MUFU.EX2 R46, R46 ;  /* 0x0000002e002e7308 */ /* 0x000ee20000000800 */
[C---:B----4-:R-:W-:Y:S01]  /*3e10*/  FADD.FTZ R3, R43.reuse, R48 ;  /* 0x000000302b037221 */ /* 0x050fe20000010000 */
[----:B------:R-:W-:-:S06]  /*3e20*/  F2FP.F16.F32.PACK_AB R161, R43, R42 ;  /* 0x0000002a2ba1723e */ /* 0x000fcc00000000ff */
[----:B------:R-:W4:Y:S01]  /*3e30*/  MUFU.EX2 R40, R40 ;  /* 0x0000002800287308 */ /* 0x000f220000000800 */
[C---:B0-----:R-:W-:Y:S01]  /*3e40*/  FADD.FTZ R57, R37.reuse, R56 ;  /* 0x0000003825397221 */ /* 0x041fe20000010000 */
[----:B------:R-:W-:-:S06]  /*3e50*/  F2FP.F16.F32.PACK_AB R164, R37, R36 ;  /* 0x0000002425a4723e */ /* 0x000fcc00000000ff */
[----:B------:R-:W0:Y:S01]  /*3e60*/  MUFU.EX2 R47, R47 ;  /* 0x0000002f002f7308 */ /* 0x000e220000000800 */
[----:B---3--:R-:W-:-:S07]  /*3e70*/  FADD.FTZ R48, R46, R3 ;  /* 0x000000032e307221 */ /* 0x008fce0000010000 */
[----:B------:R-:W3:Y:S01]  /*3e80*/  MUFU.EX2 R41, R41 ;  /* 0x0000002900297308 */ /* 0x000ee20000000800 */
[----:B----4-:R-:W-:-:S07]  /*3e90*/  FADD.FTZ R56, R40, R57 ;  /* 0x0000003928387221 */ /* 0x010fce0000010000 */
[----:B------:R-:W4:Y:S01]  /*3ea0*/  MUFU.EX2 R50, R50 ;  /* 0x0000003200327308 */ /* 0x000f220000000800 */
[C---:B0-----:R-:W-:Y:S01]  /*3eb0*/  FADD.FTZ R3, R47.reuse, R48 ;  /* 0x000000302f037221 */ /* 0x041fe20000010000 */
[----:B------:R-:W-:-:S06]  /*3ec0*/  F2FP.F16.F32.PACK_AB R163, R47, R46 ;  /* 0x0000002e2fa3723e */ /* 0x000fcc00000000ff */
[----:B------:R-:W0:Y:S01]  /*3ed0*/  MUFU.EX2 R44, R44 ;  /* 0x0000002c002c7308 */ /* 0x000e220000000800 */
[C---:B---3--:R-:W-:Y:S01]  /*3ee0*/  FADD.FTZ R57, R41.reuse, R56 ;  /* 0x0000003829397221 */ /* 0x048fe20000010000 */
[----:B------:R-:W-:-:S06]  /*3ef0*/  F2FP.F16.F32.PACK_AB R166, R41, R40 ;  /* 0x0000002829a6723e */ /* 0x000fcc00000000ff */
[----:B------:R-:W3:Y:S01]  /*3f00*/  MUFU.EX2 R51, R51 ;  /* 0x0000003300337308 */ /* 0x000ee20000000800 */
[----:B----4-:R-:W-:-:S07]  /*3f10*/  FADD.FTZ R12, R50, R3 ;  /* 0x00000003320c7221 */ /* 0x010fce0000010000 */
[----:B------:R-:W4:Y:S01]  /*3f20*/  MUFU.EX2 R54, R54 ;  /* 0x0000003600367308 */ /* 0x000f220000000800 */
[----:B0-----:R-:W-:Y:S01]  /*3f30*/  FADD.FTZ R48, R44, R57 ;  /* 0x000000392c307221 */ /* 0x001fe20000010000 */
[----:B------:R-:W-:-:S03]  /*3f40*/  F2FP.F16.F32.PACK_AB R168, R45, R44 ;  /* 0x0000002c2da8723e */ /* 0x000fc600000000ff */
[----:B------:R-:W-:-:S03]  /*3f50*/  FADD.FTZ R15, R45, R48 ;  /* 0x000000302d0f7221 */ /* 0x000fc60000010000 */
        /* <DEDUP_REMOVED lines=15> */
[----:B0-----:R-:W-:-:S07]  /*4050*/  FADD.FTZ R14, R52, R11 ;  /* 0x0000000b340e7221 */ /* 0x001fce0000010000 */
[----:B------:R-:W0:Y:S01]  /*4060*/  MUFU.EX2 R62, R62 ;  /* 0x0000003e003e7308 */ /* 0x000e220000000800 */
[C---:B---3--:R-:W-:Y:S01]  /*4070*/  FADD.FTZ R3, R59.reuse, R12 ;  /* 0x0000000c3b037221 */ /* 0x048fe20000010000 */
[----:B------:R-:W-:-:S06]  /*4080*/  F2FP.F16.F32.PACK_AB R169, R59, R58 ;  /* 0x0000003a3ba9723e */ /* 0x000fcc00000000ff */
[----:B------:R-:W3:Y:S01]  /*4090*/  MUFU.EX2 R68, R68 ;  /* 0x0000004400447308 */ /* 0x000ee20000000800 */
[C---:B----4-:R-:W-:Y:S01]  /*40a0*/  FADD.FTZ R11, R53.reuse, R14 ;  /* 0x0000000e350b7221 */ /* 0x050fe20000010000 */
        /* <DEDUP_REMOVED lines=9> */
[----:B0-----:R-:W-:-:S07]  /*4140*/  FADD.FTZ R12, R66, R11 ;  /* 0x0000000b420c7221 */ /* 0x001fce0000010000 */
[----:B------:R4:W0:Y:S01]  /*4150*/  MUFU.EX2 R175, R0 ;  /* 0x0000000000af7308 */ /* 0x0008220000000800 */
[C---:B---3--:R-:W-:Y:S01]  /*4160*/  FADD.FTZ R11, R67.reuse, R12 ;  /* 0x0000000c430b7221 */ /* 0x048fe20000010000 */
[----:B------:R-:W-:-:S06]  /*4170*/  F2FP.F16.F32.PACK_AB R173, R67, R66 ;  /* 0x0000004243ad723e */ /* 0x000fcc00000000ff */
[----:B------:R-:W3:Y:S01]  /*4180*/  MUFU.EX2 R13, R13 ;  /* 0x0000000d000d7308 */ /* 0x000ee20000000800 */
[----:B----4-:R-:W-:-:S04]  /*4190*/  FADD.FTZ R0, R70, R11 ;  /* 0x0000000b46007221 */ /* 0x010fc80000010000 */
[C---:B0-----:R-:W-:Y:S01]  /*41a0*/  FADD.FTZ R0, R175.reuse, R0 ;  /* 0x00000000af007221 */ /* 0x041fe20000010000 */
[----:B------:R-:W-:Y:S01]  /*41b0*/  F2FP.F16.F32.PACK_AB R175, R175, R70 ;  /* 0x00000046afaf723e */ /* 0x000fe200000000ff */
[C---:B---3--:R-:W-:Y:S01]  /*41c0*/  FADD.FTZ R3, R13.reuse, R14 ;  /* 0x0000000e0d037221 */ /* 0x048fe20000010000 */
[----:B------:R-:W-:Y:S01]  /*41d0*/  F2FP.F16.F32.PACK_AB R174, R13, R68 ;  /* 0x000000440dae723e */ /* 0x000fe200000000ff */
[----:B------:R-:W-:Y:S06]  /*41e0*/  @!P0 BRA `(.L_x_2374) ;  /* 0x0000000000048947 */ /* 0x000fec0003800000 */
[----:B------:R-:W-:Y:S01]  /*41f0*/  BPT.TRAP 0x1 ;  /* 0x000000040000795c */ /* 0x000fe20000300000 */
.L_x_2374:
[----:B------:R0:W3:Y:S01]  /*4200*/  SYNCS.PHASECHK.TRANS64.TRYWAIT P1, [R5+URZ+0x22850], R10 ;  /* 0x0228500a050075a7 */ /* 0x0000e2000802017f */
[----:B------:R-:W-:Y:S05]  /*4210*/  @!P0 BRA `(.L_x_2375) ;  /* 0x0000000000048947 */ /* 0x000fea0003800000 */
[----:B------:R-:W-:Y:S01]  /*4220*/  BPT.TRAP 0x1 ;  /* 0x000000040000795c */ /* 0x000fe20000300000 */
.L_x_2375:
[----:B---3--:R-:W-:Y:S05]  /*4230*/  @P1 BRA `(.L_x_2376) ;  /* 0x0000000000081947 */ /* 0x008fea0003800000 */
[----:B------:R-:W3:Y:S02]  /*4240*/  SYNCS.PHASECHK.TRANS64.TRYWAIT P1, [R5+URZ+0x22850], R10 ;  /* 0x0228500a050075a7 */ /* 0x000ee4000802017f */
[----:B---3--:R-:W-:Y:S05]  /*4250*/  @!P1 BRA `(.L_x_2377) ;  /* 0x00000120009c9947 */ /* 0x008fea0003800000 */
.L_x_2376:
[----:B------:R-:W-:Y:S01]  /*4260*/  R2UR UR10, R8 ;  /* 0x00000000080a72ca */ /* 0x000fe200000e0000 */
[----:B------:R4:W-:Y:S01]  /*4270*/  BAR.SYNC.DEFER_BLOCKING R9, 0x100 ;  /* 0x000400090000751d */ /* 0x0009e20000010000 */
[----:B------:R-:W-:-:S05]  /*4280*/  ISETP.NE.AND P2, PT, R7, 0x1, PT ;  /* 0x000000010700780c */ /* 0x000fca0003f45270 */
[----:B------:R-:W-:Y:S01]  /*4290*/  UMOV UR11, 0x40000040 ;  /* 0x40000040000b7882 */ /* 0x000fe20000000000 */
[----:B------:R-:W5:Y:S05]  /*42a0*/  S2R R11, SR_TID.X ;  /* 0x00000000000b7919 */ /* 0x000f6a0000002100 */
[----:B------:R-:W-:Y:S02]  /*42b0*/  UIADD3 UR10, UR10, 0x400, URZ ;  /* 0x000004000a0a7890 */ /* 0x000fe4000fffe03f */
[----:B------:R-:W4:Y:S02]  /*42c0*/  @P2 LDC R8, c[0x0][0x44c] ;  /* 0x00011300ff082b82 */ /* 0x000f240000000800 */
[----:B------:R-:W-:-:S04]  /*42d0*/  USHF.R.U32.HI UR10, URZ, 0x4, UR10 ;  /* 0x000000043f0a7899 */ /* 0x000fc8000801160a */
[----:B------:R-:W-:Y:S02]  /*42e0*/  ULOP3.LUT UR10, UR10, 0x3fff, URZ, 0xc0, !UPT ;  /* 0x00003fff0a0a7892 */ /* 0x000fe4000f8ec03f */
[----:B0123--:R-:W0:Y:S02]  /*42f0*/  @P2 LDC R10, c[0x0][0x450] ;  /* 0x00011400ff0a2b82 */ /* 0x00fe240000000800 */
[----:B------:R-:W-:Y:S01]  /*4300*/  ULOP3.LUT UR21, UR10, 0x3000000, URZ, 0xfc, !UPT ;  /* 0x030000000a157892 */ /* 0x000fe2000f8efc3f */
[----:B------:R-:W-:-:S03]  /*4310*/  WARPGROUP.ARRIVE ;  /* 0x00000000000079c5 */ /* 0x000fc60000000000 */
[----:B------:R-:W-:-:S07]  /*4320*/  UIMAD UR18, UR37, 0xc00, UR21 ;  /* 0x00000c00251278a4 */ /* 0x000fce000f8e0215 */
[----:B------:R-:W-:Y:S02]  /*4330*/  UMOV UR10, UR18 ;  /* 0x00000012000a7c82 */ /* 0x000fe40008000000 */
[----:B------:R-:W-:Y:S01]  /*4340*/  HGMMA.64x256x16.F32 R24, R152, gdesc[UR8].tnspB, RZ, !UPT, gsb0 ;  /* 0x43e0000898187df0 */ /* 0x000fe2000c0008ff */
[----:B------:R-:W-:Y:S01]  /*4350*/  UIADD3 UR10, UR18, 0x80, URZ ;  /* 0x00000080120a7890 */ /* 0x000fe2000fffe03f */
[----:B----4-:R-:W-:Y:S01]  /*4360*/  @P2 IMAD.HI.U32 R9, R8, UR43, RZ ;  /* 0x0000002b08092c27 */ /* 0x010fe2000f8e00ff */
[----:B------:R-:W-:Y:S01]  /*4370*/  UMOV UR11, 0x40000040 ;  /* 0x40000040000b7882 */ /* 0x000fe20000000000 */
[----:B-----5:R-:W-:Y:S02]  /*4380*/  LOP3.LUT P1, RZ, R11, 0x7f, RZ, 0xc0, !PT ;  /* 0x0000007f0bff7812 */ /* 0x020fe4000782c0ff */
[----:B------:R-:W-:Y:S01]  /*4390*/  IMAD.U32 R8, RZ, RZ, UR43 ;  /* 0x0000002bff087e24 */ /* 0x000fe2000f8e00ff */
[----:B0-----:R-:W-:-:S04]  /*43a0*/  @P2 SHF.R.U32.HI R8, RZ, R10, R9 ;  /* 0x0000000aff082219 */ /* 0x001fc80000011609 */
[----:B------:R-:W-:-:S06]  /*43b0*/  IADD3 R8, R8, R17, -R16 ;  /* 0x0000001108087210 */ /* 0x000fcc0007ffe810 */
        /* <DEDUP_REMOVED lines=47> */
.L_x_2379:
[----:B------:R-:W-:-:S11]  /*46b0*/  UISETP.NE.AND UP1, UPT, UR15, 0x1, UPT ;  /* 0x000000010f00788c */ /* 0x000fd6000bf25270 */
[----:B------:R-:W-:Y:S02]  /*46c0*/  @UP1 ULDC.64 UR22, c[0x0][0x9e8] ;  /* 0x00027a0000161ab9 */ /* 0x000fe40000000a00 */
[----:B------:R-:W-:-:S04]  /*46d0*/  UIMAD.WIDE.U32 UR10, UR18, UR22, URZ ;  /* 0x00000016120a72a5 */ /* 0x000fc8000f8e003f */
[----:B------:R-:W-:-:S12]  /*46e0*/  @UP1 USHF.R.U32.HI UR18, URZ, UR23, UR11 ;  /* 0x000000173f121299 */ /* 0x000fd8000801160b */
.L_x_2380:
[----:B------:R-:W-:-:S04]  /*46f0*/  UIMAD UR15, UR18, UR15, UR15 ;  /* 0x0000000f120f72a4 */ /* 0x000fc8000f8e020f */
[----:B------:R-:W-:-:S04]  /*4700*/  UISETP.LT.AND UP1, UPT, UR14, UR15, UPT ;  /* 0x0000000f0e00728c */ /* 0x000fc8000bf21270 */
[----:B------:R-:W-:-:S12]  /*4710*/  USEL UR14, UR14, UR15, UP1 ;  /* 0x0000000f0e0e7287 */ /* 0x000fd80008800000 */
.L_x_2378:
        /* <DEDUP_REMOVED lines=11> */
.L_x_2398:
[----:B------:R-:W-:-:S04]  /*47d0*/  UIADD3 UR37, UR37, 0x1, URZ ;  /* 0x0000000125257890 */ /* 0x000fc8000fffe03f */
[----:B------:R-:W-:-:S04]  /*47e0*/  UISETP.NE.AND UP1, UPT, UR37, 0x2, UPT ;  /* 0x000000022500788c */ /* 0x000fc8000bf25270 */
[----:B------:R-:W-:Y:S02]  /*47f0*/  USEL UR6, URZ, 0x1, UP1 ;  /* 0x000000013f067887 */ /* 0x000fe40008800000 */
[----:B------:R-:W-:Y:S02]  /*4800*/  USEL UR37, UR37, URZ, UP1 ;  /* 0x0000003f25257287 */ /* 0x000fe40008800000 */
[----:B------:R-:W-:Y:S01]  /*4810*/  ULOP3.LUT UR38, UR38, UR6, URZ, 0x3c, !UPT ;  /* 0x0000000626267292 */ /* 0x000fe2000f8e3c3f */
[----:B01----:R-:W-:Y:S11]  /*4820*/  @!P0 BRA `(.L_x_2382) ;  /* 0x0000000000048947 */ /* 0x003ff60003800000 */
[----:B------:R-:W-:Y:S01]  /*4830*/  BPT.TRAP 0x1 ;  /* 0x000000040000795c */ /* 0x000fe20000300000 */
.L_x_2382:
        /* <DEDUP_REMOVED lines=9> */
.L_x_2383:
[----:B-1----:R-:W-:Y:S05]  /*48d0*/  @P1 BRA `(.L_x_2384) ;  /* 0x0000000000081947 */ /* 0x002fea0003800000 */
[----:B------:R-:W1:Y:S02]  /*48e0*/  SYNCS.PHASECHK.TRANS64.TRYWAIT P1, [UR27+0x22830], R10 ;  /* 0x0228300aff0075a7 */ /* 0x000e64000802015b */
[----:B-1----:R-:W-:Y:S05]  /*48f0*/  @!P1 BRA `(.L_x_2385) ;  /* 0x0000011c00089947 */ /* 0x002fea0003800000 */
.L_x_2384:
        /* <DEDUP_REMOVED lines=13> */
[----:B------:R-:W-:-:S02]  /*49d0*/  IMAD.U32 R11, RZ, RZ, UR27 ;  /* 0x0000001bff0b7e24 */ /* 0x000fc4000f8e00ff */
[----:B------:R-:W-:-:S03]  /*49e0*/  IMAD R13, R5, -0x60, RZ ;  /* 0xffffffa0050d7824 */ /* 0x000fc600078e02ff */
[----:B------:R-:W3:Y:S08]  /*49f0*/  @P2 LDC R4, c[0x0][0x44c] ;  /* 0x00011300ff042b82 */ /* 0x000ef00000000800 */
[----:B-1----:R-:W1:Y:S01]  /*4a00*/  @P2 LDC R9, c[0x0][0x450] ;  /* 0x00011400ff092b82 */ /* 0x002e620000000800 */
[----:B--2---:R-:W-:Y:S02]  /*4a10*/  LOP3.LUT P1, RZ, R8, 0x7f, RZ, 0xc0, !PT ;  /* 0x0000007f08ff7812 */ /* 0x004fe4000782c0ff */
[----:B------:R-:W-:Y:S01]  /*4a20*/  SHF.R.U32.HI R12, RZ, 0x7, R8 ;  /* 0x00000007ff0c7819 */ /* 0x000fe20000011608 */
[----:B---3--:R-:W-:-:S05]  /*4a30*/  @P2 IMAD.HI.U32 R4, R21, R4, RZ ;  /* 0x0000000415042227 */ /* 0x008fca00078e00ff */
[----:B-1----:R-:W-:Y:S01]  /*4a40*/  @P2 SHF.R.U32.HI R21, RZ, R9, R4 ;  /* 0x00000009ff152219 */ /* 0x002fe20000011604 */
[----:B------:R-:W-:Y:S01]  /*4a50*/  VIADD R9, R13, 0x1 ;  /* 0x000000010d097836 */ /* 0x000fe20000000000 */
[----:B------:R-:W-:-:S03]  /*4a60*/  IADD3 R4, -R12, 0xb, RZ ;  /* 0x0000000b0c047810 */ /* 0x000fc60007ffe1ff */
[----:B------:R-:W-:Y:S01]  /*4a70*/  @!P1 VIADD R8, R11, 0x22840 ;  /* 0x000228400b089836 */ /* 0x000fe20000000000 */
[----:B------:R-:W1:Y:S01]  /*4a80*/  SHFL.IDX PT, R213, R21, RZ, 0x1c1f ;  /* 0x001c1fff15d57589 */ /* 0x000e6200000e0000 */
[----:B------:R-:W-:-:S03]  /*4a90*/  IMAD R9, R18, -0x2, R9 ;  /* 0xfffffffe12097824 */ /* 0x000fc600078e0209 */
[----:B------:R-:W-:Y:S02]  /*4aa0*/  @!P1 PRMT R8, RZ, 0x654, R8 ;  /* 0x00000654ff089816 */ /* 0x000fe40000000008 */
[----:B------:R-:W-:-:S05]  /*4ab0*/  IADD3 R9, -R16, R9, R17 ;  /* 0x0000000910097210 */ /* 0x000fca0007ffe111 */
        /* <DEDUP_REMOVED lines=20> */
[----:B------:R-:W-:Y:S01]  /*4c00*/  IADD3 R213, -R16, R17, R213 ;  /* 0x0000001110d57210 */ /* 0x000fe20007ffe1d5 */
        /* <DEDUP_REMOVED lines=11> */
.L_x_2388:
[----:B------:R-:W-:-:S05]  /*4cc0*/  IMAD.U32 R214, RZ, RZ, UR25 ;  /* 0x00000019ffd67e24 */ /* 0x000fca000f8e00ff */
[----:B------:R-:W-:-:S13]  /*4cd0*/  ISETP.NE.AND P1, PT, R214, 0x1, PT ;  /* 0x00000001d600780c */ /* 0x000fda0003f25270 */
[----:B------:R-:W1:Y:S02]  /*4ce0*/  @P1 LDC.64 R8, c[0x0][0x9e8] ;  /* 0x00027a00ff081b82 */ /* 0x000e640000000a00 */
[----:B-1----:R-:W-:-:S05]  /*4cf0*/  @P1 IMAD.HI.U32 R8, R213, R8, RZ ;  /* 0x00000008d5081227 */ /* 0x002fca00078e00ff */
[----:B------:R-:W-:-:S07]  /*4d00*/  @P1 SHF.R.U32.HI R213, RZ, R9, R8 ;  /* 0x00000009ffd51219 */ /* 0x000fce0000011608 */
.L_x_2389:
[----:B------:R-:W-:Y:S05]  /*4d10*/  BSYNC B0 ;  /* 0x0000000000007941 */ /* 0x000fea0003800000 */
.L_x_2387:
[----:B------:R-:W-:-:S04]  /*4d20*/  IMAD R8, R18, -0x2, R13 ;  /* 0xfffffffe12087824 */ /* 0x000fc800078e020d */
[----:B------:R-:W-:-:S05]  /*4d30*/  IMAD R213, R213, R214, R8 ;  /* 0x000000d6d5d57224 */ /* 0x000fca00078e0208 */
[----:B------:R-:W-:Y:S02]  /*4d40*/  VIADDMNMX R14, R213, R214, R14, PT ;  /* 0x000000d6d50e7246 */ /* 0x000fe4000380010e */
[----:B------:R-:W-:-:S07]  /*4d50*/  VIMNMX R12, R12, R213, !PT ;  /* 0x000000d50c0c7248 */ /* 0x000fce0007fe0100 */
.L_x_2386:
[----:B------:R-:W2:Y:S01]  /*4d60*/  LDL.LU R214, [R1] ;  /* 0x0000000001d67983 */ /* 0x000ea20000300800 */
[C---:B------:R-:W-:Y:S02]  /*4d70*/  ISETP.GE.AND P2, PT, R13.reuse, 0x1, PT ;  /* 0x000000010d00780c */ /* 0x040fe40003f46270 */
[C---:B------:R-:W-:Y:S01]  /*4d80*/  ISETP.GE.AND P1, PT, R13.reuse, 0x2, PT ;  /* 0x000000020d00780c */ /* 0x040fe20003f26270 */
[----:B------:R-:W1:Y:S01]  /*4d90*/  SHFL.IDX PT, R21, R21, 0x1, 0x1c1f ;  /* 0x003c1f0015157f89 */ /* 0x000e6200000e0000 */
[----:B------:R-:W-:Y:S02]  /*4da0*/  ISETP.GT.AND P3, PT, R12, RZ, !P2 ;  /* 0x000000ff0c00720c */ /* 0x000fe40005764270 */
[----:B------:R-:W-:Y:S02]  /*4db0*/  ISETP.GE.AND P4, PT, R13, 0x9, PT ;  /* 0x000000090d00780c */ /* 0x000fe40003f86270 */
[----:B------:R-:W-:-:S04]  /*4dc0*/  ISETP.LT.OR P3, PT, R14, 0x1, P3 ;  /* 0x000000010e00780c */ /* 0x000fc80001f61670 */
[----:B------:R-:W-:Y:S02]  /*4dd0*/  FSEL R213, R152, -INF , !P3 ;  /* 0xff80000098d57808 */ /* 0x000fe40005800000 */
[----:B------:R-:W-:Y:S01]  /*4de0*/  ISETP.GE.AND P3, PT, R13, 0xa, PT ;  /* 0x0000000a0d00780c */ /* 0x000fe20003f66270 */
[--C-:B-1----:R-:W-:Y:S02]  /*4df0*/  IMAD.IADD R20, R20, 0x1, R21.reuse ;  /* 0x0000000114147824 */ /* 0x102fe400078e0215 */
[----:B------:R-:W-:Y:S01]  /*4e00*/  IMAD.IADD R15, R15, 0x1, R21 ;  /* 0x000000010f0f7824 */ /* 0x000fe200078e0215 */
[----:B--2---:R-:W-:-:S04]  /*4e10*/  LOP3.LUT R214, R214, 0xfffbffff, RZ, 0xc0, !PT ;  /* 0xfffbffffd6d67812 */ /* 0x004fc800078ec0ff */
[----:B------:R-:W-:Y:S02]  /*4e20*/  @P2 LOP3.LUT R214, R214, 0x40000, RZ, 0xfc, !PT ;  /* 0x00040000d6d62812 */ /* 0x000fe400078efcff */
[----:B------:R-:W-:Y:S02]  /*4e30*/  ISETP.GT.AND P2, PT, R12, 0x1, !P1 ;  /* 0x000000010c00780c */ /* 0x000fe40004f44270 */
[----:B------:R-:W-:Y:S02]  /*4e40*/  LOP3.LUT R214, R214, 0xfffffffd, RZ, 0xc0, !PT ;  /* 0xfffffffdd6d67812 */ /* 0x000fe400078ec0ff */
[----:B------:R-:W-:Y:S02]  /*4e50*/  ISETP.LT.OR P2, PT, R14, 0x2, P2 ;  /* 0x000000020e00780c */ /* 0x000fe40001741670 */
[----:B------:R-:W-:Y:S02]  /*4e60*/  @P4 LOP3.LUT R214, R214, 0x2, RZ, 0xfc, !PT ;  /* 0x00000002d6d64812 */ /* 0x000fe400078efcff */
[----:B------:R-:W-:-:S02]  /*4e70*/  FSEL R153, R153, -INF , !P2 ;  /* 0xff80000099997808 */ /* 0x000fc40005000000 */
[----:B------:R-:W-:Y:S02]  /*4e80*/  ISETP.GT.AND P2, PT, R12, 0x8, !P4 ;  /* 0x000000080c00780c */ /* 0x000fe40006744270 */
[----:B------:R-:W-:Y:S02]  /*4e90*/  LOP3.LUT R214, R214, 0xfffffffb, RZ, 0xc0, !PT ;  /* 0xfffffffbd6d67812 */ /* 0x000fe400078ec0ff */
[----:B------:R-:W-:Y:S02]  /*4ea0*/  ISETP.LT.OR P2, PT, R14, 0x9, P2 ;  /* 0x000000090e00780c */ /* 0x000fe40001741670 */
[----:B------:R-:W-:Y:S02]  /*4eb0*/  @P3 LOP3.LUT R214, R214, 0x4, RZ, 0xfc, !PT ;  /* 0x00000004d6d63812 */ /* 0x000fe400078efcff */
[----:B------:R-:W-:Y:S02]  /*4ec0*/  FSEL R156, R156, -INF , !P2 ;  /* 0xff8000009c9c7808 */ /* 0x000fe40005000000 */
[----:B------:R-:W-:-:S02]  /*4ed0*/  ISETP.GT.AND P2, PT, R12, 0x9, !P3 ;  /* 0x000000090c00780c */ /* 0x000fc40005f44270 */
[----:B------:R-:W-:Y:S02]  /*4ee0*/  ISETP.GE.AND P3, PT, R13, 0x11, PT ;  /* 0x000000110d00780c */ /* 0x000fe40003f66270 */
[----:B------:R-:W-:Y:S02]  /*4ef0*/  ISETP.LT.OR P2, PT, R14, 0xa, P2 ;  /* 0x0000000a0e00780c */ /* 0x000fe40001741670 */
[----:B------:R-:W-:Y:S02]  /*4f00*/  LOP3.LUT R214, R214, 0xfffffff7, RZ, 0xc0, !PT ;  /* 0xfffffff7d6d67812 */ /* 0x000fe400078ec0ff */
        /* <DEDUP_REMOVED lines=108> */
[----:B------:R-:W-:-:S03]  /*55d0*/  ISETP.GT.AND P6, PT, R12, 0x59, !P6 ;  /* 0x000000590c00780c */ /* 0x000fc600077c4270 */
[----:B------:R1:W-:Y:S01]  /*55e0*/  STL [R1], R214 ;  /* 0x000000d601007387 */ /* 0x0003e20000100800 */
[----:B------:R-:W-:-:S04]  /*55f0*/  ISETP.LT.OR P6, PT, R14, 0x5a, P6 ;  /* 0x0000005a0e00780c */ /* 0x000fc800037c1670 */
[----:B------:R-:W-:Y:S02]  /*5600*/  FSEL R197, R197, -INF , !P6 ;  /* 0xff800000c5c57808 */ /* 0x000fe40007000000 */
        /* <DEDUP_REMOVED lines=14> */
.L_x_2392:
[----:B------:R-:W-:-:S05]  /*56f0*/  IMAD.U32 R12, RZ, RZ, UR25 ;  /* 0x00000019ff0c7e24 */ /* 0x000fca000f8e00ff */
[----:B------:R-:W-:-:S13]  /*5700*/  ISETP.NE.AND P6, PT, R12, 0x1, PT ;  /* 0x000000010c00780c */ /* 0x000fda0003fc5270 */
[----:B------:R-:W1:Y:S02]  /*5710*/  @P6 LDC.64 R8, c[0x0][0x9e8] ;  /* 0x00027a00ff086b82 */ /* 0x000e640000000a00 */
[----:B-1----:R-:W-:-:S05]  /*5720*/  @P6 IMAD.HI.U32 R8, R21, R8, RZ ;  /* 0x0000000815086227 */ /* 0x002fca00078e00ff */
[----:B------:R-:W-:-:S07]  /*5730*/  @P6 SHF.R.U32.HI R21, RZ, R9, R8 ;  /* 0x00000009ff156219 */ /* 0x000fce0000011608 */
.L_x_2393:
[----:B------:R-:W-:Y:S05]  /*5740*/  BSYNC B0 ;  /* 0x0000000000007941 */ /* 0x000fea0003800000 */
.L_x_2391:
[----:B------:R-:W-:-:S04]  /*5750*/  IMAD R13, R18, -0x2, R13 ;  /* 0xfffffffe120d7824 */ /* 0x000fc800078e020d */
[----:B------:R-:W-:-:S05]  /*5760*/  IMAD R21, R21, R12, R13 ;  /* 0x0000000c15157224 */ /* 0x000fca00078e020d */
[----:B------:R-:W-:Y:S02]  /*5770*/  VIADDMNMX R20, R21, R12, R20, PT ;  /* 0x0000000c15147246 */ /* 0x000fe40003800114 */
[----:B------:R-:W-:-:S07]  /*5780*/  VIMNMX R15, R15, R21, !PT ;  /* 0x000000150f0f7248 */ /* 0x000fce0007fe0100 */
.L_x_2390:
        /* <DEDUP_REMOVED lines=128> */
[--C-:B------:R-:W-:Y:S01]  /*5f90*/  FFMA.FTZ R160, R165, UR6, -R12.reuse ;  /* 0x00000006a5a07c23 */ /* 0x100fe2000801080c */
[----:B------:R-:W-:Y:S01]  /*5fa0*/  FMNMX.FTZ R21, R159, R14, !PT ;  /* 0x0000000e9f157209 */ /* 0x000fe20007810000 */
[--C-:B------:R-:W-:Y:S01]  /*5fb0*/  FFMA.FTZ R152, R213, UR6, -R12.reuse ;  /* 0x00000006d5987c23 */ /* 0x100fe2000801080c */
[----:B------:R-:W-:Y:S01]  /*5fc0*/  FSEL R199, R199, -INF , !P2 ;  /* 0xff800000c7c77808 */ /* 0x000fe20005000000 */
[----:B------:R-:W-:Y:S01]  /*5fd0*/  MUFU.EX2 R13, R13 ;  /* 0x0000000d000d7308 */ /* 0x000fe20000000800 */
[----:B------:R-:W-:Y:S01]  /*5fe0*/  FMNMX.FTZ R14, R162, R21, !PT ;  /* 0x00000015a20e7209 */ /* 0x000fe20007810000 */
[--C-:B------:R-:W-:Y:S01]  /*5ff0*/  FFMA.FTZ R21, R157, UR6, -R12.reuse ;  /* 0x000000069d157c23 */ /* 0x100fe2000801080c */
[--C-:B------:R-:W-:Y:S01]  /*6000*/  FFMA.FTZ R15, R172, UR6, -R12.reuse ;  /* 0x00000006ac0f7c23 */ /* 0x100fe2000801080c */
[--C-:B------:R-:W-:Y:S01]  /*6010*/  FFMA.FTZ R20, R173, UR6, -R12.reuse ;  /* 0x00000006ad147c23 */ /* 0x100fe2000801080c */
[----:B------:R-:W-:Y:S01]  /*6020*/  FMNMX.FTZ R153, R163, R14, !PT ;  /* 0x0000000ea3997209 */ /* 0x000fe20007810000 */
[--C-:B------:R-:W-:Y:S01]  /*6030*/  FFMA.FTZ R172, R181, UR6, -R12.reuse ;  /* 0x00000006b5ac7c23 */ /* 0x100fe2000801080c */
[--C-:B------:R-:W-:Y:S01]  /*6040*/  FFMA.FTZ R173, R184, UR6, -R12.reuse ;  /* 0x00000006b8ad7c23 */ /* 0x100fe2000801080c */
[----:B------:R-:W-:Y:S01]  /*6050*/  MUFU.EX2 R152, R152 ;  /* 0x0000009800987308 */ /* 0x000fe20000000800 */
[----:B------:R-:W-:Y:S01]  /*6060*/  FMNMX.FTZ R14, R166, R153, !PT ;  /* 0x00000099a60e7209 */ /* 0x000fe20007810000 */
[--C-:B------:R-:W-:Y:S01]  /*6070*/  FFMA.FTZ R181, R192, UR6, -R12.reuse ;  /* 0x00000006c0b57c23 */ /* 0x100fe2000801080c */
[----:B------:R-:W-:-:S02]  /*6080*/  FFMA.FTZ R184, R193, UR6, -R12 ;  /* 0x00000006c1b87c23 */ /* 0x000fc4000801080c */
[----:B------:R-:W-:-:S03]  /*6090*/  FMNMX.FTZ R153, R167, R14, !PT ;  /* 0x0000000ea7997209 */ /* 0x000fc60007810000 */
[----:B------:R-:W-:Y:S01]  /*60a0*/  MUFU.EX2 R154, R154 ;  /* 0x0000009a009a7308 */ /* 0x000fe20000000800 */
[----:B------:R-:W-:Y:S01]  /*60b0*/  FMNMX.FTZ R14, R170, R153, !PT ;  /* 0x00000099aa0e7209 */ /* 0x000fe20007810000 */
[----:B------:R-:W-:-:S03]  /*60c0*/  FFMA.FTZ R153, R161, UR6, -R12 ;  /* 0x00000006a1997c23 */ /* 0x000fc6000801080c */
[----:B------:R-:W-:-:S03]  /*60d0*/  FMNMX.FTZ R157, R171, R14, !PT ;  /* 0x0000000eab9d7209 */ /* 0x000fc60007810000 */
[----:B------:R-:W-:Y:S01]  /*60e0*/  MUFU.EX2 R21, R21 ;  /* 0x0000001500157308 */ /* 0x000fe20000000800 */
[----:B------:R-:W-:Y:S01]  /*60f0*/  FMNMX.FTZ R14, R174, R157, !PT ;  /* 0x0000009dae0e7209 */ /* 0x000fe20007810000 */
[--C-:B------:R-:W-:Y:S01]  /*6100*/  FFMA.FTZ R157, R164, UR6, -R12.reuse ;  /* 0x00000006a49d7c23 */ /* 0x100fe2000801080c */
[--C-:B------:R-:W-:Y:S01]  /*6110*/  FFMA.FTZ R164, R169, UR6, -R12.reuse ;  /* 0x00000006a9a47c23 */ /* 0x100fe2000801080c */
[--C-:B------:R-:W-:Y:S01]  /*6120*/  FFMA.FTZ R169, R180, UR6, -R12.reuse ;  /* 0x00000006b4a97c23 */ /* 0x100fe2000801080c */
[----:B------:R-:W-:Y:S01]  /*6130*/  FMNMX.FTZ R161, R175, R14, !PT ;  /* 0x0000000eafa17209 */ /* 0x000fe20007810000 */
[----:B------:R-:W-:Y:S01]  /*6140*/  FFMA.FTZ R180, R189, UR6, -R12 ;  /* 0x00000006bdb47c23 */ /* 0x000fe2000801080c */
[----:B------:R-:W-:Y:S01]  /*6150*/  FSEL R189, R8, RZ, P1 ;  /* 0x000000ff08bd7208 */ /* 0x000fe20000800000 */
[----:B------:R-:W-:Y:S01]  /*6160*/  MUFU.EX2 R156, R156 ;  /* 0x0000009c009c7308 */ /* 0x000fe20000000800 */
[----:B------:R-:W-:-:S03]  /*6170*/  FMNMX.FTZ R14, R178, R161, !PT ;  /* 0x000000a1b20e7209 */ /* 0x000fc60007810000 */
[----:B------:R-:W-:Y:S01]  /*6180*/  FADD.FTZ R189, -R189, R2 ;  /* 0x00000002bdbd7221 */ /* 0x000fe20000010100 */
[----:B------:R-:W-:-:S03]  /*6190*/  FMNMX.FTZ R161, R179, R14, !PT ;  /* 0x0000000eb3a17209 */ /* 0x000fc60007810000 */
[----:B------:R-:W-:Y:S01]  /*61a0*/  MUFU.EX2 R153, R153 ;  /* 0x0000009900997308 */ /* 0x000fe20000000800 */
[----:B------:R-:W-:Y:S01]  /*61b0*/  FMNMX.FTZ R14, R182, R161, !PT ;  /* 0x000000a1b60e7209 */ /* 0x000fe20007810000 */
[--C-:B------:R-:W-:Y:S01]  /*61c0*/  FFMA.FTZ R161, R168, UR6, -R12.reuse ;  /* 0x00000006a8a17c23 */ /* 0x100fe2000801080c */
[----:B------:R-:W-:Y:S02]  /*61d0*/  FFMA.FTZ R168, R177, UR6, -R12 ;  /* 0x00000006b1a87c23 */ /* 0x000fe4000801080c */
        /* <DEDUP_REMOVED lines=11> */
[----:B------:R-:W-:Y:S01]  /*6290*/  FMNMX.FTZ R14, R198, R165, !PT ;  /* 0x000000a5c60e7209 */ /* 0x000fe20007810000 */
[--C-:B------:R-:W-:Y:S01]  /*62a0*/  FFMA.FTZ R165, R176, UR6, -R12.reuse ;  /* 0x00000006b0a57c23 */ /* 0x100fe2000801080c */
[----:B------:R-:W-:Y:S02]  /*62b0*/  FFMA.FTZ R176, R185, UR6, -R12 ;  /* 0x00000006b9b07c23 */ /* 0x000fe4000801080c */
[----:B------:R-:W-:-:S03]  /*62c0*/  FMNMX.FTZ R14, R199, R14, !PT ;  /* 0x0000000ec70e7209 */ /* 0x000fc60007810000 */
[----:B------:R-:W-:Y:S02]  /*62d0*/  MUFU.EX2 R15, R15 ;  /* 0x0000000f000f7308 */ /* 0x000fe40000000800 */
[----:B------:R-:W1:Y:S06]  /*62e0*/  SHFL.BFLY PT, R177, R14, 0x2, 0x1f ;  /* 0x0c401f000eb17f89 */ /* 0x000e6c00000e0000 */
[----:B------:R-:W-:Y:S08]  /*62f0*/  MUFU.EX2 R20, R20 ;  /* 0x0000001400147308 */ /* 0x000ff00000000800 */
[----:B------:R-:W-:Y:S08]  /*6300*/  MUFU.EX2 R165, R165 ;  /* 0x000000a500a57308 */ /* 0x000ff00000000800 */
[----:B------:R-:W-:Y:S01]  /*6310*/  MUFU.EX2 R168, R168 ;  /* 0x000000a800a87308 */ /* 0x000fe20000000800 */
[----:B-1----:R-:W-:Y:S01]  /*6320*/  FMNMX.FTZ R185, R14, R177, !PT ;  /* 0x000000b10eb97209 */ /* 0x002fe20007810000 */
[--C-:B------:R-:W-:Y:S01]  /*6330*/  FFMA.FTZ R177, R188, UR6, -R12.reuse ;  /* 0x00000006bcb17c23 */ /* 0x100fe2000801080c */
[----:B------:R-:W-:-:S03]  /*6340*/  FFMA.FTZ R188, R196, UR6, -R12 ;  /* 0x00000006c4bc7c23 */ /* 0x000fc6000801080c */
[----:B------:R-:W1:Y:S02]  /*6350*/  SHFL.BFLY PT, R14, R185, 0x1, 0x1f ;  /* 0x0c201f00b90e7f89 */ /* 0x000e6400000e0000 */
[----:B------:R-:W-:Y:S08]  /*6360*/  MUFU.EX2 R2, R188 ;  /* 0x000000bc00027308 */ /* 0x000ff00000000800 */
[----:B------:R-:W-:Y:S08]  /*6370*/  MUFU.EX2 R169, R169 ;  /* 0x000000a900a97308 */ /* 0x000ff00000000800 */
[----:B------:R-:W-:Y:S01]  /*6380*/  MUFU.EX2 R172, R172 ;  /* 0x000000ac00ac7308 */ /* 0x000fe20000000800 */
[----:B-1----:R-:W-:Y:S01]  /*6390*/  FMNMX.FTZ R14, R185, R14, !PT ;  /* 0x0000000eb90e7209 */ /* 0x002fe20007810000 */
[----:B------:R-:W-:Y:S01]  /*63a0*/  FMUL.FTZ R185, R189, UR6 ;  /* 0x00000006bdb97c20 */ /* 0x000fe20008410000 */
[----:B------:R-:W-:-:S05]  /*63b0*/  FFMA.FTZ R189, R197, UR6, -R12 ;  /* 0x00000006c5bd7c23 */ /* 0x000fca000801080c */
[----:B------:R-:W-:Y:S01]  /*63c0*/  MUFU.EX2 R173, R173 ;  /* 0x000000ad00ad7308 */ /* 0x000fe20000000800 */
[C---:B------:R-:W-:Y:S01]  /*63d0*/  FSETP.NEU.FTZ.AND P1, PT, R14.reuse, -INF , PT ;  /* 0xff8000000e00780b */ /* 0x040fe20003f3d000 */
[----:B------:R-:W-:-:S05]  /*63e0*/  FMUL.FTZ R196, R14, UR6 ;  /* 0x000000060ec47c20 */ /* 0x000fca0008410000 */
[----:B------:R-:W-:Y:S01]  /*63f0*/  FSEL R196, R196, RZ, P1 ;  /* 0x000000ffc4c47208 */ /* 0x000fe20000800000 */
[----:B------:R-:W1:Y:S04]  /*6400*/  MUFU.EX2 R185, R185 ;  /* 0x000000b900b97308 */ /* 0x000e680000000800 */
        /* <DEDUP_REMOVED lines=11> */
[----:B------:R-:W-:Y:S01]  /*64c0*/  FFMA.FTZ R183, R183, UR6, -R196 ;  /* 0x00000006b7b77c23 */ /* 0x000fe200080108c4 */
[----:B------:R-:W-:Y:S01]  /*64d0*/  MUFU.EX2 R177, R177 ;  /* 0x000000b100b17308 */ /* 0x000fe20000000800 */
[----:B-1----:R-:W-:Y:S01]  /*64e0*/  FFMA.FTZ R188, R185, R3, R152 ;  /* 0x00000003b9bc7223 */ /* 0x002fe20000010098 */
[C---:B------:R-:W-:Y:S01]  /*64f0*/  F2FP.F16.F32.PACK_AB R152, R13.reuse, R152 ;  /* 0x000000980d98723e */ /* 0x040fe200000000ff */
[----:B------:R-:W-:Y:S01]  /*6500*/  FFMA.FTZ R186, R186, UR6, -R196 ;  /* 0x00000006baba7c23 */ /* 0x000fe200080108c4 */
[----:B------:R-:W-:Y:S01]  /*6510*/  F2FP.F16.F32.PACK_AB R166, R172, R169 ;  /* 0x000000a9aca6723e */ /* 0x000fe200000000ff */
[----:B------:R-:W-:Y:S01]  /*6520*/  FADD.FTZ R3, R13, R188 ;  /* 0x000000bc0d037221 */ /* 0x000fe20000010000 */
[--C-:B------:R-:W-:Y:S01]  /*6530*/  FFMA.FTZ R188, R159, UR6, -R196.reuse ;  /* 0x000000069fbc7c23 */ /* 0x100fe200080108c4 */
[--C-:B------:R-:W-:Y:S01]  /*6540*/  FFMA.FTZ R159, R162, UR6, -R196.reuse ;  /* 0x00000006a29f7c23 */ /* 0x100fe200080108c4 */
[----:B------:R-:W1:Y:S01]  /*6550*/  MUFU.EX2 R180, R180 ;  /* 0x000000b400b47308 */ /* 0x000e620000000800 */
[----:B------:R-:W-:Y:S01]  /*6560*/  FADD.FTZ R158, R154, R3 ;  /* 0x000000039a9e7221 */ /* 0x000fe20000010000 */
[----:B------:R-:W-:Y:S01]  /*6570*/  F2FP.F16.F32.PACK_AB R154, R21, R154 ;  /* 0x0000009a159a723e */ /* 0x000fe200000000ff */
[--C-:B------:R-:W-:Y:S01]  /*6580*/  FFMA.FTZ R187, R187, UR6, -R196.reuse ;  /* 0x00000006bbbb7c23 */ /* 0x100fe200080108c4 */
[----:B------:R-:W-:Y:S01]  /*6590*/  FFMA.FTZ R191, R191, UR6, -R196 ;  /* 0x00000006bfbf7c23 */ /* 0x000fe200080108c4 */
[----:B------:R-:W-:Y:S01]  /*65a0*/  FADD.FTZ R3, R21, R158 ;  /* 0x0000009e15037221 */ /* 0x000fe20000010000 */
[--C-:B------:R-:W-:Y:S01]  /*65b0*/  FFMA.FTZ R194, R194, UR6, -R196.reuse ;  /* 0x00000006c2c27c23 */ /* 0x100fe200080108c4 */
[--C-:B------:R-:W-:Y:S01]  /*65c0*/  FFMA.FTZ R195, R195, UR6, -R196.reuse ;  /* 0x00000006c3c37c23 */ /* 0x100fe200080108c4 */
[----:B------:R-:W-:Y:S01]  /*65d0*/  MUFU.EX2 R181, R181 ;  /* 0x000000b500b57308 */ /* 0x000fe20000000800 */
[----:B------:R-:W-:Y:S01]  /*65e0*/  FADD.FTZ R158, R156, R3 ;  /* 0x000000039c9e7221 */ /* 0x000fe20000010000 */
[----:B------:R-:W-:Y:S01]  /*65f0*/  FFMA.FTZ R198, R198, UR6, -R196 ;  /* 0x00000006c6c67c23 */ /* 0x000fe200080108c4 */
[C---:B------:R-:W-:Y:S01]  /*6600*/  F2FP.F16.F32.PACK_AB R156, R153.reuse, R156 ;  /* 0x0000009c999c723e */ /* 0x040fe200000000ff */
[-C--:B------:R-:W-:Y:S01]  /*6610*/  FMUL.FTZ R24, R24, R185.reuse ;  /* 0x000000b918187220 */ /* 0x080fe20000410000 */
[----:B------:R-:W-:Y:S01]  /*6620*/  FADD.FTZ R158, R153, R158 ;  /* 0x0000009e999e7221 */ /* 0x000fe20000010000 */
[-C--:B------:R-:W-:Y:S01]  /*6630*/  FMUL.FTZ R25, R25, R185.reuse ;  /* 0x000000b919197220 */ /* 0x080fe20000410000 */
[-C--:B------:R-:W-:Y:S01]  /*6640*/  FMUL.FTZ R28, R28, R185.reuse ;  /* 0x000000b91c1c7220 */ /* 0x080fe20000410000 */
[----:B------:R-:W-:Y:S01]  /*6650*/  MUFU.EX2 R9, R9 ;  /* 0x0000000900097308 */ /* 0x000fe20000000800 */
[----:B------:R-:W-:Y:S01]  /*6660*/  FADD.FTZ R3, R157, R158 ;  /* 0x0000009e9d037221 */ /* 0x000fe20000010000 */
[-C--:B------:R-:W-:Y:S01]  /*6670*/  FMUL.FTZ R29, R29, R185.reuse ;  /* 0x000000b91d1d7220 */ /* 0x080fe20000410000 */
[-C--:B------:R-:W-:Y:S01]  /*6680*/  FMUL.FTZ R32, R32, R185.reuse ;  /* 0x000000b920207220 */ /* 0x080fe20000410000 */
[-C--:B------:R-:W-:Y:S01]  /*6690*/  FMUL.FTZ R33, R33, R185.reuse ;  /* 0x000000b921217220 */ /* 0x080fe20000410000 */
[----:B------:R-:W-:Y:S01]  /*66a0*/  FADD.FTZ R158, R160, R3 ;  /* 0x00000003a09e7221 */ /* 0x000fe20000010000 */
[-C--:B------:R-:W-:Y:S01]  /*66b0*/  FMUL.FTZ R36, R36, R185.reuse ;  /* 0x000000b924247220 */ /* 0x080fe20000410000 */
[-C--:B------:R-:W-:Y:S01]  /*66c0*/  FMUL.FTZ R37, R37, R185.reuse ;  /* 0x000000b925257220 */ /* 0x080fe20000410000 */
[----:B------:R-:W2:Y:S01]  /*66d0*/  MUFU.EX2 R12, R12 ;  /* 0x0000000c000c7308 */ /* 0x000ea20000000800 */
[----:B------:R-:W-:Y:S01]  /*66e0*/  FADD.FTZ R3, R161, R158 ;  /* 0x0000009ea1037221 */ /* 0x000fe20000010000 */
[-C--:B------:R-:W-:Y:S01]  /*66f0*/  FMUL.FTZ R40, R40, R185.reuse ;  /* 0x000000b928287220 */ /* 0x080fe20000410000 */
[-C--:B------:R-:W-:Y:S01]  /*6700*/  FMUL.FTZ R41, R41, R185.reuse ;  /* 0x000000b929297220 */ /* 0x080fe20000410000 */
[-C--:B------:R-:W-:Y:S01]  /*6710*/  FMUL.FTZ R44, R44, R185.reuse ;  /* 0x000000b92c2c7220 */ /* 0x080fe20000410000 */
[----:B------:R-:W-:Y:S01]  /*6720*/  FADD.FTZ R158, R164, R3 ;  /* 0x00000003a49e7221 */ /* 0x000fe20000010000 */
[----:B------:R-:W-:Y:S01]  /*6730*/  FSEL R3, R14, RZ, P1 ;  /* 0x000000ff0e037208 */ /* 0x000fe20000800000 */
[-C--:B------:R-:W-:Y:S01]  /*6740*/  FMUL.FTZ R45, R45, R185.reuse ;  /* 0x000000b92d2d7220 */ /* 0x080fe20000410000 */
[----:B------:R-:W-:Y:S01]  /*6750*/  MUFU.EX2 R155, R155 ;  /* 0x0000009b009b7308 */ /* 0x000fe20000000800 */
[----:B------:R-:W-:Y:S01]  /*6760*/  FADD.FTZ R193, R15, R158 ;  /* 0x0000009e0fc17221 */ /* 0x000fe20000010000 */
[----:B------:R-:W-:Y:S01]  /*6770*/  FMUL.FTZ R48, R48, R185 ;  /* 0x000000b930307220 */ /* 0x000fe20000410000 */
[----:B------:R-:W-:Y:S01]  /*6780*/  FADD.FTZ R3, -R3, R6 ;  /* 0x0000000603037221 */ /* 0x000fe20000010100 */
[--C-:B------:R-:W-:Y:S01]  /*6790*/  FFMA.FTZ R6, R167, UR6, -R196.reuse ;  /* 0x00000006a7067c23 */ /* 0x100fe200080108c4 */
[----:B------:R-:W-:Y:S01]  /*67a0*/  FADD.FTZ R158, R20, R193 ;  /* 0x000000c1149e7221 */ /* 0x000fe20000010000 */
[----:B------:R-:W-:Y:S01]  /*67b0*/  FFMA.FTZ R167, R170, UR6, -R196 ;  /* 0x00000006aaa77c23 */ /* 0x000fe200080108c4 */
[----:B-1----:R-:W-:Y:S01]  /*67c0*/  F2FP.F16.F32.PACK_AB R170, R180, R177 ;  /* 0x000000b1b4aa723e */ /* 0x002fe200000000ff */
[----:B------:R-:W-:Y:S01]  /*67d0*/  MUFU.EX2 R188, R188 ;  /* 0x000000bc00bc7308 */ /* 0x000fe20000000800 */
[----:B------:R-:W-:Y:S01]  /*67e0*/  FADD.FTZ R193, R165, R158 ;  /* 0x0000009ea5c17221 */ /* 0x000fe20000010000 */
[----:B------:R-:W-:Y:S01]  /*67f0*/  FFMA.FTZ R158, R171, UR6, -R196 ;  /* 0x00000006ab9e7c23 */ /* 0x000fe200080108c4 */
[----:B--2---:R-:W-:Y:S01]  /*6800*/  F2FP.F16.F32.PACK_AB R153, R12, R9 ;  /* 0x000000090c99723e */ /* 0x004fe200000000ff */
        /* <DEDUP_REMOVED lines=10> */
[--C-:B------:R-:W-:Y:S01]  /*68b0*/  FFMA.FTZ R171, R190, UR6, -R196.reuse ;  /* 0x00000006beab7c23 */ /* 0x100fe200080108c4 */
[----:B------:R-:W-:Y:S01]  /*68c0*/  FFMA.FTZ R196, R199, UR6, -R196 ;  /* 0x00000006c7c47c23 */ /* 0x000fe200080108c4 */
[----:B------:R1:W-:Y:S01]  /*68d0*/  MUFU.EX2 R190, R158 ;  /* 0x0000009e00be7308 */ /* 0x0003e20000000800 */
[----:B------:R-:W-:Y:S01]  /*68e0*/  FADD.FTZ R193, R173, R162 ;  /* 0x000000a2adc17221 */ /* 0x000fe20000010000 */
[-C--:B------:R-:W-:Y:S01]  /*68f0*/  FMUL.FTZ R61, R61, R185.reuse ;  /* 0x000000b93d3d7220 */ /* 0x080fe20000410000 */
[-C--:B------:R-:W-:Y:S01]  /*6900*/  FMUL.FTZ R64, R64, R185.reuse ;  /* 0x000000b940407220 */ /* 0x080fe20000410000 */
[-C--:B------:R-:W-:Y:S01]  /*6910*/  FMUL.FTZ R65, R65, R185.reuse ;  /* 0x000000b941417220 */ /* 0x080fe20000410000 */
[----:B------:R-:W-:Y:S01]  /*6920*/  FADD.FTZ R162, R176, R193 ;  /* 0x000000c1b0a27221 */ /* 0x000fe20000010000 */
[-C--:B------:R-:W-:Y:S01]  /*6930*/  FMUL.FTZ R68, R68, R185.reuse ;  /* 0x000000b944447220 */ /* 0x080fe20000410000 */
[----:B------:R-:W-:Y:S01]  /*6940*/  FMUL.FTZ R69, R69, R185 ;  /* 0x000000b945457220 */ /* 0x000fe20000410000 */
[----:B------:R-:W2:Y:S01]  /*6950*/  MUFU.EX2 R192, R192 ;  /* 0x000000c000c07308 */ /* 0x000ea20000000800 */
[----:B-1----:R-:W-:Y:S01]  /*6960*/  F2FP.F16.F32.PACK_AB R158, R160, R157 ;  /* 0x0000009da09e723e */ /* 0x002fe200000000ff */
[----:B------:R-:W-:Y:S01]  /*6970*/  FADD.FTZ R193, R177, R162 ;  /* 0x000000a2b1c17221 */ /* 0x000fe20000010000 */
[----:B------:R-:W-:Y:S01]  /*6980*/  F2FP.F16.F32.PACK_AB R160, R164, R161 ;  /* 0x000000a1a4a0723e */ /* 0x000fe200000000ff */
[----:B------:R-:W-:Y:S01]  /*6990*/  FMUL.FTZ R72, R72, R185 ;  /* 0x000000b948487220 */ /* 0x000fe20000410000 */
[----:B------:R-:W-:Y:S01]  /*69a0*/  F2FP.F16.F32.PACK_AB R164, R168, R165 ;  /* 0x000000a5a8a4723e */ /* 0x000fe200000000ff */
[----:B------:R-:W-:Y:S01]  /*69b0*/  FADD.FTZ R162, R180, R193 ;  /* 0x000000c1b4a27221 */ /* 0x000fe20000010000 */
[----:B------:R-:W-:Y:S01]  /*69c0*/  F2FP.F16.F32.PACK_AB R168, R176, R173 ;  /* 0x000000adb0a8723e */ /* 0x000fe200000000ff */
[----:B------:R-:W-:Y:S01]  /*69d0*/  FMUL.FTZ R176, R3, UR6 ;  /* 0x0000000603b07c20 */ /* 0x000fe20008410000 */
[----:B------:R-:W-:Y:S01]  /*69e0*/  MUFU.EX2 R163, R163 ;  /* 0x000000a300a37308 */ /* 0x000fe20000000800 */
[----:B------:R-:W-:Y:S01]  /*69f0*/  FADD.FTZ R21, R181, R162 ;  /* 0x000000a2b5157221 */ /* 0x000fe20000010000 */
[----:B------:R-:W-:Y:S01]  /*6a00*/  F2FP.F16.F32.PACK_AB R162, R20, R15 ;  /* 0x0000000f14a2723e */ /* 0x000fe200000000ff */
[-C--:B------:R-:W-:Y:S01]  /*6a10*/  FMUL.FTZ R73, R73, R185.reuse ;  /* 0x000000b949497220 */ /* 0x080fe20000410000 */
[-C--:B------:R-:W-:Y:S01]  /*6a20*/  FMUL.FTZ R76, R76, R185.reuse ;  /* 0x000000b94c4c7220 */ /* 0x080fe20000410000 */
[-C--:B------:R-:W-:Y:S01]  /*6a30*/  FMUL.FTZ R77, R77, R185.reuse ;  /* 0x000000b94d4d7220 */ /* 0x080fe20000410000 */
[-C--:B------:R-:W-:Y:S01]  /*6a40*/  FMUL.FTZ R80, R80, R185.reuse ;  /* 0x000000b950507220 */ /* 0x080fe20000410000 */
[----:B------:R-:W-:Y:S01]  /*6a50*/  FMUL.FTZ R81, R81, R185 ;  /* 0x000000b951517220 */ /* 0x000fe20000410000 */
[----:B------:R-:W1:Y:S01]  /*6a60*/  MUFU.EX2 R176, R176 ;  /* 0x000000b000b07308 */ /* 0x000e620000000800 */
[----:B--2---:R-:W-:Y:S01]  /*6a70*/  F2FP.F16.F32.PACK_AB R157, R192, R159 ;  /* 0x0000009fc09d723e */ /* 0x004fe200000000ff */
        /* <DEDUP_REMOVED lines=15> */
[----:B-1----:R-:W-:Y:S01]  /*6b70*/  FFMA.FTZ R15, R176, R0, R9 ;  /* 0x00000000b00f7223 */ /* 0x002fe20000010009 */
[-C--:B------:R-:W-:Y:S01]  /*6b80*/  FMUL.FTZ R109, R109, R185.reuse ;  /* 0x000000b96d6d7220 */ /* 0x080fe20000410000 */
[-C--:B------:R-:W-:Y:S01]  /*6b90*/  FMUL.FTZ R112, R112, R185.reuse ;  /* 0x000000b970707220 */ /* 0x080fe20000410000 */
[-C--:B------:R-:W-:Y:S01]  /*6ba0*/  FMUL.FTZ R113, R113, R185.reuse ;  /* 0x000000b971717220 */ /* 0x080fe20000410000 */
[----:B------:R-:W-:Y:S01]  /*6bb0*/  FADD.FTZ R0, R12, R15 ;  /* 0x0000000f0c007221 */ /* 0x000fe20000010000 */
[-C--:B------:R-:W-:Y:S01]  /*6bc0*/  FMUL.FTZ R116, R116, R185.reuse ;  /* 0x000000b974747220 */ /* 0x080fe20000410000 */
[----:B------:R-:W-:Y:S01]  /*6bd0*/  FMUL.FTZ R117, R117, R185 ;  /* 0x000000b975757220 */ /* 0x000fe20000410000 */
[----:B------:R-:W1:Y:S01]  /*6be0*/  MUFU.EX2 R167, R167 ;  /* 0x000000a700a77308 */ /* 0x000e620000000800 */
[----:B------:R-:W-:Y:S01]  /*6bf0*/  FADD.FTZ R15, R155, R0 ;  /* 0x000000009b0f7221 */ /* 0x000fe20000010000 */
[C---:B--2---:R-:W-:Y:S01]  /*6c00*/  FADD.FTZ R21, R184.reuse, R21 ;  /* 0x00000015b8157221 */ /* 0x044fe20000010000 */
[----:B------:R-:W-:Y:S01]  /*6c10*/  F2FP.F16.F32.PACK_AB R172, R184, R181 ;  /* 0x000000b5b8ac723e */ /* 0x000fe200000000ff */
[-C--:B------:R-:W-:Y:S01]  /*6c20*/  FMUL.FTZ R120, R120, R185.reuse ;  /* 0x000000b978787220 */ /* 0x080fe20000410000 */
[----:B------:R-:W-:Y:S01]  /*6c30*/  FADD.FTZ R0, R188, R15 ;  /* 0x0000000fbc007221 */ /* 0x000fe20000010000 */
[-C--:B------:R-:W-:Y:S01]  /*6c40*/  FMUL.FTZ R121, R121, R185.reuse ;  /* 0x000000b979797220 */ /* 0x080fe20000410000 */
[----:B------:R-:W-:Y:S01]  /*6c50*/  FMUL.FTZ R124, R124, R185 ;  /* 0x000000b97c7c7220 */ /* 0x000fe20000410000 */
[----:B------:R-:W2:Y:S01]  /*6c60*/  MUFU.EX2 R189, R189 ;  /* 0x000000bd00bd7308 */ /* 0x000ea20000000800 */
[----:B------:R-:W-:Y:S01]  /*6c70*/  FADD.FTZ R15, R159, R0 ;  /* 0x000000009f0f7221 */ /* 0x000fe20000010000 */
[----:B---3--:R-:W-:Y:S01]  /*6c80*/  F2FP.F16.F32.PACK_AB R159, R6, R163 ;  /* 0x000000a3069f723e */ /* 0x008fe200000000ff */
[-C--:B------:R-:W-:Y:S01]  /*6c90*/  FMUL.FTZ R125, R125, R185.reuse ;  /* 0x000000b97d7d7220 */ /* 0x080fe20000410000 */
[-C--:B------:R-:W-:Y:S01]  /*6ca0*/  FMUL.FTZ R128, R128, R185.reuse ;  /* 0x000000b980807220 */ /* 0x080fe20000410000 */
[----:B------:R-:W-:Y:S01]  /*6cb0*/  FADD.FTZ R0, R192, R15 ;  /* 0x0000000fc0007221 */ /* 0x000fe20000010000 */
[-C--:B------:R-:W-:Y:S01]  /*6cc0*/  FMUL.FTZ R129, R129, R185.reuse ;  /* 0x000000b981817220 */ /* 0x080fe20000410000 */
[----:B------:R-:W-:Y:S01]  /*6cd0*/  FMUL.FTZ R132, R132, R185 ;  /* 0x000000b984847220 */ /* 0x000fe20000410000 */
[----:B------:R3:W-:Y:S01]  /*6ce0*/  MUFU.EX2 R13, R174 ;  /* 0x000000ae000d7308 */ /* 0x0007e20000000800 */
[----:B------:R-:W-:Y:S01]  /*6cf0*/  FADD.FTZ R15, R163, R0 ;  /* 0x00000000a30f7221 */ /* 0x000fe20000010000 */
[----:B-1----:R-:W-:Y:S01]  /*6d00*/  F2FP.F16.F32.PACK_AB R161, R190, R167 ;  /* 0x000000a7bea1723e */ /* 0x002fe200000000ff */
        /* <DEDUP_REMOVED lines=10> */
[C---:B--2---:R-:W-:Y:S01]  /*6db0*/  FADD.FTZ R3, R189.reuse, R174 ;  /* 0x000000aebd037221 */ /* 0x044fe20000010000 */
[----:B------:R-:W-:Y:S01]  /*6dc0*/  F2FP.F16.F32.PACK_AB R174, R189, R2 ;  /* 0x00000002bdae723e */ /* 0x000fe200000000ff */
        /* <DEDUP_REMOVED lines=8> */
[-C--:B------:R-:W-:Y:S01]  /*6e50*/  FMUL.FTZ R35, R35, R176.reuse ;  /* 0x000000b023237220 */ /* 0x080fe20000410000 */
[----:B------:R-:W4:Y:S01]  /*6e60*/  MUFU.EX2 R2, R179 ;  /* 0x000000b300027308 */ /* 0x000f220000000800 */
[----:B--2---:R-:W-:Y:S01]  /*6e70*/  FADD.FTZ R178, R6, R15 ;  /* 0x0000000f06b27221 */ /* 0x004fe20000010000 */
[----:B-1----:R-:W-:Y:S01]  /*6e80*/  F2FP.F16.F32.PACK_AB R163, R20, R13 ;  /* 0x0000000d14a3723e */ /* 0x002fe200000000ff */
[-C--:B------:R-:W-:Y:S01]  /*6e90*/  FMUL.FTZ R38, R38, R176.reuse ;  /* 0x000000b026267220 */ /* 0x080fe20000410000 */
[-C--:B------:R-:W-:Y:S01]  /*6ea0*/  FMUL.FTZ R39, R39, R176.reuse ;  /* 0x000000b027277220 */ /* 0x080fe20000410000 */
        /* <DEDUP_REMOVED lines=16> */
[----:B---3--:R-:W-:Y:S01]  /*6fb0*/  FADD.FTZ R15, R165, R180 ;  /* 0x000000b4a50f7221 */ /* 0x008fe20000010000 */
[----:B----4-:R-:W-:Y:S01]  /*6fc0*/  F2FP.F16.F32.PACK_AB R165, R2, R165 ;  /* 0x000000a502a5723e */ /* 0x010fe200000000ff */
[-C--:B------:R-:W-:Y:S01]  /*6fd0*/  FMUL.FTZ R62, R62, R176.reuse ;  /* 0x000000b03e3e7220 */ /* 0x080fe20000410000 */
[----:B------:R-:W3:Y:S01]  /*6fe0*/  MUFU.EX2 R169, R186 ;  /* 0x000000ba00a97308 */ /* 0x000ee20000000800 */
        /* <DEDUP_REMOVED lines=63> */
[-C--:B------:R-:W-:Y:S01]  /*73e0*/  FMUL.FTZ R150, R150, R176.reuse ;  /* 0x000000b096967220 */ /* 0x080fe20000410000 */
[----:B---3--:R-:W-:Y:S01]  /*73f0*/  FADD.FTZ R9, R175, R6 ;  /* 0x00000006af097221 */ /* 0x008fe20000010000 */
[----:B------:R-:W-:-:S03]  /*7400*/  FMUL.FTZ R151, R151, R176 ;  /* 0x000000b097977220 */ /* 0x000fc60000410000 */
[C---:B-1----:R-:W-:Y:S01]  /*7410*/  FADD.FTZ R0, R196.reuse, R9 ;  /* 0x00000009c4007221 */ /* 0x042fe20000010000 */
[----:B------:R-:W-:Y:S01]  /*7420*/  F2FP.F16.F32.PACK_AB R175, R196, R175 ;  /* 0x000000afc4af723e */ /* 0x000fe200000000ff */
[----:B------:R-:W-:Y:S06]  /*7430*/  @!P0 BRA `(.L_x_2394) ;  /* 0x0000000000048947 */ /* 0x000fec0003800000 */
[----:B------:R-:W-:Y:S01]  /*7440*/  BPT.TRAP 0x1 ;  /* 0x000000040000795c */ /* 0x000fe20000300000 */
.L_x_2394:
[----:B------:R1:W2:Y:S01]  /*7450*/  SYNCS.PHASECHK.TRANS64.TRYWAIT P1, [UR27+0x22850], R10 ;  /* 0x0228500aff0075a7 */ /* 0x0002a2000802015b */
[----:B------:R-:W-:Y:S05]  /*7460*/  @!P0 BRA `(.L_x_2395) ;  /* 0x0000000000048947 */ /* 0x000fea0003800000 */
[----:B------:R-:W-:Y:S01]  /*7470*/  BPT.TRAP 0x1 ;  /* 0x000000040000795c */ /* 0x000fe20000300000 */
.L_x_2395:
[----:B--2---:R-:W-:Y:S05]  /*7480*/  @P1 BRA `(.L_x_2396) ;  /* 0x0000000000081947 */ /* 0x004fea0003800000 */
[----:B------:R-:W2:Y:S02]  /*7490*/  SYNCS.PHASECHK.TRANS64.TRYWAIT P1, [UR27+0x22850], R10 ;  /* 0x0228500aff0075a7 */ /* 0x000ea4000802015b */
[----:B--2---:R-:W-:Y:S05]  /*74a0*/  @!P1 BRA `(.L_x_2397) ;  /* 0x000000f000349947 */ /* 0x004fea0003800000 */
.L_x_2396:
        /* <DEDUP_REMOVED lines=52> */
.L_x_2381:
        /* <DEDUP_REMOVED lines=25> */
.L_x_2400:
[----:B------:R-:W-:-:S11]  /*7980*/  UISETP.NE.AND UP2, UPT, UR15, 0x1, UPT ;  /* 0x000000010f00788c */ /* 0x000fd6000bf45270 */
[----:B------:R-:W-:Y:S02]  /*7990*/  @UP2 ULDC.64 UR18, c[0x0][0x9e8] ;  /* 0x00027a0000122ab9 */ /* 0x000fe40000000a00 */
[----:B------:R-:W-:-:S04]  /*79a0*/  UIMAD.WIDE.U32 UR10, UR14, UR18, URZ ;  /* 0x000000120e0a72a5 */ /* 0x000fc8000f8e003f */
[----:B------:R-:W-:-:S12]  /*79b0*/  @UP2 USHF.R.U32.HI UR14, URZ, UR19, UR11 ;  /* 0x000000133f0e2299 */ /* 0x000fd8000801160b */
.L_x_2401:
[----:B------:R-:W-:-:S04]  /*79c0*/  UIMAD UR14, UR14, UR15, URZ ;  /* 0x0000000f0e0e72a4 */ /* 0x000fc8000f8e023f */
[----:B------:R-:W-:-:S04]  /*79d0*/  UISETP.LT.AND UP2, UPT, UR7, UR14, UPT ;  /* 0x0000000e0700728c */ /* 0x000fc8000bf41270 */
[----:B------:R-:W-:-:S12]  /*79e0*/  USEL UR7, UR7, UR14, !UP2 ;  /* 0x0000000e07077287 */ /* 0x000fd8000d000000 */
.L_x_2399:
        /* <DEDUP_REMOVED lines=10> */
[----:B------:R-:W-:Y:S02]  /*7a90*/  IMAD.MOV.U32 R9, RZ, RZ, R2 ;  /* 0x000000ffff097224 */ /* 0x000fe400078e0002 */
[----:B------:R-:W-:-:S07]  /*7aa0*/  IMAD.MOV.U32 R7, RZ, RZ, R5 ;  /* 0x000000ffff077224 */ /* 0x000fce00078e0005 */
.L_x_2411:
[----:B------:R-:W-:Y:S01]  /*7ab0*/  UIADD3 UR37, UR37, 0x1, URZ ;  /* 0x0000000125257890 */ /* 0x000fe2000fffe03f */
[C---:B------:R-:W-:Y:S01]  /*7ac0*/  ISETP.GT.AND P1, PT, R7.reuse, UR22, PT ;  /* 0x0000001607007c0c */ /* 0x040fe2000bf24270 */
[----:B------:R-:W-:Y:S02]  /*7ad0*/  VIADD R7, R7, 0xffffffff ;  /* 0xffffffff07077836 */ /* 0x000fe40000000000 */
[----:B------:R-:W-:-:S04]  /*7ae0*/  UISETP.NE.AND UP2, UPT, UR37, 0x2, UPT ;  /* 0x000000022500788c */ /* 0x000fc8000bf45270 */
[----:B------:R-:W-:Y:S02]  /*7af0*/  USEL UR6, URZ, 0x1, UP2 ;  /* 0x000000013f067887 */ /* 0x000fe40009000000 */
[----:B------:R-:W-:Y:S02]  /*7b00*/  USEL UR37, UR37, URZ, UP2 ;  /* 0x0000003f25257287 */ /* 0x000fe40009000000 */
[----:B------:R-:W-:Y:S01]  /*7b10*/  ULOP3.LUT UR38, UR38, UR6, URZ, 0x3c, !UPT ;  /* 0x0000000626267292 */ /* 0x000fe2000f8e3c3f */
[----:B--2---:R-:W-:Y:S11]  /*7b20*/  @!P0 BRA `(.L_x_2403) ;  /* 0x0000000000048947 */ /* 0x004ff60003800000 */
[----:B------:R-:W-:Y:S01]  /*7b30*/  BPT.TRAP 0x1 ;  /* 0x000000040000795c */ /* 0x000fe20000300000 */
.L_x_2403:
[----:B------:R-:W2:Y:S01]  /*7b40*/  S2UR UR7, SR_CgaCtaId ;  /* 0x00000000000779c3 */ /* 0x000ea20000008800 */
[----:B------:R-:W-:Y:S01]  /*7b50*/  UMOV UR6, 0x400 ;  /* 0x0000040000067882 */ /* 0x000fe20000000000 */
[----:B------:R-:W-:-:S05]  /*7b60*/  IMAD.U32 R5, RZ, RZ, UR38 ;  /* 0x00000026ff057e24 */ /* 0x000fca000f8e00ff */
[----:B------:R-:W-:Y:S01]  /*7b70*/  SHF.L.U32 R5, R5, 0x1f, RZ ;  /* 0x0000001f05057819 */ /* 0x000fe200000006ff */
[----:B--2---:R-:W-:-:S04]  /*7b80*/  ULEA UR6, UR7, UR6, 0x18 ;  /* 0x0000000607067291 */ /* 0x004fc8000f8ec03f */
[----:B------:R-:W-:-:S09]  /*7b90*/  ULEA UR24, UR37, UR6, 0x3 ;  /* 0x0000000625187291 */ /* 0x000fd2000f8e183f */
[----:B------:R2:W3:Y:S01]  /*7ba0*/  SYNCS.PHASECHK.TRANS64.TRYWAIT P2, [UR24+0x22830], R5 ;  /* 0x02283005ff0075a7 */ /* 0x0004e20008040158 */
[----:B------:R-:W-:Y:S05]  /*7bb0*/  @!P0 BRA `(.L_x_2404) ;  /* 0x0000000000048947 */ /* 0x000fea0003800000 */
[----:B------:R-:W-:Y:S01]  /*7bc0*/  BPT.TRAP 0x1 ;  /* 0x000000040000795c */ /* 0x000fe20000300000 */
.L_x_2404:
[----:B---3--:R-:W-:Y:S05]  /*7bd0*/  @P2 BRA `(.L_x_2405) ;  /* 0x0000000000082947 */ /* 0x008fea0003800000 */
[----:B------:R-:W3:Y:S02]  /*7be0*/  SYNCS.PHASECHK.TRANS64.TRYWAIT P2, [UR24+0x22830], R5 ;  /* 0x02283005ff0075a7 */ /* 0x000ee40008040158 */
[----:B---3--:R-:W-:Y:S05]  /*7bf0*/  @!P2 BRA `(.L_x_2406) ;  /* 0x000000e80074a947 */ /* 0x008fea0003800000 */
.L_x_2405:
[----:B------:R-:W-:Y:S01]  /*7c00*/  UIMAD UR18, UR37, 0x300, UR20 ;  /* 0x00000300251278a4 */ /* 0x000fe2000f8e0214 */
[----:B------:R-:W-:Y:S01]  /*7c10*/  WARPGROUP.ARRIVE ;  /* 0x00000000000079c5 */ /* 0x000fe20000000000 */
[----:B------:R-:W-:Y:S01]  /*7c20*/  UMOV UR19, 0x40000040 ;  /* 0x4000004000137882 */ /* 0x000fe20000000000 */
[----:B------:R-:W-:Y:S01]  /*7c30*/  UMOV UR7, 0x40000040 ;  /* 0x4000004000077882 */ /* 0x000fe20000000000 */
[----:B------:R-:W-:-:S03]  /*7c40*/  UIADD3 UR6, UR18, 0x2, URZ ;  /* 0x0000000212067890 */ /* 0x000fc6000fffe03f */
[----:B------:R-:W4:Y:S01]  /*7c50*/  S2R R215, SR_TID.X ;  /* 0x0000000000d77919 */ /* 0x000f220000002100 */
[----:B------:R-:W-:Y:S01]  /*7c60*/  UIADD3 UR10, UR18, 0x4, URZ ;  /* 0x00000004120a7890 */ /* 0x000fe2000fffe03f */
[----:B------:R-:W-:Y:S01]  /*7c70*/  UMOV UR11, 0x40000040 ;  /* 0x40000040000b7882 */ /* 0x000fe20000000000 */
[----:B------:R-:W-:Y:S01]  /*7c80*/  HGMMA.64x96x16.F32 R152, gdesc[UR16], RZ, !UPT, gsb0 ;  /* 0x01600000109879f0 */ /* 0x000fe2000c0008ff */
[----:B------:R-:W-:Y:S01]  /*7c90*/  UIADD3 UR14, UR18, 0x6, URZ ;  /* 0x00000006120e7890 */ /* 0x000fe2000fffe03f */
[----:B------:R-:W-:Y:S01]  /*7ca0*/  UMOV UR15, 0x40000040 ;  /* 0x40000040000f7882 */ /* 0x000fe20000000000 */
[----:B----4-:R-:W-:Y:S02]  /*7cb0*/  LOP3.LUT P2, RZ, R215, 0x7f, RZ, 0xc0, !PT ;  /* 0x0000007fd7ff7812 */ /* 0x010fe4000784c0ff */
        /* <DEDUP_REMOVED lines=12> */
[----:B---3--:R-:W-:Y:S02]  /*7d80*/  FMNMX.FTZ R2, R152, R9, !PT ;  /* 0x0000000998027209 */ /* 0x008fe40007810000 */
        /* <DEDUP_REMOVED lines=23> */
[----:B01----:R-:W-:-:S05]  /*7f00*/  FMNMX.FTZ R10, R197, R2, !PT ;  /* 0x00000002c50a7209 */ /* 0x003fca0007810000 */
[----:B------:R-:W0:Y:S02]  /*7f10*/  SHFL.BFLY PT, R11, R10, 0x2, 0x1f ;  /* 0x0c401f000a0b7f89 */ /* 0x000e2400000e0000 */
[----:B0-----:R-:W-:-:S05]  /*7f20*/  FMNMX.FTZ R12, R10, R11, !PT ;  /* 0x0000000b0a0c7209 */ /* 0x001fca0007810000 */
[----:B------:R-:W0:Y:S02]  /*7f30*/  SHFL.BFLY PT, R11, R12, 0x1, 0x1f ;  /* 0x0c201f000c0b7f89 */ /* 0x000e2400000e0000 */
[----:B0-----:R-:W-:Y:S02]  /*7f40*/  FMNMX.FTZ R2, R12, R11, !PT ;  /* 0x0000000b0c027209 */ /* 0x001fe40007810000 */
        /* <DEDUP_REMOVED lines=27> */
[----:B------:R-:W0:Y:S03]  /*8100*/  MUFU.EX2 R8, R8 ;  /* 0x0000000800087308 */ /* 0x000e260000000800 */
[----:B------:R-:W-:Y:S01]  /*8110*/  FMNMX.FTZ R6, R174, R13, !PT ;  /* 0x0000000dae067209 */ /* 0x000fe20007810000 */
[--C-:B------:R-:W-:Y:S01]  /*8120*/  FFMA.FTZ R13, R161, UR6, -R4.reuse ;  /* 0x00000006a10d7c23 */ /* 0x100fe20008010804 */
[--C-:B------:R-:W-:Y:S01]  /*8130*/  FFMA.FTZ R161, R181, UR6, -R4.reuse ;  /* 0x00000006b5a17c23 */ /* 0x100fe20008010804 */
[----:B------:R-:W-:Y:S01]  /*8140*/  FFMA.FTZ R181, R197, UR6, -R4 ;  /* 0x00000006c5b57c23 */ /* 0x000fe20008010804 */
[----:B------:R-:W-:Y:S01]  /*8150*/  FMNMX.FTZ R15, R175, R6, !PT ;  /* 0x00000006af0f7209 */ /* 0x000fe20007810000 */
[----:B------:R-:W1:Y:S03]  /*8160*/  MUFU.EX2 R9, R9 ;  /* 0x0000000900097308 */ /* 0x000e660000000800 */
[----:B------:R-:W-:-:S04]  /*8170*/  FMNMX.FTZ R6, R178, R15, !PT ;  /* 0x0000000fb2067209 */ /* 0x000fc80007810000 */
[----:B------:R-:W-:Y:S01]  /*8180*/  FMNMX.FTZ R15, R179, R6, !PT ;  /* 0x00000006b30f7209 */ /* 0x000fe20007810000 */
[----:B------:R-:W3:Y:S01]  /*8190*/  MUFU.EX2 R152, R152 ;  /* 0x0000009800987308 */ /* 0x000ee20000000800 */
[-C--:B0-----:R-:W-:Y:S01]  /*81a0*/  FMUL.FTZ R24, R24, R8.reuse ;  /* 0x0000000818187220 */ /* 0x081fe20000410000 */
[-C--:B------:R-:W-:Y:S01]  /*81b0*/  FMUL.FTZ R25, R25, R8.reuse ;  /* 0x0000000819197220 */ /* 0x080fe20000410000 */
[----:B------:R-:W-:Y:S01]  /*81c0*/  FMNMX.FTZ R6, R182, R15, !PT ;  /* 0x0000000fb6067209 */ /* 0x000fe20007810000 */
[--C-:B------:R-:W-:Y:S01]  /*81d0*/  FFMA.FTZ R15, R165, UR6, -R4.reuse ;  /* 0x00000006a50f7c23 */ /* 0x100fe20008010804 */
[-C--:B------:R-:W-:Y:S01]  /*81e0*/  FMUL.FTZ R28, R28, R8.reuse ;  /* 0x000000081c1c7220 */ /* 0x080fe20000410000 */
[----:B------:R-:W-:Y:S01]  /*81f0*/  FMUL.FTZ R29, R29, R8 ;  /* 0x000000081d1d7220 */ /* 0x000fe20000410000 */
[----:B------:R-:W-:Y:S01]  /*8200*/  FMNMX.FTZ R21, R183, R6, !PT ;  /* 0x00000006b7157209 */ /* 0x000fe20007810000 */
[----:B------:R-:W-:Y:S01]  /*8210*/  MUFU.EX2 R10, R10 ;  /* 0x0000000a000a7308 */ /* 0x000fe20000000800 */
[----:B-1----:R-:W-:Y:S01]  /*8220*/  FFMA.FTZ R3, R8, R3, R9 ;  /* 0x0000000308037223 */ /* 0x002fe20000010009 */
        /* <DEDUP_REMOVED lines=35> */
[----:B------:R-:W0:Y:S01]  /*8460*/  SHFL.BFLY PT, R165, R6, 0x2, 0x1f ;  /* 0x0c401f0006a57f89 */ /* 0x000e2200000e0000 */
        /* <DEDUP_REMOVED lines=23> */
[----:B0-----:R-:W-:Y:S01]  /*85e0*/  FMNMX.FTZ R177, R6, R165, !PT ;  /* 0x000000a506b17209 */ /* 0x001fe20007810000 */
[----:B------:R-:W-:Y:S01]  /*85f0*/  FFMA.FTZ R165, R185, UR6, -R4 ;  /* 0x00000006b9a57c23 */ /* 0x000fe20008010804 */
[-C--:B------:R-:W-:Y:S01]  /*8600*/  FMUL.FTZ R105, R105, R8.reuse ;  /* 0x0000000869697220 */ /* 0x080fe20000410000 */
[-C--:B------:R-:W-:Y:S01]  /*8610*/  FMUL.FTZ R108, R108, R8.reuse ;  /* 0x000000086c6c7220 */ /* 0x080fe20000410000 */
[----:B------:R-:W-:Y:S01]  /*8620*/  MUFU.EX2 R14, R14 ;  /* 0x0000000e000e7308 */ /* 0x000fe20000000800 */
[----:B------:R-:W0:Y:S01]  /*8630*/  SHFL.BFLY PT, R6, R177, 0x1, 0x1f ;  /* 0x0c201f00b1067f89 */ /* 0x000e2200000e0000 */
        /* <DEDUP_REMOVED lines=23> */
[----:B0-----:R-:W-:Y:S01]  /*87b0*/  FMNMX.FTZ R6, R177, R6, !PT ;  /* 0x00000006b1067209 */ /* 0x001fe20007810000 */
        /* <DEDUP_REMOVED lines=18> */
[----:B------:R-:W1:Y:S01]  /*88e0*/  MUFU.EX2 R184, R184 ;  /* 0x000000b800b87308 */ /* 0x000e620000000800 */
[----:B0-----:R-:W-:Y:S01]  /*88f0*/  IADD3 R4, -R215, 0xb, RZ ;  /* 0x0000000bd7047810 */ /* 0x001fe20007ffe1ff */
        /* <DEDUP_REMOVED lines=10> */
[----:B-1----:R-:W-:Y:S01]  /*89a0*/  FFMA.FTZ R0, R177, R0, R184 ;  /* 0x00000000b1007223 */ /* 0x002fe200000100b8 */
[--C-:B------:R-:W-:Y:S01]  /*89b0*/  FFMA.FTZ R183, R186, UR6, -R189.reuse ;  /* 0x00000006bab77c23 */ /* 0x100fe200080108bd */
[----:B------:R-:W-:Y:S01]  /*89c0*/  FFMA.FTZ R186, R187, UR6, -R189 ;  /* 0x00000006bbba7c23 */ /* 0x000fe200080108bd */
[----:B------:R-:W1:Y:S01]  /*89d0*/  MUFU.EX2 R185, R185 ;  /* 0x000000b900b97308 */ /* 0x000e620000000800 */
        /* <DEDUP_REMOVED lines=16> */
[----:B-1----:R-:W-:Y:S01]  /*8ae0*/  FADD.FTZ R9, R185, R0 ;  /* 0x00000000b9097221 */ /* 0x002fe20000010000 */
[----:B------:R-:W-:Y:S01]  /*8af0*/  FADD.FTZ R154, R12, R3 ;  /* 0x000000030c9a7221 */ /* 0x000fe20000010000 */
[-C--:B------:R-:W-:Y:S01]  /*8b00*/  FMUL.FTZ R27, R27, R177.reuse ;  /* 0x000000b11b1b7220 */ /* 0x080fe20000410000 */
[-C--:B------:R-:W-:Y:S01]  /*8b10*/  FMUL.FTZ R30, R30, R177.reuse ;  /* 0x000000b11e1e7220 */ /* 0x080fe20000410000 */
[-C--:B------:R-:W-:Y:S01]  /*8b20*/  FMUL.FTZ R31, R31, R177.reuse ;  /* 0x000000b11f1f7220 */ /* 0x080fe20000410000 */
[----:B------:R-:W-:Y:S01]  /*8b30*/  FADD.FTZ R3, R15, R154 ;  /* 0x0000009a0f037221 */ /* 0x000fe20000010000 */
[-C--:B------:R-:W-:Y:S01]  /*8b40*/  FMUL.FTZ R34, R34, R177.reuse ;  /* 0x000000b122227220 */ /* 0x080fe20000410000 */
[----:B------:R-:W1:Y:S01]  /*8b50*/  MUFU.EX2 R192, R192 ;  /* 0x000000c000c07308 */ /* 0x000e620000000800 */
        /* <DEDUP_REMOVED lines=16> */
[----:B-1----:R-:W-:Y:S01]  /*8c60*/  FADD.FTZ R0, R192, R9 ;  /* 0x00000009c0007221 */ /* 0x002fe20000010000 */
[----:B------:R-:W-:Y:S01]  /*8c70*/  FADD.FTZ R154, R164, R3 ;  /* 0x00000003a49a7221 */ /* 0x000fe20000010000 */
[----:B------:R-:W-:Y:S01]  /*8c80*/  F2FP.F16.F32.PACK_AB R164, R157, R164 ;  /* 0x000000a49da4723e */ /* 0x000fe200000000ff */
[-C--:B------:R-:W-:Y:S01]  /*8c90*/  FMUL.FTZ R47, R47, R177.reuse ;  /* 0x000000b12f2f7220 */ /* 0x080fe20000410000 */
[----:B------:R-:W-:Y:S01]  /*8ca0*/  FMUL.FTZ R50, R50, R177 ;  /* 0x000000b132327220 */ /* 0x000fe20000410000 */
[----:B------:R-:W-:Y:S01]  /*8cb0*/  FADD.FTZ R3, R157, R154 ;  /* 0x0000009a9d037221 */ /* 0x000fe20000010000 */
[----:B------:R-:W-:Y:S01]  /*8cc0*/  F2FP.F16.F32.PACK_AB R157, R192, R159 ;  /* 0x0000009fc09d723e */ /* 0x000fe200000000ff */
[----:B------:R-:W1:Y:S01]  /*8cd0*/  MUFU.EX2 R167, R167 ;  /* 0x000000a700a77308 */ /* 0x000e620000000800 */
        /* <DEDUP_REMOVED lines=80> */
[----:B-1----:R-:W-:-:S07]  /*91e0*/  FADD.FTZ R154, R168, R3 ;  /* 0x00000003a89a7221 */ /* 0x002fce0000010000 */
[----:B------:R-:W1:Y:S01]  /*91f0*/  MUFU.EX2 R186, R186 ;  /* 0x000000ba00ba7308 */ /* 0x000e620000000800 */
[----:B----4-:R-:W-:-:S07]  /*9200*/  FADD.FTZ R9, R183, R0 ;  /* 0x00000000b7097221 */ /* 0x010fce0000010000 */
[----:B------:R-:W4:Y:S01]  /*9210*/  MUFU.EX2 R169, R169 ;  /* 0x000000a900a97308 */ /* 0x000f220000000800 */
[C---:B---3--:R-:W-:Y:S01]  /*9220*/  FADD.FTZ R154, R165.reuse, R154 ;  /* 0x0000009aa59a7221 */ /* 0x048fe20000010000 */
[----:B------:R-:W-:Y:S02]  /*9230*/  F2FP.F16.F32.PACK_AB R168, R165, R168 ;  /* 0x000000a8a5a8723e */ /* 0x000fe400000000ff */
[----:B------:R-:W-:-:S04]  /*9240*/  F2FP.F16.F32.PACK_AB R165, R218, R175 ;  /* 0x000000afdaa5723e */ /* 0x000fc800000000ff */
[----:B------:R-:W3:Y:S01]  /*9250*/  MUFU.EX2 R187, R187 ;  /* 0x000000bb00bb7308 */ /* 0x000ee20000000800 */
[----:B-1----:R-:W-:-:S07]  /*9260*/  FADD.FTZ R0, R186, R9 ;  /* 0x00000009ba007221 */ /* 0x002fce0000010000 */
[----:B------:R-:W1:Y:S01]  /*9270*/  MUFU.EX2 R172, R172 ;  /* 0x000000ac00ac7308 */ /* 0x000e620000000800 */
[----:B----4-:R-:W-:Y:S01]  /*9280*/  FADD.FTZ R3, R169, R154 ;  /* 0x0000009aa9037221 */ /* 0x010fe20000010000 */
[----:B------:R-:W-:-:S06]  /*9290*/  F2FP.F16.F32.PACK_AB R154, R11, R10 ;  /* 0x0000000a0b9a723e */ /* 0x000fcc00000000ff */
[----:B------:R-:W4:Y:S01]  /*92a0*/  MUFU.EX2 R190, R190 ;  /* 0x000000be00be7308 */ /* 0x000f220000000800 */
[----:B---3--:R-:W-:-:S07]  /*92b0*/  FADD.FTZ R9, R187, R0 ;  /* 0x00000000bb097221 */ /* 0x008fce0000010000 */
[----:B------:R-:W3:Y:S01]  /*92c0*/  MUFU.EX2 R173, R173 ;  /* 0x000000ad00ad7308 */ /* 0x000ee20000000800 */
[C---:B-1----:R-:W-:Y:S01]  /*92d0*/  FADD.FTZ R158, R172.reuse, R3 ;  /* 0x00000003ac9e7221 */ /* 0x042fe20000010000 */
[----:B------:R-:W-:Y:S02]  /*92e0*/  F2FP.F16.F32.PACK_AB R170, R172, R169 ;  /* 0x000000a9acaa723e */ /* 0x000fe400000000ff */
[----:B------:R-:W-:-:S04]  /*92f0*/  F2FP.F16.F32.PACK_AB R169, R186, R183 ;  /* 0x000000b7baa9723e */ /* 0x000fc800000000ff */
[----:B------:R-:W1:Y:S01]  /*9300*/  MUFU.EX2 R189, R194 ;  /* 0x000000c200bd7308 */ /* 0x000e620000000800 */
[C---:B----4-:R-:W-:Y:S01]  /*9310*/  FADD.FTZ R0, R190.reuse, R9 ;  /* 0x00000009be007221 */ /* 0x050fe20000010000 */
[----:B------:R-:W-:-:S06]  /*9320*/  F2FP.F16.F32.PACK_AB R171, R190, R187 ;  /* 0x000000bbbeab723e */ /* 0x000fcc00000000ff */
[----:B------:R-:W4:Y:S01]  /*9330*/  MUFU.EX2 R176, R176 ;  /* 0x000000b000b07308 */ /* 0x000f220000000800 */
[----:B---3--:R-:W-:Y:S01]  /*9340*/  FADD.FTZ R3, R173, R158 ;  /* 0x0000009ead037221 */ /* 0x008fe20000010000 */
[----:B------:R-:W-:-:S06]  /*9350*/  F2FP.F16.F32.PACK_AB R158, R15, R12 ;  /* 0x0000000c0f9e723e */ /* 0x000fcc00000000ff */
[----:B------:R-:W3:Y:S01]  /*9360*/  MUFU.EX2 R8, R195 ;  /* 0x000000c300087308 */ /* 0x000ee20000000800 */
[----:B-1----:R-:W-:-:S07]  /*9370*/  FADD.FTZ R9, R189, R0 ;  /* 0x00000000bd097221 */ /* 0x002fce0000010000 */
[----:B------:R-:W1:Y:S01]  /*9380*/  MUFU.EX2 R180, R180 ;  /* 0x000000b400b47308 */ /* 0x000e620000000800 */
[C---:B----4-:R-:W-:Y:S01]  /*9390*/  FADD.FTZ R3, R176.reuse, R3 ;  /* 0x00000003b0037221 */ /* 0x050fe20000010000 */
[----:B------:R-:W-:-:S06]  /*93a0*/  F2FP.F16.F32.PACK_AB R172, R176, R173 ;  /* 0x000000adb0ac723e */ /* 0x000fcc00000000ff */
[----:B------:R-:W4:Y:S01]  /*93b0*/  MUFU.EX2 R198, R198 ;  /* 0x000000c600c67308 */ /* 0x000f220000000800 */
[C---:B---3--:R-:W-:Y:S01]  /*93c0*/  FADD.FTZ R9, R8.reuse, R9 ;  /* 0x0000000908097221 */ /* 0x048fe20000010000 */
[----:B------:R-:W-:-:S06]  /*93d0*/  F2FP.F16.F32.PACK_AB R173, R8, R189 ;  /* 0x000000bd08ad723e */ /* 0x000fcc00000000ff */
[----:B------:R-:W3:Y:S01]  /*93e0*/  MUFU.EX2 R181, R181 ;  /* 0x000000b500b57308 */ /* 0x000ee20000000800 */
[----:B-1----:R-:W-:-:S07]  /*93f0*/  FADD.FTZ R10, R180, R3 ;  /* 0x00000003b40a7221 */ /* 0x002fce0000010000 */
[----:B------:R-:W1:Y:S01]  /*9400*/  MUFU.EX2 R199, R199 ;  /* 0x000000c700c77308 */ /* 0x000e620000000800 */
[----:B----4-:R-:W-:Y:S01]  /*9410*/  FADD.FTZ R0, R198, R9 ;  /* 0x00000009c6007221 */ /* 0x010fe20000010000 */
[C---:B---3--:R-:W-:Y:S01]  /*9420*/  FADD.FTZ R3, R181.reuse, R10 ;  /* 0x0000000ab5037221 */ /* 0x048fe20000010000 */
[----:B------:R-:W-:Y:S02]  /*9430*/  F2FP.F16.F32.PACK_AB R174, R181, R180 ;  /* 0x000000b4b5ae723e */ /* 0x000fe400000000ff */
[C---:B-1----:R-:W-:Y:S01]  /*9440*/  FADD.FTZ R0, R199.reuse, R0 ;  /* 0x00000000c7007221 */ /* 0x042fe20000010000 */
[----:B------:R-:W-:Y:S01]  /*9450*/  F2FP.F16.F32.PACK_AB R175, R199, R198 ;  /* 0x000000c6c7af723e */ /* 0x000fe200000000ff */
[----:B0-----:R-:W-:Y:S06]  /*9460*/  @!P0 BRA `(.L_x_2407) ;  /* 0x0000000000048947 */ /* 0x001fec0003800000 */
[----:B------:R-:W-:Y:S01]  /*9470*/  BPT.TRAP 0x1 ;  /* 0x000000040000795c */ /* 0x000fe20000300000 */
.L_x_2407:
[----:B------:R0:W1:Y:S01]  /*9480*/  SYNCS.PHASECHK.TRANS64.TRYWAIT P2, [UR24+0x22850], R5 ;  /* 0x02285005ff0075a7 */ /* 0x0000620008040158 */
[----:B------:R-:W-:Y:S05]  /*9490*/  @!P0 BRA `(.L_x_2408) ;  /* 0x0000000000048947 */ /* 0x000fea0003800000 */
[----:B------:R-:W-:Y:S01]  /*94a0*/  BPT.TRAP 0x1 ;  /* 0x000000040000795c */ /* 0x000fe20000300000 */
.L_x_2408:
[----:B-1----:R-:W-:Y:S05]  /*94b0*/  @P2 BRA `(.L_x_2409) ;  /* 0x0000000000082947 */ /* 0x002fea0003800000 */
[----:B------:R-:W1:Y:S02]  /*94c0*/  SYNCS.PHASECHK.TRANS64.TRYWAIT P2, [UR24+0x22850], R5 ;  /* 0x02285005ff0075a7 */ /* 0x000e640008040158 */
[----:B-1----:R-:W-:Y:S05]  /*94d0*/  @!P2 BRA `(.L_x_2410) ;  /* 0x000000d00054a947 */ /* 0x002fea0003800000 */
.L_x_2409:
        /* <DEDUP_REMOVED lines=47> */
[----:B--2---:R-:W-:-:S07]  /*97d0*/  IMAD.MOV.U32 R5, RZ, RZ, R7 ;  /* 0x000000ffff057224 */ /* 0x004fce00078e0007 */
.L_x_2402:
[----:B------:R-:W-:-:S13]  /*97e0*/  ISETP.GE.AND P1, PT, R5, UR42, PT ;  /* 0x0000002a05007c0c */ /* 0x000fda000bf26270 */
[----:B------:R-:W-:Y:S05]  /*97f0*/  @!P1 BRA `(.L_x_2412) ;  /* 0x0000002c00c09947 */ /* 0x000fea0003800000 */
[----:B------:R-:W-:Y:S01]  /*9800*/  IMAD.MOV.U32 R12, RZ, RZ, R6 ;  /* 0x000000ffff0c7224 */ /* 0x000fe200078e0006 */
[----:B------:R-:W-:Y:S01]  /*9810*/  ULDC UR25, c[0x0][0x9e4] ;  /* 0x0002790000197ab9 */ /* 0x000fe20000000800 */
[----:B------:R-:W-:Y:S01]  /*9820*/  IMAD.MOV.U32 R9, RZ, RZ, R2 ;  /* 0x000000ffff097224 */ /* 0x000fe200078e0002 */
[----:B------:R-:W-:Y:S01]  /*9830*/  ULDC UR24, c[0x0][0x9dc] ;  /* 0x0002770000187ab9 */ /* 0x000fe20000000800 */
[----:B------:R-:W-:Y:S01]  /*9840*/  ULDC UR22, c[0x0][0x988] ;  /* 0x0002620000167ab9 */ /* 0x000fe20000000800 */
[----:B------:R-:W-:-:S05]  /*9850*/  ULDC UR23, c[0x0][0x9e0] ;  /* 0x0002780000177ab9 */ /* 0x000fca0000000800 */
.L_x_2429:
[----:B------:R-:W-:-:S04]  /*9860*/  UIADD3 UR37, UR37, 0x1, URZ ;  /* 0x0000000125257890 */ /* 0x000fc8000fffe03f */
[----:B------:R-:W-:-:S04]  /*9870*/  UISETP.NE.AND UP2, UPT, UR37, 0x2, UPT ;  /* 0x000000022500788c */ /* 0x000fc8000bf45270 */
[----:B------:R-:W-:Y:S02]  /*9880*/  USEL UR6, URZ, 0x1, UP2 ;  /* 0x000000013f067887 */ /* 0x000fe40009000000 */
[----:B------:R-:W-:Y:S02]  /*9890*/  USEL UR37, UR37, URZ, UP2 ;  /* 0x0000003f25257287 */ /* 0x000fe40009000000 */
[----:B------:R-:W-:Y:S01]  /*98a0*/  ULOP3.LUT UR38, UR38, UR6, URZ, 0x3c, !UPT ;  /* 0x0000000626267292 */ /* 0x000fe2000f8e3c3f */
[----:B------:R-:W-:Y:S11]  /*98b0*/  @!P0 BRA `(.L_x_2413) ;  /* 0x0000000000048947 */ /* 0x000ff60003800000 */
[----:B------:R-:W-:Y:S01]  /*98c0*/  BPT.TRAP 0x1 ;  /* 0x000000040000795c */ /* 0x000fe20000300000 */
.L_x_2413:
        /* <DEDUP_REMOVED lines=9> */
.L_x_2414:
[----:B---3--:R-:W-:Y:S05]  /*9960*/  @P1 BRA `(.L_x_2415) ;  /* 0x0000000000081947 */ /* 0x008fea0003800000 */
[----:B------:R-:W3:Y:S02]  /*9970*/  SYNCS.PHASECHK.TRANS64.TRYWAIT P1, [UR26+0x22830], R7 ;  /* 0x02283007ff0075a7 */ /* 0x000ee4000802015a */
[----:B---3--:R-:W-:Y:S05]  /*9980*/  @!P1 BRA `(.L_x_2416) ;  /* 0x000000cc003c9947 */ /* 0x008fea0003800000 */
.L_x_2415:
[----:B------:R-:W-:Y:S01]  /*9990*/  UIMAD UR18, UR37, 0x300, UR20 ;  /* 0x00000300251278a4 */ /* 0x000fe2000f8e0214 */
[----:B------:R-:W-:Y:S01]  /*99a0*/  WARPGROUP.ARRIVE ;  /* 0x00000000000079c5 */ /* 0x000fe20000000000 */
[----:B------:R-:W-:Y:S01]  /*99b0*/  UMOV UR19, 0x40000040 ;  /* 0x4000004000137882 */ /* 0x000fe20000000000 */
[----:B------:R-:W-:Y:S01]  /*99c0*/  UMOV UR7, 0x40000040 ;  /* 0x4000004000077882 */ /* 0x000fe20000000000 */
[----:B------:R-:W-:-:S03]  /*99d0*/  UIADD3 UR6, UR18, 0x2, URZ ;  /* 0x0000000212067890 */ /* 0x000fc6000fffe03f */
[----:B------:R-:W4:Y:S01]  /*99e0*/  S2R R4, SR_TID.X ;  /* 0x0000000000047919 */ /* 0x000f220000002100 */
        /* <DEDUP_REMOVED lines=12> */
[----:B------:R-:W-:-:S05]  /*9ab0*/  IADD3 R11, -R16, R11, R17 ;  /* 0x0000000b100b7210 */ /* 0x000fca0007ffe111 */
[----:B------:R-:W-:Y:S01]  /*9ac0*/  VIADD R15, R11, UR23 ;  /* 0x000000170b0f7c36 */ /* 0x000fe20008000000 */
[----:B----4-:R-:W-:Y:S02]  /*9ad0*/  LOP3.LUT P3, RZ, R4, 0x7f, RZ, 0xc0, !PT ;  /* 0x0000007f04ff7812 */ /* 0x010fe4000786c0ff */
[----:B------:R-:W-:-:S04]  /*9ae0*/  SHF.R.U32.HI R4, RZ, 0x7, R4 ;  /* 0x00000007ff047819 */ /* 0x000fc80000011604 */
[----:B------:R-:W-:Y:S01]  /*9af0*/  IADD3 R4, -R4, 0xb, RZ ;  /* 0x0000000b04047810 */ /* 0x000fe20007ffe1ff */
[----:B------:R-:W-:Y:S02]  /*9b00*/  WARPGROUP.DEPBAR.LE gsb0, 0x0 ;  /* 0x00008000000079c5 */ /* 0x000fe40000010000 */
[----:B------:R-:W-:-:S06]  /*9b10*/  WARPGROUP.ARRIVE ;  /* 0x00000000000079c5 */ /* 0x000fcc0000000000 */
[----:B------:R-:W-:Y:S01]  /*9b20*/  HGMMA.64x96x16.F32 R152, gdesc[UR4], R152, gsb0 ;  /* 0x01600000049879f0 */ /* 0x000fe20008000898 */
[----:B------:R-:W-:Y:S02]  /*9b30*/  @UP0 ULDC UR6, c[0x0][0x44c] ;  /* 0x0001130000060ab9 */ /* 0x000fe40000000800 */
[----:B---3--:R-:W-:Y:S01]  /*9b40*/  @P1 IMAD.HI.U32 R2, R20, UR6, RZ ;  /* 0x0000000614021c27 */ /* 0x008fe2000f8e00ff */
[----:B------:R-:W-:Y:S01]  /*9b50*/  @UP0 ULDC UR6, c[0x0][0x450] ;  /* 0x0001140000060ab9 */ /* 0x000fe20000000800 */
[----:B------:R-:W-:-:S03]  /*9b60*/  PLOP3.LUT P1, PT, PT, PT, UP1, 0x40, 0x0 ;  /* 0x000000000000781c */ /* 0x000fc60003f2e818 */
[----:B------:R-:W-:Y:S01]  /*9b70*/  @P2 SHF.R.U32.HI R20, RZ, UR6, R2 ;  /* 0x00000006ff142c19 */ /* 0x000fe20008011602 */
[----:B------:R-:W-:Y:S01]  /*9b80*/  @!P3 VIADD R2, R8, 0x22840 ;  /* 0x000228400802b836 */ /* 0x000fe20000000000 */
[----:B------:R-:W-:-:S03]  /*9b90*/  ULOP3.LUT UR6, URZ, UR24, URZ, 0x33, !UPT ;  /* 0x000000183f067292 */ /* 0x000fc6000f8e333f */
[----:B------:R-:W3:Y:S01]  /*9ba0*/  SHFL.IDX PT, R21, R20, RZ, 0x1c1f ;  /* 0x001c1fff14157589 */ /* 0x000ee200000e0000 */
[----:B------:R-:W-:Y:S02]  /*9bb0*/  @!P3 PRMT R2, RZ, 0x654, R2 ;  /* 0x00000654ff02b816 */ /* 0x000fe40000000002 */
[----:B------:R-:W-:Y:S02]  /*9bc0*/  VIADD R14, R11, UR6 ;  /* 0x000000060b0e7c36 */ /* 0x000fe40008000000 */
[----:B---3--:R-:W-:Y:S01]  /*9bd0*/  IMAD.IADD R6, R21, 0x1, R15 ;  /* 0x0000000115067824 */ /* 0x008fe200078e020f */
        /* <DEDUP_REMOVED lines=9> */
[----:B----4-:R-:W-:Y:S01]  /*9c70*/  IMAD.IADD R2, R21, 0x1, R14 ;  /* 0x0000000115027824 */ /* 0x010fe200078e020e */
[----:B---3--:R-:W-:Y:S06]  /*9c80*/  @P1 BRA `(.L_x_2417) ;  /* 0x0000000000581947 */ /* 0x008fec0003800000 */
[----:B------:R-:W-:Y:S01]  /*9c90*/  IADD3 R21, -R16, R17, R21 ;  /* 0x0000001110157210 */ /* 0x000fe20007ffe115 */
[----:B------:R-:W-:Y:S03]  /*9ca0*/  BSSY B0, `(.L_x_2418) ;  /* 0x0000010000007945 */ /* 0x000fe60003800000 */
[----:B------:R-:W-:-:S13]  /*9cb0*/  ISETP.GT.AND P1, PT, R21, -0x1, PT ;  /* 0xffffffff1500780c */ /* 0x000fda0003f24270 */
[----:B------:R-:W-:Y:S05]  /*9cc0*/  @P1 BRA `(.L_x_2419) ;  /* 0x0000000000201947 */ /* 0x000fea0003800000 */
[----:B------:R-:W-:Y:S01]  /*9cd0*/  IMAD.U32 R213, RZ, RZ, UR25 ;  /* 0x00000019ffd57e24 */ /* 0x000fe2000f8e00ff */
[----:B------:R-:W-:-:S04]  /*9ce0*/  LOP3.LUT R21, RZ, R21, RZ, 0x33, !PT ;  /* 0x00000015ff157212 */ /* 0x000fc800078e33ff */
[----:B------:R-:W-:-:S13]  /*9cf0*/  ISETP.NE.AND P1, PT, R213, 0x1, PT ;  /* 0x00000001d500780c */ /* 0x000fda0003f25270 */
[----:B01----:R-:W0:Y:S02]  /*9d00*/  @P1 LDC.64 R10, c[0x0][0x9e8] ;  /* 0x00027a00ff0a1b82 */ /* 0x003e240000000a00 */
[----:B0-----:R-:W-:-:S05]  /*9d10*/  @P1 IMAD.HI.U32 R10, R21, R10, RZ ;  /* 0x0000000a150a1227 */ /* 0x001fca00078e00ff */
[----:B------:R-:W-:-:S04]  /*9d20*/  @P1 SHF.R.U32.HI R21, RZ, R11, R10 ;  /* 0x0000000bff151219 */ /* 0x000fc8000001160a */
[----:B------:R-:W-:Y:S01]  /*9d30*/  LOP3.LUT R21, RZ, R21, RZ, 0x33, !PT ;  /* 0x00000015ff157212 */ /* 0x000fe200078e33ff */
[----:B------:R-:W-:Y:S06]  /*9d40*/  BRA `(.L_x_2420) ;  /* 0x0000000000147947 */ /* 0x000fec0003800000 */
.L_x_2419:
[----:B------:R-:W-:-:S05]  /*9d50*/  IMAD.U32 R213, RZ, RZ, UR25 ;  /* 0x00000019ffd57e24 */ /* 0x000fca000f8e00ff */
[----:B------:R-:W-:-:S13]  /*9d60*/  ISETP.NE.AND P1, PT, R213, 0x1, PT ;  /* 0x00000001d500780c */ /* 0x000fda0003f25270 */
[----:B01----:R-:W0:Y:S02]  /*9d70*/  @P1 LDC.64 R10, c[0x0][0x9e8] ;  /* 0x00027a00ff0a1b82 */ /* 0x003e240000000a00 */
[----:B0-----:R-:W-:-:S05]  /*9d80*/  @P1 IMAD.HI.U32 R10, R21, R10, RZ ;  /* 0x0000000a150a1227 */ /* 0x001fca00078e00ff */
[----:B------:R-:W-:-:S07]  /*9d90*/  @P1 SHF.R.U32.HI R21, RZ, R11, R10 ;  /* 0x0000000bff151219 */ /* 0x000fce000001160a */
.L_x_2420:
[----:B------:R-:W-:Y:S05]  /*9da0*/  BSYNC B0 ;  /* 0x0000000000007941 */ /* 0x000fea0003800000 */
.L_x_2418:
[----:B------:R-:W-:-:S04]  /*9db0*/  IMAD R10, R18, -0x2, R13 ;  /* 0xfffffffe120a7824 */ /* 0x000fc800078e020d */
[----:B------:R-:W-:-:S05]  /*9dc0*/  IMAD R21, R21, R213, R10 ;  /* 0x000000d515157224 */ /* 0x000fca00078e020a */
[----:B------:R-:W-:Y:S02]  /*9dd0*/  VIADDMNMX R6, R21, R213, R6, PT ;  /* 0x000000d515067246 */ /* 0x000fe40003800106 */
[----:B------:R-:W-:-:S07]  /*9de0*/  VIMNMX R2, R2, R21, !PT ;  /* 0x0000001502027248 */ /* 0x000fce0007fe0100 */
.L_x_2417:
[C---:B------:R-:W-:Y:S01]  /*9df0*/  ISETP.GE.AND P1, PT, R13.reuse, 0x1, PT ;  /* 0x000000010d00780c */ /* 0x040fe20003f26270 */
[----:B------:R-:W3:Y:S01]  /*9e00*/  SHFL.IDX PT, R20, R20, 0x1, 0x1c1f ;  /* 0x003c1f0014147f89 */ /* 0x000ee200000e0000 */
[C---:B------:R-:W-:Y:S02]  /*9e10*/  ISETP.GE.AND P4, PT, R13.reuse, 0x9, PT ;  /* 0x000000090d00780c */ /* 0x040fe40003f86270 */
[----:B------:R-:W-:Y:S02]  /*9e20*/  ISETP.GT.AND P2, PT, R2, RZ, !P1 ;  /* 0x000000ff0200720c */ /* 0x000fe40004f44270 */
[----:B------:R-:W-:Y:S02]  /*9e30*/  P2R R21, PR, RZ, 0x2 ;  /* 0x00000002ff157803 */ /* 0x000fe40000000000 */
[----:B------:R-:W-:Y:S02]  /*9e40*/  ISETP.LT.OR P2, PT, R6, 0x1, P2 ;  /* 0x000000010600780c */ /* 0x000fe40001741670 */
[----:B------:R-:W-:-:S02]  /*9e50*/  ISETP.GE.AND P1, PT, R13, 0x2, PT ;  /* 0x000000020d00780c */ /* 0x000fc40003f26270 */
[----:B------:R-:W-:Y:S02]  /*9e60*/  FSEL R152, R152, -INF , !P2 ;  /* 0xff80000098987808 */ /* 0x000fe40005000000 */
[----:B------:R-:W-:Y:S02]  /*9e70*/  ISETP.GT.AND P2, PT, R2, 0x8, !P4 ;  /* 0x000000080200780c */ /* 0x000fe40006744270 */
[----:B------:R-:W-:Y:S02]  /*9e80*/  P2R R213, PR, RZ, 0x10 ;  /* 0x00000010ffd57803 */ /* 0x000fe40000000000 */
[----:B------:R-:W-:Y:S02]  /*9e90*/  ISETP.LT.OR P2, PT, R6, 0x9, P2 ;  /* 0x000000090600780c */ /* 0x000fe40001741670 */
[----:B------:R-:W-:Y:S02]  /*9ea0*/  ISETP.GT.AND P3, PT, R2, 0x1, !P1 ;  /* 0x000000010200780c */ /* 0x000fe40004f64270 */
[----:B------:R-:W-:-:S02]  /*9eb0*/  ISETP.GE.AND P4, PT, R13, 0xa, PT ;  /* 0x0000000a0d00780c */ /* 0x000fc40003f86270 */
[----:B------:R-:W-:Y:S01]  /*9ec0*/  FSEL R156, R156, -INF , !P2 ;  /* 0xff8000009c9c7808 */ /* 0x000fe20005000000 */
[--C-:B---3--:R-:W-:Y:S01]  /*9ed0*/  IMAD.IADD R15, R15, 0x1, R20.reuse ;  /* 0x000000010f0f7824 */ /* 0x108fe200078e0214 */
[----:B------:R-:W-:Y:S01]  /*9ee0*/  ISETP.LT.OR P3, PT, R6, 0x2, P3 ;  /* 0x000000020600780c */ /* 0x000fe20001f61670 */
[----:B------:R-:W-:Y:S01]  /*9ef0*/  IMAD.IADD R14, R14, 0x1, R20 ;  /* 0x000000010e0e7824 */ /* 0x000fe200078e0214 */
        /* <DEDUP_REMOVED lines=98> */
[----:B------:R-:W-:-:S04]  /*a520*/  ISETP.GT.AND P6, PT, R2, 0x59, !P6 ;  /* 0x000000590200780c */ /* 0x000fc800077c4270 */
[----:B------:R-:W-:-:S04]  /*a530*/  ISETP.LT.OR P6, PT, R6, 0x5a, P6 ;  /* 0x0000005a0600780c */ /* 0x000fc800037c1670 */
[----:B------:R-:W-:Y:S02]  /*a540*/  FSEL R197, R197, -INF , !P6 ;  /* 0xff800000c5c57808 */ /* 0x000fe40007000000 */
[----:B------:R-:W-:-:S13]  /*a550*/  PLOP3.LUT P6, PT, PT, PT, UP1, 0x40, 0x0 ;  /* 0x000000000000781c */ /* 0x000fda0003fce818 */
[----:B------:R-:W-:Y:S05]  /*a560*/  @P6 BRA `(.L_x_2421) ;  /* 0x0000000000586947 */ /* 0x000fea0003800000 */
        /* <DEDUP_REMOVED lines=12> */
.L_x_2423:
[----:B------:R-:W-:-:S05]  /*a630*/  IMAD.U32 R2, RZ, RZ, UR25 ;  /* 0x00000019ff027e24 */ /* 0x000fca000f8e00ff */
[----:B------:R-:W-:-:S13]  /*a640*/  ISETP.NE.AND P6, PT, R2, 0x1, PT ;  /* 0x000000010200780c */ /* 0x000fda0003fc5270 */
[----:B01----:R-:W0:Y:S02]  /*a650*/  @P6 LDC.64 R10, c[0x0][0x9e8] ;  /* 0x00027a00ff0a6b82 */ /* 0x003e240000000a00 */
[----:B0-----:R-:W-:-:S05]  /*a660*/  @P6 IMAD.HI.U32 R10, R231, R10, RZ ;  /* 0x0000000ae70a6227 */ /* 0x001fca00078e00ff */
[----:B------:R-:W-:-:S07]  /*a670*/  @P6 SHF.R.U32.HI R231, RZ, R11, R10 ;  /* 0x0000000bffe76219 */ /* 0x000fce000001160a */
.L_x_2424:
[----:B------:R-:W-:Y:S05]  /*a680*/  BSYNC B0 ;  /* 0x0000000000007941 */ /* 0x000fea0003800000 */
.L_x_2422:
[----:B------:R-:W-:-:S04]  /*a690*/  IMAD R13, R18, -0x2, R13 ;  /* 0xfffffffe120d7824 */ /* 0x000fc800078e020d */
[----:B------:R-:W-:-:S05]  /*a6a0*/  IMAD R231, R231, R2, R13 ;  /* 0x00000002e7e77224 */ /* 0x000fca00078e020d */
[----:B------:R-:W-:Y:S02]  /*a6b0*/  VIADDMNMX R15, R231, R2, R15, PT ;  /* 0x00000002e70f7246 */ /* 0x000fe4000380010f */
[----:B------:R-:W-:-:S07]  /*a6c0*/  VIMNMX R14, R14, R231, !PT ;  /* 0x000000e70e0e7248 */ /* 0x000fce0007fe0100 */
.L_x_2421:
[----:B------:R-:W-:Y:S01]  /*a6d0*/  ISETP.GT.AND P1, PT, R14, 0x1, !P1 ;  /* 0x000000010e00780c */ /* 0x000fe20004f24270 */
[----:B------:R-:W-:Y:S01]  /*a6e0*/  UMOV UR6, UR22 ;  /* 0x0000001600067c82 */ /* 0x000fe20008000000 */
[----:B------:R-:W-:Y:S02]  /*a6f0*/  ISETP.NE.AND P6, PT, R218, RZ, PT ;  /* 0x000000ffda00720c */ /* 0x000fe40003fc5270 */
        /* <DEDUP_REMOVED lines=53> */
[----:B------:R-:W-:Y:S02]  /*aa50*/  FMNMX.FTZ R2, R196, R11, !PT ;  /* 0x0000000bc4027209 */ /* 0x000fe40007810000 */
[----:B------:R-:W-:Y:S02]  /*aa60*/  ISETP.LT.OR P1, PT, R15, 0x22, P1 ;  /* 0x000000220f00780c */ /* 0x000fe40000f21670 */
[----:B------:R-:W-:Y:S02]  /*aa70*/  FMNMX.FTZ R6, R197, R2, !PT ;  /* 0x00000002c5067209 */ /* 0x000fe40007810000 */
[----:B------:R-:W-:Y:S02]  /*aa80*/  FSEL R171, R171, -INF , !P1 ;  /* 0xff800000abab7808 */ /* 0x000fe40004800000 */
[----:B------:R-:W-:Y:S01]  /*aa90*/  ISETP.NE.AND P1, PT, R221, RZ, PT ;  /* 0x000000ffdd00720c */ /* 0x000fe20003f25270 */
[----:B------:R-:W3:Y:S01]  /*aaa0*/  SHFL.BFLY PT, R11, R6, 0x2, 0x1f ;  /* 0x0c401f00060b7f89 */ /* 0x000ee200000e0000 */
[----:B------:R-:W-:-:S02]  /*aab0*/  ISETP.NE.AND P6, PT, R229, RZ, PT ;  /* 0x000000ffe500720c */ /* 0x000fc40003fc5270 */
[C---:B------:R-:W-:Y:S02]  /*aac0*/  ISETP.GT.AND P1, PT, R14.reuse, 0x28, !P1 ;  /* 0x000000280e00780c */ /* 0x040fe40004f24270 */
[----:B------:R-:W-:Y:S02]  /*aad0*/  ISETP.GT.AND P2, PT, R14, 0x49, !P2 ;  /* 0x000000490e00780c */ /* 0x000fe40005744270 */
[C---:B------:R-:W-:Y:S02]  /*aae0*/  ISETP.LT.OR P1, PT, R15.reuse, 0x29, P1 ;  /* 0x000000290f00780c */ /* 0x040fe40000f21670 */
[----:B------:R-:W-:Y:S02]  /*aaf0*/  ISETP.LT.OR P2, PT, R15, 0x4a, P2 ;  /* 0x0000004a0f00780c */ /* 0x000fe40001741670 */
[----:B------:R-:W-:Y:S02]  /*ab00*/  FSEL R174, R174, -INF , !P1 ;  /* 0xff800000aeae7808 */ /* 0x000fe40004800000 */
[----:B------:R-:W-:-:S02]  /*ab10*/  ISETP.NE.AND P1, PT, R222, RZ, PT ;  /* 0x000000ffde00720c */ /* 0x000fc40003f25270 */
[C---:B------:R-:W-:Y:S02]  /*ab20*/  ISETP.GT.AND P3, PT, R14.reuse, 0x50, !P3 ;  /* 0x000000500e00780c */ /* 0x040fe40005f64270 */
[C---:B------:R-:W-:Y:S02]  /*ab30*/  ISETP.GT.AND P1, PT, R14.reuse, 0x29, !P1 ;  /* 0x000000290e00780c */ /* 0x040fe40004f24270 */
[----:B------:R-:W-:Y:S02]  /*ab40*/  FSEL R191, R191, -INF , !P2 ;  /* 0xff800000bfbf7808 */ /* 0x000fe40005000000 */
[----:B------:R-:W-:Y:S02]  /*ab50*/  ISETP.LT.OR P1, PT, R15, 0x2a, P1 ;  /* 0x0000002a0f00780c */ /* 0x000fe40000f21670 */
[----:B------:R-:W-:Y:S02]  /*ab60*/  ISETP.GT.AND P4, PT, R14, 0x51, !P4 ;  /* 0x000000510e00780c */ /* 0x000fe40006784270 */
[----:B------:R-:W-:-:S02]  /*ab70*/  FSEL R175, R175, -INF , !P1 ;  /* 0xff800000afaf7808 */ /* 0x000fc40004800000 */
[----:B------:R-:W-:Y:S02]  /*ab80*/  ISETP.NE.AND P1, PT, R223, RZ, PT ;  /* 0x000000ffdf00720c */ /* 0x000fe40003f25270 */
[----:B---3--:R-:W-:Y:S02]  /*ab90*/  FMNMX.FTZ R13, R6, R11, !PT ;  /* 0x0000000b060d7209 */ /* 0x008fe40007810000 */
[C---:B------:R-:W-:Y:S02]  /*aba0*/  ISETP.GT.AND P1, PT, R14.reuse, 0x30, !P1 ;  /* 0x000000300e00780c */ /* 0x040fe40004f24270 */
[C---:B------:R-:W-:Y:S01]  /*abb0*/  ISETP.LT.OR P3, PT, R15.reuse, 0x51, P3 ;  /* 0x000000510f00780c */ /* 0x040fe20001f61670 */
[----:B------:R-:W3:Y:S01]  /*abc0*/  SHFL.BFLY PT, R2, R13, 0x1, 0x1f ;  /* 0x0c201f000d027f89 */ /* 0x000ee200000e0000 */
[----:B------:R-:W-:Y:S02]  /*abd0*/  ISETP.LT.OR P1, PT, R15, 0x31, P1 ;  /* 0x000000310f00780c */ /* 0x000fe40000f21670 */
[----:B------:R-:W-:-:S02]  /*abe0*/  ISETP.GT.AND P5, PT, R14, 0x58, !P5 ;  /* 0x000000580e00780c */ /* 0x000fc40006fa4270 */
[----:B------:R-:W-:Y:S02]  /*abf0*/  FSEL R178, R178, -INF , !P1 ;  /* 0xff800000b2b27808 */ /* 0x000fe40004800000 */
[----:B------:R-:W-:Y:S02]  /*ac00*/  ISETP.NE.AND P1, PT, R224, RZ, PT ;  /* 0x000000ffe000720c */ /* 0x000fe40003f25270 */
[C---:B------:R-:W-:Y:S02]  /*ac10*/  ISETP.LT.OR P4, PT, R15.reuse, 0x52, P4 ;  /* 0x000000520f00780c */ /* 0x040fe40002781670 */
[----:B------:R-:W-:Y:S02]  /*ac20*/  ISETP.GT.AND P1, PT, R14, 0x31, !P1 ;  /* 0x000000310e00780c */ /* 0x000fe40004f24270 */
[----:B------:R-:W-:Y:S02]  /*ac30*/  FSEL R194, R194, -INF , !P3 ;  /* 0xff800000c2c27808 */ /* 0x000fe40005800000 */
[----:B------:R-:W-:-:S02]  /*ac40*/  ISETP.LT.OR P1, PT, R15, 0x32, P1 ;  /* 0x000000320f00780c */ /* 0x000fc40000f21670 */
[----:B------:R-:W-:Y:S02]  /*ac50*/  ISETP.LT.OR P5, PT, R15, 0x59, P5 ;  /* 0x000000590f00780c */ /* 0x000fe40002fa1670 */
[----:B------:R-:W-:Y:S02]  /*ac60*/  FSEL R179, R179, -INF , !P1 ;  /* 0xff800000b3b37808 */ /* 0x000fe40004800000 */
[----:B------:R-:W-:Y:S02]  /*ac70*/  ISETP.NE.AND P1, PT, R225, RZ, PT ;  /* 0x000000ffe100720c */ /* 0x000fe40003f25270 */
[----:B------:R-:W-:Y:S02]  /*ac80*/  FSEL R195, R195, -INF , !P4 ;  /* 0xff800000c3c37808 */ /* 0x000fe40006000000 */
[----:B------:R-:W-:Y:S02]  /*ac90*/  ISETP.GT.AND P1, PT, R14, 0x38, !P1 ;  /* 0x000000380e00780c */ /* 0x000fe40004f24270 */
[----:B---3--:R-:W-:-:S02]  /*aca0*/  FMNMX.FTZ R2, R13, R2, !PT ;  /* 0x000000020d027209 */ /* 0x008fc40007810000 */
[----:B------:R-:W-:Y:S02]  /*acb0*/  ISETP.LT.OR P1, PT, R15, 0x39, P1 ;  /* 0x000000390f00780c */ /* 0x000fe40000f21670 */
[----:B------:R-:W-:Y:S01]  /*acc0*/  FSEL R198, R198, -INF , !P5 ;  /* 0xff800000c6c67808 */ /* 0x000fe20006800000 */
[----:B01----:R-:W-:Y:S01]  /*acd0*/  FMUL.FTZ R10, R2, UR6 ;  /* 0x00000006020a7c20 */ /* 0x003fe20008410000 */
        /* <DEDUP_REMOVED lines=50> */
[----:B------:R-:W0:Y:S01]  /*b000*/  MUFU.EX2 R9, R9 ;  /* 0x0000000900097308 */ /* 0x000e220000000800 */
[--C-:B------:R-:W-:Y:S01]  /*b010*/  FFMA.FTZ R188, R196, UR6, -R10.reuse ;  /* 0x00000006c4bc7c23 */ /* 0x100fe2000801080a */
[--C-:B------:R-:W-:Y:S01]  /*b020*/  FFMA.FTZ R160, R168, UR6, -R10.reuse ;  /* 0x00000006a8a07c23 */ /* 0x100fe2000801080a */
        /* <DEDUP_REMOVED lines=10> */
[----:B------:R-:W-:Y:S01]  /*b0d0*/  FMUL.FTZ R25, R25, R9 ;  /* 0x0000000919197220 */ /* 0x000fe20000410000 */
[----:B------:R-:W-:Y:S01]  /*b0e0*/  FMNMX.FTZ R6, R178, R157, !PT ;  /* 0x0000009db2067209 */ /* 0x000fe20007810000 */
[--C-:B------:R-:W-:Y:S01]  /*b0f0*/  FFMA.FTZ R157, R165, UR6, -R10.reuse ;  /* 0x00000006a59d7c23 */ /* 0x100fe2000801080a */
[-C--:B------:R-:W-:Y:S01]  /*b100*/  FMUL.FTZ R28, R28, R9.reuse ;  /* 0x000000091c1c7220 */ /* 0x080fe20000410000 */
[-C--:B------:R-:W-:Y:S01]  /*b110*/  FMUL.FTZ R29, R29, R9.reuse ;  /* 0x000000091d1d7220 */ /* 0x080fe20000410000 */
[----:B------:R-:W-:Y:S01]  /*b120*/  FMNMX.FTZ R161, R179, R6, !PT ;  /* 0x00000006b3a17209 */ /* 0x000fe20007810000 */
[----:B------:R-:W0:Y:S01]  /*b130*/  MUFU.EX2 R21, R21 ;  /* 0x0000001500157308 */ /* 0x000e220000000800 */
        /* <DEDUP_REMOVED lines=23> */
[----:B------:R-:W2:Y:S01]  /*b2b0*/  MUFU.EX2 R153, R153 ;  /* 0x0000009900997308 */ /* 0x000ea20000000800 */
[----:B-----5:R-:W-:Y:S01]  /*b2c0*/  FFMA.FTZ R188, R9, R3, R152 ;  /* 0x0000000309bc7223 */ /* 0x020fe20000010098 */
[C---:B-1----:R-:W-:Y:S01]  /*b2d0*/  F2FP.F16.F32.PACK_AB R152, R13.reuse, R152 ;  /* 0x000000980d98723e */ /* 0x042fe200000000ff */
[----:B------:R-:W-:Y:S01]  /*b2e0*/  FMUL.FTZ R56, R56, R9 ;  /* 0x0000000938387220 */ /* 0x000fe20000410000 */
[----:B------:R-:W-:Y:S01]  /*b2f0*/  FMNMX.FTZ R6, R194, R165, !PT ;  /* 0x000000a5c2067209 */ /* 0x000fe20007810000 */
[----:B------:R-:W-:Y:S01]  /*b300*/  FADD.FTZ R3, R13, R188 ;  /* 0x000000bc0d037221 */ /* 0x000fe20000010000 */
[-C--:B------:R-:W-:Y:S01]  /*b310*/  FMUL.FTZ R57, R57, R9.reuse ;  /* 0x0000000939397220 */ /* 0x080fe20000410000 */
[-C--:B------:R-:W-:Y:S01]  /*b320*/  FMUL.FTZ R60, R60, R9.reuse ;  /* 0x000000093c3c7220 */ /* 0x080fe20000410000 */
[----:B------:R-:W-:Y:S01]  /*b330*/  FMNMX.FTZ R165, R195, R6, !PT ;  /* 0x00000006c3a57209 */ /* 0x000fe20007810000 */
[----:B------:R-:W1:Y:S01]  /*b340*/  MUFU.EX2 R20, R20 ;  /* 0x0000001400147308 */ /* 0x000e620000000800 */
[-C--:B------:R-:W-:Y:S01]  /*b350*/  FMUL.FTZ R61, R61, R9.reuse ;  /* 0x000000093d3d7220 */ /* 0x080fe20000410000 */
[----:B------:R-:W-:Y:S01]  /*b360*/  FMUL.FTZ R64, R64, R9 ;  /* 0x0000000940407220 */ /* 0x000fe20000410000 */
[----:B------:R-:W-:Y:S01]  /*b370*/  FMNMX.FTZ R6, R198, R165, !PT ;  /* 0x000000a5c6067209 */ /* 0x000fe20007810000 */
[--C-:B------:R-:W-:Y:S01]  /*b380*/  FFMA.FTZ R165, R177, UR6, -R10.reuse ;  /* 0x00000006b1a57c23 */ /* 0x100fe2000801080a */
[-C--:B------:R-:W-:Y:S01]  /*b390*/  FMUL.FTZ R65, R65, R9.reuse ;  /* 0x0000000941417220 */ /* 0x080fe20000410000 */
[-C--:B------:R-:W-:Y:S01]  /*b3a0*/  FMUL.FTZ R68, R68, R9.reuse ;  /* 0x0000000944447220 */ /* 0x080fe20000410000 */
[----:B------:R-:W-:Y:S01]  /*b3b0*/  FMNMX.FTZ R6, R199, R6, !PT ;  /* 0x00000006c7067209 */ /* 0x000fe20007810000 */
[----:B------:R-:W5:Y:S01]  /*b3c0*/  MUFU.EX2 R157, R157 ;  /* 0x0000009d009d7308 */ /* 0x000f620000000800 */
[-C--:B------:R-:W-:Y:S01]  /*b3d0*/  FMUL.FTZ R69, R69, R9.reuse ;  /* 0x0000000945457220 */ /* 0x080fe20000410000 */
[-C--:B------:R-:W-:Y:S01]  /*b3e0*/  FMUL.FTZ R72, R72, R9.reuse ;  /* 0x0000000948487220 */ /* 0x080fe20000410000 */
[-C--:B------:R-:W-:Y:S01]  /*b3f0*/  FMUL.FTZ R73, R73, R9.reuse ;  /* 0x0000000949497220 */ /* 0x080fe20000410000 */
[----:B------:R-:W3:Y:S01]  /*b400*/  SHFL.BFLY PT, R177, R6, 0x2, 0x1f ;  /* 0x0c401f0006b17f89 */ /* 0x000ee200000e0000 */
        /* <DEDUP_REMOVED lines=23> */
[----:B---3--:R-:W-:Y:S01]  /*b580*/  FMNMX.FTZ R185, R6, R177, !PT ;  /* 0x000000b106b97209 */ /* 0x008fe20007810000 */
[----:B------:R-:W-:Y:S01]  /*b590*/  FFMA.FTZ R177, R189, UR6, -R10 ;  /* 0x00000006bdb17c23 */ /* 0x000fe2000801080a */
[-C--:B------:R-:W-:Y:S01]  /*b5a0*/  FMUL.FTZ R116, R116, R9.reuse ;  /* 0x0000000974747220 */ /* 0x080fe20000410000 */
[-C--:B------:R-:W-:Y:S01]  /*b5b0*/  FMUL.FTZ R117, R117, R9.reuse ;  /* 0x0000000975757220 */ /* 0x080fe20000410000 */
[----:B------:R-:W-:Y:S01]  /*b5c0*/  MUFU.EX2 R15, R15 ;  /* 0x0000000f000f7308 */ /* 0x000fe20000000800 */
[----:B------:R-:W3:Y:S01]  /*b5d0*/  SHFL.BFLY PT, R6, R185, 0x1, 0x1f ;  /* 0x0c201f00b9067f89 */ /* 0x000ee200000e0000 */
        /* <DEDUP_REMOVED lines=19> */
[----:B---3--:R-:W-:Y:S01]  /*b710*/  FMNMX.FTZ R6, R185, R6, !PT ;  /* 0x00000006b9067209 */ /* 0x008fe20007810000 */
[----:B------:R-:W-:-:S03]  /*b720*/  FFMA.FTZ R185, R197, UR6, -R10 ;  /* 0x00000006c5b97c23 */ /* 0x000fc6000801080a */
[C---:B------:R-:W-:Y:S01]  /*b730*/  FSETP.NEU.FTZ.AND P1, PT, R6.reuse, -INF , PT ;  /* 0xff8000000600780b */ /* 0x040fe20003f3d000 */
[----:B------:R-:W-:Y:S02]  /*b740*/  FMUL.FTZ R196, R6, UR6 ;  /* 0x0000000606c47c20 */ /* 0x000fe40008410000 */
[----:B------:R-:W3:Y:S03]  /*b750*/  MUFU.EX2 R169, R169 ;  /* 0x000000a900a97308 */ /* 0x000ee60000000800 */
[----:B------:R-:W-:-:S05]  /*b760*/  FSEL R196, R196, RZ, P1 ;  /* 0x000000ffc4c47208 */ /* 0x000fca0000800000 */
[--C-:B------:R-:W-:Y:S01]  /*b770*/  FFMA.FTZ R10, R155, UR6, -R196.reuse ;  /* 0x000000069b0a7c23 */ /* 0x100fe200080108c4 */
[--C-:B------:R-:W-:Y:S01]  /*b780*/  FFMA.FTZ R155, R158, UR6, -R196.reuse ;  /* 0x000000069e9b7c23 */ /* 0x100fe200080108c4 */
[----:B------:R-:W-:Y:S01]  /*b790*/  FADD.FTZ R158, R154, R3 ;  /* 0x000000039a9e7221 */ /* 0x000fe20000010000 */
[--C-:B------:R-:W-:Y:S01]  /*b7a0*/  FFMA.FTZ R188, R159, UR6, -R196.reuse ;  /* 0x000000069fbc7c23 */ /* 0x100fe200080108c4 */
[----:B------:R-:W-:Y:S01]  /*b7b0*/  MUFU.EX2 R172, R172 ;  /* 0x000000ac00ac7308 */ /* 0x000fe20000000800 */
[----:B------:R-:W-:Y:S01]  /*b7c0*/  FFMA.FTZ R159, R162, UR6, -R196 ;  /* 0x00000006a29f7c23 */ /* 0x000fe200080108c4 */
[C---:B0-----:R-:W-:Y:S01]  /*b7d0*/  FADD.FTZ R3, R21.reuse, R158 ;  /* 0x0000009e15037221 */ /* 0x041fe20000010000 */
[----:B------:R-:W-:Y:S01]  /*b7e0*/  F2FP.F16.F32.PACK_AB R154, R21, R154 ;  /* 0x0000009a159a723e */ /* 0x000fe200000000ff */
[--C-:B------:R-:W-:Y:S01]  /*b7f0*/  FFMA.FTZ R11, R11, UR6, -R196.reuse ;  /* 0x000000060b0b7c23 */ /* 0x100fe200080108c4 */
[--C-:B------:R-:W-:Y:S01]  /*b800*/  FFMA.FTZ R174, R174, UR6, -R196.reuse ;  /* 0x00000006aeae7c23 */ /* 0x100fe200080108c4 */
[----:B----4-:R-:W-:Y:S01]  /*b810*/  FADD.FTZ R158, R156, R3 ;  /* 0x000000039c9e7221 */ /* 0x010fe20000010000 */
[--C-:B------:R-:W-:Y:S01]  /*b820*/  FFMA.FTZ R192, R163, UR6, -R196.reuse ;  /* 0x00000006a3c07c23 */ /* 0x100fe200080108c4 */
[----:B------:R-:W-:Y:S01]  /*b830*/  MUFU.EX2 R173, R173 ;  /* 0x000000ad00ad7308 */ /* 0x000fe20000000800 */
[----:B------:R-:W-:Y:S01]  /*b840*/  FFMA.FTZ R163, R166, UR6, -R196 ;  /* 0x00000006a6a37c23 */ /* 0x000fe200080108c4 */
[----:B--2---:R-:W-:Y:S01]  /*b850*/  FADD.FTZ R3, R153, R158 ;  /* 0x0000009e99037221 */ /* 0x004fe20000010000 */
[--C-:B------:R-:W-:Y:S01]  /*b860*/  FFMA.FTZ R175, R175, UR6, -R196.reuse ;  /* 0x00000006afaf7c23 */ /* 0x100fe200080108c4 */
[--C-:B------:R-:W-:Y:S01]  /*b870*/  FFMA.FTZ R178, R178, UR6, -R196.reuse ;  /* 0x00000006b2b27c23 */ /* 0x100fe200080108c4 */
[--C-:B------:R-:W-:Y:S01]  /*b880*/  FFMA.FTZ R179, R179, UR6, -R196.reuse ;  /* 0x00000006b3b37c23 */ /* 0x100fe200080108c4 */
[----:B-1----:R-:W-:Y:S01]  /*b890*/  FADD.FTZ R158, R20, R3 ;  /* 0x00000003149e7221 */ /* 0x002fe20000010000 */
[--C-:B------:R-:W-:Y:S01]  /*b8a0*/  FFMA.FTZ R182, R182, UR6, -R196.reuse ;  /* 0x00000006b6b67c23 */ /* 0x100fe200080108c4 */
[----:B------:R-:W-:Y:S01]  /*b8b0*/  MUFU.EX2 R176, R176 ;  /* 0x000000b000b07308 */ /* 0x000fe20000000800 */
[----:B------:R-:W-:Y:S01]  /*b8c0*/  FFMA.FTZ R183, R183, UR6, -R196 ;  /* 0x00000006b7b77c23 */ /* 0x000fe200080108c4 */
[----:B-----5:R-:W-:Y:S01]  /*b8d0*/  FADD.FTZ R3, R157, R158 ;  /* 0x0000009e9d037221 */ /* 0x020fe20000010000 */
[----:B---3--:R-:W-:Y:S01]  /*b8e0*/  F2FP.F16.F32.PACK_AB R166, R169, R168 ;  /* 0x000000a8a9a6723e */ /* 0x008fe200000000ff */
        /* <DEDUP_REMOVED lines=16> */
[----:B------:R-:W-:Y:S01]  /*b9f0*/  FFMA.FTZ R198, R198, UR6, -R196 ;  /* 0x00000006c6c67c23 */ /* 0x000fe200080108c4 */
[----:B------:R-:W-:Y:S01]  /*ba00*/  F2FP.F16.F32.PACK_AB R156, R153, R156 ;  /* 0x0000009c999c723e */ /* 0x000fe200000000ff */
[----:B------:R-:W-:Y:S01]  /*ba10*/  FADD.FTZ R162, R164, R189 ;  /* 0x000000bda4a27221 */ /* 0x000fe20000010000 */
[----:B------:R-:W-:Y:S01]  /*ba20*/  F2FP.F16.F32.PACK_AB R164, R165, R164 ;  /* 0x000000a4a5a4723e */ /* 0x000fe200000000ff */
[----:B------:R-:W1:Y:S01]  /*ba30*/  MUFU.EX2 R181, R181 ;  /* 0x000000b500b57308 */ /* 0x000e620000000800 */
[----:B0-----:R-:W-:Y:S01]  /*ba40*/  F2FP.F16.F32.PACK_AB R170, R177, R176 ;  /* 0x000000b0b1aa723e */ /* 0x001fe200000000ff */
[----:B------:R-:W-:Y:S01]  /*ba50*/  FADD.FTZ R171, R165, R162 ;  /* 0x000000a2a5ab7221 */ /* 0x000fe20000010000 */
[----:B------:R-:W-:-:S03]  /*ba60*/  F2FP.F16.F32.PACK_AB R160, R161, R160 ;  /* 0x000000a0a1a0723e */ /* 0x000fc600000000ff */
[----:B------:R-:W-:Y:S01]  /*ba70*/  FADD.FTZ R162, R168, R171 ;  /* 0x000000aba8a27221 */ /* 0x000fe20000010000 */
[----:B------:R-:W-:Y:S01]  /*ba80*/  FFMA.FTZ R171, R186, UR6, -R196 ;  /* 0x00000006baab7c23 */ /* 0x000fe200080108c4 */
[----:B------:R-:W-:Y:S01]  /*ba90*/  MUFU.EX2 R11, R11 ;  /* 0x0000000b000b7308 */ /* 0x000fe20000000800 */
[----:B------:R-:W-:Y:S01]  /*baa0*/  F2FP.F16.F32.PACK_AB R168, R173, R172 ;  /* 0x000000acada8723e */ /* 0x000fe200000000ff */
[----:B------:R-:W-:Y:S01]  /*bab0*/  FADD.FTZ R189, R169, R162 ;  /* 0x000000a2a9bd7221 */ /* 0x000fe20000010000 */
[----:B------:R-:W-:-:S03]  /*bac0*/  FFMA.FTZ R196, R199, UR6, -R196 ;  /* 0x00000006c7c47c23 */ /* 0x000fc600080108c4 */
[----:B------:R-:W-:Y:S02]  /*bad0*/  FADD.FTZ R162, R172, R189 ;  /* 0x000000bdaca27221 */ /* 0x000fe40000010000 */
[----:B------:R0:W-:Y:S01]  /*bae0*/  MUFU.EX2 R186, R158 ;  /* 0x0000009e00ba7308 */ /* 0x0001e20000000800 */
[----:B-1----:R-:W-:Y:S01]  /*baf0*/  F2FP.F16.F32.PACK_AB R172, R181, R180 ;  /* 0x000000b4b5ac723e */ /* 0x002fe200000000ff */
[----:B------:R-:W-:-:S04]  /*bb00*/  FADD.FTZ R189, R173, R162 ;  /* 0x000000a2adbd7221 */ /* 0x000fc80000010000 */
[----:B------:R-:W-:Y:S02]  /*bb10*/  FADD.FTZ R162, R176, R189 ;  /* 0x000000bdb0a27221 */ /* 0x000fe40000010000 */
[----:B------:R-:W1:Y:S01]  /*bb20*/  MUFU.EX2 R10, R10 ;  /* 0x0000000a000a7308 */ /* 0x000e620000000800 */
[----:B0-----:R-:W-:Y:S01]  /*bb30*/  F2FP.F16.F32.PACK_AB R158, R157, R20 ;  /* 0x000000149d9e723e */ /* 0x001fe200000000ff */
[----:B------:R-:W-:Y:S01]  /*bb40*/  FADD.FTZ R21, R177, R162 ;  /* 0x000000a2b1157221 */ /* 0x000fe20000010000 */
[----:B------:R-:W-:-:S03]  /*bb50*/  F2FP.F16.F32.PACK_AB R162, R15, R14 ;  /* 0x0000000e0fa2723e */ /* 0x000fc600000000ff */
[----:B------:R-:W-:Y:S02]  /*bb60*/  FADD.FTZ R20, R180, R21 ;  /* 0x00000015b4147221 */ /* 0x000fe40000010000 */
[----:B------:R-:W-:Y:S02]  /*bb70*/  MUFU.EX2 R155, R155 ;  /* 0x0000009b009b7308 */ /* 0x000fe40000000800 */
[----:B------:R-:W-:Y:S01]  /*bb80*/  FADD.FTZ R15, R181, R20 ;  /* 0x00000014b50f7221 */ /* 0x000fe20000010000 */
[----:B------:R-:W-:-:S05]  /*bb90*/  FMUL.FTZ R20, R3, UR6 ;  /* 0x0000000603147c20 */ /* 0x000fca0008410000 */
[----:B------:R-:W-:Y:S01]  /*bba0*/  MUFU.EX2 R188, R188 ;  /* 0x000000bc00bc7308 */ /* 0x000fe20000000800 */
[----:B-1----:R-:W-:-:S07]  /*bbb0*/  F2FP.F16.F32.PACK_AB R153, R10, R11 ;  /* 0x0000000b0a99723e */ /* 0x002fce00000000ff */
        /* <DEDUP_REMOVED lines=50> */
[----:B------:R2:W3:Y:S01]  /*bee0*/  MUFU.EX2 R165, R178 ;  /* 0x000000b200a57308 */ /* 0x0004e20000000800 */
[----:B0-----:R-:W-:Y:S01]  /*bef0*/  F2FP.F16.F32.PACK_AB R161, R186, R167 ;  /* 0x000000a7baa1723e */ /* 0x001fe200000000ff */
[-C--:B------:R-:W-:Y:S01]  /*bf00*/  FMUL.FTZ R87, R87, R20.reuse ;  /* 0x0000001457577220 */ /* 0x080fe20000410000 */
[-C--:B------:R-:W-:Y:S01]  /*bf10*/  FMUL.FTZ R90, R90, R20.reuse ;  /* 0x000000145a5a7220 */ /* 0x080fe20000410000 */
[-C--:B------:R-:W-:Y:S01]  /*bf20*/  FMUL.FTZ R91, R91, R20.reuse ;  /* 0x000000145b5b7220 */ /* 0x080fe20000410000 */
[-C--:B------:R-:W-:Y:S01]  /*bf30*/  FMUL.FTZ R94, R94, R20.reuse ;  /* 0x000000145e5e7220 */ /* 0x080fe20000410000 */
[-C--:B------:R-:W-:Y:S01]  /*bf40*/  FMUL.FTZ R95, R95, R20.reuse ;  /* 0x000000145f5f7220 */ /* 0x080fe20000410000 */
[-C--:B------:R-:W-:Y:S01]  /*bf50*/  FMUL.FTZ R98, R98, R20.reuse ;  /* 0x0000001462627220 */ /* 0x080fe20000410000 */
[----:B------:R-:W0:Y:S01]  /*bf60*/  MUFU.EX2 R176, R179 ;  /* 0x000000b300b07308 */ /* 0x000e220000000800 */
        /* <DEDUP_REMOVED lines=21> */
[C---:B0-----:R-:W-:Y:S01]  /*c0c0*/  F2FP.F16.F32.PACK_AB R165, R176.reuse, R165 ;  /* 0x000000a5b0a5723e */ /* 0x041fe200000000ff */
        /* <DEDUP_REMOVED lines=23> */
[----:B------:R-:W-:-:S02]  /*c240*/  FMUL.FTZ R151, R151, R20 ;  /* 0x0000001497977220 */ /* 0x000fc40000410000 */
        /* <DEDUP_REMOVED lines=20> */
.L_x_2425:
[----:B------:R0:W1:Y:S01]  /*c390*/  SYNCS.PHASECHK.TRANS64.TRYWAIT P1, [UR26+0x22850], R7 ;  /* 0x02285007ff0075a7 */ /* 0x000062000802015a */
[----:B------:R-:W-:Y:S05]  /*c3a0*/  @!P0 BRA `(.L_x_2426) ;  /* 0x0000000000048947 */ /* 0x000fea0003800000 */
[----:B------:R-:W-:Y:S01]  /*c3b0*/  BPT.TRAP 0x1 ;  /* 0x000000040000795c */ /* 0x000fe20000300000 */
.L_x_2426:
[----:B-1----:R-:W-:Y:S05]  /*c3c0*/  @P1 BRA `(.L_x_2427) ;  /* 0x0000000000081947 */ /* 0x002fea0003800000 */
[----:B------:R-:W1:Y:S02]  /*c3d0*/  SYNCS.PHASECHK.TRANS64.TRYWAIT P1, [UR26+0x22850], R7 ;  /* 0x02285007ff0075a7 */ /* 0x000e64000802015a */
[----:B-1----:R-:W-:Y:S05]  /*c3e0*/  @!P1 BRA `(.L_x_2428) ;  /* 0x000000a000bc9947 */ /* 0x002fea0003800000 */
.L_x_2427:
        /* <DEDUP_REMOVED lines=49> */
.L_x_2412:
[----:B------:R-:W2:Y:S01]  /*c700*/  SHFL.BFLY PT, R8, R3, 0x2, 0x1f ;  /* 0x0c401f0003087f89 */ /* 0x000ea200000e0000 */
[----:B------:R-:W-:Y:S01]  /*c710*/  UIADD3 UR37, UR37, 0x1, URZ ;  /* 0x0000000125257890 */ /* 0x000fe2000fffe03f */
[----:B------:R-:W-:Y:S01]  /*c720*/  IMAD.U32 R12, RZ, RZ, UR6 ;  /* 0x00000006ff0c7e24 */ /* 0x000fe2000f8e00ff */
[----:B------:R3:W-:Y:S06]  /*c730*/  BAR.ARV R4, 0x100 ;  /* 0x000400040000751d */ /* 0x0007ec0000002000 */
[----:B------:R-:W-:Y:S02]  /*c740*/  UISETP.NE.AND UP0, UPT, UR37, 0x2, UPT ;  /* 0x000000022500788c */ /* 0x000fe4000bf05270 */
[----:B------:R-:W-:Y:S06]  /*c750*/  BAR.ARV 0x8, 0x180 ;  /* 0x0206000000007b1d */ /* 0x000fec0000002000 */
[----:B------:R-:W-:Y:S01]  /*c760*/  USEL UR4, URZ, 0x1, UP0 ;  /* 0x000000013f047887 */ /* 0x000fe20008000000 */
[----:B------:R-:W-:Y:S01]  /*c770*/  PLOP3.LUT P0, PT, PT, PT, PT, 0x8, 0x0 ;  /* 0x000000000000781c */ /* 0x000fe20003f0e170 */
[----:B------:R-:W4:Y:S01]  /*c780*/  SHFL.BFLY PT, R7, R0, 0x2, 0x1f ;  /* 0x0c401f0000077f89 */ /* 0x000f2200000e0000 */
[----:B------:R-:W-:-:S02]  /*c790*/  UIADD3 UR39, UR39, 0x1, URZ ;  /* 0x0000000127277890 */ /* 0x000fc4000fffe03f */
[----:B------:R-:W-:Y:S01]  /*c7a0*/  USEL UR37, UR37, URZ, UP0 ;  /* 0x0000003f25257287 */ /* 0x000fe20008000000 */
[----:B--2---:R-:W-:Y:S01]  /*c7b0*/  FADD.FTZ R8, R8, R3 ;  /* 0x0000000308087221 */ /* 0x004fe20000010000 */
[----:B------:R-:W-:Y:S01]  /*c7c0*/  IMAD.MOV.U32 R3, RZ, RZ, -0x800000 ;  /* 0xff800000ff037424 */ /* 0x000fe200078e00ff */
[----:B------:R-:W-:-:S03]  /*c7d0*/  ULOP3.LUT UR38, UR38, UR4, URZ, 0x3c, !UPT ;  /* 0x0000000426267292 */ /* 0x000fc6000f8e3c3f */
[----:B------:R-:W2:Y:S01]  /*c7e0*/  SHFL.BFLY PT, R5, R8, 0x1, 0x1f ;  /* 0x0c201f0008057f89 */ /* 0x000ea200000e0000 */
[----:B----4-:R-:W-:Y:S01]  /*c7f0*/  FADD.FTZ R7, R7, R0 ;  /* 0x0000000007077221 */ /* 0x010fe20000010000 */
[----:B------:R-:W-:-:S04]  /*c800*/  IMAD.MOV.U32 R0, RZ, RZ, RZ ;  /* 0x000000ffff007224 */ /* 0x000fc800078e00ff */
[----:B01----:R-:W0:Y:S01]  /*c810*/  SHFL.BFLY PT, R10, R7, 0x1, 0x1f ;  /* 0x0c201f00070a7f89 */ /* 0x003e2200000e0000 */
[----:B--2---:R-:W-:Y:S01]  /*c820*/  FADD.FTZ R9, R8, R5 ;  /* 0x0000000508097221 */ /* 0x004fe20000010000 */
[----:B------:R-:W-:Y:S02]  /*c830*/  IMAD.MOV.U32 R5, RZ, RZ, RZ ;  /* 0x000000ffff057224 */ /* 0x000fe400078e00ff */
[----:B------:R-:W-:Y:S02]  /*c840*/  IMAD.MOV.U32 R8, RZ, RZ, -0x800000 ;  /* 0xff800000ff087424 */ /* 0x000fe400078e00ff */
[----:B------:R-:W-:-:S13]  /*c850*/  FSETP.NE.FTZ.AND P1, PT, R9, RZ, PT ;  /* 0x000000ff0900720b */ /* 0x000fda0003f35000 */
[----:B------:R-:W1:Y:S01]  /*c860*/  @P1 MUFU.RCP R5, R9 ;  /* 0x0000000900051308 */ /* 0x000e620000001000 */
[----:B0-----:R-:W-:-:S05]  /*c870*/  FADD.FTZ R11, R7, R10 ;  /* 0x0000000a070b7221 */ /* 0x001fca0000010000 */
[----:B------:R-:W-:Y:S02]  /*c880*/  FSETP.NE.FTZ.AND P2, PT, R11, RZ, PT ;  /* 0x000000ff0b00720b */ /* 0x000fe40003f55000 */
[----:B---3--:R-:W0:Y:S01]  /*c890*/  @P1 MUFU.LG2 R4, R9 ;  /* 0x0000000900041308 */ /* 0x008e220000000c00 */
[-C--:B-1----:R-:W-:Y:S01]  /*c8a0*/  FMUL.FTZ R24, R24, R5.reuse ;  /* 0x0000000518187220 */ /* 0x082fe20000410000 */
[-C--:B------:R-:W-:Y:S01]  /*c8b0*/  FMUL.FTZ R25, R25, R5.reuse ;  /* 0x0000000519197220 */ /* 0x080fe20000410000 */
[----:B------:R-:W-:-:S08]  /*c8c0*/  FMUL.FTZ R28, R28, R5 ;  /* 0x000000051c1c7220 */ /* 0x000fd00000410000 */
        /* <DEDUP_REMOVED lines=8> */
[----:B------:R-:W2:Y:S01]  /*c950*/  @P2 MUFU.RCP R0, R11 ;  /* 0x0000000b00002308 */ /* 0x000ea20000001000 */
        /* <DEDUP_REMOVED lines=55> */
[----:B------:R-:W-:Y:S01]  /*ccd0*/  @P2 FMUL.FTZ R12, R12, 0.69314718246459960938 ;  /* 0x3f3172180c0c2820 */ /* 0x000fe20000410000 */
[----:B0-----:R-:W-:Y:S01]  /*cce0*/  @P1 FMUL.FTZ R4, R4, 0.69314718246459960938 ;  /* 0x3f31721804041820 */ /* 0x001fe20000410000 */
[----:B-1----:R-:W-:Y:S01]  /*ccf0*/  @P2 FMUL.FTZ R7, R7, 0.69314718246459960938 ;  /* 0x3f31721807072820 */ /* 0x002fe20000410000 */
[----:B------:R-:W-:Y:S01]  /*cd00*/  @P1 FMUL.FTZ R5, R5, 0.69314718246459960938 ;  /* 0x3f31721805051820 */ /* 0x000fe20000410000 */
        /* <DEDUP_REMOVED lines=66> */
.L_x_2359:
[----:B------:R-:W0:Y:S01]  /*d130*/  S2R R5, SR_CgaCtaId ;  /* 0x0000000000057919 */ /* 0x000e220000008800 */
[----:B------:R-:W-:Y:S01]  /*d140*/  MOV R2, 0x400 ;  /* 0x0000040000027802 */ /* 0x000fe20000000f00 */
[----:B------:R-:W-:Y:S01]  /*d150*/  BSSY B0, `(.L_x_2430) ;  /* 0x00002d5000007945 */ /* 0x000fe20003800000 */
[----:B------:R-:W-:Y:S02]  /*d160*/  BAR.SYNC.DEFER_BLOCKING 0x5, 0x180 ;  /* 0x0146000000007b1d */ /* 0x000fe40000010000 */
[----:B0-----:R-:W-:-:S05]  /*d170*/  LEA R2, R5, R2, 0x18 ;  /* 0x0000000205027211 */ /* 0x001fca00078ec0ff */
[----:B------:R-:W0:Y:S02]  /*d180*/  LDS.128 R4, [R2+0x228d0] ;  /* 0x0228d00002047984 */ /* 0x000e240000000c00 */
[----:B0-----:R-:W-:Y:S02]  /*d190*/  R2UR UR5, R5 ;  /* 0x00000000050572ca */ /* 0x001fe400000e0000 */
[----:B------:R-:W-:Y:S02]  /*d1a0*/  R2UR UR7, R6 ;  /* 0x00000000060772ca */ /* 0x000fe400000e0000 */
        /* <DEDUP_REMOVED lines=8> */
[----:B------:R-:W-:Y:S02]  /*d230*/  F2FP.F16.F32.PACK_AB R26, R29, R28 ;  /* 0x0000001c1d1a723e */ /* 0x000fe400000000ff */
[----:B------:R-:W-:Y:S01]  /*d240*/  F2FP.F16.F32.PACK_AB R27, R10, R27 ;  /* 0x0000001b0a1b723e */ /* 0x000fe200000000ff */
[----:B------:R-:W-:Y:S01]  /*d250*/  UISETP.NE.AND.EX UP0, UPT, UR9, URZ, UPT, UP0 ;  /* 0x0000003f0900728c */ /* 0x000fe2000bf05300 */
[----:B------:R-:W-:Y:S02]  /*d260*/  F2FP.F16.F32.PACK_AB R32, R33, R32 ;  /* 0x000000202120723e */ /* 0x000fe400000000ff */
[----:B------:R-:W-:Y:S01]  /*d270*/  F2FP.F16.F32.PACK_AB R33, R162, R34 ;  /* 0x00000022a221723e */ /* 0x000fe200000000ff */
[----:B------:R-:W-:Y:S01]  /*d280*/  ULDC.64 UR8, c[0x0][0xc00] ;  /* 0x0003000000087ab9 */ /* 0x000fe20000000a00 */
[----:B------:R-:W-:Y:S01]  /*d290*/  F2FP.F16.F32.PACK_AB R40, R41, R40 ;  /* 0x000000282928723e */ /* 0x000fe200000000ff */
[----:B------:R-:W-:Y:S01]  /*d2a0*/  UIMAD.WIDE UR8, UR44, 0x4, UR8 ;  /* 0x000000042c0878a5 */ /* 0x000fe2000f8e0208 */
        /* <DEDUP_REMOVED lines=9> */
[----:B------:R-:W-:Y:S02]  /*d340*/  MOV R4, R2 ;  /* 0x0000000200047202 */ /* 0x000fe40000000f00 */
[----:B0-----:R-:W-:Y:S02]  /*d350*/  MOV R5, R7 ;  /* 0x0000000700057202 */ /* 0x001fe40000000f00 */
[----:B------:R-:W-:Y:S02]  /*d360*/  F2FP.F16.F32.PACK_AB R51, R157, R51 ;  /* 0x000000339d33723e */ /* 0x000fe400000000ff */
[----:B------:R-:W-:Y:S01]  /*d370*/  F2FP.F16.F32.PACK_AB R57, R156, R58 ;  /* 0x0000003a9c39723e */ /* 0x000fe200000000ff */
[----:B------:R-:W-:Y:S01]  /*d380*/  IMAD.WIDE R106, R207, 0x2, R4 ;  /* 0x00000002cf6a7825 */ /* 0x000fe200078e0204 */
[----:B------:R-:W-:-:S02]  /*d390*/  F2FP.F16.F32.PACK_AB R64, R65, R64 ;  /* 0x000000404140723e */ /* 0x000fc400000000ff */
[----:B------:R-:W-:Y:S02]  /*d3a0*/  F2FP.F16.F32.PACK_AB R58, R61, R60 ;  /* 0x0000003c3d3a723e */ /* 0x000fe400000000ff */
[C---:B------:R-:W-:Y:S02]  /*d3b0*/  IADD3 R171, P1, R106.reuse, 0x20, RZ ;  /* 0x000000206aab7810 */ /* 0x040fe40007f3e0ff */
[C---:B------:R-:W-:Y:S02]  /*d3c0*/  IADD3 R173, P0, R106.reuse, 0x40, RZ ;  /* 0x000000406aad7810 */ /* 0x040fe40007f1e0ff */
[C---:B------:R-:W-:Y:S01]  /*d3d0*/  IADD3 R179, P6, R106.reuse, 0x4020, RZ ;  /* 0x000040206ab37810 */ /* 0x040fe20007fde0ff */
[--C-:B------:R-:W-:Y:S01]  /*d3e0*/  IMAD.X R13, RZ, RZ, R107.reuse, P1 ;  /* 0x000000ffff0d7224 */ /* 0x100fe200008e066b */
[C---:B------:R-:W-:Y:S01]  /*d3f0*/  IADD3 R185, P1, R106.reuse, 0x8000, RZ ;  /* 0x000080006ab97810 */ /* 0x040fe20007f3e0ff */
[--C-:B------:R-:W-:Y:S01]  /*d400*/  IMAD.X R15, RZ, RZ, R107.reuse, P0 ;  /* 0x000000ffff0f7224 */ /* 0x100fe200000e066b */
        /* <DEDUP_REMOVED lines=11> */
[----:B------:R-:W-:Y:S01]  /*d4c0*/  LOP3.LUT R12, R171, 0x380, RZ, 0xc0, !PT ;  /* 0x00000380ab0c7812 */ /* 0x000fe200078ec0ff */
[--C-:B------:R-:W-:Y:S01]  /*d4d0*/  IMAD.X R39, RZ, RZ, R107.reuse, P5 ;  /* 0x000000ffff277224 */ /* 0x100fe200028e066b */
[----:B------:R-:W-:Y:S01]  /*d4e0*/  LOP3.LUT R14, R173, 0x380, RZ, 0xc0, !PT ;  /* 0x00000380ad0e7812 */ /* 0x000fe200078ec0ff */
[----:B------:R-:W-:Y:S01]  /*d4f0*/  IMAD.X R47, RZ, RZ, R107, P2 ;  /* 0x000000ffff2f7224 */ /* 0x000fe200010e066b */
[----:B------:R-:W-:Y:S02]  /*d500*/  LOP3.LUT R16, R175, 0x380, RZ, 0xc0, !PT ;  /* 0x00000380af107812 */ /* 0x000fe400078ec0ff */
[----:B------:R-:W-:-:S02]  /*d510*/  IADD3 R193, P6, R106, 0xc000, RZ ;  /* 0x0000c0006ac17810 */ /* 0x000fc40007fde0ff */
[----:B------:R-:W-:Y:S02]  /*d520*/  SHF.R.U64 R7, R7, 0x3, RZ ;  /* 0x0000000307077819 */ /* 0x000fe400000012ff */
[----:B------:R-:W-:Y:S01]  /*d530*/  LOP3.LUT R20, R177, 0x380, RZ, 0xc0, !PT ;  /* 0x00000380b1147812 */ /* 0x000fe200078ec0ff */
[--C-:B------:R-:W-:Y:S01]  /*d540*/  IMAD.X R99, RZ, RZ, R107.reuse, P6 ;  /* 0x000000ffff637224 */ /* 0x100fe200030e066b */
        /* <DEDUP_REMOVED lines=21> */
[----:B------:R-:W-:Y:S02]  /*d6a0*/  SHF.R.U64 R28, R163, 0x3, RZ ;  /* 0x00000003a31c7819 */ /* 0x000fe400000012ff */
[----:B------:R-:W-:-:S02]  /*d6b0*/  LOP3.LUT R12, R12, R171, RZ, 0x3c, !PT ;  /* 0x000000ab0c0c7212 */ /* 0x000fc400078e3cff */
[----:B------:R-:W-:Y:S02]  /*d6c0*/  SHF.R.U64 R30, R30, 0x3, RZ ;  /* 0x000000031e1e7819 */ /* 0x000fe400000012ff */
[----:B------:R-:W-:Y:S02]  /*d6d0*/  LOP3.LUT R62, R187, 0x380, RZ, 0xc0, !PT ;  /* 0x00000380bb3e7812 */ /* 0x000fe400078ec0ff */
[----:B------:R-:W-:Y:S02]  /*d6e0*/  LOP3.LUT R14, R14, R173, RZ, 0x3c, !PT ;  /* 0x000000ad0e0e7212 */ /* 0x000fe400078e3cff */
[----:B------:R-:W-:Y:S02]  /*d6f0*/  SHF.R.U64 R38, R38, 0x3, RZ ;  /* 0x0000000326267819 */ /* 0x000fe400000012ff */
[----:B------:R-:W-:Y:S02]  /*d700*/  LOP3.LUT R70, R189, 0x380, RZ, 0xc0, !PT ;  /* 0x00000380bd467812 */ /* 0x000fe400078ec0ff */
[----:B------:R-:W-:-:S02]  /*d710*/  LOP3.LUT R16, R16, R175, RZ, 0x3c, !PT ;  /* 0x000000af10107212 */ /* 0x000fc400078e3cff */
[----:B------:R-:W-:Y:S02]  /*d720*/  SHF.R.U64 R46, R46, 0x3, RZ ;  /* 0x000000032e2e7819 */ /* 0x000fe400000012ff */
[----:B------:R-:W-:Y:S02]  /*d730*/  LOP3.LUT R94, R191, 0x380, RZ, 0xc0, !PT ;  /* 0x00000380bf5e7812 */ /* 0x000fe400078ec0ff */
[----:B------:R-:W-:Y:S02]  /*d740*/  LOP3.LUT R20, R20, R177, RZ, 0x3c, !PT ;  /* 0x000000b114147212 */ /* 0x000fe400078e3cff */
[----:B------:R-:W-:Y:S02]  /*d750*/  SHF.R.U64 R54, R54, 0x3, RZ ;  /* 0x0000000336367819 */ /* 0x000fe400000012ff */
[----:B------:R-:W-:Y:S02]  /*d760*/  SHF.R.U64 R98, R98, 0x3, RZ ;  /* 0x0000000362627819 */ /* 0x000fe400000012ff */
[----:B------:R-:W-:Y:S01]  /*d770*/  MOV R106, R106 ;  /* 0x0000006a006a7202 */ /* 0x000fe20000000f00 */
[----:B------:R-:W-:Y:S01]  /*d780*/  BAR.SYNC.DEFER_BLOCKING 0x1, 0x100 ;  /* 0x0044000000007b1d */ /* 0x000fe20000010000 */
[----:B------:R-:W-:-:S02]  /*d790*/  LOP3.LUT R102, R6, 0x380, RZ, 0xc0, !PT ;  /* 0x0000038006667812 */ /* 0x000fc400078ec0ff */
[----:B------:R-:W-:Y:S02]  /*d7a0*/  LOP3.LUT R10, R28, R151, RZ, 0x3c, !PT ;  /* 0x000000971c0a7212 */ /* 0x000fe400078e3cff */
[----:B------:R-:W-:Y:S02]  /*d7b0*/  LOP3.LUT R30, R30, R179, RZ, 0x3c, !PT ;  /* 0x000000b31e1e7212 */ /* 0x000fe400078e3cff */
[----:B------:R-:W-:Y:S02]  /*d7c0*/  SHF.R.U64 R62, R62, 0x3, RZ ;  /* 0x000000033e3e7819 */ /* 0x000fe400000012ff */
[----:B------:R-:W-:Y:S02]  /*d7d0*/  LOP3.LUT R107, R170, 0x380, RZ, 0xc0, !PT ;  /* 0x00000380aa6b7812 */ /* 0x000fe400078ec0ff */
[----:B------:R-:W-:Y:S02]  /*d7e0*/  MOV R28, R12 ;  /* 0x0000000c001c7202 */ /* 0x000fe40000000f00 */
[----:B------:R-:W-:-:S02]  /*d7f0*/  LOP3.LUT R38, R38, R181, RZ, 0x3c, !PT ;  /* 0x000000b526267212 */ /* 0x000fc400078e3cff */
[----:B------:R-:W-:Y:S02]  /*d800*/  SHF.R.U64 R70, R70, 0x3, RZ ;  /* 0x0000000346467819 */ /* 0x000fe400000012ff */
[----:B------:R-:W-:Y:S02]  /*d810*/  MOV R14, R14 ;  /* 0x0000000e000e7202 */ /* 0x000fe40000000f00 */
[----:B------:R-:W-:Y:S02]  /*d820*/  LOP3.LUT R46, R46, R183, RZ, 0x3c, !PT ;  /* 0x000000b72e2e7212 */ /* 0x000fe400078e3cff */
[----:B------:R-:W-:Y:S02]  /*d830*/  SHF.R.U64 R94, R94, 0x3, RZ ;  /* 0x000000035e5e7819 */ /* 0x000fe400000012ff */
[----:B------:R-:W-:Y:S01]  /*d840*/  MOV R16, R16 ;  /* 0x0000001000107202 */ /* 0x000fe20000000f00 */
[----:B------:R0:W-:Y:S01]  /*d850*/  STSM.16.M88.4 [R106], R24 ;  /* 0x000000186a007844 */ /* 0x0001e20000000200 */
[----:B------:R-:W-:-:S02]  /*d860*/  LOP3.LUT R54, R54, R185, RZ, 0x3c, !PT ;  /* 0x000000b936367212 */ /* 0x000fc400078e3cff */
[----:B------:R-:W-:Y:S01]  /*d870*/  LOP3.LUT R98, R98, R193, RZ, 0x3c, !PT ;  /* 0x000000c162627212 */ /* 0x000fe200078e3cff */
[----:B------:R-:W-:Y:S01]  /*d880*/  STSM.16.M88.4 [R28], R32 ;  /* 0x000000201c007844 */ /* 0x000fe20000000200 */
[----:B------:R-:W-:Y:S02]  /*d890*/  SHF.R.U64 R29, R102, 0x3, RZ ;  /* 0x00000003661d7819 */ /* 0x000fe400000012ff */
[----:B------:R-:W-:Y:S01]  /*d8a0*/  MOV R20, R20 ;  /* 0x0000001400147202 */ /* 0x000fe20000000f00 */
[----:B------:R1:W-:Y:S01]  /*d8b0*/  STSM.16.M88.4 [R14], R40 ;  /* 0x000000280e007844 */ /* 0x0003e20000000200 */
[----:B------:R-:W-:Y:S02]  /*d8c0*/  F2FP.F16.F32.PACK_AB R59, R155, R59 ;  /* 0x0000003b9b3b723e */ /* 0x000fe400000000ff */
[----:B------:R-:W-:Y:S01]  /*d8d0*/  F2FP.F16.F32.PACK_AB R65, R154, R66 ;  /* 0x000000429a41723e */ /* 0x000fe200000000ff */
[----:B------:R-:W-:Y:S01]  /*d8e0*/  STSM.16.M88.4 [R16], R48 ;  /* 0x0000003010007844 */ /* 0x000fe20000000200 */
[----:B------:R-:W-:-:S02]  /*d8f0*/  F2FP.F16.F32.PACK_AB R72, R73, R72 ;  /* 0x000000484948723e */ /* 0x000fc400000000ff */
[----:B------:R-:W-:Y:S01]  /*d900*/  LOP3.LUT R62, R62, R187, RZ, 0x3c, !PT ;  /* 0x000000bb3e3e7212 */ /* 0x000fe200078e3cff */
[----:B------:R-:W-:Y:S01]  /*d910*/  STSM.16.M88.4 [R20], R56 ;  /* 0x0000003814007844 */ /* 0x000fe20000000200 */
[----:B------:R-:W-:Y:S02]  /*d920*/  SHF.R.U64 R107, R107, 0x3, RZ ;  /* 0x000000036b6b7819 */ /* 0x000fe400000012ff */
[----:B------:R-:W-:Y:S02]  /*d930*/  MOV R30, R30 ;  /* 0x0000001e001e7202 */ /* 0x000fe40000000f00 */
[----:B------:R-:W-:Y:S02]  /*d940*/  F2FP.F16.F32.PACK_AB R66, R69, R68 ;  /* 0x000000444542723e */ /* 0x000fe400000000ff */
[----:B------:R-:W-:Y:S02]  /*d950*/  F2FP.F16.F32.PACK_AB R67, R153, R67 ;  /* 0x000000439943723e */ /* 0x000fe400000000ff */
[----:B------:R-:W-:-:S02]  /*d960*/  F2FP.F16.F32.PACK_AB R73, R152, R74 ;  /* 0x0000004a9849723e */ /* 0x000fc400000000ff */
[----:B------:R-:W-:Y:S01]  /*d970*/  F2FP.F16.F32.PACK_AB R80, R81, R80 ;  /* 0x000000505150723e */ /* 0x000fe200000000ff */
[----:B------:R-:W-:Y:S01]  /*d980*/  STSM.16.M88.4 [R30], R64 ;  /* 0x000000401e007844 */ /* 0x000fe20000000200 */
[----:B------:R-:W-:Y:S02]  /*d990*/  LOP3.LUT R70, R70, R189, RZ, 0x3c, !PT ;  /* 0x000000bd46467212 */ /* 0x000fe400078e3cff */
[----:B------:R-:W-:Y:S02]  /*d9a0*/  MOV R38, R38 ;  /* 0x0000002600267202 */ /* 0x000fe40000000f00 */
[----:B------:R-:W-:Y:S02]  /*d9b0*/  F2FP.F16.F32.PACK_AB R74, R77, R76 ;  /* 0x0000004c4d4a723e */ /* 0x000fe400000000ff */
[----:B------:R-:W-:Y:S02]  /*d9c0*/  F2FP.F16.F32.PACK_AB R75, R79, R75 ;  /* 0x0000004b4f4b723e */ /* 0x000fe400000000ff */
[----:B------:R-:W-:-:S02]  /*d9d0*/  F2FP.F16.F32.PACK_AB R83, R83, R86 ;  /* 0x000000565353723e */ /* 0x000fc400000000ff */
[----:B------:R-:W-:Y:S01]  /*d9e0*/  F2FP.F16.F32.PACK_AB R87, R87, R78 ;  /* 0x0000004e5757723e */ /* 0x000fe200000000ff */
[----:B------:R-:W-:Y:S01]  /*d9f0*/  STSM.16.M88.4 [R38], R72 ;  /* 0x0000004826007844 */ /* 0x000fe20000000200 */
[----:B------:R-:W-:Y:S02]  /*da00*/  F2FP.F16.F32.PACK_AB R81, R9, R82 ;  /* 0x000000520951723e */ /* 0x000fe400000000ff */
[----:B------:R-:W-:Y:S02]  /*da10*/  F2FP.F16.F32.PACK_AB R96, R97, R96 ;  /* 0x000000606160723e */ /* 0x000fe400000000ff */
[----:B------:R-:W-:Y:S02]  /*da20*/  F2FP.F16.F32.PACK_AB R104, R105, R104 ;  /* 0x000000686968723e */ /* 0x000fe400000000ff */
[----:B------:R-:W-:Y:S02]  /*da30*/  F2FP.F16.F32.PACK_AB R112, R113, R112 ;  /* 0x000000707170723e */ /* 0x000fe400000000ff */
[----:B------:R-:W-:-:S02]  /*da40*/  F2FP.F16.F32.PACK_AB R120, R121, R120 ;  /* 0x000000787978723e */ /* 0x000fc400000000ff */
[----:B------:R-:W-:Y:S02]  /*da50*/  F2FP.F16.F32.PACK_AB R128, R129, R128 ;  /* 0x000000808180723e */ /* 0x000fe400000000ff */
[----:B------:R-:W-:Y:S02]  /*da60*/  F2FP.F16.F32.PACK_AB R136, R137, R136 ;  /* 0x000000888988723e */ /* 0x000fe400000000ff */
[----:B------:R-:W-:Y:S01]  /*da70*/  F2FP.F16.F32.PACK_AB R144, R145, R144 ;  /* 0x000000909190723e */ /* 0x000fe200000000ff */
[----:B------:R-:W-:Y:S01]  /*da80*/  ULDC UR10, c[0x0][0xa88] ;  /* 0x0002a200000a7ab9 */ /* 0x000fe20000000800 */
[----:B------:R-:W-:Y:S01]  /*da90*/  LOP3.LUT R94, R94, R191, RZ, 0x3c, !PT ;  /* 0x000000bf5e5e7212 */ /* 0x000fe200078e3cff */
[----:B------:R-:W-:Y:S01]  /*daa0*/  UMOV UR4, URZ ;  /* 0x0000003f00047c82 */ /* 0x000fe20008000000 */
[----:B------:R-:W-:Y:S01]  /*dab0*/  MOV R46, R46 ;  /* 0x0000002e002e7202 */ /* 0x000fe20000000f00 */
[----:B------:R-:W2:Y:S01]  /*dac0*/  LDC R77, c[0x0][0xbe8] ;  /* 0x0002fa00ff4d7b82 */ /* 0x000ea20000000800 */
[----:B------:R-:W-:-:S02]  /*dad0*/  F2FP.F16.F32.PACK_AB R82, R85, R84 ;  /* 0x000000545552723e */ /* 0x000fc400000000ff */
[----:B------:R-:W-:Y:S02]  /*dae0*/  LOP3.LUT R102, R29, R6, RZ, 0x3c, !PT ;  /* 0x000000061d667212 */ /* 0x000fe400078e3cff */
[----:B------:R-:W-:Y:S01]  /*daf0*/  MOV R54, R54 ;  /* 0x0000003600367202 */ /* 0x000fe20000000f00 */
[----:B------:R-:W-:Y:S01]  /*db00*/  STSM.16.M88.4 [R46], R80 ;  /* 0x000000502e007844 */ /* 0x000fe20000000200 */
[----:B------:R-:W-:Y:S02]  /*db10*/  MOV R13, R98 ;  /* 0x00000062000d7202 */ /* 0x000fe40000000f00 */
[----:B------:R-:W-:Y:S02]  /*db20*/  F2FP.F16.F32.PACK_AB R84, R89, R88 ;  /* 0x000000585954723e */ /* 0x000fe400000000ff */
[----:B------:R-:W-:Y:S02]  /*db30*/  F2FP.F16.F32.PACK_AB R85, R91, R90 ;  /* 0x0000005a5b55723e */ /* 0x000fe400000000ff */
[----:B------:R-:W-:-:S02]  /*db40*/  F2FP.F16.F32.PACK_AB R86, R93, R92 ;  /* 0x0000005c5d56723e */ /* 0x000fc400000000ff */
[----:B------:R-:W-:Y:S02]  /*db50*/  LOP3.LUT R6, R107, R170, RZ, 0x3c, !PT ;  /* 0x000000aa6b067212 */ /* 0x000fe400078e3cff */
[----:B------:R-:W-:Y:S01]  /*db60*/  MOV R62, R62 ;  /* 0x0000003e003e7202 */ /* 0x000fe20000000f00 */
[----:B------:R-:W-:Y:S01]  /*db70*/  STSM.16.M88.4 [R54], R84 ;  /* 0x0000005436007844 */ /* 0x000fe20000000200 */
[----:B------:R-:W-:Y:S02]  /*db80*/  F2FP.F16.F32.PACK_AB R97, R165, R164 ;  /* 0x000000a4a561723e */ /* 0x000fe400000000ff */
[----:B------:R-:W-:Y:S02]  /*db90*/  F2FP.F16.F32.PACK_AB R98, R101, R100 ;  /* 0x000000646562723e */ /* 0x000fe400000000ff */
[----:B------:R-:W-:Y:S02]  /*dba0*/  F2FP.F16.F32.PACK_AB R99, R167, R166 ;  /* 0x000000a6a763723e */ /* 0x000fe400000000ff */
[----:B------:R-:W-:-:S02]  /*dbb0*/  MOV R70, R70 ;  /* 0x0000004600467202 */ /* 0x000fc40000000f00 */
[----:B------:R-:W-:Y:S01]  /*dbc0*/  F2FP.F16.F32.PACK_AB R105, R169, R168 ;  /* 0x000000a8a969723e */ /* 0x000fe200000000ff */
[----:B------:R-:W-:Y:S01]  /*dbd0*/  STSM.16.M88.4 [R62], R96 ;  /* 0x000000603e007844 */ /* 0x000fe20000000200 */
[----:B0-----:R-:W-:Y:S02]  /*dbe0*/  F2FP.F16.F32.PACK_AB R106, R109, R108 ;  /* 0x0000006c6d6a723e */ /* 0x001fe400000000ff */
[----:B------:R-:W-:Y:S02]  /*dbf0*/  F2FP.F16.F32.PACK_AB R107, R111, R110 ;  /* 0x0000006e6f6b723e */ /* 0x000fe400000000ff */
[----:B------:R-:W-:Y:S02]  /*dc00*/  F2FP.F16.F32.PACK_AB R113, R115, R114 ;  /* 0x000000727371723e */ /* 0x000fe400000000ff */
[----:B------:R-:W-:Y:S01]  /*dc10*/  MOV R94, R94 ;  /* 0x0000005e005e7202 */ /* 0x000fe20000000f00 */
[----:B------:R-:W-:Y:S01]  /*dc20*/  STSM.16.M88.4 [R70], R104 ;  /* 0x0000006846007844 */ /* 0x000fe20000000200 */
[----:B------:R-:W-:-:S02]  /*dc30*/  F2FP.F16.F32.PACK_AB R114, R117, R116 ;  /* 0x000000747572723e */ /* 0x000fc400000000ff */
[----:B------:R-:W-:Y:S02]  /*dc40*/  F2FP.F16.F32.PACK_AB R115, R119, R118 ;  /* 0x000000767773723e */ /* 0x000fe400000000ff */
[----:B------:R-:W-:Y:S02]  /*dc50*/  F2FP.F16.F32.PACK_AB R121, R123, R122 ;  /* 0x0000007a7b79723e */ /* 0x000fe400000000ff */
[----:B------:R-:W-:Y:S01]  /*dc60*/  F2FP.F16.F32.PACK_AB R122, R125, R124 ;  /* 0x0000007c7d7a723e */ /* 0x000fe200000000ff */
[----:B------:R-:W-:Y:S01]  /*dc70*/  STSM.16.M88.4 [R94], R112 ;  /* 0x000000705e007844 */ /* 0x000fe20000000200 */
[----:B------:R-:W-:Y:S02]  /*dc80*/  F2FP.F16.F32.PACK_AB R123, R127, R126 ;  /* 0x0000007e7f7b723e */ /* 0x000fe400000000ff */
[----:B------:R-:W-:Y:S02]  /*dc90*/  F2FP.F16.F32.PACK_AB R129, R131, R130 ;  /* 0x000000828381723e */ /* 0x000fe400000000ff */
[----:B------:R-:W-:Y:S01]  /*dca0*/  MOV R102, R102 ;  /* 0x0000006600667202 */ /* 0x000fe20000000f00 */
[----:B------:R-:W-:Y:S01]  /*dcb0*/  STSM.16.M88.4 [R13], R120 ;  /* 0x000000780d007844 */ /* 0x000fe20000000200 */
[----:B------:R-:W-:-:S02]  /*dcc0*/  F2FP.F16.F32.PACK_AB R130, R133, R132 ;  /* 0x000000848582723e */ /* 0x000fc400000000ff */
[----:B------:R-:W-:Y:S02]  /*dcd0*/  F2FP.F16.F32.PACK_AB R131, R135, R134 ;  /* 0x000000868783723e */ /* 0x000fe400000000ff */
[----:B------:R-:W-:Y:S02]  /*dce0*/  F2FP.F16.F32.PACK_AB R137, R139, R138 ;  /* 0x0000008a8b89723e */ /* 0x000fe400000000ff */
[----:B------:R-:W-:Y:S01]  /*dcf0*/  MOV R12, R6 ;  /* 0x00000006000c7202 */ /* 0x000fe20000000f00 */
[----:B------:R-:W-:Y:S01]  /*dd00*/  STSM.16.M88.4 [R102], R128 ;  /* 0x0000008066007844 */ /* 0x000fe20000000200 */
[----:B------:R-:W-:Y:S01]  /*dd10*/  F2FP.F16.F32.PACK_AB R138, R141, R140 ;  /* 0x0000008c8d8a723e */ /* 0x000fe200000000ff */
[----:B------:R-:W-:Y:S01]  /*dd20*/  IMAD.U32 R6, RZ, RZ, UR8 ;  /* 0x00000008ff067e24 */ /* 0x000fe2000f8e00ff */
[----:B------:R-:W-:Y:S01]  /*dd30*/  F2FP.F16.F32.PACK_AB R139, R143, R142 ;  /* 0x0000008e8f8b723e */ /* 0x000fe200000000ff */
[----:B------:R-:W-:Y:S01]  /*dd40*/  IMAD.U32 R7, RZ, RZ, UR9 ;  /* 0x00000009ff077e24 */ /* 0x000fe2000f8e00ff */
[----:B------:R-:W-:Y:S01]  /*dd50*/  F2FP.F16.F32.PACK_AB R145, R147, R146 ;  /* 0x000000929391723e */ /* 0x000fe200000000ff */
[----:B------:R-:W-:Y:S01]  /*dd60*/  ULDC.64 UR8, c[0x0][0xc08] ;  /* 0x0003020000087ab9 */ /* 0x000fe20000000a00 */
[----:B------:R-:W-:Y:S01]  /*dd70*/  MOV R10, R10 ;  /* 0x0000000a000a7202 */ /* 0x000fe20000000f00 */
[----:B------:R-:W-:Y:S01]  /*dd80*/  STSM.16.M88.4 [R12], R136 ;  /* 0x000000880c007844 */ /* 0x000fe20000000200 */
[----:B------:R-:W-:-:S02]  /*dd90*/  F2FP.F16.F32.PACK_AB R146, R149, R148 ;  /* 0x000000949592723e */ /* 0x000fc400000000ff */
[----:B------:R-:W-:Y:S02]  /*dda0*/  F2FP.F16.F32.PACK_AB R147, R0, R150 ;  /* 0x000000960093723e */ /* 0x000fe400000000ff */
[----:B------:R-:W-:-:S03]  /*ddb0*/  PLOP3.LUT P0, PT, PT, PT, UP0, 0x80, 0x0 ;  /* 0x000000000000781c */ /* 0x000fc60003f0f008 */
[----:B------:R0:W-:Y:S01]  /*ddc0*/  STSM.16.M88.4 [R10], R144 ;  /* 0x000000900a007844 */ /* 0x0001e20000000200 */
[----:B------:R-:W-:Y:S09]  /*ddd0*/  BAR.SYNC.DEFER_BLOCKING 0x1, 0x100 ;  /* 0x0044000000007b1d */ /* 0x000ff20000010000 */
[----:B------:R-:W3:Y:S01]  /*dde0*/  @P0 LDG.E R0, desc[UR40][R6.64] ;  /* 0x0000002806000981 */ /* 0x000ee2000c1e1900 */
[----:B------:R-:W-:Y:S01]  /*ddf0*/  UISETP.NE.U32.AND UP1, UPT, UR8, URZ, UPT ;  /* 0x0000003f0800728c */ /* 0x000fe2000bf25070 */
[----:B--2---:R-:W-:-:S03]  /*de00*/  ISETP.NE.AND P1, PT, R77, 0x1, PT ;  /* 0x000000014d00780c */ /* 0x004fc60003f25270 */
[----:B------:R-:W-:-:S06]  /*de10*/  UISETP.NE.AND.EX UP1, UPT, UR9, URZ, UPT, UP1 ;  /* 0x0000003f0900728c */ /* 0x000fcc000bf25310 */
[----:B------:R-:W-:-:S04]  /*de20*/  PLOP3.LUT P2, PT, PT, PT, UP1, 0x80, 0x0 ;  /* 0x000000000000781c */ /* 0x000fc80003f4f018 */
[----:B------:R-:W2:Y:S01]  /*de30*/  @P1 LDC R9, c[0x0][0xbec] ;  /* 0x0002fb00ff091b82 */ /* 0x000ea20000000800 */
[----:B------:R-:W-:Y:S02]  /*de40*/  @UP1 ULDC.64 UR8, c[0x0][0xc08] ;  /* 0x0003020000081ab9 */ /* 0x000fe40000000a00 */
[----:B------:R-:W-:-:S05]  /*de50*/  @UP1 UIMAD.WIDE UR8, UR44, 0x4, UR8 ;  /* 0x000000042c0818a5 */ /* 0x000fca000f8e0208 */
[----:B-1----:R-:W1:Y:S01]  /*de60*/  @P1 LDC R14, c[0x0][0xbf0] ;  /* 0x0002fc00ff0e1b82 */ /* 0x002e620000000800 */
[----:B0-----:R-:W-:Y:S02]  /*de70*/  IMAD.U32 R10, RZ, RZ, UR8 ;  /* 0x00000008ff0a7e24 */ /* 0x001fe4000f8e00ff */
[----:B------:R-:W-:Y:S01]  /*de80*/  IMAD.U32 R11, RZ, RZ, UR9 ;  /* 0x00000009ff0b7e24 */ /* 0x000fe2000f8e00ff */
[----:B---3--:R-:W-:Y:S01]  /*de90*/  @P0 R2UR UR4, R0 ;  /* 0x00000000000402ca */ /* 0x008fe200000e0000 */
[----:B------:R-:W-:-:S06]  /*dea0*/  IMAD.U32 R0, RZ, RZ, UR10 ;  /* 0x0000000aff007e24 */ /* 0x000fcc000f8e00ff */
[----:B------:R0:W5:Y:S01]  /*deb0*/  @P2 LDG.E R0, desc[UR40][R10.64] ;  /* 0x000000280a002981 */ /* 0x000162000c1e1900 */
[----:B-12---:R-:W-:Y:S07]  /*dec0*/  @P2 BRA `(.L_x_2432) ;  /* 0x0000000000102947 */ /* 0x006fee0003800000 */
[----:B------:R-:W-:Y:S05]  /*ded0*/  @!P0 BRA `(.L_x_2432) ;  /* 0x00000000000c8947 */ /* 0x000fea0003800000 */
[----:B0-----:R-:W2:Y:S04]  /*dee0*/  LDG.E R11, desc[UR40][R6.64] ;  /* 0x00000028060b7981 */ /* 0x001ea8000c1e1900 */
[----:B-----5:R-:W2:Y:S02]  /*def0*/  LDG.E R0, desc[UR40][R6.64+0x4] ;  /* 0x0000042806007981 */ /* 0x020ea4000c1e1900 */
[----:B--2---:R-:W-:-:S07]  /*df00*/  IMAD.IADD R0, R0, 0x1, -R11 ;  /* 0x0000000100007824 */ /* 0x004fce00078e0a0b */
.L_x_2432:
[----:B------:R-:W-:Y:S01]  /*df10*/  USHF.R.S32.HI UR9, URZ, 0x1f, UR4 ;  /* 0x0000001f3f097899 */ /* 0x000fe20008011404 */
[----:B------:R-:W-:Y:S01]  /*df20*/  VIADD R12, R22, UR43 ;  /* 0x0000002b160c7c36 */ /* 0x000fe20008000000 */
[----:B------:R-:W-:Y:S01]  /*df30*/  USHF.R.S32.HI UR16, URZ, 0x1f, UR45 ;  /* 0x0000001f3f107899 */ /* 0x000fe2000801142d */
[----:B------:R-:W-:Y:S01]  /*df40*/  VIADD R26, R206, UR43 ;  /* 0x0000002bce1a7c36 */ /* 0x000fe20008000000 */
[----:B------:R-:W-:Y:S01]  /*df50*/  ULDC.64 UR14, c[0x0][0xb90] ;  /* 0x0002e400000e7ab9 */ /* 0x000fe20000000a00 */
[----:B------:R-:W-:Y:S01]  /*df60*/  UMOV UR8, UR4 ;  /* 0x0000000400087c82 */ /* 0x000fe20008000000 */
[----:B------:R-:W-:Y:S01]  /*df70*/  UIMAD UR12, UR16, UR14, URZ ;  /* 0x0000000e100c72a4 */ /* 0x000fe2000f8e023f */
[----:B------:R-:W-:Y:S01]  /*df80*/  @P1 IMAD.HI.U32 R7, R12, R9, RZ ;  /* 0x000000090c071227 */ /* 0x000fe200078e00ff */
[----:B------:R-:W-:Y:S02]  /*df90*/  UIMAD.WIDE.U32 UR10, UR45, UR14, UR8 ;  /* 0x0000000e2d0a72a5 */ /* 0x000fe4000f8e0008 */
[----:B------:R-:W-:Y:S01]  /*dfa0*/  USHF.R.S32.HI UR8, URZ, 0x1f, UR44 ;  /* 0x0000001f3f087899 */ /* 0x000fe2000801142c */
[----:B------:R-:W-:Y:S01]  /*dfb0*/  IMAD.MOV.U32 R6, RZ, RZ, R12 ;  /* 0x000000ffff067224 */ /* 0x000fe200078e000c */
[----:B------:R-:W-:Y:S01]  /*dfc0*/  UIMAD UR12, UR45, UR15, UR12 ;  /* 0x0000000f2d0c72a4 */ /* 0x000fe2000f8e020c */
[----:B------:R-:W-:Y:S01]  /*dfd0*/  @P1 SHF.R.U32.HI R6, RZ, R14, R7 ;  /* 0x0000000eff061219 */ /* 0x000fe20000011607 */
[----:B------:R-:W-:Y:S01]  /*dfe0*/  USEL UR18, UR8, URZ, !UP0 ;  /* 0x0000003f08127287 */ /* 0x000fe2000c000000 */
[----:B------:R-:W-:Y:S01]  /*dff0*/  IMAD R7, R203, 0x40, R19 ;  /* 0x00000040cb077824 */ /* 0x000fe200078e0213 */
[----:B------:R-:W-:Y:S01]  /*e000*/  ULDC.64 UR14, c[0x0][0xb98] ;  /* 0x0002e600000e7ab9 */ /* 0x000fe20000000a00 */
[----:B------:R-:W-:Y:S01]  /*e010*/  USEL UR17, UR44, URZ, !UP0 ;  /* 0x0000003f2c117287 */ /* 0x000fe2000c000000 */
[----:B0-----:R-:W-:Y:S01]  /*e020*/  IMAD.MOV R10, RZ, RZ, -R6 ;  /* 0x000000ffff0a7224 */ /* 0x001fe200078e0a06 */
[----:B------:R-:W-:Y:S01]  /*e030*/  UIMAD UR8, UR18, UR14, URZ ;  /* 0x0000000e120872a4 */ /* 0x000fe2000f8e023f */
[----:B------:R-:W-:Y:S01]  /*e040*/  IMAD.WIDE R4, R7, 0x2, R4 ;  /* 0x0000000207047825 */ /* 0x000fe200078e0204 */
[----:B------:R-:W-:Y:S01]  /*e050*/  UIADD3 UR11, UR11, UR12, URZ ;  /* 0x0000000c0b0b7290 */ /* 0x000fe2000fffe03f */
[----:B------:R-:W-:Y:S01]  /*e060*/  SHF.R.S32.HI R7, RZ, 0x1f, R6 ;  /* 0x0000001fff077819 */ /* 0x000fe20000011406 */
[----:B------:R-:W-:Y:S01]  /*e070*/  UIMAD UR8, UR17, UR15, UR8 ;  /* 0x0000000f110872a4 */ /* 0x000fe2000f8e0208 */
[----:B------:R-:W-:Y:S01]  /*e080*/  IMAD R9, R77, R10, R12 ;  /* 0x0000000a4d097224 */ /* 0x000fe200078e020c */
[----:B------:R-:W-:Y:S01]  /*e090*/  UIMAD.WIDE.U32 UR10, UR17, UR14, UR10 ;  /* 0x0000000e110a72a5 */ /* 0x000fe2000f8e000a */
[----:B------:R-:W-:Y:S01]  /*e0a0*/  IADD3 R33, P2, R4, 0x5000, RZ ;  /* 0x0000500004217810 */ /* 0x000fe20007f5e0ff */
[----:B-----5:R-:W-:Y:S01]  /*e0b0*/  IMAD R79, R0, R77, RZ ;  /* 0x0000004d004f7224 */ /* 0x020fe200078e02ff */
[----:B------:R-:W-:Y:S01]  /*e0c0*/  IADD3 R53, P3, R4, 0x4000, RZ ;  /* 0x0000400004357810 */ /* 0x000fe20007f7e0ff */
[----:B------:R-:W-:Y:S01]  /*e0d0*/  IMAD.U32 R12, RZ, RZ, UR8 ;  /* 0x00000008ff0c7e24 */ /* 0x000fe2000f8e00ff */
[----:B------:R-:W-:Y:S01]  /*e0e0*/  SHF.R.S32.HI R10, RZ, 0x1f, R9 ;  /* 0x0000001fff0a7819 */ /* 0x000fe20000011409 */
[----:B------:R-:W-:Y:S01]  /*e0f0*/  ULDC.64 UR12, c[0x0][0xaa0] ;  /* 0x0002a800000c7ab9 */ /* 0x000fe20000000a00 */
[----:B------:R-:W-:-:S02]  /*e100*/  IADD3 R6, P0, R6, UR10, RZ ;  /* 0x0000000a06067c10 */ /* 0x000fc4000ff1e0ff */
[----:B------:R-:W-:Y:S02]  /*e110*/  LOP3.LUT R32, R33, 0x380, RZ, 0xc0, !PT ;  /* 0x0000038021207812 */ /* 0x000fe400078ec0ff */
[----:B------:R-:W-:Y:S01]  /*e120*/  IADD3.X R7, R7, UR11, R12, P0, !PT ;  /* 0x0000000b07077c10 */ /* 0x000fe200087fe40c */
[----:B------:R-:W-:Y:S01]  /*e130*/  ULDC.64 UR10, c[0x0][0xb88] ;  /* 0x0002e200000a7ab9 */ /* 0x000fe20000000a00 */
[----:B------:R-:W-:Y:S01]  /*e140*/  SHF.R.U64 R32, R32, 0x3, RZ ;  /* 0x0000000320207819 */ /* 0x000fe200000012ff */
[----:B------:R-:W-:Y:S01]  /*e150*/  IMAD R10, R10, UR10, RZ ;  /* 0x0000000a0a0a7c24 */ /* 0x000fe2000f8e02ff */
[----:B------:R-:W-:Y:S01]  /*e160*/  LOP3.LUT R52, R53, 0x380, RZ, 0xc0, !PT ;  /* 0x0000038035347812 */ /* 0x000fe200078ec0ff */
[C---:B------:R-:W-:Y:S01]  /*e170*/  IMAD.WIDE.U32 R6, R9.reuse, UR10, R6 ;  /* 0x0000000a09067c25 */ /* 0x040fe2000f8e0006 */
[----:B------:R-:W-:Y:S02]  /*e180*/  LOP3.LUT R32, R32, R33, RZ, 0x3c, !PT ;  /* 0x0000002120207212 */ /* 0x000fe400078e3cff */
[----:B------:R-:W-:Y:S01]  /*e190*/  SHF.R.U64 R52, R52, 0x3, RZ ;  /* 0x0000000334347819 */ /* 0x000fe200000012ff */
[----:B------:R-:W-:Y:S01]  /*e1a0*/  IMAD R11, R9, UR11, R10 ;  /* 0x0000000b090b7c24 */ /* 0x000fe2000f8e020a */
[----:B------:R-:W-:Y:S01]  /*e1b0*/  ULDC.64 UR10, c[0x0][0xb50] ;  /* 0x0002d400000a7ab9 */ /* 0x000fe20000000a00 */
[----:B------:R-:W-:Y:S01]  /*e1c0*/  IMAD.X R33, RZ, RZ, R5, P2 ;  /* 0x000000ffff217224 */ /* 0x000fe200010e0605 */
[----:B------:R-:W-:Y:S01]  /*e1d0*/  LEA R14, P0, R6, UR10, 0x2 ;  /* 0x0000000a060e7c11 */ /* 0x000fe2000f8010ff */
[----:B------:R-:W-:Y:S01]  /*e1e0*/  IMAD.IADD R7, R7, 0x1, R11 ;  /* 0x0000000107077824 */ /* 0x000fe200078e020b */
[----:B------:R-:W-:-:S02]  /*e1f0*/  IADD3 R11, P2, R4, 0xb000, RZ ;  /* 0x0000b000040b7810 */ /* 0x000fc40007f5e0ff */
[----:B------:R-:W-:Y:S01]  /*e200*/  LOP3.LUT R52, R52, R53, RZ, 0x3c, !PT ;  /* 0x0000003534347212 */ /* 0x000fe200078e3cff */
[----:B------:R-:W-:Y:S01]  /*e210*/  SHFL.IDX PT, R16, R14, RZ, 0x1c1f ;  /* 0x001c1fff0e107589 */ /* 0x000fe200000e0000 */
[----:B------:R-:W-:Y:S01]  /*e220*/  LEA.HI.X R15, R6, UR11, R7, 0x2, P0 ;  /* 0x0000000b060f7c11 */ /* 0x000fe200080f1407 */
[----:B------:R-:W-:Y:S01]  /*e230*/  IMAD.X R53, RZ, RZ, R5, P3 ;  /* 0x000000ffff357224 */ /* 0x000fe200018e0605 */
[----:B------:R-:W-:Y:S01]  /*e240*/  IADD3 R29, P0, R4, 0x3000, RZ ;  /* 0x00003000041d7810 */ /* 0x000fe20007f1e0ff */
[----:B------:R-:W-:Y:S01]  /*e250*/  SHFL.IDX PT, R20, R14, 0x1, 0x1c1f ;  /* 0x003c1f000e147f89 */ /* 0x000fe200000e0000 */
[----:B------:R-:W-:Y:S01]  /*e260*/  LOP3.LUT R10, R11, 0x380, RZ, 0xc0, !PT ;  /* 0x000003800b0a7812 */ /* 0x000fe200078ec0ff */
[----:B------:R-:W-:Y:S01]  /*e270*/  VIADD R6, R26, 0x8 ;  /* 0x000000081a067836 */ /* 0x000fe20000000000 */
[----:B------:R-:W-:Y:S01]  /*e280*/  LOP3.LUT R28, R29, 0x380, RZ, 0xc0, !PT ;  /* 0x000003801d1c7812 */ /* 0x000fe200078ec0ff */
[----:B------:R-:W0:Y:S01]  /*e290*/  SHFL.IDX PT, R17, R15, RZ, 0x1c1f ;  /* 0x001c1fff0f117589 */ /* 0x000e2200000e0000 */
[----:B------:R-:W-:-:S02]  /*e2a0*/  SHF.R.U64 R10, R10, 0x3, RZ ;  /* 0x000000030a0a7819 */ /* 0x000fc400000012ff */
[----:B------:R-:W-:Y:S01]  /*e2b0*/  SHF.R.U64 R28, R28, 0x3, RZ ;  /* 0x000000031c1c7819 */ /* 0x000fe200000012ff */
[----:B------:R-:W1:Y:S01]  /*e2c0*/  SHFL.IDX PT, R21, R15, 0x1, 0x1c1f ;  /* 0x003c1f000f157f89 */ /* 0x000e6200000e0000 */
[----:B------:R-:W-:Y:S01]  /*e2d0*/  LOP3.LUT R10, R10, R11, RZ, 0x3c, !PT ;  /* 0x0000000b0a0a7212 */ /* 0x000fe200078e3cff */
[--C-:B------:R-:W-:Y:S01]  /*e2e0*/  IMAD.X R11, RZ, RZ, R5.reuse, P2 ;  /* 0x000000ffff0b7224 */ /* 0x100fe200010e0605 */
[----:B------:R-:W-:Y:S01]  /*e2f0*/  LOP3.LUT R28, R28, R29, RZ, 0x3c, !PT ;  /* 0x0000001d1c1c7212 */ /* 0x000fe200078e3cff */
[----:B------:R-:W-:Y:S01]  /*e300*/  IMAD.X R29, RZ, RZ, R5, P0 ;  /* 0x000000ffff1d7224 */ /* 0x000fe200000e0605 */
[C---:B------:R-:W-:Y:S02]  /*e310*/  IADD3 R57, P0, R4.reuse, 0x9000, RZ ;  /* 0x0000900004397810 */ /* 0x040fe40007f1e0ff */
[----:B------:R-:W-:Y:S02]  /*e320*/  IADD3 R45, P3, R4, 0xa000, RZ ;  /* 0x0000a000042d7810 */ /* 0x000fe40007f7e0ff */
[----:B------:R-:W-:-:S02]  /*e330*/  LOP3.LUT R56, R57, 0x380, RZ, 0xc0, !PT ;  /* 0x0000038039387812 */ /* 0x000fc400078ec0ff */
[----:B------:R-:W-:Y:S02]  /*e340*/  LOP3.LUT R44, R45, 0x380, RZ, 0xc0, !PT ;  /* 0x000003802d2c7812 */ /* 0x000fe400078ec0ff */
[----:B------:R-:W-:Y:S02]  /*e350*/  SHF.R.U64 R56, R56, 0x3, RZ ;  /* 0x0000000338387819 */ /* 0x000fe400000012ff */
[----:B------:R-:W-:Y:S02]  /*e360*/  IADD3 R13, P5, R4, 0x1000, RZ ;  /* 0x00001000040d7810 */ /* 0x000fe40007fbe0ff */
[----:B------:R-:W-:Y:S01]  /*e370*/  LOP3.LUT R56, R56, R57, RZ, 0x3c, !PT ;  /* 0x0000003938387212 */ /* 0x000fe200078e3cff */
[----:B------:R-:W-:Y:S01]  /*e380*/  IMAD.X R57, RZ, RZ, R5, P0 ;  /* 0x000000ffff397224 */ /* 0x000fe200000e0605 */
[----:B------:R-:W-:Y:S02]  /*e390*/  LOP3.LUT P0, RZ, R204, 0x3, RZ, 0xc0, !PT ;  /* 0x00000003ccff7812 */ /* 0x000fe4000780c0ff */
[----:B------:R-:W-:-:S02]  /*e3a0*/  IADD3 R25, P4, R4, 0x2000, RZ ;  /* 0x0000200004197810 */ /* 0x000fc40007f9e0ff */
[----:B------:R-:W-:Y:S02]  /*e3b0*/  ISETP.GE.OR P2, PT, R26, R79, P0 ;  /* 0x0000004f1a00720c */ /* 0x000fe40000746670 */
[----:B------:R-:W-:Y:S02]  /*e3c0*/  SHF.R.U64 R44, R44, 0x3, RZ ;  /* 0x000000032c2c7819 */ /* 0x000fe400000012ff */
[----:B------:R-:W-:Y:S02]  /*e3d0*/  LOP3.LUT R12, R13, 0x380, RZ, 0xc0, !PT ;  /* 0x000003800d0c7812 */ /* 0x000fe400078ec0ff */
[----:B------:R-:W-:Y:S02]  /*e3e0*/  LOP3.LUT R24, R25, 0x380, RZ, 0xc0, !PT ;  /* 0x0000038019187812 */ /* 0x000fe400078ec0ff */
[----:B------:R-:W-:Y:S01]  /*e3f0*/  LOP3.LUT R44, R44, R45, RZ, 0x3c, !PT ;  /* 0x0000002d2c2c7212 */ /* 0x000fe200078e3cff */
[----:B------:R-:W-:Y:S01]  /*e400*/  IMAD.X R45, RZ, RZ, R5, P3 ;  /* 0x000000ffff2d7224 */ /* 0x000fe200018e0605 */
[----:B------:R-:W-:-:S02]  /*e410*/  SHF.R.U64 R12, R12, 0x3, RZ ;  /* 0x000000030c0c7819 */ /* 0x000fc400000012ff */
[----:B------:R-:W-:Y:S01]  /*e420*/  SHF.R.U64 R24, R24, 0x3, RZ ;  /* 0x0000000318187819 */ /* 0x000fe200000012ff */
[----:B0-----:R0:W-:Y:S01]  /*e430*/  @!P2 ST.E desc[UR40][R16.64], R8 ;  /* 0x000000081000a985 */ /* 0x0011e2000c101928 */
[----:B------:R-:W-:Y:S02]  /*e440*/  IADD3 R7, P3, R4, 0xf000, RZ ;  /* 0x0000f00004077810 */ /* 0x000fe40007f7e0ff */
[----:B------:R-:W-:Y:S01]  /*e450*/  LOP3.LUT R12, R12, R13, RZ, 0x3c, !PT ;  /* 0x0000000d0c0c7212 */ /* 0x000fe200078e3cff */
[--C-:B------:R-:W-:Y:S01]  /*e460*/  IMAD.X R13, RZ, RZ, R5.reuse, P5 ;  /* 0x000000ffff0d7224 */ /* 0x100fe200028e0605 */
[----:B------:R-:W-:Y:S01]  /*e470*/  LOP3.LUT R24, R24, R25, RZ, 0x3c, !PT ;  /* 0x0000001918187212 */ /* 0x000fe200078e3cff */
[--C-:B------:R-:W-:Y:S01]  /*e480*/  IMAD.X R25, RZ, RZ, R5.reuse, P4 ;  /* 0x000000ffff197224 */ /* 0x100fe200020e0605 */
[----:B------:R-:W-:Y:S01]  /*e490*/  ISETP.GE.OR P0, PT, R6, R79, P0 ;  /* 0x0000004f0600720c */ /* 0x000fe20000706670 */
[----:B------:R-:W-:Y:S01]  /*e4a0*/  UIMAD UR10, UR9, UR12, URZ ;  /* 0x0000000c090a72a4 */ /* 0x000fe2000f8e023f */
[----:B------:R-:W-:Y:S01]  /*e4b0*/  LOP3.LUT R0, R7, 0x380, RZ, 0xc0, !PT ;  /* 0x0000038007007812 */ /* 0x000fe200078ec0ff */
[----:B------:R-:W-:Y:S01]  /*e4c0*/  IMAD.X R49, RZ, RZ, R5, P3 ;  /* 0x000000ffff317224 */ /* 0x000fe200018e0605 */
[C---:B------:R-:W-:Y:S01]  /*e4d0*/  IADD3 R37, P6, R4.reuse, 0x6000, RZ ;  /* 0x0000600004257810 */ /* 0x040fe20007fde0ff */
[----:B0-----:R-:W0:Y:S01]  /*e4e0*/  @P1 LDC R16, c[0x0][0xbec] ;  /* 0x0002fb00ff101b82 */ /* 0x001e220000000800 */
[----:B------:R-:W-:-:S02]  /*e4f0*/  IADD3 R41, P5, R4, 0x7000, RZ ;  /* 0x0000700004297810 */ /* 0x000fc40007fbe0ff */
[----:B------:R-:W-:Y:S02]  /*e500*/  IADD3 R65, P4, R4, 0x8000, RZ ;  /* 0x0000800004417810 */ /* 0x000fe40007f9e0ff */
[----:B------:R-:W-:Y:S02]  /*e510*/  SHF.R.U64 R0, R0, 0x3, RZ ;  /* 0x0000000300007819 */ /* 0x000fe400000012ff */
[----:B------:R-:W-:Y:S01]  /*e520*/  LOP3.LUT R9, R4, 0x380, RZ, 0xc0, !PT ;  /* 0x0000038004097812 */ /* 0x000fe200078ec0ff */
[----:B------:R-:W2:Y:S01]  /*e530*/  @P1 LDC R17, c[0x0][0xbf0] ;  /* 0x0002fc00ff111b82 */ /* 0x000ea20000000800 */
[----:B------:R-:W-:Y:S01]  /*e540*/  LOP3.LUT R36, R37, 0x380, RZ, 0xc0, !PT ;  /* 0x0000038025247812 */ /* 0x000fe200078ec0ff */
[----:B------:R-:W-:Y:S01]  /*e550*/  UIMAD.WIDE.U32 UR8, UR4, UR12, URZ ;  /* 0x0000000c040872a5 */ /* 0x000fe2000f8e003f */
[----:B------:R-:W-:Y:S01]  /*e560*/  LOP3.LUT R40, R41, 0x380, RZ, 0xc0, !PT ;  /* 0x0000038029287812 */ /* 0x000fe200078ec0ff */
[----:B------:R-:W-:Y:S01]  /*e570*/  UIMAD UR10, UR4, UR13, UR10 ;  /* 0x0000000d040a72a4 */ /* 0x000fe2000f8e020a */
[----:B------:R-:W-:Y:S01]  /*e580*/  LOP3.LUT R64, R65, 0x380, RZ, 0xc0, !PT ;  /* 0x0000038041407812 */ /* 0x000fe200078ec0ff */
[----:B-1----:R1:W-:Y:S01]  /*e590*/  @!P0 ST.E desc[UR40][R20.64], R3 ;  /* 0x0000000314008985 */ /* 0x0023e2000c101928 */
[----:B------:R-:W-:Y:S01]  /*e5a0*/  LOP3.LUT R48, R0, R7, RZ, 0x3c, !PT ;  /* 0x0000000700307212 */ /* 0x000fe200078e3cff */
[----:B------:R-:W-:Y:S01]  /*e5b0*/  ULDC.64 UR12, c[0x0][0xae8] ;  /* 0x0002ba00000c7ab9 */ /* 0x000fe20000000a00 */
[----:B------:R-:W-:Y:S01]  /*e5c0*/  SHF.R.U64 R36, R36, 0x3, RZ ;  /* 0x0000000324247819 */ /* 0x000fe200000012ff */
[----:B------:R-:W-:Y:S01]  /*e5d0*/  IMAD R0, R202, 0x20, R203 ;  /* 0x00000020ca007824 */ /* 0x000fe200078e02cb */
[----:B------:R-:W-:Y:S01]  /*e5e0*/  SHF.R.U64 R40, R40, 0x3, RZ ;  /* 0x0000000328287819 */ /* 0x000fe200000012ff */
[----:B------:R-:W-:Y:S01]  /*e5f0*/  UIADD3 UR9, UR9, UR10, URZ ;  /* 0x0000000a09097290 */ /* 0x000fe2000fffe03f */
[----:B------:R-:W-:Y:S01]  /*e600*/  SHF.R.U64 R64, R64, 0x3, RZ ;  /* 0x0000000340407819 */ /* 0x000fe200000012ff */
[----:B------:R-:W-:Y:S01]  /*e610*/  UIMAD UR4, UR16, UR12, URZ ;  /* 0x0000000c100472a4 */ /* 0x000fe2000f8e023f */
[----:B------:R-:W-:Y:S01]  /*e620*/  LOP3.LUT R36, R36, R37, RZ, 0x3c, !PT ;  /* 0x0000002524247212 */ /* 0x000fe200078e3cff */
[--C-:B------:R-:W-:Y:S01]  /*e630*/  IMAD.X R37, RZ, RZ, R5.reuse, P6 ;  /* 0x000000ffff257224 */ /* 0x100fe200030e0605 */
[----:B------:R-:W-:Y:S01]  /*e640*/  LOP3.LUT R40, R40, R41, RZ, 0x3c, !PT ;  /* 0x0000002928287212 */ /* 0x000fe200078e3cff */
[----:B-1----:R-:W-:Y:S01]  /*e650*/  VIADD R21, R0, UR43 ;  /* 0x0000002b00157c36 */ /* 0x002fe20008000000 */
[----:B------:R-:W-:Y:S01]  /*e660*/  LOP3.LUT R64, R64, R65, RZ, 0x3c, !PT ;  /* 0x0000004140407212 */ /* 0x000fe200078e3cff */
[--C-:B------:R-:W-:Y:S01]  /*e670*/  IMAD.X R41, RZ, RZ, R5.reuse, P5 ;  /* 0x000000ffff297224 */ /* 0x100fe200028e0605 */
[----:B------:R-:W-:Y:S01]  /*e680*/  UIMAD UR4, UR45, UR13, UR4 ;  /* 0x0000000d2d0472a4 */ /* 0x000fe2000f8e0204 */
[----:B------:R-:W-:Y:S01]  /*e690*/  IMAD.X R65, RZ, RZ, R5, P4 ;  /* 0x000000ffff417224 */ /* 0x000fe200020e0605 */
[----:B------:R-:W-:Y:S01]  /*e6a0*/  UIMAD.WIDE.U32 UR8, UR45, UR12, UR8 ;  /* 0x0000000c2d0872a5 */ /* 0x000fe2000f8e0008 */
[C---:B------:R-:W-:Y:S01]  /*e6b0*/  IADD3 R73, P6, R4.reuse, 0xc000, RZ ;  /* 0x0000c00004497810 */ /* 0x040fe20007fde0ff */
[----:B------:R-:W-:Y:S01]  /*e6c0*/  ULDC.64 UR10, c[0x0][0xaf0] ;  /* 0x0002bc00000a7ab9 */ /* 0x000fe20000000a00 */
[C---:B------:R-:W-:Y:S01]  /*e6d0*/  IADD3 R69, P5, R4.reuse, 0xd000, RZ ;  /* 0x0000d00004457810 */ /* 0x040fe20007fbe0ff */
[----:B0-----:R-:W-:Y:S01]  /*e6e0*/  @P1 IMAD.HI.U32 R0, R21, R16, RZ ;  /* 0x0000001015001227 */ /* 0x001fe200078e00ff */
[----:B------:R-:W-:Y:S01]  /*e6f0*/  IADD3 R61, P4, R4, 0xe000, RZ ;  /* 0x0000e000043d7810 */ /* 0x000fe20007f9e0ff */
[----:B------:R-:W-:Y:S01]  /*e700*/  UIADD3 UR9, UR9, UR4, URZ ;  /* 0x0000000409097290 */ /* 0x000fe2000fffe03f */
[----:B------:R-:W-:Y:S01]  /*e710*/  LOP3.LUT R72, R73, 0x380, RZ, 0xc0, !PT ;  /* 0x0000038049487812 */ /* 0x000fe200078ec0ff */
[----:B------:R-:W-:Y:S01]  /*e720*/  UIMAD UR4, UR18, UR10, URZ ;  /* 0x0000000a120472a4 */ /* 0x000fe2000f8e023f */
[----:B------:R-:W-:Y:S01]  /*e730*/  LOP3.LUT R68, R69, 0x380, RZ, 0xc0, !PT ;  /* 0x0000038045447812 */ /* 0x000fe200078ec0ff */
[----:B------:R-:W-:Y:S01]  /*e740*/  IMAD.MOV.U32 R3, RZ, RZ, R21 ;  /* 0x000000ffff037224 */ /* 0x000fe200078e0015 */
[----:B------:R-:W-:Y:S01]  /*e750*/  LOP3.LUT R60, R61, 0x380, RZ, 0xc0, !PT ;  /* 0x000003803d3c7812 */ /* 0x000fe200078ec0ff */
[----:B------:R-:W-:Y:S01]  /*e760*/  UIMAD UR4, UR17, UR11, UR4 ;  /* 0x0000000b110472a4 */ /* 0x000fe2000f8e0204 */
[----:B--2---:R-:W-:Y:S01]  /*e770*/  @P1 SHF.R.U32.HI R3, RZ, R17, R0 ;  /* 0x00000011ff031219 */ /* 0x004fe20000011600 */
[----:B------:R-:W-:Y:S01]  /*e780*/  UIMAD.WIDE.U32 UR8, UR17, UR10, UR8 ;  /* 0x0000000a110872a5 */ /* 0x000fe2000f8e0008 */
[----:B------:R-:W-:Y:S01]  /*e790*/  SHF.R.U64 R72, R72, 0x3, RZ ;  /* 0x0000000348487819 */ /* 0x000fe200000012ff */
[----:B------:R-:W5:Y:S01]  /*e7a0*/  LD.E.128 R12, desc[UR40][R12.64] ;  /* 0x000000280c0c7980 */ /* 0x000f62000c101d00 */
[----:B------:R-:W-:-:S02]  /*e7b0*/  SHF.R.U64 R68, R68, 0x3, RZ ;  /* 0x0000000344447819 */ /* 0x000fc400000012ff */
[----:B------:R-:W-:Y:S02]  /*e7c0*/  SHF.R.U64 R60, R60, 0x3, RZ ;  /* 0x000000033c3c7819 */ /* 0x000fe400000012ff */
[----:B------:R-:W-:Y:S01]  /*e7d0*/  SHF.R.U64 R9, R9, 0x3, RZ ;  /* 0x0000000309097819 */ /* 0x000fe200000012ff */
[----:B------:R-:W-:Y:S01]  /*e7e0*/  UIADD3 UR4, UR9, UR4, URZ ;  /* 0x0000000409047290 */ /* 0x000fe2000fffe03f */
[--C-:B------:R-:W-:Y:S01]  /*e7f0*/  SHF.R.S32.HI R0, RZ, 0x1f, R3.reuse ;  /* 0x0000001fff007819 */ /* 0x100fe20000011403 */
[----:B------:R-:W-:Y:S01]  /*e800*/  IMAD.MOV R20, RZ, RZ, -R3 ;  /* 0x000000ffff147224 */ /* 0x000fe200078e0a03 */
[----:B------:R-:W-:Y:S01]  /*e810*/  LOP3.LUT R72, R72, R73, RZ, 0x3c, !PT ;  /* 0x0000004948487212 */ /* 0x000fe200078e3cff */
[--C-:B------:R-:W-:Y:S01]  /*e820*/  IMAD.X R73, RZ, RZ, R5.reuse, P6 ;  /* 0x000000ffff497224 */ /* 0x100fe200030e0605 */
[----:B------:R-:W-:Y:S01]  /*e830*/  LOP3.LUT R68, R68, R69, RZ, 0x3c, !PT ;  /* 0x0000004544447212 */ /* 0x000fe200078e3cff */
[--C-:B------:R-:W-:Y:S01]  /*e840*/  IMAD.X R69, RZ, RZ, R5.reuse, P5 ;  /* 0x000000ffff457224 */ /* 0x100fe200028e0605 */
[----:B------:R-:W-:Y:S01]  /*e850*/  LOP3.LUT R60, R60, R61, RZ, 0x3c, !PT ;  /* 0x0000003d3c3c7212 */ /* 0x000fe200078e3cff */
[----:B------:R-:W-:Y:S01]  /*e860*/  IMAD.X R61, RZ, RZ, R5, P4 ;  /* 0x000000ffff3d7224 */ /* 0x000fe200020e0605 */
[----:B------:R-:W-:Y:S01]  /*e870*/  LOP3.LUT R4, R9, R4, RZ, 0x3c, !PT ;  /* 0x0000000409047212 */ /* 0x000fe200078e3cff */
[----:B------:R-:W-:Y:S01]  /*e880*/  ULDC.64 UR10, c[0x0][0xae0] ;  /* 0x0002b800000a7ab9 */ /* 0x000fe20000000a00 */
[----:B------:R-:W-:Y:S01]  /*e890*/  IMAD R21, R77, R20, R21 ;  /* 0x000000144d157224 */ /* 0x000fe200078e0215 */
[----:B------:R-:W5:Y:S01]  /*e8a0*/  LD.E.128 R24, desc[UR40][R24.64] ;  /* 0x0000002818187980 */ /* 0x000f62000c101d00 */
[----:B------:R-:W-:-:S02]  /*e8b0*/  IMAD R0, R0, UR10, RZ ;  /* 0x0000000a00007c24 */ /* 0x000fc4000f8e02ff */
[----:B------:R-:W-:Y:S01]  /*e8c0*/  IMAD.U32 R17, RZ, RZ, UR9 ;  /* 0x00000009ff117e24 */ /* 0x000fe2000f8e00ff */
[----:B------:R-:W5:Y:S01]  /*e8d0*/  LD.E.128 R4, desc[UR40][R4.64] ;  /* 0x0000002804047980 */ /* 0x000f62000c101d00 */
[----:B------:R-:W-:Y:S01]  /*e8e0*/  IMAD.U32 R16, RZ, RZ, UR8 ;  /* 0x00000008ff107e24 */ /* 0x000fe2000f8e00ff */
[----:B------:R-:W-:Y:S01]  /*e8f0*/  ULDC.64 UR8, c[0x0][0xad8] ;  /* 0x0002b60000087ab9 */ /* 0x000fe20000000a00 */
        /* <DEDUP_REMOVED lines=38> */
[----:B0-----:R0:W1:Y:S01]  /*eb60*/  SHFL.IDX PT, R76, R78, RZ, 0x181f ;  /* 0x00181fff4e4c7589 */ /* 0x00106200000e0000 */
[----:B------:R-:W-:Y:S01]  /*eb70*/  ISETP.GE.AND P0, PT, R0, R79, PT ;  /* 0x0000004f0000720c */ /* 0x000fe20003f06270 */
[----:B------:R-:W-:Y:S01]  /*eb80*/  BSSY B1, `(.L_x_2433) ;  /* 0x0000015000017945 */ /* 0x000fe20003800000 */
[----:B------:R0:W-:Y:S01]  /*eb90*/  SYNCS.ARRIVE.TRANS64.RED.A1T0 RZ, [R2+URZ], RZ ;  /* 0x000000ff02ff79a7 */ /* 0x0001e2000810043f */
[----:B------:R0:W2:Y:S02]  /*eba0*/  SHFL.IDX PT, R0, R80, RZ, 0x181f ;  /* 0x00181fff50007589 */ /* 0x0000a400000e0000 */
[----:B------:R-:W-:Y:S08]  /*ebb0*/  @P2 BRA `(.L_x_2434) ;  /* 0x0000000000442947 */ /* 0x000ff00003800000 */
[----:B------:R-:W-:Y:S02]  /*ebc0*/  ULDC UR4, c[0x0][0xac8] ;  /* 0x0002b20000047ab9 */ /* 0x000fe40000000800 */
[----:B------:R-:W-:Y:S02]  /*ebd0*/  ISETP.GE.AND P5, PT, R19, UR4, PT ;  /* 0x0000000413007c0c */ /* 0x000fe4000bfa6270 */
[----:B------:R-:W-:Y:S02]  /*ebe0*/  ISETP.GE.AND P4, PT, R200, UR4, PT ;  /* 0x00000004c8007c0c */ /* 0x000fe4000bf86270 */
[----:B------:R-:W-:Y:S02]  /*ebf0*/  ISETP.GE.AND P3, PT, R23, UR4, PT ;  /* 0x0000000417007c0c */ /* 0x000fe4000bf66270 */
[----:B------:R-:W-:-:S07]  /*ec00*/  ISETP.GE.AND P2, PT, R201, UR4, PT ;  /* 0x00000004c9007c0c */ /* 0x000fce000bf46270 */
[----:B01----:R-:W-:-:S04]  /*ec10*/  @!P5 LEA R2, P6, R19, R76, 0x1 ;  /* 0x0000004c1302d211 */ /* 0x003fc800078c08ff */
        /* <DEDUP_REMOVED lines=11> */
.L_x_2434:
[----:B------:R-:W-:Y:S05]  /*ecd0*/  BSYNC B1 ;  /* 0x0000000000017941 */ /* 0x000fea0003800000 */
.L_x_2433:
[----:B--2---:R2:W4:Y:S01]  /*ece0*/  SHFL.IDX PT, R0, R80, 0x1, 0x181f ;  /* 0x00381f0050007f89 */ /* 0x00452200000e0000 */
        /* <DEDUP_REMOVED lines=8> */
[CC--:B0--3--:R-:W-:Y:S02]  /*ed70*/  @!P4 LEA R2, P6, R19.reuse, R16.reuse, 0x1 ;  /* 0x000000101302c211 */ /* 0x0c9fe400078c08ff */
[C---:B-----5:R-:W-:Y:S02]  /*ed80*/  @!P3 LEA R4, P5, R200.reuse, R16, 0x1 ;  /* 0x00000010c804b211 */ /* 0x060fe400078a08ff */
        /* <DEDUP_REMOVED lines=10> */
.L_x_2436:
[----:B------:R-:W-:Y:S05]  /*ee30*/  BSYNC B1 ;  /* 0x0000000000017941 */ /* 0x000fea0003800000 */
.L_x_2435:
[----:B----4-:R4:W1:Y:S01]  /*ee40*/  SHFL.IDX PT, R0, R80, 0x2, 0x181f ;  /* 0x00581f0050007f89 */ /* 0x01086200000e0000 */
[----:B------:R-:W-:Y:S03]  /*ee50*/  BSSY B1, `(.L_x_2437) ;  /* 0x0000014000017945 */ /* 0x000fe60003800000 */
[----:B0----5:R4:W0:Y:S01]  /*ee60*/  SHFL.IDX PT, R12, R78, 0x2, 0x181f ;  /* 0x00581f004e0c7f89 */ /* 0x02182200000e0000 */
        /* <DEDUP_REMOVED lines=18> */
.L_x_2438:
[----:B------:R-:W-:Y:S05]  /*ef90*/  BSYNC B1 ;  /* 0x0000000000017941 */ /* 0x000fea0003800000 */
.L_x_2437:
[----:B-1----:R-:W-:Y:S01]  /*efa0*/  VIADD R0, R82, 0x60 ;  /* 0x0000006052007836 */ /* 0x002fe20000000000 */
[----:B--2-4-:R-:W1:Y:S04]  /*efb0*/  SHFL.IDX PT, R80, R80, 0x3, 0x181f ;  /* 0x00781f0050507f89 */ /* 0x014e6800000e0000 */
[----:B------:R-:W-:Y:S01]  /*efc0*/  ISETP.GE.AND P0, PT, R0, R79, PT ;  /* 0x0000004f0000720c */ /* 0x000fe20003f06270 */
[----:B------:R-:W2:-:S12]  /*efd0*/  SHFL.IDX PT, R78, R78, 0x3, 0x181f ;  /* 0x00781f004e4e7f89 */ /* 0x000e9800000e0000 */
[----:B------:R-:W-:Y:S05]  /*efe0*/  @P0 BRA `(.L_x_2439) ;  /* 0x0000000c00ac0947 */ /* 0x000fea0003800000 */
[----:B------:R-:W-:Y:S02]  /*eff0*/  ULDC UR4, c[0x0][0xac8] ;  /* 0x0002b20000047ab9 */ /* 0x000fe40000000800 */
[----:B------:R-:W-:Y:S02]  /*f000*/  ISETP.GE.AND P3, PT, R19, UR4, PT ;  /* 0x0000000413007c0c */ /* 0x000fe4000bf66270 */
[----:B------:R-:W-:Y:S02]  /*f010*/  ISETP.GE.AND P4, PT, R200, UR4, PT ;  /* 0x00000004c8007c0c */ /* 0x000fe4000bf86270 */
[----:B------:R-:W-:-:S09]  /*f020*/  ISETP.GE.AND P5, PT, R23, UR4, PT ;  /* 0x0000000417007c0c */ /* 0x000fd2000bfa6270 */
[-C--:B0-2---:R-:W-:Y:S02]  /*f030*/  @!P3 LEA R2, P0, R19, R78.reuse, 0x1 ;  /* 0x0000004e1302b211 */ /* 0x085fe400078008ff */
[CC--:B------:R-:W-:Y:S02]  /*f040*/  @!P4 LEA R4, P1, R200.reuse, R78.reuse, 0x1 ;  /* 0x0000004ec804c211 */ /* 0x0c0fe400078208ff */
[----:B------:R-:W-:Y:S02]  /*f050*/  @!P5 LEA R6, P2, R23, R78, 0x1 ;  /* 0x0000004e1706d211 */ /* 0x000fe400078408ff */
[-C--:B-1----:R-:W-:Y:S02]  /*f060*/  @!P3 LEA.HI.X R3, R19, R80.reuse, R211, 0x1, P0 ;  /* 0x000000501303b211 */ /* 0x082fe400000f0cd3 */
        /* <DEDUP_REMOVED lines=11> */
.L_x_2431:
        /* <DEDUP_REMOVED lines=11> */
[----:B------:R-:W-:Y:S01]  /*f1d0*/  UISETP.NE.U32.AND UP1, UPT, UR8, URZ, UPT ;  /* 0x0000003f0800728c */ /* 0x000fe2000bf25070 */
[----:B------:R-:W-:Y:S02]  /*f1e0*/  IMAD.U32 R0, RZ, RZ, UR4 ;  /* 0x00000004ff007e24 */ /* 0x000fe4000f8e00ff */
[----:B------:R-:W2:Y:S01]  /*f1f0*/  @P2 LDG.E R6, desc[UR40][R2.64] ;  /* 0x0000002802062981 */ /* 0x000ea2000c1e1900 */
[----:B------:R-:W-:-:S06]  /*f200*/  UISETP.NE.AND.EX UP1, UPT, UR9, URZ, UPT, UP1 ;  /* 0x0000003f0900728c */ /* 0x000fcc000bf25310 */
        /* <DEDUP_REMOVED lines=11> */
[----:B--2---:R-:W-:Y:S01]  /*f2c0*/  @P2 R2UR UR4, R6 ;  /* 0x00000000060422ca */ /* 0x004fe200000e0000 */
[----:B01----:R-:W-:-:S14]  /*f2d0*/  @P3 BRA `(.L_x_2440) ;  /* 0x0000000000103947 */ /* 0x003fdc0003800000 */
[----:B------:R-:W-:Y:S05]  /*f2e0*/  @!P2 BRA `(.L_x_2440) ;  /* 0x00000000000ca947 */ /* 0x000fea0003800000 */
[----:B------:R-:W2:Y:S04]  /*f2f0*/  LDG.E R5, desc[UR40][R2.64] ;  /* 0x0000002802057981 */ /* 0x000ea8000c1e1900 */
[----:B-----5:R-:W2:Y:S02]  /*f300*/  LDG.E R0, desc[UR40][R2.64+0x4] ;  /* 0x0000042802007981 */ /* 0x020ea4000c1e1900 */
[----:B--2---:R-:W-:-:S07]  /*f310*/  IMAD.IADD R0, R0, 0x1, -R5 ;  /* 0x0000000100007824 */ /* 0x004fce00078e0a05 */
.L_x_2440:
[----:B------:R-:W-:Y:S01]  /*f320*/  USHF.R.S32.HI UR8, URZ, 0x1f, UR44 ;  /* 0x0000001f3f087899 */ /* 0x000fe2000801142c */
[----:B------:R-:W-:Y:S01]  /*f330*/  BSSY B1, `(.L_x_2441) ;  /* 0x000002e000017945 */ /* 0x000fe20003800000 */
[----:B------:R-:W-:Y:S02]  /*f340*/  USHF.R.S32.HI UR11, URZ, 0x1f, UR4 ;  /* 0x0000001f3f0b7899 */ /* 0x000fe40008011404 */
[----:B------:R-:W-:Y:S02]  /*f350*/  USEL UR13, UR44, URZ, !UP0 ;  /* 0x0000003f2c0d7287 */ /* 0x000fe4000c000000 */
[----:B------:R-:W-:Y:S01]  /*f360*/  USEL UR14, UR8, URZ, !UP0 ;  /* 0x0000003f080e7287 */ /* 0x000fe2000c000000 */
[----:B------:R-:W-:Y:S11]  /*f370*/  @P1 BRA `(.L_x_2442) ;  /* 0x0000000000a41947 */ /* 0x000ff60003800000 */
[----:B------:R-:W0:Y:S01]  /*f380*/  S2R R3, SR_TID.X ;  /* 0x0000000000037919 */ /* 0x000e220000002100 */
[----:B------:R-:W1:Y:S01]  /*f390*/  LDC R7, c[0x0][0xbe8] ;  /* 0x0002fa00ff077b82 */ /* 0x000e620000000800 */
[----:B------:R-:W-:Y:S02]  /*f3a0*/  IMAD.U32 R4, RZ, RZ, UR43 ;  /* 0x0000002bff047e24 */ /* 0x000fe4000f8e00ff */
[----:B-1---5:R-:W-:-:S03]  /*f3b0*/  IMAD R2, R0, R7, RZ ;  /* 0x0000000700027224 */ /* 0x022fc600078e02ff */
[----:B0-----:R-:W-:-:S04]  /*f3c0*/  IADD3 R4, R4, -0x80, R3 ;  /* 0xffffff8004047810 */ /* 0x001fc80007ffe003 */
[----:B------:R-:W-:-:S13]  /*f3d0*/  ISETP.GE.AND P1, PT, R4, R2, PT ;  /* 0x000000020400720c */ /* 0x000fda0003f26270 */
[----:B------:R-:W-:Y:S05]  /*f3e0*/  @P1 BRA `(.L_x_2442) ;  /* 0x0000000000881947 */ /* 0x000fea0003800000 */
[----:B------:R-:W-:Y:S01]  /*f3f0*/  ISETP.NE.AND P1, PT, R7, 0x1, PT ;  /* 0x000000010700780c */ /* 0x000fe20003f25270 */
[----:B------:R-:W-:Y:S01]  /*f400*/  ULDC.64 UR16, c[0x0][0xb90] ;  /* 0x0002e40000107ab9 */ /* 0x000fe20000000a00 */
[----:B------:R-:W-:Y:S01]  /*f410*/  UMOV UR8, UR4 ;  /* 0x0000000400087c82 */ /* 0x000fe20008000000 */
[----:B------:R-:W-:Y:S01]  /*f420*/  UIMAD UR10, UR12, UR16, URZ ;  /* 0x000000100c0a72a4 */ /* 0x000fe2000f8e023f */
[----:B------:R-:W-:Y:S01]  /*f430*/  IMAD.MOV.U32 R2, RZ, RZ, R4 ;  /* 0x000000ffff027224 */ /* 0x000fe200078e0004 */
[----:B------:R-:W-:Y:S02]  /*f440*/  UMOV UR9, UR11 ;  /* 0x0000000b00097c82 */ /* 0x000fe40008000000 */
[----:B------:R-:W-:Y:S02]  /*f450*/  UIMAD.WIDE.U32 UR8, UR45, UR16, UR8 ;  /* 0x000000102d0872a5 */ /* 0x000fe4000f8e0008 */
[----:B------:R-:W-:-:S03]  /*f460*/  UIMAD UR10, UR45, UR17, UR10 ;  /* 0x000000112d0a72a4 */ /* 0x000fc6000f8e020a */
[----:B------:R-:W-:Y:S01]  /*f470*/  ULDC.64 UR16, c[0x0][0xb98] ;  /* 0x0002e60000107ab9 */ /* 0x000fe20000000a00 */
[----:B------:R-:W0:Y:S01]  /*f480*/  @P1 LDC R3, c[0x0][0xbec] ;  /* 0x0002fb00ff031b82 */ /* 0x000e220000000800 */
[----:B------:R-:W-:Y:S02]  /*f490*/  UIADD3 UR9, UR9, UR10, URZ ;  /* 0x0000000a09097290 */ /* 0x000fe4000fffe03f */
[----:B------:R-:W-:Y:S02]  /*f4a0*/  UIMAD UR10, UR14, UR16, URZ ;  /* 0x000000100e0a72a4 */ /* 0x000fe4000f8e023f */
[----:B------:R-:W-:Y:S02]  /*f4b0*/  UIMAD.WIDE.U32 UR8, UR13, UR16, UR8 ;  /* 0x000000100d0872a5 */ /* 0x000fe4000f8e0008 */
[----:B------:R-:W-:Y:S01]  /*f4c0*/  UIMAD UR10, UR13, UR17, UR10 ;  /* 0x000000110d0a72a4 */ /* 0x000fe2000f8e020a */
[----:B------:R-:W1:Y:S02]  /*f4d0*/  @P1 LDC R6, c[0x0][0xbf0] ;  /* 0x0002fc00ff061b82 */ /* 0x000e640000000800 */
[----:B------:R-:W-:Y:S01]  /*f4e0*/  ULDC.64 UR16, c[0x0][0xb88] ;  /* 0x0002e20000107ab9 */ /* 0x000fe20000000a00 */
[----:B0-----:R-:W-:-:S05]  /*f4f0*/  @P1 IMAD.HI.U32 R3, R4, R3, RZ ;  /* 0x0000000304031227 */ /* 0x001fca00078e00ff */
[----:B-1----:R-:W-:Y:S01]  /*f500*/  @P1 SHF.R.U32.HI R2, RZ, R6, R3 ;  /* 0x00000006ff021219 */ /* 0x002fe20000011603 */
[----:B------:R-:W-:-:S03]  /*f510*/  IMAD.U32 R6, RZ, RZ, UR10 ;  /* 0x0000000aff067e24 */ /* 0x000fc6000f8e00ff */
[--C-:B------:R-:W-:Y:S01]  /*f520*/  SHF.R.S32.HI R3, RZ, 0x1f, R2.reuse ;  /* 0x0000001fff037819 */ /* 0x100fe20000011402 */
[----:B------:R-:W-:Y:S01]  /*f530*/  IMAD.MOV R5, RZ, RZ, -R2 ;  /* 0x000000ffff057224 */ /* 0x000fe200078e0a02 */
[----:B------:R-:W-:-:S03]  /*f540*/  IADD3 R2, P1, R2, UR8, RZ ;  /* 0x0000000802027c10 */ /* 0x000fc6000ff3e0ff */
[----:B------:R-:W-:Y:S01]  /*f550*/  IMAD R5, R7, R5, R4 ;  /* 0x0000000507057224 */ /* 0x000fe200078e0204 */
[----:B------:R-:W-:Y:S01]  /*f560*/  IADD3.X R3, R3, UR9, R6, P1, !PT ;  /* 0x0000000903037c10 */ /* 0x000fe20008ffe406 */
[----:B------:R-:W-:-:S03]  /*f570*/  ULDC.64 UR8, c[0x0][0xb50] ;  /* 0x0002d40000087ab9 */ /* 0x000fc60000000a00 */
[----:B------:R-:W-:Y:S01]  /*f580*/  SHF.R.S32.HI R4, RZ, 0x1f, R5 ;  /* 0x0000001fff047819 */ /* 0x000fe20000011405 */
[----:B------:R-:W-:-:S04]  /*f590*/  IMAD.WIDE.U32 R2, R5, UR16, R2 ;  /* 0x0000001005027c25 */ /* 0x000fc8000f8e0002 */
[----:B------:R-:W-:-:S04]  /*f5a0*/  IMAD R4, R4, UR16, RZ ;  /* 0x0000001004047c24 */ /* 0x000fc8000f8e02ff */
[----:B------:R-:W-:Y:S01]  /*f5b0*/  IMAD R7, R5, UR17, R4 ;  /* 0x0000001105077c24 */ /* 0x000fe2000f8e0204 */
[----:B------:R-:W-:-:S03]  /*f5c0*/  LEA R4, P1, R2, UR8, 0x2 ;  /* 0x0000000802047c11 */ /* 0x000fc6000f8210ff */
[----:B------:R-:W-:-:S05]  /*f5d0*/  IMAD.IADD R3, R3, 0x1, R7 ;  /* 0x0000000103037824 */ /* 0x000fca00078e0207 */
[----:B------:R-:W-:Y:S01]  /*f5e0*/  LEA.HI.X R5, R2, UR9, R3, 0x2, P1 ;  /* 0x0000000902057c11 */ /* 0x000fe200088f1403 */
[----:B------:R-:W-:-:S05]  /*f5f0*/  IMAD.MOV.U32 R3, RZ, RZ, -0x800000 ;  /* 0xff800000ff037424 */ /* 0x000fca00078e00ff */
[----:B------:R0:W-:Y:S02]  /*f600*/  STG.E desc[UR40][R4.64], R3 ;  /* 0x0000000304007986 */ /* 0x0001e4000c101928 */
.L_x_2442:
[----:B------:R-:W-:Y:S05]  /*f610*/  BSYNC B1 ;  /* 0x0000000000017941 */ /* 0x000fea0003800000 */
.L_x_2441:
[----:B0-----:R-:W0:Y:S01]  /*f620*/  @P0 LDC R3, c[0x0][0xbf0] ;  /* 0x0002fc00ff030b82 */ /* 0x001e220000000800 */
[----:B------:R-:W-:Y:S01]  /*f630*/  ULDC.64 UR16, c[0x0][0xaa0] ;  /* 0x0002a80000107ab9 */ /* 0x000fe20000000a00 */
[----:B------:R-:W-:Y:S01]  /*f640*/  IMAD R2, R202, 0x20, R203 ;  /* 0x00000020ca027824 */ /* 0x000fe200078e02cb */
[----:B------:R-:W-:Y:S01]  /*f650*/  UIMAD UR10, UR11, UR16, URZ ;  /* 0x000000100b0a72a4 */ /* 0x000fe2000f8e023f */
[----:B------:R-:W-:Y:S01]  /*f660*/  VIADD R8, R203, UR43 ;  /* 0x0000002bcb087c36 */ /* 0x000fe20008000000 */
[----:B------:R-:W-:Y:S01]  /*f670*/  UIMAD.WIDE.U32 UR8, UR4, UR16, URZ ;  /* 0x00000010040872a5 */ /* 0x000fe2000f8e003f */
[----:B------:R-:W-:Y:S01]  /*f680*/  VIADD R6, R2, UR43 ;  /* 0x0000002b02067c36 */ /* 0x000fe20008000000 */
[----:B------:R-:W-:Y:S01]  /*f690*/  UIMAD UR10, UR4, UR17, UR10 ;  /* 0x00000011040a72a4 */ /* 0x000fe2000f8e020a */
[----:B------:R-:W-:Y:S02]  /*f6a0*/  BSSY B1, `(.L_x_2443) ;  /* 0x000003d000017945 */ /* 0x000fe40003800000 */
        /* <DEDUP_REMOVED lines=10> */
[----:B0-----:R-:W-:Y:S01]  /*f750*/  @P0 SHF.R.U32.HI R5, RZ, R3, R2 ;  /* 0x00000003ff050219 */ /* 0x001fe20000011602 */
        /* <DEDUP_REMOVED lines=11> */
[----:B------:R-:W-:Y:S02]  /*f810*/  IMAD.U32 R3, RZ, RZ, UR4 ;  /* 0x00000004ff037e24 */ /* 0x000fe4000f8e00ff */
[C---:B------:R-:W-:Y:S01]  /*f820*/  IMAD R9, R5.reuse, UR11, R4 ;  /* 0x0000000b05097c24 */ /* 0x040fe2000f8e0204 */
[----:B------:R-:W-:Y:S01]  /*f830*/  SHF.R.S32.HI R4, RZ, 0x1f, R7 ;  /* 0x0000001fff047819 */ /* 0x000fe20000011407 */
[----:B------:R-:W-:-:S04]  /*f840*/  IMAD.WIDE.U32 R2, R5, UR10, R2 ;  /* 0x0000000a05027c25 */ /* 0x000fc8000f8e0002 */
[----:B------:R-:W-:Y:S02]  /*f850*/  IMAD.IADD R3, R3, 0x1, R9 ;  /* 0x0000000103037824 */ /* 0x000fe400078e0209 */
[----:B------:R-:W-:Y:S02]  /*f860*/  IMAD R4, R4, UR8, RZ ;  /* 0x0000000804047c24 */ /* 0x000fe4000f8e02ff */
[----:B-----5:R-:W-:Y:S02]  /*f870*/  IMAD R11, R0, R11, RZ ;  /* 0x0000000b000b7224 */ /* 0x020fe400078e02ff */
        /* <DEDUP_REMOVED lines=31> */
.L_x_2444:
[----:B------:R-:W-:Y:S05]  /*fa70*/  BSYNC B1 ;  /* 0x0000000000017941 */ /* 0x000fea0003800000 */
.L_x_2443:
        /* <DEDUP_REMOVED lines=21> */
.L_x_2446:
[----:B------:R-:W-:Y:S05]  /*fbd0*/  BSYNC B1 ;  /* 0x0000000000017941 */ /* 0x000fea0003800000 */
.L_x_2445:
        /* <DEDUP_REMOVED lines=21> */
.L_x_2448:
[----:B------:R-:W-:Y:S05]  /*fd30*/  BSYNC B1 ;  /* 0x0000000000017941 */ /* 0x000fea0003800000 */
.L_x_2447:
[----:B0-----:R-:W-:Y:S01]  /*fd40*/  VIADD R0, R8, 0x60 ;  /* 0x0000006008007836 */ /* 0x001fe20000000000 */
[----:B---3--:R0:W3:Y:S04]  /*fd50*/  SHFL.IDX PT, R6, R5, 0x3, 0x181f ;  /* 0x00781f0005067f89 */ /* 0x0080e800000e0000 */
        /* <DEDUP_REMOVED lines=20> */
.L_x_2439:
[----:B------:R-:W-:Y:S05]  /*fea0*/  BSYNC B0 ;  /* 0x0000000000007941 */ /* 0x000fea0003800000 */
.L_x_2430:
[----:B------:R-:W-:Y:S02]  /*feb0*/  ULDC UR4, c[0x0][0xc3c] ;  /* 0x00030f0000047ab9 */ /* 0x000fe40000000800 */
[----:B------:R-:W-:-:S06]  /*fec0*/  UISETP.GE.AND UP0, UPT, UR6, UR4, UPT ;  /* 0x000000040600728c */ /* 0x000fcc000bf06270 */
[----:B------:R-:W-:-:S13]  /*fed0*/  PLOP3.LUT P0, PT, PT, PT, UP0, 0x80, 0x0 ;  /* 0x000000000000781c */ /* 0x000fda0003f0f008 */
[----:B------:R-:W-:Y:S05]  /*fee0*/  @!P0 BRA `(.L_x_2449) ;  /* 0xffffff0c00dc8947 */ /* 0x000fea000383ffff */
[----:B------:R-:W-:Y:S05]  /*fef0*/  EXIT ;  /* 0x000000000000794d */ /* 0x000fea0003800000 */
.L_x_2348:
[----:B------:R-:W-:-:S08]  /*ff00*/  NOP ;  /* 0x0000000000007918 */ /* 0x000fd00000000000 */
[----:B------:R-:W0:-:S00]  /*ff10*/  USETMAXREG.DEALLOC.CTAPOOL 0x18 ;  /* 0x00000018000079c8 */ /* 0x000e0000080e0500 */
[----:B0-----:R-:W2:Y:S01]  /*ff20*/  LDL.LU R2, [R1] ;  /* 0x0000000001027983 */ /* 0x001ea20000300800 */
[----:B------:R-:W-:Y:S01]  /*ff30*/  LOP3.LUT R0, R0, 0x3, RZ, 0xc0, !PT ;  /* 0x0000000300007812 */ /* 0x000fe200078ec0ff */
[----:B------:R-:W-:-:S05]  /*ff40*/  IMAD.MOV.U32 R4, RZ, RZ, RZ ;  /* 0x000000ffff047224 */ /* 0x000fca00078e00ff */
[----:B------:R-:W0:Y:S02]  /*ff50*/  SHFL.IDX PT, R0, R0, RZ, 0x1f ;  /* 0x00001fff00007589 */ /* 0x000e2400000e0000 */
[----:B0-----:R-:W-:Y:S02]  /*ff60*/  ISETP.NE.AND P0, PT, R0, RZ, PT ;  /* 0x000000ff0000720c */ /* 0x001fe40003f05270 */
[----:B--2---:R-:W-:-:S11]  /*ff70*/  LOP3.LUT R2, R2, 0xfffffffd, RZ, 0xc0, !PT ;  /* 0xfffffffd02027812 */ /* 0x004fd600078ec0ff */
[----:B------:R-:W-:-:S05]  /*ff80*/  @P0 LOP3.LUT R2, R2, 0x2, RZ, 0xfc, !PT ;  /* 0x0000000202020812 */ /* 0x000fca00078efcff */
[----:B------:R0:W-:Y:S01]  /*ff90*/  STL [R1], R2 ;  /* 0x0000000201007387 */ /* 0x0001e20000100800 */
[----:B------:R-:W-:Y:S05]  /*ffa0*/  @!P0 BRA `(.L_x_2450) ;  /* 0x00000000001c8947 */ /* 0x000fea0003800000 */
[----:B------:R-:W1:Y:S08]  /*ffb0*/  S2UR UR5, SR_CgaCtaId ;  /* 0x00000000000579c3 */ /* 0x000e700000008800 */
[----:B------:R-:W-:Y:S06]  /*ffc0*/  BAR.SYNC.DEFER_BLOCKING 0x5, 0x180 ;  /* 0x0146000000007b1d */ /* 0x000fec0000010000 */
[----:B------:R-:W-:-:S02]  /*ffd0*/  UMOV UR4, 0x400 ;  /* 0x0000040000047882 */ /* 0x000fc40000000000 */
[----:B-1----:R-:W-:-:S09]  /*ffe0*/  ULEA UR4, UR5, UR4, 0x18 ;  /* 0x0000000405047291 */ /* 0x002fd2000f8ec03f */
[----:B------:R-:W2:Y:S01]  /*fff0*/  LDS.128 R16, [UR4+0x228d0] ;  /* 0x0228d004ff107984 */ /* 0x000ea20008000c00 */
[----:B------:R-:W-:Y:S06]  /*10000*/  BAR.ARV 0x4, 0x180 ;  /* 0x0106000000007b1d */ /* 0x000fec0000002000 */
[----:B------:R-:W-:Y:S05]  /*10010*/  BRA `(.L_x_2451) ;  /* 0x0000000800847947 */ /* 0x000fea0003800000 */
.L_x_2450:
[----:B------:R-:W1:Y:S01]  /*10020*/  S2R R0, SR_TID.X ;  /* 0x0000000000007919 */ /* 0x000e620000002100 */
[----:B------:R-:W-:Y:S01]  /*10030*/  ULDC UR4, c[0x0][0xc3c] ;  /* 0x00030f0000047ab9 */ /* 0x000fe20000000800 */
[----:B------:R-:W2:Y:S01]  /*10040*/  S2UR UR6, SR_CTAID.X ;  /* 0x00000000000679c3 */ /* 0x000ea20000002500 */
[----:B------:R-:W-:Y:S01]  /*10050*/  ULDC UR5, c[0x0][0xc38] ;  /* 0x00030e0000057ab9 */ /* 0x000fe20000000800 */
[----:B-1----:R-:W-:-:S04]  /*10060*/  LOP3.LUT R0, R0, 0x1f, RZ, 0xc0, !PT ;  /* 0x0000001f00007812 */ /* 0x002fc800078ec0ff */
[----:B------:R-:W-:-:S04]  /*10070*/  ISETP.NE.AND P0, PT, R0, 0x1f, PT ;  /* 0x0000001f0000780c */ /* 0x000fc80003f05270 */
[----:B------:R-:W-:-:S13]  /*10080*/  ISETP.GE.OR P1, PT, R0, UR4, !P0 ;  /* 0x0000000400007c0c */ /* 0x000fda000c726670 */
[----:B0-----:R-:W0:Y:S02]  /*10090*/  @!P1 LDC.64 R2, c[0x0][0xc80] ;  /* 0x00032000ff029b82 */ /* 0x001e240000000a00 */
[----:B0-----:R-:W-:-:S05]  /*100a0*/  @!P1 IMAD.WIDE.U32 R2, R0, 0x4, R2 ;  /* 0x0000000400029825 */ /* 0x001fca00078e0002 */
[----:B------:R-:W3:Y:S01]  /*100b0*/  @!P1 LDG.E R4, desc[UR40][R2.64] ;  /* 0x0000002802049981 */ /* 0x000ee2000c1e1900 */
[C---:B------:R-:W-:Y:S01]  /*100c0*/  ISETP.NE.AND P1, PT, R0.reuse, RZ, PT ;  /* 0x000000ff0000720c */ /* 0x040fe20003f25270 */
[----:B------:R-:W-:Y:S01]  /*100d0*/  UMOV UR4, URZ ;  /* 0x0000003f00047c82 */ /* 0x000fe20008000000 */
[C---:B------:R-:W-:Y:S01]  /*100e0*/  ISETP.GE.U32.AND P2, PT, R0.reuse, 0x2, PT ;  /* 0x000000020000780c */ /* 0x040fe20003f46070 */
[----:B------:R-:W-:Y:S01]  /*100f0*/  IMAD.MOV.U32 R16, RZ, RZ, RZ ;  /* 0x000000ffff107224 */ /* 0x000fe200078e00ff */
[C---:B------:R-:W-:Y:S02]  /*10100*/  ISETP.GE.U32.AND P3, PT, R0.reuse, 0x4, PT ;  /* 0x000000040000780c */ /* 0x040fe40003f66070 */
[C---:B------:R-:W-:Y:S02]  /*10110*/  ISETP.GE.U32.AND P4, PT, R0.reuse, 0x8, PT ;  /* 0x000000080000780c */ /* 0x040fe40003f86070 */
[----:B------:R-:W-:Y:S01]  /*10120*/  ISETP.GE.U32.AND P5, PT, R0, 0x10, PT ;  /* 0x000000100000780c */ /* 0x000fe20003fa6070 */
[----:B---3--:R-:W0:Y:S02]  /*10130*/  SHFL.UP PT, R5, R4, 0x1, RZ ;  /* 0x0420000004057989 */ /* 0x008e2400000e00ff */
        /* <DEDUP_REMOVED lines=17> */
[----:B--2---:R-:W-:-:S13]  /*10250*/  ISETP.GT.AND P6, PT, R6, UR6, PT ;  /* 0x0000000606007c0c */ /* 0x004fda000bfc4270 */
[----:B------:R-:W-:Y:S05]  /*10260*/  @P6 BRA `(.L_x_2452) ;  /* 0x00000000009c6947 */ /* 0x000fea0003800000 */
[----:B------:R-:W0:Y:S01]  /*10270*/  LDC R5, c[0x0][0xc3c] ;  /* 0x00030f00ff057b82 */ /* 0x000e220000000800 */
[----:B------:R-:W-:Y:S01]  /*10280*/  IMAD.MOV.U32 R6, RZ, RZ, R3 ;  /* 0x000000ffff067224 */ /* 0x000fe200078e0003 */
[----:B------:R-:W-:Y:S01]  /*10290*/  UMOV UR4, URZ ;  /* 0x0000003f00047c82 */ /* 0x000fe20008000000 */
[----:B------:R-:W-:Y:S01]  /*102a0*/  ULDC UR7, c[0x0][0xc3c] ;  /* 0x00030f0000077ab9 */ /* 0x000fe20000000800 */
[----:B------:R-:W-:-:S05]  /*102b0*/  ULDC UR5, c[0x0][0xc38] ;  /* 0x00030e0000057ab9 */ /* 0x000fca0000000800 */
.L_x_2456:
        /* <DEDUP_REMOVED lines=12> */
.L_x_2455:
[----:B------:R-:W-:Y:S05]  /*10380*/  BSYNC B0 ;  /* 0x0000000000007941 */ /* 0x000fea0003800000 */
.L_x_2454:
        /* <DEDUP_REMOVED lines=20> */
[----:B------:R-:W-:-:S07]  /*104d0*/  IMAD.MOV.U32 R5, RZ, RZ, R9 ;  /* 0x000000ffff057224 */ /* 0x000fce00078e0009 */
.L_x_2452:
[----:B------:R-:W-:-:S04]  /*104e0*/  IMAD.IADD R6, R6, 0x1, -R3 ;  /* 0x0000000106067824 */ /* 0x000fc800078e0a03 */
[----:B------:R-:W-:-:S05]  /*104f0*/  IMAD R2, R5, UR5, R6 ;  /* 0x0000000505027c24 */ /* 0x000fca000f8e0206 */
[----:B------:R-:W-:Y:S02]  /*10500*/  ISETP.GT.AND P0, PT, R2, UR6, PT ;  /* 0x0000000602007c0c */ /* 0x000fe4000bf04270 */
[----:B------:R-:W0:Y:S11]  /*10510*/  LDC.64 R2, c[0x0][0xc90] ;  /* 0x00032400ff027b82 */ /* 0x000e360000000a00 */
[----:B------:R-:W-:-:S04]  /*10520*/  VOTE.ANY R11, PT, !P0 ;  /* 0x00000000000b7806 */ /* 0x000fc800040e0100 */
[----:B------:R-:W1:Y:S02]  /*10530*/  POPC R7, R11 ;  /* 0x0000000b00077309 */ /* 0x000e640000000000 */
[----:B-1----:R-:W-:-:S04]  /*10540*/  VIADD R19, R7, UR4 ;  /* 0x0000000407137c36 */ /* 0x002fc80008000000 */
[----:B0-----:R-:W-:-:S05]  /*10550*/  IMAD.WIDE R2, R19, 0x4, R2 ;  /* 0x0000000413027825 */ /* 0x001fca00078e0202 */
[----:B------:R-:W2:Y:S01]  /*10560*/  LDG.E R9, desc[UR40][R2.64] ;  /* 0x0000002802097981 */ /* 0x000ea2000c1e1900 */
[----:B------:R-:W-:-:S03]  /*10570*/  ISETP.NE.AND P0, PT, R11, RZ, PT ;  /* 0x000000ff0b00720c */ /* 0x000fc60003f05270 */
[----:B------:R-:W2:Y:S02]  /*10580*/  SHFL.IDX PT, R4, R4, R7, 0x1f ;  /* 0x00001f0704047589 */ /* 0x000ea400000e0000 */
[----:B--2---:R-:W-:-:S05]  /*10590*/  IMAD R8, R4, R9, RZ ;  /* 0x0000000904087224 */ /* 0x004fca00078e02ff */
[----:B------:R-:W-:-:S04]  /*105a0*/  IABS R10, R8 ;  /* 0x00000008000a7213 */ /* 0x000fc80000000000 */
[----:B------:R-:W0:Y:S08]  /*105b0*/  I2F.RP R12, R10 ;  /* 0x0000000a000c7306 */ /* 0x000e300000209400 */
[----:B0-----:R-:W0:Y:S02]  /*105c0*/  MUFU.RCP R12, R12 ;  /* 0x0000000c000c7308 */ /* 0x001e240000001000 */
[----:B0-----:R-:W-:-:S06]  /*105d0*/  VIADD R13, R12, 0xffffffe ;  /* 0x0ffffffe0c0d7836 */ /* 0x001fcc0000000000 */
[----:B------:R0:W1:Y:S01]  /*105e0*/  F2I.FTZ.U32.TRUNC.NTZ R3, R13 ;  /* 0x0000000d00037305 */ /* 0x000062000021f000 */
[----:B------:R-:W-:Y:S05]  /*105f0*/  @!P0 BRA `(.L_x_2457) ;  /* 0x0000000000088947 */ /* 0x000fea0003800000 */
[----:B------:R-:W-:-:S06]  /*10600*/  VIADD R16, R7, 0xffffffff ;  /* 0xffffffff07107836 */ /* 0x000fcc0000000000 */
[----:B------:R2:W3:Y:S02]  /*10610*/  SHFL.IDX PT, R16, R5, R16, 0x1f ;  /* 0x00001f1005107589 */ /* 0x0004e400000e0000 */
.L_x_2457:
[--C-:B-12---:R-:W-:Y:S02]  /*10620*/  IMAD.MOV R5, RZ, RZ, -R3.reuse ;  /* 0x000000ffff057224 */ /* 0x106fe400078e0a03 */
[----:B---3--:R-:W-:Y:S01]  /*10630*/  IMAD R16, R16, UR5, R6 ;  /* 0x0000000510107c24 */ /* 0x008fe2000f8e0206 */
[----:B------:R-:W-:Y:S01]  /*10640*/  IABS R6, R8 ;  /* 0x0000000800067213 */ /* 0x000fe20000000000 */
[----:B------:R-:W-:Y:S02]  /*10650*/  IMAD R5, R5, R10, RZ ;  /* 0x0000000a05057224 */ /* 0x000fe400078e02ff */
[----:B------:R-:W-:Y:S02]  /*10660*/  IMAD.MOV.U32 R2, RZ, RZ, RZ ;  /* 0x000000ffff027224 */ /* 0x000fe400078e00ff */
[----:B------:R-:W-:Y:S02]  /*10670*/  IMAD.MOV R6, RZ, RZ, -R6 ;  /* 0x000000ffff067224 */ /* 0x000fe400078e0a06 */
[----:B------:R-:W-:Y:S01]  /*10680*/  IMAD.HI.U32 R2, R3, R5, R2 ;  /* 0x0000000503027227 */ /* 0x000fe200078e0002 */
[----:B------:R-:W-:-:S04]  /*10690*/  IADD3 R5, -R16, UR6, RZ ;  /* 0x0000000610057c10 */ /* 0x000fc8000fffe1ff */
        /* <DEDUP_REMOVED lines=13> */
[----:B------:R-:W-:Y:S02]  /*10770*/  IMAD R6, R9, R2, RZ ;  /* 0x0000000209067224 */ /* 0x000fe400078e02ff */
[----:B------:R-:W-:Y:S02]  /*10780*/  IMAD.MOV R2, RZ, RZ, -R2 ;  /* 0x000000ffff027224 */ /* 0x000fe400078e0a02 */
[----:B------:R-:W-:Y:S02]  /*10790*/  IMAD.MOV R10, RZ, RZ, -R6 ;  /* 0x000000ffff0a7224 */ /* 0x000fe400078e0a06 */
[----:B------:R-:W-:-:S03]  /*107a0*/  IMAD R5, R8, R2, R5 ;  /* 0x0000000208057224 */ /* 0x000fc600078e0205 */
[----:B------:R-:W-:-:S04]  /*107b0*/  VIADDMNMX R9, R10, UR5, R9, PT ;  /* 0x000000050a097c46 */ /* 0x000fc8000b800109 */
[-C--:B------:R-:W-:Y:S02]  /*107c0*/  IABS R7, R9.reuse ;  /* 0x0000000900077213 */ /* 0x080fe40000000000 */
[----:B------:R-:W-:Y:S02]  /*107d0*/  IABS R8, R9 ;  /* 0x0000000900087213 */ /* 0x000fe40000000000 */
[----:B------:R-:W1:Y:S03]  /*107e0*/  I2F.RP R10, R7 ;  /* 0x00000007000a7306 */ /* 0x000e660000209400 */
[----:B------:R-:W-:-:S05]  /*107f0*/  IMAD.MOV R8, RZ, RZ, -R8 ;  /* 0x000000ffff087224 */ /* 0x000fca00078e0a08 */
[----:B-1----:R-:W1:Y:S02]  /*10800*/  MUFU.RCP R10, R10 ;  /* 0x0000000a000a7308 */ /* 0x002e640000001000 */
[----:B-1----:R-:W-:-:S06]  /*10810*/  VIADD R3, R10, 0xffffffe ;  /* 0x0ffffffe0a037836 */ /* 0x002fcc0000000000 */
[----:B------:R-:W1:Y:S02]  /*10820*/  F2I.FTZ.U32.TRUNC.NTZ R3, R3 ;  /* 0x0000000300037305 */ /* 0x000e64000021f000 */
[----:B-1----:R-:W-:-:S04]  /*10830*/  IMAD.MOV R2, RZ, RZ, -R3 ;  /* 0x000000ffff027224 */ /* 0x002fc800078e0a03 */
[----:B------:R-:W-:Y:S02]  /*10840*/  IMAD R11, R2, R7, RZ ;  /* 0x00000007020b7224 */ /* 0x000fe400078e02ff */
[----:B------:R-:W-:-:S04]  /*10850*/  IMAD.MOV.U32 R2, RZ, RZ, RZ ;  /* 0x000000ffff027224 */ /* 0x000fc800078e00ff */
[----:B------:R-:W-:Y:S01]  /*10860*/  IMAD.HI.U32 R2, R3, R11, R2 ;  /* 0x0000000b03027227 */ /* 0x000fe200078e0002 */
[----:B------:R-:W-:Y:S02]  /*10870*/  IABS R11, R5 ;  /* 0x00000005000b7213 */ /* 0x000fe40000000000 */
[C---:B------:R-:W-:Y:S01]  /*10880*/  LOP3.LUT R3, R5.reuse, R9, RZ, 0x3c, !PT ;  /* 0x0000000905037212 */ /* 0x040fe200078e3cff */
[----:B------:R-:W-:Y:S02]  /*10890*/  IMAD.IADD R5, R5, 0x1, R6 ;  /* 0x0000000105057824 */ /* 0x000fe400078e0206 */
[----:B------:R-:W-:Y:S01]  /*108a0*/  IMAD.HI.U32 R2, R2, R11, RZ ;  /* 0x0000000b02027227 */ /* 0x000fe200078e00ff */
[----:B------:R-:W-:-:S03]  /*108b0*/  ISETP.GE.AND P2, PT, R3, RZ, PT ;  /* 0x000000ff0300720c */ /* 0x000fc60003f46270 */
[----:B------:R-:W-:-:S05]  /*108c0*/  IMAD R8, R2, R8, R11 ;  /* 0x0000000802087224 */ /* 0x000fca00078e020b */
[----:B------:R-:W-:-:S13]  /*108d0*/  ISETP.GT.U32.AND P1, PT, R7, R8, PT ;  /* 0x000000080700720c */ /* 0x000fda0003f24070 */
[----:B------:R-:W-:Y:S02]  /*108e0*/  @!P1 IMAD.IADD R8, R8, 0x1, -R7 ;  /* 0x0000000108089824 */ /* 0x000fe400078e0a07 */
[----:B------:R-:W-:Y:S01]  /*108f0*/  @!P1 VIADD R2, R2, 0x1 ;  /* 0x0000000102029836 */ /* 0x000fe20000000000 */
[----:B------:R-:W-:Y:S02]  /*10900*/  ISETP.NE.AND P1, PT, R9, RZ, PT ;  /* 0x000000ff0900720c */ /* 0x000fe40003f25270 */
[----:B------:R-:W-:-:S13]  /*10910*/  ISETP.GE.U32.AND P0, PT, R8, R7, PT ;  /* 0x000000070800720c */ /* 0x000fda0003f06070 */
[----:B------:R-:W-:-:S04]  /*10920*/  @P0 VIADD R2, R2, 0x1 ;  /* 0x0000000102020836 */ /* 0x000fc80000000000 */
[----:B------:R-:W-:Y:S01]  /*10930*/  @!P2 IMAD.MOV R2, RZ, RZ, -R2 ;  /* 0x000000ffff02a224 */ /* 0x000fe200078e0a02 */
[----:B------:R-:W-:Y:S01]  /*10940*/  @!P1 LOP3.LUT R2, RZ, R9, RZ, 0x33, !PT ;  /* 0x00000009ff029212 */ /* 0x000fe200078e33ff */
[----:B------:R-:W-:-:S03]  /*10950*/  IMAD.MOV R9, RZ, RZ, -R9 ;  /* 0x000000ffff097224 */ /* 0x000fc600078e0a09 */
[----:B------:R-:W-:Y:S01]  /*10960*/  LOP3.LUT R17, RZ, R2, RZ, 0x33, !PT ;  /* 0x00000002ff117212 */ /* 0x000fe200078e33ff */
[----:B------:R-:W-:-:S04]  /*10970*/  IMAD R18, R2, R9, R5 ;  /* 0x0000000902127224 */ /* 0x000fc800078e0205 */
[----:B------:R-:W-:Y:S01]  /*10980*/  IMAD.IADD R17, R4, 0x1, R17 ;  /* 0x0000000104117824 */ /* 0x000fe200078e0211 */
[----:B------:R-:W-:Y:S06]  /*10990*/  BRA `(.L_x_2458) ;  /* 0x00000000000c7947 */ /* 0x000fec0003800000 */
.L_x_2453:
[----:B------:R-:W-:Y:S02]  /*109a0*/  IMAD.MOV.U32 R17, RZ, RZ, RZ ;  /* 0x000000ffff117224 */ /* 0x000fe400078e00ff */
[----:B------:R-:W-:Y:S02]  /*109b0*/  IMAD.U32 R16, RZ, RZ, UR6 ;  /* 0x00000006ff107e24 */ /* 0x000fe4000f8e00ff */
[----:B------:R-:W-:-:S07]  /*109c0*/  IMAD.MOV.U32 R18, RZ, RZ, RZ ;  /* 0x000000ffff127224 */ /* 0x000fce00078e00ff */
.L_x_2458:
[----:B------:R-:W-:-:S13]  /*109d0*/  ISETP.NE.AND P0, PT, R0, RZ, PT ;  /* 0x000000ff0000720c */ /* 0x000fda0003f05270 */
[----:B------:R-:W1:Y:S01]  /*109e0*/  @!P0 S2R R3, SR_CgaCtaId ;  /* 0x0000000000038919 */ /* 0x000e620000008800 */
[----:B------:R-:W-:-:S04]  /*109f0*/  @!P0 MOV R0, 0x400 ;  /* 0x0000040000008802 */ /* 0x000fc80000000f00 */
[----:B-1----:R-:W-:-:S05]  /*10a00*/  @!P0 LEA R0, R3, R0, 0x18 ;  /* 0x0000000003008211 */ /* 0x002fca00078ec0ff */
[----:B------:R1:W-:Y:S01]  /*10a10*/  @!P0 STS.128 [R0+0x228d0], R16 ;  /* 0x0228d01000008388 */ /* 0x0003e20000000c00 */
[----:B------:R-:W-:Y:S06]  /*10a20*/  BAR.ARV 0x5, 0x180 ;  /* 0x0146000000007b1d */ /* 0x000fec0000002000 */
.L_x_2451:
[----:B-1----:R-:W-:Y:S01]  /*10a30*/  IMAD.MOV.U32 R0, RZ, RZ, 0x1 ;  /* 0x00000001ff007424 */ /* 0x002fe200078e00ff */
[----:B------:R1:W-:Y:S01]  /*10a40*/  STL [R1+0x8], RZ ;  /* 0x000008ff01007387 */ /* 0x0003e20000100800 */
[----:B------:R-:W-:Y:S02]  /*10a50*/  ULDC UR4, c[0x0][0xc3c] ;  /* 0x00030f0000047ab9 */ /* 0x000fe40000000800 */
[----:B--2---:R-:W-:Y:S01]  /*10a60*/  ISETP.GE.AND P0, PT, R19, UR4, PT ;  /* 0x0000000413007c0c */ /* 0x004fe2000bf06270 */
[----:B------:R1:W-:Y:S04]  /*10a70*/  STL [R1+0x10], R0 ;  /* 0x0000100001007387 */ /* 0x0003e80000100800 */
[----:B------:R1:W-:Y:S08]  /*10a80*/  STL [R1+0x40], RZ ;  /* 0x000040ff01007387 */ /* 0x0003f00000100800 */
[----:B-1----:R-:W-:Y:S05]  /*10a90*/  @P0 BRA `(.L_x_2459) ;  /* 0x0000005400700947 */ /* 0x002fea0003800000 */
        /* <DEDUP_REMOVED lines=24> */
.L_x_2569:
[----:B------:R-:W-:Y:S05]  /*10c20*/  YIELD ;  /* 0x0000000000007946 */ /* 0x000fea0003800000 */
[----:B------:R-:W-:Y:S01]  /*10c30*/  ULDC.64 UR4, c[0x0][0xa28] ;  /* 0x00028a0000047ab9 */ /* 0x000fe20000000a00 */
[----:B0--3--:R-:W-:Y:S01]  /*10c40*/  IMAD.MOV.U32 R0, RZ, RZ, RZ ;  /* 0x000000ffff007224 */ /* 0x009fe200078e00ff */
[----:B------:R-:W-:Y:S01]  /*10c50*/  ISETP.NE.U32.AND P0, PT, RZ, UR4, PT ;  /* 0x00000004ff007c0c */ /* 0x000fe2000bf05070 */
[----:B------:R-:W0:Y:S01]  /*10c60*/  LDC.64 R4, c[0x0][0xa00] ;  /* 0x00028000ff047b82 */ /* 0x000e220000000a00 */
[----:B-1---5:R-:W-:Y:S01]  /*10c70*/  CS2R R8, SRZ ;  /* 0x0000000000087805 */ /* 0x022fe2000001ff00 */
[----:B------:R-:W-:Y:S01]  /*10c80*/  ULDC.64 UR6, c[0x0][0xa08] ;  /* 0x0002820000067ab9 */ /* 0x000fe20000000a00 */
[----:B------:R-:W-:Y:S01]  /*10c90*/  ISETP.NE.AND.EX P0, PT, RZ, UR5, PT, P0 ;  /* 0x00000005ff007c0c */ /* 0x000fe2000bf05300 */
[----:B------:R-:W-:-:S12]  /*10ca0*/  ULDC.64 UR4, c[0x0][0xa18] ;  /* 0x0002860000047ab9 */ /* 0x000fd80000000a00 */
[----:B------:R-:W1:Y:S02]  /*10cb0*/  @P0 LDC.64 R2, c[0x0][0xa28] ;  /* 0x00028a00ff020b82 */ /* 0x000e640000000a00 */
[----:B-1----:R-:W-:-:S05]  /*10cc0*/  @P0 IMAD.WIDE R2, R19, 0x4, R2 ;  /* 0x0000000413020825 */ /* 0x002fca00078e0202 */
[----:B------:R1:W5:Y:S01]  /*10cd0*/  @P0 LDG.E R0, desc[UR40][R2.64] ;  /* 0x0000002802000981 */ /* 0x000362000c1e1900 */
[----:B------:R-:W-:Y:S01]  /*10ce0*/  ISETP.NE.U32.AND P0, PT, RZ, UR4, PT ;  /* 0x00000004ff007c0c */ /* 0x000fe2000bf05070 */
[----:B0-----:R-:W-:Y:S01]  /*10cf0*/  IMAD.WIDE R4, R19, 0x4, R4 ;  /* 0x0000000413047825 */ /* 0x001fe200078e0204 */
[----:B------:R-:W-:Y:S02]  /*10d00*/  ISETP.NE.U32.AND P1, PT, RZ, UR6, PT ;  /* 0x00000006ff007c0c */ /* 0x000fe4000bf25070 */
[----:B------:R-:W-:Y:S01]  /*10d10*/  ISETP.NE.AND.EX P2, PT, RZ, UR5, PT, P0 ;  /* 0x00000005ff007c0c */ /* 0x000fe2000bf45300 */
[----:B------:R-:W-:Y:S01]  /*10d20*/  ULDC.64 UR4, c[0x0][0xa00] ;  /* 0x0002800000047ab9 */ /* 0x000fe20000000a00 */
[----:B------:R-:W-:Y:S02]  /*10d30*/  ISETP.NE.AND.EX P1, PT, RZ, UR7, PT, P1 ;  /* 0x00000007ff007c0c */ /* 0x000fe4000bf25310 */
[----:B------:R-:W-:Y:S01]  /*10d40*/  ISETP.NE.U32.AND P0, PT, RZ, UR4, PT ;  /* 0x00000004ff007c0c */ /* 0x000fe2000bf05070 */
[----:B-1----:R-:W0:Y:S03]  /*10d50*/  LDC.64 R2, c[0x0][0xa08] ;  /* 0x00028200ff027b82 */ /* 0x002e260000000a00 */
[----:B------:R-:W-:-:S05]  /*10d60*/  ISETP.NE.AND.EX P0, PT, RZ, UR5, PT, P0 ;  /* 0x00000005ff007c0c */ /* 0x000fca000bf05300 */
[----:B--2---:R-:W1:Y:S08]  /*10d70*/  @P2 LDC.64 R6, c[0x0][0xa18] ;  /* 0x00028600ff062b82 */ /* 0x004e700000000a00 */
[----:B------:R-:W2:Y:S01]  /*10d80*/  @P0 LDG.E R9, desc[UR40][R4.64] ;  /* 0x0000002804090981 */ /* 0x000ea2000c1e1900 */
[----:B------:R-:W-:Y:S01]  /*10d90*/  ULDC UR4, c[0x0][0x288] ;  /* 0x0000a20000047ab9 */ /* 0x000fe20000000800 */
[----:B0-----:R-:W-:-:S05]  /*10da0*/  IMAD.WIDE R2, R19, 0x4, R2 ;  /* 0x0000000413027825 */ /* 0x001fca00078e0202 */
[----:B------:R-:W5:Y:S01]  /*10db0*/  @P1 LDG.E R8, desc[UR40][R2.64] ;  /* 0x0000002802081981 */ /* 0x000f62000c1e1900 */
[----:B-1----:R-:W-:-:S03]  /*10dc0*/  @P2 IMAD.WIDE R6, R19, 0x4, R6 ;  /* 0x0000000413062825 */ /* 0x002fc600078e0206 */
        /* <DEDUP_REMOVED lines=14> */
[----:B------:R-:W0:Y:S04]  /*10eb0*/  LDG.E R7, desc[UR40][R4.64] ;  /* 0x0000002804077981 */ /* 0x000e28000c1e1900 */
[----:B------:R-:W0:Y:S02]  /*10ec0*/  LDG.E R4, desc[UR40][R4.64+0x4] ;  /* 0x0000042804047981 */ /* 0x000e24000c1e1900 */
[----:B0-----:R-:W-:-:S05]  /*10ed0*/  IMAD.IADD R9, R4, 0x1, -R7 ;  /* 0x0000000104097824 */ /* 0x001fca00078e0a07 */
[----:B------:R1:W-:Y:S02]  /*10ee0*/  STL [R1+0x30], R9 ;  /* 0x0000300901007387 */ /* 0x0003e40000100800 */
.L_x_2460:
[----:B-----5:R-:W-:Y:S01]  /*10ef0*/  IMAD.IADD R4, R8, 0x1, R0 ;  /* 0x0000000108047824 */ /* 0x020fe200078e0200 */
[----:B------:R-:W-:Y:S02]  /*10f00*/  ULDC.64 UR4, c[0x0][0xa20] ;  /* 0x0002880000047ab9 */ /* 0x000fe40000000a00 */
[----:B------:R-:W-:Y:S02]  /*10f10*/  ISETP.NE.U32.AND P0, PT, RZ, UR4, PT ;  /* 0x00000004ff007c0c */ /* 0x000fe4000bf05070 */
[----:B------:R2:W-:Y:S02]  /*10f20*/  STL [R1+0x18], R4 ;  /* 0x0000180401007387 */ /* 0x0005e40000100800 */
[----:B------:R-:W-:-:S13]  /*10f30*/  ISETP.NE.AND.EX P0, PT, RZ, UR5, PT, P0 ;  /* 0x00000005ff007c0c */ /* 0x000fda000bf05300 */
[----:B--2---:R-:W-:Y:S05]  /*10f40*/  @!P0 BRA `(.L_x_2461) ;  /* 0x0000000000108947 */ /* 0x004fea0003800000 */
[----:B------:R-:W2:Y:S02]  /*10f50*/  LDC.64 R2, c[0x0][0xa20] ;  /* 0x00028800ff027b82 */ /* 0x000ea40000000a00 */
[----:B--2---:R-:W-:-:S05]  /*10f60*/  IMAD.WIDE R2, R19, 0x4, R2 ;  /* 0x0000000413027825 */ /* 0x004fca00078e0202 */
[----:B------:R2:W5:Y:S01]  /*10f70*/  LDG.E R6, desc[UR40][R2.64] ;  /* 0x0000002802067981 */ /* 0x000562000c1e1900 */
[----:B------:R-:W-:Y:S05]  /*10f80*/  BRA `(.L_x_2462) ;  /* 0x0000000000107947 */ /* 0x000fea0003800000 */
.L_x_2461:
[----:B------:R-:W-:Y:S05]  /*10f90*/  @!P1 BRA `(.L_x_2462) ;  /* 0x00000000000c9947 */ /* 0x000fea0003800000 */
[----:B------:R-:W2:Y:S04]  /*10fa0*/  LDG.E R6, desc[UR40][R2.64] ;  /* 0x0000002802067981 */ /* 0x000ea8000c1e1900 */
[----:B------:R-:W2:Y:S02]  /*10fb0*/  LDG.E R2, desc[UR40][R2.64+0x4] ;  /* 0x0000042802027981 */ /* 0x000ea4000c1e1900 */
[----:B--2---:R-:W-:-:S07]  /*10fc0*/  IMAD.IADD R6, R2, 0x1, -R6 ;  /* 0x0000000102067824 */ /* 0x004fce00078e0a06 */
.L_x_2462:
[----:B--2---:R-:W2:Y:S01]  /*10fd0*/  LDC R2, c[0x0][0x448] ;  /* 0x00011200ff027b82 */ /* 0x004ea20000000800 */
[----:B------:R-:W-:Y:S02]  /*10fe0*/  IMAD.SHL.U32 R8, R17, 0x80, RZ ;  /* 0x0000008011087824 */ /* 0x000fe400078e00ff */
[----:B-----5:R-:W-:Y:S02]  /*10ff0*/  IMAD.IADD R0, R6, 0x1, -R0 ;  /* 0x0000000106007824 */ /* 0x020fe400078e0a00 */
[----:B------:R-:W-:Y:S01]  /*11000*/  VIADD R4, R8, 0x7f ;  /* 0x0000007f08047836 */ /* 0x000fe20000000000 */
[----:B------:R3:W-:Y:S03]  /*11010*/  STL [R1+0x2c], R8 ;  /* 0x00002c0801007387 */ /* 0x0007e60000100800 */
[----:B------:R-:W-:Y:S01]  /*11020*/  IMAD.MOV.U32 R6, RZ, RZ, R4 ;  /* 0x000000ffff067224 */ /* 0x000fe200078e0004 */
[----:B--2---:R-:W-:-:S13]  /*11030*/  ISETP.NE.AND P1, PT, R2, 0x1, PT ;  /* 0x000000010200780c */ /* 0x004fda0003f25270 */
[----:B------:R-:W2:Y:S08]  /*11040*/  @P1 LDC R3, c[0x0][0x44c] ;  /* 0x00011300ff031b82 */ /* 0x000eb00000000800 */
[----:B------:R-:W4:Y:S01]  /*11050*/  @P1 LDC R2, c[0x0][0x450] ;  /* 0x00011400ff021b82 */ /* 0x000f220000000800 */
[----:B--2---:R-:W-:-:S05]  /*11060*/  @P1 IMAD.HI.U32 R3, R4, R3, RZ ;  /* 0x0000000304031227 */ /* 0x004fca00078e00ff */
[----:B----4-:R-:W-:Y:S02]  /*11070*/  @P1 SHF.R.U32.HI R6, RZ, R2, R3 ;  /* 0x00000002ff061219 */ /* 0x010fe40000011603 */
[----:B------:R-:W-:-:S05]  /*11080*/  IADD3 R2, R0, 0x1, -R9 ;  /* 0x0000000100027810 */ /* 0x000fca0007ffe809 */
[----:B------:R-:W-:Y:S02]  /*11090*/  IMAD.IADD R6, R2, 0x1, R6 ;  /* 0x0000000102067824 */ /* 0x000fe400078e0206 */
[----:B------:R-:W2:Y:S02]  /*110a0*/  LDC.64 R2, c[0x0][0x9e0] ;  /* 0x00027800ff027b82 */ /* 0x000ea40000000a00 */
[----:B--2---:R-:W-:Y:S01]  /*110b0*/  ISETP.GE.AND P2, PT, R3, 0x1, PT ;  /* 0x000000010300780c */ /* 0x004fe20003f46270 */
[----:B------:R-:W-:-:S12]  /*110c0*/  IMAD.IADD R2, R6, 0x1, R2 ;  /* 0x0000000106027824 */ /* 0x000fd800078e0202 */
[----:B---3--:R-:W-:Y:S05]  /*110d0*/  @!P2 BRA `(.L_x_2463) ;  /* 0x000000000048a947 */ /* 0x008fea0003800000 */
[C---:B------:R-:W-:Y:S01]  /*110e0*/  ISETP.GT.AND P0, PT, R6.reuse, RZ, PT ;  /* 0x000000ff0600720c */ /* 0x040fe20003f04270 */
[----:B------:R-:W-:Y:S01]  /*110f0*/  BSSY B0, `(.L_x_2464) ;  /* 0x000000e000007945 */ /* 0x000fe20003800000 */
[----:B------:R-:W-:-:S11]  /*11100*/  VIADD R7, R6, 0xffffffff ;  /* 0xffffffff06077836 */ /* 0x000fd60000000000 */
[----:B------:R-:W-:Y:S05]  /*11110*/  @P0 BRA `(.L_x_2465) ;  /* 0x00000000001c0947 */ /* 0x000fea0003800000 */
[----:B------:R-:W-:Y:S01]  /*11120*/  ISETP.NE.AND P0, PT, R3, 0x1, PT ;  /* 0x000000010300780c */ /* 0x000fe20003f05270 */
[----:B------:R-:W-:-:S12]  /*11130*/  IMAD.MOV R6, RZ, RZ, -R6 ;  /* 0x000000ffff067224 */ /* 0x000fd800078e0a06 */
[----:B------:R-:W2:Y:S02]  /*11140*/  @P0 LDC.64 R4, c[0x0][0x9e8] ;  /* 0x00027a00ff040b82 */ /* 0x000ea40000000a00 */
[----:B--2---:R-:W-:-:S05]  /*11150*/  @P0 IMAD.HI.U32 R4, R6, R4, RZ ;  /* 0x0000000406040227 */ /* 0x004fca00078e00ff */
[----:B------:R-:W-:-:S04]  /*11160*/  @P0 SHF.R.U32.HI R6, RZ, R5, R4 ;  /* 0x00000005ff060219 */ /* 0x000fc80000011604 */
[----:B------:R-:W-:Y:S01]  /*11170*/  LOP3.LUT R7, RZ, R6, RZ, 0x33, !PT ;  /* 0x00000006ff077212 */ /* 0x000fe200078e33ff */
[----:B------:R-:W-:Y:S06]  /*11180*/  BRA `(.L_x_2466) ;  /* 0x0000000000107947 */ /* 0x000fec0003800000 */
.L_x_2465:
[----:B------:R-:W-:-:S13]  /*11190*/  ISETP.NE.AND P0, PT, R3, 0x1, PT ;  /* 0x000000010300780c */ /* 0x000fda0003f05270 */
[----:B------:R-:W2:Y:S02]  /*111a0*/  @P0 LDC.64 R4, c[0x0][0x9e8] ;  /* 0x00027a00ff040b82 */ /* 0x000ea40000000a00 */
[----:B--2---:R-:W-:-:S05]  /*111b0*/  @P0 IMAD.HI.U32 R4, R7, R4, RZ ;  /* 0x0000000407040227 */ /* 0x004fca00078e00ff */
[----:B------:R-:W-:-:S07]  /*111c0*/  @P0 SHF.R.U32.HI R7, RZ, R5, R4 ;  /* 0x00000005ff070219 */ /* 0x000fce0000011604 */
.L_x_2466:
[----:B------:R-:W-:Y:S05]  /*111d0*/  BSYNC B0 ;  /* 0x0000000000007941 */ /* 0x000fea0003800000 */
.L_x_2464:
[----:B------:R-:W-:-:S05]  /*111e0*/  IMAD R7, R7, R3, R3 ;  /* 0x0000000307077224 */ /* 0x000fca00078e0203 */
[----:B------:R-:W-:-:S07]  /*111f0*/  VIMNMX R2, R2, R7, PT ;  /* 0x0000000702027248 */ /* 0x000fce0003fe0100 */
.L_x_2463:
[----:B------:R-:W2:Y:S01]  /*11200*/  @P1 LDC R6, c[0x0][0x44c] ;  /* 0x00011300ff061b82 */ /* 0x000ea20000000800 */
[----:B------:R-:W-:Y:S01]  /*11210*/  IMAD.MOV.U32 R4, RZ, RZ, R8 ;  /* 0x000000ffff047224 */ /* 0x000fe200078e0008 */
[----:B------:R-:W-:-:S06]  /*11220*/  ULDC UR4, c[0x0][0x9dc] ;  /* 0x0002770000047ab9 */ /* 0x000fcc0000000800 */
[----:B------:R-:W3:Y:S01]  /*11230*/  @P1 LDC R5, c[0x0][0x450] ;  /* 0x00011400ff051b82 */ /* 0x000ee20000000800 */
[----:B--2---:R-:W-:-:S05]  /*11240*/  @P1 IMAD.HI.U32 R6, R8, R6, RZ ;  /* 0x0000000608061227 */ /* 0x004fca00078e00ff */
[----:B---3--:R-:W-:Y:S01]  /*11250*/  @P1 SHF.R.U32.HI R4, RZ, R5, R6 ;  /* 0x00000005ff041219 */ /* 0x008fe20000011606 */
[----:B------:R-:W-:Y:S02]  /*11260*/  VIADD R5, R2, 0x5f ;  /* 0x0000005f02057836 */ /* 0x000fe40000000000 */
[----:B------:R-:W-:Y:S01]  /*11270*/  VIADD R6, R0, 0x5f ;  /* 0x0000005f00067836 */ /* 0x000fe20000000000 */
[----:B------:R-:W-:Y:S01]  /*11280*/  IADD3 R2, R4, R0, -R9 ;  /* 0x0000000004027210 */ /* 0x000fe20007ffe809 */
[----:B------:R-:W-:-:S04]  /*11290*/  IMAD.HI R5, R5, 0x2aaaaaab, RZ ;  /* 0x2aaaaaab05057827 */ /* 0x000fc800078e02ff */
[----:B------:R-:W-:Y:S01]  /*112a0*/  IMAD.HI R6, R6, 0x2aaaaaab, RZ ;  /* 0x2aaaaaab06067827 */ /* 0x000fe200078e02ff */
[----:B------:R-:W-:-:S04]  /*112b0*/  SHF.R.U32.HI R0, RZ, 0x1f, R5 ;  /* 0x0000001fff007819 */ /* 0x000fc80000011605 */
[----:B------:R-:W-:Y:S02]  /*112c0*/  SHF.R.U32.HI R4, RZ, 0x1f, R6 ;  /* 0x0000001fff047819 */ /* 0x000fe40000011606 */
[----:B------:R-:W-:Y:S02]  /*112d0*/  LEA.HI.SX32 R0, R5, R0, 0x1c ;  /* 0x0000000005007211 */ /* 0x000fe400078fe2ff */
[----:B------:R-:W-:-:S04]  /*112e0*/  LEA.HI.SX32 R4, R6, R4, 0x1c ;  /* 0x0000000406047211 */ /* 0x000fc800078fe2ff */
[----:B------:R-:W-:Y:S01]  /*112f0*/  VIMNMX R7, R4, R0, PT ;  /* 0x0000000004077248 */ /* 0x000fe20003fe0100 */
[----:B------:R-:W-:-:S04]  /*11300*/  VIADD R0, R2, -UR4 ;  /* 0x8000000402007c36 */ /* 0x000fc80008000000 */
[----:B------:R2:W-:Y:S01]  /*11310*/  STL [R1+0x20], R7 ;  /* 0x0000200701007387 */ /* 0x0005e20000100800 */
[----:B------:R-:W-:Y:S05]  /*11320*/  @!P2 BRA `(.L_x_2467) ;  /* 0x000000000044a947 */ /* 0x000fea0003800000 */
[----:B------:R-:W-:Y:S01]  /*11330*/  ISETP.GT.AND P0, PT, R2, -0x1, PT ;  /* 0xffffffff0200780c */ /* 0x000fe20003f04270 */
[----:B------:R-:W-:-:S12]  /*11340*/  BSSY B0, `(.L_x_2468) ;  /* 0x000000d000007945 */ /* 0x000fd80003800000 */
[----:B------:R-:W-:Y:S05]  /*11350*/  @P0 BRA `(.L_x_2469) ;  /* 0x00000000001c0947 */ /* 0x000fea0003800000 */
[----:B------:R-:W-:Y:S02]  /*11360*/  ISETP.NE.AND P0, PT, R3, 0x1, PT ;  /* 0x000000010300780c */ /* 0x000fe40003f05270 */
[----:B------:R-:W-:-:S11]  /*11370*/  LOP3.LUT R2, RZ, R2, RZ, 0x33, !PT ;  /* 0x00000002ff027212 */ /* 0x000fd600078e33ff */
[----:B------:R-:W3:Y:S02]  /*11380*/  @P0 LDC.64 R4, c[0x0][0x9e8] ;  /* 0x00027a00ff040b82 */ /* 0x000ee40000000a00 */
[----:B---3--:R-:W-:-:S05]  /*11390*/  @P0 IMAD.HI.U32 R4, R2, R4, RZ ;  /* 0x0000000402040227 */ /* 0x008fca00078e00ff */
[----:B------:R-:W-:-:S04]  /*113a0*/  @P0 SHF.R.U32.HI R2, RZ, R5, R4 ;  /* 0x00000005ff020219 */ /* 0x000fc80000011604 */
[----:B------:R-:W-:Y:S01]  /*113b0*/  LOP3.LUT R2, RZ, R2, RZ, 0x33, !PT ;  /* 0x00000002ff027212 */ /* 0x000fe200078e33ff */
[----:B------:R-:W-:Y:S06]  /*113c0*/  BRA `(.L_x_2470) ;  /* 0x0000000000107947 */ /* 0x000fec0003800000 */
.L_x_2469:
[----:B------:R-:W-:-:S13]  /*113d0*/  ISETP.NE.AND P0, PT, R3, 0x1, PT ;  /* 0x000000010300780c */ /* 0x000fda0003f05270 */
[----:B------:R-:W3:Y:S02]  /*113e0*/  @P0 LDC.64 R4, c[0x0][0x9e8] ;  /* 0x00027a00ff040b82 */ /* 0x000ee40000000a00 */
[----:B---3--:R-:W-:-:S05]  /*113f0*/  @P0 IMAD.HI.U32 R4, R2, R4, RZ ;  /* 0x0000000402040227 */ /* 0x008fca00078e00ff */
[----:B------:R-:W-:-:S07]  /*11400*/  @P0 SHF.R.U32.HI R2, RZ, R5, R4 ;  /* 0x00000005ff020219 */ /* 0x000fce0000011604 */
.L_x_2470:
[----:B------:R-:W-:Y:S05]  /*11410*/  BSYNC B0 ;  /* 0x0000000000007941 */ /* 0x000fea0003800000 */
.L_x_2468:
[----:B------:R-:W-:-:S05]  /*11420*/  IMAD R2, R2, R3, RZ ;  /* 0x0000000302027224 */ /* 0x000fca00078e02ff */
[----:B------:R-:W-:-:S07]  /*11430*/  VIMNMX R0, R0, R2, !PT ;  /* 0x0000000200007248 */ /* 0x000fce0007fe0100 */
.L_x_2467:
[----:B------:R-:W-:Y:S01]  /*11440*/  IMAD.HI R0, R0, 0x2aaaaaab, RZ ;  /* 0x2aaaaaab00007827 */ /* 0x000fe200078e02ff */
[----:B------:R-:W-:Y:S04]  /*11450*/  BSSY B7, `(.L_x_2471) ;  /* 0x00003fa000077945 */ /* 0x000fe80003800000 */
[----:B------:R-:W-:-:S04]  /*11460*/  SHF.R.U32.HI R2, RZ, 0x1f, R0 ;  /* 0x0000001fff027819 */ /* 0x000fc80000011600 */
[----:B------:R-:W-:-:S04]  /*11470*/  LEA.HI.SX32 R2, R0, R2, 0x1c ;  /* 0x0000000200027211 */ /* 0x000fc800078fe2ff */
[----:B------:R-:W-:-:S04]  /*11480*/  VIMNMX R3, RZ, R2, !PT ;  /* 0x00000002ff037248 */ /* 0x000fc80007fe0100 */
[----:B------:R-:W-:Y:S01]  /*11490*/  ISETP.GT.AND P0, PT, R7, R3, PT ;  /* 0x000000030700720c */ /* 0x000fe20003f04270 */
[----:B------:R3:W-:-:S12]  /*114a0*/  STL [R1+0x1c], R3 ;  /* 0x00001c0301007387 */ /* 0x0007d80000100800 */
[----:B---3--:R-:W-:Y:S05]  /*114b0*/  @P0 BRA `(.L_x_2472) ;  /* 0x0000000000440947 */ /* 0x008fea0003800000 */
[----:B------:R-:W3:Y:S02]  /*114c0*/  S2R R3, SR_TID.X ;  /* 0x0000000000037919 */ /* 0x000ee40000002100 */
[----:B---3--:R-:W-:-:S04]  /*114d0*/  LOP3.LUT R3, R3, 0x7f, RZ, 0xc0, !PT ;  /* 0x0000007f03037812 */ /* 0x008fc800078ec0ff */
[----:B------:R-:W-:-:S13]  /*114e0*/  ISETP.NE.AND P0, PT, R3, RZ, PT ;  /* 0x000000ff0300720c */ /* 0x000fda0003f05270 */
[----:B------:R-:W-:Y:S05]  /*114f0*/  @P0 BRA `(.L_x_2473) ;  /* 0x0000003c00bc0947 */ /* 0x000fea0003800000 */
[----:B------:R-:W3:Y:S01]  /*11500*/  S2R R5, SR_LANEID ;  /* 0x0000000000057919 */ /* 0x000ee20000000000 */
[----:B------:R-:W-:Y:S01]  /*11510*/  VOTEU.ANY UR4, UPT, PT ;  /* 0x0000000000047886 */ /* 0x000fe200038e0100 */
[----:B------:R-:W4:Y:S01]  /*11520*/  LDC.64 R2, c[0x0][0xc60] ;  /* 0x00031800ff027b82 */ /* 0x000f220000000a00 */
[----:B------:R-:W3:Y:S02]  /*11530*/  FLO.U32 R0, UR4 ;  /* 0x0000000400007d00 */ /* 0x000ee400080e0000 */
[----:B---3--:R-:W-:-:S06]  /*11540*/  ISETP.EQ.U32.AND P0, PT, R0, R5, PT ;  /* 0x000000050000720c */ /* 0x008fcc0003f02070 */
[----:B------:R-:W4:Y:S07]  /*11550*/  POPC R5, UR4 ;  /* 0x0000000400057d09 */ /* 0x000f2e0008000000 */
[----:B----4-:R-:W3:Y:S01]  /*11560*/  @P0 ATOMG.E.ADD.STRONG.GPU PT, R3, desc[UR40][R2.64], R5 ;  /* 0x00000005020309a8 */ /* 0x010ee200081ee1e8 */
[----:B------:R-:W4:Y:S02]  /*11570*/  S2R R4, SR_LTMASK ;  /* 0x0000000000047919 */ /* 0x000f240000003900 */
[----:B----4-:R-:W-:-:S04]  /*11580*/  LOP3.LUT R4, R4, UR4, RZ, 0xc0, !PT ;  /* 0x0000000404047c12 */ /* 0x010fc8000f8ec0ff */
[----:B--2---:R-:W2:Y:S01]  /*11590*/  POPC R7, R4 ;  /* 0x0000000400077309 */ /* 0x004ea20000000000 */
[----:B---3--:R-:W2:Y:S02]  /*115a0*/  SHFL.IDX PT, R0, R3, R0, 0x1f ;  /* 0x00001f0003007589 */ /* 0x008ea400000e0000 */
[----:B--2---:R-:W-:Y:S01]  /*115b0*/  IADD3 R16, R0, UR37, R7 ;  /* 0x0000002500107c10 */ /* 0x004fe2000fffe007 */
[----:B------:R-:W-:Y:S06]  /*115c0*/  BRA `(.L_x_2473) ;  /* 0x0000003c00887947 */ /* 0x000fec0003800000 */
.L_x_2472:
        /* <DEDUP_REMOVED lines=17> */
[----:B------:R-:W-:Y:S02]  /*116e0*/  IMAD.MOV.U32 R12, RZ, RZ, 0x1 ;  /* 0x00000001ff0c7424 */ /* 0x000fe400078e00ff */
[----:B------:R-:W-:-:S07]  /*116f0*/  IMAD.MOV.U32 R13, RZ, RZ, RZ ;  /* 0x000000ffff0d7224 */ /* 0x000fce00078e00ff */
[----:B------:R-:W-:-:S07]  /*11700*/  LEPC R20, `(.L_x_2475) ;  /* 0x000000001014794e */ /* 0x000fce0000000000 */
[----:B01-3--:R-:W-:Y:S05]  /*11710*/  CALL.ABS.NOINC R2 ;  /* 0x0000000002007343 */ /* 0x00bfea0003c00000 */
.L_x_2475:
[----:B------:R-:W-:Y:S05]  /*11720*/  BSYNC B6 ;  /* 0x0000000000067941 */ /* 0x000fea0003800000 */
.L_x_2474:
        /* <DEDUP_REMOVED lines=16> */
[----:B------:R-:W-:Y:S02]  /*11830*/  IMAD.MOV.U32 R12, RZ, RZ, 0x1 ;  /* 0x00000001ff0c7424 */ /* 0x000fe400078e00ff */
[----:B---3--:R-:W-:-:S07]  /*11840*/  IMAD.MOV.U32 R13, RZ, RZ, RZ ;  /* 0x000000ffff0d7224 */ /* 0x008fce00078e00ff */
[----:B------:R-:W-:-:S07]  /*11850*/  LEPC R20, `(.L_x_2478) ;  /* 0x000000001014794e */ /* 0x000fce0000000000 */
[----:B01--4-:R-:W-:Y:S05]  /*11860*/  CALL.ABS.NOINC R2 ;  /* 0x0000000002007343 */ /* 0x013fea0003c00000 */
.L_x_2478:
        /* <DEDUP_REMOVED lines=15> */
.L_x_2477:
[----:B------:R-:W-:Y:S05]  /*11960*/  BSYNC B6 ;  /* 0x0000000000067941 */ /* 0x000fea0003800000 */
.L_x_2476:
[----:B------:R-:W-:Y:S01]  /*11970*/  ULDC.64 UR4, c[0x0][0x9f8] ;  /* 0x00027e0000047ab9 */ /* 0x000fe20000000a00 */
[----:B------:R-:W3:Y:S01]  /*11980*/  LDL R17, [R1+0x20] ;  /* 0x0000200001117983 */ /* 0x000ee20000100800 */
[----:B------:R-:W-:Y:S01]  /*11990*/  ISETP.NE.U32.AND P0, PT, RZ, UR4, PT ;  /* 0x00000004ff007c0c */ /* 0x000fe2000bf05070 */
[----:B--2---:R-:W-:-:S03]  /*119a0*/  IMAD.MOV.U32 R7, RZ, RZ, R19 ;  /* 0x000000ffff077224 */ /* 0x004fc600078e0013 */
[----:B------:R-:W-:Y:S01]  /*119b0*/  ISETP.NE.AND.EX P0, PT, RZ, UR5, PT, P0 ;  /* 0x00000005ff007c0c */ /* 0x000fe2000bf05300 */
[----:B------:R-:W-:-:S12]  /*119c0*/  ULDC.64 UR4, c[0x0][0xa08] ;  /* 0x0002820000047ab9 */ /* 0x000fd80000000a00 */
[----:B------:R-:W2:Y:S02]  /*119d0*/  @P0 LDC.64 R2, c[0x0][0x9f8] ;  /* 0x00027e00ff020b82 */ /* 0x000ea40000000a00 */
[----:B--2---:R-:W-:-:S05]  /*119e0*/  @P0 IMAD.WIDE R2, R19, 0x4, R2 ;  /* 0x0000000413020825 */ /* 0x004fca00078e0202 */
[----:B------:R2:W4:Y:S02]  /*119f0*/  @P0 LDG.E R7, desc[UR40][R2.64] ;  /* 0x0000002802070981 */ /* 0x000524000c1e1900 */
[----:B--2---:R-:W2:Y:S02]  /*11a00*/  LDC.64 R2, c[0x0][0x418] ;  /* 0x00010600ff027b82 */ /* 0x004ea40000000a00 */
[----:B--2---:R-:W-:Y:S01]  /*11a10*/  LOP3.LUT P0, RZ, R2, UR4, RZ, 0xfc, !PT ;  /* 0x0000000402ff7c12 */ /* 0x004fe2000f80fcff */
[----:B------:R-:W-:-:S03]  /*11a20*/  UMOV UR4, 0xffffffff ;  /* 0xffffffff00047882 */ /* 0x000fc60000000000 */
[----:B------:R-:W-:Y:S01]  /*11a30*/  LOP3.LUT P0, RZ, R3, UR5, RZ, 0xfc, P0 ;  /* 0x0000000503ff7c12 */ /* 0x000fe2000800fcff */
[----:B---3--:R-:W-:Y:S01]  /*11a40*/  VIADD R0, R17, 0xffffffff ;  /* 0xffffffff11007836 */ /* 0x008fe20000000000 */
[----:B----4-:R-:W-:Y:S01]  /*11a50*/  SHF.R.S32.HI R8, RZ, 0x1f, R7 ;  /* 0x0000001fff087819 */ /* 0x010fe20000011407 */
[----:B------:R2:W-:Y:S01]  /*11a60*/  STL [R1+0xc], R7 ;  /* 0x00000c0701007387 */ /* 0x0005e20000100800 */
[----:B------:R-:W-:-:S03]  /*11a70*/  SEL R17, R7, RZ, !P0 ;  /* 0x000000ff07117207 */ /* 0x000fc60004000000 */
[----:B------:R2:W-:Y:S01]  /*11a80*/  STL [R1+0x14], R8 ;  /* 0x0000140801007387 */ /* 0x0005e20000100800 */
[----:B------:R-:W-:Y:S05]  /*11a90*/  BRA.DIV UR4, `(.L_x_2479) ;  /* 0x0000004e04247947 */ /* 0x000fea000b800000 */
[----:B------:R-:W3:Y:S02]  /*11aa0*/  S2R R4, SR_TID.X ;  /* 0x0000000000047919 */ /* 0x000ee40000002100 */
[----:B---3--:R-:W-:-:S04]  /*11ab0*/  SHF.R.U32.HI R4, RZ, 0x5, R4 ;  /* 0x00000005ff047819 */ /* 0x008fc80000011604 */
[----:B------:R-:W-:-:S05]  /*11ac0*/  LOP3.LUT R4, R4, 0x3, RZ, 0xc0, !PT ;  /* 0x0000000304047812 */ /* 0x000fca00078ec0ff */
[----:B------:R3:W4:Y:S02]  /*11ad0*/  SHFL.IDX PT, R14, R4, RZ, 0x1f ;  /* 0x00001fff040e7589 */ /* 0x00072400000e0000 */
.L_x_2585:
[----:B---3--:R-:W3:Y:S01]  /*11ae0*/  LDL.LU R4, [R1] ;  /* 0x0000000001047983 */ /* 0x008ee20000300800 */
[----:B------:R-:W-:Y:S02]  /*11af0*/  PLOP3.LUT P1, PT, PT, PT, PT, 0x8, 0x0 ;  /* 0x000000000000781c */ /* 0x000fe40003f2e170 */
[----:B----4-:R-:W-:Y:S01]  /*11b00*/  ISETP.NE.AND P0, PT, R14, RZ, PT ;  /* 0x000000ff0e00720c */ /* 0x010fe20003f05270 */
[----:B------:R4:W-:Y:S01]  /*11b10*/  STL [R1+0x28], R0 ;  /* 0x0000280001007387 */ /* 0x0009e20000100800 */
[----:B---3--:R-:W-:-:S09]  /*11b20*/  LOP3.LUT R4, R4, 0xfffffffe, RZ, 0xc0, !PT ;  /* 0xfffffffe04047812 */ /* 0x008fd200078ec0ff */
[----:B------:R-:W-:-:S05]  /*11b30*/  @P1 LOP3.LUT R4, R4, 0x1, RZ, 0xfc, !PT ;  /* 0x0000000104041812 */ /* 0x000fca00078efcff */
[----:B------:R4:W-:Y:S01]  /*11b40*/  STL [R1], R4 ;  /* 0x0000000401007387 */ /* 0x0009e20000100800 */
[----:B------:R-:W-:Y:S05]  /*11b50*/  @P0 BRA `(.L_x_2480) ;  /* 0x00000004001c0947 */ /* 0x000fea0003800000 */
[----:B------:R-:W-:-:S03]  /*11b60*/  UMOV UR4, 0xffffffff ;  /* 0xffffffff00047882 */ /* 0x000fc60000000000 */
[----:B------:R-:W-:Y:S05]  /*11b70*/  BRA.DIV UR4, `(.L_x_2481) ;  /* 0x0000004e04207947 */ /* 0x000fea000b800000 */
[----:B------:R-:W-:-:S13]  /*11b80*/  ELECT P6, URZ, PT ;  /* 0x00000000003f782f */ /* 0x000fda00038c0000 */
.L_x_2588:
[----:B------:R-:W-:Y:S05]  /*11b90*/  @!P6 BRA `(.L_x_2480) ;  /* 0x00000004000ce947 */ /* 0x000fea0003800000 */
[----:B------:R-:W-:-:S04]  /*11ba0*/  ISETP.NE.U32.AND P0, PT, R2, RZ, PT ;  /* 0x000000ff0200720c */ /* 0x000fc80003f05070 */
[----:B------:R-:W-:-:S13]  /*11bb0*/  ISETP.NE.AND.EX P0, PT, R3, RZ, PT, P0 ;  /* 0x000000ff0300720c */ /* 0x000fda0003f05300 */
[----:B------:R-:W-:Y:S05]  /*11bc0*/  @!P0 BRA `(.L_x_2482) ;  /* 0x0000000000508947 */ /* 0x000fea0003800000 */
[----:B------:R-:W3:Y:S01]  /*11bd0*/  LDC R6, c[0x0][0x43c] ;  /* 0x00010f00ff067b82 */ /* 0x000ee20000000800 */
[----:B01----:R-:W-:Y:S01]  /*11be0*/  IMAD.MOV.U32 R9, RZ, RZ, R0 ;  /* 0x000000ffff097224 */ /* 0x003fe200078e0000 */
[----:B------:R-:W-:-:S03]  /*11bf0*/  ULDC.64 UR4, c[0x0][0x428] ;  /* 0x00010a0000047ab9 */ /* 0x000fc60000000a00 */
[----:B----4-:R-:W-:Y:S01]  /*11c00*/  IMAD.MOV.U32 R0, RZ, RZ, R9 ;  /* 0x000000ffff007224 */ /* 0x010fe200078e0009 */
[----:B---3--:R-:W-:-:S13]  /*11c10*/  ISETP.NE.AND P0, PT, R6, 0x1, PT ;  /* 0x000000010600780c */ /* 0x008fda0003f05270 */
[----:B------:R-:W0:Y:S02]  /*11c20*/  @P0 LDC.64 R4, c[0x0][0x440] ;  /* 0x00011000ff040b82 */ /* 0x000e240000000a00 */
[----:B0-----:R-:W-:-:S05]  /*11c30*/  @P0 IMAD.HI.U32 R4, R9, R4, RZ ;  /* 0x0000000409040227 */ /* 0x001fca00078e00ff */
[----:B------:R-:W-:-:S04]  /*11c40*/  @P0 SHF.R.U32.HI R0, RZ, R5, R4 ;  /* 0x00000005ff000219 */ /* 0x000fc80000011604 */
[--C-:B------:R-:W-:Y:S01]  /*11c50*/  SHF.R.S32.HI R5, RZ, 0x1f, R0.reuse ;  /* 0x0000001fff057819 */ /* 0x100fe20000011400 */
[----:B------:R-:W-:-:S04]  /*11c60*/  IMAD.MOV R4, RZ, RZ, -R0 ;  /* 0x000000ffff047224 */ /* 0x000fc800078e0a00 */
[----:B------:R-:W-:Y:S02]  /*11c70*/  IMAD R9, R6, R4, R9 ;  /* 0x0000000406097224 */ /* 0x000fe400078e0209 */
[----:B------:R-:W-:Y:S02]  /*11c80*/  IMAD R6, R8, UR4, RZ ;  /* 0x0000000408067c24 */ /* 0x000fe4000f8e02ff */
[----:B------:R-:W-:Y:S01]  /*11c90*/  IMAD.MOV.U32 R4, RZ, RZ, R0 ;  /* 0x000000ffff047224 */ /* 0x000fe200078e0000 */
[----:B------:R3:W-:Y:S01]  /*11ca0*/  STL [R1+0x28], R9 ;  /* 0x0000280901007387 */ /* 0x0007e20000100800 */
[C---:B------:R-:W-:Y:S02]  /*11cb0*/  IMAD R0, R7.reuse, UR5, R6 ;  /* 0x0000000507007c24 */ /* 0x040fe4000f8e0206 */
[----:B------:R-:W-:-:S04]  /*11cc0*/  IMAD.WIDE.U32 R4, R7, UR4, R4 ;  /* 0x0000000407047c25 */ /* 0x000fc8000f8e0004 */
[----:B------:R-:W-:Y:S01]  /*11cd0*/  IMAD.IADD R0, R5, 0x1, R0 ;  /* 0x0000000105007824 */ /* 0x000fe200078e0200 */
[----:B------:R-:W-:-:S04]  /*11ce0*/  LEA R2, P0, R4, R2, 0x2 ;  /* 0x0000000204027211 */ /* 0x000fc800078010ff */
[----:B------:R-:W-:-:S05]  /*11cf0*/  LEA.HI.X R3, R4, R3, R0, 0x2, P0 ;  /* 0x0000000304037211 */ /* 0x000fca00000f1400 */
[----:B------:R3:W5:Y:S04]  /*11d00*/  LDG.E R17, desc[UR40][R2.64] ;  /* 0x0000002802117981 */ /* 0x000768000c1e1900 */
.L_x_2482:
[----:B--2---:R-:W2:Y:S04]  /*11d10*/  LDL R7, [R1+0x4] ;  /* 0x0000040001077983 */ /* 0x004ea80000100800 */
[----:B----4-:R-:W2:Y:S04]  /*11d20*/  LDL R0, [R1+0x8] ;  /* 0x0000080001007983 */ /* 0x010ea80000100800 */
[----:B---3--:R-:W3:Y:S01]  /*11d30*/  LDL R2, [R1+0x10] ;  /* 0x0000100001027983 */ /* 0x008ee20000100800 */
[----:B--2---:R-:W-:Y:S01]  /*11d40*/  IMAD R0, R0, 0x8, R7 ;  /* 0x0000000800007824 */ /* 0x004fe200078e0207 */
[----:B---3--:R-:W-:-:S04]  /*11d50*/  SHF.L.U32 R2, R2, 0x1f, RZ ;  /* 0x0000001f02027819 */ /* 0x008fc800000006ff */
[----:B------:R-:W2:Y:S02]  /*11d60*/  SYNCS.PHASECHK.TRANS64.TRYWAIT P0, [R0+URZ+0x22840], R2 ;  /* 0x02284002000075a7 */ /* 0x000ea4000800017f */
[----:B--2---:R-:W-:Y:S05]  /*11d70*/  @!P0 BRA `(.L_x_2483) ;  /* 0x0000004800c08947 */ /* 0x004fea0003800000 */
.L_x_2589:
        /* <DEDUP_REMOVED lines=11> */
.L_x_2484:
[----:B------:R-:W3:Y:S04]  /*11e30*/  LDL R6, [R1+0x4] ;  /* 0x0000040001067983 */ /* 0x000ee80000100800 */
[----:B------:R-:W3:Y:S04]  /*11e40*/  LDL R5, [R1+0x8] ;  /* 0x0000080001057983 */ /* 0x000ee80000100800 */
[----:B------:R-:W4:Y:S04]  /*11e50*/  LDL R4, [R1+0x28] ;  /* 0x0000280001047983 */ /* 0x000f280000100800 */
[----:B------:R-:W4:Y:S04]  /*11e60*/  LDL R3, [R1+0x18] ;  /* 0x0000180001037983 */ /* 0x000f280000100800 */
[----:B--2---:R-:W2:Y:S01]  /*11e70*/  LDL.LU R2, [R1] ;  /* 0x0000000001027983 */ /* 0x004ea20000300800 */
[----:B------:R-:W-:Y:S01]  /*11e80*/  R2UR UR9, R0 ;  /* 0x00000000000972ca */ /* 0x000fe200000e0000 */
[----:B------:R-:W-:Y:S01]  /*11e90*/  UIADD3 UR6, UP0, UR38, 0x370, URZ ;  /* 0x0000037026067890 */ /* 0x000fe2000ff1e03f */
[----:B------:R-:W-:Y:S01]  /*11ea0*/  PLOP3.LUT P0, PT, PT, PT, PT, 0x80, 0x0 ;  /* 0x000000000000781c */ /* 0x000fe20003f0f070 */
[----:B------:R-:W-:Y:S01]  /*11eb0*/  UMOV UR5, 0x14f00000 ;  /* 0x14f0000000057882 */ /* 0x000fe20000000000 */
[----:B------:R-:W-:Y:S01]  /*11ec0*/  R2UR UR12, R18 ;  /* 0x00000000120c72ca */ /* 0x000fe200000e0000 */
[----:B------:R-:W-:Y:S01]  /*11ed0*/  UIADD3.X UR7, URZ, UR39, URZ, UP0, !UPT ;  /* 0x000000273f077290 */ /* 0x000fe200087fe43f */
[----:B-----5:R-:W-:Y:S01]  /*11ee0*/  R2UR UR13, R17 ;  /* 0x00000000110d72ca */ /* 0x020fe200000e0000 */
[----:B------:R-:W-:-:S06]  /*11ef0*/  UMOV UR10, URZ ;  /* 0x0000003f000a7c82 */ /* 0x000fcc0008000000 */
[----:B------:R-:W-:Y:S01]  /*11f00*/  UIADD3 UR9, UR9, 0x22830, URZ ;  /* 0x0002283009097890 */ /* 0x000fe2000fffe03f */
[----:B---3--:R-:W-:Y:S01]  /*11f10*/  IMAD R0, R5, 0x3000, R6 ;  /* 0x0000300005007824 */ /* 0x008fe200078e0206 */
[----:B----4-:R-:W-:-:S04]  /*11f20*/  R2UR UR11, R4 ;  /* 0x00000000040b72ca */ /* 0x010fc800000e0000 */
[----:B------:R-:W-:Y:S02]  /*11f30*/  R2UR UR8, R0 ;  /* 0x00000000000872ca */ /* 0x000fe400000e0000 */
[----:B------:R-:W-:Y:S02]  /*11f40*/  R2UR UR4, R3 ;  /* 0x00000000030472ca */ /* 0x000fe400000e0000 */
[----:B--2---:R-:W-:-:S04]  /*11f50*/  LOP3.LUT R2, R2, 0xfffffffe, RZ, 0xc0, !PT ;  /* 0xfffffffe02027812 */ /* 0x004fc800078ec0ff */
[----:B------:R-:W-:-:S05]  /*11f60*/  @P0 LOP3.LUT R2, R2, 0x1, RZ, 0xfc, !PT ;  /* 0x0000000102020812 */ /* 0x000fca00078efcff */
[----:B------:R-:W-:Y:S02]  /*11f70*/  UIADD3 UR8, UR8, 0x1c400, URZ ;  /* 0x0001c40008087890 */ /* 0x000fe4000fffe03f */
[----:B------:R-:W-:Y:S01]  /*11f80*/  UIMAD UR11, UR11, 0x60, UR4 ;  /* 0x000000600b0b78a4 */ /* 0x000fe2000f8e0204 */
[----:B------:R3:W-:Y:S02]  /*11f90*/  STL [R1], R2 ;  /* 0x0000000201007387 */ /* 0x0007e40000100800 */
[----:B------:R-:W-:-:S06]  /*11fa0*/  UMOV UR4, 0x0 ;  /* 0x0000000000047882 */ /* 0x000fcc0000000000 */
[----:B------:R3:W-:Y:S01]  /*11fb0*/  UTMALDG.4D [UR8], [UR6], desc[UR4] ;  /* 0x00000408060075b4 */ /* 0x0007e20008019000 */
[----:B------:R-:W-:Y:S02]  /*11fc0*/  NOP ;  /* 0x0000000000007918 */ /* 0x000fe40000000000 */
.L_x_2480:
[----:B----4-:R-:W4:Y:S04]  /*11fd0*/  LDL R0, [R1+0x4] ;  /* 0x0000040001007983 */ /* 0x010f280000100800 */
[----:B------:R-:W5:Y:S01]  /*11fe0*/  LDL.LU R3, [R1+0x38] ;  /* 0x0000380001037983 */ /* 0x000f620000300800 */
[----:B------:R-:W-:Y:S05]  /*11ff0*/  WARPSYNC.ALL ;  /* 0x0000000000007948 */ /* 0x000fea0003800000 */
[----:B---3--:R-:W-:Y:S01]  /*12000*/  ULDC.64 UR4, c[0x0][0x298] ;  /* 0x0000a60000047ab9 */ /* 0x008fe20000000a00 */
[----:B------:R-:W-:Y:S01]  /*12010*/  BSSY B6, `(.L_x_2485) ;  /* 0x000001c000067945 */ /* 0x000fe20003800000 */
[----:B------:R-:W-:Y:S01]  /*12020*/  BAR.SYNC.DEFER_BLOCKING 0x8, 0x180 ;  /* 0x0206000000007b1d */ /* 0x000fe20000010000 */
[----:B----4-:R-:W-:Y:S01]  /*12030*/  VIADD R0, R0, 0x18400 ;  /* 0x0001840000007836 */ /* 0x010fe20000000000 */
[----:B-----5:R-:W-:Y:S01]  /*12040*/  SHF.R.S32.HI R2, RZ, 0x1f, R3 ;  /* 0x0000001fff027819 */ /* 0x020fe20000011403 */
[----:B------:R-:W-:-:S03]  /*12050*/  IMAD.WIDE.U32 R4, R3, UR4, RZ ;  /* 0x0000000403047c25 */ /* 0x000fc6000f8e00ff */
[----:B------:R-:W-:Y:S01]  /*12060*/  LOP3.LUT P0, RZ, R0, 0x3ff, RZ, 0xc0, !PT ;  /* 0x000003ff00ff7812 */ /* 0x000fe2000780c0ff */
[----:B------:R-:W-:Y:S01]  /*12070*/  IMAD R2, R2, UR4, RZ ;  /* 0x0000000402027c24 */ /* 0x000fe2000f8e02ff */
[----:B------:R3:W-:Y:S03]  /*12080*/  STL.64 [R1+0x38], R4 ;  /* 0x0000380401007387 */ /* 0x0007e60000100a00 */
[----:B------:R-:W-:-:S04]  /*12090*/  IMAD R2, R3, UR5, R2 ;  /* 0x0000000503027c24 */ /* 0x000fc8000f8e0202 */
[----:B------:R-:W-:-:S05]  /*120a0*/  IMAD.IADD R0, R5, 0x1, R2 ;  /* 0x0000000105007824 */ /* 0x000fca00078e0202 */
[----:B------:R3:W-:Y:S01]  /*120b0*/  STL [R1+0x44], R0 ;  /* 0x0000440001007387 */ /* 0x0007e20000100800 */
[----:B------:R-:W-:Y:S05]  /*120c0*/  @!P0 BRA `(.L_x_2486) ;  /* 0x0000000000408947 */ /* 0x000fea0003800000 */
[----:B------:R-:W-:Y:S01]  /*120d0*/  MOV R2, 0x0 ;  /* 0x0000000000027802 */ /* 0x000fe20000000f00 */
[----:B------:R-:W-:Y:S01]  /*120e0*/  ULDC.64 UR6, c[0x4][0x98] ;  /* 0x0100260000067ab9 */ /* 0x000fe20000000a00 */
[----:B------:R-:W-:Y:S01]  /*120f0*/  ULDC.64 UR8, c[0x4][0xa0] ;  /* 0x0100280000087ab9 */ /* 0x000fe20000000a00 */
[----:B------:R-:W-:Y:S01]  /*12100*/  ULDC.64 UR4, c[0x4][0x20] ;  /* 0x0100080000047ab9 */ /* 0x000fe20000000a00 */
[----:B---3--:R-:W-:Y:S02]  /*12110*/  IMAD.U32 R4, RZ, RZ, UR6 ;  /* 0x00000006ff047e24 */ /* 0x008fe4000f8e00ff */
        /* <DEDUP_REMOVED lines=11> */
.L_x_2486:
[----:B------:R-:W-:Y:S05]  /*121d0*/  BSYNC B6 ;  /* 0x0000000000067941 */ /* 0x000fea0003800000 */
.L_x_2485:
[----:B---3--:R-:W3:Y:S01]  /*121e0*/  LDL.LU R0, [R1+0x44] ;  /* 0x0000440001007983 */ /* 0x008ee20000300800 */
[----:B--2---:R-:W2:Y:S01]  /*121f0*/  LDC R7, c[0x0][0x448] ;  /* 0x00011200ff077b82 */ /* 0x004ea20000000800 */
[----:B------:R-:W-:Y:S01]  /*12200*/  ULDC.64 UR4, c[0x0][0x2d8] ;  /* 0x0000b60000047ab9 */ /* 0x000fe20000000a00 */
[----:B------:R-:W-:Y:S01]  /*12210*/  ULDC UR6, c[0x0][0x2b8] ;  /* 0x0000ae0000067ab9 */ /* 0x000fe20000000800 */
[----:B------:R-:W3:Y:S04]  /*12220*/  LDL.LU.64 R2, [R1+0x38] ;  /* 0x0000380001027983 */ /* 0x000ee80000300a00 */
[----:B------:R-:W4:Y:S04]  /*12230*/  LDL R12, [R1+0x2c] ;  /* 0x00002c00010c7983 */ /* 0x000f280000100800 */
[----:B01----:R0:W5:Y:S01]  /*12240*/  LDL R9, [R1+0x24] ;  /* 0x0000240001097983 */ /* 0x0031620000100800 */
[----:B------:R-:W1:Y:S01]  /*12250*/  S2R R5, SR_TID.X ;  /* 0x0000000000057919 */ /* 0x000e620000002100 */
[----:B------:R-:W0:Y:S01]  /*12260*/  S2R R6, SR_TID.X ;  /* 0x0000000000067919 */ /* 0x000e220000002100 */
[----:B-1----:R-:W-:-:S04]  /*12270*/  LOP3.LUT R5, R5, 0x7f, RZ, 0xc0, !PT ;  /* 0x0000007f05057812 */ /* 0x002fc800078ec0ff */
[----:B------:R-:W-:Y:S01]  /*12280*/  SHF.R.U32.HI R5, RZ, 0x3, R5 ;  /* 0x00000003ff057819 */ /* 0x000fe20000011605 */
[----:B0-----:R-:W-:-:S05]  /*12290*/  IMAD.SHL.U32 R8, R6, 0x10, RZ ;  /* 0x0000001006087824 */ /* 0x001fca00078e00ff */
[----:B------:R-:W-:Y:S01]  /*122a0*/  LOP3.LUT R8, R5, 0x70, R8, 0xf8, !PT ;  /* 0x0000007005087812 */ /* 0x000fe200078ef808 */
[----:B---3--:R-:W-:Y:S01]  /*122b0*/  IMAD.MOV.U32 R3, RZ, RZ, R0 ;  /* 0x000000ffff037224 */ /* 0x008fe200078e0000 */
[----:B------:R-:W-:-:S05]  /*122c0*/  SHF.R.S32.HI R0, RZ, 0x1f, R18 ;  /* 0x0000001fff007819 */ /* 0x000fca0000011412 */
[----:B------:R-:W-:Y:S02]  /*122d0*/  IMAD R0, R0, UR4, RZ ;  /* 0x0000000400007c24 */ /* 0x000fe4000f8e02ff */
[----:B------:R-:W-:-:S04]  /*122e0*/  IMAD.WIDE.U32 R2, R18, UR4, R2 ;  /* 0x0000000412027c25 */ /* 0x000fc8000f8e0002 */
[----:B------:R-:W-:Y:S01]  /*122f0*/  IMAD R0, R18, UR5, R0 ;  /* 0x0000000512007c24 */ /* 0x000fe2000f8e0200 */
[----:B------:R-:W-:Y:S02]  /*12300*/  ULDC.64 UR4, c[0x0][0xa00] ;  /* 0x0002800000047ab9 */ /* 0x000fe40000000a00 */
[----:B------:R-:W-:Y:S01]  /*12310*/  ISETP.NE.U32.AND P0, PT, RZ, UR4, PT ;  /* 0x00000004ff007c0c */ /* 0x000fe2000bf05070 */
[----:B------:R-:W-:Y:S01]  /*12320*/  IMAD.IADD R3, R3, 0x1, R0 ;  /* 0x0000000103037824 */ /* 0x000fe200078e0200 */
[----:B------:R-:W-:Y:S02]  /*12330*/  SHF.R.S32.HI R0, RZ, 0x1f, R19 ;  /* 0x0000001fff007819 */ /* 0x000fe40000011413 */
[----:B------:R-:W-:Y:S01]  /*12340*/  ISETP.NE.AND.EX P0, PT, RZ, UR5, PT, P0 ;  /* 0x00000005ff007c0c */ /* 0x000fe2000bf05300 */
[----:B------:R-:W-:-:S03]  /*12350*/  ULDC.64 UR4, c[0x0][0x2e0] ;  /* 0x0000b80000047ab9 */ /* 0x000fc60000000a00 */
[----:B------:R-:W-:Y:S02]  /*12360*/  SEL R4, R0, RZ, !P0 ;  /* 0x000000ff00047207 */ /* 0x000fe40004000000 */
[----:B------:R-:W-:Y:S02]  /*12370*/  SEL R0, R19, RZ, !P0 ;  /* 0x000000ff13007207 */ /* 0x000fe40004000000 */
[----:B--2---:R-:W-:-:S13]  /*12380*/  ISETP.NE.AND P0, PT, R7, 0x1, PT ;  /* 0x000000010700780c */ /* 0x004fda0003f05270 */
[----:B------:R-:W0:Y:S08]  /*12390*/  @P0 LDC R5, c[0x0][0x44c] ;  /* 0x00011300ff050b82 */ /* 0x000e300000000800 */
[----:B------:R-:W1:Y:S01]  /*123a0*/  @P0 LDC R6, c[0x0][0x450] ;  /* 0x00011400ff060b82 */ /* 0x000e620000000800 */
[----:B------:R-:W-:Y:S02]  /*123b0*/  IMAD R4, R4, UR4, RZ ;  /* 0x0000000404047c24 */ /* 0x000fe4000f8e02ff */
[----:B------:R-:W-:-:S04]  /*123c0*/  IMAD.WIDE.U32 R2, R0, UR4, R2 ;  /* 0x0000000400027c25 */ /* 0x000fc8000f8e0002 */
[----:B------:R-:W-:Y:S01]  /*123d0*/  IMAD R0, R0, UR5, R4 ;  /* 0x0000000500007c24 */ /* 0x000fe2000f8e0204 */
[----:B------:R-:W-:Y:S01]  /*123e0*/  ULDC.64 UR4, c[0x0][0x2d0] ;  /* 0x0000b40000047ab9 */ /* 0x000fe20000000a00 */
[----:B----4-:R-:W-:Y:S02]  /*123f0*/  IMAD.IADD R4, R8, 0x1, R12 ;  /* 0x0000000108047824 */ /* 0x010fe400078e020c */
[----:B------:R-:W-:Y:S02]  /*12400*/  IMAD.IADD R3, R3, 0x1, R0 ;  /* 0x0000000103037824 */ /* 0x000fe400078e0200 */
[----:B0-----:R-:W-:Y:S01]  /*12410*/  @P0 IMAD.HI.U32 R5, R4, R5, RZ ;  /* 0x0000000504050227 */ /* 0x001fe200078e00ff */
[----:B------:R-:W0:Y:S03]  /*12420*/  S2R R8, SR_TID.X ;  /* 0x0000000000087919 */ /* 0x000e260000002100 */
[----:B------:R-:W-:Y:S01]  /*12430*/  IMAD.MOV.U32 R0, RZ, RZ, R4 ;  /* 0x000000ffff007224 */ /* 0x000fe200078e0004 */
[----:B-1----:R-:W-:-:S05]  /*12440*/  @P0 SHF.R.U32.HI R0, RZ, R6, R5 ;  /* 0x00000006ff000219 */ /* 0x002fca0000011605 */
        /* <DEDUP_REMOVED lines=18> */
[----:B------:R-:W-:Y:S02]  /*12570*/  LOP3.LUT R8, R8, 0x7f, RZ, 0xc0, !PT ;  /* 0x0000007f08087812 */ /* 0x000fe400078ec0ff */
[----:B------:R-:W-:Y:S02]  /*12580*/  ISETP.GE.AND P0, PT, R10, UR6, PT ;  /* 0x000000060a007c0c */ /* 0x000fe4000bf06270 */
[----:B------:R-:W-:-:S02]  /*12590*/  LEA.HI.X R2, R2, UR5, R4, 0x1, P1 ;  /* 0x0000000502027c11 */ /* 0x000fc400088f0c04 */
[----:B------:R-:W-:Y:S01]  /*125a0*/  SHF.R.U32.HI R8, RZ, 0x3, R8 ;  /* 0x00000003ff087819 */ /* 0x000fe20000011608 */
[----:B------:R-:W-:Y:S08]  /*125b0*/  BRA.DIV UR4, `(.L_x_2487) ;  /* 0x0000004204c47947 */ /* 0x000ff0000b800000 */
[----:B------:R-:W2:Y:S04]  /*125c0*/  LDL.LU R6, [R1+0x30] ;  /* 0x0000300001067983 */ /* 0x000ea80000300800 */
[----:B------:R-:W3:Y:S01]  /*125d0*/  LDL.LU R11, [R1+0x2c] ;  /* 0x00002c00010b7983 */ /* 0x000ee20000300800 */
[----:B--2---:R-:W-:-:S03]  /*125e0*/  IMAD R4, R6, R7, RZ ;  /* 0x0000000706047224 */ /* 0x004fc600078e02ff */
[----:B------:R-:W0:Y:S01]  /*125f0*/  SHFL.IDX PT, R7, R0, RZ, 0x181f ;  /* 0x00181fff00077589 */ /* 0x000e2200000e0000 */
[----:B---3--:R-:W-:-:S03]  /*12600*/  IMAD.IADD R3, R8, 0x1, R11 ;  /* 0x0000000108037824 */ /* 0x008fc600078e020b */
[----:B------:R-:W1:Y:S01]  /*12610*/  SHFL.IDX PT, R6, R2, RZ, 0x181f ;  /* 0x00181fff02067589 */ /* 0x000e6200000e0000 */
[C---:B------:R-:W-:Y:S01]  /*12620*/  VIADD R5, R3.reuse, 0x10 ;  /* 0x0000001003057836 */ /* 0x040fe20000000000 */
        /* <DEDUP_REMOVED lines=63> */
.L_x_2606:
        /* <DEDUP_REMOVED lines=11> */
.L_x_2488:
        /* <DEDUP_REMOVED lines=19> */
.L_x_2607:
[----:B------:R-:W-:Y:S05]  /*12c00*/  BSYNC B0 ;  /* 0x0000000000007941 */ /* 0x000fea0003800000 */
.L_x_2489:
[----:B0-----:R-:W2:Y:S01]  /*12c10*/  LDL R2, [R1] ;  /* 0x0000000001027983 */ /* 0x001ea20000100800 */
        /* <DEDUP_REMOVED lines=15> */
.L_x_2608:
[----:B------:R-:W-:Y:S05]  /*12d10*/  BSYNC B1 ;  /* 0x0000000000017941 */ /* 0x000fea0003800000 */
.L_x_2493:
        /* <DEDUP_REMOVED lines=9> */
.L_x_2496:
[----:B------:R-:W-:Y:S05]  /*12db0*/  BSYNC B1 ;  /* 0x0000000000017941 */ /* 0x000fea0003800000 */
.L_x_2495:
[----:B------:R-:W2:Y:S04]  /*12dc0*/  LDL R5, [R1+0x4] ;  /* 0x0000040001057983 */ /* 0x000ea80000100800 */
[----:B0-----:R-:W2:Y:S04]  /*12dd0*/  LDL R0, [R1+0x8] ;  /* 0x0000080001007983 */ /* 0x001ea80000100800 */
[----:B------:R-:W3:Y:S04]  /*12de0*/  LDL R4, [R1+0x18] ;  /* 0x0000180001047983 */ /* 0x000ee80000100800 */
[----:B------:R-:W3:Y:S01]  /*12df0*/  LDL.LU R3, [R1+0x28] ;  /* 0x0000280001037983 */ /* 0x000ee20000300800 */
        /* <DEDUP_REMOVED lines=10> */
.L_x_2497:
        /* <DEDUP_REMOVED lines=15> */
.L_x_2498:
        /* <DEDUP_REMOVED lines=15> */
.L_x_2499:
        /* <DEDUP_REMOVED lines=15> */
.L_x_2500:
        /* <DEDUP_REMOVED lines=10> */
.L_x_2492:
[----:B------:R-:W-:Y:S05]  /*13210*/  BSYNC B0 ;  /* 0x0000000000007941 */ /* 0x000fea0003800000 */
.L_x_2491:
[----:B------:R-:W2:Y:S04]  /*13220*/  LDL R4, [R1+0x20] ;  /* 0x0000200001047983 */ /* 0x000ea80000100800 */
[----:B------:R-:W3:Y:S01]  /*13230*/  LDL R5, [R1+0x1c] ;  /* 0x00001c0001057983 */ /* 0x000ee20000100800 */
[----:B------:R-:W-:Y:S01]  /*13240*/  BSSY B0, `(.L_x_2501) ;  /* 0x00001ff000007945 */ /* 0x000fe20003800000 */
[----:B--2---:R-:W-:-:S05]  /*13250*/  VIADD R0, R4, 0xfffffffe ;  /* 0xfffffffe04007836 */ /* 0x004fca0000000000 */
[----:B---3--:R-:W-:-:S13]  /*13260*/  ISETP.GE.AND P0, PT, R0, R5, PT ;  /* 0x000000050000720c */ /* 0x008fda0003f06270 */
[----:B------:R-:W-:Y:S05]  /*13270*/  @!P0 BRA `(.L_x_2502) ;  /* 0x0000001c00ec8947 */ /* 0x000fea0003800000 */
[----:B------:R-:W-:Y:S01]  /*13280*/  IMAD.MOV R2, RZ, RZ, -R4 ;  /* 0x000000ffff027224 */ /* 0x000fe200078e0a04 */
[----:B------:R-:W-:Y:S01]  /*13290*/  LOP3.LUT R6, RZ, R5, RZ, 0x33, !PT ;  /* 0x00000005ff067212 */ /* 0x000fe200078e33ff */
[----:B------:R-:W-:Y:S03]  /*132a0*/  BSSY B2, `(.L_x_2503) ;  /* 0x00000ab000027945 */ /* 0x000fe60003800000 */
[----:B------:R-:W-:-:S05]  /*132b0*/  VIADDMNMX R6, R2, 0x1, R6, !PT ;  /* 0x0000000102067846 */ /* 0x000fca0007800106 */
[----:B------:R-:W-:-:S05]  /*132c0*/  IMAD.IADD R2, R4, 0x1, R6 ;  /* 0x0000000104027824 */ /* 0x000fca00078e0206 */
[----:B------:R-:W-:-:S04]  /*132d0*/  LOP3.LUT R2, R2, 0x1, RZ, 0xc0, !PT ;  /* 0x0000000102027812 */ /* 0x000fc800078ec0ff */
[----:B------:R-:W-:-:S13]  /*132e0*/  ISETP.NE.U32.AND P0, PT, R2, 0x1, PT ;  /* 0x000000010200780c */ /* 0x000fda0003f05070 */
[----:B------:R-:W-:Y:S05]  /*132f0*/  @P0 BRA `(.L_x_2504) ;  /* 0x0000000800940947 */ /* 0x000fea0003800000 */
[----:B------:R-:W2:Y:S04]  /*13300*/  LDL R5, [R1] ;  /* 0x0000000001057983 */ /* 0x000ea80000100800 */
        /* <DEDUP_REMOVED lines=34> */
[----:B------:R1:W5:Y:S04]  /*13530*/  LDG.E R17, desc[UR40][R4.64] ;  /* 0x0000002804117981 */ /* 0x000368000c1e1900 */
.L_x_2507:
[----:B------:R-:W2:Y:S01]  /*13540*/  LDL R2, [R1+0x4] ;  /* 0x0000040001027983 */ /* 0x000ea20000100800 */
        /* <DEDUP_REMOVED lines=8> */
.L_x_2609:
[----:B------:R-:W-:Y:S05]  /*135d0*/  BSYNC B3 ;  /* 0x0000000000037941 */ /* 0x000fea0003800000 */
.L_x_2508:
        /* <DEDUP_REMOVED lines=9> */
.L_x_2511:
[----:B------:R-:W-:Y:S05]  /*13670*/  BSYNC B3 ;  /* 0x0000000000037941 */ /* 0x000fea0003800000 */
.L_x_2510:
        /* <DEDUP_REMOVED lines=14> */
.L_x_2512:
        /* <DEDUP_REMOVED lines=13> */
.L_x_2610:
[----:B------:R-:W-:Y:S05]  /*13830*/  BSYNC B3 ;  /* 0x0000000000037941 */ /* 0x000fea0003800000 */
.L_x_2513:
        /* <DEDUP_REMOVED lines=11> */
.L_x_2516:
[----:B------:R-:W-:Y:S05]  /*138f0*/  BSYNC B3 ;  /* 0x0000000000037941 */ /* 0x000fea0003800000 */
.L_x_2515:
        /* <DEDUP_REMOVED lines=11> */
.L_x_2517:
        /* <DEDUP_REMOVED lines=15> */
.L_x_2518:
        /* <DEDUP_REMOVED lines=15> */
.L_x_2519:
        /* <DEDUP_REMOVED lines=15> */
.L_x_2520:
        /* <DEDUP_REMOVED lines=10> */
.L_x_2506:
[----:B------:R-:W-:Y:S05]  /*13d20*/  BSYNC B1 ;  /* 0x0000000000017941 */ /* 0x000fea0003800000 */
.L_x_2505:
[----:B------:R-:W2:Y:S02]  /*13d30*/  LDL R4, [R1+0x20] ;  /* 0x0000200001047983 */ /* 0x000ea40000100800 */
[----:B--2---:R-:W-:-:S07]  /*13d40*/  VIADD R0, R4, 0xfffffffd ;  /* 0xfffffffd04007836 */ /* 0x004fce0000000000 */
.L_x_2504:
[----:B------:R-:W-:Y:S05]  /*13d50*/  BSYNC B2 ;  /* 0x0000000000027941 */ /* 0x000fea0003800000 */
.L_x_2503:
[----:B------:R-:W2:Y:S01]  /*13d60*/  LDL.LU R2, [R1+0x20] ;  /* 0x0000200001027983 */ /* 0x000ea20000300800 */
[----:B------:R-:W-:Y:S01]  /*13d70*/  VIADD R6, R6, 0xfffffffe ;  /* 0xfffffffe06067836 */ /* 0x000fe20000000000 */
[----:B--2---:R-:W-:-:S04]  /*13d80*/  LOP3.LUT R2, RZ, R2, RZ, 0x33, !PT ;  /* 0x00000002ff027212 */ /* 0x004fc800078e33ff */
[----:B------:R-:W-:-:S13]  /*13d90*/  ISETP.NE.AND P0, PT, R6, R2, PT ;  /* 0x000000020600720c */ /* 0x000fda0003f05270 */
[----:B------:R-:W-:Y:S05]  /*13da0*/  @!P0 BRA `(.L_x_2502) ;  /* 0x0000001400208947 */ /* 0x000fea0003800000 */
.L_x_2553:
[----:B------:R-:W2:Y:S04]  /*13db0*/  LDL R4, [R1] ;  /* 0x0000000001047983 */ /* 0x000ea80000100800 */
        /* <DEDUP_REMOVED lines=35> */
.L_x_2523:
[----:B------:R-:W2:Y:S01]  /*13ff0*/  LDL R2, [R1+0x4] ;  /* 0x0000040001027983 */ /* 0x000ea20000100800 */
        /* <DEDUP_REMOVED lines=8> */
.L_x_2611:
[----:B------:R-:W-:Y:S05]  /*14080*/  BSYNC B2 ;  /* 0x0000000000027941 */ /* 0x000fea0003800000 */
.L_x_2524:
        /* <DEDUP_REMOVED lines=9> */
.L_x_2527:
[----:B------:R-:W-:Y:S05]  /*14120*/  BSYNC B2 ;  /* 0x0000000000027941 */ /* 0x000fea0003800000 */
.L_x_2526:
        /* <DEDUP_REMOVED lines=13> */
.L_x_2528:
        /* <DEDUP_REMOVED lines=13> */
.L_x_2612:
[----:B------:R-:W-:Y:S05]  /*142d0*/  BSYNC B2 ;  /* 0x0000000000027941 */ /* 0x000fea0003800000 */
.L_x_2529:
        /* <DEDUP_REMOVED lines=11> */
.L_x_2532:
[----:B------:R-:W-:Y:S05]  /*14390*/  BSYNC B2 ;  /* 0x0000000000027941 */ /* 0x000fea0003800000 */
.L_x_2531:
        /* <DEDUP_REMOVED lines=10> */
.L_x_2533:
        /* <DEDUP_REMOVED lines=15> */
.L_x_2534:
        /* <DEDUP_REMOVED lines=15> */
.L_x_2535:
        /* <DEDUP_REMOVED lines=15> */
.L_x_2536:
        /* <DEDUP_REMOVED lines=10> */
.L_x_2522:
[----:B------:R-:W-:Y:S05]  /*147b0*/  BSYNC B1 ;  /* 0x0000000000017941 */ /* 0x000fea0003800000 */
.L_x_2521:
[----:B------:R-:W2:Y:S01]  /*147c0*/  LDL R5, [R1] ;  /* 0x0000000001057983 */ /* 0x000ea20000100800 */
[----:B------:R-:W-:Y:S01]  /*147d0*/  VIADD R7, R7, 0x1 ;  /* 0x0000000107077836 */ /* 0x000fe20000000000 */
[----:B------:R-:W-:Y:S04]  /*147e0*/  BSSY B1, `(.L_x_2537) ;  /* 0x00000a0000017945 */ /* 0x000fe80003800000 */
[----:B------:R-:W-:-:S04]  /*147f0*/  ISETP.NE.AND P0, PT, R7, 0x2, PT ;  /* 0x000000020700780c */ /* 0x000fc80003f05270 */
[----:B------:R-:W-:Y:S02]  /*14800*/  SEL R2, RZ, 0x1, P0 ;  /* 0x00000001ff027807 */ /* 0x000fe40000000000 */
[----:B------:R-:W-:Y:S02]  /*14810*/  SEL R9, R7, RZ, P0 ;  /* 0x000000ff07097207 */ /* 0x000fe40000000000 */
[----:B-----5:R-:W-:Y:S01]  /*14820*/  LOP3.LUT R8, R6, R2, RZ, 0x3c, !PT ;  /* 0x0000000206087212 */ /* 0x020fe200078e3cff */
[----:B------:R-:W-:-:S04]  /*14830*/  VIADD R6, R0, 0xffffffff ;  /* 0xffffffff00067836 */ /* 0x000fc80000000000 */
[----:B------:R0:W-:Y:S04]  /*14840*/  STL [R1+0x10], R8 ;  /* 0x0000100801007387 */ /* 0x0001e80000100800 */
[----:B------:R0:W-:Y:S01]  /*14850*/  STL [R1+0x8], R9 ;  /* 0x0000080901007387 */ /* 0x0001e20000100800 */
[----:B--2---:R-:W-:-:S13]  /*14860*/  LOP3.LUT P2, RZ, R5, 0x1, RZ, 0xc0, !PT ;  /* 0x0000000105ff7812 */ /* 0x004fda000784c0ff */
[----:B0-----:R-:W-:Y:S05]  /*14870*/  @!P2 BRA `(.L_x_2538) ;  /* 0x000000080058a947 */ /* 0x001fea0003800000 */
        /* <DEDUP_REMOVED lines=24> */
.L_x_2539:
[----:B------:R-:W2:Y:S01]  /*14a00*/  LDL R2, [R1+0x4] ;  /* 0x0000040001027983 */ /* 0x000ea20000100800 */
        /* <DEDUP_REMOVED lines=8> */
.L_x_2613:
[----:B------:R-:W-:Y:S05]  /*14a90*/  BSYNC B2 ;  /* 0x0000000000027941 */ /* 0x000fea0003800000 */
.L_x_2540:
        /* <DEDUP_REMOVED lines=9> */
.L_x_2543:
[----:B------:R-:W-:Y:S05]  /*14b30*/  BSYNC B2 ;  /* 0x0000000000027941 */ /* 0x000fea0003800000 */
.L_x_2542:
        /* <DEDUP_REMOVED lines=14> */
.L_x_2544:
        /* <DEDUP_REMOVED lines=13> */
.L_x_2614:
[----:B------:R-:W-:Y:S05]  /*14cf0*/  BSYNC B2 ;  /* 0x0000000000027941 */ /* 0x000fea0003800000 */
.L_x_2545:
        /* <DEDUP_REMOVED lines=11> */
.L_x_2548:
[----:B------:R-:W-:Y:S05]  /*14db0*/  BSYNC B2 ;  /* 0x0000000000027941 */ /* 0x000fea0003800000 */
.L_x_2547:
        /* <DEDUP_REMOVED lines=11> */
.L_x_2549:
        /* <DEDUP_REMOVED lines=15> */
.L_x_2550:
        /* <DEDUP_REMOVED lines=15> */
.L_x_2551:
        /* <DEDUP_REMOVED lines=15> */
.L_x_2552:
        /* <DEDUP_REMOVED lines=10> */
.L_x_2538:
[----:B------:R-:W-:Y:S05]  /*151e0*/  BSYNC B1 ;  /* 0x0000000000017941 */ /* 0x000fea0003800000 */
.L_x_2537:
[----:B------:R-:W2:Y:S01]  /*151f0*/  LDL R5, [R1+0x1c] ;  /* 0x00001c0001057983 */ /* 0x000ea20000100800 */
[----:B------:R-:W-:Y:S01]  /*15200*/  VIADD R0, R0, 0xfffffffe ;  /* 0xfffffffe00007836 */ /* 0x000fe20000000000 */
[----:B--2---:R-:W-:-:S13]  /*15210*/  ISETP.GT.AND P0, PT, R6, R5, PT ;  /* 0x000000050600720c */ /* 0x004fda0003f04270 */
[----:B------:R-:W-:Y:S05]  /*15220*/  @P0 BRA `(.L_x_2553) ;  /* 0xffffffe800e00947 */ /* 0x000fea000383ffff */
.L_x_2502:
[----:B------:R-:W-:Y:S05]  /*15230*/  BSYNC B0 ;  /* 0x0000000000007941 */ /* 0x000fea0003800000 */
.L_x_2501:
        /* <DEDUP_REMOVED lines=24> */
.L_x_2555:
[----:B------:R-:W-:Y:S05]  /*153c0*/  BSYNC B0 ;  /* 0x0000000000007941 */ /* 0x000fea0003800000 */
.L_x_2554:
[----:B------:R-:W-:-:S05]  /*153d0*/  SEL R0, R0, RZ, P0 ;  /* 0x000000ff00007207 */ /* 0x000fca0000000000 */
[----:B------:R3:W-:Y:S02]  /*153e0*/  STL [R1+0x8], R0 ;  /* 0x0000080001007387 */ /* 0x0007e40000100800 */
.L_x_2473:
[----:B------:R-:W-:Y:S05]  /*153f0*/  BSYNC B7 ;  /* 0x0000000000077941 */ /* 0x000fea0003800000 */
.L_x_2471:
[----:B---3--:R-:W3:Y:S02]  /*15400*/  LDL R0, [R1] ;  /* 0x0000000001007983 */ /* 0x008ee40000100800 */
        /* <DEDUP_REMOVED lines=12> */
.L_x_2556:
[----:B------:R-:W3:Y:S01]  /*154d0*/  S2R R0, SR_TID.X ;  /* 0x0000000000007919 */ /* 0x000ee20000002100 */
[----:B------:R-:W-:Y:S01]  /*154e0*/  UMOV UR4, 0xffffffff ;  /* 0xffffffff00047882 */ /* 0x000fe20000000000 */
[----:B---3--:R-:W-:-:S04]  /*154f0*/  LOP3.LUT R4, R0, 0x1f, RZ, 0xc0, !PT ;  /* 0x0000001f00047812 */ /* 0x008fc800078ec0ff */
[----:B------:R-:W-:Y:S01]  /*15500*/  ISETP.NE.AND P0, PT, R4, 0x1f, PT ;  /* 0x0000001f0400780c */ /* 0x000fe20003f05270 */
[----:B------:R-:W-:-:S12]  /*15510*/  BRA.DIV UR4, `(.L_x_2558) ;  /* 0x0000002204247947 */ /* 0x000fd8000b800000 */
[----:B------:R-:W-:Y:S01]  /*15520*/  IMAD.IADD R5, R19, 0x1, R4 ;  /* 0x0000000113057824 */ /* 0x000fe200078e0204 */
[----:B------:R-:W-:-:S04]  /*15530*/  ULDC UR4, c[0x0][0xc3c] ;  /* 0x00030f0000047ab9 */ /* 0x000fc80000000800 */
[----:B------:R-:W-:-:S13]  /*15540*/  ISETP.GE.OR P1, PT, R5, UR4, !P0 ;  /* 0x0000000405007c0c */ /* 0x000fda000c726670 */
[----:B-1----:R-:W1:Y:S02]  /*15550*/  @!P1 LDC.64 R2, c[0x0][0xc80] ;  /* 0x00032000ff029b82 */ /* 0x002e640000000a00 */
[----:B-1----:R-:W-:-:S06]  /*15560*/  @!P1 IMAD.WIDE R2, R5, 0x4, R2 ;  /* 0x0000000405029825 */ /* 0x002fcc00078e0202 */
[----:B------:R1:W3:Y:S01]  /*15570*/  @!P1 LDG.E R3, desc[UR40][R2.64] ;  /* 0x0000002802039981 */ /* 0x0002e2000c1e1900 */
[C---:B------:R-:W-:Y:S02]  /*15580*/  ISETP.GE.U32.AND P2, PT, R4.reuse, 0x2, PT ;  /* 0x000000020400780c */ /* 0x040fe40003f46070 */
[C---:B------:R-:W-:Y:S01]  /*15590*/  ISETP.GE.U32.AND P3, PT, R4.reuse, 0x4, PT ;  /* 0x000000040400780c */ /* 0x040fe20003f66070 */
[----:B------:R-:W-:Y:S01]  /*155a0*/  SHFL.IDX PT, R0, R16, RZ, 0x1f ;  /* 0x00001fff10007589 */ /* 0x000fe200000e0000 */
[C---:B------:R-:W-:Y:S02]  /*155b0*/  ISETP.GE.U32.AND P4, PT, R4.reuse, 0x8, PT ;  /* 0x000000080400780c */ /* 0x040fe40003f86070 */
[C---:B------:R-:W-:Y:S01]  /*155c0*/  ISETP.GE.U32.AND P5, PT, R4.reuse, 0x10, PT ;  /* 0x000000100400780c */ /* 0x040fe20003fa6070 */
[----:B-1----:R-:W-:Y:S02]  /*155d0*/  IMAD.MOV.U32 R2, RZ, RZ, RZ ;  /* 0x000000ffff027224 */ /* 0x002fe400078e00ff */
[----:B---3--:R-:W-:Y:S01]  /*155e0*/  @!P1 IMAD.MOV.U32 R2, RZ, RZ, R3 ;  /* 0x000000ffff029224 */ /* 0x008fe200078e0003 */
[----:B------:R-:W-:-:S04]  /*155f0*/  ISETP.NE.AND P1, PT, R4, RZ, PT ;  /* 0x000000ff0400720c */ /* 0x000fc80003f25270 */
[----:B------:R-:W1:Y:S02]  /*15600*/  SHFL.UP PT, R14, R2, 0x1, RZ ;  /* 0x04200000020e7989 */ /* 0x000e6400000e00ff */
[----:B-1----:R-:W-:-:S05]  /*15610*/  SEL R5, R14, RZ, P1 ;  /* 0x000000ff0e057207 */ /* 0x002fca0000800000 */
[----:B------:R-:W-:Y:S02]  /*15620*/  IMAD.IADD R3, R2, 0x1, R5 ;  /* 0x0000000102037824 */ /* 0x000fe400078e0205 */
[----:B------:R-:W-:Y:S04]  /*15630*/  SHFL.IDX PT, R5, R16, 0x1, 0x1f ;  /* 0x00201f0010057f89 */ /* 0x000fe800000e0000 */
        /* <DEDUP_REMOVED lines=12> */
[----:B------:R1:W3:Y:S02]  /*15700*/  SHFL.IDX PT, R14, R3, 0x1f, 0x1f ;  /* 0x03e01f00030e7f89 */ /* 0x0002e400000e0000 */
.L_x_2624:
[----:B------:R-:W-:Y:S02]  /*15710*/  ULDC UR4, c[0x0][0xc38] ;  /* 0x00030e0000047ab9 */ /* 0x000fe40000000800 */
[----:B------:R-:W-:-:S04]  /*15720*/  IMAD.U32 R4, RZ, RZ, UR4 ;  /* 0x00000004ff047e24 */ /* 0x000fc8000f8e00ff */
[----:B---3--:R-:W-:-:S04]  /*15730*/  IMAD R14, R14, R4, RZ ;  /* 0x000000040e0e7224 */ /* 0x008fc800078e02ff */
[----:B------:R-:W-:-:S05]  /*15740*/  IMAD.IADD R5, R5, 0x1, R14 ;  /* 0x0000000105057824 */ /* 0x000fca00078e020e */
[----:B------:R-:W-:-:S13]  /*15750*/  ISETP.GT.AND P6, PT, R5, R0, PT ;  /* 0x000000000500720c */ /* 0x000fda0003fc4270 */
[----:B------:R-:W-:Y:S05]  /*15760*/  @P6 BRA `(.L_x_2559) ;  /* 0x00000000009c6947 */ /* 0x000fea0003800000 */
.L_x_2564:
[----:B------:R-:W3:Y:S01]  /*15770*/  LDC R4, c[0x0][0xc3c] ;  /* 0x00030f00ff047b82 */ /* 0x000ee20000000800 */
[----:B------:R-:W-:-:S05]  /*15780*/  VIADD R19, R19, 0x1f ;  /* 0x0000001f13137836 */ /* 0x000fca0000000000 */
[----:B---3--:R-:W-:-:S13]  /*15790*/  ISETP.GE.AND P6, PT, R19, R4, PT ;  /* 0x000000041300720c */ /* 0x008fda0003fc6270 */
[----:B0-----:R-:W-:Y:S05]  /*157a0*/  @P6 BRA `(.L_x_2560) ;  /* 0x0000000400d06947 */ /* 0x001fea0003800000 */
[----:B------:R-:W3:Y:S01]  /*157b0*/  S2R R2, SR_TID.X ;  /* 0x0000000000027919 */ /* 0x000ee20000002100 */
[----:B------:R-:W-:Y:S01]  /*157c0*/  BSSY B0, `(.L_x_2561) ;  /* 0x0000009000007945 */ /* 0x000fe20003800000 */
[----:B---3--:R-:W-:-:S05]  /*157d0*/  LOP3.LUT R2, R2, 0x1f, RZ, 0xc0, !PT ;  /* 0x0000001f02027812 */ /* 0x008fca00078ec0ff */
[----:B0-2---:R-:W-:Y:S02]  /*157e0*/  IMAD.IADD R7, R19, 0x1, R2 ;  /* 0x0000000113077824 */ /* 0x005fe400078e0202 */
[----:B------:R-:W-:-:S03]  /*157f0*/  IMAD.MOV.U32 R2, RZ, RZ, RZ ;  /* 0x000000ffff027224 */ /* 0x000fc600078e00ff */
[----:B------:R-:W-:-:S13]  /*15800*/  ISETP.GE.OR P6, PT, R7, R4, !P0 ;  /* 0x000000040700720c */ /* 0x000fda00047c6670 */
[----:B------:R-:W-:Y:S05]  /*15810*/  @P6 BRA `(.L_x_2562) ;  /* 0x00000000000c6947 */ /* 0x000fea0003800000 */
[----:B-1----:R-:W0:Y:S02]  /*15820*/  LDC.64 R2, c[0x0][0xc80] ;  /* 0x00032000ff027b82 */ /* 0x002e240000000a00 */
[----:B0-----:R-:W-:-:S06]  /*15830*/  IMAD.WIDE R2, R7, 0x4, R2 ;  /* 0x0000000407027825 */ /* 0x001fcc00078e0202 */
[----:B------:R0:W5:Y:S02]  /*15840*/  LDG.E R2, desc[UR40][R2.64] ;  /* 0x0000002802027981 */ /* 0x000164000c1e1900 */
.L_x_2562:
[----:B------:R-:W-:Y:S05]  /*15850*/  BSYNC B0 ;  /* 0x0000000000007941 */ /* 0x000fea0003800000 */
.L_x_2561:
[----:B------:R-:W-:-:S03]  /*15860*/  UMOV UR4, 0xffffffff ;  /* 0xffffffff00047882 */ /* 0x000fc60000000000 */
[----:B------:R-:W-:Y:S05]  /*15870*/  BRA.DIV UR4, `(.L_x_2563) ;  /* 0x0000002204707947 */ /* 0x000fea000b800000 */
[----:B-----5:R-:W2:Y:S02]  /*15880*/  SHFL.UP PT, R14, R2, 0x1, RZ ;  /* 0x04200000020e7989 */ /* 0x020ea400000e00ff */
[----:B--2---:R-:W-:-:S05]  /*15890*/  SEL R13, R14, RZ, P1 ;  /* 0x000000ff0e0d7207 */ /* 0x004fca0000800000 */
[----:B------:R-:W-:-:S05]  /*158a0*/  IMAD.IADD R13, R2, 0x1, R13 ;  /* 0x00000001020d7824 */ /* 0x000fca00078e020d */
[----:B------:R-:W2:Y:S02]  /*158b0*/  SHFL.UP PT, R14, R13, 0x2, RZ ;  /* 0x044000000d0e7989 */ /* 0x000ea400000e00ff */
[----:B--2---:R-:W-:-:S05]  /*158c0*/  SEL R4, R14, RZ, P2 ;  /* 0x000000ff0e047207 */ /* 0x004fca0001000000 */
[----:B------:R-:W-:-:S05]  /*158d0*/  IMAD.IADD R4, R13, 0x1, R4 ;  /* 0x000000010d047824 */ /* 0x000fca00078e0204 */
[----:B------:R-:W0:Y:S02]  /*158e0*/  SHFL.UP PT, R14, R4, 0x4, RZ ;  /* 0x04800000040e7989 */ /* 0x000e2400000e00ff */
[----:B01----:R-:W-:-:S05]  /*158f0*/  SEL R3, R14, RZ, P3 ;  /* 0x000000ff0e037207 */ /* 0x003fca0001800000 */
        /* <DEDUP_REMOVED lines=8> */
.L_x_2632:
[----:B------:R-:W-:Y:S02]  /*15980*/  ULDC UR4, c[0x0][0xc38] ;  /* 0x00030e0000047ab9 */ /* 0x000fe40000000800 */
[----:B------:R-:W-:-:S04]  /*15990*/  IMAD.U32 R4, RZ, RZ, UR4 ;  /* 0x00000004ff047e24 */ /* 0x000fc8000f8e00ff */
[----:B-1----:R-:W-:-:S04]  /*159a0*/  IMAD R14, R14, R4, RZ ;  /* 0x000000040e0e7224 */ /* 0x002fc800078e02ff */
[----:B------:R-:W-:-:S05]  /*159b0*/  IMAD.IADD R5, R14, 0x1, R5 ;  /* 0x000000010e057824 */ /* 0x000fca00078e0205 */
[----:B------:R-:W-:-:S13]  /*159c0*/  ISETP.GT.AND P6, PT, R5, R0, PT ;  /* 0x000000000500720c */ /* 0x000fda0003fc4270 */
[----:B------:R-:W-:Y:S05]  /*159d0*/  @!P6 BRA `(.L_x_2564) ;  /* 0xfffffffc0064e947 */ /* 0x000fea000383ffff */
.L_x_2559:
[----:B------:R-:W-:Y:S01]  /*159e0*/  IMAD.IADD R16, R5, 0x1, -R14 ;  /* 0x0000000105107824 */ /* 0x000fe200078e0a0e */
[----:B------:R-:W-:-:S03]  /*159f0*/  UMOV UR4, 0xffffffff ;  /* 0xffffffff00047882 */ /* 0x000fc60000000000 */
[----:B------:R-:W-:-:S05]  /*15a00*/  IMAD R5, R3, R4, R16 ;  /* 0x0000000403057224 */ /* 0x000fca00078e0210 */
[----:B------:R-:W-:Y:S01]  /*15a10*/  ISETP.GT.AND P6, PT, R5, R0, PT ;  /* 0x000000000500720c */ /* 0x000fe20003fc4270 */
[----:B------:R-:W-:-:S12]  /*15a20*/  BRA.DIV UR4, `(.L_x_2565) ;  /* 0x0000002204c07947 */ /* 0x000fd8000b800000 */
[----:B------:R-:W-:-:S04]  /*15a30*/  VOTE.ANY R5, PT, !P6 ;  /* 0x0000000000057806 */ /* 0x000fc800070e0100 */
[----:B------:R-:W3:Y:S02]  /*15a40*/  POPC R6, R5 ;  /* 0x0000000500067309 */ /* 0x000ee40000000000 */
[----:B---3--:R3:W4:Y:S02]  /*15a50*/  SHFL.IDX PT, R17, R2, R6, 0x1f ;  /* 0x00001f0602117589 */ /* 0x00872400000e0000 */
.L_x_2636:
[----:B------:R-:W-:Y:S01]  /*15a60*/  ISETP.NE.AND P0, PT, R5, RZ, PT ;  /* 0x000000ff0500720c */ /* 0x000fe20003f05270 */
[----:B------:R-:W-:-:S12]  /*15a70*/  IMAD.MOV.U32 R5, RZ, RZ, RZ ;  /* 0x000000ffff057224 */ /* 0x000fd800078e00ff */
[----:B------:R-:W-:Y:S05]  /*15a80*/  @!P0 BRA `(.L_x_2566) ;  /* 0x0000000000108947 */ /* 0x000fea0003800000 */
[----:B------:R-:W-:Y:S01]  /*15a90*/  UMOV UR4, 0xffffffff ;  /* 0xffffffff00047882 */ /* 0x000fe20000000000 */
[----:B------:R-:W-:Y:S02]  /*15aa0*/  VIADD R12, R6, 0xffffffff ;  /* 0xffffffff060c7836 */ /* 0x000fe40000000000 */
[----:B------:R-:W-:Y:S05]  /*15ab0*/  BRA.DIV UR4, `(.L_x_2567) ;  /* 0x0000002204e47947 */ /* 0x000fea000b800000 */
[----:B------:R0:W0:Y:S02]  /*15ac0*/  SHFL.IDX PT, R5, R3, R12, 0x1f ;  /* 0x00001f0c03057589 */ /* 0x00002400000e0000 */
.L_x_2566:
[----:B01-3--:R-:W0:Y:S01]  /*15ad0*/  LDC.64 R2, c[0x0][0xc90] ;  /* 0x00032400ff027b82 */ /* 0x00be220000000a00 */
[----:B------:R-:W-:-:S04]  /*15ae0*/  IMAD.IADD R19, R6, 0x1, R19 ;  /* 0x0000000106137824 */ /* 0x000fc800078e0213 */
[----:B0-----:R-:W-:-:S05]  /*15af0*/  IMAD.WIDE R2, R19, 0x4, R2 ;  /* 0x0000000413027825 */ /* 0x001fca00078e0202 */
[----:B--2---:R-:W4:Y:S01]  /*15b00*/  LDG.E R7, desc[UR40][R2.64] ;  /* 0x0000002802077981 */ /* 0x004f22000c1e1900 */
[----:B------:R-:W-:-:S04]  /*15b10*/  IMAD R16, R5, R4, R16 ;  /* 0x0000000405107224 */ /* 0x000fc800078e0210 */
[----:B------:R-:W-:Y:S02]  /*15b20*/  IMAD.IADD R0, R0, 0x1, -R16 ;  /* 0x0000000100007824 */ /* 0x000fe400078e0a10 */
[----:B----4-:R-:W-:-:S05]  /*15b30*/  IMAD R6, R17, R7, RZ ;  /* 0x0000000711067224 */ /* 0x010fca00078e02ff */
[----:B-----5:R-:W-:-:S04]  /*15b40*/  IABS R8, R6 ;  /* 0x0000000600087213 */ /* 0x020fc80000000000 */
[----:B------:R-:W0:Y:S08]  /*15b50*/  I2F.RP R2, R8 ;  /* 0x0000000800027306 */ /* 0x000e300000209400 */
[----:B0-----:R-:W0:Y:S02]  /*15b60*/  MUFU.RCP R2, R2 ;  /* 0x0000000200027308 */ /* 0x001e240000001000 */
[----:B0-----:R-:W-:-:S06]  /*15b70*/  VIADD R2, R2, 0xffffffe ;  /* 0x0ffffffe02027836 */ /* 0x001fcc0000000000 */
[----:B------:R-:W0:Y:S02]  /*15b80*/  F2I.FTZ.U32.TRUNC.NTZ R3, R2 ;  /* 0x0000000200037305 */ /* 0x000e24000021f000 */
[----:B0-----:R-:W-:-:S04]  /*15b90*/  IMAD.MOV R2, RZ, RZ, -R3 ;  /* 0x000000ffff027224 */ /* 0x001fc800078e0a03 */
[----:B------:R-:W-:Y:S02]  /*15ba0*/  IMAD R5, R2, R8, RZ ;  /* 0x0000000802057224 */ /* 0x000fe400078e02ff */
[----:B------:R-:W-:-:S04]  /*15bb0*/  IMAD.MOV.U32 R2, RZ, RZ, RZ ;  /* 0x000000ffff027224 */ /* 0x000fc800078e00ff */
[----:B------:R-:W-:Y:S01]  /*15bc0*/  IMAD.HI.U32 R2, R3, R5, R2 ;  /* 0x0000000503027227 */ /* 0x000fe200078e0002 */
[----:B------:R-:W-:Y:S02]  /*15bd0*/  IABS R3, R0 ;  /* 0x0000000000037213 */ /* 0x000fe40000000000 */
[----:B------:R-:W-:-:S03]  /*15be0*/  IABS R5, R6 ;  /* 0x0000000600057213 */ /* 0x000fc60000000000 */
[----:B------:R-:W-:-:S04]  /*15bf0*/  IMAD.HI.U32 R2, R2, R3, RZ ;  /* 0x0000000302027227 */ /* 0x000fc800078e00ff */
[----:B------:R-:W-:-:S04]  /*15c00*/  IMAD.MOV R5, RZ, RZ, -R5 ;  /* 0x000000ffff057224 */ /* 0x000fc800078e0a05 */
        /* <DEDUP_REMOVED lines=15> */
[----:B------:R-:W-:Y:S01]  /*15d00*/  VIADDMNMX R4, R3, R4, R7, PT ;  /* 0x0000000403047246 */ /* 0x000fe20003800107 */
[----:B------:R-:W-:-:S03]  /*15d10*/  IMAD.IADD R5, R0, 0x1, R5 ;  /* 0x0000000100057824 */ /* 0x000fc600078e0205 */
[----:B------:R-:W-:-:S04]  /*15d20*/  IABS R7, R4 ;  /* 0x0000000400077213 */ /* 0x000fc80000000000 */
        /* <DEDUP_REMOVED lines=22> */
[----:B------:R-:W-:Y:S01]  /*15e90*/  @!P1 LOP3.LUT R2, RZ, R4, RZ, 0x33, !PT ;  /* 0x00000004ff029212 */ /* 0x000fe200078e33ff */
[----:B------:R-:W-:-:S04]  /*15ea0*/  IMAD.MOV R4, RZ, RZ, -R4 ;  /* 0x000000ffff047224 */ /* 0x000fc800078e0a04 */
[----:B------:R-:W-:Y:S01]  /*15eb0*/  IMAD R18, R2, R4, R5 ;  /* 0x0000000402127224 */ /* 0x000fe200078e0205 */
[----:B------:R-:W-:-:S05]  /*15ec0*/  LOP3.LUT R2, RZ, R2, RZ, 0x33, !PT ;  /* 0x00000002ff027212 */ /* 0x000fca00078e33ff */
[----:B------:R-:W-:Y:S01]  /*15ed0*/  IMAD.IADD R17, R17, 0x1, R2 ;  /* 0x0000000111117824 */ /* 0x000fe200078e0202 */
[----:B------:R-:W-:Y:S06]  /*15ee0*/  BRA `(.L_x_2568) ;  /* 0x00000000001c7947 */ /* 0x000fec0003800000 */
.L_x_2560:
[----:B------:R-:W-:Y:S01]  /*15ef0*/  UMOV UR4, URZ ;  /* 0x0000003f00047c82 */ /* 0x000fe20008000000 */
[----:B------:R-:W-:Y:S01]  /*15f00*/  UMOV UR5, URZ ;  /* 0x0000003f00057c82 */ /* 0x000fe20008000000 */
[----:B------:R-:W-:Y:S01]  /*15f10*/  ULDC UR6, c[0x0][0xc3c] ;  /* 0x00030f0000067ab9 */ /* 0x000fe20000000800 */
[----:B------:R-:W-:Y:S02]  /*15f20*/  IMAD.MOV.U32 R16, RZ, RZ, R0 ;  /* 0x000000ffff107224 */ /* 0x000fe400078e0000 */
[----:B------:R-:W-:Y:S02]  /*15f30*/  IMAD.U32 R17, RZ, RZ, UR4 ;  /* 0x00000004ff117e24 */ /* 0x000fe4000f8e00ff */
[----:B------:R-:W-:Y:S02]  /*15f40*/  IMAD.U32 R18, RZ, RZ, UR5 ;  /* 0x00000005ff127e24 */ /* 0x000fe4000f8e00ff */
[----:B------:R-:W-:-:S07]  /*15f50*/  IMAD.U32 R19, RZ, RZ, UR6 ;  /* 0x00000006ff137e24 */ /* 0x000fce000f8e00ff */
.L_x_2568:
[----:B------:R3:W4:Y:S01]  /*15f60*/  LDL R2, [R1+0x4] ;  /* 0x0000040001027983 */ /* 0x0007220000100800 */
[----:B------:R-:W0:Y:S01]  /*15f70*/  S2R R0, SR_TID.X ;  /* 0x0000000000007919 */ /* 0x000e220000002100 */
[----:B------:R-:W-:Y:S05]  /*15f80*/  WARPSYNC.ALL ;  /* 0x0000000000007948 */ /* 0x000fea0003800000 */
[----:B0-----:R-:W-:Y:S01]  /*15f90*/  LOP3.LUT R0, R0, 0x1f, RZ, 0xc0, !PT ;  /* 0x0000001f00007812 */ /* 0x001fe200078ec0ff */
[----:B------:R-:W-:Y:S03]  /*15fa0*/  BAR.SYNC.DEFER_BLOCKING 0x4, 0x180 ;  /* 0x0106000000007b1d */ /* 0x000fe60000010000 */
[----:B------:R-:W-:-:S13]  /*15fb0*/  ISETP.NE.AND P0, PT, R0, RZ, PT ;  /* 0x000000ff0000720c */ /* 0x000fda0003f05270 */
[----:B-1----:R-:W4:Y:S01]  /*15fc0*/  @!P0 S2R R3, SR_CgaCtaId ;  /* 0x0000000000038919 */ /* 0x002f220000008800 */
[----:B------:R-:W-:-:S04]  /*15fd0*/  @!P0 MOV R0, 0x400 ;  /* 0x0000040000008802 */ /* 0x000fc80000000f00 */
[----:B----4-:R-:W-:-:S05]  /*15fe0*/  @!P0 LEA R2, R3, R0, 0x18 ;  /* 0x0000000003028211 */ /* 0x010fca00078ec0ff */
[----:B------:R3:W-:Y:S04]  /*15ff0*/  @!P0 STS.128 [R2+0x228d0], R16 ;  /* 0x0228d01002008388 */ /* 0x0007e80000000c00 */
[----:B------:R3:W-:Y:S01]  /*16000*/  @!P0 STL [R1+0x4], R2 ;  /* 0x0000040201008387 */ /* 0x0007e20000100800 */
[----:B------:R-:W-:Y:S06]  /*16010*/  BAR.ARV 0x5, 0x180 ;  /* 0x0146000000007b1d */ /* 0x000fec0000002000 */
.L_x_2557:
[----:B------:R-:W-:Y:S02]  /*16020*/  ULDC UR4, c[0x0][0xc3c] ;  /* 0x00030f0000047ab9 */ /* 0x000fe40000000800 */
[----:B----4-:R-:W-:-:S13]  /*16030*/  ISETP.GE.AND P0, PT, R19, UR4, PT ;  /* 0x0000000413007c0c */ /* 0x010fda000bf06270 */
[----:B------:R-:W-:Y:S05]  /*16040*/  @!P0 BRA `(.L_x_2569) ;  /* 0xffffffa800f48947 */ /* 0x000fea000383ffff */
[----:B------:R-:W-:Y:S05]  /*16050*/  BSYNC B8 ;  /* 0x0000000000087941 */ /* 0x000fea0003800000 */
.L_x_2459:
[----:B---3--:R-:W3:Y:S01]  /*16060*/  LDL.LU R0, [R1+0x40] ;  /* 0x0000400001007983 */ /* 0x008ee20000300800 */
[----:B------:R-:W-:Y:S01]  /*16070*/  BSSY B0, `(.L_x_2570) ;  /* 0x000000b000007945 */ /* 0x000fe20003800000 */
[----:B------:R-:W4:Y:S01]  /*16080*/  S2R R5, SR_CgaCtaId ;  /* 0x0000000000057919 */ /* 0x000f220000008800 */
[----:B---3--:R-:W-:-:S05]  /*16090*/  VIADD R0, R0, 0x1 ;  /* 0x0000000100007836 */ /* 0x008fca0000000000 */
[----:B0-----:R-:W-:-:S04]  /*160a0*/  LEA.HI R2, R0, R0, RZ, 0x1 ;  /* 0x0000000000027211 */ /* 0x001fc800078f08ff */
[----:B-1----:R-:W-:-:S05]  /*160b0*/  LOP3.LUT R3, R2, 0xfffffffe, RZ, 0xc0, !PT ;  /* 0xfffffffe02037812 */ /* 0x002fca00078ec0ff */
[----:B------:R-:W-:Y:S01]  /*160c0*/  IMAD.IADD R3, R0, 0x1, -R3 ;  /* 0x0000000100037824 */ /* 0x000fe200078e0a03 */
[----:B------:R-:W-:-:S04]  /*160d0*/  MOV R0, 0x400 ;  /* 0x0000040000007802 */ /* 0x000fc80000000f00 */
[----:B----4-:R-:W-:Y:S02]  /*160e0*/  LEA R0, R5, R0, 0x18 ;  /* 0x0000000005007211 */ /* 0x010fe400078ec0ff */
[----:B------:R-:W-:-:S04]  /*160f0*/  SHF.L.U32 R3, R3, 0x1f, RZ ;  /* 0x0000001f03037819 */ /* 0x000fc800000006ff */
[----:B------:R-:W0:Y:S02]  /*16100*/  SYNCS.PHASECHK.TRANS64.TRYWAIT P0, [R0+URZ+0x22820], R3 ;  /* 0x02282003000075a7 */ /* 0x000e24000800017f */
[----:B0-----:R-:W-:Y:S05]  /*16110*/  @!P0 BRA `(.L_x_2571) ;  /* 0x0000001c00748947 */ /* 0x001fea0003800000 */
.L_x_2639:
[----:B------:R-:W-:Y:S05]  /*16120*/  BSYNC B0 ;  /* 0x0000000000007941 */ /* 0x000fea0003800000 */
.L_x_2570:
[----:B------:R-:W-:-:S03]  /*16130*/  UMOV UR4, 0xffffffff ;  /* 0xffffffff00047882 */ /* 0x000fc60000000000 */
[----:B------:R-:W-:Y:S05]  /*16140*/  BRA.DIV UR4, `(.L_x_2572) ;  /* 0x0000001e047c7947 */ /* 0x000fea000b800000 */
[----:B------:R-:W1:Y:S02]  /*16150*/  S2R R2, SR_TID.X ;  /* 0x0000000000027919 */ /* 0x000e640000002100 */
[----:B-1----:R-:W-:-:S04]  /*16160*/  SHF.R.U32.HI R2, RZ, 0x5, R2 ;  /* 0x00000005ff027819 */ /* 0x002fc80000011602 */
[----:B------:R-:W-:-:S05]  /*16170*/  LOP3.LUT R2, R2, 0x3, RZ, 0xc0, !PT ;  /* 0x0000000302027812 */ /* 0x000fca00078ec0ff */
[----:B------:R1:W3:Y:S02]  /*16180*/  SHFL.IDX PT, R14, R2, RZ, 0x1f ;  /* 0x00001fff020e7589 */ /* 0x0002e400000e0000 */
.L_x_2642:
[----:B---3--:R-:W-:Y:S01]  /*16190*/  ISETP.NE.AND P0, PT, R14, RZ, PT ;  /* 0x000000ff0e00720c */ /* 0x008fe20003f05270 */
[----:B------:R-:W-:-:S12]  /*161a0*/  BSSY B0, `(.L_x_2573) ;  /* 0x0000027000007945 */ /* 0x000fd80003800000 */
[----:B------:R-:W-:Y:S05]  /*161b0*/  @P0 BRA `(.L_x_2574) ;  /* 0x0000000000940947 */ /* 0x000fea0003800000 */
[----:B------:R-:W-:-:S03]  /*161c0*/  UMOV UR4, 0xffffffff ;  /* 0xffffffff00047882 */ /* 0x000fc60000000000 */
[----:B------:R-:W-:Y:S05]  /*161d0*/  BRA.DIV UR4, `(.L_x_2575) ;  /* 0x0000001e048c7947 */ /* 0x000fea000b800000 */
[----:B------:R-:W-:-:S13]  /*161e0*/  ELECT P6, URZ, PT ;  /* 0x00000000003f782f */ /* 0x000fda00038c0000 */
.L_x_2645:
[----:B------:R-:W-:Y:S05]  /*161f0*/  @!P6 BRA `(.L_x_2574) ;  /* 0x000000000084e947 */ /* 0x000fea0003800000 */
[----:B------:R-:W-:-:S06]  /*16200*/  ULOP3.LUT UR4, UR36, 0x2, URZ, 0xfc, !UPT ;  /* 0x0000000224047892 */ /* 0x000fcc000f8efc3f */
[----:B-1----:R-:W-:-:S05]  /*16210*/  IMAD.U32 R2, RZ, RZ, UR4 ;  /* 0x00000004ff027e24 */ /* 0x002fca000f8e00ff */
[----:B------:R-:W-:-:S13]  /*16220*/  ISETP.NE.AND P2, PT, R2, 0x3, PT ;  /* 0x000000030200780c */ /* 0x000fda0003f45270 */
[----:B------:R-:W-:Y:S05]  /*16230*/  @!P2 BRA `(.L_x_2576) ;  /* 0x000000000004a947 */ /* 0x000fea0003800000 */
[----:B------:R-:W-:Y:S01]  /*16240*/  BPT.TRAP 0x1 ;  /* 0x000000040000795c */ /* 0x000fe20000300000 */
.L_x_2576:
[----:B0-----:R-:W3:Y:S04]  /*16250*/  LDL R3, [R1+0x8] ;  /* 0x0000080001037983 */ /* 0x001ee80000100800 */
[----:B--2---:R-:W2:Y:S01]  /*16260*/  LDL.LU R7, [R1+0x10] ;  /* 0x0000100001077983 */ /* 0x004ea20000300800 */
[----:B------:R-:W-:-:S04]  /*16270*/  VIADD R2, R0, 0x22840 ;  /* 0x0002284000027836 */ /* 0x000fc80000000000 */
[C---:B---3--:R-:W-:Y:S02]  /*16280*/  IMAD R6, R3.reuse, 0x8, R2 ;  /* 0x0000000803067824 */ /* 0x048fe400078e0202 */
[----:B------:R-:W-:Y:S01]  /*16290*/  VIADD R3, R3, 0x1 ;  /* 0x0000000103037836 */ /* 0x000fe20000000000 */
[----:B--2---:R-:W-:-:S04]  /*162a0*/  SHF.L.U32 R5, R7, 0x1f, RZ ;  /* 0x0000001f07057819 */ /* 0x004fc800000006ff */
        /* <DEDUP_REMOVED lines=8> */
.L_x_2646:
[----:B------:R-:W1:Y:S02]  /*16330*/  SYNCS.PHASECHK.TRANS64.TRYWAIT P0, [R7+URZ], R2 ;  /* 0x00000002070075a7 */ /* 0x000e64000800017f */
[----:B-1----:R-:W-:Y:S05]  /*16340*/  @!P0 BRA `(.L_x_2578) ;  /* 0x0000001c00648947 */ /* 0x002fea0003800000 */
.L_x_2647:
[----:B------:R-:W-:Y:S05]  /*16350*/  @!P2 BRA `(.L_x_2579) ;  /* 0x000000000004a947 */ /* 0x000fea0003800000 */
[----:B------:R-:W-:Y:S01]  /*16360*/  BPT.TRAP 0x1 ;  /* 0x000000040000795c */ /* 0x000fe20000300000 */
.L_x_2579:
[----:B------:R-:W2:Y:S01]  /*16370*/  LDL.LU R4, [R1+0x8] ;  /* 0x0000080001047983 */ /* 0x000ea20000300800 */
[----:B------:R-:W-:-:S04]  /*16380*/  VIADD R0, R0, 0x22860 ;  /* 0x0002286000007836 */ /* 0x000fc80000000000 */
[----:B--2---:R-:W-:-:S04]  /*16390*/  IMAD R4, R4, 0x8, R0 ;  /* 0x0000000804047824 */ /* 0x004fc800078e0200 */
[----:B------:R-:W2:Y:S02]  /*163a0*/  SYNCS.PHASECHK.TRANS64.TRYWAIT P0, [R4+URZ], R5 ;  /* 0x00000005040075a7 */ /* 0x000ea4000800017f */
[----:B--2---:R-:W-:Y:S05]  /*163b0*/  @!P0 BRA `(.L_x_2580) ;  /* 0x0000001c005c8947 */ /* 0x004fea0003800000 */
.L_x_2648:
[----:B------:R-:W-:-:S07]  /*163c0*/  IMAD R3, R3, 0x8, R0 ;  /* 0x0000000803037824 */ /* 0x000fce00078e0200 */
.L_x_2581:
[----:B---3--:R3:W4:Y:S02]  /*163d0*/  SYNCS.PHASECHK.TRANS64.TRYWAIT P0, [R3+URZ], R2 ;  /* 0x00000002030075a7 */ /* 0x008724000800017f */
[----:B----4-:R-:W-:Y:S05]  /*163e0*/  @!P0 NANOSLEEP.SYNCS 0x989680 ;  /* 0x009896800000895d */ /* 0x010fea0003900000 */
[----:B------:R-:W4:Y:S02]  /*163f0*/  @!P0 SYNCS.PHASECHK.TRANS64 P0, [R3+URZ], R2 ;  /* 0x00000002030085a7 */ /* 0x000f24000800007f */
[----:B----4-:R-:W-:Y:S05]  /*16400*/  @!P0 BRA `(.L_x_2581) ;  /* 0xfffffffc00f08947 */ /* 0x010fea000383ffff */
.L_x_2574:
[----:B------:R-:W-:Y:S05]  /*16410*/  BSYNC B0 ;  /* 0x0000000000007941 */ /* 0x000fea0003800000 */
.L_x_2573:
[----:B------:R-:W-:Y:S05]  /*16420*/  EXIT ;  /* 0x000000000000794d */ /* 0x000fea0003800000 */
.L_x_2361:
[----:B0-----:R0:W1:Y:S02]  /*16430*/  SYNCS.PHASECHK.TRANS64.TRYWAIT P0, [R8+URZ+0x22800], R3 ;  /* 0x02280003080075a7 */ /* 0x001064000800017f */
[----:B-1----:R-:W-:Y:S05]  /*16440*/  @!P0 NANOSLEEP.SYNCS 0x989680 ;  /* 0x009896800000895d */ /* 0x002fea0003900000 */
[----:B------:R-:W1:Y:S02]  /*16450*/  @!P0 SYNCS.PHASECHK.TRANS64 P0, [R8+URZ+0x22800], R3 ;  /* 0x02280003080085a7 */ /* 0x000e64000800007f */
[----:B-1----:R-:W-:Y:S05]  /*16460*/  @!P0 BRA `(.L_x_2361) ;  /* 0xfffffffc00f08947 */ /* 0x002fea000383ffff */
[----:B------:R-:W-:Y:S05]  /*16470*/  BRA `(.L_x_2582) ;  /* 0xfffffeb800647947 */ /* 0x000fea000383ffff */
.L_x_2365:
[----:B--2---:R2:W3:Y:S02]  /*16480*/  SYNCS.PHASECHK.TRANS64.TRYWAIT P1, [R5+URZ+0x22830], R10 ;  /* 0x0228300a050075a7 */ /* 0x0044e4000802017f */
[----:B---3--:R-:W-:Y:S05]  /*16490*/  @!P1 NANOSLEEP.SYNCS 0x989680 ;  /* 0x009896800000995d */ /* 0x008fea0003900000 */
[----:B------:R-:W3:Y:S02]  /*164a0*/  @!P1 SYNCS.PHASECHK.TRANS64 P1, [R5+URZ+0x22830], R10 ;  /* 0x0228300a050095a7 */ /* 0x000ee4000802007f */
[----:B---3--:R-:W-:Y:S05]  /*164b0*/  @!P1 BRA `(.L_x_2365) ;  /* 0xfffffffc00f09947 */ /* 0x008fea000383ffff */
[----:B------:R-:W-:Y:S05]  /*164c0*/  BRA `(.L_x_2364) ;  /* 0xfffffeb800907947 */ /* 0x000fea000383ffff */
.L_x_2377:
[----:B---3--:R3:W4:Y:S02]  /*164d0*/  SYNCS.PHASECHK.TRANS64.TRYWAIT P1, [R5+URZ+0x22850], R10 ;  /* 0x0228500a050075a7 */ /* 0x008724000802017f */
[----:B----4-:R-:W-:Y:S05]  /*164e0*/  @!P1 NANOSLEEP.SYNCS 0x989680 ;  /* 0x009896800000995d */ /* 0x010fea0003900000 */
[----:B------:R-:W4:Y:S02]  /*164f0*/  @!P1 SYNCS.PHASECHK.TRANS64 P1, [R5+URZ+0x22850], R10 ;  /* 0x0228500a050095a7 */ /* 0x000f24000802007f */
[----:B----4-:R-:W-:Y:S05]  /*16500*/  @!P1 BRA `(.L_x_2377) ;  /* 0xfffffffc00f09947 */ /* 0x010fea000383ffff */
[----:B------:R-:W-:Y:S05]  /*16510*/  BRA `(.L_x_2376) ;  /* 0xfffffedc00507947 */ /* 0x000fea000383ffff */
.L_x_2385:
[----:B-1----:R-:W-:-:S04]  /*16520*/  IMAD.U32 R9, RZ, RZ, UR27 ;  /* 0x0000001bff097e24 */ /* 0x002fc8000f8e00ff */
[----:B------:R1:W2:Y:S03]  /*16530*/  SYNCS.PHASECHK.TRANS64.TRYWAIT P1, [R9+URZ+0x22830], R10 ;  /* 0x0228300a090075a7 */ /* 0x0002a6000802017f */
[----:B--2---:R-:W-:Y:S05]  /*16540*/  @!P1 NANOSLEEP.SYNCS 0x989680 ;  /* 0x009896800000995d */ /* 0x004fea0003900000 */
[----:B------:R-:W2:Y:S02]  /*16550*/  @!P1 SYNCS.PHASECHK.TRANS64 P1, [R9+URZ+0x22830], R10 ;  /* 0x0228300a090095a7 */ /* 0x000ea4000802007f */
[----:B--2---:R-:W-:Y:S05]  /*16560*/  @!P1 BRA `(.L_x_2385) ;  /* 0xfffffffc00ec9947 */ /* 0x004fea000383ffff */
[----:B------:R-:W-:Y:S05]  /*16570*/  BRA `(.L_x_2384) ;  /* 0xfffffee000e07947 */ /* 0x000fea000383ffff */
.L_x_2397:
[----:B--2---:R2:W3:Y:S02]  /*16580*/  SYNCS.PHASECHK.TRANS64.TRYWAIT P1, [R11+URZ+0x22850], R10 ;  /* 0x0228500a0b0075a7 */ /* 0x0044e4000802017f */
[----:B---3--:R-:W-:Y:S05]  /*16590*/  @!P1 NANOSLEEP.SYNCS 0x989680 ;  /* 0x009896800000995d */ /* 0x008fea0003900000 */
[----:B------:R-:W3:Y:S02]  /*165a0*/  @!P1 SYNCS.PHASECHK.TRANS64 P1, [R11+URZ+0x22850], R10 ;  /* 0x0228500a0b0095a7 */ /* 0x000ee4000802007f */
[----:B---3--:R-:W-:Y:S05]  /*165b0*/  @!P1 BRA `(.L_x_2397) ;  /* 0xfffffffc00f09947 */ /* 0x008fea000383ffff */
[----:B------:R-:W-:Y:S05]  /*165c0*/  BRA `(.L_x_2396) ;  /* 0xffffff0c00b87947 */ /* 0x000fea000383ffff */
.L_x_2406:
[----:B---3--:R-:W-:-:S04]  /*165d0*/  IMAD.U32 R2, RZ, RZ, UR24 ;  /* 0x00000018ff027e24 */ /* 0x008fc8000f8e00ff */
[----:B------:R3:W4:Y:S03]  /*165e0*/  SYNCS.PHASECHK.TRANS64.TRYWAIT P2, [R2+URZ+0x22830], R5 ;  /* 0x02283005020075a7 */ /* 0x000726000804017f */
[----:B----4-:R-:W-:Y:S05]  /*165f0*/  @!P2 NANOSLEEP.SYNCS 0x989680 ;  /* 0x009896800000a95d */ /* 0x010fea0003900000 */
[----:B------:R-:W4:Y:S02]  /*16600*/  @!P2 SYNCS.PHASECHK.TRANS64 P2, [R2+URZ+0x22830], R5 ;  /* 0x022830050200a5a7 */ /* 0x000f24000804007f */
[----:B----4-:R-:W-:Y:S05]  /*16610*/  @!P2 BRA `(.L_x_2406) ;  /* 0xfffffffc00eca947 */ /* 0x010fea000383ffff */
[----:B------:R-:W-:Y:S05]  /*16620*/  BRA `(.L_x_2405) ;  /* 0xffffff1400747947 */ /* 0x000fea000383ffff */
.L_x_2410:
[----:B-1----:R1:W3:Y:S02]  /*16630*/  SYNCS.PHASECHK.TRANS64.TRYWAIT P2, [R178+URZ+0x22850], R5 ;  /* 0x02285005b20075a7 */ /* 0x0022e4000804017f */
[----:B---3--:R-:W-:Y:S05]  /*16640*/  @!P2 NANOSLEEP.SYNCS 0x989680 ;  /* 0x009896800000a95d */ /* 0x008fea0003900000 */
[----:B------:R-:W3:Y:S02]  /*16650*/  @!P2 SYNCS.PHASECHK.TRANS64 P2, [R178+URZ+0x22850], R5 ;  /* 0x02285005b200a5a7 */ /* 0x000ee4000804007f */
[----:B---3--:R-:W-:Y:S05]  /*16660*/  @!P2 BRA `(.L_x_2410) ;  /* 0xfffffffc00f0a947 */ /* 0x008fea000383ffff */
[----:B------:R-:W-:Y:S05]  /*16670*/  BRA `(.L_x_2409) ;  /* 0xffffff2c00987947 */ /* 0x000fea000383ffff */
.L_x_2416:
[----:B---3--:R-:W-:-:S04]  /*16680*/  IMAD.U32 R2, RZ, RZ, UR26 ;  /* 0x0000001aff027e24 */ /* 0x008fc8000f8e00ff */
[----:B------:R3:W4:Y:S03]  /*16690*/  SYNCS.PHASECHK.TRANS64.TRYWAIT P1, [R2+URZ+0x22830], R7 ;  /* 0x02283007020075a7 */ /* 0x000726000802017f */
[----:B----4-:R-:W-:Y:S05]  /*166a0*/  @!P1 NANOSLEEP.SYNCS 0x989680 ;  /* 0x009896800000995d */ /* 0x010fea0003900000 */
[----:B------:R-:W4:Y:S02]  /*166b0*/  @!P1 SYNCS.PHASECHK.TRANS64 P1, [R2+URZ+0x22830], R7 ;  /* 0x02283007020095a7 */ /* 0x000f24000802007f */
[----:B----4-:R-:W-:Y:S05]  /*166c0*/  @!P1 BRA `(.L_x_2416) ;  /* 0xfffffffc00ec9947 */ /* 0x010fea000383ffff */
[----:B------:R-:W-:Y:S05]  /*166d0*/  BRA `(.L_x_2415) ;  /* 0xffffff3000ac7947 */ /* 0x000fea000383ffff */
.L_x_2428:
[----:B-1----:R1:W2:Y:S02]  /*166e0*/  SYNCS.PHASECHK.TRANS64.TRYWAIT P1, [R8+URZ+0x22850], R7 ;  /* 0x02285007080075a7 */ /* 0x0022a4000802017f */
[----:B--2---:R-:W-:Y:S05]  /*166f0*/  @!P1 NANOSLEEP.SYNCS 0x989680 ;  /* 0x009896800000995d */ /* 0x004fea0003900000 */
[----:B------:R-:W2:Y:S02]  /*16700*/  @!P1 SYNCS.PHASECHK.TRANS64 P1, [R8+URZ+0x22850], R7 ;  /* 0x02285007080095a7 */ /* 0x000ea4000802007f */
[----:B--2---:R-:W-:Y:S05]  /*16710*/  @!P1 BRA `(.L_x_2428) ;  /* 0xfffffffc00f09947 */ /* 0x004fea000383ffff */
[----:B------:R-:W-:Y:S05]  /*16720*/  BRA `(.L_x_2427) ;  /* 0xffffff5c00307947 */ /* 0x000fea000383ffff */
.L_x_2479:
[----:B------:R-:W3:Y:S01]  /*16730*/  S2R R4, SR_TID.X ;  /* 0x0000000000047919 */ /* 0x000ee20000002100 */
[----:B------:R-:W-:Y:S01]  /*16740*/  BSSY B0, `(.L_x_2583) ;  /* 0x000000a000007945 */ /* 0x000fe20003800000 */
[----:B------:R-:W-:Y:S02]  /*16750*/  IMAD.MOV.U32 R12, RZ, RZ, RZ ;  /* 0x000000ffff0c7224 */ /* 0x000fe400078e00ff */
[----:B------:R-:W-:Y:S02]  /*16760*/  IMAD.MOV.U32 R11, RZ, RZ, 0x1f ;  /* 0x0000001fff0b7424 */ /* 0x000fe400078e00ff */
[----:B------:R-:W-:Y:S01]  /*16770*/  IMAD.MOV.U32 R15, RZ, RZ, -0x1 ;  /* 0xffffffffff0f7424 */ /* 0x000fe200078e00ff */
[----:B---3--:R-:W-:-:S04]  /*16780*/  SHF.R.U32.HI R4, RZ, 0x5, R4 ;  /* 0x00000005ff047819 */ /* 0x008fc80000011604 */
[----:B------:R-:W-:-:S05]  /*16790*/  LOP3.LUT R4, R4, 0x3, RZ, 0xc0, !PT ;  /* 0x0000000304047812 */ /* 0x000fca00078ec0ff */
[----:B------:R-:W-:-:S07]  /*167a0*/  IMAD.MOV.U32 R13, RZ, RZ, R4 ;  /* 0x000000ffff0d7224 */ /* 0x000fce00078e0004 */
[----:B012---:R-:W-:Y:S05]  /*167b0*/  WARPSYNC.COLLECTIVE R15, `(.L_x_2584) ;  /* 0x000000000f087348 */ /* 0x007fea0003c00000 */
[----:B------:R3:W4:Y:S02]  /*167c0*/  SHFL.IDX P6, R14, R13, R12, R11 ;  /* 0x0000000c0d0e7389 */ /* 0x00072400000c000b */
[----:B01234-:R-:W-:Y:S01]  /*167d0*/  ENDCOLLECTIVE ;  /* 0x000000000000791b */ /* 0x01ffe20003800000 */
.L_x_2584:
[----:B------:R-:W-:Y:S05]  /*167e0*/  BSYNC B0 ;  /* 0x0000000000007941 */ /* 0x000fea0003800000 */
.L_x_2583:
[----:B------:R-:W-:Y:S05]  /*167f0*/  BRA `(.L_x_2585) ;  /* 0xffffffb000b87947 */ /* 0x000fea000383ffff */
.L_x_2481:
[----:B------:R-:W-:Y:S01]  /*16800*/  BSSY B0, `(.L_x_2586) ;  /* 0x0000006000007945 */ /* 0x000fe20003800000 */
[----:B------:R-:W-:-:S07]  /*16810*/  IMAD.MOV.U32 R15, RZ, RZ, -0x1 ;  /* 0xffffffffff0f7424 */ /* 0x000fce00078e00ff */
[----:B012-4-:R-:W-:Y:S05]  /*16820*/  WARPSYNC.COLLECTIVE R15, `(.L_x_2587) ;  /* 0x000000000f0c7348 */ /* 0x017fea0003c00000 */
[----:B------:R-:W-:Y:S02]  /*16830*/  ELECT P6, UR62, PT ;  /* 0x00000000003e782f */ /* 0x000fe400038c0000 */
[----:B------:R-:W-:Y:S01]  /*16840*/  MOV R14, UR62 ;  /* 0x0000003e000e7c02 */ /* 0x000fe20008000f00 */
[----:B012-4-:R-:W-:Y:S10]  /*16850*/  ENDCOLLECTIVE ;  /* 0x000000000000791b */ /* 0x017ff40003800000 */
.L_x_2587:
[----:B------:R-:W-:Y:S05]  /*16860*/  BSYNC B0 ;  /* 0x0000000000007941 */ /* 0x000fea0003800000 */
.L_x_2586:
[----:B------:R-:W-:Y:S05]  /*16870*/  BRA `(.L_x_2588) ;  /* 0xffffffb000c47947 */ /* 0x000fea000383ffff */
.L_x_2483:
[----:B--2---:R2:W3:Y:S02]  /*16880*/  SYNCS.PHASECHK.TRANS64.TRYWAIT P0, [R0+URZ+0x22840], R2 ;  /* 0x02284002000075a7 */ /* 0x0044e4000800017f */
[----:B---3--:R-:W-:Y:S05]  /*16890*/  @!P0 NANOSLEEP.SYNCS 0x989680 ;  /* 0x009896800000895d */ /* 0x008fea0003900000 */
[----:B------:R-:W3:Y:S02]  /*168a0*/  @!P0 SYNCS.PHASECHK.TRANS64 P0, [R0+URZ+0x22840], R2 ;  /* 0x02284002000085a7 */ /* 0x000ee4000800007f */
[----:B---3--:R-:W-:Y:S05]  /*168b0*/  @!P0 BRA `(.L_x_2483) ;  /* 0xfffffffc00f08947 */ /* 0x008fea000383ffff */
[----:B------:R-:W-:Y:S05]  /*168c0*/  BRA `(.L_x_2589) ;  /* 0xffffffb4002c7947 */ /* 0x000fea000383ffff */
.L_x_2487:
[----:B------:R-:W2:Y:S01]  /*168d0*/  LDL.LU R11, [R1+0x30] ;  /* 0x00003000010b7983 */ /* 0x000ea20000300800 */
[----:B------:R-:W-:Y:S02]  /*168e0*/  IMAD.MOV.U32 R5, RZ, RZ, R12 ;  /* 0x000000ffff057224 */ /* 0x000fe400078e000c */
        /* <DEDUP_REMOVED lines=11> */
.L_x_2590:
[----:B------:R-:W-:Y:S02]  /*169a0*/  IMAD.MOV.U32 R13, RZ, RZ, R0 ;  /* 0x000000ffff0d7224 */ /* 0x000fe400078e0000 */
[----:B------:R-:W-:-:S07]  /*169b0*/  IMAD.MOV.U32 R6, RZ, RZ, R14 ;  /* 0x000000ffff067224 */ /* 0x000fce00078e000e */
[----:B------:R-:W-:Y:S05]  /*169c0*/  WARPSYNC.COLLECTIVE R15, `(.L_x_2591) ;  /* 0x000000000f087348 */ /* 0x000fea0003c00000 */
[----:B------:R0:W1:Y:S02]  /*169d0*/  SHFL.IDX P6, R14, R13, R12, R11 ;  /* 0x0000000c0d0e7389 */ /* 0x00006400000c000b */
[----:B01----:R-:W-:Y:S01]  /*169e0*/  ENDCOLLECTIVE ;  /* 0x000000000000791b */ /* 0x003fe20003800000 */
.L_x_2591:
[----:B------:R-:W-:Y:S02]  /*169f0*/  IMAD.MOV.U32 R13, RZ, RZ, R2 ;  /* 0x000000ffff0d7224 */ /* 0x000fe400078e0002 */
[----:B------:R-:W-:Y:S02]  /*16a00*/  IMAD.MOV.U32 R12, RZ, RZ, 0x1 ;  /* 0x00000001ff0c7424 */ /* 0x000fe400078e00ff */
[----:B------:R-:W-:-:S07]  /*16a10*/  IMAD.MOV.U32 R7, RZ, RZ, R14 ;  /* 0x000000ffff077224 */ /* 0x000fce00078e000e */
[----:B------:R-:W-:Y:S05]  /*16a20*/  WARPSYNC.COLLECTIVE R15, `(.L_x_2592) ;  /* 0x000000000f087348 */ /* 0x000fea0003c00000 */
[----:B------:R0:W1:Y:S02]  /*16a30*/  SHFL.IDX P6, R14, R13, R12, R11 ;  /* 0x0000000c0d0e7389 */ /* 0x00006400000c000b */
[----:B01----:R-:W-:Y:S01]  /*16a40*/  ENDCOLLECTIVE ;  /* 0x000000000000791b */ /* 0x003fe20003800000 */
.L_x_2592:
        /* <DEDUP_REMOVED lines=15> */
.L_x_2593:
[----:B------:R-:W-:Y:S02]  /*16b40*/  IMAD.MOV.U32 R13, RZ, RZ, R2 ;  /* 0x000000ffff0d7224 */ /* 0x000fe400078e0002 */
[----:B------:R-:W-:Y:S02]  /*16b50*/  IMAD.MOV.U32 R12, RZ, RZ, 0x2 ;  /* 0x00000002ff0c7424 */ /* 0x000fe400078e00ff */
[----:B------:R-:W-:-:S07]  /*16b60*/  IMAD.MOV.U32 R5, RZ, RZ, R14 ;  /* 0x000000ffff057224 */ /* 0x000fce00078e000e */
[----:B------:R-:W-:Y:S05]  /*16b70*/  WARPSYNC.COLLECTIVE R15, `(.L_x_2594) ;  /* 0x000000000f087348 */ /* 0x000fea0003c00000 */
[----:B------:R0:W1:Y:S02]  /*16b80*/  SHFL.IDX P6, R14, R13, R12, R11 ;  /* 0x0000000c0d0e7389 */ /* 0x00006400000c000b */
[----:B01----:R-:W-:Y:S01]  /*16b90*/  ENDCOLLECTIVE ;  /* 0x000000000000791b */ /* 0x003fe20003800000 */
.L_x_2594:
        /* <DEDUP_REMOVED lines=15> */
.L_x_2595:
[----:B------:R-:W-:Y:S02]  /*16c90*/  IMAD.MOV.U32 R13, RZ, RZ, R2 ;  /* 0x000000ffff0d7224 */ /* 0x000fe400078e0002 */
[----:B------:R-:W-:Y:S02]  /*16ca0*/  IMAD.MOV.U32 R12, RZ, RZ, 0x3 ;  /* 0x00000003ff0c7424 */ /* 0x000fe400078e00ff */
[----:B------:R-:W-:-:S07]  /*16cb0*/  IMAD.MOV.U32 R5, RZ, RZ, R14 ;  /* 0x000000ffff057224 */ /* 0x000fce00078e000e */
[----:B------:R-:W-:Y:S05]  /*16cc0*/  WARPSYNC.COLLECTIVE R15, `(.L_x_2596) ;  /* 0x000000000f087348 */ /* 0x000fea0003c00000 */
[----:B------:R0:W1:Y:S02]  /*16cd0*/  SHFL.IDX P6, R14, R13, R12, R11 ;  /* 0x0000000c0d0e7389 */ /* 0x00006400000c000b */
[----:B01----:R-:W-:Y:S01]  /*16ce0*/  ENDCOLLECTIVE ;  /* 0x000000000000791b */ /* 0x003fe20003800000 */
.L_x_2596:
        /* <DEDUP_REMOVED lines=15> */
.L_x_2597:
[----:B------:R-:W-:Y:S02]  /*16de0*/  IMAD.MOV.U32 R13, RZ, RZ, R2 ;  /* 0x000000ffff0d7224 */ /* 0x000fe400078e0002 */
[----:B------:R-:W-:Y:S02]  /*16df0*/  IMAD.MOV.U32 R12, RZ, RZ, 0x4 ;  /* 0x00000004ff0c7424 */ /* 0x000fe400078e00ff */
[----:B------:R-:W-:-:S07]  /*16e00*/  IMAD.MOV.U32 R5, RZ, RZ, R14 ;  /* 0x000000ffff057224 */ /* 0x000fce00078e000e */
[----:B------:R-:W-:Y:S05]  /*16e10*/  WARPSYNC.COLLECTIVE R15, `(.L_x_2598) ;  /* 0x000000000f087348 */ /* 0x000fea0003c00000 */
[----:B------:R0:W1:Y:S02]  /*16e20*/  SHFL.IDX P6, R14, R13, R12, R11 ;  /* 0x0000000c0d0e7389 */ /* 0x00006400000c000b */
[----:B01----:R-:W-:Y:S01]  /*16e30*/  ENDCOLLECTIVE ;  /* 0x000000000000791b */ /* 0x003fe20003800000 */
.L_x_2598:
        /* <DEDUP_REMOVED lines=15> */
.L_x_2599:
[----:B------:R-:W-:Y:S02]  /*16f30*/  IMAD.MOV.U32 R13, RZ, RZ, R2 ;  /* 0x000000ffff0d7224 */ /* 0x000fe400078e0002 */
[----:B------:R-:W-:Y:S02]  /*16f40*/  IMAD.MOV.U32 R12, RZ, RZ, 0x5 ;  /* 0x00000005ff0c7424 */ /* 0x000fe400078e00ff */
[----:B------:R-:W-:-:S07]  /*16f50*/  IMAD.MOV.U32 R5, RZ, RZ, R14 ;  /* 0x000000ffff057224 */ /* 0x000fce00078e000e */
[----:B------:R-:W-:Y:S05]  /*16f60*/  WARPSYNC.COLLECTIVE R15, `(.L_x_2600) ;  /* 0x000000000f087348 */ /* 0x000fea0003c00000 */
[----:B------:R0:W1:Y:S02]  /*16f70*/  SHFL.IDX P6, R14, R13, R12, R11 ;  /* 0x0000000c0d0e7389 */ /* 0x00006400000c000b */
[----:B01----:R-:W-:Y:S01]  /*16f80*/  ENDCOLLECTIVE ;  /* 0x000000000000791b */ /* 0x003fe20003800000 */
.L_x_2600:
        /* <DEDUP_REMOVED lines=15> */
.L_x_2601:
[----:B------:R-:W-:Y:S02]  /*17080*/  IMAD.MOV.U32 R13, RZ, RZ, R2 ;  /* 0x000000ffff0d7224 */ /* 0x000fe400078e0002 */
[----:B------:R-:W-:Y:S02]  /*17090*/  IMAD.MOV.U32 R12, RZ, RZ, 0x6 ;  /* 0x00000006ff0c7424 */ /* 0x000fe400078e00ff */
[----:B------:R-:W-:-:S07]  /*170a0*/  IMAD.MOV.U32 R5, RZ, RZ, R14 ;  /* 0x000000ffff057224 */ /* 0x000fce00078e000e */
[----:B------:R-:W-:Y:S05]  /*170b0*/  WARPSYNC.COLLECTIVE R15, `(.L_x_2602) ;  /* 0x000000000f087348 */ /* 0x000fea0003c00000 */
[----:B------:R0:W1:Y:S02]  /*170c0*/  SHFL.IDX P6, R14, R13, R12, R11 ;  /* 0x0000000c0d0e7389 */ /* 0x00006400000c000b */
[----:B01----:R-:W-:Y:S01]  /*170d0*/  ENDCOLLECTIVE ;  /* 0x000000000000791b */ /* 0x003fe20003800000 */
.L_x_2602:
        /* <DEDUP_REMOVED lines=13> */
.L_x_2603:
        /* <DEDUP_REMOVED lines=8> */
.L_x_2604:
        /* <DEDUP_REMOVED lines=13> */
.L_x_2605:
[----:B------:R-:W-:Y:S01]  /*17300*/  IMAD.MOV.U32 R0, RZ, RZ, R14 ;  /* 0x000000ffff007224 */ /* 0x000fe200078e000e */
[----:B------:R-:W-:Y:S06]  /*17310*/  BRA `(.L_x_2606) ;  /* 0xffffffb400c07947 */ /* 0x000fec000383ffff */
.L_x_2490:
[----:B0-----:R-:W2:Y:S02]  /*17320*/  LDL R2, [R1+0x4] ;  /* 0x0000040001027983 */ /* 0x001ea40000100800 */
[----:B--2---:R0:W1:Y:S02]  /*17330*/  SYNCS.PHASECHK.TRANS64.TRYWAIT P0, [R2+URZ+0x22820], R0 ;  /* 0x02282000020075a7 */ /* 0x004064000800017f */
[----:B-1----:R-:W-:Y:S05]  /*17340*/  @!P0 NANOSLEEP.SYNCS 0x989680 ;  /* 0x009896800000895d */ /* 0x002fea0003900000 */
[----:B------:R-:W1:Y:S02]  /*17350*/  @!P0 SYNCS.PHASECHK.TRANS64 P0, [R2+URZ+0x22820], R0 ;  /* 0x02282000020085a7 */ /* 0x000e64000800007f */
[----:B-1----:R-:W-:Y:S05]  /*17360*/  @!P0 BRA `(.L_x_2490) ;  /* 0xfffffffc00ec8947 */ /* 0x002fea000383ffff */
[----:B------:R-:W-:Y:S05]  /*17370*/  BRA `(.L_x_2607) ;  /* 0xffffffb800207947 */ /* 0x000fea000383ffff */
.L_x_2494:
[----:B0-----:R0:W1:Y:S02]  /*17380*/  SYNCS.PHASECHK.TRANS64.TRYWAIT P0, [R2+URZ+0x22860], R0 ;  /* 0x02286000020075a7 */ /* 0x001064000800017f */
[----:B-1----:R-:W-:Y:S05]  /*17390*/  @!P0 NANOSLEEP.SYNCS 0x989680 ;  /* 0x009896800000895d */ /* 0x002fea0003900000 */
[----:B------:R-:W1:Y:S02]  /*173a0*/  @!P0 SYNCS.PHASECHK.TRANS64 P0, [R2+URZ+0x22860], R0 ;  /* 0x02286000020085a7 */ /* 0x000e64000800007f */
[----:B-1----:R-:W-:Y:S05]  /*173b0*/  @!P0 BRA `(.L_x_2494) ;  /* 0xfffffffc00f08947 */ /* 0x002fea000383ffff */
[----:B------:R-:W-:Y:S05]  /*173c0*/  BRA `(.L_x_2608) ;  /* 0xffffffb800507947 */ /* 0x000fea000383ffff */
.L_x_2509:
[----:B-1----:R1:W2:Y:S02]  /*173d0*/  SYNCS.PHASECHK.TRANS64.TRYWAIT P0, [R3+URZ+0x22840], R2 ;  /* 0x02284002030075a7 */ /* 0x0022a4000800017f */
[----:B--2---:R-:W-:Y:S05]  /*173e0*/  @!P0 NANOSLEEP.SYNCS 0x989680 ;  /* 0x009896800000895d */ /* 0x004fea0003900000 */
[----:B------:R-:W2:Y:S02]  /*173f0*/  @!P0 SYNCS.PHASECHK.TRANS64 P0, [R3+URZ+0x22840], R2 ;  /* 0x02284002030085a7 */ /* 0x000ea4000800007f */
[----:B--2---:R-:W-:Y:S05]  /*17400*/  @!P0 BRA `(.L_x_2509) ;  /* 0xfffffffc00f08947 */ /* 0x004fea000383ffff */
[----:B------:R-:W-:Y:S05]  /*17410*/  BRA `(.L_x_2609) ;  /* 0xffffffc0006c7947 */ /* 0x000fea000383ffff */
.L_x_2514:
[----:B0-----:R0:W2:Y:S02]  /*17420*/  SYNCS.PHASECHK.TRANS64.TRYWAIT P0, [R3+URZ+0x22860], R2 ;  /* 0x02286002030075a7 */ /* 0x0010a4000800017f */
[----:B--2---:R-:W-:Y:S05]  /*17430*/  @!P0 NANOSLEEP.SYNCS 0x989680 ;  /* 0x009896800000895d */ /* 0x004fea0003900000 */
[----:B------:R-:W2:Y:S02]  /*17440*/  @!P0 SYNCS.PHASECHK.TRANS64 P0, [R3+URZ+0x22860], R2 ;  /* 0x02286002030085a7 */ /* 0x000ea4000800007f */
[----:B--2---:R-:W-:Y:S05]  /*17450*/  @!P0 BRA `(.L_x_2514) ;  /* 0xfffffffc00f08947 */ /* 0x004fea000383ffff */
[----:B------:R-:W-:Y:S05]  /*17460*/  BRA `(.L_x_2610) ;  /* 0xffffffc000f07947 */ /* 0x000fea000383ffff */
.L_x_2525:
[----:B0-----:R0:W1:Y:S02]  /*17470*/  SYNCS.PHASECHK.TRANS64.TRYWAIT P0, [R2+URZ+0x22840], R3 ;  /* 0x02284003020075a7 */ /* 0x001064000800017f */
[----:B-1----:R-:W-:Y:S05]  /*17480*/  @!P0 NANOSLEEP.SYNCS 0x989680 ;  /* 0x009896800000895d */ /* 0x002fea0003900000 */
[----:B------:R-:W1:Y:S02]  /*17490*/  @!P0 SYNCS.PHASECHK.TRANS64 P0, [R2+URZ+0x22840], R3 ;  /* 0x02284003020085a7 */ /* 0x000e64000800007f */
[----:B-1----:R-:W-:Y:S05]  /*174a0*/  @!P0 BRA `(.L_x_2525) ;  /* 0xfffffffc00f08947 */ /* 0x002fea000383ffff */
[----:B------:R-:W-:Y:S05]  /*174b0*/  BRA `(.L_x_2611) ;  /* 0xffffffc800f07947 */ /* 0x000fea000383ffff */
.L_x_2530:
[----:B-1----:R1:W2:Y:S02]  /*174c0*/  SYNCS.PHASECHK.TRANS64.TRYWAIT P0, [R2+URZ+0x22860], R3 ;  /* 0x02286003020075a7 */ /* 0x0022a4000800017f */
[----:B--2---:R-:W-:Y:S05]  /*174d0*/  @!P0 NANOSLEEP.SYNCS 0x989680 ;  /* 0x009896800000895d */ /* 0x004fea0003900000 */
[----:B------:R-:W2:Y:S02]  /*174e0*/  @!P0 SYNCS.PHASECHK.TRANS64 P0, [R2+URZ+0x22860], R3 ;  /* 0x02286003020085a7 */ /* 0x000ea4000800007f */
[----:B--2---:R-:W-:Y:S05]  /*174f0*/  @!P0 BRA `(.L_x_2530) ;  /* 0xfffffffc00f08947 */ /* 0x004fea000383ffff */
[----:B------:R-:W-:Y:S05]  /*17500*/  BRA `(.L_x_2612) ;  /* 0xffffffcc00707947 */ /* 0x000fea000383ffff */
.L_x_2541:
[----:B0-----:R0:W1:Y:S02]  /*17510*/  SYNCS.PHASECHK.TRANS64.TRYWAIT P0, [R3+URZ+0x22840], R2 ;  /* 0x02284002030075a7 */ /* 0x001064000800017f */
[----:B-1----:R-:W-:Y:S05]  /*17520*/  @!P0 NANOSLEEP.SYNCS 0x989680 ;  /* 0x009896800000895d */ /* 0x002fea0003900000 */
[----:B------:R-:W1:Y:S02]  /*17530*/  @!P0 SYNCS.PHASECHK.TRANS64 P0, [R3+URZ+0x22840], R2 ;  /* 0x02284002030085a7 */ /* 0x000e64000800007f */
[----:B-1----:R-:W-:Y:S05]  /*17540*/  @!P0 BRA `(.L_x_2541) ;  /* 0xfffffffc00f08947 */ /* 0x002fea000383ffff */
[----:B------:R-:W-:Y:S05]  /*17550*/  BRA `(.L_x_2613) ;  /* 0xffffffd4004c7947 */ /* 0x000fea000383ffff */
.L_x_2546:
[----:B-1----:R1:W2:Y:S02]  /*17560*/  SYNCS.PHASECHK.TRANS64.TRYWAIT P0, [R3+URZ+0x22860], R2 ;  /* 0x02286002030075a7 */ /* 0x0022a4000800017f */
[----:B--2---:R-:W-:Y:S05]  /*17570*/  @!P0 NANOSLEEP.SYNCS 0x989680 ;  /* 0x009896800000895d */ /* 0x004fea0003900000 */
[----:B------:R-:W2:Y:S02]  /*17580*/  @!P0 SYNCS.PHASECHK.TRANS64 P0, [R3+URZ+0x22860], R2 ;  /* 0x02286002030085a7 */ /* 0x000ea4000800007f */
[----:B--2---:R-:W-:Y:S05]  /*17590*/  @!P0 BRA `(.L_x_2546) ;  /* 0xfffffffc00f08947 */ /* 0x004fea000383ffff */
[----:B------:R-:W-:Y:S05]  /*175a0*/  BRA `(.L_x_2614) ;  /* 0xffffffd400d07947 */ /* 0x000fea000383ffff */
.L_x_2558:
[----:B------:R-:W-:Y:S01]  /*175b0*/  BSSY B0, `(.L_x_2615) ;  /* 0x0000008000007945 */ /* 0x000fe20003800000 */
[----:B------:R-:W-:Y:S02]  /*175c0*/  IMAD.MOV.U32 R13, RZ, RZ, R16 ;  /* 0x000000ffff0d7224 */ /* 0x000fe400078e0010 */
[----:B------:R-:W-:Y:S02]  /*175d0*/  IMAD.MOV.U32 R12, RZ, RZ, RZ ;  /* 0x000000ffff0c7224 */ /* 0x000fe400078e00ff */
[----:B------:R-:W-:Y:S02]  /*175e0*/  IMAD.MOV.U32 R11, RZ, RZ, 0x1f ;  /* 0x0000001fff0b7424 */ /* 0x000fe400078e00ff */
[----:B------:R-:W-:-:S07]  /*175f0*/  IMAD.MOV.U32 R15, RZ, RZ, -0x1 ;  /* 0xffffffffff0f7424 */ /* 0x000fce00078e00ff */
[----:B012--5:R-:W-:Y:S05]  /*17600*/  WARPSYNC.COLLECTIVE R15, `(.L_x_2616) ;  /* 0x000000000f087348 */ /* 0x027fea0003c00000 */
[----:B------:R3:W4:Y:S02]  /*17610*/  SHFL.IDX P6, R14, R13, R12, R11 ;  /* 0x0000000c0d0e7389 */ /* 0x00072400000c000b */
[----:B012345:R-:W-:Y:S01]  /*17620*/  ENDCOLLECTIVE ;  /* 0x000000000000791b */ /* 0x03ffe20003800000 */
.L_x_2616:
[----:B------:R-:W-:Y:S05]  /*17630*/  BSYNC B0 ;  /* 0x0000000000007941 */ /* 0x000fea0003800000 */
.L_x_2615:
        /* <DEDUP_REMOVED lines=9> */
.L_x_2617:
        /* <DEDUP_REMOVED lines=18> */
.L_x_2618:
[----:B------:R-:W-:Y:S01]  /*177f0*/  IMAD.MOV.U32 R12, RZ, RZ, 0x2 ;  /* 0x00000002ff0c7424 */ /* 0x000fe200078e00ff */
[----:B------:R-:W-:-:S05]  /*17800*/  SEL R7, R14, RZ, P1 ;  /* 0x000000ff0e077207 */ /* 0x000fca0000800000 */
[----:B------:R-:W-:-:S04]  /*17810*/  IMAD.IADD R3, R2, 0x1, R7 ;  /* 0x0000000102037824 */ /* 0x000fc800078e0207 */
[----:B------:R-:W-:-:S07]  /*17820*/  IMAD.MOV.U32 R13, RZ, RZ, R3 ;  /* 0x000000ffff0d7224 */ /* 0x000fce00078e0003 */
[----:B------:R-:W-:Y:S05]  /*17830*/  WARPSYNC.COLLECTIVE R15, `(.L_x_2619) ;  /* 0x000000000f087348 */ /* 0x000fea0003c00000 */
[----:B------:R0:W1:Y:S02]  /*17840*/  SHFL.UP P6, R14, R13, R12, R11 ;  /* 0x0400000c0d0e7389 */ /* 0x00006400000c000b */
[----:B01----:R-:W-:Y:S01]  /*17850*/  ENDCOLLECTIVE ;  /* 0x000000000000791b */ /* 0x003fe20003800000 */
.L_x_2619:
[----:B------:R-:W-:Y:S01]  /*17860*/  IMAD.MOV.U32 R12, RZ, RZ, 0x4 ;  /* 0x00000004ff0c7424 */ /* 0x000fe200078e00ff */
[----:B------:R-:W-:-:S05]  /*17870*/  SEL R14, R14, RZ, P2 ;  /* 0x000000ff0e0e7207 */ /* 0x000fca0001000000 */
[----:B------:R-:W-:-:S04]  /*17880*/  IMAD.IADD R3, R3, 0x1, R14 ;  /* 0x0000000103037824 */ /* 0x000fc800078e020e */
[----:B------:R-:W-:-:S07]  /*17890*/  IMAD.MOV.U32 R13, RZ, RZ, R3 ;  /* 0x000000ffff0d7224 */ /* 0x000fce00078e0003 */
[----:B------:R-:W-:Y:S05]  /*178a0*/  WARPSYNC.COLLECTIVE R15, `(.L_x_2620) ;  /* 0x000000000f087348 */ /* 0x000fea0003c00000 */
[----:B------:R0:W1:Y:S02]  /*178b0*/  SHFL.UP P6, R14, R13, R12, R11 ;  /* 0x0400000c0d0e7389 */ /* 0x00006400000c000b */
[----:B01----:R-:W-:Y:S01]  /*178c0*/  ENDCOLLECTIVE ;  /* 0x000000000000791b */ /* 0x003fe20003800000 */
.L_x_2620:
[----:B------:R-:W-:Y:S01]  /*178d0*/  IMAD.MOV.U32 R12, RZ, RZ, 0x8 ;  /* 0x00000008ff0c7424 */ /* 0x000fe200078e00ff */
[----:B------:R-:W-:-:S05]  /*178e0*/  SEL R14, R14, RZ, P3 ;  /* 0x000000ff0e0e7207 */ /* 0x000fca0001800000 */
[----:B------:R-:W-:-:S04]  /*178f0*/  IMAD.IADD R3, R3, 0x1, R14 ;  /* 0x0000000103037824 */ /* 0x000fc800078e020e */
[----:B------:R-:W-:-:S07]  /*17900*/  IMAD.MOV.U32 R13, RZ, RZ, R3 ;  /* 0x000000ffff0d7224 */ /* 0x000fce00078e0003 */
[----:B------:R-:W-:Y:S05]  /*17910*/  WARPSYNC.COLLECTIVE R15, `(.L_x_2621) ;  /* 0x000000000f087348 */ /* 0x000fea0003c00000 */
[----:B------:R0:W1:Y:S02]  /*17920*/  SHFL.UP P6, R14, R13, R12, R11 ;  /* 0x0400000c0d0e7389 */ /* 0x00006400000c000b */
[----:B01----:R-:W-:Y:S01]  /*17930*/  ENDCOLLECTIVE ;  /* 0x000000000000791b */ /* 0x003fe20003800000 */
.L_x_2621:
[----:B------:R-:W-:Y:S01]  /*17940*/  IMAD.MOV.U32 R12, RZ, RZ, 0x10 ;  /* 0x00000010ff0c7424 */ /* 0x000fe200078e00ff */
[----:B------:R-:W-:-:S05]  /*17950*/  SEL R14, R14, RZ, P4 ;  /* 0x000000ff0e0e7207 */ /* 0x000fca0002000000 */
[----:B------:R-:W-:-:S04]  /*17960*/  IMAD.IADD R3, R3, 0x1, R14 ;  /* 0x0000000103037824 */ /* 0x000fc800078e020e */
[----:B------:R-:W-:-:S07]  /*17970*/  IMAD.MOV.U32 R13, RZ, RZ, R3 ;  /* 0x000000ffff0d7224 */ /* 0x000fce00078e0003 */
[----:B------:R-:W-:Y:S05]  /*17980*/  WARPSYNC.COLLECTIVE R15, `(.L_x_2622) ;  /* 0x000000000f087348 */ /* 0x000fea0003c00000 */
[----:B------:R0:W1:Y:S02]  /*17990*/  SHFL.UP P6, R14, R13, R12, R11 ;  /* 0x0400000c0d0e7389 */ /* 0x00006400000c000b */
[----:B01----:R-:W-:Y:S01]  /*179a0*/  ENDCOLLECTIVE ;  /* 0x000000000000791b */ /* 0x003fe20003800000 */
.L_x_2622:
        /* <DEDUP_REMOVED lines=8> */
.L_x_2623:
[----:B------:R-:W-:Y:S05]  /*17a30*/  BRA `(.L_x_2624) ;  /* 0xffffffdc00347947 */ /* 0x000fea000383ffff */
.L_x_2563:
[----:B------:R-:W-:Y:S01]  /*17a40*/  BSSY B0, `(.L_x_2625) ;  /* 0x0000008000007945 */ /* 0x000fe20003800000 */
[----:B-----5:R-:W-:Y:S02]  /*17a50*/  IMAD.MOV.U32 R13, RZ, RZ, R2 ;  /* 0x000000ffff0d7224 */ /* 0x020fe400078e0002 */
[----:B------:R-:W-:Y:S02]  /*17a60*/  IMAD.MOV.U32 R12, RZ, RZ, 0x1 ;  /* 0x00000001ff0c7424 */ /* 0x000fe400078e00ff */
[----:B------:R-:W-:Y:S02]  /*17a70*/  IMAD.MOV.U32 R11, RZ, RZ, RZ ;  /* 0x000000ffff0b7224 */ /* 0x000fe400078e00ff */
[----:B------:R-:W-:-:S07]  /*17a80*/  IMAD.MOV.U32 R15, RZ, RZ, -0x1 ;  /* 0xffffffffff0f7424 */ /* 0x000fce00078e00ff */
[----:B01----:R-:W-:Y:S05]  /*17a90*/  WARPSYNC.COLLECTIVE R15, `(.L_x_2626) ;  /* 0x000000000f087348 */ /* 0x003fea0003c00000 */
[----:B------:R2:W3:Y:S02]  /*17aa0*/  SHFL.UP P6, R14, R13, R12, R11 ;  /* 0x0400000c0d0e7389 */ /* 0x0004e400000c000b */
[----:B0123--:R-:W-:Y:S01]  /*17ab0*/  ENDCOLLECTIVE ;  /* 0x000000000000791b */ /* 0x00ffe20003800000 */
.L_x_2626:
[----:B------:R-:W-:Y:S05]  /*17ac0*/  BSYNC B0 ;  /* 0x0000000000007941 */ /* 0x000fea0003800000 */
.L_x_2625:
[----:B------:R-:W-:Y:S01]  /*17ad0*/  SEL R13, R14, RZ, P1 ;  /* 0x000000ff0e0d7207 */ /* 0x000fe20000800000 */
[----:B------:R-:W-:Y:S02]  /*17ae0*/  IMAD.MOV.U32 R12, RZ, RZ, 0x2 ;  /* 0x00000002ff0c7424 */ /* 0x000fe400078e00ff */
[----:B------:R-:W-:Y:S02]  /*17af0*/  IMAD.MOV.U32 R11, RZ, RZ, RZ ;  /* 0x000000ffff0b7224 */ /* 0x000fe400078e00ff */
[----:B------:R-:W-:Y:S02]  /*17b00*/  IMAD.IADD R13, R2, 0x1, R13 ;  /* 0x00000001020d7824 */ /* 0x000fe400078e020d */
[----:B------:R-:W-:-:S07]  /*17b10*/  IMAD.MOV.U32 R15, RZ, RZ, -0x1 ;  /* 0xffffffffff0f7424 */ /* 0x000fce00078e00ff */
[----:B------:R-:W-:Y:S05]  /*17b20*/  WARPSYNC.COLLECTIVE R15, `(.L_x_2627) ;  /* 0x000000000f087348 */ /* 0x000fea0003c00000 */
[----:B------:R0:W1:Y:S02]  /*17b30*/  SHFL.UP P6, R14, R13, R12, R11 ;  /* 0x0400000c0d0e7389 */ /* 0x00006400000c000b */
[----:B01----:R-:W-:Y:S01]  /*17b40*/  ENDCOLLECTIVE ;  /* 0x000000000000791b */ /* 0x003fe20003800000 */
.L_x_2627:
[----:B------:R-:W-:Y:S01]  /*17b50*/  IMAD.MOV.U32 R12, RZ, RZ, 0x4 ;  /* 0x00000004ff0c7424 */ /* 0x000fe200078e00ff */
[----:B------:R-:W-:-:S05]  /*17b60*/  SEL R4, R14, RZ, P2 ;  /* 0x000000ff0e047207 */ /* 0x000fca0001000000 */
[----:B------:R-:W-:-:S04]  /*17b70*/  IMAD.IADD R4, R13, 0x1, R4 ;  /* 0x000000010d047824 */ /* 0x000fc800078e0204 */
[----:B------:R-:W-:-:S07]  /*17b80*/  IMAD.MOV.U32 R13, RZ, RZ, R4 ;  /* 0x000000ffff0d7224 */ /* 0x000fce00078e0004 */
[----:B------:R-:W-:Y:S05]  /*17b90*/  WARPSYNC.COLLECTIVE R15, `(.L_x_2628) ;  /* 0x000000000f087348 */ /* 0x000fea0003c00000 */
[----:B------:R0:W1:Y:S02]  /*17ba0*/  SHFL.UP P6, R14, R13, R12, R11 ;  /* 0x0400000c0d0e7389 */ /* 0x00006400000c000b */
[----:B01----:R-:W-:Y:S01]  /*17bb0*/  ENDCOLLECTIVE ;  /* 0x000000000000791b */ /* 0x003fe20003800000 */
.L_x_2628:
[----:B------:R-:W-:Y:S01]  /*17bc0*/  IMAD.MOV.U32 R12, RZ, RZ, 0x8 ;  /* 0x00000008ff0c7424 */ /* 0x000fe200078e00ff */
[----:B------:R-:W-:-:S05]  /*17bd0*/  SEL R3, R14, RZ, P3 ;  /* 0x000000ff0e037207 */ /* 0x000fca0001800000 */
[----:B------:R-:W-:-:S04]  /*17be0*/  IMAD.IADD R6, R4, 0x1, R3 ;  /* 0x0000000104067824 */ /* 0x000fc800078e0203 */
[----:B------:R-:W-:-:S07]  /*17bf0*/  IMAD.MOV.U32 R13, RZ, RZ, R6 ;  /* 0x000000ffff0d7224 */ /* 0x000fce00078e0006 */
[----:B------:R-:W-:Y:S05]  /*17c00*/  WARPSYNC.COLLECTIVE R15, `(.L_x_2629) ;  /* 0x000000000f087348 */ /* 0x000fea0003c00000 */
[----:B------:R0:W1:Y:S02]  /*17c10*/  SHFL.UP P6, R14, R13, R12, R11 ;  /* 0x0400000c0d0e7389 */ /* 0x00006400000c000b */
[----:B01----:R-:W-:Y:S01]  /*17c20*/  ENDCOLLECTIVE ;  /* 0x000000000000791b */ /* 0x003fe20003800000 */
.L_x_2629:
[----:B------:R-:W-:Y:S01]  /*17c30*/  IMAD.MOV.U32 R12, RZ, RZ, 0x10 ;  /* 0x00000010ff0c7424 */ /* 0x000fe200078e00ff */
[----:B------:R-:W-:-:S05]  /*17c40*/  SEL R7, R14, RZ, P4 ;  /* 0x000000ff0e077207 */ /* 0x000fca0002000000 */
[----:B------:R-:W-:-:S04]  /*17c50*/  IMAD.IADD R7, R6, 0x1, R7 ;  /* 0x0000000106077824 */ /* 0x000fc800078e0207 */
[----:B------:R-:W-:-:S07]  /*17c60*/  IMAD.MOV.U32 R13, RZ, RZ, R7 ;  /* 0x000000ffff0d7224 */ /* 0x000fce00078e0007 */
[----:B------:R-:W-:Y:S05]  /*17c70*/  WARPSYNC.COLLECTIVE R15, `(.L_x_2630) ;  /* 0x000000000f087348 */ /* 0x000fea0003c00000 */
[----:B------:R0:W1:Y:S02]  /*17c80*/  SHFL.UP P6, R14, R13, R12, R11 ;  /* 0x0400000c0d0e7389 */ /* 0x00006400000c000b */
[----:B01----:R-:W-:Y:S01]  /*17c90*/  ENDCOLLECTIVE ;  /* 0x000000000000791b */ /* 0x003fe20003800000 */
.L_x_2630:
        /* <DEDUP_REMOVED lines=8> */
.L_x_2631:
[----:B------:R-:W-:Y:S05]  /*17d20*/  BRA `(.L_x_2632) ;  /* 0xffffffdc00147947 */ /* 0x000fea000383ffff */
.L_x_2565:
[----:B------:R-:W-:Y:S01]  /*17d30*/  BSSY B0, `(.L_x_2633) ;  /* 0x0000006000007945 */ /* 0x000fe20003800000 */
[----:B------:R-:W-:Y:S01]  /*17d40*/  PLOP3.LUT P6, PT, P6, PT, PT, 0x8, 0x0 ;  /* 0x000000000000781c */ /* 0x000fe200037ce170 */
[----:B------:R-:W-:-:S12]  /*17d50*/  IMAD.MOV.U32 R15, RZ, RZ, -0x1 ;  /* 0xffffffffff0f7424 */ /* 0x000fd800078e00ff */
[----:B012--5:R-:W-:Y:S05]  /*17d60*/  WARPSYNC.COLLECTIVE R15, `(.L_x_2634) ;  /* 0x000000000f087348 */ /* 0x027fea0003c00000 */
[----:B------:R-:W-:Y:S01]  /*17d70*/  VOTE.ANY R14, PT, P6 ;  /* 0x00000000000e7806 */ /* 0x000fe200030e0100 */
[----:B012--5:R-:W-:Y:S06]  /*17d80*/  ENDCOLLECTIVE ;  /* 0x000000000000791b */ /* 0x027fec0003800000 */
.L_x_2634:
[----:B------:R-:W-:Y:S05]  /*17d90*/  BSYNC B0 ;  /* 0x0000000000007941 */ /* 0x000fea0003800000 */
.L_x_2633:
        /* <DEDUP_REMOVED lines=9> */
.L_x_2635:
[----:B------:R-:W-:Y:S01]  /*17e30*/  IMAD.MOV.U32 R17, RZ, RZ, R14 ;  /* 0x000000ffff117224 */ /* 0x000fe200078e000e */
[----:B------:R-:W-:Y:S06]  /*17e40*/  BRA `(.L_x_2636) ;  /* 0xffffffdc00047947 */ /* 0x000fec000383ffff */
.L_x_2567:
[----:B------:R-:W-:Y:S01]  /*17e50*/  BSSY B0, `(.L_x_2637) ;  /* 0x0000007000007945 */ /* 0x000fe20003800000 */
[----:B------:R-:W-:Y:S02]  /*17e60*/  IMAD.MOV.U32 R13, RZ, RZ, R3 ;  /* 0x000000ffff0d7224 */ /* 0x000fe400078e0003 */
[----:B------:R-:W-:Y:S02]  /*17e70*/  IMAD.MOV.U32 R11, RZ, RZ, 0x1f ;  /* 0x0000001fff0b7424 */ /* 0x000fe400078e00ff */
[----:B------:R-:W-:-:S07]  /*17e80*/  IMAD.MOV.U32 R15, RZ, RZ, -0x1 ;  /* 0xffffffffff0f7424 */ /* 0x000fce00078e00ff */
[----:B012345:R-:W-:Y:S05]  /*17e90*/  WARPSYNC.COLLECTIVE R15, `(.L_x_2638) ;  /* 0x000000000f087348 */ /* 0x03ffea0003c00000 */
[----:B------:R0:W0:Y:S02]  /*17ea0*/  SHFL.IDX P6, R14, R13, R12, R11 ;  /* 0x0000000c0d0e7389 */ /* 0x00002400000c000b */
[----:B012345:R-:W-:Y:S01]  /*17eb0*/  ENDCOLLECTIVE ;  /* 0x000000000000791b */ /* 0x03ffe20003800000 */
.L_x_2638:
[----:B------:R-:W-:Y:S05]  /*17ec0*/  BSYNC B0 ;  /* 0x0000000000007941 */ /* 0x000fea0003800000 */
.L_x_2637:
[----:B------:R-:W-:Y:S01]  /*17ed0*/  IMAD.MOV.U32 R5, RZ, RZ, R14 ;  /* 0x000000ffff057224 */ /* 0x000fe200078e000e */
[----:B------:R-:W-:Y:S06]  /*17ee0*/  BRA `(.L_x_2566) ;  /* 0xffffffd800f87947 */ /* 0x000fec000383ffff */
.L_x_2571:
[----:B0-----:R0:W1:Y:S02]  /*17ef0*/  SYNCS.PHASECHK.TRANS64.TRYWAIT P0, [R0+URZ+0x22820], R3 ;  /* 0x02282003000075a7 */ /* 0x001064000800017f */
[----:B-1----:R-:W-:Y:S05]  /*17f00*/  @!P0 NANOSLEEP.SYNCS 0x989680 ;  /* 0x009896800000895d */ /* 0x002fea0003900000 */
[----:B------:R-:W1:Y:S02]  /*17f10*/  @!P0 SYNCS.PHASECHK.TRANS64 P0, [R0+URZ+0x22820], R3 ;  /* 0x02282003000085a7 */ /* 0x000e64000800007f */
[----:B-1----:R-:W-:Y:S05]  /*17f20*/  @!P0 BRA `(.L_x_2571) ;  /* 0xfffffffc00f08947 */ /* 0x002fea000383ffff */
[----:B------:R-:W-:Y:S05]  /*17f30*/  BRA `(.L_x_2639) ;  /* 0xffffffe000787947 */ /* 0x000fea000383ffff */
.L_x_2572:
        /* <DEDUP_REMOVED lines=8> */
[----:B0-2--5:R-:W-:Y:S05]  /*17fc0*/  WARPSYNC.COLLECTIVE R15, `(.L_x_2641) ;  /* 0x000000000f087348 */ /* 0x025fea0003c00000 */
[----:B------:R1:W3:Y:S02]  /*17fd0*/  SHFL.IDX P6, R14, R13, R12, R11 ;  /* 0x0000000c0d0e7389 */ /* 0x0002e400000c000b */
[----:B0123-5:R-:W-:Y:S01]  /*17fe0*/  ENDCOLLECTIVE ;  /* 0x000000000000791b */ /* 0x02ffe20003800000 */
.L_x_2641:
[----:B------:R-:W-:Y:S05]  /*17ff0*/  BSYNC B0 ;  /* 0x0000000000007941 */ /* 0x000fea0003800000 */
.L_x_2640:
[----:B------:R-:W-:Y:S05]  /*18000*/  BRA `(.L_x_2642) ;  /* 0xffffffe000607947 */ /* 0x000fea000383ffff */
.L_x_2575:
[----:B------:R-:W-:Y:S01]  /*18010*/  BSSY B1, `(.L_x_2643) ;  /* 0x0000006000017945 */ /* 0x000fe20003800000 */
[----:B------:R-:W-:-:S07]  /*18020*/  IMAD.MOV.U32 R15, RZ, RZ, -0x1 ;  /* 0xffffffffff0f7424 */ /* 0x000fce00078e00ff */
[----:B012--5:R-:W-:Y:S05]  /*18030*/  WARPSYNC.COLLECTIVE R15, `(.L_x_2644) ;  /* 0x000000000f0c7348 */ /* 0x027fea0003c00000 */
[----:B------:R-:W-:Y:S02]  /*18040*/  ELECT P6, UR62, PT ;  /* 0x00000000003e782f */ /* 0x000fe400038c0000 */
[----:B------:R-:W-:Y:S01]  /*18050*/  MOV R14, UR62 ;  /* 0x0000003e000e7c02 */ /* 0x000fe20008000f00 */
[----:B012--5:R-:W-:Y:S10]  /*18060*/  ENDCOLLECTIVE ;  /* 0x000000000000791b */ /* 0x027ff40003800000 */
.L_x_2644:
[----:B------:R-:W-:Y:S05]  /*18070*/  BSYNC B1 ;  /* 0x0000000000017941 */ /* 0x000fea0003800000 */
.L_x_2643:
[----:B------:R-:W-:Y:S05]  /*18080*/  BRA `(.L_x_2645) ;  /* 0xffffffe000587947 */ /* 0x000fea000383ffff */
.L_x_2577:
[----:B0-----:R0:W1:Y:S02]  /*18090*/  SYNCS.PHASECHK.TRANS64.TRYWAIT P0, [R6+URZ], R5 ;  /* 0x00000005060075a7 */ /* 0x001064000800017f */
[----:B-1----:R-:W-:Y:S05]  /*180a0*/  @!P0 NANOSLEEP.SYNCS 0x989680 ;  /* 0x009896800000895d */ /* 0x002fea0003900000 */
[----:B------:R-:W1:Y:S02]  /*180b0*/  @!P0 SYNCS.PHASECHK.TRANS64 P0, [R6+URZ], R5 ;  /* 0x00000005060085a7 */ /* 0x000e64000800007f */
[----:B-1----:R-:W-:Y:S05]  /*180c0*/  @!P0 BRA `(.L_x_2577) ;  /* 0xfffffffc00f08947 */ /* 0x002fea000383ffff */
[----:B------:R-:W-:Y:S05]  /*180d0*/  BRA `(.L_x_2646) ;  /* 0xffffffe000947947 */ /* 0x000fea000383ffff */
.L_x_2578:
[----:B-1----:R1:W2:Y:S02]  /*180e0*/  SYNCS.PHASECHK.TRANS64.TRYWAIT P0, [R7+URZ], R2 ;  /* 0x00000002070075a7 */ /* 0x0022a4000800017f */
[----:B--2---:R-:W-:Y:S05]  /*180f0*/  @!P0 NANOSLEEP.SYNCS 0x989680 ;  /* 0x009896800000895d */ /* 0x004fea0003900000 */
[----:B------:R-:W2:Y:S02]  /*18100*/  @!P0 SYNCS.PHASECHK.TRANS64 P0, [R7+URZ], R2 ;  /* 0x00000002070085a7 */ /* 0x000ea4000800007f */
[----:B--2---:R-:W-:Y:S05]  /*18110*/  @!P0 BRA `(.L_x_2578) ;  /* 0xfffffffc00f08947 */ /* 0x004fea000383ffff */
[----:B------:R-:W-:Y:S05]  /*18120*/  BRA `(.L_x_2647) ;  /* 0xffffffe000887947 */ /* 0x000fea000383ffff */
.L_x_2580:
[----:B--2---:R2:W3:Y:S02]  /*18130*/  SYNCS.PHASECHK.TRANS64.TRYWAIT P0, [R4+URZ], R5 ;  /* 0x00000005040075a7 */ /* 0x0044e4000800017f */
[----:B---3--:R-:W-:Y:S05]  /*18140*/  @!P0 NANOSLEEP.SYNCS 0x989680 ;  /* 0x009896800000895d */ /* 0x008fea0003900000 */
[----:B------:R-:W3:Y:S02]  /*18150*/  @!P0 SYNCS.PHASECHK.TRANS64 P0, [R4+URZ], R5 ;  /* 0x00000005040085a7 */ /* 0x000ee4000800007f */
[----:B---3--:R-:W-:Y:S05]  /*18160*/  @!P0 BRA `(.L_x_2580) ;  /* 0xfffffffc00f08947 */ /* 0x008fea000383ffff */
[----:B------:R-:W-:Y:S05]  /*18170*/  BRA `(.L_x_2648) ;  /* 0xffffffe000907947 */ /* 0x000fea000383ffff */
.L_x_2649:
        /* <DEDUP_REMOVED lines=16> */
.L_x_6043:


//--------------------- .text._ZN7cutlass13device_kernelIN5flash11enable_sm90INS1_16FlashAttnFwdSm90INS1_25CollectiveMainloopFwdSm90ILi2EN4cute5tupleIJNS5_1CILi1EEES8_S8_EEENS6_IJNS7_ILi128EEENS7_ILi96EEENS7_ILi64EEEEEELi256ENS_6half_tEfNS_4arch4Sm90ELb0ELb1ELb0ELb1ELb0ELb1ELb0ELb1ELb0ELb1ELb0ELb0EEENS1_21CollectiveEpilogueFwdINS6_IJSA_NS7_ILi256EEESB_EEES9_SE_SG_Li256ELb1ELb1ELb0ELb0EEENS1_36VarlenDynamicPersistentTileSchedulerILi128ELi96ELi256ELi128ELb0ELb1ELb1ELb1ELb0ELb1EEEEEEEEEvNT_6ParamsE --------------------------
	.section	.text._ZN7cutlass13device_kernelIN5flash11enable_sm90INS1_16FlashAttnFwdSm90INS1_25CollectiveMainloopFwdSm90ILi2EN4cute5tupleIJNS5_1CILi1EEES8_S8_EEENS6_IJNS7_ILi128EEENS7_ILi96EEENS7_ILi64EEEEEELi256ENS_6half_tEfNS_4arch4Sm90ELb0ELb1ELb0ELb1ELb0ELb1ELb0ELb1ELb0ELb1ELb0ELb0EEENS1_21CollectiveEpilogueFwdINS6_IJSA_NS7_ILi256EEESB_EEES9_SE_SG_Li256ELb1ELb1ELb0ELb0EEENS1_36VarlenDynamicPersistentTileSchedulerILi128ELi96ELi256ELi128ELb0ELb1ELb1ELb1ELb0ELb1EEEEEEEEEvNT_6ParamsE,"ax",@progbits
	.align	128
.text._ZN7cutlass13device_kernelIN5flash11enable_sm90INS1_16FlashAttnFwdSm90INS1_25CollectiveMainloopFwdSm90ILi2EN4cute5tupleIJNS5_1CILi1EEES8_S8_EEENS6_IJNS7_ILi128EEENS7_ILi96EEENS7_ILi64EEEEEELi256ENS_6half_tEfNS_4arch4Sm90ELb0ELb1ELb0ELb1ELb0ELb1ELb0ELb1ELb0ELb1ELb0ELb0EEENS1_21CollectiveEpilogueFwdINS6_IJSA_NS7_ILi256EEESB_EEES9_SE_SG_Li256ELb1ELb1ELb0ELb0EEENS1_36VarlenDynamicPersistentTileSchedulerILi128ELi96ELi256ELi128ELb0ELb1ELb1ELb1ELb0ELb1EEEEEEEEEvNT_6ParamsE:
        .type           _ZN7cutlass13device_kernelIN5flash11enable_sm90INS1_16FlashAttnFwdSm90INS1_25CollectiveMainloopFwdSm90ILi2EN4cute5tupleIJNS5_1CILi1EEES8_S8_EEENS6_IJNS7_ILi128EEENS7_ILi96EEENS7_ILi64EEEEEELi256ENS_6half_tEfNS_4arch4Sm90ELb0ELb1ELb0ELb1ELb0ELb1ELb0ELb1ELb0ELb1ELb0ELb0EEENS1_21CollectiveEpilogueFwdINS6_IJSA_NS7_ILi256EEESB_EEES9_SE_SG_Li256ELb1ELb1ELb0ELb0EEENS1_36VarlenDynamicPersistentTileSchedulerILi128ELi96ELi256ELi128ELb0ELb1ELb1ELb1ELb0ELb1EEEEEEEEEvNT_6ParamsE,@function
        .size           _ZN7cutlass13device_kernelIN5flash11enable_sm90INS1_16FlashAttnFwdSm90INS1_25CollectiveMainloopFwdSm90ILi2EN4cute5tupleIJNS5_1CILi1EEES8_S8_EEENS6_IJNS7_ILi128EEENS7_ILi96EEENS7_ILi64EEEEEELi256ENS_6half_tEfNS_4arch4Sm90ELb0ELb1ELb0ELb1ELb0ELb1ELb0ELb1ELb0ELb1ELb0ELb0EEENS1_21CollectiveEpilogueFwdINS6_IJSA_NS7_ILi256EEESB_EEES9_SE_SG_Li256ELb1ELb1ELb0ELb0EEENS1_36VarlenDynamicPersistentTileSchedulerILi128ELi96ELi256ELi128ELb0ELb1ELb1ELb1ELb0ELb1EEEEEEEEEvNT_6ParamsE,(.L_x_6044 - _ZN7cutlass13device_kernelIN5flash11enable_sm90INS1_16FlashAttnFwdSm90INS1_25CollectiveMainloopFwdSm90ILi2EN4cute5tupleIJNS5_1CILi1EEES8_S8_EEENS6_IJNS7_ILi128EEENS7_ILi96EEENS7_ILi64EEEEEELi256ENS_6half_tEfNS_4arch4Sm90ELb0ELb1ELb0ELb1ELb0ELb1ELb0ELb1ELb0ELb1ELb0ELb0EEENS1_21CollectiveEpilogueFwdINS6_IJSA_NS7_ILi256EEESB_EEES9_SE_SG_Li256ELb1ELb1ELb0ELb0EEENS1_36VarlenDynamicPersistentTileSchedulerILi128ELi96ELi256ELi128ELb0ELb1ELb1ELb1ELb0ELb1EEEEEEEEEvNT_6ParamsE)
        .other          _ZN7cutlass13device_kernelIN5flash11enable_sm90INS1_16FlashAttnFwdSm90INS1_25CollectiveMainloopFwdSm90ILi2EN4cute5tupleIJNS5_1CILi1EEES8_S8_EEENS6_IJNS7_ILi128EEENS7_ILi96EEENS7_ILi64EEEEEELi256ENS_6half_tEfNS_4arch4Sm90ELb0ELb1ELb0ELb1ELb0ELb1ELb0ELb1ELb0ELb1ELb0ELb0EEENS1_21CollectiveEpilogueFwdINS6_IJSA_NS7_ILi256EEESB_EEES9_SE_SG_Li256ELb1ELb1ELb0ELb0EEENS1_36VarlenDynamicPersistentTileSchedulerILi128ELi96ELi256ELi128ELb0ELb1ELb1ELb1ELb0ELb1EEEEEEEEEvNT_6ParamsE,@"STO_CUDA_ENTRY STV_DEFAULT"
_ZN7cutlass13device_kernelIN5flash11enable_sm90INS1_16FlashAttnFwdSm90INS1_25CollectiveMainloopFwdSm90ILi2EN4cute5tupleIJNS5_1CILi1EEES8_S8_EEENS6_IJNS7_ILi128EEENS7_ILi96EEENS7_ILi64EEEEEELi256ENS_6half_tEfNS_4arch4Sm90ELb0ELb1ELb0ELb1ELb0ELb1ELb0ELb1ELb0ELb1ELb0ELb0EEENS1_21CollectiveEpilogueFwdINS6_IJSA_NS7_ILi256EEESB_EEES9_SE_SG_Li256ELb1ELb1ELb0ELb0EEENS1_36VarlenDynamicPersistentTileSchedulerILi128ELi96ELi256ELi128ELb0ELb1ELb1ELb1ELb0ELb1EEEEEEEEEvNT_6ParamsE:
        /* <DEDUP_REMOVED lines=23> */
.L_x_2651:
[----:B------:R-:W-:Y:S05]  /*0170*/  BSYNC B0 ;  /* 0x0000000000007941 */ /* 0x000fea0003800000 */
.L_x_2650:
        /* <DEDUP_REMOVED lines=40> */
.L_x_2652:
        /* <DEDUP_REMOVED lines=22> */
.L_x_2653:
        /* <DEDUP_REMOVED lines=18> */
.L_x_2654:
        /* <DEDUP_REMOVED lines=22> */
.L_x_2655:
        /* <DEDUP_REMOVED lines=22> */
.L_x_2656:
        /* <DEDUP_REMOVED lines=9> */
.L_x_2659:
[----:B------:R-:W-:-:S08]  /*09d0*/  NOP ;  /* 0x0000000000007918 */ /* 0x000fd00000000000 */
[----:B------:R-:W0:Y:S02]  /*09e0*/  USETMAXREG.TRY_ALLOC.CTAPOOL UP0, 0xf0 ;  /* 0x000000f0000079c8 */ /* 0x000e240008000600 */
[----:B0-----:R-:W-:-:S13]  /*09f0*/  PLOP3.LUT P0, PT, PT, PT, UP0, 0x80, 0x0 ;  /* 0x000000000000781c */ /* 0x001fda0003f0f008 */
[----:B------:R-:W-:Y:S05]  /*0a00*/  @!P0 BRA `(.L_x_2659) ;  /* 0xfffffffc00f08947 */ /* 0x000fea000383ffff */
[----:B------:R-:W3:Y:S01]  /*0a10*/  LDL.LU R0, [R1] ;  /* 0x0000000001007983 */ /* 0x000ee20000300800 */
[----:B--2---:R-:W-:Y:S01]  /*0a20*/  SHF.R.U32.HI R2, RZ, 0x7, R4 ;  /* 0x00000007ff027819 */ /* 0x004fe20000011604 */
[----:B------:R-:W0:Y:S01]  /*0a30*/  S2UR UR5, SR_CgaCtaId ;  /* 0x00000000000579c3 */ /* 0x000e220000008800 */
[----:B------:R-:W-:-:S07]  /*0a40*/  UMOV UR4, 0x400 ;  /* 0x0000040000047882 */ /* 0x000fce0000000000 */
[----:B------:R-:W-:Y:S06]  /*0a50*/  BAR.ARV 0x8, 0x180 ;  /* 0x0206000000007b1d */ /* 0x000fec0000002000 */
[----:B------:R-:W-:-:S13]  /*0a60*/  ISETP.NE.AND P0, PT, R2, 0x1, PT ;  /* 0x000000010200780c */ /* 0x000fda0003f05270 */
[----:B------:R-:W-:Y:S06]  /*0a70*/  @!P0 BAR.ARV 0x9, 0x100 ;  /* 0x0244000000008b1d */ /* 0x000fec0000002000 */
[----:B0-----:R-:W-:Y:S02]  /*0a80*/  ULEA UR4, UR5, UR4, 0x18 ;  /* 0x0000000405047291 */ /* 0x001fe4000f8ec03f */
[----:B------:R-:W-:Y:S04]  /*0a90*/  BAR.SYNC.DEFER_BLOCKING 0x5, 0x180 ;  /* 0x0146000000007b1d */ /* 0x000fe80000010000 */
[----:B------:R-:W-:-:S02]  /*0aa0*/  IMAD.U32 R16, RZ, RZ, UR4 ;  /* 0x00000004ff107e24 */ /* 0x000fc4000f8e00ff */
[----:B------:R-:W-:-:S03]  /*0ab0*/  ULDC UR4, c[0x0][0xc3c] ;  /* 0x00030f0000047ab9 */ /* 0x000fc60000000800 */
[----:B------:R-:W0:Y:S01]  /*0ac0*/  LDS.128 R88, [R16+0x228d0] ;  /* 0x0228d00010587984 */ /* 0x000e220000000c00 */
[----:B------:R-:W-:Y:S06]  /*0ad0*/  BAR.ARV 0x4, 0x180 ;  /* 0x0106000000007b1d */ /* 0x000fec0000002000 */
[----:B---3--:R-:W-:-:S04]  /*0ae0*/  LOP3.LUT R0, R0, 0xffbfffff, RZ, 0xc0, !PT ;  /* 0xffbfffff00007812 */ /* 0x008fc800078ec0ff */
[----:B------:R-:W-:Y:S02]  /*0af0*/  @P0 LOP3.LUT R0, R0, 0x400000, RZ, 0xfc, !PT ;  /* 0x0040000000000812 */ /* 0x000fe400078efcff */
[----:B0-----:R-:W-:-:S03]  /*0b00*/  ISETP.GE.AND P0, PT, R91, UR4, PT ;  /* 0x000000045b007c0c */ /* 0x001fc6000bf06270 */
[----:B------:R0:W-:Y:S10]  /*0b10*/  STL [R1], R0 ;  /* 0x0000000001007387 */ /* 0x0001f40000100800 */
[----:B0-----:R-:W-:Y:S05]  /*0b20*/  @P0 BRA `(.L_x_2660) ;  /* 0x000001ec009c0947 */ /* 0x001fea0003800000 */
[----:B------:R-:W2:Y:S01]  /*0b30*/  LDL.LU R12, [R1+0x50] ;  /* 0x00005000010c7983 */ /* 0x000ea20000300800 */
[----:B------:R-:W-:Y:S02]  /*0b40*/  VIADD R11, R4, 0xffffff80 ;  /* 0xffffff80040b7836 */ /* 0x000fe40000000000 */
[----:B------:R-:W-:Y:S02]  /*0b50*/  IMAD.MOV.U32 R235, RZ, RZ, RZ ;  /* 0x000000ffffeb7224 */ /* 0x000fe400078e00ff */
[----:B------:R-:W-:Y:S01]  /*0b60*/  IMAD.MOV.U32 R17, RZ, RZ, RZ ;  /* 0x000000ffff117224 */ /* 0x000fe200078e00ff */
[----:B------:R-:W-:Y:S01]  /*0b70*/  SHF.R.S32.HI R0, RZ, 0x1f, R11 ;  /* 0x0000001fff007819 */ /* 0x000fe2000001140b */
[----:B------:R-:W-:Y:S02]  /*0b80*/  IMAD.MOV.U32 R208, RZ, RZ, RZ ;  /* 0x000000ffffd07224 */ /* 0x000fe400078e00ff */
[----:B------:R-:W-:Y:S01]  /*0b90*/  IMAD.MOV.U32 R19, RZ, RZ, RZ ;  /* 0x000000ffff137224 */ /* 0x000fe200078e00ff */
[----:B------:R-:W-:-:S02]  /*0ba0*/  LEA.HI R2, R0, R11, RZ, 0x7 ;  /* 0x0000000b00027211 */ /* 0x000fc400078f38ff */
[----:B------:R-:W-:Y:S02]  /*0bb0*/  LEA.HI R220, R0, R11, RZ, 0x5 ;  /* 0x0000000b00dc7211 */ /* 0x000fe400078f28ff */
[----:B------:R-:W-:Y:S02]  /*0bc0*/  LOP3.LUT R3, R2, 0xffffff80, RZ, 0xc0, !PT ;  /* 0xffffff8002037812 */ /* 0x000fe400078ec0ff */
[----:B------:R-:W-:Y:S02]  /*0bd0*/  SHF.R.S32.HI R220, RZ, 0x5, R220 ;  /* 0x00000005ffdc7819 */ /* 0x000fe400000114dc */
[----:B------:R-:W-:Y:S01]  /*0be0*/  SHF.R.S32.HI R13, RZ, 0x7, R2 ;  /* 0x00000007ff0d7819 */ /* 0x000fe20000011402 */
[----:B------:R-:W-:-:S03]  /*0bf0*/  IMAD.IADD R10, R11, 0x1, -R3 ;  /* 0x000000010b0a7824 */ /* 0x000fc600078e0a03 */
[----:B------:R-:W-:Y:S02]  /*0c00*/  LEA.HI R2, R2, R13, RZ, 0x1 ;  /* 0x0000000d02027211 */ /* 0x000fe400078f08ff */
[----:B------:R-:W-:Y:S02]  /*0c10*/  SHF.R.S32.HI R5, RZ, 0x1f, R10 ;  /* 0x0000001fff057819 */ /* 0x000fe4000001140a */
[----:B------:R-:W-:Y:S02]  /*0c20*/  LOP3.LUT R2, R2, 0x3fffffe, RZ, 0xc0, !PT ;  /* 0x03fffffe02027812 */ /* 0x000fe400078ec0ff */
[CC--:B------:R-:W-:Y:S02]  /*0c30*/  LEA.HI R7, R5.reuse, R10.reuse, RZ, 0x2 ;  /* 0x0000000a05077211 */ /* 0x0c0fe400078f10ff */
[----:B------:R-:W-:Y:S01]  /*0c40*/  LEA.HI R8, R5, R10, RZ, 0x5 ;  /* 0x0000000a05087211 */ /* 0x000fe200078f28ff */
[----:B------:R-:W-:Y:S01]  /*0c50*/  IMAD.IADD R2, R13, 0x1, -R2 ;  /* 0x000000010d027824 */ /* 0x000fe200078e0a02 */
[----:B------:R-:W-:-:S02]  /*0c60*/  SHF.R.S32.HI R4, RZ, 0x2, R7 ;  /* 0x00000002ff047819 */ /* 0x000fc40000011407 */
[----:B------:R-:W-:Y:S02]  /*0c70*/  SHF.R.S32.HI R3, RZ, 0x1f, R7 ;  /* 0x0000001fff037819 */ /* 0x000fe40000011407 */
[----:B------:R-:W-:Y:S02]  /*0c80*/  SHF.R.S32.HI R8, RZ, 0x5, R8 ;  /* 0x00000005ff087819 */ /* 0x000fe40000011408 */
[----:B------:R-:W-:Y:S02]  /*0c90*/  LEA.HI R6, R3, R4, RZ, 0x3 ;  /* 0x0000000403067211 */ /* 0x000fe400078f18ff */
[----:B------:R-:W-:Y:S02]  /*0ca0*/  LEA.HI R3, R0, R11, RZ, 0x4 ;  /* 0x0000000b00037211 */ /* 0x000fe400078f20ff */
[----:B------:R-:W-:Y:S02]  /*0cb0*/  LOP3.LUT R9, R6, 0xfffffff8, RZ, 0xc0, !PT ;  /* 0xfffffff806097812 */ /* 0x000fe400078ec0ff */
[----:B------:R-:W-:-:S02]  /*0cc0*/  SHF.R.S32.HI R6, RZ, 0x4, R3 ;  /* 0x00000004ff067819 */ /* 0x000fc40000011403 */
[----:B------:R-:W-:Y:S01]  /*0cd0*/  LOP3.LUT R206, R7, 0x7ffffffc, RZ, 0xc0, !PT ;  /* 0x7ffffffc07ce7812 */ /* 0x000fe200078ec0ff */
[----:B------:R-:W-:Y:S01]  /*0ce0*/  IMAD.IADD R9, R4, 0x1, -R9 ;  /* 0x0000000104097824 */ /* 0x000fe200078e0a09 */
[C---:B------:R-:W-:Y:S02]  /*0cf0*/  LOP3.LUT R4, R3.reuse, 0x3fffff0, RZ, 0xc0, !PT ;  /* 0x03fffff003047812 */ /* 0x040fe400078ec0ff */
[----:B------:R-:W-:Y:S01]  /*0d00*/  LEA.HI R3, R3, R6, RZ, 0x1 ;  /* 0x0000000603037211 */ /* 0x000fe200078f08ff */
[----:B------:R-:W-:Y:S02]  /*0d10*/  IMAD R9, R8, 0x10, R9 ;  /* 0x0000001008097824 */ /* 0x000fe400078e0209 */
[----:B------:R-:W-:Y:S01]  /*0d20*/  IMAD.IADD R206, R10, 0x1, -R206 ;  /* 0x000000010ace7824 */ /* 0x000fe200078e0ace */
[----:B------:R-:W-:Y:S01]  /*0d30*/  LOP3.LUT R5, R3, 0x1ffffffe, RZ, 0xc0, !PT ;  /* 0x1ffffffe03057812 */ /* 0x000fe200078ec0ff */
[----:B------:R-:W-:Y:S02]  /*0d40*/  IMAD.IADD R3, R11, 0x1, -R4 ;  /* 0x000000010b037824 */ /* 0x000fe400078e0a04 */
[----:B------:R-:W-:-:S02]  /*0d50*/  IMAD R8, R2, 0x40, R9 ;  /* 0x0000004002087824 */ /* 0x000fc400078e0209 */
[----:B------:R-:W-:Y:S01]  /*0d60*/  IMAD R4, R220, 0x10, R3 ;  /* 0x00000010dc047824 */ /* 0x000fe200078e0203 */
[-C--:B------:R-:W-:Y:S01]  /*0d70*/  LEA.HI R3, R0, R11.reuse, RZ, 0x2 ;  /* 0x0000000b00037211 */ /* 0x080fe200078f10ff */
[----:B------:R-:W-:Y:S01]  /*0d80*/  IMAD.IADD R5, R6, 0x1, -R5 ;  /* 0x0000000106057824 */ /* 0x000fe200078e0a05 */
[----:B------:R-:W-:Y:S01]  /*0d90*/  LEA.HI R0, R0, R11, RZ, 0x3 ;  /* 0x0000000b00007211 */ /* 0x000fe200078f18ff */
[----:B------:R0:W-:Y:S01]  /*0da0*/  STL [R1+0x18], R8 ;  /* 0x0000180801007387 */ /* 0x0001e20000100800 */
[----:B------:R-:W-:Y:S01]  /*0db0*/  SHF.R.S32.HI R18, RZ, 0x2, R3 ;  /* 0x00000002ff127819 */ /* 0x000fe20000011403 */
[----:B------:R-:W-:Y:S01]  /*0dc0*/  IMAD R6, R4, 0x8, R5 ;  /* 0x0000000804067824 */ /* 0x000fe200078e0205 */
[----:B------:R-:W-:Y:S01]  /*0dd0*/  LOP3.LUT R225, R0, 0xfffffff8, RZ, 0xc0, !PT ;  /* 0xfffffff800e17812 */ /* 0x000fe200078ec0ff */
[----:B------:R-:W-:Y:S01]  /*0de0*/  IMAD.MOV.U32 R2, RZ, RZ, RZ ;  /* 0x000000ffff027224 */ /* 0x000fe200078e00ff */
[----:B------:R-:W-:Y:S01]  /*0df0*/  SHF.R.S32.HI R5, RZ, 0x1f, R3 ;  /* 0x0000001fff057819 */ /* 0x000fe20000011403 */
[----:B------:R-:W-:Y:S01]  /*0e00*/  VIADD R232, R18, 0x40 ;  /* 0x0000004012e87836 */ /* 0x000fe20000000000 */
[----:B------:R-:W-:Y:S01]  /*0e10*/  LOP3.LUT R233, R3, 0xfffffffc, RZ, 0xc0, !PT ;  /* 0xfffffffc03e97812 */ /* 0x000fe200078ec0ff */
[----:B------:R-:W-:Y:S01]  /*0e20*/  IMAD.IADD R225, R11, 0x1, -R225 ;  /* 0x000000010be17824 */ /* 0x000fe200078e0ae1 */
[----:B------:R-:W-:Y:S01]  /*0e30*/  LEA.HI R5, R5, R18, RZ, 0x3 ;  /* 0x0000001205057211 */ /* 0x000fe200078f18ff */
[----:B------:R-:W-:Y:S01]  /*0e40*/  IMAD.SHL.U32 R218, R232, 0x40, RZ ;  /* 0x00000040e8da7824 */ /* 0x000fe200078e00ff */
[----:B------:R-:W-:Y:S01]  /*0e50*/  SHF.R.S32.HI R9, RZ, 0x1f, R232 ;  /* 0x0000001fff097819 */ /* 0x000fe200000114e8 */
[----:B------:R-:W-:Y:S01]  /*0e60*/  IMAD.IADD R233, R11, 0x1, -R233 ;  /* 0x000000010be97824 */ /* 0x000fe200078e0ae9 */
[----:B------:R-:W-:Y:S01]  /*0e70*/  LOP3.LUT R5, R5, 0xfffffff8, RZ, 0xc0, !PT ;  /* 0xfffffff805057812 */ /* 0x000fe200078ec0ff */
[----:B------:R-:W-:Y:S01]  /*0e80*/  IMAD.SHL.U32 R214, R225, 0x8, RZ ;  /* 0x00000008e1d67824 */ /* 0x000fe200078e00ff */
[----:B------:R-:W-:Y:S01]  /*0e90*/  LEA.HI R9, R9, R232, RZ, 0x3 ;  /* 0x000000e809097211 */ /* 0x000fe200078f18ff */
[----:B------:R-:W-:Y:S01]  /*0ea0*/  IMAD.SHL.U32 R3, R233, 0x8, RZ ;  /* 0x00000008e9037824 */ /* 0x000fe200078e00ff */
[----:B------:R-:W-:Y:S01]  /*0eb0*/  LOP3.LUT R218, R218, 0x1c0, RZ, 0xc0, !PT ;  /* 0x000001c0dada7812 */ /* 0x000fe200078ec0ff */
[----:B------:R-:W-:Y:S01]  /*0ec0*/  VIADD R223, R214, 0x40 ;  /* 0x00000040d6df7836 */ /* 0x000fe20000000000 */
[----:B------:R-:W-:Y:S01]  /*0ed0*/  SHF.R.S32.HI R4, RZ, 0x1f, R214 ;  /* 0x0000001fff047819 */ /* 0x000fe200000114d6 */
[----:B------:R-:W-:Y:S01]  /*0ee0*/  IMAD.SHL.U32 R9, R9, 0x40, RZ ;  /* 0x0000004009097824 */ /* 0x000fe200078e00ff */
[----:B------:R-:W-:Y:S01]  /*0ef0*/  LOP3.LUT R4, R218, 0x38, R3, 0xf8, !PT ;  /* 0x00000038da047812 */ /* 0x000fe200078ef803 */
[----:B------:R-:W-:Y:S01]  /*0f00*/  IMAD.IADD R237, R18, 0x1, -R5 ;  /* 0x0000000112ed7824 */ /* 0x000fe200078e0a05 */
[----:B------:R-:W-:Y:S01]  /*0f10*/  SHF.R.U32.HI R5, RZ, 0x3, R218 ;  /* 0x00000003ff057819 */ /* 0x000fe200000116da */
[C---:B------:R-:W-:Y:S01]  /*0f20*/  VIADD R222, R214.reuse, 0x80 ;  /* 0x00000080d6de7836 */ /* 0x040fe20000000000 */
[----:B------:R-:W-:Y:S01]  /*0f30*/  LOP3.LUT R221, R9, 0xfffffe00, RZ, 0xc0, !PT ;  /* 0xfffffe0009dd7812 */ /* 0x000fe200078ec0ff */
[----:B------:R-:W-:Y:S01]  /*0f40*/  VIADD R224, R214, 0xc0 ;  /* 0x000000c0d6e07836 */ /* 0x000fe20000000000 */
[----:B------:R-:W-:Y:S01]  /*0f50*/  SHF.R.S32.HI R3, RZ, 0x1f, R223 ;  /* 0x0000001fff037819 */ /* 0x000fe200000114df */
[----:B------:R-:W-:Y:S01]  /*0f60*/  IMAD.SHL.U32 R22, R233, 0x4, RZ ;  /* 0x00000004e9167824 */ /* 0x000fe200078e00ff */
[----:B------:R-:W-:Y:S01]  /*0f70*/  LOP3.LUT R3, R221, R4, R5, 0xf6, !PT ;  /* 0x00000004dd037212 */ /* 0x000fe200078ef605 */
[----:B------:R-:W-:Y:S01]  /*0f80*/  IMAD.SHL.U32 R4, R6, 0x8, RZ ;  /* 0x0000000806047824 */ /* 0x000fe200078e00ff */
[----:B------:R-:W-:Y:S01]  /*0f90*/  SHF.R.S32.HI R236, RZ, 0x3, R0 ;  /* 0x00000003ffec7819 */ /* 0x000fe20000011400 */
[----:B------:R-:W-:Y:S01]  /*0fa0*/  VIADD R209, R22, 0x10 ;  /* 0x0000001016d17836 */ /* 0x000fe20000000000 */
[----:B------:R-:W-:Y:S01]  /*0fb0*/  LEA.HI R0, R233, R233, RZ, 0x1 ;  /* 0x000000e9e9007211 */ /* 0x000fe200078f08ff */
[----:B------:R-:W-:Y:S01]  /*0fc0*/  IMAD R3, R3, 0x2, R16 ;  /* 0x0000000203037824 */ /* 0x000fe200078e0210 */
[----:B------:R0:W-:Y:S01]  /*0fd0*/  STL [R1+0x1c], R4 ;  /* 0x00001c0401007387 */ /* 0x0001e20000100800 */
[----:B------:R-:W-:-:S02]  /*0fe0*/  SHF.R.S32.HI R7, RZ, 0x1f, R222 ;  /* 0x0000001fff077819 */ /* 0x000fc400000114de */
[----:B------:R-:W-:Y:S01]  /*0ff0*/  LOP3.LUT R0, R0, 0x1ffffffe, RZ, 0xc0, !PT ;  /* 0x1ffffffe00007812 */ /* 0x000fe200078ec0ff */
[----:B------:R0:W-:Y:S01]  /*1000*/  STL [R1+0xc], R3 ;  /* 0x00000c0301007387 */ /* 0x0001e20000100800 */
[----:B------:R-:W-:-:S03]  /*1010*/  SHF.R.S32.HI R5, RZ, 0x1f, R224 ;  /* 0x0000001fff057819 */ /* 0x000fc600000114e0 */
[----:B------:R-:W-:-:S04]  /*1020*/  IMAD.IADD R0, R233, 0x1, -R0 ;  /* 0x00000001e9007824 */ /* 0x000fc800078e0a00 */
[----:B------:R-:W-:Y:S01]  /*1030*/  IMAD R215, R0, 0x8, R8 ;  /* 0x0000000800d77824 */ /* 0x000fe200078e0208 */
[----:B0-2---:R-:W-:-:S07]  /*1040*/  LOP3.LUT R207, R12, 0x1, RZ, 0xfc, !PT ;  /* 0x000000010ccf7812 */ /* 0x005fce00078efcff */
.L_x_2866:
[----:B------:R-:W-:Y:S05]  /*1050*/  YIELD ;  /* 0x0000000000007946 */ /* 0x000fea0003800000 */
[----:B------:R-:W-:Y:S01]  /*1060*/  ULDC.64 UR4, c[0x0][0xa28] ;  /* 0x00028a0000047ab9 */ /* 0x000fe20000000a00 */
[----:B0-----:R-:W0:Y:S01]  /*1070*/  LDC.64 R6, c[0x0][0xa08] ;  /* 0x00028200ff067b82 */ /* 0x001e220000000a00 */
[----:B------:R-:W-:Y:S01]  /*1080*/  ISETP.NE.U32.AND P1, PT, RZ, UR4, PT ;  /* 0x00000004ff007c0c */ /* 0x000fe2000bf25070 */
[----:B------:R-:W-:Y:S02]  /*1090*/  IMAD.MOV.U32 R0, RZ, RZ, RZ ;  /* 0x000000ffff007224 */ /* 0x000fe400078e00ff */
[----:B------:R-:W-:Y:S01]  /*10a0*/  IMAD.MOV.U32 R32, RZ, RZ, RZ ;  /* 0x000000ffff207224 */ /* 0x000fe200078e00ff */
[----:B------:R-:W-:Y:S01]  /*10b0*/  ISETP.NE.AND.EX P1, PT, RZ, UR5, PT, P1 ;  /* 0x00000005ff007c0c */ /* 0x000fe2000bf25310 */
[----:B------:R-:W-:-:S02]  /*10c0*/  ULDC.64 UR4, c[0x0][0xa18] ;  /* 0x0002860000047ab9 */ /* 0x000fc40000000a00 */
[----:B------:R-:W-:-:S04]  /*10d0*/  ISETP.NE.U32.AND P2, PT, RZ, UR4, PT ;  /* 0x00000004ff007c0c */ /* 0x000fc8000bf45070 */
[----:B------:R-:W-:Y:S01]  /*10e0*/  ISETP.NE.AND.EX P2, PT, RZ, UR5, PT, P2 ;  /* 0x00000005ff007c0c */ /* 0x000fe2000bf45320 */
[----:B------:R-:W-:Y:S02]  /*10f0*/  ULDC.64 UR4, c[0x0][0xa08] ;  /* 0x0002820000047ab9 */ /* 0x000fe40000000a00 */
[----:B------:R-:W-:-:S03]  /*1100*/  ISETP.NE.U32.AND P0, PT, RZ, UR4, PT ;  /* 0x00000004ff007c0c */ /* 0x000fc6000bf05070 */
[----:B-1----:R-:W1:Y:S01]  /*1110*/  @P1 LDC.64 R4, c[0x0][0xa28] ;  /* 0x00028a00ff041b82 */ /* 0x002e620000000a00 */
[----:B------:R-:W-:Y:S01]  /*1120*/  ISETP.NE.AND.EX P0, PT, RZ, UR5, PT, P0 ;  /* 0x00000005ff007c0c */ /* 0x000fe2000bf05300 */
[----:B0-----:R-:W-:-:S06]  /*1130*/  IMAD.WIDE R10, R91, 0x4, R6 ;  /* 0x000000045b0a7825 */ /* 0x001fcc00078e0206 */
[----:B------:R-:W0:Y:S01]  /*1140*/  @P2 LDC.64 R8, c[0x0][0xa18] ;  /* 0x00028600ff082b82 */ /* 0x000e220000000a00 */
[----:B------:R-:W-:Y:S02]  /*1150*/  ULDC UR4, c[0x0][0x288] ;  /* 0x0000a20000047ab9 */ /* 0x000fe40000000800 */
[----:B------:R-:W-:Y:S01]  /*1160*/  IMAD.U32 R204, RZ, RZ, UR4 ;  /* 0x00000004ffcc7e24 */ /* 0x000fe2000f8e00ff */
[----:B------:R-:W-:Y:S02]  /*1170*/  ULDC.64 UR4, c[0x0][0x418] ;  /* 0x0001060000047ab9 */ /* 0x000fe40000000a00 */
[----:B--2---:R2:W5:Y:S01]  /*1180*/  @P0 LDG.E R32, desc[UR40][R10.64] ;  /* 0x000000280a200981 */ /* 0x004562000c1e1900 */
[----:B-1----:R-:W-:-:S05]  /*1190*/  @P1 IMAD.WIDE R4, R91, 0x4, R4 ;  /* 0x000000045b041825 */ /* 0x002fca00078e0204 */
[----:B------:R2:W5:Y:S01]  /*11a0*/  @P1 LDG.E R0, desc[UR40][R4.64] ;  /* 0x0000002804001981 */ /* 0x000562000c1e1900 */
[----:B0-----:R-:W-:-:S05]  /*11b0*/  @P2 IMAD.WIDE R6, R91, 0x4, R8 ;  /* 0x000000045b062825 */ /* 0x001fca00078e0208 */
        /* <DEDUP_REMOVED lines=10> */
[----:B--2-4-:R-:W-:Y:S06]  /*1260*/  @P2 BRA `(.L_x_2661) ;  /* 0x0000000000242947 */ /* 0x014fec0003800000 */
        /* <DEDUP_REMOVED lines=9> */
.L_x_2661:
[----:B------:R-:W-:Y:S01]  /*1300*/  ULDC.64 UR4, c[0x0][0xa20] ;  /* 0x0002880000047ab9 */ /* 0x000fe20000000a00 */
[----:B------:R-:W-:Y:S01]  /*1310*/  IMAD.MOV.U32 R230, RZ, RZ, R90 ;  /* 0x000000ffffe67224 */ /* 0x000fe200078e005a */
[----:B------:R-:W-:Y:S01]  /*1320*/  ISETP.NE.U32.AND P1, PT, RZ, UR4, PT ;  /* 0x00000004ff007c0c */ /* 0x000fe2000bf25070 */
[----:B------:R-:W-:-:S03]  /*1330*/  IMAD.MOV.U32 R231, RZ, RZ, R91 ;  /* 0x000000ffffe77224 */ /* 0x000fc600078e005b */
[----:B------:R-:W-:-:S13]  /*1340*/  ISETP.NE.AND.EX P1, PT, RZ, UR5, PT, P1 ;  /* 0x00000005ff007c0c */ /* 0x000fda000bf25310 */
[----:B------:R-:W-:Y:S05]  /*1350*/  @!P1 BRA `(.L_x_2662) ;  /* 0x0000000000109947 */ /* 0x000fea0003800000 */
[----:B------:R-:W0:Y:S02]  /*1360*/  LDC.64 R4, c[0x0][0xa20] ;  /* 0x00028800ff047b82 */ /* 0x000e240000000a00 */
[----:B0-----:R-:W-:-:S05]  /*1370*/  IMAD.WIDE R4, R91, 0x4, R4 ;  /* 0x000000045b047825 */ /* 0x001fca00078e0204 */
[----:B------:R0:W5:Y:S01]  /*1380*/  LDG.E R31, desc[UR40][R4.64] ;  /* 0x00000028041f7981 */ /* 0x000162000c1e1900 */
[----:B------:R-:W-:Y:S05]  /*1390*/  BRA `(.L_x_2663) ;  /* 0x0000000000107947 */ /* 0x000fea0003800000 */
.L_x_2662:
[----:B------:R-:W-:Y:S05]  /*13a0*/  @!P0 BRA `(.L_x_2663) ;  /* 0x00000000000c8947 */ /* 0x000fea0003800000 */
[----:B------:R-:W2:Y:S04]  /*13b0*/  LDG.E R4, desc[UR40][R10.64] ;  /* 0x000000280a047981 */ /* 0x000ea8000c1e1900 */
[----:B------:R-:W2:Y:S02]  /*13c0*/  LDG.E R31, desc[UR40][R10.64+0x4] ;  /* 0x000004280a1f7981 */ /* 0x000ea4000c1e1900 */
[----:B--2---:R-:W-:-:S07]  /*13d0*/  IMAD.IADD R31, R31, 0x1, -R4 ;  /* 0x000000011f1f7824 */ /* 0x004fce00078e0a04 */
.L_x_2663:
[----:B------:R-:W-:Y:S01]  /*13e0*/  ULDC.64 UR4, c[0x0][0xa10] ;  /* 0x0002840000047ab9 */ /* 0x000fe20000000a00 */
[----:B------:R-:W1:Y:S01]  /*13f0*/  LDC R9, c[0x0][0x448] ;  /* 0x00011200ff097b82 */ /* 0x000e620000000800 */
[----:B------:R-:W-:-:S04]  /*1400*/  ISETP.NE.U32.AND P0, PT, RZ, UR4, PT ;  /* 0x00000004ff007c0c */ /* 0x000fc8000bf05070 */
[----:B------:R-:W-:Y:S01]  /*1410*/  ISETP.NE.AND.EX P0, PT, RZ, UR5, PT, P0 ;  /* 0x00000005ff007c0c */ /* 0x000fe2000bf05300 */
[----:B------:R-:W-:Y:S02]  /*1420*/  ULDC.64 UR4, c[0x0][0xa30] ;  /* 0x00028c0000047ab9 */ /* 0x000fe40000000a00 */
[----:B------:R-:W-:Y:S01]  /*1430*/  ISETP.NE.U32.AND P1, PT, RZ, UR4, PT ;  /* 0x00000004ff007c0c */ /* 0x000fe2000bf25070 */
[----:B-----5:R-:W-:Y:S01]  /*1440*/  IMAD.MOV.U32 R30, RZ, RZ, R31 ;  /* 0x000000ffff1e7224 */ /* 0x020fe200078e001f */
[----:B------:R-:W2:Y:S02]  /*1450*/  LDC.64 R14, c[0x0][0x9e0] ;  /* 0x00027800ff0e7b82 */ /* 0x000ea40000000a00 */
[----:B------:R-:W-:-:S06]  /*1460*/  ISETP.NE.AND.EX P1, PT, RZ, UR5, PT, P1 ;  /* 0x00000005ff007c0c */ /* 0x000fcc000bf25310 */
[----:B0-----:R-:W0:Y:S08]  /*1470*/  @P0 LDC.64 R4, c[0x0][0xa10] ;  /* 0x00028400ff040b82 */ /* 0x001e300000000a00 */
[----:B------:R-:W3:Y:S01]  /*1480*/  @P1 LDC.64 R6, c[0x0][0xa30] ;  /* 0x00028c00ff061b82 */ /* 0x000ee20000000a00 */
[----:B0-----:R-:W-:-:S05]  /*1490*/  @P0 IMAD.WIDE R4, R91, 0x4, R4 ;  /* 0x000000045b040825 */ /* 0x001fca00078e0204 */
[----:B------:R-:W4:Y:S04]  /*14a0*/  @P0 LDG.E R3, desc[UR40][R4.64] ;  /* 0x0000002804030981 */ /* 0x000f28000c1e1900 */
[----:B------:R-:W4:Y:S01]  /*14b0*/  @P0 LDG.E R8, desc[UR40][R4.64+0x4] ;  /* 0x0000042804080981 */ /* 0x000f22000c1e1900 */
[----:B---3--:R-:W-:-:S05]  /*14c0*/  @P1 IMAD.WIDE R6, R91, 0x4, R6 ;  /* 0x000000045b061825 */ /* 0x008fca00078e0206 */
[----:B------:R0:W5:Y:S01]  /*14d0*/  @P1 LDG.E R30, desc[UR40][R6.64] ;  /* 0x00000028061e1981 */ /* 0x000162000c1e1900 */
[----:B-1----:R-:W-:Y:S01]  /*14e0*/  ISETP.NE.AND P1, PT, R9, 0x1, PT ;  /* 0x000000010900780c */ /* 0x002fe20003f25270 */
[----:B------:R-:W-:Y:S01]  /*14f0*/  IMAD.SHL.U32 R210, R89, 0x80, RZ ;  /* 0x0000008059d27824 */ /* 0x000fe200078e00ff */
[----:B--2---:R-:W-:-:S11]  /*1500*/  ISETP.GE.AND P2, PT, R15, 0x1, PT ;  /* 0x000000010f00780c */ /* 0x004fd60003f46270 */
[----:B------:R-:W1:Y:S08]  /*1510*/  @P1 LDC R10, c[0x0][0x44c] ;  /* 0x00011300ff0a1b82 */ /* 0x000e700000000800 */
[----:B------:R-:W2:Y:S01]  /*1520*/  @P1 LDC R12, c[0x0][0x450] ;  /* 0x00011400ff0c1b82 */ /* 0x000ea20000000800 */
[----:B----4-:R-:W-:Y:S02]  /*1530*/  @P0 IMAD.IADD R24, R8, 0x1, -R3 ;  /* 0x0000000108180824 */ /* 0x010fe400078e0a03 */
[----:B------:R-:W-:-:S02]  /*1540*/  IMAD.IADD R8, R31, 0x1, -R0 ;  /* 0x000000011f087824 */ /* 0x000fc400078e0a00 */
[----:B------:R-:W-:Y:S02]  /*1550*/  VIADD R3, R210, 0x7f ;  /* 0x0000007fd2037836 */ /* 0x000fe40000000000 */
[----:B------:R-:W-:Y:S02]  /*1560*/  IMAD.IADD R205, R8, 0x1, R24 ;  /* 0x0000000108cd7824 */ /* 0x000fe400078e0218 */
[----:B-1----:R-:W-:-:S04]  /*1570*/  @P1 IMAD.HI.U32 R5, R3, R10, RZ ;  /* 0x0000000a03051227 */ /* 0x002fc800078e00ff */
[C---:B------:R-:W-:Y:S02]  /*1580*/  VIADD R0, R205.reuse, 0x5f ;  /* 0x0000005fcd007836 */ /* 0x040fe40000000000 */
[----:B------:R-:W-:Y:S01]  /*1590*/  IMAD.MOV.U32 R4, RZ, RZ, R3 ;  /* 0x000000ffff047224 */ /* 0x000fe200078e0003 */
[----:B--2---:R-:W-:Y:S01]  /*15a0*/  @P1 SHF.R.U32.HI R4, RZ, R12, R5 ;  /* 0x0000000cff041219 */ /* 0x004fe20000011605 */
[----:B------:R-:W-:Y:S01]  /*15b0*/  IMAD.HI R0, R0, 0x2aaaaaab, RZ ;  /* 0x2aaaaaab00007827 */ /* 0x000fe200078e02ff */
[----:B------:R-:W-:-:S04]  /*15c0*/  IADD3 R5, R205, 0x1, -R204 ;  /* 0x00000001cd057810 */ /* 0x000fc80007ffe8cc */
[----:B------:R-:W-:Y:S01]  /*15d0*/  SHF.R.U32.HI R3, RZ, 0x1f, R0 ;  /* 0x0000001fff037819 */ /* 0x000fe20000011600 */
[----:B0-----:R-:W-:-:S03]  /*15e0*/  IMAD.IADD R7, R5, 0x1, R4 ;  /* 0x0000000105077824 */ /* 0x001fc600078e0204 */
[----:B------:R-:W-:Y:S01]  /*15f0*/  LEA.HI.SX32 R178, R0, R3, 0x1c ;  /* 0x0000000300b27211 */ /* 0x000fe200078fe2ff */
[----:B------:R-:W-:Y:S01]  /*1600*/  IMAD.IADD R0, R7, 0x1, R14 ;  /* 0x0000000107007824 */ /* 0x000fe200078e020e */
[----:B------:R-:W-:Y:S06]  /*1610*/  @!P2 BRA `(.L_x_2664) ;  /* 0x000000000048a947 */ /* 0x000fec0003800000 */
[C---:B------:R-:W-:Y:S01]  /*1620*/  ISETP.GT.AND P0, PT, R7.reuse, RZ, PT ;  /* 0x000000ff0700720c */ /* 0x040fe20003f04270 */
[----:B------:R-:W-:Y:S01]  /*1630*/  BSSY B0, `(.L_x_2665) ;  /* 0x000000e000007945 */ /* 0x000fe20003800000 */
[----:B------:R-:W-:-:S11]  /*1640*/  VIADD R3, R7, 0xffffffff ;  /* 0xffffffff07037836 */ /* 0x000fd60000000000 */
        /* <DEDUP_REMOVED lines=8> */
.L_x_2666:
[----:B------:R-:W-:-:S13]  /*16d0*/  ISETP.NE.AND P0, PT, R15, 0x1, PT ;  /* 0x000000010f00780c */ /* 0x000fda0003f05270 */
[----:B------:R-:W0:Y:S02]  /*16e0*/  @P0 LDC.64 R4, c[0x0][0x9e8] ;  /* 0x00027a00ff040b82 */ /* 0x000e240000000a00 */
[----:B0-----:R-:W-:-:S05]  /*16f0*/  @P0 IMAD.HI.U32 R4, R3, R4, RZ ;  /* 0x0000000403040227 */ /* 0x001fca00078e00ff */
[----:B------:R-:W-:-:S07]  /*1700*/  @P0 SHF.R.U32.HI R3, RZ, R5, R4 ;  /* 0x00000005ff030219 */ /* 0x000fce0000011604 */
.L_x_2667:
[----:B------:R-:W-:Y:S05]  /*1710*/  BSYNC B0 ;  /* 0x0000000000007941 */ /* 0x000fea0003800000 */
.L_x_2665:
[----:B------:R-:W-:-:S05]  /*1720*/  IMAD R3, R3, R15, R15 ;  /* 0x0000000f03037224 */ /* 0x000fca00078e020f */
[----:B------:R-:W-:-:S07]  /*1730*/  VIMNMX R0, R0, R3, PT ;  /* 0x0000000300007248 */ /* 0x000fce0003fe0100 */
.L_x_2664:
[----:B------:R-:W0:Y:S01]  /*1740*/  @P1 LDC R3, c[0x0][0x44c] ;  /* 0x00011300ff031b82 */ /* 0x000e220000000800 */
[----:B------:R-:W-:-:S07]  /*1750*/  ULDC UR4, c[0x0][0x9dc] ;  /* 0x0002770000047ab9 */ /* 0x000fce0000000800 */
[----:B------:R-:W1:Y:S01]  /*1760*/  @P1 LDC R5, c[0x0][0x450] ;  /* 0x00011400ff051b82 */ /* 0x000e620000000800 */
[----:B0-----:R-:W-:-:S04]  /*1770*/  @P1 IMAD.HI.U32 R4, R210, R3, RZ ;  /* 0x00000003d2041227 */ /* 0x001fc800078e00ff */
[----:B------:R-:W-:Y:S01]  /*1780*/  IMAD.MOV.U32 R3, RZ, RZ, R210 ;  /* 0x000000ffff037224 */ /* 0x000fe200078e00d2 */
[----:B-1----:R-:W-:-:S04]  /*1790*/  @P1 SHF.R.U32.HI R3, RZ, R5, R4 ;  /* 0x00000005ff031219 */ /* 0x002fc80000011604 */
[----:B------:R-:W-:-:S05]  /*17a0*/  IADD3 R3, R3, R205, -R204 ;  /* 0x000000cd03037210 */ /* 0x000fca0007ffe8cc */
[----:B------:R-:W-:Y:S01]  /*17b0*/  VIADD R4, R3, -UR4 ;  /* 0x8000000403047c36 */ /* 0x000fe20008000000 */
[----:B------:R-:W-:Y:S06]  /*17c0*/  @!P2 BRA `(.L_x_2668) ;  /* 0x000000000044a947 */ /* 0x000fec0003800000 */
        /* <DEDUP_REMOVED lines=10> */
.L_x_2670:
[----:B------:R-:W-:-:S13]  /*1870*/  ISETP.NE.AND P0, PT, R15, 0x1, PT ;  /* 0x000000010f00780c */ /* 0x000fda0003f05270 */
[----:B------:R-:W0:Y:S02]  /*1880*/  @P0 LDC.64 R6, c[0x0][0x9e8] ;  /* 0x00027a00ff060b82 */ /* 0x000e240000000a00 */
[----:B0-----:R-:W-:-:S05]  /*1890*/  @P0 IMAD.HI.U32 R6, R3, R6, RZ ;  /* 0x0000000603060227 */ /* 0x001fca00078e00ff */
[----:B------:R-:W-:-:S07]  /*18a0*/  @P0 SHF.R.U32.HI R3, RZ, R7, R6 ;  /* 0x00000007ff030219 */ /* 0x000fce0000011606 */
.L_x_2671:
[----:B------:R-:W-:Y:S05]  /*18b0*/  BSYNC B0 ;  /* 0x0000000000007941 */ /* 0x000fea0003800000 */
.L_x_2669:
[----:B------:R-:W-:-:S05]  /*18c0*/  IMAD R3, R3, R15, RZ ;  /* 0x0000000f03037224 */ /* 0x000fca00078e02ff */
[----:B------:R-:W-:-:S07]  /*18d0*/  VIMNMX R4, R4, R3, !PT ;  /* 0x0000000304047248 */ /* 0x000fce0007fe0100 */
.L_x_2668:
[----:B------:R-:W-:Y:S02]  /*18e0*/  VIADD R0, R0, 0x5f ;  /* 0x0000005f00007836 */ /* 0x000fe40000000000 */
[----:B------:R-:W-:-:S04]  /*18f0*/  IMAD.HI R4, R4, 0x2aaaaaab, RZ ;  /* 0x2aaaaaab04047827 */ /* 0x000fc800078e02ff */
[----:B------:R-:W-:Y:S01]  /*1900*/  IMAD.HI R0, R0, 0x2aaaaaab, RZ ;  /* 0x2aaaaaab00007827 */ /* 0x000fe200078e02ff */
[----:B------:R-:W-:-:S04]  /*1910*/  SHF.R.U32.HI R5, RZ, 0x1f, R4 ;  /* 0x0000001fff057819 */ /* 0x000fc80000011604 */
[----:B------:R-:W-:Y:S02]  /*1920*/  SHF.R.U32.HI R3, RZ, 0x1f, R0 ;  /* 0x0000001fff037819 */ /* 0x000fe40000011600 */
[----:B------:R-:W-:Y:S02]  /*1930*/  LEA.HI.SX32 R5, R4, R5, 0x1c ;  /* 0x0000000504057211 */ /* 0x000fe400078fe2ff */
[----:B------:R-:W-:Y:S02]  /*1940*/  LEA.HI.SX32 R3, R0, R3, 0x1c ;  /* 0x0000000300037211 */ /* 0x000fe400078fe2ff */
[----:B------:R-:W-:Y:S02]  /*1950*/  VIMNMX R5, RZ, R5, !PT ;  /* 0x00000005ff057248 */ /* 0x000fe40007fe0100 */
[----:B------:R-:W-:-:S03]  /*1960*/  VIMNMX R3, R178, R3, PT ;  /* 0x00000003b2037248 */ /* 0x000fc60003fe0100 */
[--C-:B------:R-:W-:Y:S02]  /*1970*/  IMAD R5, R5, 0x60, -R8.reuse ;  /* 0x0000006005057824 */ /* 0x100fe400078e0a08 */
[----:B------:R-:W-:-:S03]  /*1980*/  IMAD R3, R3, 0x60, -R8 ;  /* 0x0000006003037824 */ /* 0x000fc600078e0a08 */
[----:B------:R-:W-:Y:S02]  /*1990*/  VIMNMX R5, RZ, R5, !PT ;  /* 0x00000005ff057248 */ /* 0x000fe40007fe0100 */
[----:B------:R-:W-:-:S03]  /*19a0*/  VIMNMX R0, R3, R24, PT ;  /* 0x0000001803007248 */ /* 0x000fc60003fe0100 */
[----:B------:R-:W-:Y:S01]  /*19b0*/  IMAD.WIDE.U32 R28, R5, -0x55555555, RZ ;  /* 0xaaaaaaab051c7825 */ /* 0x000fe200078e00ff */
[----:B------:R-:W-:-:S04]  /*19c0*/  ISETP.GT.AND P0, PT, R0, R5, PT ;  /* 0x000000050000720c */ /* 0x000fc80003f04270 */
[----:B------:R-:W-:-:S05]  /*19d0*/  SHF.R.U32.HI R28, RZ, 0x6, R29 ;  /* 0x00000006ff1c7819 */ /* 0x000fca000001161d */
[----:B------:R-:W-:-:S04]  /*19e0*/  IMAD.MOV.U32 R27, RZ, RZ, R28 ;  /* 0x000000ffff1b7224 */ /* 0x000fc800078e001c */
[----:B------:R-:W-:-:S04]  /*19f0*/  @P0 VIADD R0, R0, 0x5f ;  /* 0x0000005f00000836 */ /* 0x000fc80000000000 */
[----:B------:R-:W-:-:S05]  /*1a00*/  @P0 IMAD.HI R0, R0, 0x2aaaaaab, RZ ;  /* 0x2aaaaaab00000827 */ /* 0x000fca00078e02ff */
[----:B------:R-:W-:-:S04]  /*1a10*/  @P0 SHF.R.U32.HI R3, RZ, 0x1f, R0 ;  /* 0x0000001fff030819 */ /* 0x000fc80000011600 */
[----:B------:R-:W-:Y:S02]  /*1a20*/  @P0 LEA.HI.SX32 R27, R0, R3, 0x1c ;  /* 0x00000003001b0211 */ /* 0x000fe400078fe2ff */
[----:B------:R-:W-:Y:S02]  /*1a30*/  PLOP3.LUT P0, PT, PT, PT, PT, 0x80, 0x0 ;  /* 0x000000000000781c */ /* 0x000fe40003f0f070 */
[----:B------:R-:W-:-:S13]  /*1a40*/  ISETP.GT.AND P1, PT, R27, R28, PT ;  /* 0x0000001c1b00720c */ /* 0x000fda0003f24270 */
[----:B------:R-:W-:Y:S05]  /*1a50*/  @!P1 BRA `(.L_x_2672) ;  /* 0x0000003c00d09947 */ /* 0x000fea0003800000 */
        /* <DEDUP_REMOVED lines=20> */
.L_x_2674:
[----:B------:R-:W-:Y:S05]  /*1ba0*/  BSYNC B6 ;  /* 0x0000000000067941 */ /* 0x000fea0003800000 */
.L_x_2673:
        /* <DEDUP_REMOVED lines=20> */
.L_x_2676:
[----:B------:R-:W-:Y:S05]  /*1cf0*/  BSYNC B6 ;  /* 0x0000000000067941 */ /* 0x000fea0003800000 */
.L_x_2675:
[----:B------:R-:W-:Y:S01]  /*1d00*/  ULDC.64 UR4, c[0x0][0x9f8] ;  /* 0x00027e0000047ab9 */ /* 0x000fe20000000a00 */
[----:B------:R-:W0:Y:S01]  /*1d10*/  S2R R38, SR_TID.X ;  /* 0x0000000000267919 */ /* 0x000e220000002100 */
[----:B------:R-:W-:Y:S01]  /*1d20*/  ISETP.NE.U32.AND P0, PT, RZ, UR4, PT ;  /* 0x00000004ff007c0c */ /* 0x000fe2000bf05070 */
[----:B------:R-:W1:Y:S01]  /*1d30*/  LDC.64 R10, c[0x0][0x300] ;  /* 0x0000c000ff0a7b82 */ /* 0x000e620000000a00 */
[----:B------:R-:W-:Y:S01]  /*1d40*/  IMAD.IADD R63, R32, 0x1, R31 ;  /* 0x00000001203f7824 */ /* 0x000fe200078e021f */
[----:B------:R-:W-:Y:S01]  /*1d50*/  ULDC.64 UR6, c[0x0][0xa08] ;  /* 0x0002820000067ab9 */ /* 0x000fe20000000a00 */
[----:B------:R-:W-:Y:S01]  /*1d60*/  ISETP.NE.AND.EX P0, PT, RZ, UR5, PT, P0 ;  /* 0x00000005ff007c0c */ /* 0x000fe2000bf05300 */
[----:B------:R-:W-:Y:S01]  /*1d70*/  ULDC.64 UR4, c[0x0][0x308] ;  /* 0x0000c20000047ab9 */ /* 0x000fe20000000a00 */
[----:B------:R-:W-:Y:S02]  /*1d80*/  SHF.R.S32.HI R12, RZ, 0x1f, R90 ;  /* 0x0000001fff0c7819 */ /* 0x000fe4000001145a */
[----:B------:R-:W-:Y:S01]  /*1d90*/  SHF.R.S32.HI R64, RZ, 0x1f, R18 ;  /* 0x0000001fff407819 */ /* 0x000fe20000011412 */
[----:B------:R-:W2:Y:S08]  /*1da0*/  LDC.64 R82, c[0x0][0x408] ;  /* 0x00010200ff527b82 */ /* 0x000eb00000000a00 */
[----:B------:R-:W3:Y:S08]  /*1db0*/  @P0 LDC.64 R4, c[0x0][0x9f8] ;  /* 0x00027e00ff040b82 */ /* 0x000ef00000000a00 */
[----:B------:R-:W4:Y:S08]  /*1dc0*/  LDC.64 R60, c[0x0][0x3f8] ;  /* 0x0000fe00ff3c7b82 */ /* 0x000f300000000a00 */
[----:B------:R-:W4:Y:S01]  /*1dd0*/  LDC R41, c[0x0][0x3f4] ;  /* 0x0000fd00ff297b82 */ /* 0x000f220000000800 */
[----:B---3--:R-:W-:-:S05]  /*1de0*/  @P0 IMAD.WIDE R4, R91, 0x4, R4 ;  /* 0x000000045b040825 */ /* 0x008fca00078e0204 */
[----:B------:R3:W4:Y:S01]  /*1df0*/  @P0 LDG.E R91, desc[UR40][R4.64] ;  /* 0x00000028045b0981 */ /* 0x000722000c1e1900 */
[----:B------:R-:W-:Y:S01]  /*1e00*/  SHF.R.S32.HI R43, RZ, 0x1f, R63 ;  /* 0x0000001fff2b7819 */ /* 0x000fe2000001143f */
[-C--:B-1----:R-:W-:Y:S01]  /*1e10*/  IMAD.WIDE.U32 R6, R63, R10.reuse, RZ ;  /* 0x0000000a3f067225 */ /* 0x082fe200078e00ff */
[----:B------:R-:W-:Y:S02]  /*1e20*/  ISETP.NE.U32.AND P0, PT, RZ, UR6, PT ;  /* 0x00000006ff007c0c */ /* 0x000fe4000bf05070 */
[----:B0-----:R-:W-:Y:S01]  /*1e30*/  SHF.R.U32.HI R38, RZ, 0x7, R38 ;  /* 0x00000007ff267819 */ /* 0x001fe20000011626 */
[----:B------:R-:W-:Y:S01]  /*1e40*/  IMAD R0, R43, R10, RZ ;  /* 0x0000000a2b007224 */ /* 0x000fe200078e02ff */
[----:B------:R-:W-:Y:S01]  /*1e50*/  ISETP.NE.AND.EX P0, PT, RZ, UR7, PT, P0 ;  /* 0x00000007ff007c0c */ /* 0x000fe2000bf05300 */
[----:B------:R-:W-:Y:S01]  /*1e60*/  IMAD.SHL.U32 R73, R237, 0x40, RZ ;  /* 0x00000040ed497824 */ /* 0x000fe200078e00ff */
[----:B------:R-:W-:Y:S01]  /*1e70*/  ISETP.NE.AND P6, PT, R38, 0x1, PT ;  /* 0x000000012600780c */ /* 0x000fe20003fc5270 */
[----:B------:R-:W-:Y:S01]  /*1e80*/  IMAD R3, R63, R11, R0 ;  /* 0x0000000b3f037224 */ /* 0x000fe200078e0200 */
[----:B------:R-:W-:Y:S01]  /*1e90*/  SHF.R.S32.HI R23, RZ, 0x1f, R22 ;  /* 0x0000001fff177819 */ /* 0x000fe20000011416 */
[----:B---3--:R-:W-:Y:S01]  /*1ea0*/  IMAD.SHL.U32 R4, R233, 0x8, RZ ;  /* 0x00000008e9047824 */ /* 0x008fe200078e00ff */
[----:B------:R-:W-:Y:S01]  /*1eb0*/  LOP3.LUT R73, R73, 0x1c0, RZ, 0xc0, !PT ;  /* 0x000001c049497812 */ /* 0x000fe200078ec0ff */
[----:B------:R-:W-:Y:S01]  /*1ec0*/  IMAD.IADD R7, R7, 0x1, R3 ;  /* 0x0000000107077824 */ /* 0x000fe200078e0203 */
[----:B------:R-:W-:Y:S01]  /*1ed0*/  SHF.L.U64.HI R69, R10, 0x6, R11 ;  /* 0x000000060a457819 */ /* 0x000fe2000001020b */
[----:B------:R-:W-:Y:S01]  /*1ee0*/  IMAD R3, R12, UR4, RZ ;  /* 0x000000040c037c24 */ /* 0x000fe2000f8e02ff */
[----:B------:R-:W-:Y:S01]  /*1ef0*/  SHF.R.S32.HI R5, RZ, 0x1f, R4 ;  /* 0x0000001fff057819 */ /* 0x000fe20000011404 */
[----:B------:R-:W-:Y:S01]  /*1f00*/  IMAD.WIDE.U32 R6, R90, UR4, R6 ;  /* 0x000000045a067c25 */ /* 0x000fe2000f8e0006 */
[----:B------:R-:W-:-:S02]  /*1f10*/  SHF.R.U32.HI R76, RZ, 0x3, R73 ;  /* 0x00000003ff4c7819 */ /* 0x000fc40000011649 */
[----:B--2---:R-:W-:Y:S01]  /*1f20*/  SHF.L.U64.HI R71, R82, 0x6, R83 ;  /* 0x0000000652477819 */ /* 0x004fe20000010253 */
[----:B------:R-:W-:Y:S01]  /*1f30*/  IMAD R3, R90, UR5, R3 ;  /* 0x000000055a037c24 */ /* 0x000fe2000f8e0203 */
[----:B------:R-:W-:Y:S01]  /*1f40*/  ULDC.64 UR4, c[0x0][0x310] ;  /* 0x0000c40000047ab9 */ /* 0x000fe20000000a00 */
[----:B------:R-:W-:Y:S01]  /*1f50*/  VIADD R31, R4, 0x20 ;  /* 0x00000020041f7836 */ /* 0x000fe20000000000 */
[----:B----4-:R-:W-:Y:S01]  /*1f60*/  SHF.L.U64.HI R74, R60, 0x6, R61 ;  /* 0x000000063c4a7819 */ /* 0x010fe2000001023d */
[----:B------:R-:W-:Y:S01]  /*1f70*/  IMAD.IADD R7, R7, 0x1, R3 ;  /* 0x0000000107077824 */ /* 0x000fe200078e0203 */
[----:B------:R-:W-:Y:S01]  /*1f80*/  SHF.R.S32.HI R77, RZ, 0x1f, R232 ;  /* 0x0000001fff4d7819 */ /* 0x000fe200000114e8 */
[----:B------:R-:W-:-:S04]  /*1f90*/  IMAD.WIDE.U32 R8, R18, R10, R4 ;  /* 0x0000000a12087225 */ /* 0x000fc800078e0004 */
[C---:B------:R-:W-:Y:S02]  /*1fa0*/  VIADD R13, R4.reuse, 0xc0 ;  /* 0x000000c0040d7836 */ /* 0x040fe40000000000 */
[C---:B------:R-:W-:Y:S02]  /*1fb0*/  VIADD R65, R4.reuse, 0x40 ;  /* 0x0000004004417836 */ /* 0x040fe40000000000 */
[C---:B------:R-:W-:Y:S02]  /*1fc0*/  VIADD R66, R4.reuse, 0x60 ;  /* 0x0000006004427836 */ /* 0x040fe40000000000 */
[C---:B------:R-:W-:Y:S02]  /*1fd0*/  VIADD R14, R4.reuse, 0xe0 ;  /* 0x000000e0040e7836 */ /* 0x040fe40000000000 */
[C---:B------:R-:W-:Y:S02]  /*1fe0*/  VIADD R67, R4.reuse, 0x80 ;  /* 0x0000008004437836 */ /* 0x040fe40000000000 */
[----:B------:R-:W-:-:S02]  /*1ff0*/  VIADD R68, R4, 0xa0 ;  /* 0x000000a004447836 */ /* 0x000fc40000000000 */
[----:B------:R-:W-:-:S04]  /*2000*/  IMAD.WIDE.U32 R32, R18, R82, R4 ;  /* 0x0000005212207225 */ /* 0x000fc800078e0004 */
[----:B------:R-:W-:Y:S02]  /*2010*/  IMAD.MOV.U32 R79, RZ, RZ, 0x20 ;  /* 0x00000020ff4f7424 */ /* 0x000fe400078e00ff */
[----:B------:R-:W-:Y:S01]  /*2020*/  VIADD R78, R38, 0x8 ;  /* 0x00000008264e7836 */ /* 0x000fe20000000000 */
[----:B------:R-:W-:Y:S01]  /*2030*/  SHF.R.U32.HI R38, RZ, 0x3, R218 ;  /* 0x00000003ff267819 */ /* 0x000fe200000116da */
[----:B------:R-:W-:Y:S02]  /*2040*/  IMAD.SHL.U32 R70, R10, 0x40, RZ ;  /* 0x000000400a467824 */ /* 0x000fe400078e00ff */
[----:B------:R-:W-:Y:S02]  /*2050*/  IMAD R39, R61, 0x60, RZ ;  /* 0x000000603d277824 */ /* 0x000fe400078e02ff */
[----:B------:R-:W-:Y:S02]  /*2060*/  IMAD.SHL.U32 R75, R60, 0x40, RZ ;  /* 0x000000403c4b7824 */ /* 0x000fe400078e00ff */
[----:B------:R-:W-:-:S02]  /*2070*/  IMAD.SHL.U32 R72, R82, 0x40, RZ ;  /* 0x0000004052487824 */ /* 0x000fc400078e00ff */
[----:B------:R-:W-:Y:S01]  /*2080*/  IMAD.SHL.U32 R80, R41, 0x2, RZ ;  /* 0x0000000229507824 */ /* 0x000fe200078e00ff */
[----:B------:R-:W-:Y:S02]  /*2090*/  SHF.R.S32.HI R0, RZ, 0x1f, R91 ;  /* 0x0000001fff007819 */ /* 0x000fe4000001145b */
[----:B------:R-:W-:Y:S02]  /*20a0*/  SEL R91, R91, RZ, !P0 ;  /* 0x000000ff5b5b7207 */ /* 0x000fe40004000000 */
[----:B------:R-:W-:-:S03]  /*20b0*/  SEL R20, R0, RZ, !P0 ;  /* 0x000000ff00147207 */ /* 0x000fc60004000000 */
[----:B------:R-:W-:-:S04]  /*20c0*/  IMAD.WIDE.U32 R6, R91, UR4, R6 ;  /* 0x000000045b067c25 */ /* 0x000fc8000f8e0006 */
[----:B------:R-:W-:Y:S01]  /*20d0*/  IMAD R0, R20, UR4, RZ ;  /* 0x0000000414007c24 */ /* 0x000fe2000f8e02ff */
[----:B------:R-:W-:-:S03]  /*20e0*/  IADD3 R3, P0, R6, R8, RZ ;  /* 0x0000000806037210 */ /* 0x000fc60007f1e0ff */
[----:B------:R-:W-:Y:S01]  /*20f0*/  IMAD R29, R91, UR5, R0 ;  /* 0x000000055b1d7c24 */ /* 0x000fe2000f8e0200 */
[----:B------:R-:W-:Y:S05]  /*2100*/  @!P6 WARPSYNC.ALL ;  /* 0x000000000000e948 */ /* 0x000fea0003800000 */
[----:B------:R-:W-:Y:S01]  /*2110*/  IMAD R0, R64, R10, RZ ;  /* 0x0000000a40007224 */ /* 0x000fe200078e02ff */
[----:B------:R-:W-:Y:S01]  /*2120*/  ULDC UR4, c[0x0][0x320] ;  /* 0x0000c80000047ab9 */ /* 0x000fe20000000800 */
[----:B------:R-:W-:Y:S01]  /*2130*/  IMAD.IADD R29, R7, 0x1, R29 ;  /* 0x00000001071d7824 */ /* 0x000fe200078e021d */
[----:B------:R-:W-:Y:S01]  /*2140*/  @!P6 BAR.SYNC.DEFER_BLOCKING 0x9, 0x100 ;  /* 0x024400000000eb1d */ /* 0x000fe20000010000 */
[----:B------:R-:W-:Y:S01]  /*2150*/  ISETP.GE.AND P2, PT, R31, UR4, PT ;  /* 0x000000041f007c0c */ /* 0x000fe2000bf46270 */
[----:B------:R-:W-:Y:S01]  /*2160*/  IMAD R0, R18, R11, R0 ;  /* 0x0000000b12007224 */ /* 0x000fe200078e0200 */
[----:B------:R-:W-:-:S02]  /*2170*/  ISETP.GE.AND P1, PT, R4, UR4, PT ;  /* 0x0000000404007c0c */ /* 0x000fc4000bf26270 */
[----:B------:R-:W-:Y:S01]  /*2180*/  SEL R8, RZ, 0xffffffff, P2 ;  /* 0xffffffffff087807 */ /* 0x000fe20001000000 */
[----:B------:R-:W-:Y:S01]  /*2190*/  ULDC.64 UR6, c[0x0][0x330] ;  /* 0x0000cc0000067ab9 */ /* 0x000fe20000000a00 */
[----:B------:R-:W-:Y:S01]  /*21a0*/  IADD3.X R0, R29, R9, R0, P0, !PT ;  /* 0x000000091d007210 */ /* 0x000fe200007fe400 */
[----:B------:R-:W-:Y:S01]  /*21b0*/  IMAD R9, R12, UR6, RZ ;  /* 0x000000060c097c24 */ /* 0x000fe2000f8e02ff */
[----:B------:R-:W-:Y:S01]  /*21c0*/  ISETP.GE.AND P0, PT, R13, UR4, PT ;  /* 0x000000040d007c0c */ /* 0x000fe2000bf06270 */
[----:B------:R-:W-:Y:S01]  /*21d0*/  IMAD.SHL.U32 R13, R8, 0x2, RZ ;  /* 0x00000002080d7824 */ /* 0x000fe200078e00ff */
[----:B------:R-:W-:Y:S01]  /*21e0*/  SEL R12, RZ, 0x1, P1 ;  /* 0x00000001ff0c7807 */ /* 0x000fe20000800000 */
[C---:B------:R-:W-:Y:S01]  /*21f0*/  IMAD R15, R90.reuse, UR7, R9 ;  /* 0x000000075a0f7c24 */ /* 0x040fe2000f8e0209 */
[----:B------:R-:W-:Y:S01]  /*2200*/  ISETP.GE.AND P1, PT, R65, UR4, PT ;  /* 0x0000000441007c0c */ /* 0x000fe2000bf26270 */
[----:B------:R-:W-:Y:S01]  /*2210*/  IMAD.WIDE.U32 R8, R90, UR6, R4 ;  /* 0x000000065a087c25 */ /* 0x000fe2000f8e0004 */
[----:B------:R-:W-:-:S02]  /*2220*/  ISETP.GE.AND P2, PT, R66, UR4, PT ;  /* 0x0000000442007c0c */ /* 0x000fc4000bf46270 */
[----:B------:R-:W-:Y:S01]  /*2230*/  ISETP.GE.AND P3, PT, R14, UR4, PT ;  /* 0x000000040e007c0c */ /* 0x000fe2000bf66270 */
[----:B------:R-:W-:Y:S01]  /*2240*/  IMAD.IADD R9, R9, 0x1, R15 ;  /* 0x0000000109097824 */ /* 0x000fe200078e020f */
[----:B------:R-:W-:Y:S02]  /*2250*/  LOP3.LUT R12, R13, 0x2, R12, 0xe2, !PT ;  /* 0x000000020d0c7812 */ /* 0x000fe400078ee20c */
[----:B------:R-:W-:Y:S02]  /*2260*/  SEL R13, RZ, 0x4, P1 ;  /* 0x00000004ff0d7807 */ /* 0x000fe40000800000 */
[----:B------:R-:W-:Y:S02]  /*2270*/  SEL R14, RZ, 0x8, P2 ;  /* 0x00000008ff0e7807 */ /* 0x000fe40001000000 */
[----:B------:R-:W-:Y:S02]  /*2280*/  ISETP.GE.AND P1, PT, R67, UR4, PT ;  /* 0x0000000443007c0c */ /* 0x000fe4000bf26270 */
[----:B------:R-:W-:Y:S01]  /*2290*/  ISETP.GE.AND P2, PT, R68, UR4, PT ;  /* 0x0000000444007c0c */ /* 0x000fe2000bf46270 */
[----:B------:R-:W-:Y:S01]  /*22a0*/  ULDC.64 UR4, c[0x0][0x338] ;  /* 0x0000ce0000047ab9 */ /* 0x000fe20000000a00 */
[----:B------:R-:W-:Y:S01]  /*22b0*/  LOP3.LUT R12, R14, R12, R13, 0xfe, !PT ;  /* 0x0000000c0e0c7212 */ /* 0x000fe200078efe0d */
[----:B------:R-:W-:Y:S01]  /*22c0*/  IMAD R15, R20, UR4, RZ ;  /* 0x00000004140f7c24 */ /* 0x000fe2000f8e02ff */
[----:B------:R-:W-:Y:S01]  /*22d0*/  SEL R13, RZ, 0x10, P1 ;  /* 0x00000010ff0d7807 */ /* 0x000fe20000800000 */
[----:B------:R-:W-:Y:S01]  /*22e0*/  IMAD R20, R64, R60, RZ ;  /* 0x0000003c40147224 */ /* 0x000fe200078e02ff */
[----:B------:R-:W-:Y:S01]  /*22f0*/  SEL R14, RZ, 0x20, P2 ;  /* 0x00000020ff0e7807 */ /* 0x000fe20001000000 */
[----:B------:R-:W-:Y:S01]  /*2300*/  IMAD R95, R91, UR5, R15 ;  /* 0x000000055b5f7c24 */ /* 0x000fe2000f8e020f */
[----:B------:R-:W-:Y:S01]  /*2310*/  LOP3.LUT P1, RZ, R237, 0x4, RZ, 0xc0, !PT ;  /* 0x00000004edff7812 */ /* 0x000fe2000782c0ff */
[----:B------:R-:W-:Y:S01]  /*2320*/  IMAD R59, R18, R61, R20 ;  /* 0x0000003d123b7224 */ /* 0x000fe200078e0214 */
[----:B------:R-:W-:Y:S01]  /*2330*/  LOP3.LUT R13, R14, R12, R13, 0xfe, !PT ;  /* 0x0000000c0e0d7212 */ /* 0x000fe200078efe0d */
[----:B------:R-:W-:Y:S01]  /*2340*/  IMAD.WIDE.U32 R14, R18, R82, R22 ;  /* 0x00000052120e7225 */ /* 0x000fe200078e0016 */
[----:B------:R-:W-:-:S02]  /*2350*/  SEL R12, RZ, 0x40, P0 ;  /* 0x00000040ff0c7807 */ /* 0x000fc40000000000 */
[----:B------:R-:W-:Y:S01]  /*2360*/  ISETP.GE.AND P0, PT, R4, R41, PT ;  /* 0x000000290400720c */ /* 0x000fe20003f06270 */
[----:B------:R-:W-:Y:S01]  /*2370*/  IMAD.WIDE.U32 R20, R18, R60, R4 ;  /* 0x0000003c12147225 */ /* 0x000fe200078e0004 */
[----:B------:R-:W-:Y:S02]  /*2380*/  LOP3.LUT R97, R13, R12, RZ, 0xfc, !PT ;  /* 0x0000000c0d617212 */ /* 0x000fe400078efcff */
[----:B------:R-:W-:Y:S01]  /*2390*/  SEL R35, R41, RZ, P0 ;  /* 0x000000ff29237207 */ /* 0x000fe20000000000 */
[----:B------:R-:W-:Y:S01]  /*23a0*/  IMAD R12, R64, R82, RZ ;  /* 0x00000052400c7224 */ /* 0x000fe200078e02ff */
[C---:B------:R-:W-:Y:S01]  /*23b0*/  IADD3 R62, P2, R18.reuse, R63, RZ ;  /* 0x0000003f123e7210 */ /* 0x040fe20007f5e0ff */
[----:B------:R-:W-:Y:S01]  /*23c0*/  IMAD.MOV.U32 R58, RZ, RZ, R20 ;  /* 0x000000ffff3a7224 */ /* 0x000fe200078e0014 */
[----:B------:R-:W-:Y:S01]  /*23d0*/  SEL R79, R79, 0xffffffe0, !P1 ;  /* 0xffffffe04f4f7807 */ /* 0x000fe20004800000 */
[C---:B------:R-:W-:Y:S01]  /*23e0*/  IMAD R37, R18.reuse, R83, R12 ;  /* 0x0000005312257224 */ /* 0x040fe200078e020c */
[----:B------:R-:W-:Y:S01]  /*23f0*/  SEL R96, RZ, 0xffffff80, P3 ;  /* 0xffffff80ff607807 */ /* 0x000fe20001800000 */
[----:B------:R-:W-:-:S03]  /*2400*/  IMAD.WIDE.U32 R12, R18, R60, R22 ;  /* 0x0000003c120c7225 */ /* 0x000fc600078e0016 */
[----:B------:R-:W-:Y:S01]  /*2410*/  LOP3.LUT R96, R97, 0x80, R96, 0xc8, !PT ;  /* 0x0000008061607812 */ /* 0x000fe200078ec860 */
[----:B------:R-:W-:Y:S01]  /*2420*/  IMAD.IADD R57, R13, 0x1, R59 ;  /* 0x000000010d397824 */ /* 0x000fe200078e023b */
[----:B-----5:R-:W-:Y:S01]  /*2430*/  SHF.R.S32.HI R13, RZ, 0x1f, R30 ;  /* 0x0000001fff0d7819 */ /* 0x020fe2000001141e */
[----:B------:R-:W-:Y:S01]  /*2440*/  IMAD.MOV.U32 R56, RZ, RZ, R12 ;  /* 0x000000ffff387224 */ /* 0x000fe200078e000c */
[----:B------:R-:W-:Y:S01]  /*2450*/  LOP3.LUT R97, R97, 0x40, RZ, 0xc0, !PT ;  /* 0x0000004061617812 */ /* 0x000fe200078ec0ff */
[----:B------:R-:W-:Y:S02]  /*2460*/  IMAD.IADD R15, R15, 0x1, R37 ;  /* 0x000000010f0f7824 */ /* 0x000fe400078e0225 */
[----:B------:R-:W-:Y:S02]  /*2470*/  IMAD R12, R13, R82, RZ ;  /* 0x000000520d0c7224 */ /* 0x000fe400078e02ff */
[----:B------:R-:W-:Y:S02]  /*2480*/  IMAD.IADD R33, R37, 0x1, R33 ;  /* 0x0000000125217824 */ /* 0x000fe400078e0221 */
[----:B------:R-:W-:-:S02]  /*2490*/  IMAD.IADD R35, R4, 0x1, R35 ;  /* 0x0000000104237824 */ /* 0x000fc400078e0223 */
[C---:B------:R-:W-:Y:S02]  /*24a0*/  IMAD R37, R30.reuse, R83, R12 ;  /* 0x000000531e257224 */ /* 0x040fe400078e020c */
[----:B------:R-:W-:Y:S01]  /*24b0*/  IMAD R36, R13, R60, RZ ;  /* 0x0000003c0d247224 */ /* 0x000fe200078e02ff */
[----:B------:R-:W-:Y:S01]  /*24c0*/  SHF.R.S32.HI R34, RZ, 0x1f, R35 ;  /* 0x0000001fff227819 */ /* 0x000fe20000011423 */
[----:B------:R-:W-:-:S03]  /*24d0*/  IMAD.WIDE.U32 R12, R30, R82, R14 ;  /* 0x000000521e0c7225 */ /* 0x000fc600078e000e */
[----:B------:R-:W-:Y:S01]  /*24e0*/  LEA.HI R34, R34, R35, RZ, 0x3 ;  /* 0x0000002322227211 */ /* 0x000fe200078f18ff */
[----:B------:R-:W-:Y:S01]  /*24f0*/  IMAD.WIDE.U32 R14, R30, R82, R32 ;  /* 0x000000521e0e7225 */ /* 0x000fe200078e0020 */
[----:B------:R-:W-:Y:S02]  /*2500*/  LOP3.LUT R33, R73, 0x18, R4, 0xf8, !PT ;  /* 0x0000001849217812 */ /* 0x000fe400078ef804 */
[----:B------:R-:W-:Y:S01]  /*2510*/  SHF.R.S32.HI R88, RZ, 0x3, R34 ;  /* 0x00000003ff587819 */ /* 0x000fe20000011422 */
[----:B------:R-:W-:Y:S01]  /*2520*/  IMAD.IADD R59, R59, 0x1, R21 ;  /* 0x000000013b3b7824 */ /* 0x000fe200078e0215 */
[-C--:B------:R-:W-:Y:S01]  /*2530*/  LOP3.LUT R33, R33, R76.reuse, RZ, 0x3c, !PT ;  /* 0x0000004c21217212 */ /* 0x080fe200078e3cff */
[----:B------:R-:W-:Y:S01]  /*2540*/  IMAD.WIDE.U32 R8, R91, UR4, R8 ;  /* 0x000000045b087c25 */ /* 0x000fe2000f8e0008 */
[----:B------:R-:W-:Y:S01]  /*2550*/  LOP3.LUT R89, R34, 0xfffffff8, RZ, 0xc0, !PT ;  /* 0xfffffff822597812 */ /* 0x000fe200078ec0ff */
[----:B------:R-:W-:Y:S02]  /*2560*/  ULDC UR4, c[0x0][0x2f4] ;  /* 0x0000bd0000047ab9 */ /* 0x000fe40000000800 */
[----:B------:R-:W-:Y:S01]  /*2570*/  IMAD R81, R220, 0x200, R33 ;  /* 0x00000200dc517824 */ /* 0x000fe200078e0221 */
[--C-:B------:R-:W-:Y:S01]  /*2580*/  LOP3.LUT R33, R73, 0x38, R34.reuse, 0xf8, !PT ;  /* 0x0000003849217812 */ /* 0x100fe200078ef822 */
[----:B------:R-:W-:Y:S01]  /*2590*/  IMAD R35, R11, 0x60, RZ ;  /* 0x000000600b237824 */ /* 0x000fe200078e02ff */
[----:B------:R-:W-:Y:S01]  /*25a0*/  LOP3.LUT R34, R218, 0x38, R34, 0xf8, !PT ;  /* 0x00000038da227812 */ /* 0x000fe200078ef822 */
[C---:B------:R-:W-:Y:S01]  /*25b0*/  IMAD R91, R30.reuse, R61, R36 ;  /* 0x0000003d1e5b7224 */ /* 0x040fe200078e0224 */
[----:B------:R-:W-:Y:S01]  /*25c0*/  LOP3.LUT R33, R33, R76, RZ, 0x3c, !PT ;  /* 0x0000004c21217212 */ /* 0x000fe200078e3cff */
[----:B------:R-:W-:Y:S01]  /*25d0*/  IMAD.WIDE.U32 R56, R30, R60, R56 ;  /* 0x0000003c1e387225 */ /* 0x000fe200078e0038 */
[----:B------:R-:W-:-:S02]  /*25e0*/  LOP3.LUT R34, R34, R38, RZ, 0x3c, !PT ;  /* 0x0000002622227212 */ /* 0x000fc400078e3cff */
[----:B------:R-:W-:Y:S01]  /*25f0*/  SHF.R.S32.HI R92, RZ, 0x1f, R89 ;  /* 0x0000001fff5c7819 */ /* 0x000fe20000011459 */
[----:B------:R-:W-:Y:S01]  /*2600*/  IMAD.WIDE.U32 R58, R30, R60, R58 ;  /* 0x0000003c1e3a7225 */ /* 0x000fe200078e003a */
[----:B------:R-:W-:-:S03]  /*2610*/  ISETP.GE.AND P1, PT, R4, UR4, PT ;  /* 0x0000000404007c0c */ /* 0x000fc6000bf26270 */
[----:B------:R-:W-:-:S04]  /*2620*/  IMAD.WIDE.U32 R10, R10, 0x60, RZ ;  /* 0x000000600a0a7825 */ /* 0x000fc800078e00ff */
[----:B------:R-:W-:Y:S02]  /*2630*/  IMAD R83, R83, 0x60, RZ ;  /* 0x0000006053537824 */ /* 0x000fe400078e02ff */
        /* <DEDUP_REMOVED lines=12> */
[----:B------:R-:W-:Y:S02]  /*2700*/  IMAD R93, R220, 0x200, R33 ;  /* 0x00000200dc5d7824 */ /* 0x000fe400078e0221 */
[----:B------:R-:W-:Y:S02]  /*2710*/  IMAD.IADD R94, R221, 0x1, R34 ;  /* 0x00000001dd5e7824 */ /* 0x000fe400078e0222 */
[----:B------:R-:W-:-:S07]  /*2720*/  IMAD.IADD R95, R9, 0x1, R95 ;  /* 0x00000001095f7824 */ /* 0x000fce00078e025f */
.L_x_2724:
        /* <DEDUP_REMOVED lines=9> */
[----:B------:R-:W-:-:S03]  /*27c0*/  IADD3 R33, P5, R3, R104, RZ ;  /* 0x0000006803217210 */ /* 0x000fc60007fbe0ff */
[----:B------:R-:W-:Y:S01]  /*27d0*/  IMAD.IADD R109, R105, 0x1, R27 ;  /* 0x00000001696d7824 */ /* 0x000fe200078e021b */
[----:B------:R-:W-:-:S03]  /*27e0*/  IADD3 R27, P3, P4, R3, R104, R70 ;  /* 0x00000068031b7210 */ /* 0x000fc60007c7e046 */
[----:B------:R-:W-:Y:S01]  /*27f0*/  IMAD.X R34, R109, 0x1, R0, P5 ;  /* 0x000000016d227824 */ /* 0x000fe200028e0600 */
[----:B------:R-:W-:Y:S02]  /*2800*/  IADD3.X R32, R0, R109, R69, P3, P4 ;  /* 0x0000006d00207210 */ /* 0x000fe40001fe8445 */
[-C--:B0-----:R-:W-:Y:S02]  /*2810*/  LEA R40, P3, R27, R100.reuse, 0x1 ;  /* 0x000000641b287211 */ /* 0x081fe400078608ff */
[----:B------:R-:W-:Y:S02]  /*2820*/  LEA R42, P5, R33, R100, 0x1 ;  /* 0x00000064212a7211 */ /* 0x000fe400078a08ff */
[-C--:B------:R-:W-:Y:S01]  /*2830*/  LEA.HI.X R41, R27, R101.reuse, R32, 0x1, P3 ;  /* 0x000000651b297211 */ /* 0x080fe200018f0c20 */
[----:B------:R-:W-:Y:S01]  /*2840*/  IMAD R27, R17, 0x1800, R81 ;  /* 0x00001800111b7824 */ /* 0x000fe200078e0251 */
[----:B-1----:R-:W-:Y:S02]  /*2850*/  ISETP.GE.AND P3, PT, R107, 0x1, PT ;  /* 0x000000016b00780c */ /* 0x002fe40003f66270 */
[----:B------:R-:W-:Y:S01]  /*2860*/  LEA.HI.X R43, R33, R101, R34, 0x1, P5 ;  /* 0x00000065212b7211 */ /* 0x000fe200028f0c22 */
[----:B------:R-:W-:Y:S01]  /*2870*/  IMAD R33, R17, 0x1800, R85 ;  /* 0x0000180011217824 */ /* 0x000fe200078e0255 */
[----:B------:R-:W-:Y:S01]  /*2880*/  ISETP.GT.AND P4, PT, R45, R28, PT ;  /* 0x0000001c2d00720c */ /* 0x000fe20003f84270 */
[----:B------:R-:W-:-:S02]  /*2890*/  IMAD R106, R27, 0x2, R26 ;  /* 0x000000021b6a7824 */ /* 0x000fc400078e021a */
[----:B------:R-:W-:Y:S01]  /*28a0*/  IMAD R102, R33, 0x2, R26 ;  /* 0x0000000221667824 */ /* 0x000fe200078e021a */
[----:B------:R-:W-:Y:S01]  /*28b0*/  P2R R99, PR, RZ, 0x10 ;  /* 0x00000010ff637803 */ /* 0x000fe20000000000 */
[----:B------:R-:W-:-:S04]  /*28c0*/  IMAD.MOV.U32 R27, RZ, RZ, R45 ;  /* 0x000000ffff1b7224 */ /* 0x000fc800078e002d */
        /* <DEDUP_REMOVED lines=42> */
.L_x_2681:
[----:B------:R-:W-:Y:S05]  /*2b70*/  BSYNC B1 ;  /* 0x0000000000017941 */ /* 0x000fea0003800000 */
.L_x_2680:
[----:B------:R-:W-:Y:S01]  /*2b80*/  ISETP.GE.AND P5, PT, R232, R103, PT ;  /* 0x00000067e800720c */ /* 0x000fe20003fa6270 */
[----:B------:R-:W-:Y:S01]  /*2b90*/  BSSY B1, `(.L_x_2682) ;  /* 0x000001b000017945 */ /* 0x000fe20003800000 */
[----:B------:R-:W-:Y:S02]  /*2ba0*/  CS2R R46, SRZ ;  /* 0x00000000002e7805 */ /* 0x000fe4000001ff00 */
[----:B0-----:R-:W-:Y:S01]  /*2bb0*/  CS2R R38, SRZ ;  /* 0x0000000000267805 */ /* 0x001fe2000001ff00 */
        /* <DEDUP_REMOVED lines=24> */
.L_x_2683:
[----:B------:R-:W-:Y:S05]  /*2d40*/  BSYNC B1 ;  /* 0x0000000000017941 */ /* 0x000fea0003800000 */
.L_x_2682:
        /* <DEDUP_REMOVED lines=27> */
.L_x_2684:
[----:B------:R-:W-:Y:S01]  /*2f00*/  IMAD R98, R17, 0x8, R16 ;  /* 0x0000000811627824 */ /* 0x000fe200078e0210 */
[----:B------:R-:W-:Y:S01]  /*2f10*/  SHF.L.U32 R111, R208, 0x1f, RZ ;  /* 0x0000001fd06f7819 */ /* 0x000fe200000006ff */
[----:B------:R-:W-:Y:S03]  /*2f20*/  BSSY B1, `(.L_x_2685) ;  /* 0x0000003000017945 */ /* 0x000fe60003800000 */
[----:B------:R-:W0:Y:S02]  /*2f30*/  SYNCS.PHASECHK.TRANS64.TRYWAIT P6, [R98+URZ+0x22890], R111 ;  /* 0x0228906f620075a7 */ /* 0x000e2400080c017f */
[----:B0-----:R-:W-:Y:S05]  /*2f40*/  @!P6 BRA `(.L_x_2686) ;  /* 0x000001c8009ce947 */ /* 0x001fea0003800000 */
.L_x_3043:
[----:B------:R-:W-:Y:S05]  /*2f50*/  BSYNC B1 ;  /* 0x0000000000017941 */ /* 0x000fea0003800000 */
.L_x_2685:
        /* <DEDUP_REMOVED lines=49> */
.L_x_2692:
[----:B------:R-:W-:Y:S05]  /*3270*/  BSYNC B3 ;  /* 0x0000000000037941 */ /* 0x000fea0003800000 */
.L_x_2691:
[----:B--2---:R1:W-:Y:S02]  /*3280*/  STG.E.128 desc[UR40][R42.64], R32 ;  /* 0x000000202a007986 */ /* 0x0043e4000c101d28 */
.L_x_2690:
[----:B------:R-:W-:Y:S05]  /*3290*/  BSYNC B2 ;  /* 0x0000000000027941 */ /* 0x000fea0003800000 */
.L_x_2689:
[----:B------:R-:W-:Y:S05]  /*32a0*/  @P2 BRA `(.L_x_2688) ;  /* 0x0000000000bc2947 */ /* 0x000fea0003800000 */
[----:B-1----:R1:W2:Y:S01]  /*32b0*/  LDS.128 R32, [R102] ;  /* 0x0000000066207984 */ /* 0x0022a20000000c00 */
        /* <DEDUP_REMOVED lines=19> */
[-C--:B------:R-:W-:Y:S01]  /*33f0*/  FFMA.FTZ R108, R33, R50.reuse, -R108 ;  /* 0x00000032216c7223 */ /* 0x080fe2000001086c */
[----:B------:R-:W-:Y:S01]  /*3400*/  FFMA.FTZ R55, R34, R50, R51 ;  /* 0x0000003222377223 */ /* 0x000fe20000010033 */
[----:B------:R-:W-:Y:S01]  /*3410*/  FMUL.FTZ R54, R35, R54 ;  /* 0x0000003623367220 */ /* 0x000fe20000410000 */
        /* <DEDUP_REMOVED lines=22> */
.L_x_2694:
[----:B------:R-:W-:Y:S05]  /*3580*/  BSYNC B2 ;  /* 0x0000000000027941 */ /* 0x000fea0003800000 */
.L_x_2693:
[----:B--2---:R2:W-:Y:S02]  /*3590*/  STG.E.128 desc[UR40][R42.64+0x40], R32 ;  /* 0x000040202a007986 */ /* 0x0045e4000c101d28 */
.L_x_2688:
[----:B------:R-:W-:Y:S05]  /*35a0*/  BSYNC B1 ;  /* 0x0000000000017941 */ /* 0x000fea0003800000 */
.L_x_2687:
        /* <DEDUP_REMOVED lines=10> */
[----:B------:R-:W-:Y:S01]  /*3650*/  HADD2.F32 R34, -RZ, R33.H1_H1 ;  /* 0x30000021ff227230 */ /* 0x000fe20000004100 */
[--C-:B------:R-:W-:Y:S01]  /*3660*/  SHF.R.U64 R49, R46, 0x10, R47.reuse ;  /* 0x000000102e317819 */ /* 0x100fe2000000122f */
[----:B------:R-:W-:Y:S01]  /*3670*/  HADD2.F32 R45, -RZ, R43.H0_H0 ;  /* 0x2000002bff2d7230 */ /* 0x000fe20000004100 */
[----:B------:R-:W-:Y:S01]  /*3680*/  SHF.R.U32.HI R46, RZ, 0x10, R47 ;  /* 0x00000010ff2e7819 */ /* 0x000fe2000001162f */
[----:B------:R-:W-:Y:S02]  /*3690*/  HADD2.F32 R48, -RZ, R48.H0_H0 ;  /* 0x20000030ff307230 */ /* 0x000fe40000004100 */
[----:B------:R-:W-:Y:S02]  /*36a0*/  HADD2.F32 R33, -RZ, R33.H0_H0 ;  /* 0x20000021ff217230 */ /* 0x000fe40000004100 */
[----:B------:R-:W-:Y:S01]  /*36b0*/  FMUL.FTZ R50, R34, R45 ;  /* 0x0000002d22327220 */ /* 0x000fe20000410000 */
[----:B------:R-:W-:-:S02]  /*36c0*/  HADD2.F32 R43, -RZ, R35.H1_H1 ;  /* 0x30000023ff2b7230 */ /* 0x000fc40000004100 */
[----:B------:R-:W-:Y:S02]  /*36d0*/  HADD2.F32 R44, -RZ, R49.H0_H0 ;  /* 0x20000031ff2c7230 */ /* 0x000fe40000004100 */
[----:B------:R-:W-:Y:S01]  /*36e0*/  FMUL.FTZ R45, R33, R45 ;  /* 0x0000002d212d7220 */ /* 0x000fe20000410000 */
[----:B------:R-:W-:Y:S02]  /*36f0*/  HADD2.F32 R35, -RZ, R35.H0_H0 ;  /* 0x20000023ff237230 */ /* 0x000fe40000004100 */
[----:B------:R-:W-:Y:S01]  /*3700*/  FMUL.FTZ R52, R43, R48 ;  /* 0x000000302b347220 */ /* 0x000fe20000410000 */
[----:B------:R-:W-:Y:S02]  /*3710*/  HADD2.F32 R46, -RZ, R46.H0_H0 ;  /* 0x2000002eff2e7230 */ /* 0x000fe40000004100 */
[-C--:B------:R-:W-:Y:S01]  /*3720*/  FFMA.FTZ R50, R33, R44.reuse, -R50 ;  /* 0x0000002c21327223 */ /* 0x080fe20000010832 */
[----:B------:R-:W-:Y:S01]  /*3730*/  FFMA.FTZ R49, R34, R44, R45 ;  /* 0x0000002c22317223 */ /* 0x000fe2000001002d */
[----:B------:R-:W-:Y:S01]  /*3740*/  FMUL.FTZ R48, R35, R48 ;  /* 0x0000003023307220 */ /* 0x000fe20000410000 */
[----:B------:R-:W-:-:S02]  /*3750*/  HADD2.F32 R45, -RZ, R104.H1_H1 ;  /* 0x30000068ff2d7230 */ /* 0x000fc40000004100 */
[-C--:B------:R-:W-:Y:S01]  /*3760*/  FFMA.FTZ R52, R35, R46.reuse, -R52 ;  /* 0x0000002e23347223 */ /* 0x080fe20000010834 */
[--C-:B------:R-:W-:Y:S02]  /*3770*/  HADD2.F32 R35, -RZ, R105.reuse.H1_H1 ;  /* 0x30000069ff237230 */ /* 0x100fe40000004100 */
        /* <DEDUP_REMOVED lines=19> */
.L_x_2699:
[----:B------:R-:W-:Y:S05]  /*38b0*/  BSYNC B2 ;  /* 0x0000000000027941 */ /* 0x000fea0003800000 */
.L_x_2698:
[----:B--2---:R3:W-:Y:S02]  /*38c0*/  STG.E.128 desc[UR40][R40.64], R32 ;  /* 0x0000002028007986 */ /* 0x0047e4000c101d28 */
.L_x_2697:
[----:B------:R-:W-:Y:S05]  /*38d0*/  BSYNC B1 ;  /* 0x0000000000017941 */ /* 0x000fea0003800000 */
.L_x_2696:
[----:B------:R-:W-:Y:S05]  /*38e0*/  @P2 BRA `(.L_x_2695) ;  /* 0x0000001800302947 */ /* 0x000fea0003800000 */
[----:B-123--:R1:W2:Y:S01]  /*38f0*/  LDS.128 R32, [R102+0x2000] ;  /* 0x0020000066207984 */ /* 0x00e2a20000000c00 */
        /* <DEDUP_REMOVED lines=44> */
.L_x_2701:
[----:B------:R-:W-:Y:S05]  /*3bc0*/  BSYNC B1 ;  /* 0x0000000000017941 */ /* 0x000fea0003800000 */
.L_x_2700:
[----:B--2---:R4:W-:Y:S01]  /*3bd0*/  STG.E.128 desc[UR40][R40.64+0x40], R32 ;  /* 0x0000402028007986 */ /* 0x0049e2000c101d28 */
[----:B------:R-:W-:Y:S05]  /*3be0*/  BRA `(.L_x_2695) ;  /* 0x0000001400707947 */ /* 0x000fea0003800000 */
.L_x_2679:
        /* <DEDUP_REMOVED lines=18> */
[----:B------:R-:W-:Y:S02]  /*3d10*/  CS2R R34, SRZ ;  /* 0x0000000000227805 */ /* 0x000fe4000001ff00 */
[----:B------:R-:W-:-:S05]  /*3d20*/  @!P4 IADD3 R32, P5, R14, R32, RZ ;  /* 0x000000200e20c210 */ /* 0x000fca0007fbe0ff */
[----:B------:R-:W-:Y:S01]  /*3d30*/  @!P4 IMAD.X R33, R111, 0x1, R90, P5 ;  /* 0x000000016f21c824 */ /* 0x000fe200028e065a */
[----:B---3--:R-:W-:-:S04]  /*3d40*/  @!P4 LEA R50, P5, R32, R50, 0x1 ;  /* 0x000000322032c211 */ /* 0x008fc800078a08ff */
[----:B------:R-:W-:Y:S02]  /*3d50*/  @!P4 LEA.HI.X R51, R32, R51, R33, 0x1, P5 ;  /* 0x000000332033c211 */ /* 0x000fe400028f0c21 */
[----:B------:R-:W-:-:S03]  /*3d60*/  CS2R R32, SRZ ;  /* 0x0000000000207805 */ /* 0x000fc6000001ff00 */
[----:B------:R2:W3:Y:S04]  /*3d70*/  @!P4 LDG.E.128 R36, desc[UR40][R50.64] ;  /* 0x000000283224c981 */ /* 0x0004e8000c1e1d00 */
[----:B------:R-:W4:Y:S01]  /*3d80*/  @!P4 LDG.E.128 R32, desc[UR40][R48.64] ;  /* 0x000000283020c981 */ /* 0x000f22000c1e1d00 */
[C---:B0-----:R-:W-:Y:S02]  /*3d90*/  @!P3 LEA R52, P4, R40.reuse, R52, 0x1 ;  /* 0x000000342834b211 */ /* 0x041fe400078808ff */
[----:B------:R-:W-:Y:S02]  /*3da0*/  CS2R R42, SRZ ;  /* 0x00000000002a7805 */ /* 0x000fe4000001ff00 */
[----:B------:R-:W-:Y:S02]  /*3db0*/  @!P3 LEA.HI.X R53, R40, R53, R41, 0x1, P4 ;  /* 0x000000352835b211 */ /* 0x000fe400020f0c29 */
[----:B------:R-:W-:-:S02]  /*3dc0*/  CS2R R40, SRZ ;  /* 0x0000000000287805 */ /* 0x000fc4000001ff00 */
[----:B-1----:R-:W-:-:S04]  /*3dd0*/  @!P3 LEA R54, P4, R46, R44, 0x1 ;  /* 0x0000002c2e36b211 */ /* 0x002fc800078808ff */
[----:B------:R-:W-:Y:S01]  /*3de0*/  @!P3 LEA.HI.X R55, R46, R45, R47, 0x1, P4 ;  /* 0x0000002d2e37b211 */ /* 0x000fe200020f0c2f */
[----:B------:R-:W5:Y:S01]  /*3df0*/  @!P3 LDG.E.128 R40, desc[UR40][R52.64] ;  /* 0x000000283428b981 */ /* 0x000f62000c1e1d00 */
[----:B------:R-:W-:Y:S02]  /*3e00*/  CS2R R46, SRZ ;  /* 0x00000000002e7805 */ /* 0x000fe4000001ff00 */
[----:B------:R-:W-:-:S06]  /*3e10*/  CS2R R44, SRZ ;  /* 0x00000000002c7805 */ /* 0x000fcc000001ff00 */
[----:B------:R-:W5:Y:S01]  /*3e20*/  @!P3 LDG.E.128 R44, desc[UR40][R54.64] ;  /* 0x00000028362cb981 */ /* 0x000f62000c1e1d00 */
[----:B------:R-:W-:Y:S02]  /*3e30*/  ISETP.NE.AND P3, PT, R207, 0x3, PT ;  /* 0x00000003cf00780c */ /* 0x000fe40003f65270 */
[----:B------:R-:W-:Y:S01]  /*3e40*/  ISETP.GE.AND P4, PT, R4, R107, PT ;  /* 0x0000006b0400720c */ /* 0x000fe20003f86270 */
[----:B----4-:R-:W-:Y:S02]  /*3e50*/  IMAD.MOV.U32 R48, RZ, RZ, R34 ;  /* 0x000000ffff307224 */ /* 0x010fe400078e0022 */
[----:B------:R-:W-:Y:S02]  /*3e60*/  IMAD.MOV.U32 R49, RZ, RZ, R35 ;  /* 0x000000ffff317224 */ /* 0x000fe400078e0023 */
[----:B--2---:R-:W-:Y:S02]  /*3e70*/  IMAD.MOV.U32 R50, RZ, RZ, R32 ;  /* 0x000000ffff327224 */ /* 0x004fe400078e0020 */
        /* <DEDUP_REMOVED lines=10> */
[----:B-----5:R-:W-:Y:S01]  /*3f20*/  IMAD.MOV.U32 R48, RZ, RZ, R42 ;  /* 0x000000ffff307224 */ /* 0x020fe200078e002a */
[----:B------:R-:W-:Y:S01]  /*3f30*/  PRMT R125, R125, 0x5410, R49 ;  /* 0x000054107d7d7816 */ /* 0x000fe20000000031 */
[----:B------:R-:W-:Y:S01]  /*3f40*/  IMAD.MOV.U32 R49, RZ, RZ, R43 ;  /* 0x000000ffff317224 */ /* 0x000fe200078e002b */
[----:B------:R-:W-:Y:S01]  /*3f50*/  PRMT R133, R133, 0x5410, R50 ;  /* 0x0000541085857816 */ /* 0x000fe20000000032 */
[----:B------:R-:W-:Y:S01]  /*3f60*/  IMAD.MOV.U32 R50, RZ, RZ, R40 ;  /* 0x000000ffff327224 */ /* 0x000fe200078e0028 */
[----:B------:R-:W-:Y:S01]  /*3f70*/  PRMT R122, R122, 0x5410, R51 ;  /* 0x000054107a7a7816 */ /* 0x000fe20000000033 */
[----:B------:R-:W-:Y:S01]  /*3f80*/  IMAD.MOV.U32 R51, RZ, RZ, R41 ;  /* 0x000000ffff337224 */ /* 0x000fe200078e0029 */
[----:B------:R-:W-:Y:S01]  /*3f90*/  PRMT R114, R48, 0x5410, R49 ;  /* 0x0000541030727816 */ /* 0x000fe20000000031 */
[----:B------:R-:W-:-:S02]  /*3fa0*/  IMAD.MOV.U32 R48, RZ, RZ, R46 ;  /* 0x000000ffff307224 */ /* 0x000fc400078e002e */
[----:B------:R-:W-:Y:S01]  /*3fb0*/  IMAD.MOV.U32 R49, RZ, RZ, R47 ;  /* 0x000000ffff317224 */ /* 0x000fe200078e002f */
[----:B------:R-:W-:Y:S01]  /*3fc0*/  PRMT R116, R50, 0x5410, R51 ;  /* 0x0000541032747816 */ /* 0x000fe20000000033 */
[----:B------:R-:W-:Y:S02]  /*3fd0*/  IMAD.MOV.U32 R50, RZ, RZ, R44 ;  /* 0x000000ffff327224 */ /* 0x000fe400078e002c */
[----:B------:R-:W-:Y:S01]  /*3fe0*/  IMAD.MOV.U32 R51, RZ, RZ, R45 ;  /* 0x000000ffff337224 */ /* 0x000fe200078e002d */
[----:B------:R-:W-:-:S04]  /*3ff0*/  PRMT R117, R48, 0x5410, R49 ;  /* 0x0000541030757816 */ /* 0x000fc80000000031 */
[----:B------:R-:W-:Y:S01]  /*4000*/  PRMT R118, R50, 0x5410, R51 ;  /* 0x0000541032767816 */ /* 0x000fe20000000033 */
[----:B------:R-:W-:Y:S06]  /*4010*/  @!P3 BRA `(.L_x_2702) ;  /* 0x000000000004b947 */ /* 0x000fec0003800000 */
[----:B------:R-:W-:Y:S01]  /*4020*/  BPT.TRAP 0x1 ;  /* 0x000000040000795c */ /* 0x000fe20000300000 */
.L_x_2702:
        /* <DEDUP_REMOVED lines=9> */
.L_x_3044:
[----:B------:R-:W-:Y:S05]  /*40c0*/  BSYNC B1 ;  /* 0x0000000000017941 */ /* 0x000fea0003800000 */
.L_x_2703:
        /* <DEDUP_REMOVED lines=16> */
[----:B------:R-:W-:-:S05]  /*41d0*/  LOP3.LUT R49, R49, R76, RZ, 0x3c, !PT ;  /* 0x0000004c31317212 */ /* 0x000fca00078e3cff */
[----:B------:R-:W-:Y:S02]  /*41e0*/  IMAD R48, R220, 0x200, R49 ;  /* 0x00000200dc307824 */ /* 0x000fe400078e0231 */
        /* <DEDUP_REMOVED lines=16> */
[----:B------:R-:W-:Y:S01]  /*42f0*/  HADD2.F32 R35, -RZ, R122.H1_H1 ;  /* 0x3000007aff237230 */ /* 0x000fe20000004100 */
[--C-:B------:R-:W-:Y:S01]  /*4300*/  SHF.R.U64 R127, R38, 0x10, R39.reuse ;  /* 0x00000010267f7819 */ /* 0x100fe20000001227 */
[----:B------:R-:W-:Y:S01]  /*4310*/  HADD2.F32 R38, -RZ, R36.H0_H0 ;  /* 0x20000024ff267230 */ /* 0x000fe20000004100 */
[----:B------:R-:W-:Y:S01]  /*4320*/  SHF.R.U32.HI R39, RZ, 0x10, R39 ;  /* 0x00000010ff277819 */ /* 0x000fe20000011627 */
[----:B------:R-:W-:-:S02]  /*4330*/  HADD2.F32 R49, -RZ, R49.H1_H1 ;  /* 0x30000031ff317230 */ /* 0x000fc40000004100 */
[-C--:B------:R-:W-:Y:S01]  /*4340*/  FMUL.FTZ R37, R33, R35.reuse ;  /* 0x0000002321257220 */ /* 0x080fe20000410000 */
[----:B------:R-:W-:Y:S02]  /*4350*/  HADD2.F32 R34, -RZ, R122.H0_H0 ;  /* 0x2000007aff227230 */ /* 0x000fe40000004100 */
[C---:B------:R-:W-:Y:S01]  /*4360*/  FMUL.FTZ R122, R32.reuse, R35 ;  /* 0x00000023207a7220 */ /* 0x040fe20000410000 */
[----:B------:R-:W-:Y:S02]  /*4370*/  HADD2.F32 R36, -RZ, R121.H0_H0 ;  /* 0x20000079ff247230 */ /* 0x000fe40000004100 */
[-C--:B------:R-:W-:Y:S01]  /*4380*/  FMUL.FTZ R124, R53, R38.reuse ;  /* 0x00000026357c7220 */ /* 0x080fe20000410000 */
[----:B------:R-:W-:Y:S01]  /*4390*/  FMUL.FTZ R38, R49, R38 ;  /* 0x0000002631267220 */ /* 0x000fe20000410000 */
[-C--:B------:R-:W-:Y:S01]  /*43a0*/  FFMA.FTZ R121, R32, R34.reuse, -R37 ;  /* 0x0000002220797223 */ /* 0x080fe20000010825 */
[----:B------:R-:W-:Y:S01]  /*43b0*/  FFMA.FTZ R122, R33, R34, R122 ;  /* 0x00000022217a7223 */ /* 0x000fe2000001007a */
[----:B------:R-:W-:-:S02]  /*43c0*/  HADD2.F32 R33, -RZ, R55.H0_H0 ;  /* 0x20000037ff217230 */ /* 0x000fc40000004100 */
[-C--:B------:R-:W-:Y:S01]  /*43d0*/  FFMA.FTZ R53, R53, R36.reuse, R38 ;  /* 0x0000002435357223 */ /* 0x080fe20000010026 */
[----:B------:R-:W-:Y:S02]  /*43e0*/  HADD2.F32 R32, -RZ, R51.H0_H0 ;  /* 0x20000033ff207230 */ /* 0x000fe40000004100 */
[----:B------:R-:W-:Y:S01]  /*43f0*/  FFMA.FTZ R124, R49, R36, -R124 ;  /* 0x00000024317c7223 */ /* 0x000fe2000001087c */
[----:B------:R-:W-:Y:S02]  /*4400*/  HADD2.F32 R35, -RZ, R125.H1_H1 ;  /* 0x3000007dff237230 */ /* 0x000fe40000004100 */
[----:B------:R-:W-:Y:S01]  /*4410*/  HADD2.F32 R55, -RZ, R55.H1_H1 ;  /* 0x30000037ff377230 */ /* 0x000fe20000004100 */
[----:B------:R-:W-:Y:S01]  /*4420*/  F2FP.F16.F32.PACK_AB R53, R53, R122 ;  /* 0x0000007a3535723e */ /* 0x000fe200000000ff */
[----:B------:R-:W-:Y:S02]  /*4430*/  HADD2.F32 R38, -RZ, R39.H0_H0 ;  /* 0x20000027ff267230 */ /* 0x000fe40000004100 */
[----:B------:R-:W-:Y:S01]  /*4440*/  FMUL.FTZ R126, R32, R35 ;  /* 0x00000023207e7220 */ /* 0x000fe20000410000 */
[----:B------:R-:W-:-:S02]  /*4450*/  HADD2.F32 R51, -RZ, R51.H1_H1 ;  /* 0x30000033ff337230 */ /* 0x000fc40000004100 */
[----:B------:R-:W-:Y:S01]  /*4460*/  FMUL.FTZ R37, R33, R35 ;  /* 0x0000002321257220 */ /* 0x000fe20000410000 */
[----:B------:R-:W-:Y:S02]  /*4470*/  HADD2.F32 R34, -RZ, R125.H0_H0 ;  /* 0x2000007dff227230 */ /* 0x000fe40000004100 */
[-C--:B------:R-:W-:Y:S01]  /*4480*/  FMUL.FTZ R128, R55, R38.reuse ;  /* 0x0000002637807220 */ /* 0x080fe20000410000 */
[----:B------:R-:W-:Y:S02]  /*4490*/  HADD2.F32 R36, -RZ, R123.H0_H0 ;  /* 0x2000007bff247230 */ /* 0x000fe40000004100 */
[----:B------:R-:W-:Y:S01]  /*44a0*/  FMUL.FTZ R130, R51, R38 ;  /* 0x0000002633827220 */ /* 0x000fe20000410000 */
[----:B------:R-:W-:Y:S02]  /*44b0*/  HADD2.F32 R35, -RZ, R132.H0_H0 ;  /* 0x20000084ff237230 */ /* 0x000fe40000004100 */
[-C--:B------:R-:W-:Y:S01]  /*44c0*/  FFMA.FTZ R126, R33, R34.reuse, R126 ;  /* 0x00000022217e7223 */ /* 0x080fe2000001007e */
[----:B------:R-:W-:Y:S01]  /*44d0*/  FFMA.FTZ R38, R32, R34, -R37 ;  /* 0x0000002220267223 */ /* 0x000fe20000010825 */
[-C--:B------:R-:W-:Y:S01]  /*44e0*/  FFMA.FTZ R123, R51, R36.reuse, -R128 ;  /* 0x00000024337b7223 */ /* 0x080fe20000010880 */
[----:B------:R-:W-:Y:S01]  /*44f0*/  FFMA.FTZ R125, R55, R36, R130 ;  /* 0x00000024377d7223 */ /* 0x000fe20000010082 */
[----:B------:R-:W-:Y:S01]  /*4500*/  HADD2.F32 R36, -RZ, R133.H1_H1 ;  /* 0x30000085ff247230 */ /* 0x000fe20000004100 */
[----:B------:R-:W-:Y:S01]  /*4510*/  F2FP.F16.F32.PACK_AB R121, R124, R121 ;  /* 0x000000797c79723e */ /* 0x000fe200000000ff */
[----:B------:R-:W-:Y:S01]  /*4520*/  HADD2.F32 R33, -RZ, R52.H0_H0 ;  /* 0x20000034ff217230 */ /* 0x000fe20000004100 */
[----:B------:R-:W-:Y:S01]  /*4530*/  F2FP.F16.F32.PACK_AB R38, R123, R38 ;  /* 0x000000267b26723e */ /* 0x000fe200000000ff */
[----:B------:R-:W-:-:S02]  /*4540*/  HADD2.F32 R37, -RZ, R129.H0_H0 ;  /* 0x20000081ff257230 */ /* 0x000fc40000004100 */
[----:B------:R-:W-:Y:S02]  /*4550*/  HADD2.F32 R32, -RZ, R48.H0_H0 ;  /* 0x20000030ff207230 */ /* 0x000fe40000004100 */
[-C--:B------:R-:W-:Y:S01]  /*4560*/  FMUL.FTZ R39, R33, R36.reuse ;  /* 0x0000002421277220 */ /* 0x080fe20000410000 */
[----:B------:R-:W-:Y:S02]  /*4570*/  HADD2.F32 R52, -RZ, R52.H1_H1 ;  /* 0x30000034ff347230 */ /* 0x000fe40000004100 */
[----:B------:R-:W-:Y:S02]  /*4580*/  HADD2.F32 R48, -RZ, R48.H1_H1 ;  /* 0x30000030ff307230 */ /* 0x000fe40000004100 */
[----:B------:R-:W-:Y:S01]  /*4590*/  FMUL.FTZ R36, R32, R36 ;  /* 0x0000002420247220 */ /* 0x000fe20000410000 */
[----:B------:R-:W-:Y:S02]  /*45a0*/  HADD2.F32 R34, -RZ, R133.H0_H0 ;  /* 0x20000085ff227230 */ /* 0x000fe40000004100 */
[-C--:B------:R-:W-:Y:S01]  /*45b0*/  FMUL.FTZ R49, R52, R37.reuse ;  /* 0x0000002534317220 */ /* 0x080fe20000410000 */
[----:B------:R-:W-:-:S02]  /*45c0*/  FMUL.FTZ R37, R48, R37 ;  /* 0x0000002530257220 */ /* 0x000fc40000410000 */
[-C--:B------:R-:W-:Y:S01]  /*45d0*/  FFMA.FTZ R39, R32, R34.reuse, -R39 ;  /* 0x0000002220277223 */ /* 0x080fe20000010827 */
[----:B------:R-:W-:Y:S01]  /*45e0*/  FFMA.FTZ R36, R33, R34, R36 ;  /* 0x0000002221247223 */ /* 0x000fe20000010024 */
[-C--:B------:R-:W-:Y:S01]  /*45f0*/  FFMA.FTZ R48, R48, R35.reuse, -R49 ;  /* 0x0000002330307223 */ /* 0x080fe20000010831 */
[----:B------:R-:W-:Y:S01]  /*4600*/  FFMA.FTZ R49, R52, R35, R37 ;  /* 0x0000002334317223 */ /* 0x000fe20000010025 */
[----:B------:R-:W-:Y:S02]  /*4610*/  HADD2.F32 R34, -RZ, R120.H0_H0 ;  /* 0x20000078ff227230 */ /* 0x000fe40000004100 */
[----:B------:R-:W-:Y:S01]  /*4620*/  HADD2.F32 R33, -RZ, R54.H0_H0 ;  /* 0x20000036ff217230 */ /* 0x000fe20000004100 */
[----:B------:R-:W-:Y:S01]  /*4630*/  F2FP.F16.F32.PACK_AB R48, R48, R39 ;  /* 0x000000273030723e */ /* 0x000fe200000000ff */
[----:B------:R-:W-:Y:S01]  /*4640*/  HADD2.F32 R120, -RZ, R120.H1_H1 ;  /* 0x30000078ff787230 */ /* 0x000fe20000004100 */
[----:B------:R-:W-:Y:S01]  /*4650*/  F2FP.F16.F32.PACK_AB R52, R49, R36 ;  /* 0x000000243134723e */ /* 0x000fe200000000ff */
[----:B------:R-:W-:-:S02]  /*4660*/  HADD2.F32 R37, -RZ, R127.H0_H0 ;  /* 0x2000007fff257230 */ /* 0x000fc40000004100 */
[----:B------:R-:W-:Y:S02]  /*4670*/  HADD2.F32 R32, -RZ, R50.H0_H0 ;  /* 0x20000032ff207230 */ /* 0x000fe40000004100 */
[CC--:B------:R-:W-:Y:S01]  /*4680*/  FMUL.FTZ R51, R33.reuse, R120.reuse ;  /* 0x0000007821337220 */ /* 0x0c0fe20000410000 */
[----:B------:R-:W-:Y:S02]  /*4690*/  HADD2.F32 R54, -RZ, R54.H1_H1 ;  /* 0x30000036ff367230 */ /* 0x000fe40000004100 */
[----:B------:R-:W-:Y:S02]  /*46a0*/  HADD2.F32 R50, -RZ, R50.H1_H1 ;  /* 0x30000032ff327230 */ /* 0x000fe40000004100 */
[----:B------:R-:W-:Y:S01]  /*46b0*/  FMUL.FTZ R120, R32, R120 ;  /* 0x0000007820787220 */ /* 0x000fe20000410000 */
[----:B------:R-:W-:Y:S02]  /*46c0*/  HADD2.F32 R35, -RZ, R131.H0_H0 ;  /* 0x20000083ff237230 */ /* 0x000fe40000004100 */
[-C--:B------:R-:W-:Y:S01]  /*46d0*/  FMUL.FTZ R55, R54, R37.reuse ;  /* 0x0000002536377220 */ /* 0x080fe20000410000 */
[-C--:B------:R-:W-:Y:S01]  /*46e0*/  FFMA.FTZ R51, R32, R34.reuse, -R51 ;  /* 0x0000002220337223 */ /* 0x080fe20000010833 */
[C---:B------:R-:W-:Y:S01]  /*46f0*/  FMUL.FTZ R37, R50.reuse, R37 ;  /* 0x0000002532257220 */ /* 0x040fe20000410000 */
[----:B------:R-:W-:Y:S01]  /*4700*/  FFMA.FTZ R120, R33, R34, R120 ;  /* 0x0000002221787223 */ /* 0x000fe20000010078 */
[-C--:B------:R-:W-:Y:S01]  /*4710*/  FFMA.FTZ R50, R50, R35.reuse, -R55 ;  /* 0x0000002332327223 */ /* 0x080fe20000010837 */
[----:B------:R-:W-:Y:S01]  /*4720*/  F2FP.F16.F32.PACK_AB R55, R125, R126 ;  /* 0x0000007e7d37723e */ /* 0x000fe200000000ff */
[----:B------:R-:W-:Y:S01]  /*4730*/  FFMA.FTZ R37, R54, R35, R37 ;  /* 0x0000002336257223 */ /* 0x000fe20000010025 */
[----:B------:R-:W-:-:S02]  /*4740*/  IMAD.MOV.U32 R49, RZ, RZ, R121 ;  /* 0x000000ffff317224 */ /* 0x000fc400078e0079 */
[----:B------:R-:W-:Y:S01]  /*4750*/  F2FP.F16.F32.PACK_AB R50, R50, R51 ;  /* 0x000000333232723e */ /* 0x000fe200000000ff */
[----:B------:R-:W-:Y:S01]  /*4760*/  IMAD.MOV.U32 R51, RZ, RZ, R38 ;  /* 0x000000ffff337224 */ /* 0x000fe200078e0026 */
[----:B------:R-:W-:-:S07]  /*4770*/  F2FP.F16.F32.PACK_AB R54, R37, R120 ;  /* 0x000000782536723e */ /* 0x000fce00000000ff */
.L_x_2708:
[----:B------:R-:W-:Y:S05]  /*4780*/  BSYNC B2 ;  /* 0x0000000000027941 */ /* 0x000fea0003800000 */
.L_x_2707:
        /* <DEDUP_REMOVED lines=12> */
.L_x_2706:
[----:B------:R-:W-:Y:S05]  /*4850*/  BSYNC B1 ;  /* 0x0000000000017941 */ /* 0x000fea0003800000 */
.L_x_2705:
        /* <DEDUP_REMOVED lines=12> */
[----:B------:R-:W-:Y:S01]  /*4920*/  LEA.HI.X R49, R32, R101, R33, 0x1, P5 ;  /* 0x0000006520317211 */ /* 0x000fe200028f0c21 */
[----:B------:R-:W-:Y:S01]  /*4930*/  IMAD R33, R17, 0x1800, R94 ;  /* 0x0000180011217824 */ /* 0x000fe200078e025e */
[----:B------:R-:W-:-:S03]  /*4940*/  SHF.R.S32.HI R32, RZ, 0x1f, R115 ;  /* 0x0000001fff207819 */ /* 0x000fc60000011473 */
[----:B------:R-:W-:Y:S01]  /*4950*/  IMAD R33, R33, 0x2, R16 ;  /* 0x0000000221217824 */ /* 0x000fe200078e0210 */
[----:B------:R-:W-:-:S04]  /*4960*/  LEA.HI R115, R32, R115, RZ, 0x4 ;  /* 0x0000007320737211 */ /* 0x000fc800078f20ff */
[----:B------:R-:W-:-:S05]  /*4970*/  LEA.HI.SX32 R51, R115, R88, 0x1c ;  /* 0x0000005873337211 */ /* 0x000fca00078fe2ff */
[----:B------:R-:W-:-:S05]  /*4980*/  IMAD.SHL.U32 R51, R51, 0x8, RZ ;  /* 0x0000000833337824 */ /* 0x000fca00078e00ff */
[----:B------:R-:W-:-:S04]  /*4990*/  LOP3.LUT R32, R218, 0x38, R51, 0xf8, !PT ;  /* 0x00000038da207812 */ /* 0x000fc800078ef833 */
[----:B------:R-:W-:-:S05]  /*49a0*/  LOP3.LUT R32, R32, R34, RZ, 0x3c, !PT ;  /* 0x0000002220207212 */ /* 0x000fca00078e3cff */
[----:B------:R-:W-:-:S04]  /*49b0*/  IMAD.IADD R32, R221, 0x1, R32 ;  /* 0x00000001dd207824 */ /* 0x000fc800078e0220 */
        /* <DEDUP_REMOVED lines=91> */
.L_x_2710:
[----:B------:R-:W-:Y:S05]  /*4f70*/  BSYNC B1 ;  /* 0x0000000000017941 */ /* 0x000fea0003800000 */
.L_x_2709:
[----:B-1----:R1:W-:Y:S01]  /*4f80*/  STG.E.128 desc[UR40][R48.64], R32 ;  /* 0x0000002030007986 */ /* 0x0023e2000c101d28 */
[----:B------:R-:W-:-:S13]  /*4f90*/  ISETP.GE.AND P4, PT, R51, R113, PT ;  /* 0x000000713300720c */ /* 0x000fda0003f86270 */
[----:B------:R-:W-:Y:S05]  /*4fa0*/  @P4 BRA `(.L_x_2695) ;  /* 0x0000000000804947 */ /* 0x000fea0003800000 */
[--C-:B-1----:R-:W-:Y:S02]  /*4fb0*/  SHF.R.S32.HI R32, RZ, 0x1f, R51.reuse ;  /* 0x0000001fff207819 */ /* 0x102fe40000011433 */
[----:B------:R-:W-:-:S04]  /*4fc0*/  IADD3 R51, P4, P5, R6, R104, R51 ;  /* 0x0000006806337210 */ /* 0x000fc80007d9e033 */
[----:B------:R-:W-:Y:S02]  /*4fd0*/  IADD3.X R50, R29, R50, R32, P4, P5 ;  /* 0x000000321d327210 */ /* 0x000fe400027ea420 */
[----:B------:R-:W-:-:S04]  /*4fe0*/  LEA R100, P4, R51, R100, 0x1 ;  /* 0x0000006433647211 */ /* 0x000fc800078808ff */
[----:B------:R-:W-:-:S05]  /*4ff0*/  LEA.HI.X R101, R51, R101, R50, 0x1, P4 ;  /* 0x0000006533657211 */ /* 0x000fca00020f0c32 */
[----:B--2---:R1:W-:Y:S01]  /*5000*/  STG.E.128 desc[UR40][R100.64], R36 ;  /* 0x0000002464007986 */ /* 0x0043e2000c101d28 */
[----:B------:R-:W-:Y:S05]  /*5010*/  BRA `(.L_x_2695) ;  /* 0x0000000000647947 */ /* 0x000fea0003800000 */
.L_x_2678:
[----:B------:R-:W-:-:S13]  /*5020*/  ISETP.NE.AND P3, PT, R207, 0x3, PT ;  /* 0x00000003cf00780c */ /* 0x000fda0003f65270 */
[----:B------:R-:W-:Y:S05]  /*5030*/  @!P3 BRA `(.L_x_2711) ;  /* 0x000000000004b947 */ /* 0x000fea0003800000 */
[----:B------:R-:W-:Y:S01]  /*5040*/  BPT.TRAP 0x1 ;  /* 0x000000040000795c */ /* 0x000fe20000300000 */
.L_x_2711:
[----:B------:R-:W-:Y:S01]  /*5050*/  IMAD R98, R17, 0x8, R16 ;  /* 0x0000000811627824 */ /* 0x000fe200078e0210 */
[----:B------:R-:W-:Y:S01]  /*5060*/  SHF.L.U32 R111, R208, 0x1f, RZ ;  /* 0x0000001fd06f7819 */ /* 0x000fe200000006ff */
[----:B------:R-:W-:Y:S01]  /*5070*/  IMAD R103, R27, -0x60, R24 ;  /* 0xffffffa01b677824 */ /* 0x000fe200078e0218 */
[----:B------:R-:W-:Y:S02]  /*5080*/  BSSY B1, `(.L_x_2712) ;  /* 0x0000004000017945 */ /* 0x000fe40003800000 */
[----:B------:R-:W0:Y:S02]  /*5090*/  SYNCS.PHASECHK.TRANS64.TRYWAIT P4, [R98+URZ+0x22890], R111 ;  /* 0x0228906f620075a7 */ /* 0x000e24000808017f */
[----:B------:R-:W-:Y:S01]  /*50a0*/  VIMNMX R103, R103, 0x60, PT ;  /* 0x0000006067677848 */ /* 0x000fe20003fe0100 */
[----:B0-----:R-:W-:Y:S06]  /*50b0*/  @!P4 BRA `(.L_x_2713) ;  /* 0x000001a80068c947 */ /* 0x001fec0003800000 */
.L_x_3045:
[----:B------:R-:W-:Y:S05]  /*50c0*/  BSYNC B1 ;  /* 0x0000000000017941 */ /* 0x000fea0003800000 */
.L_x_2712:
        /* <DEDUP_REMOVED lines=8> */
.L_x_2715:
[----:B------:R-:W-:Y:S05]  /*5150*/  BSYNC B1 ;  /* 0x0000000000017941 */ /* 0x000fea0003800000 */
.L_x_2714:
[----:B------:R-:W-:Y:S05]  /*5160*/  @P4 BRA `(.L_x_2695) ;  /* 0x0000000000104947 */ /* 0x000fea0003800000 */
[----:B-1----:R-:W1:Y:S04]  /*5170*/  @!P1 LDS.128 R32, [R106+0x2000] ;  /* 0x002000006a209984 */ /* 0x002e680000000c00 */
[----:B------:R-:W2:Y:S04]  /*5180*/  @!P2 LDS.128 R36, [R102+0x2000] ;  /* 0x002000006624a984 */ /* 0x000ea80000000c00 */
[----:B-1----:R1:W-:Y:S04]  /*5190*/  @!P1 STG.E.128 desc[UR40][R40.64], R32 ;  /* 0x0000002028009986 */ /* 0x0023e8000c101d28 */
[----:B--2---:R1:W-:Y:S02]  /*51a0*/  @!P2 STG.E.128 desc[UR40][R40.64+0x40], R36 ;  /* 0x000040242800a986 */ /* 0x0043e4000c101d28 */
.L_x_2695:
[----:B------:R-:W-:Y:S05]  /*51b0*/  BSYNC B0 ;  /* 0x0000000000007941 */ /* 0x000fea0003800000 */
.L_x_2677:
        /* <DEDUP_REMOVED lines=17> */
.L_x_2717:
[----:B------:R-:W-:Y:S05]  /*52d0*/  BSYNC B0 ;  /* 0x0000000000007941 */ /* 0x000fea0003800000 */
.L_x_2716:
[----:B------:R-:W2:Y:S01]  /*52e0*/  SYNCS.PHASECHK.TRANS64.TRYWAIT P3, [R98+URZ+0x228b0], R111 ;  /* 0x0228b06f620075a7 */ /* 0x000ea2000806017f */
[----:B------:R-:W-:Y:S01]  /*52f0*/  ULDC UR51, c[0x0][0x320] ;  /* 0x0000c80000337ab9 */ /* 0x000fe20000000800 */
[----:B------:R-:W-:Y:S01]  /*5300*/  ULDC.64 UR48, c[0x0][0x328] ;  /* 0x0000ca0000307ab9 */ /* 0x000fe20000000a00 */
[----:B------:R-:W-:Y:S01]  /*5310*/  ULDC.64 UR46, c[0x0][0x318] ;  /* 0x0000c600002e7ab9 */ /* 0x000fe20000000a00 */
[----:B------:R-:W-:Y:S01]  /*5320*/  BSSY B0, `(.L_x_2718) ;  /* 0x0000003000007945 */ /* 0x000fe20003800000 */
[----:B-1----:R-:W-:-:S03]  /*5330*/  IMAD R32, R17, 0x6000, R81 ;  /* 0x0000600011207824 */ /* 0x002fc600078e0251 */
[----:B--2---:R-:W-:Y:S05]  /*5340*/  @!P3 BRA `(.L_x_2719) ;  /* 0x000001a400d8b947 */ /* 0x004fea0003800000 */
.L_x_3046:
[----:B------:R-:W-:Y:S05]  /*5350*/  BSYNC B0 ;  /* 0x0000000000007941 */ /* 0x000fea0003800000 */
.L_x_2718:
[----:B------:R-:W-:Y:S01]  /*5360*/  ISETP.GE.AND P3, PT, R18, R103, PT ;  /* 0x000000671200720c */ /* 0x000fe20003f66270 */
[----:B------:R-:W-:Y:S01]  /*5370*/  IMAD.IADD R34, R79, 0x1, R32 ;  /* 0x000000014f227824 */ /* 0x000fe200078e0220 */
[----:B------:R-:W-:Y:S01]  /*5380*/  BSSY B0, `(.L_x_2720) ;  /* 0x0000025000007945 */ /* 0x000fe20003800000 */
[----:B------:R-:W-:Y:S02]  /*5390*/  IMAD R40, R32, 0x2, R25 ;  /* 0x0000000220287824 */ /* 0x000fe400078e0219 */
[----:B------:R-:W-:-:S04]  /*53a0*/  IMAD.WIDE R36, R27, 0x60, R62 ;  /* 0x000000601b247825 */ /* 0x000fc800078e023e */
[----:B------:R-:W-:-:S04]  /*53b0*/  IMAD R41, R34, 0x2, R25 ;  /* 0x0000000222297824 */ /* 0x000fc800078e0219 */
[----:B------:R-:W-:Y:S05]  /*53c0*/  @P3 BRA `(.L_x_2721) ;  /* 0x0000000000803947 */ /* 0x000fea0003800000 */
[----:B------:R-:W-:Y:S02]  /*53d0*/  IMAD R35, R37, UR48, RZ ;  /* 0x0000003025237c24 */ /* 0x000fe4000f8e02ff */
        /* <DEDUP_REMOVED lines=31> */
.L_x_2721:
[----:B------:R-:W-:Y:S05]  /*55d0*/  BSYNC B0 ;  /* 0x0000000000007941 */ /* 0x000fea0003800000 */
.L_x_2720:
        /* <DEDUP_REMOVED lines=37> */
.L_x_2723:
[----:B------:R-:W-:Y:S05]  /*5830*/  BSYNC B0 ;  /* 0x0000000000007941 */ /* 0x000fea0003800000 */
.L_x_2722:
        /* <DEDUP_REMOVED lines=22> */
.L_x_2672:
[----:B------:R-:W0:Y:S01]  /*59a0*/  LDC R0, c[0x0][0x448] ;  /* 0x00011200ff007b82 */ /* 0x000e220000000800 */
[----:B------:R-:W-:-:S07]  /*59b0*/  IADD3 R5, R205, 0x1, -R204 ;  /* 0x00000001cd057810 */ /* 0x000fce0007ffe8cc */
[----:B------:R-:W1:Y:S01]  /*59c0*/  LDC.64 R6, c[0x0][0x9e0] ;  /* 0x00027800ff067b82 */ /* 0x000e620000000a00 */
[----:B0-----:R-:W-:Y:S01]  /*59d0*/  ISETP.NE.AND P1, PT, R0, 0x1, PT ;  /* 0x000000010000780c */ /* 0x001fe20003f25270 */
[----:B------:R-:W-:Y:S01]  /*59e0*/  VIADD R0, R210, 0x7f ;  /* 0x0000007fd2007836 */ /* 0x000fe20000000000 */
[----:B-1----:R-:W-:-:S11]  /*59f0*/  ISETP.GE.AND P2, PT, R7, 0x1, PT ;  /* 0x000000010700780c */ /* 0x002fd60003f46270 */
[----:B------:R-:W0:Y:S08]  /*5a00*/  @P1 LDC R3, c[0x0][0x44c] ;  /* 0x00011300ff031b82 */ /* 0x000e300000000800 */
[----:B------:R-:W1:Y:S01]  /*5a10*/  @P1 LDC R4, c[0x0][0x450] ;  /* 0x00011400ff041b82 */ /* 0x000e620000000800 */
[----:B0-----:R-:W-:-:S05]  /*5a20*/  @P1 IMAD.HI.U32 R3, R0, R3, RZ ;  /* 0x0000000300031227 */ /* 0x001fca00078e00ff */
[----:B-1----:R-:W-:-:S05]  /*5a30*/  @P1 SHF.R.U32.HI R0, RZ, R4, R3 ;  /* 0x00000004ff001219 */ /* 0x002fca0000011603 */
[----:B------:R-:W-:Y:S01]  /*5a40*/  IMAD.IADD R5, R5, 0x1, R0 ;  /* 0x0000000105057824 */ /* 0x000fe200078e0200 */
[----:B------:R-:W-:Y:S06]  /*5a50*/  @P0 BRA `(.L_x_2725) ;  /* 0x00000000000c0947 */ /* 0x000fec0003800000 */
[----:B------:R-:W0:Y:S01]  /*5a60*/  FENCE.VIEW.ASYNC.G ;  /* 0x00000000000073c6 */ /* 0x000e220000000100 */
[----:B------:R-:W-:Y:S05]  /*5a70*/  WARPSYNC.ALL ;  /* 0x0000000000007948 */ /* 0x000fea0003800000 */
[----:B0-----:R-:W-:Y:S06]  /*5a80*/  BAR.ARV 0xc, 0x180 ;  /* 0x0306000000007b1d */ /* 0x001fec0000002000 */
.L_x_2725:
        /* <DEDUP_REMOVED lines=13> */
.L_x_2728:
[----:B------:R-:W-:-:S13]  /*5b60*/  ISETP.NE.AND P0, PT, R7, 0x1, PT ;  /* 0x000000010700780c */ /* 0x000fda0003f05270 */
[----:B------:R-:W0:Y:S02]  /*5b70*/  @P0 LDC.64 R4, c[0x0][0x9e8] ;  /* 0x00027a00ff040b82 */ /* 0x000e240000000a00 */
[----:B0-----:R-:W-:-:S05]  /*5b80*/  @P0 IMAD.HI.U32 R4, R3, R4, RZ ;  /* 0x0000000403040227 */ /* 0x001fca00078e00ff */
[----:B------:R-:W-:-:S07]  /*5b90*/  @P0 SHF.R.U32.HI R3, RZ, R5, R4 ;  /* 0x00000005ff030219 */ /* 0x000fce0000011604 */
.L_x_2729:
[----:B------:R-:W-:Y:S05]  /*5ba0*/  BSYNC B0 ;  /* 0x0000000000007941 */ /* 0x000fea0003800000 */
.L_x_2727:
[----:B------:R-:W-:-:S05]  /*5bb0*/  IMAD R3, R3, R7, R7 ;  /* 0x0000000703037224 */ /* 0x000fca00078e0207 */
[----:B------:R-:W-:-:S07]  /*5bc0*/  VIMNMX R0, R0, R3, PT ;  /* 0x0000000300007248 */ /* 0x000fce0003fe0100 */
.L_x_2726:
[----:B------:R-:W0:Y:S01]  /*5bd0*/  @P1 LDC R3, c[0x0][0x44c] ;  /* 0x00011300ff031b82 */ /* 0x000e220000000800 */
[----:B------:R-:W-:Y:S01]  /*5be0*/  VIADD R0, R0, 0x5f ;  /* 0x0000005f00007836 */ /* 0x000fe20000000000 */
[----:B------:R-:W-:Y:S01]  /*5bf0*/  ULDC UR4, c[0x0][0x9dc] ;  /* 0x0002770000047ab9 */ /* 0x000fe20000000800 */
[----:B------:R-:W-:Y:S02]  /*5c00*/  IMAD.MOV.U32 R4, RZ, RZ, R210 ;  /* 0x000000ffff047224 */ /* 0x000fe400078e00d2 */
[----:B------:R-:W-:-:S03]  /*5c10*/  IMAD.HI R0, R0, 0x2aaaaaab, RZ ;  /* 0x2aaaaaab00007827 */ /* 0x000fc600078e02ff */
[----:B------:R-:W1:Y:S01]  /*5c20*/  @P1 LDC R6, c[0x0][0x450] ;  /* 0x00011400ff061b82 */ /* 0x000e620000000800 */
[----:B0-----:R-:W-:Y:S01]  /*5c30*/  @P1 IMAD.HI.U32 R5, R210, R3, RZ ;  /* 0x00000003d2051227 */ /* 0x001fe200078e00ff */
[----:B------:R-:W-:-:S04]  /*5c40*/  SHF.R.U32.HI R3, RZ, 0x1f, R0 ;  /* 0x0000001fff037819 */ /* 0x000fc80000011600 */
[----:B------:R-:W-:Y:S02]  /*5c50*/  LEA.HI.SX32 R3, R0, R3, 0x1c ;  /* 0x0000000300037211 */ /* 0x000fe400078fe2ff */
[----:B-1----:R-:W-:Y:S02]  /*5c60*/  @P1 SHF.R.U32.HI R4, RZ, R6, R5 ;  /* 0x00000006ff041219 */ /* 0x002fe40000011605 */
[----:B------:R-:W-:Y:S02]  /*5c70*/  VIMNMX R178, R178, R3, PT ;  /* 0x00000003b2b27248 */ /* 0x000fe40003fe0100 */
        /* <DEDUP_REMOVED lines=13> */
.L_x_2732:
[----:B------:R-:W-:-:S13]  /*5d50*/  ISETP.NE.AND P0, PT, R7, 0x1, PT ;  /* 0x000000010700780c */ /* 0x000fda0003f05270 */
[----:B------:R-:W0:Y:S02]  /*5d60*/  @P0 LDC.64 R4, c[0x0][0x9e8] ;  /* 0x00027a00ff040b82 */ /* 0x000e240000000a00 */
[----:B0-----:R-:W-:-:S05]  /*5d70*/  @P0 IMAD.HI.U32 R4, R0, R4, RZ ;  /* 0x0000000400040227 */ /* 0x001fca00078e00ff */
[----:B------:R-:W-:-:S07]  /*5d80*/  @P0 SHF.R.U32.HI R0, RZ, R5, R4 ;  /* 0x00000005ff000219 */ /* 0x000fce0000011604 */
.L_x_2733:
[----:B------:R-:W-:Y:S05]  /*5d90*/  BSYNC B0 ;  /* 0x0000000000007941 */ /* 0x000fea0003800000 */
.L_x_2731:
[----:B------:R-:W-:-:S05]  /*5da0*/  IMAD R0, R0, R7, RZ ;  /* 0x0000000700007224 */ /* 0x000fca00078e02ff */
[----:B------:R-:W-:-:S07]  /*5db0*/  VIMNMX R3, R3, R0, !PT ;  /* 0x0000000003037248 */ /* 0x000fce0007fe0100 */
.L_x_2730:
[----:B------:R-:W-:Y:S01]  /*5dc0*/  IMAD.HI R3, R3, 0x2aaaaaab, RZ ;  /* 0x2aaaaaab03037827 */ /* 0x000fe200078e02ff */
[----:B------:R-:W-:Y:S02]  /*5dd0*/  PLOP3.LUT P0, PT, PT, PT, PT, 0x80, 0x0 ;  /* 0x000000000000781c */ /* 0x000fe40003f0f070 */
[----:B------:R-:W-:Y:S02]  /*5de0*/  CS2R R4, SRZ ;  /* 0x0000000000047805 */ /* 0x000fe4000001ff00 */
[----:B------:R-:W-:Y:S01]  /*5df0*/  CS2R R148, SRZ ;  /* 0x0000000000947805 */ /* 0x000fe2000001ff00 */
[----:B------:R-:W-:Y:S01]  /*5e00*/  IMAD.MOV.U32 R6, RZ, RZ, RZ ;  /* 0x000000ffff067224 */ /* 0x000fe200078e00ff */
[----:B------:R-:W-:Y:S01]  /*5e10*/  SHF.R.U32.HI R0, RZ, 0x1f, R3 ;  /* 0x0000001fff007819 */ /* 0x000fe20000011603 */
[----:B------:R-:W-:Y:S01]  /*5e20*/  IMAD.MOV.U32 R150, RZ, RZ, RZ ;  /* 0x000000ffff967224 */ /* 0x000fe200078e00ff */
[----:B------:R-:W-:Y:S02]  /*5e30*/  CS2R R146, SRZ ;  /* 0x0000000000927805 */ /* 0x000fe4000001ff00 */
[----:B------:R-:W-:-:S02]  /*5e40*/  CS2R R144, SRZ ;  /* 0x0000000000907805 */ /* 0x000fc4000001ff00 */
[----:B------:R-:W-:Y:S01]  /*5e50*/  LEA.HI.SX32 R0, R3, R0, 0x1c ;  /* 0x0000000003007211 */ /* 0x000fe200078fe2ff */
[----:B------:R-:W-:Y:S01]  /*5e60*/  IMAD.MOV.U32 R3, RZ, RZ, RZ ;  /* 0x000000ffff037224 */ /* 0x000fe200078e00ff */
[----:B------:R-:W-:Y:S02]  /*5e70*/  CS2R R142, SRZ ;  /* 0x00000000008e7805 */ /* 0x000fe4000001ff00 */
[----:B------:R-:W-:Y:S02]  /*5e80*/  CS2R R140, SRZ ;  /* 0x00000000008c7805 */ /* 0x000fe4000001ff00 */
[----:B------:R-:W-:Y:S02]  /*5e90*/  VIMNMX R219, RZ, R0, !PT ;  /* 0x00000000ffdb7248 */ /* 0x000fe40007fe0100 */
[----:B------:R-:W-:Y:S02]  /*5ea0*/  CS2R R138, SRZ ;  /* 0x00000000008a7805 */ /* 0x000fe4000001ff00 */
[----:B------:R-:W-:-:S02]  /*5eb0*/  CS2R R136, SRZ ;  /* 0x0000000000887805 */ /* 0x000fc4000001ff00 */
[----:B------:R-:W-:Y:S02]  /*5ec0*/  CS2R R162, SRZ ;  /* 0x0000000000a27805 */ /* 0x000fe4000001ff00 */
[----:B------:R-:W-:Y:S02]  /*5ed0*/  ISETP.GT.AND P1, PT, R178, R219, PT ;  /* 0x000000dbb200720c */ /* 0x000fe40003f24270 */
[----:B------:R-:W-:Y:S02]  /*5ee0*/  CS2R R160, SRZ ;  /* 0x0000000000a07805 */ /* 0x000fe4000001ff00 */
[----:B------:R-:W-:Y:S02]  /*5ef0*/  CS2R R132, SRZ ;  /* 0x0000000000847805 */ /* 0x000fe4000001ff00 */
[----:B------:R-:W-:Y:S02]  /*5f00*/  CS2R R158, SRZ ;  /* 0x00000000009e7805 */ /* 0x000fe4000001ff00 */
        /* <DEDUP_REMOVED lines=52> */
[----:B------:R-:W-:Y:S06]  /*6250*/  @!P1 BRA `(.L_x_2734) ;  /* 0x000000e800709947 */ /* 0x000fec0003800000 */
[----:B------:R-:W-:-:S03]  /*6260*/  UMOV UR4, 0xffffffff ;  /* 0xffffffff00047882 */ /* 0x000fc60000000000 */
[----:B------:R-:W-:Y:S05]  /*6270*/  BRA.DIV UR4, `(.L_x_2735) ;  /* 0x0000019a04207947 */ /* 0x000fea000b800000 */
[----:B------:R-:W0:Y:S02]  /*6280*/  S2R R3, SR_TID.X ;  /* 0x0000000000037919 */ /* 0x000e240000002100 */
[----:B0-----:R-:W-:-:S05]  /*6290*/  VIADD R3, R3, 0xffffff80 ;  /* 0xffffff8003037836 */ /* 0x001fca0000000000 */
[----:B------:R-:W-:-:S04]  /*62a0*/  SHF.R.S32.HI R0, RZ, 0x1f, R3 ;  /* 0x0000001fff007819 */ /* 0x000fc80000011403 */
[----:B------:R-:W-:-:S04]  /*62b0*/  LEA.HI R0, R0, R3, RZ, 0x7 ;  /* 0x0000000300007211 */ /* 0x000fc800078f38ff */
[----:B------:R-:W-:-:S05]  /*62c0*/  SHF.R.S32.HI R0, RZ, 0x7, R0 ;  /* 0x00000007ff007819 */ /* 0x000fca0000011400 */
[----:B------:R0:W1:Y:S02]  /*62d0*/  SHFL.IDX PT, R14, R0, RZ, 0x1f ;  /* 0x00001fff000e7589 */ /* 0x00006400000e0000 */
.L_x_3049:
[----:B01----:R-:W-:Y:S01]  /*62e0*/  LEA.HI R0, R14, R14, RZ, 0x1 ;  /* 0x0000000e0e007211 */ /* 0x003fe200078f08ff */
[----:B------:R-:W-:Y:S01]  /*62f0*/  VIADD R24, R16, 0x18400 ;  /* 0x0001840010187836 */ /* 0x000fe20000000000 */
[----:B------:R-:W-:Y:S02]  /*6300*/  BSSY B6, `(.L_x_2736) ;  /* 0x0000018000067945 */ /* 0x000fe40003800000 */
[----:B------:R-:W-:Y:S02]  /*6310*/  LOP3.LUT R3, R0, 0x1e, RZ, 0xc0, !PT ;  /* 0x0000001e00037812 */ /* 0x000fe400078ec0ff */
[----:B------:R-:W-:-:S03]  /*6320*/  LOP3.LUT P0, RZ, R24, 0x1bf, RZ, 0xc0, !PT ;  /* 0x000001bf18ff7812 */ /* 0x000fc6000780c0ff */
[----:B------:R-:W-:-:S04]  /*6330*/  IMAD.IADD R3, R14, 0x1, -R3 ;  /* 0x000000010e037824 */ /* 0x000fc800078e0a03 */
[----:B------:R-:W-:-:S05]  /*6340*/  IMAD R3, R3, 0x2000, R24 ;  /* 0x0000200003037824 */ /* 0x000fca00078e0218 */
[----:B------:R-:W-:-:S04]  /*6350*/  SHF.R.U32.HI R3, RZ, 0x4, R3 ;  /* 0x00000004ff037819 */ /* 0x000fc80000011603 */
[----:B------:R-:W-:Y:S01]  /*6360*/  LOP3.LUT R36, R3, 0x3fff, RZ, 0xc0, !PT ;  /* 0x00003fff03247812 */ /* 0x000fe200078ec0ff */
[----:B------:R-:W-:Y:S06]  /*6370*/  @!P0 BRA `(.L_x_2737) ;  /* 0x0000000000408947 */ /* 0x000fec0003800000 */
        /* <DEDUP_REMOVED lines=16> */
.L_x_2737:
[----:B------:R-:W-:Y:S05]  /*6480*/  BSYNC B6 ;  /* 0x0000000000067941 */ /* 0x000fea0003800000 */
.L_x_2736:
[----:B------:R-:W-:Y:S02]  /*6490*/  ULDC UR4, c[0x0][0x3f4] ;  /* 0x0000fd0000047ab9 */ /* 0x000fe40000000800 */
[----:B------:R-:W-:-:S13]  /*64a0*/  ISETP.LT.AND P0, PT, RZ, UR4, PT ;  /* 0x00000004ff007c0c */ /* 0x000fda000bf01270 */
[----:B------:R-:W-:Y:S05]  /*64b0*/  @P0 BRA `(.L_x_2738) ;  /* 0x00000000003c0947 */ /* 0x000fea0003800000 */
[----:B------:R-:W-:-:S04]  /*64c0*/  LEA.HI R0, R235, R235, RZ, 0x1 ;  /* 0x000000ebeb007211 */ /* 0x000fc800078f08ff */
[----:B------:R-:W-:-:S05]  /*64d0*/  LOP3.LUT R0, R0, 0xfffffffe, RZ, 0xc0, !PT ;  /* 0xfffffffe00007812 */ /* 0x000fca00078ec0ff */
[----:B------:R-:W-:-:S05]  /*64e0*/  IMAD.IADD R0, R235, 0x1, -R0 ;  /* 0x00000001eb007824 */ /* 0x000fca00078e0a00 */
[----:B------:R-:W-:-:S04]  /*64f0*/  SHF.L.U32 R3, R0, 0x1f, RZ ;  /* 0x0000001f00037819 */ /* 0x000fc800000006ff */
[----:B------:R0:W1:Y:S03]  /*6500*/  SYNCS.PHASECHK.TRANS64.TRYWAIT P0, [R16+URZ+0x22800], R3 ;  /* 0x02280003100075a7 */ /* 0x000066000800017f */
[----:B-1----:R-:W-:Y:S05]  /*6510*/  @!P0 NANOSLEEP.SYNCS 0x989680 ;  /* 0x009896800000895d */ /* 0x002fea0003900000 */
[----:B------:R-:W1:Y:S01]  /*6520*/  @!P0 SYNCS.PHASECHK.TRANS64 P0, [R16+URZ+0x22800], R3 ;  /* 0x02280003100085a7 */ /* 0x000e62000800007f */
[----:B------:R-:W-:Y:S04]  /*6530*/  BSSY B0, `(.L_x_2739) ;  /* 0x0000006000007945 */ /* 0x000fe80003800000 */
[----:B-1----:R-:W-:Y:S05]  /*6540*/  @P0 BRA `(.L_x_2740) ;  /* 0x0000000000100947 */ /* 0x002fea0003800000 */
.L_x_2741:
[----:B-1----:R1:W2:Y:S02]  /*6550*/  SYNCS.PHASECHK.TRANS64.TRYWAIT P0, [R16+URZ+0x22800], R3 ;  /* 0x02280003100075a7 */ /* 0x0022a4000800017f */
[----:B--2---:R-:W-:Y:S05]  /*6560*/  @!P0 NANOSLEEP.SYNCS 0x989680 ;  /* 0x009896800000895d */ /* 0x004fea0003900000 */
[----:B------:R-:W2:Y:S02]  /*6570*/  @!P0 SYNCS.PHASECHK.TRANS64 P0, [R16+URZ+0x22800], R3 ;  /* 0x02280003100085a7 */ /* 0x000ea4000800007f */
[----:B--2---:R-:W-:Y:S05]  /*6580*/  @!P0 BRA `(.L_x_2741) ;  /* 0xfffffffc00f08947 */ /* 0x004fea000383ffff */
.L_x_2740:
[----:B------:R-:W-:Y:S05]  /*6590*/  BSYNC B0 ;  /* 0x0000000000007941 */ /* 0x000fea0003800000 */
.L_x_2739:
[----:B------:R-:W-:Y:S05]  /*65a0*/  BRA `(.L_x_2742) ;  /* 0x0000002800d87947 */ /* 0x000fea0003800000 */
.L_x_2738:
[----:B------:R-:W-:Y:S01]  /*65b0*/  LOP3.LUT P0, RZ, R24, 0x3ff, RZ, 0xc0, !PT ;  /* 0x000003ff18ff7812 */ /* 0x000fe2000780c0ff */
[----:B------:R-:W-:Y:S01]  /*65c0*/  ULDC.64 UR4, c[0x0][0x3f8] ;  /* 0x0000fe0000047ab9 */ /* 0x000fe20000000a00 */
[----:B-----5:R-:W-:Y:S01]  /*65d0*/  SHF.R.S32.HI R0, RZ, 0x1f, R30 ;  /* 0x0000001fff007819 */ /* 0x020fe2000001141e */
[----:B------:R-:W-:Y:S01]  /*65e0*/  ULDC.64 UR6, c[0x0][0x408] ;  /* 0x0001020000067ab9 */ /* 0x000fe20000000a00 */
[----:B------:R-:W-:Y:S01]  /*65f0*/  IMAD.WIDE.U32 R24, R30, UR4, RZ ;  /* 0x000000041e187c25 */ /* 0x000fe2000f8e00ff */
[----:B------:R-:W-:Y:S03]  /*6600*/  BSSY B6, `(.L_x_2743) ;  /* 0x0000019000067945 */ /* 0x000fe60003800000 */
[C---:B------:R-:W-:Y:S02]  /*6610*/  IMAD R3, R0.reuse, UR4, RZ ;  /* 0x0000000400037c24 */ /* 0x040fe4000f8e02ff */
[----:B------:R-:W-:-:S02]  /*6620*/  IMAD R5, R0, UR6, RZ ;  /* 0x0000000600057c24 */ /* 0x000fc4000f8e02ff */
[C---:B------:R-:W-:Y:S02]  /*6630*/  IMAD R3, R30.reuse, UR5, R3 ;  /* 0x000000051e037c24 */ /* 0x040fe4000f8e0203 */
[C---:B------:R-:W-:Y:S02]  /*6640*/  IMAD R5, R30.reuse, UR7, R5 ;  /* 0x000000071e057c24 */ /* 0x040fe4000f8e0205 */
[----:B------:R-:W-:-:S04]  /*6650*/  IMAD.WIDE.U32 R26, R30, UR6, RZ ;  /* 0x000000061e1a7c25 */ /* 0x000fc8000f8e00ff */
[----:B------:R-:W-:Y:S02]  /*6660*/  IMAD.IADD R29, R3, 0x1, R25 ;  /* 0x00000001031d7824 */ /* 0x000fe400078e0219 */
[----:B------:R-:W-:Y:S01]  /*6670*/  IMAD.IADD R31, R5, 0x1, R27 ;  /* 0x00000001051f7824 */ /* 0x000fe200078e021b */
        /* <DEDUP_REMOVED lines=17> */
.L_x_2744:
[----:B------:R-:W-:Y:S05]  /*6790*/  BSYNC B6 ;  /* 0x0000000000067941 */ /* 0x000fea0003800000 */
.L_x_2743:
[----:B------:R-:W-:Y:S01]  /*67a0*/  ULDC.U8 UR4, c[0x0][0x410] ;  /* 0x0001040000047ab9 */ /* 0x000fe20000000000 */
[----:B------:R-:W-:Y:S01]  /*67b0*/  BSSY B0, `(.L_x_2745) ;  /* 0x000028d000007945 */ /* 0x000fe20003800000 */
[----:B------:R-:W-:Y:S01]  /*67c0*/  ISETP.NE.AND P0, PT, RZ, UR4, PT ;  /* 0x00000004ff007c0c */ /* 0x000fe2000bf05270 */
[----:B------:R-:W-:Y:S02]  /*67d0*/  IMAD.SHL.U32 R30, R233, 0x8, RZ ;  /* 0x00000008e91e7824 */ /* 0x000fe400078e00ff */
[----:B------:R-:W-:-:S10]  /*67e0*/  IMAD.IADD R42, R18, 0x1, R210 ;  /* 0x00000001122a7824 */ /* 0x000fd400078e02d2 */
[----:B------:R-:W-:Y:S05]  /*67f0*/  @!P0 BRA `(.L_x_2746) ;  /* 0x00000014004c8947 */ /* 0x000fea0003800000 */
[----:B------:R-:W0:Y:S01]  /*6800*/  LDC R37, c[0x0][0x448] ;  /* 0x00011200ff257b82 */ /* 0x000e220000000800 */
[----:B------:R-:W-:Y:S01]  /*6810*/  IMAD R3, R233, 0x40, R42 ;  /* 0x00000040e9037824 */ /* 0x000fe200078e022a */
[----:B------:R-:W-:Y:S01]  /*6820*/  ULDC.64 UR4, c[0x0][0x3f8] ;  /* 0x0000fe0000047ab9 */ /* 0x000fe20000000a00 */
[----:B------:R-:W-:Y:S01]  /*6830*/  ULDC.64 UR6, c[0x0][0x408] ;  /* 0x0001020000067ab9 */ /* 0x000fe20000000a00 */
[----:B------:R-:W-:Y:S01]  /*6840*/  IMAD.MOV.U32 R6, RZ, RZ, R24 ;  /* 0x000000ffff067224 */ /* 0x000fe200078e0018 */
[----:B------:R-:W-:Y:S01]  /*6850*/  SHF.R.S32.HI R40, RZ, 0x1f, R209 ;  /* 0x0000001fff287819 */ /* 0x000fe200000114d1 */
[----:B------:R-:W-:Y:S02]  /*6860*/  IMAD.MOV.U32 R7, RZ, RZ, R29 ;  /* 0x000000ffff077224 */ /* 0x000fe400078e001d */
[----:B------:R-:W-:Y:S02]  /*6870*/  IMAD.MOV.U32 R8, RZ, RZ, R26 ;  /* 0x000000ffff087224 */ /* 0x000fe400078e001a */
[----:B------:R-:W-:Y:S01]  /*6880*/  IMAD.MOV.U32 R9, RZ, RZ, R31 ;  /* 0x000000ffff097224 */ /* 0x000fe200078e001f */
[----:B0-----:R-:W-:-:S13]  /*6890*/  ISETP.NE.AND P0, PT, R37, 0x1, PT ;  /* 0x000000012500780c */ /* 0x001fda0003f05270 */
[----:B------:R-:W0:Y:S08]  /*68a0*/  @P0 LDC R0, c[0x0][0x44c] ;  /* 0x00011300ff000b82 */ /* 0x000e300000000800 */
[----:B------:R-:W1:Y:S01]  /*68b0*/  @P0 LDC R5, c[0x0][0x450] ;  /* 0x00011400ff050b82 */ /* 0x000e620000000800 */
[----:B0-----:R-:W-:-:S05]  /*68c0*/  @P0 IMAD.HI.U32 R0, R3, R0, RZ ;  /* 0x0000000003000227 */ /* 0x001fca00078e00ff */
[----:B-1----:R-:W-:-:S04]  /*68d0*/  @P0 SHF.R.U32.HI R3, RZ, R5, R0 ;  /* 0x00000005ff030219 */ /* 0x002fc80000011600 */
[----:B------:R-:W-:Y:S01]  /*68e0*/  SHF.R.S32.HI R0, RZ, 0x1f, R3 ;  /* 0x0000001fff007819 */ /* 0x000fe20000011403 */
[----:B------:R-:W-:-:S04]  /*68f0*/  IMAD.WIDE.U32 R6, R3, UR4, R6 ;  /* 0x0000000403067c25 */ /* 0x000fc8000f8e0006 */
[C---:B------:R-:W-:Y:S02]  /*6900*/  IMAD R4, R0.reuse, UR4, RZ ;  /* 0x0000000400047c24 */ /* 0x040fe4000f8e02ff */
[----:B------:R-:W-:Y:S02]  /*6910*/  IMAD R0, R0, UR6, RZ ;  /* 0x0000000600007c24 */ /* 0x000fe4000f8e02ff */
[C---:B------:R-:W-:Y:S01]  /*6920*/  IMAD R5, R3.reuse, UR5, R4 ;  /* 0x0000000503057c24 */ /* 0x040fe2000f8e0204 */
[----:B------:R-:W-:Y:S01]  /*6930*/  ULDC.64 UR4, c[0x0][0x3e8] ;  /* 0x0000fa0000047ab9 */ /* 0x000fe20000000a00 */
[C---:B------:R-:W-:Y:S01]  /*6940*/  IMAD.WIDE.U32 R8, R3.reuse, UR6, R8 ;  /* 0x0000000603087c25 */ /* 0x040fe2000f8e0008 */
[----:B------:R-:W-:Y:S01]  /*6950*/  LEA R4, P0, R6, UR4, 0x1 ;  /* 0x0000000406047c11 */ /* 0x000fe2000f8008ff */
[----:B------:R-:W-:Y:S02]  /*6960*/  UMOV UR4, 0xffffffff ;  /* 0xffffffff00047882 */ /* 0x000fe40000000000 */
[----:B------:R-:W-:Y:S01]  /*6970*/  IMAD R3, R3, UR7, R0 ;  /* 0x0000000703037c24 */ /* 0x000fe2000f8e0200 */
[----:B------:R-:W-:Y:S01]  /*6980*/  ULDC.64 UR6, c[0x0][0x400] ;  /* 0x0001000000067ab9 */ /* 0x000fe20000000a00 */
[----:B------:R-:W-:Y:S01]  /*6990*/  IMAD.IADD R5, R7, 0x1, R5 ;  /* 0x0000000107057824 */ /* 0x000fe200078e0205 */
[----:B------:R-:W-:Y:S01]  /*69a0*/  LEA R7, P1, R8, UR6, 0x1 ;  /* 0x0000000608077c11 */ /* 0x000fe2000f8208ff */
[----:B------:R-:W-:-:S03]  /*69b0*/  IMAD.IADD R3, R9, 0x1, R3 ;  /* 0x0000000109037824 */ /* 0x000fc600078e0203 */
[----:B------:R-:W-:Y:S02]  /*69c0*/  LEA.HI.X R6, R6, UR5, R5, 0x1, P0 ;  /* 0x0000000506067c11 */ /* 0x000fe400080f0c05 */
[----:B------:R-:W-:Y:S01]  /*69d0*/  LEA.HI.X R8, R8, UR7, R3, 0x1, P1 ;  /* 0x0000000708087c11 */ /* 0x000fe200088f0c03 */
[----:B------:R-:W-:Y:S06]  /*69e0*/  BRA.DIV UR4, `(.L_x_2747) ;  /* 0x0000019204807947 */ /* 0x000fec000b800000 */
[----:B------:R0:W1:Y:S04]  /*69f0*/  SHFL.IDX PT, R3, R6, RZ, 0x1c1f ;  /* 0x001c1fff06037589 */ /* 0x00006800000e0000 */
[----:B------:R0:W2:Y:S04]  /*6a00*/  SHFL.IDX PT, R0, R4, RZ, 0x1c1f ;  /* 0x001c1fff04007589 */ /* 0x0000a800000e0000 */
[----:B------:R0:W3:Y:S04]  /*6a10*/  SHFL.IDX PT, R5, R8, RZ, 0x1c1f ;  /* 0x001c1fff08057589 */ /* 0x0000e800000e0000 */
[----:B------:R0:W4:Y:S02]  /*6a20*/  SHFL.IDX PT, R14, R7, RZ, 0x1c1f ;  /* 0x001c1fff070e7589 */ /* 0x00012400000e0000 */
.L_x_3055:
[----:B------:R-:W-:Y:S01]  /*6a30*/  IMAD R37, R204, R37, RZ ;  /* 0x00000025cc257224 */ /* 0x000fe200078e02ff */
[----:B------:R-:W-:Y:S01]  /*6a40*/  BSSY B1, `(.L_x_2748) ;  /* 0x000001d000017945 */ /* 0x000fe20003800000 */
[----:B------:R-:W-:Y:S02]  /*6a50*/  CS2R R32, SRZ ;  /* 0x0000000000207805 */ /* 0x000fe4000001ff00 */
[----:B------:R-:W-:Y:S02]  /*6a60*/  CS2R R20, SRZ ;  /* 0x0000000000147805 */ /* 0x000fe4000001ff00 */
[----:B------:R-:W-:Y:S02]  /*6a70*/  CS2R R28, SRZ ;  /* 0x00000000001c7805 */ /* 0x000fe4000001ff00 */
[----:B------:R-:W-:Y:S02]  /*6a80*/  ISETP.GE.AND P0, PT, R42, R37, PT ;  /* 0x000000252a00720c */ /* 0x000fe40003f06270 */
[----:B------:R-:W-:-:S11]  /*6a90*/  CS2R R24, SRZ ;  /* 0x0000000000187805 */ /* 0x000fd6000001ff00 */
[----:B------:R-:W-:Y:S05]  /*6aa0*/  @P0 BRA `(.L_x_2749) ;  /* 0x0000000000580947 */ /* 0x000fea0003800000 */
[----:B------:R-:W-:Y:S01]  /*6ab0*/  ULDC UR4, c[0x0][0x3f4] ;  /* 0x0000fd0000047ab9 */ /* 0x000fe20000000800 */
[----:B--2---:R-:W-:Y:S01]  /*6ac0*/  IMAD.MOV.U32 R10, RZ, RZ, R0 ;  /* 0x000000ffff0a7224 */ /* 0x004fe200078e0000 */
[----:B------:R-:W-:Y:S01]  /*6ad0*/  ISETP.GE.AND P3, PT, R209, UR4, PT ;  /* 0x00000004d1007c0c */ /* 0x000fe2000bf66270 */
[----:B-1----:R-:W-:Y:S01]  /*6ae0*/  IMAD.MOV.U32 R11, RZ, RZ, R3 ;  /* 0x000000ffff0b7224 */ /* 0x002fe200078e0003 */
[----:B------:R-:W-:Y:S01]  /*6af0*/  ISETP.GE.AND P2, PT, R22, UR4, PT ;  /* 0x0000000416007c0c */ /* 0x000fe2000bf46270 */
[----:B---3--:R-:W-:Y:S01]  /*6b00*/  IMAD.MOV.U32 R15, RZ, RZ, R5 ;  /* 0x000000ffff0f7224 */ /* 0x008fe200078e0005 */
[----:B------:R-:W-:-:S09]  /*6b10*/  CS2R R28, SRZ ;  /* 0x00000000001c7805 */ /* 0x000fd2000001ff00 */
[C---:B------:R-:W-:Y:S01]  /*6b20*/  @!P3 IMAD.SHL.U32 R35, R209.reuse, 0x2, RZ ;  /* 0x00000002d123b824 */ /* 0x040fe200078e00ff */
[----:B------:R-:W-:Y:S02]  /*6b30*/  @!P3 SHF.L.U64.HI R20, R209, 0x1, R40 ;  /* 0x00000001d114b819 */ /* 0x000fe40000010228 */
[----:B------:R-:W-:Y:S02]  /*6b40*/  CS2R R32, SRZ ;  /* 0x0000000000207805 */ /* 0x000fe4000001ff00 */
[----:B------:R-:W-:Y:S01]  /*6b50*/  CS2R R24, SRZ ;  /* 0x0000000000187805 */ /* 0x000fe2000001ff00 */
[----:B------:R-:W-:Y:S01]  /*6b60*/  @!P2 IMAD.WIDE R10, R22, 0x2, R10 ;  /* 0x00000002160aa825 */ /* 0x000fe200078e020a */
[-C--:B------:R-:W-:Y:S02]  /*6b70*/  @!P3 IADD3 R26, P0, R0, R35.reuse, RZ ;  /* 0x00000023001ab210 */ /* 0x080fe40007f1e0ff */
[----:B----4-:R-:W-:Y:S01]  /*6b80*/  @!P3 IADD3 R34, P1, R14, R35, RZ ;  /* 0x000000230e22b210 */ /* 0x010fe20007f3e0ff */
[----:B------:R-:W-:Y:S01]  /*6b90*/  @!P2 IMAD.WIDE R12, R22, 0x2, R14 ;  /* 0x00000002160ca825 */ /* 0x000fe200078e020e */
[----:B------:R1:W5:Y:S03]  /*6ba0*/  @!P2 LD.E.64 R28, desc[UR40][R10.64] ;  /* 0x000000280a1ca980 */ /* 0x000366000c101b00 */
[--C-:B------:R-:W-:Y:S01]  /*6bb0*/  @!P3 IMAD.X R27, R3, 0x1, R20.reuse, P0 ;  /* 0x00000001031bb824 */ /* 0x100fe200000e0614 */
[----:B------:R1:W5:Y:S01]  /*6bc0*/  @!P2 LD.E.64 R32, desc[UR40][R12.64] ;  /* 0x000000280c20a980 */ /* 0x000362000c101b00 */
[----:B------:R-:W-:Y:S01]  /*6bd0*/  @!P3 IMAD.X R35, R5, 0x1, R20, P1 ;  /* 0x000000010523b824 */ /* 0x000fe200008e0614 */
[----:B------:R-:W-:-:S02]  /*6be0*/  CS2R R20, SRZ ;  /* 0x0000000000147805 */ /* 0x000fc4000001ff00 */
[----:B------:R1:W5:Y:S04]  /*6bf0*/  @!P3 LD.E.64 R24, desc[UR40][R26.64] ;  /* 0x000000281a18b980 */ /* 0x000368000c101b00 */
[----:B------:R1:W5:Y:S02]  /*6c00*/  @!P3 LD.E.64 R20, desc[UR40][R34.64] ;  /* 0x000000282214b980 */ /* 0x000364000c101b00 */
.L_x_2749:
[----:B------:R-:W-:Y:S05]  /*6c10*/  BSYNC B1 ;  /* 0x0000000000017941 */ /* 0x000fea0003800000 */
.L_x_2748:
[----:B--2--5:R-:W-:Y:S01]  /*6c20*/  IMAD.MOV.U32 R0, RZ, RZ, R32 ;  /* 0x000000ffff007224 */ /* 0x024fe200078e0020 */
[----:B------:R-:W-:Y:S01]  /*6c30*/  UMOV UR4, 0xffffffff ;  /* 0xffffffff00047882 */ /* 0x000fe20000000000 */
[----:B-1----:R-:W-:Y:S01]  /*6c40*/  IMAD.MOV.U32 R3, RZ, RZ, R33 ;  /* 0x000000ffff037224 */ /* 0x002fe200078e0021 */
[----:B------:R-:W-:Y:S01]  /*6c50*/  CS2R R26, SRZ ;  /* 0x00000000001a7805 */ /* 0x000fe2000001ff00 */
[----:B---3--:R-:W-:Y:S02]  /*6c60*/  IMAD.MOV.U32 R5, RZ, RZ, R20 ;  /* 0x000000ffff057224 */ /* 0x008fe400078e0014 */
        /* <DEDUP_REMOVED lines=9> */
[----:B------:R-:W-:Y:S06]  /*6d00*/  BRA.DIV UR4, `(.L_x_2750) ;  /* 0x0000019204287947 */ /* 0x000fec000b800000 */
[----:B------:R1:W2:Y:S04]  /*6d10*/  SHFL.IDX PT, R3, R6, 0x1, 0x1c1f ;  /* 0x003c1f0006037f89 */ /* 0x0002a800000e0000 */
[----:B------:R1:W3:Y:S04]  /*6d20*/  SHFL.IDX PT, R0, R4, 0x1, 0x1c1f ;  /* 0x003c1f0004007f89 */ /* 0x0002e800000e0000 */
[----:B------:R1:W0:Y:S04]  /*6d30*/  SHFL.IDX PT, R5, R8, 0x1, 0x1c1f ;  /* 0x003c1f0008057f89 */ /* 0x00022800000e0000 */
[----:B----4-:R1:W4:Y:S02]  /*6d40*/  SHFL.IDX PT, R14, R7, 0x1, 0x1c1f ;  /* 0x003c1f00070e7f89 */ /* 0x01032400000e0000 */
.L_x_3061:
[----:B01----:R-:W-:Y:S01]  /*6d50*/  VIADD R4, R42, 0x40 ;  /* 0x000000402a047836 */ /* 0x003fe20000000000 */
[----:B------:R-:W-:Y:S01]  /*6d60*/  LEA.HI R6, R235, R235, RZ, 0x1 ;  /* 0x000000ebeb067211 */ /* 0x000fe200078f08ff */
[----:B------:R-:W-:Y:S01]  /*6d70*/  BSSY B1, `(.L_x_2751) ;  /* 0x0000020000017945 */ /* 0x000fe20003800000 */
[----:B------:R-:W-:Y:S01]  /*6d80*/  IMAD.SHL.U32 R38, R237, 0x40, RZ ;  /* 0x00000040ed267824 */ /* 0x000fe200078e00ff */
[----:B------:R-:W-:Y:S02]  /*6d90*/  CS2R R8, SRZ ;  /* 0x0000000000087805 */ /* 0x000fe4000001ff00 */
[----:B------:R-:W-:Y:S02]  /*6da0*/  ISETP.GE.AND P0, PT, R4, R37, PT ;  /* 0x000000250400720c */ /* 0x000fe40003f06270 */
[----:B------:R-:W-:Y:S02]  /*6db0*/  CS2R R12, SRZ ;  /* 0x00000000000c7805 */ /* 0x000fe4000001ff00 */
[----:B------:R-:W-:-:S02]  /*6dc0*/  LOP3.LUT R6, R6, 0xfffffffe, RZ, 0xc0, !PT ;  /* 0xfffffffe06067812 */ /* 0x000fc400078ec0ff */
[----:B------:R-:W-:-:S03]  /*6dd0*/  CS2R R10, SRZ ;  /* 0x00000000000a7805 */ /* 0x000fc6000001ff00 */
[----:B------:R-:W-:-:S05]  /*6de0*/  IMAD.IADD R6, R235, 0x1, -R6 ;  /* 0x00000001eb067824 */ /* 0x000fca00078e0a06 */
[----:B------:R-:W-:Y:S01]  /*6df0*/  SHF.L.U32 R31, R6, 0x1f, RZ ;  /* 0x0000001f061f7819 */ /* 0x000fe200000006ff */
[----:B------:R-:W-:Y:S06]  /*6e00*/  @P0 BRA `(.L_x_2752) ;  /* 0x0000000000580947 */ /* 0x000fec0003800000 */
[----:B------:R-:W-:Y:S01]  /*6e10*/  ULDC UR4, c[0x0][0x3f4] ;  /* 0x0000fd0000047ab9 */ /* 0x000fe20000000800 */
[----:B---3--:R-:W-:Y:S01]  /*6e20*/  IMAD.MOV.U32 R6, RZ, RZ, R0 ;  /* 0x000000ffff067224 */ /* 0x008fe200078e0000 */
[----:B------:R-:W-:Y:S01]  /*6e30*/  ISETP.GE.AND P3, PT, R209, UR4, PT ;  /* 0x00000004d1007c0c */ /* 0x000fe2000bf66270 */
[----:B--2---:R-:W-:Y:S01]  /*6e40*/  IMAD.MOV.U32 R7, RZ, RZ, R3 ;  /* 0x000000ffff077224 */ /* 0x004fe200078e0003 */
[----:B------:R-:W-:Y:S01]  /*6e50*/  ISETP.GE.AND P2, PT, R22, UR4, PT ;  /* 0x0000000416007c0c */ /* 0x000fe2000bf46270 */
[----:B------:R-:W-:Y:S01]  /*6e60*/  IMAD.MOV.U32 R15, RZ, RZ, R5 ;  /* 0x000000ffff0f7224 */ /* 0x000fe200078e0005 */
        /* <DEDUP_REMOVED lines=16> */
.L_x_2752:
[----:B------:R-:W-:Y:S05]  /*6f70*/  BSYNC B1 ;  /* 0x0000000000017941 */ /* 0x000fea0003800000 */
.L_x_2751:
[----:B------:R-:W1:Y:S01]  /*6f80*/  SYNCS.PHASECHK.TRANS64.TRYWAIT P0, [R16+URZ+0x22800], R31 ;  /* 0x0228001f100075a7 */ /* 0x000e62000800017f */
[----:B--2---:R-:W-:Y:S01]  /*6f90*/  LOP3.LUT R3, R38, 0x1c0, RZ, 0xc0, !PT ;  /* 0x000001c026037812 */ /* 0x004fe200078ec0ff */
[----:B---3-5:R-:W-:Y:S01]  /*6fa0*/  IMAD.MOV.U32 R0, RZ, RZ, R26 ;  /* 0x000000ffff007224 */ /* 0x028fe200078e001a */
[----:B------:R-:W-:Y:S01]  /*6fb0*/  VIADDMNMX R41, R37, -R210, 0x80, PT ;  /* 0x0000008025297446 */ /* 0x000fe200038009d2 */
[----:B0-----:R-:W-:Y:S01]  /*6fc0*/  IMAD.MOV.U32 R4, RZ, RZ, R8 ;  /* 0x000000ffff047224 */ /* 0x001fe200078e0008 */
[----:B------:R-:W-:Y:S01]  /*6fd0*/  LOP3.LUT R30, R3, 0x18, R30, 0xf8, !PT ;  /* 0x00000018031e7812 */ /* 0x000fe200078ef81e */
[----:B------:R-:W-:Y:S01]  /*6fe0*/  IMAD.MOV.U32 R5, RZ, RZ, R9 ;  /* 0x000000ffff057224 */ /* 0x000fe200078e0009 */
[----:B------:R-:W-:Y:S01]  /*6ff0*/  SHF.R.U32.HI R3, RZ, 0x3, R3 ;  /* 0x00000003ff037819 */ /* 0x000fe20000011603 */
[----:B------:R-:W-:Y:S01]  /*7000*/  IMAD.MOV.U32 R6, RZ, RZ, R12 ;  /* 0x000000ffff067224 */ /* 0x000fe200078e000c */
[----:B------:R-:W-:Y:S01]  /*7010*/  PRMT R42, R0, 0x7610, R42 ;  /* 0x00007610002a7816 */ /* 0x000fe2000000002a */
[----:B------:R-:W-:Y:S01]  /*7020*/  IMAD.MOV.U32 R0, RZ, RZ, R27 ;  /* 0x000000ffff007224 */ /* 0x000fe200078e001b */
[----:B------:R-:W-:Y:S01]  /*7030*/  LOP3.LUT R3, R30, R3, RZ, 0x3c, !PT ;  /* 0x000000031e037212 */ /* 0x000fe200078e3cff */
[----:B------:R-:W-:Y:S01]  /*7040*/  BSSY B1, `(.L_x_2753) ;  /* 0x0000010000017945 */ /* 0x000fe20003800000 */
[----:B------:R-:W-:Y:S01]  /*7050*/  PRMT R47, R4, 0x5410, R5 ;  /* 0x00005410042f7816 */ /* 0x000fe20000000005 */
[----:B------:R-:W-:Y:S01]  /*7060*/  IMAD.MOV.U32 R4, RZ, RZ, R10 ;  /* 0x000000ffff047224 */ /* 0x000fe200078e000a */
[----:B------:R-:W-:Y:S01]  /*7070*/  PRMT R42, R42, 0x5410, R0 ;  /* 0x000054102a2a7816 */ /* 0x000fe20000000000 */
[----:B------:R-:W-:Y:S01]  /*7080*/  IMAD R3, R220, 0x200, R3 ;  /* 0x00000200dc037824 */ /* 0x000fe200078e0203 */
[----:B------:R-:W-:Y:S01]  /*7090*/  PRMT R48, R6, 0x7610, R48 ;  /* 0x0000761006307816 */ /* 0x000fe20000000030 */
[----:B------:R-:W-:Y:S01]  /*70a0*/  IMAD.MOV.U32 R0, RZ, RZ, R13 ;  /* 0x000000ffff007224 */ /* 0x000fe200078e000d */
[----:B------:R-:W-:Y:S01]  /*70b0*/  PRMT R49, R4, 0x7610, R49 ;  /* 0x0000761004317816 */ /* 0x000fe20000000031 */
[----:B------:R-:W-:Y:S01]  /*70c0*/  IMAD R3, R3, 0x2, R16 ;  /* 0x0000000203037824 */ /* 0x000fe200078e0210 */
[----:B------:R-:W-:Y:S01]  /*70d0*/  LOP3.LUT P2, RZ, R237, 0x4, RZ, 0xc0, !PT ;  /* 0x00000004edff7812 */ /* 0x000fe2000784c0ff */
[----:B------:R-:W-:Y:S01]  /*70e0*/  IMAD.MOV.U32 R5, RZ, RZ, R11 ;  /* 0x000000ffff057224 */ /* 0x000fe200078e000b */
[----:B------:R-:W-:Y:S01]  /*70f0*/  PRMT R48, R48, 0x5410, R0 ;  /* 0x0000541030307816 */ /* 0x000fe20000000000 */
[C---:B------:R-:W-:Y:S01]  /*7100*/  VIADD R4, R3.reuse, 0x18400 ;  /* 0x0001840003047836 */ /* 0x040fe20000000000 */
[----:B------:R-:W-:Y:S01]  /*7110*/  ISETP.GE.AND P1, PT, R18, R41, PT ;  /* 0x000000291200720c */ /* 0x000fe20003f26270 */
[----:B------:R-:W-:Y:S01]  /*7120*/  VIADD R0, R3, 0x18440 ;  /* 0x0001844003007836 */ /* 0x000fe20000000000 */
[----:B-1----:R-:W-:Y:S11]  /*7130*/  @!P0 BRA `(.L_x_2754) ;  /* 0x0000018c008c8947 */ /* 0x002ff60003800000 */
.L_x_3062:
[----:B------:R-:W-:Y:S05]  /*7140*/  BSYNC B1 ;  /* 0x0000000000017941 */ /* 0x000fea0003800000 */
.L_x_2753:
[----:B------:R-:W-:Y:S01]  /*7150*/  BSSY B1, `(.L_x_2755) ;  /* 0x000005f000017945 */ /* 0x000fe20003800000 */
[----:B------:R-:W-:Y:S01]  /*7160*/  PRMT R49, R49, 0x5410, R5 ;  /* 0x0000541031317816 */ /* 0x000fe20000000005 */
[----:B------:R-:W-:Y:S02]  /*7170*/  @P2 VIADD R0, R4, 0xffffffc0 ;  /* 0xffffffc004002836 */ /* 0x000fe40000000000 */
[----:B------:R-:W-:Y:S05]  /*7180*/  @P1 BRA `(.L_x_2756) ;  /* 0x00000004006c1947 */ /* 0x000fea0003800000 */
[----:B------:R-:W1:Y:S01]  /*7190*/  LDC R4, c[0x0][0x3f4] ;  /* 0x0000fd00ff047b82 */ /* 0x000e620000000800 */
[----:B------:R-:W-:Y:S01]  /*71a0*/  BSSY B2, `(.L_x_2757) ;  /* 0x000002e000027945 */ /* 0x000fe20003800000 */
[-C--:B-1----:R-:W-:Y:S02]  /*71b0*/  ISETP.GE.AND P0, PT, R22, R4.reuse, PT ;  /* 0x000000041600720c */ /* 0x082fe40003f06270 */
[----:B------:R-:W-:-:S11]  /*71c0*/  ISETP.GE.AND P1, PT, R209, R4, PT ;  /* 0x00000004d100720c */ /* 0x000fd60003f26270 */
[----:B------:R-:W-:Y:S05]  /*71d0*/  @P0 BRA `(.L_x_2758) ;  /* 0x0000000000a80947 */ /* 0x000fea0003800000 */
[----:B------:R-:W1:Y:S01]  /*71e0*/  LDS.128 R4, [R3+0x18400] ;  /* 0x0184000003047984 */ /* 0x000e620000000c00 */
[----:B0-----:R-:W-:Y:S01]  /*71f0*/  SHF.R.U32.HI R31, RZ, 0x10, R29 ;  /* 0x00000010ff1f7819 */ /* 0x001fe2000001161d */
[----:B------:R-:W-:Y:S01]  /*7200*/  HADD2.F32 R30, -RZ, R45.H0_H0 ;  /* 0x2000002dff1e7230 */ /* 0x000fe20000004100 */
[--C-:B------:R-:W-:Y:S01]  /*7210*/  SHF.R.U64 R37, R32, 0x10, R33.reuse ;  /* 0x0000001020257819 */ /* 0x100fe20000001221 */
[----:B------:R-:W-:Y:S01]  /*7220*/  HADD2.F32 R32, -RZ, R43.H0_H0 ;  /* 0x2000002bff207230 */ /* 0x000fe20000004100 */
[----:B------:R-:W-:Y:S01]  /*7230*/  SHF.R.U32.HI R33, RZ, 0x10, R33 ;  /* 0x00000010ff217819 */ /* 0x000fe20000011621 */
[----:B------:R-:W-:Y:S01]  /*7240*/  HADD2.F32 R31, -RZ, R31.H0_H0 ;  /* 0x2000001fff1f7230 */ /* 0x000fe20000004100 */
[----:B------:R-:W-:-:S03]  /*7250*/  SHF.R.U64 R39, R28, 0x10, R29 ;  /* 0x000000101c277819 */ /* 0x000fc6000000121d */
[----:B------:R-:W-:Y:S02]  /*7260*/  HADD2.F32 R33, -RZ, R33.H0_H0 ;  /* 0x20000021ff217230 */ /* 0x000fe40000004100 */
[--C-:B-1----:R-:W-:Y:S02]  /*7270*/  HADD2.F32 R28, -RZ, R7.reuse.H0_H0 ;  /* 0x20000007ff1c7230 */ /* 0x102fe40000004100 */
[----:B------:R-:W-:Y:S02]  /*7280*/  HADD2.F32 R29, -RZ, R7.H1_H1 ;  /* 0x30000007ff1d7230 */ /* 0x000fe40000004100 */
[--C-:B------:R-:W-:Y:S02]  /*7290*/  HADD2.F32 R7, -RZ, R4.reuse.H0_H0 ;  /* 0x20000004ff077230 */ /* 0x100fe40000004100 */
[----:B------:R-:W-:Y:S02]  /*72a0*/  HADD2.F32 R4, -RZ, R4.H1_H1 ;  /* 0x30000004ff047230 */ /* 0x000fe40000004100 */
[C---:B------:R-:W-:Y:S01]  /*72b0*/  FMUL.FTZ R38, R29.reuse, R31 ;  /* 0x0000001f1d267220 */ /* 0x040fe20000410000 */
[----:B------:R-:W-:Y:S01]  /*72c0*/  FMUL.FTZ R35, R29, R33 ;  /* 0x000000211d237220 */ /* 0x000fe20000410000 */
[----:B----4-:R-:W-:-:S02]  /*72d0*/  HADD2.F32 R14, -RZ, R6.H0_H0 ;  /* 0x20000006ff0e7230 */ /* 0x010fc40000004100 */
[----:B------:R-:W-:Y:S01]  /*72e0*/  FMUL.FTZ R34, R4, R32 ;  /* 0x0000002004227220 */ /* 0x000fe20000410000 */
[----:B------:R-:W-:Y:S01]  /*72f0*/  FFMA.FTZ R40, R28, R33, R38 ;  /* 0x000000211c287223 */ /* 0x000fe20000010026 */
[----:B------:R-:W-:Y:S02]  /*7300*/  HADD2.F32 R15, -RZ, R6.H1_H1 ;  /* 0x30000006ff0f7230 */ /* 0x000fe40000004100 */
[-C--:B------:R-:W-:Y:S01]  /*7310*/  FMUL.FTZ R38, R4, R30.reuse ;  /* 0x0000001e04267220 */ /* 0x080fe20000410000 */
[C---:B------:R-:W-:Y:S01]  /*7320*/  FFMA.FTZ R34, R7.reuse, R30, -R34 ;  /* 0x0000001e07227223 */ /* 0x040fe20000010822 */
[----:B------:R-:W-:Y:S02]  /*7330*/  HADD2.F32 R6, -RZ, R5.H0_H0 ;  /* 0x20000005ff067230 */ /* 0x000fe40000004100 */
[----:B------:R-:W-:Y:S01]  /*7340*/  FFMA.FTZ R35, R28, R31, -R35 ;  /* 0x0000001f1c237223 */ /* 0x000fe20000010823 */
[----:B------:R-:W-:Y:S02]  /*7350*/  HADD2.F32 R30, -RZ, R43.H1_H1 ;  /* 0x3000002bff1e7230 */ /* 0x000fe40000004100 */
[----:B------:R-:W-:Y:S01]  /*7360*/  FFMA.FTZ R31, R7, R32, R38 ;  /* 0x00000020071f7223 */ /* 0x000fe20000010026 */
[----:B------:R-:W-:-:S02]  /*7370*/  HADD2.F32 R5, -RZ, R5.H1_H1 ;  /* 0x30000005ff057230 */ /* 0x000fc40000004100 */
[----:B------:R-:W-:Y:S02]  /*7380*/  HADD2.F32 R28, -RZ, R45.H1_H1 ;  /* 0x3000002dff1c7230 */ /* 0x000fe40000004100 */
[C---:B------:R-:W-:Y:S01]  /*7390*/  FMUL.FTZ R33, R15.reuse, R30 ;  /* 0x0000001e0f217220 */ /* 0x040fe20000410000 */
[----:B------:R-:W-:Y:S02]  /*73a0*/  HADD2.F32 R29, -RZ, R37.H0_H0 ;  /* 0x20000025ff1d7230 */ /* 0x000fe40000004100 */
[----:B------:R-:W-:Y:S02]  /*73b0*/  HADD2.F32 R4, -RZ, R39.H0_H0 ;  /* 0x20000027ff047230 */ /* 0x000fe40000004100 */
[-C--:B------:R-:W-:Y:S01]  /*73c0*/  FMUL.FTZ R15, R15, R28.reuse ;  /* 0x0000001c0f0f7220 */ /* 0x080fe20000410000 */
[C---:B------:R-:W-:Y:S01]  /*73d0*/  FFMA.FTZ R33, R14.reuse, R28, -R33 ;  /* 0x0000001c0e217223 */ /* 0x040fe20000010821 */
[C---:B------:R-:W-:Y:S01]  /*73e0*/  FMUL.FTZ R7, R5.reuse, R29 ;  /* 0x0000001d05077220 */ /* 0x040fe20000410000 */
[----:B------:R-:W-:Y:S01]  /*73f0*/  FMUL.FTZ R32, R5, R4 ;  /* 0x0000000405207220 */ /* 0x000fe20000410000 */
[----:B------:R-:W-:-:S02]  /*7400*/  FFMA.FTZ R14, R14, R30, R15 ;  /* 0x0000001e0e0e7223 */ /* 0x000fc4000001000f */
[----:B------:R-:W-:Y:S01]  /*7410*/  FFMA.FTZ R5, R6, R4, -R7 ;  /* 0x0000000406057223 */ /* 0x000fe20000010807 */
[----:B------:R-:W-:Y:S01]  /*7420*/  F2FP.F16.F32.PACK_AB R7, R40, R35 ;  /* 0x000000232807723e */ /* 0x000fe200000000ff */
[----:B------:R-:W-:Y:S01]  /*7430*/  FFMA.FTZ R32, R6, R29, R32 ;  /* 0x0000001d06207223 */ /* 0x000fe20000010020 */
[----:B------:R-:W-:Y:S02]  /*7440*/  F2FP.F16.F32.PACK_AB R4, R31, R34 ;  /* 0x000000221f04723e */ /* 0x000fe400000000ff */
[----:B------:R-:W-:Y:S02]  /*7450*/  F2FP.F16.F32.PACK_AB R6, R14, R33 ;  /* 0x000000210e06723e */ /* 0x000fe400000000ff */
[----:B------:R-:W-:-:S05]  /*7460*/  F2FP.F16.F32.PACK_AB R5, R32, R5 ;  /* 0x000000052005723e */ /* 0x000fca00000000ff */
[----:B------:R1:W-:Y:S02]  /*7470*/  STS.128 [R3+0x18400], R4 ;  /* 0x0184000403007388 */ /* 0x0003e40000000c00 */
.L_x_2758:
[----:B------:R-:W-:Y:S05]  /*7480*/  BSYNC B2 ;  /* 0x0000000000027941 */ /* 0x000fea0003800000 */
.L_x_2757:
[----:B------:R-:W-:Y:S05]  /*7490*/  @P1 BRA `(.L_x_2756) ;  /* 0x0000000000a81947 */ /* 0x000fea0003800000 */
[----:B-1----:R-:W1:Y:S01]  /*74a0*/  LDS.128 R4, [R0] ;  /* 0x0000000000047984 */ /* 0x002e620000000c00 */
[--C-:B------:R-:W-:Y:S01]  /*74b0*/  SHF.R.U64 R35, R24, 0x10, R25.reuse ;  /* 0x0000001018237819 */ /* 0x100fe20000001219 */
[----:B------:R-:W-:Y:S01]  /*74c0*/  HADD2.F32 R28, -RZ, R44.H0_H0 ;  /* 0x2000002cff1c7230 */ /* 0x000fe20000004100 */
[----:B------:R-:W-:Y:S01]  /*74d0*/  SHF.R.U32.HI R25, RZ, 0x10, R25 ;  /* 0x00000010ff197819 */ /* 0x000fe20000011619 */
[----:B------:R-:W-:Y:S01]  /*74e0*/  HADD2.F32 R24, -RZ, R46.H0_H0 ;  /* 0x2000002eff187230 */ /* 0x000fe20000004100 */
[--C-:B------:R-:W-:Y:S02]  /*74f0*/  SHF.R.U32.HI R29, RZ, 0x10, R21.reuse ;  /* 0x00000010ff1d7819 */ /* 0x100fe40000011615 */
[----:B------:R-:W-:Y:S01]  /*7500*/  SHF.R.U64 R33, R20, 0x10, R21 ;  /* 0x0000001014217819 */ /* 0x000fe20000001215 */
[----:B------:R-:W-:Y:S02]  /*7510*/  HADD2.F32 R25, -RZ, R25.H0_H0 ;  /* 0x20000019ff197230 */ /* 0x000fe40000004100 */
[----:B------:R-:W-:-:S02]  /*7520*/  HADD2.F32 R29, -RZ, R29.H0_H0 ;  /* 0x2000001dff1d7230 */ /* 0x000fc40000004100 */
[--C-:B-1----:R-:W-:Y:S02]  /*7530*/  HADD2.F32 R20, -RZ, R7.reuse.H0_H0 ;  /* 0x20000007ff147230 */ /* 0x102fe40000004100 */
[----:B------:R-:W-:Y:S02]  /*7540*/  HADD2.F32 R21, -RZ, R7.H1_H1 ;  /* 0x30000007ff157230 */ /* 0x000fe40000004100 */
[--C-:B------:R-:W-:Y:S02]  /*7550*/  HADD2.F32 R7, -RZ, R4.reuse.H0_H0 ;  /* 0x20000004ff077230 */ /* 0x100fe40000004100 */
[----:B------:R-:W-:Y:S02]  /*7560*/  HADD2.F32 R4, -RZ, R4.H1_H1 ;  /* 0x30000004ff047230 */ /* 0x000fe40000004100 */
[C---:B------:R-:W-:Y:S01]  /*7570*/  FMUL.FTZ R32, R21.reuse, R25 ;  /* 0x0000001915207220 */ /* 0x040fe20000410000 */
[----:B0-----:R-:W-:Y:S01]  /*7580*/  FMUL.FTZ R31, R21, R29 ;  /* 0x0000001d151f7220 */ /* 0x001fe20000410000 */
[----:B----4-:R-:W-:-:S02]  /*7590*/  HADD2.F32 R14, -RZ, R6.H0_H0 ;  /* 0x20000006ff0e7230 */ /* 0x010fc40000004100 */
[----:B------:R-:W-:Y:S01]  /*75a0*/  FMUL.FTZ R30, R4, R28 ;  /* 0x0000001c041e7220 */ /* 0x000fe20000410000 */
[----:B------:R-:W-:Y:S01]  /*75b0*/  FFMA.FTZ R34, R20, R29, R32 ;  /* 0x0000001d14227223 */ /* 0x000fe20000010020 */
[----:B------:R-:W-:Y:S02]  /*75c0*/  HADD2.F32 R15, -RZ, R6.H1_H1 ;  /* 0x30000006ff0f7230 */ /* 0x000fe40000004100 */
[-C--:B------:R-:W-:Y:S01]  /*75d0*/  FMUL.FTZ R32, R4, R24.reuse ;  /* 0x0000001804207220 */ /* 0x080fe20000410000 */
[C---:B------:R-:W-:Y:S01]  /*75e0*/  FFMA.FTZ R30, R7.reuse, R24, -R30 ;  /* 0x00000018071e7223 */ /* 0x040fe2000001081e */
[--C-:B------:R-:W-:Y:S02]  /*75f0*/  HADD2.F32 R6, -RZ, R5.reuse.H0_H0 ;  /* 0x20000005ff067230 */ /* 0x100fe40000004100 */
        /* <DEDUP_REMOVED lines=19> */
[----:B------:R2:W-:Y:S02]  /*7730*/  STS.128 [R0], R4 ;  /* 0x0000000400007388 */ /* 0x0005e40000000c00 */
.L_x_2756:
[----:B------:R-:W-:Y:S05]  /*7740*/  BSYNC B1 ;  /* 0x0000000000017941 */ /* 0x000fea0003800000 */
.L_x_2755:
[----:B------:R-:W-:-:S13]  /*7750*/  ISETP.GE.AND P0, PT, R232, R41, PT ;  /* 0x00000029e800720c */ /* 0x000fda0003f06270 */
[----:B------:R-:W-:Y:S05]  /*7760*/  @P0 BRA `(.L_x_2759) ;  /* 0x0000001800440947 */ /* 0x000fea0003800000 */
[----:B-12---:R-:W1:Y:S01]  /*7770*/  LDC R4, c[0x0][0x3f4] ;  /* 0x0000fd00ff047b82 */ /* 0x006e620000000800 */
[----:B------:R-:W-:Y:S01]  /*7780*/  BSSY B1, `(.L_x_2760) ;  /* 0x000002e000017945 */ /* 0x000fe20003800000 */
[-C--:B-1----:R-:W-:Y:S02]  /*7790*/  ISETP.GE.AND P0, PT, R22, R4.reuse, PT ;  /* 0x000000041600720c */ /* 0x082fe40003f06270 */
[----:B------:R-:W-:-:S11]  /*77a0*/  ISETP.GE.AND P1, PT, R209, R4, PT ;  /* 0x00000004d100720c */ /* 0x000fd60003f26270 */
[----:B------:R-:W-:Y:S05]  /*77b0*/  @P0 BRA `(.L_x_2761) ;  /* 0x0000000000a80947 */ /* 0x000fea0003800000 */
[----:B------:R-:W4:Y:S01]  /*77c0*/  LDS.128 R4, [R3+0x1a400] ;  /* 0x01a4000003047984 */ /* 0x000f220000000c00 */
[----:B------:R-:W-:Y:S01]  /*77d0*/  SHF.R.U32.HI R21, RZ, 0x10, R13 ;  /* 0x00000010ff157819 */ /* 0x000fe2000001160d */
[----:B------:R-:W-:Y:S01]  /*77e0*/  HADD2.F32 R24, -RZ, R42.H0_H0 ;  /* 0x2000002aff187230 */ /* 0x000fe20000004100 */
[--C-:B------:R-:W-:Y:S01]  /*77f0*/  SHF.R.U32.HI R25, RZ, 0x10, R27.reuse ;  /* 0x00000010ff197819 */ /* 0x100fe2000001161b */
[----:B------:R-:W-:Y:S01]  /*7800*/  HADD2.F32 R20, -RZ, R48.H0_H0 ;  /* 0x20000030ff147230 */ /* 0x000fe20000004100 */
[----:B------:R-:W-:Y:S01]  /*7810*/  SHF.R.U64 R29, R26, 0x10, R27 ;  /* 0x000000101a1d7819 */ /* 0x000fe2000000121b */
[----:B------:R-:W-:Y:S01]  /*7820*/  HADD2.F32 R21, -RZ, R21.H0_H0 ;  /* 0x20000015ff157230 */ /* 0x000fe20000004100 */
[----:B0-----:R-:W-:Y:S01]  /*7830*/  SHF.R.U64 R31, R12, 0x10, R13 ;  /* 0x000000100c1f7819 */ /* 0x001fe2000000120d */
[----:B------:R-:W-:Y:S02]  /*7840*/  HADD2.F32 R25, -RZ, R25.H0_H0 ;  /* 0x20000019ff197230 */ /* 0x000fe40000004100 */
[----:B----4-:R-:W-:-:S02]  /*7850*/  HADD2.F32 R14, -RZ, R7.H0_H0 ;  /* 0x20000007ff0e7230 */ /* 0x010fc40000004100 */
[----:B------:R-:W-:Y:S02]  /*7860*/  HADD2.F32 R15, -RZ, R7.H1_H1 ;  /* 0x30000007ff0f7230 */ /* 0x000fe40000004100 */
[--C-:B------:R-:W-:Y:S02]  /*7870*/  HADD2.F32 R7, -RZ, R4.reuse.H0_H0 ;  /* 0x20000004ff077230 */ /* 0x100fe40000004100 */
[----:B------:R-:W-:Y:S02]  /*7880*/  HADD2.F32 R4, -RZ, R4.H1_H1 ;  /* 0x30000004ff047230 */ /* 0x000fe40000004100 */
[C---:B------:R-:W-:Y:S01]  /*7890*/  FMUL.FTZ R28, R15.reuse, R21 ;  /* 0x000000150f1c7220 */ /* 0x040fe20000410000 */
[-C--:B------:R-:W-:Y:S01]  /*78a0*/  FMUL.FTZ R27, R15, R25.reuse ;  /* 0x000000190f1b7220 */ /* 0x080fe20000410000 */
[--C-:B------:R-:W-:Y:S02]  /*78b0*/  HADD2.F32 R12, -RZ, R6.reuse.H0_H0 ;  /* 0x20000006ff0c7230 */ /* 0x100fe40000004100 */
[----:B------:R-:W-:Y:S01]  /*78c0*/  FMUL.FTZ R26, R4, R24 ;  /* 0x00000018041a7220 */ /* 0x000fe20000410000 */
[----:B------:R-:W-:Y:S01]  /*78d0*/  FFMA.FTZ R30, R14, R25, R28 ;  /* 0x000000190e1e7223 */ /* 0x000fe2000001001c */
[----:B------:R-:W-:-:S02]  /*78e0*/  HADD2.F32 R13, -RZ, R6.H1_H1 ;  /* 0x30000006ff0d7230 */ /* 0x000fc40000004100 */
[-C--:B------:R-:W-:Y:S01]  /*78f0*/  FMUL.FTZ R28, R4, R20.reuse ;  /* 0x00000014041c7220 */ /* 0x080fe20000410000 */
[C---:B------:R-:W-:Y:S01]  /*7900*/  FFMA.FTZ R26, R7.reuse, R20, -R26 ;  /* 0x00000014071a7223 */ /* 0x040fe2000001081a */
[--C-:B------:R-:W-:Y:S02]  /*7910*/  HADD2.F32 R6, -RZ, R5.reuse.H0_H0 ;  /* 0x20000005ff067230 */ /* 0x100fe40000004100 */
[----:B------:R-:W-:Y:S01]  /*7920*/  FFMA.FTZ R27, R14, R21, -R27 ;  /* 0x000000150e1b7223 */ /* 0x000fe2000001081b */
[----:B------:R-:W-:Y:S02]  /*7930*/  HADD2.F32 R20, -RZ, R42.H1_H1 ;  /* 0x3000002aff147230 */ /* 0x000fe40000004100 */
[----:B------:R-:W-:Y:S01]  /*7940*/  FFMA.FTZ R21, R7, R24, R28 ;  /* 0x0000001807157223 */ /* 0x000fe2000001001c */
[----:B------:R-:W-:Y:S02]  /*7950*/  HADD2.F32 R5, -RZ, R5.H1_H1 ;  /* 0x30000005ff057230 */ /* 0x000fe40000004100 */
[----:B------:R-:W-:-:S02]  /*7960*/  HADD2.F32 R14, -RZ, R48.H1_H1 ;  /* 0x30000030ff0e7230 */ /* 0x000fc40000004100 */
[C---:B------:R-:W-:Y:S01]  /*7970*/  FMUL.FTZ R25, R13.reuse, R20 ;  /* 0x000000140d197220 */ /* 0x040fe20000410000 */
[----:B------:R-:W-:Y:S02]  /*7980*/  HADD2.F32 R15, -RZ, R29.H0_H0 ;  /* 0x2000001dff0f7230 */ /* 0x000fe40000004100 */
[----:B------:R-:W-:Y:S02]  /*7990*/  HADD2.F32 R4, -RZ, R31.H0_H0 ;  /* 0x2000001fff047230 */ /* 0x000fe40000004100 */
[-C--:B------:R-:W-:Y:S01]  /*79a0*/  FMUL.FTZ R13, R13, R14.reuse ;  /* 0x0000000e0d0d7220 */ /* 0x080fe20000410000 */
[C---:B------:R-:W-:Y:S01]  /*79b0*/  FFMA.FTZ R25, R12.reuse, R14, -R25 ;  /* 0x0000000e0c197223 */ /* 0x040fe20000010819 */
[C---:B------:R-:W-:Y:S01]  /*79c0*/  FMUL.FTZ R7, R5.reuse, R15 ;  /* 0x0000000f05077220 */ /* 0x040fe20000410000 */
[----:B------:R-:W-:Y:S01]  /*79d0*/  FMUL.FTZ R24, R5, R4 ;  /* 0x0000000405187220 */ /* 0x000fe20000410000 */
[----:B------:R-:W-:Y:S02]  /*79e0*/  FFMA.FTZ R12, R12, R20, R13 ;  /* 0x000000140c0c7223 */ /* 0x000fe4000001000d */
[----:B------:R-:W-:Y:S01]  /*79f0*/  FFMA.FTZ R5, R6, R4, -R7 ;  /* 0x0000000406057223 */ /* 0x000fe20000010807 */
[----:B------:R-:W-:Y:S01]  /*7a00*/  F2FP.F16.F32.PACK_AB R7, R30, R27 ;  /* 0x0000001b1e07723e */ /* 0x000fe200000000ff */
[----:B------:R-:W-:Y:S01]  /*7a10*/  FFMA.FTZ R24, R6, R15, R24 ;  /* 0x0000000f06187223 */ /* 0x000fe20000010018 */
[----:B------:R-:W-:-:S02]  /*7a20*/  F2FP.F16.F32.PACK_AB R4, R21, R26 ;  /* 0x0000001a1504723e */ /* 0x000fc400000000ff */
[----:B------:R-:W-:Y:S02]  /*7a30*/  F2FP.F16.F32.PACK_AB R6, R12, R25 ;  /* 0x000000190c06723e */ /* 0x000fe400000000ff */
[----:B------:R-:W-:-:S05]  /*7a40*/  F2FP.F16.F32.PACK_AB R5, R24, R5 ;  /* 0x000000051805723e */ /* 0x000fca00000000ff */
[----:B------:R1:W-:Y:S02]  /*7a50*/  STS.128 [R3+0x1a400], R4 ;  /* 0x01a4000403007388 */ /* 0x0003e40000000c00 */
.L_x_2761:
[----:B------:R-:W-:Y:S05]  /*7a60*/  BSYNC B1 ;  /* 0x0000000000017941 */ /* 0x000fea0003800000 */
.L_x_2760:
[----:B------:R-:W-:Y:S05]  /*7a70*/  @P1 BRA `(.L_x_2759) ;  /* 0x0000001400801947 */ /* 0x000fea0003800000 */
[----:B-1----:R-:W1:Y:S01]  /*7a80*/  LDS.128 R4, [R0+0x2000] ;  /* 0x0020000000047984 */ /* 0x002e620000000c00 */
[----:B------:R-:W-:Y:S01]  /*7a90*/  SHF.R.U32.HI R12, RZ, 0x10, R11 ;  /* 0x00000010ff0c7819 */ /* 0x000fe2000001160b */
[----:B------:R-:W-:Y:S01]  /*7aa0*/  HADD2.F32 R13, -RZ, R47.H0_H0 ;  /* 0x2000002fff0d7230 */ /* 0x000fe20000004100 */
[----:B----4-:R-:W-:Y:S02]  /*7ab0*/  SHF.R.U32.HI R14, RZ, 0x10, R9 ;  /* 0x00000010ff0e7819 */ /* 0x010fe40000011609 */
[----:B------:R-:W-:Y:S01]  /*7ac0*/  SHF.R.U64 R24, R10, 0x10, R11 ;  /* 0x000000100a187819 */ /* 0x000fe2000000120b */
[----:B------:R-:W-:Y:S01]  /*7ad0*/  HADD2.F32 R12, -RZ, R12.H0_H0 ;  /* 0x2000000cff0c7230 */ /* 0x000fe20000004100 */
[----:B------:R-:W-:Y:S01]  /*7ae0*/  SHF.R.U64 R21, R8, 0x10, R9 ;  /* 0x0000001008157819 */ /* 0x000fe20000001209 */
[----:B------:R-:W-:Y:S02]  /*7af0*/  HADD2.F32 R14, -RZ, R14.H0_H0 ;  /* 0x2000000eff0e7230 */ /* 0x000fe40000004100 */
[----:B------:R-:W-:-:S02]  /*7b00*/  HADD2.F32 R11, -RZ, R49.H0_H0 ;  /* 0x20000031ff0b7230 */ /* 0x000fc40000004100 */
[--C-:B-1----:R-:W-:Y:S02]  /*7b10*/  HADD2.F32 R10, -RZ, R7.reuse.H1_H1 ;  /* 0x30000007ff0a7230 */ /* 0x102fe40000004100 */
[--C-:B------:R-:W-:Y:S02]  /*7b20*/  HADD2.F32 R3, -RZ, R4.reuse.H0_H0 ;  /* 0x20000004ff037230 */ /* 0x100fe40000004100 */
[----:B------:R-:W-:Y:S02]  /*7b30*/  HADD2.F32 R4, -RZ, R4.H1_H1 ;  /* 0x30000004ff047230 */ /* 0x000fe40000004100 */
[C---:B------:R-:W-:Y:S01]  /*7b40*/  FMUL.FTZ R20, R10.reuse, R14 ;  /* 0x0000000e0a147220 */ /* 0x040fe20000410000 */
[----:B------:R-:W-:Y:S02]  /*7b50*/  HADD2.F32 R9, -RZ, R7.H0_H0 ;  /* 0x20000007ff097230 */ /* 0x000fe40000004100 */
[----:B------:R-:W-:Y:S01]  /*7b60*/  FMUL.FTZ R15, R10, R12 ;  /* 0x0000000c0a0f7220 */ /* 0x000fe20000410000 */
[----:B------:R-:W-:-:S02]  /*7b70*/  HADD2.F32 R7, -RZ, R6.H0_H0 ;  /* 0x20000006ff077230 */ /* 0x000fc40000004100 */
[C---:B------:R-:W-:Y:S01]  /*7b80*/  FMUL.FTZ R10, R4.reuse, R13 ;  /* 0x0000000d040a7220 */ /* 0x040fe20000410000 */
[----:B------:R-:W-:Y:S02]  /*7b90*/  HADD2.F32 R8, -RZ, R6.H1_H1 ;  /* 0x30000006ff087230 */ /* 0x000fe40000004100 */
[C---:B------:R-:W-:Y:S01]  /*7ba0*/  FFMA.FTZ R20, R9.reuse, R12, -R20 ;  /* 0x0000000c09147223 */ /* 0x040fe20000010814 */
[----:B------:R-:W-:Y:S01]  /*7bb0*/  FFMA.FTZ R15, R9, R14, R15 ;  /* 0x0000000e090f7223 */ /* 0x000fe2000001000f */
[--C-:B------:R-:W-:Y:S02]  /*7bc0*/  HADD2.F32 R6, -RZ, R5.reuse.H0_H0 ;  /* 0x20000005ff067230 */ /* 0x100fe40000004100 */
[-C--:B------:R-:W-:Y:S01]  /*7bd0*/  FMUL.FTZ R14, R4, R11.reuse ;  /* 0x0000000b040e7220 */ /* 0x080fe20000410000 */
[----:B------:R-:W-:Y:S01]  /*7be0*/  FFMA.FTZ R12, R3, R11, -R10 ;  /* 0x0000000b030c7223 */ /* 0x000fe2000001080a */
[----:B------:R-:W-:Y:S01]  /*7bf0*/  HADD2.F32 R5, -RZ, R5.H1_H1 ;  /* 0x30000005ff057230 */ /* 0x000fe20000004100 */
[----:B------:R-:W-:Y:S01]  /*7c00*/  F2FP.F16.F32.PACK_AB R15, R15, R20 ;  /* 0x000000140f0f723e */ /* 0x000fe200000000ff */
[----:B------:R-:W-:-:S02]  /*7c10*/  HADD2.F32 R11, -RZ, R47.H1_H1 ;  /* 0x3000002fff0b7230 */ /* 0x000fc40000004100 */
[----:B------:R-:W-:Y:S01]  /*7c20*/  FFMA.FTZ R3, R3, R13, R14 ;  /* 0x0000000d03037223 */ /* 0x000fe2000001000e */
[----:B------:R-:W-:Y:S02]  /*7c30*/  HADD2.F32 R10, -RZ, R21.H0_H0 ;  /* 0x20000015ff0a7230 */ /* 0x000fe40000004100 */
[----:B------:R-:W-:Y:S02]  /*7c40*/  HADD2.F32 R9, -RZ, R49.H1_H1 ;  /* 0x30000031ff097230 */ /* 0x000fe40000004100 */
[C---:B------:R-:W-:Y:S01]  /*7c50*/  FMUL.FTZ R14, R8.reuse, R11 ;  /* 0x0000000b080e7220 */ /* 0x040fe20000410000 */
[----:B------:R-:W-:Y:S02]  /*7c60*/  HADD2.F32 R4, -RZ, R24.H0_H0 ;  /* 0x20000018ff047230 */ /* 0x000fe40000004100 */
[----:B------:R-:W-:Y:S01]  /*7c70*/  FMUL.FTZ R13, R5, R10 ;  /* 0x0000000a050d7220 */ /* 0x000fe20000410000 */
[----:B------:R-:W-:Y:S01]  /*7c80*/  F2FP.F16.F32.PACK_AB R12, R3, R12 ;  /* 0x0000000c030c723e */ /* 0x000fe200000000ff */
[-C--:B------:R-:W-:Y:S01]  /*7c90*/  FMUL.FTZ R8, R8, R9.reuse ;  /* 0x0000000908087220 */ /* 0x080fe20000410000 */
[----:B------:R-:W-:Y:S01]  /*7ca0*/  FFMA.FTZ R14, R7, R9, -R14 ;  /* 0x00000009070e7223 */ /* 0x000fe2000001080e */
[-C--:B------:R-:W-:Y:S01]  /*7cb0*/  FMUL.FTZ R5, R5, R4.reuse ;  /* 0x0000000405057220 */ /* 0x080fe20000410000 */
[----:B------:R-:W-:Y:S01]  /*7cc0*/  FFMA.FTZ R13, R6, R4, -R13 ;  /* 0x00000004060d7223 */ /* 0x000fe2000001080d */
[----:B------:R-:W-:-:S02]  /*7cd0*/  FFMA.FTZ R7, R7, R11, R8 ;  /* 0x0000000b07077223 */ /* 0x000fc40000010008 */
[----:B------:R-:W-:-:S03]  /*7ce0*/  FFMA.FTZ R6, R6, R10, R5 ;  /* 0x0000000a06067223 */ /* 0x000fc60000010005 */
[----:B------:R-:W-:Y:S02]  /*7cf0*/  F2FP.F16.F32.PACK_AB R14, R7, R14 ;  /* 0x0000000e070e723e */ /* 0x000fe400000000ff */
[----:B------:R-:W-:-:S05]  /*7d00*/  F2FP.F16.F32.PACK_AB R13, R6, R13 ;  /* 0x0000000d060d723e */ /* 0x000fca00000000ff */
[----:B------:R1:W-:Y:S01]  /*7d10*/  STS.128 [R0+0x2000], R12 ;  /* 0x0020000c00007388 */ /* 0x0003e20000000c00 */
[----:B------:R-:W-:Y:S05]  /*7d20*/  BRA `(.L_x_2759) ;  /* 0x0000001000d47947 */ /* 0x000fea0003800000 */
.L_x_2746:
[----:B------:R-:W0:Y:S01]  /*7d30*/  LDC R9, c[0x0][0x448] ;  /* 0x00011200ff097b82 */ /* 0x000e220000000800 */
[----:B------:R-:W-:Y:S01]  /*7d40*/  IMAD R3, R233, 0x40, R42 ;  /* 0x00000040e9037824 */ /* 0x000fe200078e022a */
[----:B------:R-:W-:Y:S01]  /*7d50*/  ULDC.64 UR4, c[0x0][0x3f8] ;  /* 0x0000fe0000047ab9 */ /* 0x000fe20000000a00 */
[----:B------:R-:W-:Y:S01]  /*7d60*/  ULDC.64 UR6, c[0x0][0x408] ;  /* 0x0001020000067ab9 */ /* 0x000fe20000000a00 */
[----:B------:R-:W-:Y:S01]  /*7d70*/  IMAD.MOV.U32 R20, RZ, RZ, R24 ;  /* 0x000000ffff147224 */ /* 0x000fe200078e0018 */
[----:B------:R-:W-:Y:S01]  /*7d80*/  SHF.R.S32.HI R43, RZ, 0x1f, R30 ;  /* 0x0000001fff2b7819 */ /* 0x000fe2000001141e */
[----:B------:R-:W-:Y:S02]  /*7d90*/  IMAD.MOV.U32 R21, RZ, RZ, R29 ;  /* 0x000000ffff157224 */ /* 0x000fe400078e001d */
[----:B------:R-:W-:Y:S01]  /*7da0*/  IMAD.MOV.U32 R4, RZ, RZ, R26 ;  /* 0x000000ffff047224 */ /* 0x000fe200078e001a */
[----:B0-----:R-:W-:-:S13]  /*7db0*/  ISETP.NE.AND P0, PT, R9, 0x1, PT ;  /* 0x000000010900780c */ /* 0x001fda0003f05270 */
[----:B------:R-:W0:Y:S08]  /*7dc0*/  @P0 LDC R0, c[0x0][0x44c] ;  /* 0x00011300ff000b82 */ /* 0x000e300000000800 */
[----:B------:R-:W1:Y:S01]  /*7dd0*/  @P0 LDC R5, c[0x0][0x450] ;  /* 0x00011400ff050b82 */ /* 0x000e620000000800 */
[----:B0-----:R-:W-:-:S05]  /*7de0*/  @P0 IMAD.HI.U32 R0, R3, R0, RZ ;  /* 0x0000000003000227 */ /* 0x001fca00078e00ff */
[----:B-1----:R-:W-:Y:S01]  /*7df0*/  @P0 SHF.R.U32.HI R3, RZ, R5, R0 ;  /* 0x00000005ff030219 */ /* 0x002fe20000011600 */
[----:B------:R-:W-:-:S03]  /*7e00*/  IMAD.MOV.U32 R5, RZ, RZ, R31 ;  /* 0x000000ffff057224 */ /* 0x000fc600078e001f */
        /* <DEDUP_REMOVED lines=17> */
[----:B------:R-:W0:Y:S01]  /*7f20*/  LDC R37, c[0x0][0x3f4] ;  /* 0x0000fd00ff257b82 */ /* 0x000e220000000800 */
[----:B------:R-:W1:Y:S01]  /*7f30*/  SHFL.IDX PT, R3, R10, RZ, 0x1c1f ;  /* 0x001c1fff0a037589 */ /* 0x000e6200000e0000 */
[----:B------:R-:W-:-:S03]  /*7f40*/  IMAD R31, R204, R9, RZ ;  /* 0x00000009cc1f7224 */ /* 0x000fc600078e02ff */
[----:B------:R-:W2:Y:S04]  /*7f50*/  SHFL.IDX PT, R0, R20, RZ, 0x1c1f ;  /* 0x001c1fff14007589 */ /* 0x000ea800000e0000 */
[----:B------:R-:W3:Y:S04]  /*7f60*/  SHFL.IDX PT, R14, R28, RZ, 0x1c1f ;  /* 0x001c1fff1c0e7589 */ /* 0x000ee800000e0000 */
[----:B------:R-:W4:Y:S01]  /*7f70*/  SHFL.IDX PT, R8, R29, RZ, 0x1c1f ;  /* 0x001c1fff1d087589 */ /* 0x000f2200000e0000 */
[----:B0-----:R-:W-:-:S04]  /*7f80*/  ISETP.GE.AND P0, PT, R30, R37, PT ;  /* 0x000000251e00720c */ /* 0x001fc80003f06270 */
[----:B------:R-:W-:-:S13]  /*7f90*/  ISETP.GE.OR P1, PT, R42, R31, P0 ;  /* 0x0000001f2a00720c */ /* 0x000fda0000726670 */
[C---:B------:R-:W-:Y:S01]  /*7fa0*/  @!P1 IMAD.SHL.U32 R9, R30.reuse, 0x2, RZ ;  /* 0x000000021e099824 */ /* 0x040fe200078e00ff */
[----:B------:R-:W-:-:S04]  /*7fb0*/  @!P1 SHF.L.U64.HI R21, R30, 0x1, R43 ;  /* 0x000000011e159819 */ /* 0x000fc8000001022b */
[----:B-1----:R-:W-:-:S05]  /*7fc0*/  @!P1 IADD3 R4, P2, R3, R9, RZ ;  /* 0x0000000903049210 */ /* 0x002fca0007f5e0ff */
[----:B--2---:R-:W-:-:S06]  /*7fd0*/  @!P1 IMAD.X R5, R0, 0x1, R21, P2 ;  /* 0x0000000100059824 */ /* 0x004fcc00010e0615 */
[----:B------:R-:W2:Y:S01]  /*7fe0*/  @!P1 LD.E.128 R4, desc[UR40][R4.64] ;  /* 0x0000002804049980 */ /* 0x000ea2000c101d00 */
[----:B---3--:R-:W-:-:S05]  /*7ff0*/  @!P1 IADD3 R14, P2, R14, R9, RZ ;  /* 0x000000090e0e9210 */ /* 0x008fca0007f5e0ff */
[----:B----4-:R-:W-:-:S04]  /*8000*/  @!P1 IMAD.X R3, R8, 0x1, R21, P2 ;  /* 0x0000000108039824 */ /* 0x010fc800010e0615 */
[----:B------:R-:W-:-:S05]  /*8010*/  @!P1 IMAD.MOV.U32 R15, RZ, RZ, R3 ;  /* 0x000000ffff0f9224 */ /* 0x000fca00078e0003 */
[----:B------:R0:W3:Y:S01]  /*8020*/  @!P1 LD.E.128 R24, desc[UR40][R14.64] ;  /* 0x000000280e189980 */ /* 0x0000e2000c101d00 */
[----:B------:R-:W-:Y:S02]  /*8030*/  CS2R R40, SRZ ;  /* 0x0000000000287805 */ /* 0x000fe4000001ff00 */
[----:B------:R-:W-:Y:S01]  /*8040*/  CS2R R38, SRZ ;  /* 0x0000000000267805 */ /* 0x000fe2000001ff00 */
[----:B------:R-:W1:Y:S04]  /*8050*/  SHFL.IDX PT, R8, R29, 0x1, 0x1c1f ;  /* 0x003c1f001d087f89 */ /* 0x000e6800000e0000 */
[----:B0-----:R-:W0:Y:S01]  /*8060*/  SHFL.IDX PT, R14, R28, 0x1, 0x1c1f ;  /* 0x003c1f001c0e7f89 */ /* 0x001e2200000e0000 */
[----:B--2---:R-:W-:Y:S02]  /*8070*/  @!P1 IMAD.MOV.U32 R40, RZ, RZ, R4 ;  /* 0x000000ffff289224 */ /* 0x004fe400078e0004 */
[----:B------:R-:W-:Y:S01]  /*8080*/  @!P1 IMAD.MOV.U32 R41, RZ, RZ, R5 ;  /* 0x000000ffff299224 */ /* 0x000fe200078e0005 */
[----:B------:R-:W-:Y:S01]  /*8090*/  CS2R R4, SRZ ;  /* 0x0000000000047805 */ /* 0x000fe2000001ff00 */
[----:B------:R-:W-:-:S02]  /*80a0*/  IMAD.MOV.U32 R0, RZ, RZ, R40 ;  /* 0x000000ffff007224 */ /* 0x000fc400078e0028 */
[----:B------:R-:W-:Y:S02]  /*80b0*/  IMAD.MOV.U32 R3, RZ, RZ, R41 ;  /* 0x000000ffff037224 */ /* 0x000fe400078e0029 */
[----:B------:R-:W-:Y:S02]  /*80c0*/  @!P1 IMAD.MOV.U32 R38, RZ, RZ, R6 ;  /* 0x000000ffff269224 */ /* 0x000fe400078e0006 */
[----:B------:R-:W-:Y:S01]  /*80d0*/  @!P1 IMAD.MOV.U32 R39, RZ, RZ, R7 ;  /* 0x000000ffff279224 */ /* 0x000fe200078e0007 */
[----:B------:R-:W-:Y:S02]  /*80e0*/  PRMT R53, R0, 0x5410, R3 ;  /* 0x0000541000357816 */ /* 0x000fe40000000003 */
[----:B------:R-:W-:Y:S01]  /*80f0*/  CS2R R6, SRZ ;  /* 0x0000000000067805 */ /* 0x000fe2000001ff00 */
[----:B------:R-:W2:Y:S01]  /*8100*/  SHFL.IDX PT, R0, R20, 0x1, 0x1c1f ;  /* 0x003c1f0014007f89 */ /* 0x000ea200000e0000 */
[----:B------:R-:W-:Y:S02]  /*8110*/  IMAD.MOV.U32 R9, RZ, RZ, R38 ;  /* 0x000000ffff097224 */ /* 0x000fe400078e0026 */
[----:B------:R-:W-:Y:S01]  /*8120*/  IMAD.MOV.U32 R11, RZ, RZ, R39 ;  /* 0x000000ffff0b7224 */ /* 0x000fe200078e0027 */
[----:B------:R4:W0:Y:S01]  /*8130*/  SHFL.IDX PT, R3, R10, 0x1, 0x1c1f ;  /* 0x003c1f000a037f89 */ /* 0x00082200000e0000 */
[----:B---3--:R-:W-:-:S02]  /*8140*/  @!P1 IMAD.MOV.U32 R6, RZ, RZ, R24 ;  /* 0x000000ffff069224 */ /* 0x008fc400078e0018 */
[----:B------:R-:W-:Y:S01]  /*8150*/  @!P1 IMAD.MOV.U32 R7, RZ, RZ, R25 ;  /* 0x000000ffff079224 */ /* 0x000fe200078e0019 */
[----:B------:R-:W-:Y:S01]  /*8160*/  PRMT R9, R9, 0x5410, R11 ;  /* 0x0000541009097816 */ /* 0x000fe2000000000b */
[----:B------:R-:W-:Y:S01]  /*8170*/  @!P1 IMAD.MOV.U32 R4, RZ, RZ, R26 ;  /* 0x000000ffff049224 */ /* 0x000fe200078e001a */
[----:B------:R-:W-:Y:S01]  /*8180*/  CS2R R24, SRZ ;  /* 0x0000000000187805 */ /* 0x000fe2000001ff00 */
[----:B------:R-:W-:Y:S02]  /*8190*/  @!P1 IMAD.MOV.U32 R5, RZ, RZ, R27 ;  /* 0x000000ffff059224 */ /* 0x000fe400078e001b */
[----:B----4-:R-:W-:Y:S02]  /*81a0*/  IMAD.MOV.U32 R10, RZ, RZ, R6 ;  /* 0x000000ffff0a7224 */ /* 0x010fe400078e0006 */
[----:B------:R-:W-:Y:S02]  /*81b0*/  IMAD.MOV.U32 R11, RZ, RZ, R7 ;  /* 0x000000ffff0b7224 */ /* 0x000fe400078e0007 */
[----:B------:R-:W-:-:S02]  /*81c0*/  IMAD.MOV.U32 R12, RZ, RZ, R4 ;  /* 0x000000ffff0c7224 */ /* 0x000fc400078e0004 */
[----:B------:R-:W-:Y:S01]  /*81d0*/  IMAD.MOV.U32 R13, RZ, RZ, R5 ;  /* 0x000000ffff0d7224 */ /* 0x000fe200078e0005 */
[----:B------:R-:W-:-:S04]  /*81e0*/  PRMT R48, R10, 0x5410, R11 ;  /* 0x000054100a307816 */ /* 0x000fc8000000000b */
[----:B-12---:R-:W-:-:S07]  /*81f0*/  PRMT R52, R12, 0x5410, R13 ;  /* 0x000054100c347816 */ /* 0x006fce000000000d */
.L_x_3072:
[----:B------:R-:W-:Y:S01]  /*8200*/  VIADD R42, R42, 0x40 ;  /* 0x000000402a2a7836 */ /* 0x000fe20000000000 */
[----:B------:R-:W-:Y:S01]  /*8210*/  LEA.HI R10, R235, R235, RZ, 0x1 ;  /* 0x000000ebeb0a7211 */ /* 0x000fe200078f08ff */
[----:B------:R-:W-:Y:S01]  /*8220*/  BSSY B1, `(.L_x_2763) ;  /* 0x0000015000017945 */ /* 0x000fe20003800000 */
[----:B------:R-:W-:Y:S02]  /*8230*/  CS2R R26, SRZ ;  /* 0x00000000001a7805 */ /* 0x000fe4000001ff00 */
[----:B------:R-:W-:Y:S02]  /*8240*/  CS2R R32, SRZ ;  /* 0x0000000000207805 */ /* 0x000fe4000001ff00 */
[----:B------:R-:W-:Y:S02]  /*8250*/  ISETP.GE.AND P1, PT, R42, R31, PT ;  /* 0x0000001f2a00720c */ /* 0x000fe40003f26270 */
[----:B------:R-:W-:Y:S02]  /*8260*/  CS2R R34, SRZ ;  /* 0x0000000000227805 */ /* 0x000fe4000001ff00 */
[----:B------:R-:W-:-:S05]  /*8270*/  LOP3.LUT R10, R10, 0xfffffffe, RZ, 0xc0, !PT ;  /* 0xfffffffe0a0a7812 */ /* 0x000fca00078ec0ff */
[----:B------:R-:W-:-:S05]  /*8280*/  IMAD.IADD R10, R235, 0x1, -R10 ;  /* 0x00000001eb0a7824 */ /* 0x000fca00078e0a0a */
[----:B------:R-:W-:Y:S01]  /*8290*/  SHF.L.U32 R11, R10, 0x1f, RZ ;  /* 0x0000001f0a0b7819 */ /* 0x000fe200000006ff */
[----:B------:R-:W-:Y:S06]  /*82a0*/  @P1 BRA `(.L_x_2764) ;  /* 0x0000000000301947 */ /* 0x000fec0003800000 */
[----:B------:R-:W-:Y:S02]  /*82b0*/  CS2R R26, SRZ ;  /* 0x00000000001a7805 */ /* 0x000fe4000001ff00 */
[----:B------:R-:W-:Y:S02]  /*82c0*/  CS2R R32, SRZ ;  /* 0x0000000000207805 */ /* 0x000fe4000001ff00 */
[----:B------:R-:W-:Y:S01]  /*82d0*/  CS2R R34, SRZ ;  /* 0x0000000000227805 */ /* 0x000fe2000001ff00 */
[----:B------:R-:W-:Y:S06]  /*82e0*/  @P0 BRA `(.L_x_2764) ;  /* 0x0000000000200947 */ /* 0x000fec0003800000 */
[C---:B------:R-:W-:Y:S01]  /*82f0*/  IMAD.SHL.U32 R15, R30.reuse, 0x2, RZ ;  /* 0x000000021e0f7824 */ /* 0x040fe200078e00ff */
[----:B------:R-:W-:-:S04]  /*8300*/  SHF.L.U64.HI R13, R30, 0x1, R43 ;  /* 0x000000011e0d7819 */ /* 0x000fc8000001022b */
[-C--:B0-----:R-:W-:Y:S02]  /*8310*/  IADD3 R32, P1, R3, R15.reuse, RZ ;  /* 0x0000000f03207210 */ /* 0x081fe40007f3e0ff */
[----:B------:R-:W-:-:S03]  /*8320*/  IADD3 R14, P2, R14, R15, RZ ;  /* 0x0000000f0e0e7210 */ /* 0x000fc60007f5e0ff */
[--C-:B------:R-:W-:Y:S02]  /*8330*/  IMAD.X R33, R0, 0x1, R13.reuse, P1 ;  /* 0x0000000100217824 */ /* 0x100fe400008e060d */
[----:B------:R-:W-:-:S04]  /*8340*/  IMAD.X R15, R8, 0x1, R13, P2 ;  /* 0x00000001080f7824 */ /* 0x000fc800010e060d */
[----:B------:R-:W5:Y:S04]  /*8350*/  LD.E.128 R32, desc[UR40][R32.64] ;  /* 0x0000002820207980 */ /* 0x000f68000c101d00 */
[----:B------:R1:W5:Y:S02]  /*8360*/  LD.E.128 R24, desc[UR40][R14.64] ;  /* 0x000000280e187980 */ /* 0x000364000c101d00 */
.L_x_2764:
[----:B------:R-:W-:Y:S05]  /*8370*/  BSYNC B1 ;  /* 0x0000000000017941 */ /* 0x000fea0003800000 */
.L_x_2763:
[----:B------:R-:W2:Y:S01]  /*8380*/  SYNCS.PHASECHK.TRANS64.TRYWAIT P1, [R16+URZ+0x22800], R11 ;  /* 0x0228000b100075a7 */ /* 0x000ea2000802017f */
[----:B-----5:R-:W-:Y:S01]  /*8390*/  IMAD.MOV.U32 R0, RZ, RZ, R24 ;  /* 0x000000ffff007224 */ /* 0x020fe200078e0018 */
[----:B------:R-:W-:Y:S01]  /*83a0*/  VIADDMNMX R31, R31, -R210, 0x80, PT ;  /* 0x000000801f1f7446 */ /* 0x000fe200038009d2 */
[----:B0-----:R-:W-:Y:S01]  /*83b0*/  IMAD.MOV.U32 R3, RZ, RZ, R25 ;  /* 0x000000ffff037224 */ /* 0x001fe200078e0019 */
[----:B------:R-:W-:Y:S01]  /*83c0*/  BSSY B1, `(.L_x_2765) ;  /* 0x000000c000017945 */ /* 0x000fe20003800000 */
[----:B------:R-:W-:Y:S01]  /*83d0*/  IMAD.MOV.U32 R8, RZ, RZ, R32 ;  /* 0x000000ffff087224 */ /* 0x000fe200078e0020 */
[-C--:B------:R-:W-:Y:S01]  /*83e0*/  ISETP.GE.OR P2, PT, R18, R31.reuse, P0 ;  /* 0x0000001f1200720c */ /* 0x080fe20000746670 */
[----:B------:R-:W-:Y:S01]  /*83f0*/  IMAD.MOV.U32 R10, RZ, RZ, R33 ;  /* 0x000000ffff0a7224 */ /* 0x000fe200078e0021 */
[----:B------:R-:W-:Y:S01]  /*8400*/  PRMT R54, R0, 0x5410, R3 ;  /* 0x0000541000367816 */ /* 0x000fe20000000003 */
[----:B------:R-:W-:Y:S01]  /*8410*/  IMAD.MOV.U32 R0, RZ, RZ, R26 ;  /* 0x000000ffff007224 */ /* 0x000fe200078e001a */
[----:B------:R-:W-:Y:S01]  /*8420*/  ISETP.GE.OR P0, PT, R232, R31, P0 ;  /* 0x0000001fe800720c */ /* 0x000fe20000706670 */
[----:B------:R-:W-:Y:S01]  /*8430*/  IMAD.MOV.U32 R3, RZ, RZ, R27 ;  /* 0x000000ffff037224 */ /* 0x000fe200078e001b */
[----:B------:R-:W-:-:S04]  /*8440*/  PRMT R56, R8, 0x5410, R10 ;  /* 0x0000541008387816 */ /* 0x000fc8000000000a */
[----:B------:R-:W-:Y:S01]  /*8450*/  PRMT R55, R0, 0x5410, R3 ;  /* 0x0000541000377816 */ /* 0x000fe20000000003 */
[----:B------:R-:W-:Y:S01]  /*8460*/  IMAD.IADD R0, R30, 0x1, R37 ;  /* 0x000000011e007824 */ /* 0x000fe200078e0225 */
[----:B--2---:R-:W-:Y:S06]  /*8470*/  @!P1 BRA `(.L_x_2766) ;  /* 0x00000180002c9947 */ /* 0x004fec0003800000 */
.L_x_3073:
[----:B------:R-:W-:Y:S05]  /*8480*/  BSYNC B1 ;  /* 0x0000000000017941 */ /* 0x000fea0003800000 */
.L_x_2765:
[----:B------:R-:W-:Y:S01]  /*8490*/  BSSY B1, `(.L_x_2767) ;  /* 0x0000063000017945 */ /* 0x000fe20003800000 */
[----:B------:R-:W-:Y:S01]  /*84a0*/  IMAD.MOV.U32 R57, RZ, RZ, R34 ;  /* 0x000000ffff397224 */ /* 0x000fe200078e0022 */
[----:B------:R-:W-:Y:S01]  /*84b0*/  LOP3.LUT R3, R0, 0x38, RZ, 0xc0, !PT ;  /* 0x0000003800037812 */ /* 0x000fe200078ec0ff */
[----:B------:R-:W-:Y:S01]  /*84c0*/  IMAD.MOV.U32 R58, RZ, RZ, R35 ;  /* 0x000000ffff3a7224 */ /* 0x000fe200078e0023 */
[----:B------:R-:W-:Y:S06]  /*84d0*/  @P2 BRA `(.L_x_2768) ;  /* 0x0000000400782947 */ /* 0x000fec0003800000 */
[----:B------:R-:W-:Y:S01]  /*84e0*/  IMAD.SHL.U32 R0, R237, 0x40, RZ ;  /* 0x00000040ed007824 */ /* 0x000fe200078e00ff */
[----:B------:R-:W-:Y:S01]  /*84f0*/  SHF.R.U32.HI R20, RZ, 0x10, R7 ;  /* 0x00000010ff147819 */ /* 0x000fe20000011607 */
[----:B------:R-:W-:Y:S01]  /*8500*/  HADD2.F32 R21, -RZ, R53.H1_H1 ;  /* 0x30000035ff157230 */ /* 0x000fe20000004100 */
[--C-:B------:R-:W-:Y:S01]  /*8510*/  SHF.R.U64 R51, R40, 0x10, R41.reuse ;  /* 0x0000001028337819 */ /* 0x100fe20000001229 */
[----:B------:R-:W-:Y:S01]  /*8520*/  HADD2.F32 R37, -RZ, R48.H1_H1 ;  /* 0x30000030ff257230 */ /* 0x000fe20000004100 */
[----:B------:R-:W-:Y:S01]  /*8530*/  LOP3.LUT R0, R0, 0x1c0, RZ, 0xc0, !PT ;  /* 0x000001c000007812 */ /* 0x000fe200078ec0ff */
[----:B------:R-:W-:Y:S01]  /*8540*/  HADD2.F32 R20, -RZ, R20.H0_H0 ;  /* 0x20000014ff147230 */ /* 0x000fe20000004100 */
[----:B------:R-:W-:Y:S02]  /*8550*/  SHF.R.U32.HI R40, RZ, 0x10, R41 ;  /* 0x00000010ff287819 */ /* 0x000fe40000011629 */
[----:B------:R-:W-:Y:S02]  /*8560*/  LOP3.LUT R30, R0, 0x38, R30, 0xf8, !PT ;  /* 0x00000038001e7812 */ /* 0x000fe400078ef81e */
[----:B------:R-:W-:-:S02]  /*8570*/  SHF.R.U32.HI R13, RZ, 0x3, R0 ;  /* 0x00000003ff0d7819 */ /* 0x000fc40000011600 */
[----:B------:R-:W-:Y:S02]  /*8580*/  SHF.R.U64 R47, R4, 0x10, R5 ;  /* 0x00000010042f7819 */ /* 0x000fe40000001205 */
[----:B0-----:R-:W-:Y:S02]  /*8590*/  LOP3.LUT R11, R30, R13, RZ, 0x3c, !PT ;  /* 0x0000000d1e0b7212 */ /* 0x001fe400078e3cff */
[--C-:B------:R-:W-:Y:S02]  /*85a0*/  SHF.R.U64 R50, R38, 0x10, R39.reuse ;  /* 0x0000001026327819 */ /* 0x100fe40000001227 */
[----:B------:R-:W-:Y:S01]  /*85b0*/  SHF.R.U32.HI R46, RZ, 0x10, R39 ;  /* 0x00000010ff2e7819 */ /* 0x000fe20000011627 */
[----:B------:R-:W-:Y:S01]  /*85c0*/  IMAD R11, R220, 0x200, R11 ;  /* 0x00000200dc0b7824 */ /* 0x000fe200078e020b */
[----:B------:R-:W-:Y:S02]  /*85d0*/  SHF.R.U32.HI R44, RZ, 0x10, R5 ;  /* 0x00000010ff2c7819 */ /* 0x000fe40000011605 */
[----:B------:R-:W-:Y:S01]  /*85e0*/  SHF.R.U64 R49, R6, 0x10, R7 ;  /* 0x0000001006317819 */ /* 0x000fe20000001207 */
[----:B------:R-:W-:Y:S01]  /*85f0*/  IMAD R43, R11, 0x2, R16 ;  /* 0x000000020b2b7824 */ /* 0x000fe200078e0210 */
[----:B------:R-:W-:-:S04]  /*8600*/  LOP3.LUT R11, R13, R3, R0, 0x1e, !PT ;  /* 0x000000030d0b7212 */ /* 0x000fc800078e1e00 */
[----:B-1----:R-:W0:Y:S01]  /*8610*/  LDS.128 R12, [R43+0x18400] ;  /* 0x018400002b0c7984 */ /* 0x002e220000000c00 */
[----:B------:R-:W-:-:S04]  /*8620*/  IMAD R11, R220, 0x200, R11 ;  /* 0x00000200dc0b7824 */ /* 0x000fc800078e020b */
[----:B------:R-:W-:-:S05]  /*8630*/  IMAD R45, R11, 0x2, R16 ;  /* 0x000000020b2d7824 */ /* 0x000fca00078e0210 */
[----:B------:R-:W1:Y:S01]  /*8640*/  LDS.128 R28, [R45+0x18400] ;  /* 0x018400002d1c7984 */ /* 0x000e620000000c00 */
[--C-:B0-----:R-:W-:Y:S02]  /*8650*/  HADD2.F32 R4, -RZ, R13.reuse.H0_H0 ;  /* 0x2000000dff047230 */ /* 0x101fe40000004100 */
[----:B------:R-:W-:Y:S02]  /*8660*/  HADD2.F32 R13, -RZ, R13.H1_H1 ;  /* 0x3000000dff0d7230 */ /* 0x000fe40000004100 */
[--C-:B------:R-:W-:Y:S02]  /*8670*/  HADD2.F32 R6, -RZ, R15.reuse.H0_H0 ;  /* 0x2000000fff067230 */ /* 0x100fe40000004100 */
[----:B------:R-:W-:Y:S02]  /*8680*/  HADD2.F32 R15, -RZ, R15.H1_H1 ;  /* 0x3000000fff0f7230 */ /* 0x000fe40000004100 */
[----:B------:R-:W-:Y:S02]  /*8690*/  HADD2.F32 R0, -RZ, R12.H0_H0 ;  /* 0x2000000cff007230 */ /* 0x000fe40000004100 */
[----:B-1----:R-:W-:-:S02]  /*86a0*/  HADD2.F32 R8, -RZ, R29.H0_H0 ;  /* 0x2000001dff087230 */ /* 0x002fc40000004100 */
[----:B------:R-:W-:Y:S02]  /*86b0*/  HADD2.F32 R29, -RZ, R29.H1_H1 ;  /* 0x3000001dff1d7230 */ /* 0x000fe40000004100 */
[----:B------:R-:W-:Y:S02]  /*86c0*/  HADD2.F32 R11, -RZ, R31.H0_H0 ;  /* 0x2000001fff0b7230 */ /* 0x000fe40000004100 */
[C---:B------:R-:W-:Y:S01]  /*86d0*/  FMUL.FTZ R39, R8.reuse, R37 ;  /* 0x0000002508277220 */ /* 0x040fe20000410000 */
[-C--:B------:R-:W-:Y:S01]  /*86e0*/  FMUL.FTZ R41, R8, R21.reuse ;  /* 0x0000001508297220 */ /* 0x080fe20000410000 */
[----:B------:R-:W-:Y:S02]  /*86f0*/  HADD2.F32 R8, -RZ, R40.H0_H0 ;  /* 0x20000028ff087230 */ /* 0x000fe40000004100 */
[----:B------:R-:W-:Y:S01]  /*8700*/  FMUL.FTZ R38, R29, R20 ;  /* 0x000000141d267220 */ /* 0x000fe20000410000 */
[C---:B------:R-:W-:Y:S01]  /*8710*/  FFMA.FTZ R39, R4.reuse, R21, -R39 ;  /* 0x0000001504277223 */ /* 0x040fe20000010827 */
[----:B------:R-:W-:Y:S01]  /*8720*/  FFMA.FTZ R41, R4, R37, R41 ;  /* 0x0000002504297223 */ /* 0x000fe20000010029 */
[----:B------:R-:W-:-:S02]  /*8730*/  HADD2.F32 R21, -RZ, R52.H1_H1 ;  /* 0x30000034ff157230 */ /* 0x000fc40000004100 */
[-C--:B------:R-:W-:Y:S01]  /*8740*/  FFMA.FTZ R40, R13, R8.reuse, -R38 ;  /* 0x000000080d287223 */ /* 0x080fe20000010826 */
[----:B------:R-:W-:Y:S02]  /*8750*/  HADD2.F32 R4, -RZ, R9.H1_H1 ;  /* 0x30000009ff047230 */ /* 0x000fe40000004100 */
[----:B------:R-:W-:Y:S01]  /*8760*/  FMUL.FTZ R42, R29, R8 ;  /* 0x000000081d2a7220 */ /* 0x000fe20000410000 */
[----:B------:R-:W-:Y:S02]  /*8770*/  HADD2.F32 R31, -RZ, R31.H1_H1 ;  /* 0x3000001fff1f7230 */ /* 0x000fe40000004100 */
[C---:B------:R-:W-:Y:S01]  /*8780*/  FMUL.FTZ R29, R11.reuse, R21 ;  /* 0x000000150b1d7220 */ /* 0x040fe20000410000 */
[----:B------:R-:W-:Y:S02]  /*8790*/  HADD2.F32 R38, -RZ, R44.H0_H0 ;  /* 0x2000002cff267230 */ /* 0x000fe40000004100 */
[----:B------:R-:W-:Y:S01]  /*87a0*/  FMUL.FTZ R44, R11, R4 ;  /* 0x000000040b2c7220 */ /* 0x000fe20000410000 */
[----:B------:R-:W-:Y:S01]  /*87b0*/  FFMA.FTZ R42, R13, R20, R42 ;  /* 0x000000140d2a7223 */ /* 0x000fe2000001002a */
[----:B------:R-:W-:-:S02]  /*87c0*/  HADD2.F32 R8, -RZ, R46.H0_H0 ;  /* 0x2000002eff087230 */ /* 0x000fc40000004100 */
[C---:B------:R-:W-:Y:S01]  /*87d0*/  FFMA.FTZ R37, R6.reuse, R4, -R29 ;  /* 0x0000000406257223 */ /* 0x040fe2000001081d */
[C---:B------:R-:W-:Y:S01]  /*87e0*/  FMUL.FTZ R20, R31.reuse, R38 ;  /* 0x000000261f147220 */ /* 0x040fe20000410000 */
[----:B------:R-:W-:Y:S01]  /*87f0*/  FFMA.FTZ R44, R6, R21, R44 ;  /* 0x00000015062c7223 */ /* 0x000fe2000001002c */
[----:B------:R-:W-:Y:S02]  /*8800*/  HADD2.F32 R7, -RZ, R28.H0_H0 ;  /* 0x2000001cff077230 */ /* 0x000fe40000004100 */
[----:B------:R-:W-:Y:S02]  /*8810*/  HADD2.F32 R6, -RZ, R48.H0_H0 ;  /* 0x20000030ff067230 */ /* 0x000fe40000004100 */
[-C--:B------:R-:W-:Y:S01]  /*8820*/  FMUL.FTZ R48, R31, R8.reuse ;  /* 0x000000081f307220 */ /* 0x080fe20000410000 */
[----:B------:R-:W-:Y:S02]  /*8830*/  HADD2.F32 R4, -RZ, R53.H0_H0 ;  /* 0x20000035ff047230 */ /* 0x000fe40000004100 */
[----:B------:R-:W-:Y:S01]  /*8840*/  FFMA.FTZ R46, R15, R8, -R20 ;  /* 0x000000080f2e7223 */ /* 0x000fe20000010814 */
[----:B------:R-:W-:-:S02]  /*8850*/  HADD2.F32 R10, -RZ, R30.H0_H0 ;  /* 0x2000001eff0a7230 */ /* 0x000fc40000004100 */
[C---:B------:R-:W-:Y:S01]  /*8860*/  FMUL.FTZ R11, R7.reuse, R6 ;  /* 0x00000006070b7220 */ /* 0x040fe20000410000 */
[----:B------:R-:W-:Y:S02]  /*8870*/  HADD2.F32 R8, -RZ, R52.H0_H0 ;  /* 0x20000034ff087230 */ /* 0x000fe40000004100 */
[-C--:B------:R-:W-:Y:S01]  /*8880*/  FMUL.FTZ R7, R7, R4.reuse ;  /* 0x0000000407077220 */ /* 0x080fe20000410000 */
[----:B------:R-:W-:Y:S02]  /*8890*/  HADD2.F32 R5, -RZ, R14.H0_H0 ;  /* 0x2000000eff057230 */ /* 0x000fe40000004100 */
[----:B------:R-:W-:Y:S01]  /*88a0*/  FFMA.FTZ R4, R0, R4, -R11 ;  /* 0x0000000400047223 */ /* 0x000fe2000001080b */
[----:B------:R-:W-:Y:S02]  /*88b0*/  HADD2.F32 R9, -RZ, R9.H0_H0 ;  /* 0x20000009ff097230 */ /* 0x000fe40000004100 */
[----:B------:R-:W-:Y:S01]  /*88c0*/  FMUL.FTZ R20, R10, R8 ;  /* 0x000000080a147220 */ /* 0x000fe20000410000 */
[----:B------:R-:W-:Y:S01]  /*88d0*/  FFMA.FTZ R0, R0, R6, R7 ;  /* 0x0000000600007223 */ /* 0x000fe20000010007 */
[----:B------:R-:W-:-:S02]  /*88e0*/  HADD2.F32 R28, -RZ, R28.H1_H1 ;  /* 0x3000001cff1c7230 */ /* 0x000fc40000004100 */
[----:B------:R-:W-:Y:S01]  /*88f0*/  FFMA.FTZ R31, R15, R38, R48 ;  /* 0x000000260f1f7223 */ /* 0x000fe20000010030 */
[----:B------:R-:W-:Y:S02]  /*8900*/  HADD2.F32 R30, -RZ, R30.H1_H1 ;  /* 0x3000001eff1e7230 */ /* 0x000fe40000004100 */
[-C--:B------:R-:W-:Y:S01]  /*8910*/  FMUL.FTZ R10, R10, R9.reuse ;  /* 0x000000090a0a7220 */ /* 0x080fe20000410000 */
[C---:B------:R-:W-:Y:S01]  /*8920*/  FFMA.FTZ R6, R5.reuse, R9, -R20 ;  /* 0x0000000905067223 */ /* 0x040fe20000010814 */
[----:B------:R-:W-:Y:S02]  /*8930*/  HADD2.F32 R11, -RZ, R49.H0_H0 ;  /* 0x20000031ff0b7230 */ /* 0x000fe40000004100 */
[----:B------:R-:W-:Y:S02]  /*8940*/  HADD2.F32 R13, -RZ, R47.H0_H0 ;  /* 0x2000002fff0d7230 */ /* 0x000fe40000004100 */
[----:B------:R-:W-:Y:S01]  /*8950*/  FFMA.FTZ R10, R5, R8, R10 ;  /* 0x00000008050a7223 */ /* 0x000fe2000001000a */
[----:B------:R-:W-:-:S02]  /*8960*/  HADD2.F32 R7, -RZ, R51.H0_H0 ;  /* 0x20000033ff077230 */ /* 0x000fc40000004100 */
[----:B------:R-:W-:Y:S01]  /*8970*/  FMUL.FTZ R5, R28, R11 ;  /* 0x0000000b1c057220 */ /* 0x000fe20000410000 */
[----:B------:R-:W-:Y:S02]  /*8980*/  HADD2.F32 R9, -RZ, R50.H0_H0 ;  /* 0x20000032ff097230 */ /* 0x000fe40000004100 */
[----:B------:R-:W-:Y:S01]  /*8990*/  FMUL.FTZ R29, R30, R13 ;  /* 0x0000000d1e1d7220 */ /* 0x000fe20000410000 */
[----:B------:R-:W-:Y:S02]  /*89a0*/  HADD2.F32 R12, -RZ, R12.H1_H1 ;  /* 0x3000000cff0c7230 */ /* 0x000fe40000004100 */
[----:B------:R-:W-:Y:S01]  /*89b0*/  FMUL.FTZ R28, R28, R7 ;  /* 0x000000071c1c7220 */ /* 0x000fe20000410000 */
[----:B------:R-:W-:Y:S02]  /*89c0*/  HADD2.F32 R14, -RZ, R14.H1_H1 ;  /* 0x3000000eff0e7230 */ /* 0x000fe40000004100 */
[----:B------:R-:W-:Y:S01]  /*89d0*/  FMUL.FTZ R30, R30, R9 ;  /* 0x000000091e1e7220 */ /* 0x000fe20000410000 */
        /* <DEDUP_REMOVED lines=11> */
[----:B------:R-:W-:-:S02]  /*8a90*/  F2FP.F16.F32.PACK_AB R8, R21, R0 ;  /* 0x000000001508723e */ /* 0x000fc400000000ff */
[----:B------:R-:W-:-:S05]  /*8aa0*/  F2FP.F16.F32.PACK_AB R10, R13, R10 ;  /* 0x0000000a0d0a723e */ /* 0x000fca00000000ff */
[----:B------:R2:W-:Y:S02]  /*8ab0*/  STS.128 [R45+0x18400], R8 ;  /* 0x018400082d007388 */ /* 0x0005e40000000c00 */
.L_x_2768:
[----:B------:R-:W-:Y:S05]  /*8ac0*/  BSYNC B1 ;  /* 0x0000000000017941 */ /* 0x000fea0003800000 */
.L_x_2767:
[----:B------:R-:W-:Y:S01]  /*8ad0*/  PRMT R40, R57, 0x5410, R58 ;  /* 0x0000541039287816 */ /* 0x000fe2000000003a */
[----:B------:R-:W-:Y:S06]  /*8ae0*/  @P0 BRA `(.L_x_2759) ;  /* 0x0000000400640947 */ /* 0x000fec0003800000 */
[----:B------:R-:W3:Y:S01]  /*8af0*/  LDL R41, [R1+0xc] ;  /* 0x00000c0001297983 */ /* 0x000ee20000100800 */
[----:B------:R-:W-:-:S04]  /*8b00*/  SHF.R.U32.HI R0, RZ, 0x3, R218 ;  /* 0x00000003ff007819 */ /* 0x000fc800000116da */
[----:B------:R-:W-:-:S05]  /*8b10*/  LOP3.LUT R0, R0, R3, R218, 0x1e, !PT ;  /* 0x0000000300007212 */ /* 0x000fca00078e1eda */
[----:B------:R-:W-:-:S04]  /*8b20*/  IMAD.IADD R3, R221, 0x1, R0 ;  /* 0x00000001dd037824 */ /* 0x000fc800078e0200 */
[----:B------:R-:W-:-:S05]  /*8b30*/  IMAD R3, R3, 0x2, R16 ;  /* 0x0000000203037824 */ /* 0x000fca00078e0210 */
[----:B0-2---:R-:W1:Y:S01]  /*8b40*/  LDS.128 R8, [R3+0x18400] ;  /* 0x0184000003087984 */ /* 0x005e620000000c00 */
[--C-:B------:R-:W-:Y:S02]  /*8b50*/  SHF.R.U64 R38, R34, 0x10, R35.reuse ;  /* 0x0000001022267819 */ /* 0x100fe40000001223 */
[----:B------:R-:W-:Y:S02]  /*8b60*/  SHF.R.U32.HI R34, RZ, 0x10, R35 ;  /* 0x00000010ff227819 */ /* 0x000fe40000011623 */
[----:B------:R-:W-:Y:S01]  /*8b70*/  SHF.R.U64 R35, R26, 0x10, R27 ;  /* 0x000000101a237819 */ /* 0x000fe2000000121b */
[----:B------:R-:W-:Y:S01]  /*8b80*/  HADD2.F32 R26, -RZ, R54.H1_H1 ;  /* 0x30000036ff1a7230 */ /* 0x000fe20000004100 */
[--C-:B------:R-:W-:Y:S02]  /*8b90*/  SHF.R.U32.HI R28, RZ, 0x10, R25.reuse ;  /* 0x00000010ff1c7819 */ /* 0x100fe40000011619 */
[----:B------:R-:W-:Y:S01]  /*8ba0*/  SHF.R.U64 R37, R24, 0x10, R25 ;  /* 0x0000001018257819 */ /* 0x000fe20000001219 */
[----:B------:R-:W-:Y:S01]  /*8bb0*/  HADD2.F32 R25, -RZ, R56.H1_H1 ;  /* 0x30000038ff197230 */ /* 0x000fe20000004100 */
[----:B------:R-:W-:-:S02]  /*8bc0*/  SHF.R.U64 R39, R32, 0x10, R33 ;  /* 0x0000001020277819 */ /* 0x000fc40000001221 */
[----:B------:R-:W-:Y:S02]  /*8bd0*/  SHF.R.U32.HI R32, RZ, 0x10, R33 ;  /* 0x00000010ff207819 */ /* 0x000fe40000011621 */
[----:B------:R-:W-:Y:S01]  /*8be0*/  SHF.R.U32.HI R33, RZ, 0x10, R27 ;  /* 0x00000010ff217819 */ /* 0x000fe2000001161b */
[----:B------:R-:W-:Y:S02]  /*8bf0*/  HADD2.F32 R27, -RZ, R28.H0_H0 ;  /* 0x2000001cff1b7230 */ /* 0x000fe40000004100 */
[--C-:B-1----:R-:W-:Y:S02]  /*8c00*/  HADD2.F32 R15, -RZ, R9.reuse.H0_H0 ;  /* 0x20000009ff0f7230 */ /* 0x102fe40000004100 */
[----:B------:R-:W-:-:S03]  /*8c10*/  HADD2.F32 R20, -RZ, R9.H1_H1 ;  /* 0x30000009ff147230 */ /* 0x000fc60000004100 */
[C---:B------:R-:W-:Y:S01]  /*8c20*/  FMUL.FTZ R29, R15.reuse, R26 ;  /* 0x0000001a0f1d7220 */ /* 0x040fe20000410000 */
[----:B------:R-:W-:Y:S01]  /*8c30*/  FMUL.FTZ R31, R15, R25 ;  /* 0x000000190f1f7220 */ /* 0x000fe20000410000 */
[----:B------:R-:W-:Y:S02]  /*8c40*/  HADD2.F32 R15, -RZ, R32.H0_H0 ;  /* 0x20000020ff0f7230 */ /* 0x000fe40000004100 */
[C---:B------:R-:W-:Y:S01]  /*8c50*/  FMUL.FTZ R28, R20.reuse, R27 ;  /* 0x0000001b141c7220 */ /* 0x040fe20000410000 */
[----:B------:R-:W-:Y:S02]  /*8c60*/  HADD2.F32 R9, -RZ, R8.H0_H0 ;  /* 0x20000008ff097230 */ /* 0x000fe40000004100 */
[----:B------:R-:W-:Y:S01]  /*8c70*/  FMUL.FTZ R30, R20, R15 ;  /* 0x0000000f141e7220 */ /* 0x000fe20000410000 */
[----:B------:R-:W-:Y:S02]  /*8c80*/  HADD2.F32 R21, -RZ, R10.H0_H0 ;  /* 0x2000000aff157230 */ /* 0x000fe40000004100 */
[----:B------:R-:W-:-:S02]  /*8c90*/  HADD2.F32 R20, -RZ, R55.H0_H0 ;  /* 0x20000037ff147230 */ /* 0x000fc40000004100 */
[--C-:B------:R-:W-:Y:S02]  /*8ca0*/  HADD2.F32 R24, -RZ, R11.reuse.H0_H0 ;  /* 0x2000000bff187230 */ /* 0x100fe40000004100 */
[----:B------:R-:W-:Y:S02]  /*8cb0*/  HADD2.F32 R11, -RZ, R11.H1_H1 ;  /* 0x3000000bff0b7230 */ /* 0x000fe40000004100 */
[----:B------:R-:W-:Y:S02]  /*8cc0*/  HADD2.F32 R8, -RZ, R8.H1_H1 ;  /* 0x30000008ff087230 */ /* 0x000fe40000004100 */
[----:B------:R-:W-:Y:S01]  /*8cd0*/  HADD2.F32 R10, -RZ, R10.H1_H1 ;  /* 0x3000000aff0a7230 */ /* 0x000fe20000004100 */
[----:B---3--:R-:W0:Y:S02]  /*8ce0*/  LDS.128 R4, [R41+0x18400] ;  /* 0x0184000029047984 */ /* 0x008e240000000c00 */
[--C-:B0-----:R-:W-:Y:S02]  /*8cf0*/  HADD2.F32 R12, -RZ, R5.reuse.H0_H0 ;  /* 0x20000005ff0c7230 */ /* 0x101fe40000004100 */
[----:B------:R-:W-:-:S03]  /*8d00*/  HADD2.F32 R5, -RZ, R5.H1_H1 ;  /* 0x30000005ff057230 */ /* 0x000fc60000004100 */
[C---:B------:R-:W-:Y:S01]  /*8d10*/  FFMA.FTZ R29, R12.reuse, R25, -R29 ;  /* 0x000000190c1d7223 */ /* 0x040fe2000001081d */
[----:B------:R-:W-:Y:S02]  /*8d20*/  HADD2.F32 R25, -RZ, R54.H0_H0 ;  /* 0x20000036ff197230 */ /* 0x000fe40000004100 */
[----:B------:R-:W-:Y:S01]  /*8d30*/  FFMA.FTZ R31, R12, R26, R31 ;  /* 0x0000001a0c1f7223 */ /* 0x000fe2000001001f */
[----:B------:R-:W-:Y:S02]  /*8d40*/  HADD2.F32 R12, -RZ, R56.H0_H0 ;  /* 0x20000038ff0c7230 */ /* 0x000fe40000004100 */
[----:B------:R-:W-:Y:S01]  /*8d50*/  FFMA.FTZ R28, R5, R15, -R28 ;  /* 0x0000000f051c7223 */ /* 0x000fe2000001081c */
[----:B------:R-:W-:Y:S02]  /*8d60*/  HADD2.F32 R0, -RZ, R4.H0_H0 ;  /* 0x20000004ff007230 */ /* 0x000fe40000004100 */
[C---:B------:R-:W-:Y:S01]  /*8d70*/  FMUL.FTZ R15, R9.reuse, R25 ;  /* 0x00000019090f7220 */ /* 0x040fe20000410000 */
[----:B------:R-:W-:-:S03]  /*8d80*/  FMUL.FTZ R26, R9, R12 ;  /* 0x0000000c091a7220 */ /* 0x000fc60000410000 */
[C---:B------:R-:W-:Y:S01]  /*8d90*/  FFMA.FTZ R15, R0.reuse, R12, -R15 ;  /* 0x0000000c000f7223 */ /* 0x040fe2000001080f */
[----:B------:R-:W-:Y:S02]  /*8da0*/  HADD2.F32 R12, -RZ, R40.H0_H0 ;  /* 0x20000028ff0c7230 */ /* 0x000fe40000004100 */
[----:B------:R-:W-:Y:S01]  /*8db0*/  FFMA.FTZ R30, R5, R27, R30 ;  /* 0x0000001b051e7223 */ /* 0x000fe2000001001e */
[----:B------:R-:W-:Y:S02]  /*8dc0*/  HADD2.F32 R13, -RZ, R6.H0_H0 ;  /* 0x20000006ff0d7230 */ /* 0x000fe40000004100 */
[----:B------:R-:W-:Y:S01]  /*8dd0*/  FFMA.FTZ R26, R0, R25, R26 ;  /* 0x00000019001a7223 */ /* 0x000fe2000001001a */
[----:B------:R-:W-:Y:S02]  /*8de0*/  HADD2.F32 R9, -RZ, R55.H1_H1 ;  /* 0x30000037ff097230 */ /* 0x000fe40000004100 */
[----:B------:R-:W-:Y:S01]  /*8df0*/  FMUL.FTZ R0, R21, R20 ;  /* 0x0000001415007220 */ /* 0x000fe20000410000 */
[----:B------:R-:W-:-:S02]  /*8e00*/  HADD2.F32 R5, -RZ, R40.H1_H1 ;  /* 0x30000028ff057230 */ /* 0x000fc40000004100 */
[-C--:B------:R-:W-:Y:S01]  /*8e10*/  FMUL.FTZ R32, R21, R12.reuse ;  /* 0x0000000c15207220 */ /* 0x080fe20000410000 */
[----:B------:R-:W-:Y:S02]  /*8e20*/  HADD2.F32 R14, -RZ, R7.H0_H0 ;  /* 0x20000007ff0e7230 */ /* 0x000fe40000004100 */
[C---:B------:R-:W-:Y:S01]  /*8e30*/  FFMA.FTZ R25, R13.reuse, R12, -R0 ;  /* 0x0000000c0d197223 */ /* 0x040fe20000010800 */
[C---:B------:R-:W-:Y:S01]  /*8e40*/  FMUL.FTZ R21, R24.reuse, R9 ;  /* 0x0000000918157220 */ /* 0x040fe20000410000 */
[----:B------:R-:W-:Y:S02]  /*8e50*/  HADD2.F32 R12, -RZ, R33.H0_H0 ;  /* 0x20000021ff0c7230 */ /* 0x000fe40000004100 */
[-C--:B------:R-:W-:Y:S01]  /*8e60*/  FMUL.FTZ R24, R24, R5.reuse ;  /* 0x0000000518187220 */ /* 0x080fe20000410000 */
[----:B------:R-:W-:Y:S02]  /*8e70*/  HADD2.F32 R0, -RZ, R34.H0_H0 ;  /* 0x20000022ff007230 */ /* 0x000fe40000004100 */
[----:B------:R-:W-:Y:S01]  /*8e80*/  FFMA.FTZ R32, R13, R20, R32 ;  /* 0x000000140d207223 */ /* 0x000fe20000010020 */
[C---:B------:R-:W-:Y:S01]  /*8e90*/  FFMA.FTZ R20, R14.reuse, R5, -R21 ;  /* 0x000000050e147223 */ /* 0x040fe20000010815 */
[----:B------:R-:W-:Y:S01]  /*8ea0*/  FFMA.FTZ R24, R14, R9, R24 ;  /* 0x000000090e187223 */ /* 0x000fe20000010018 */
[----:B------:R-:W-:-:S02]  /*8eb0*/  HADD2.F32 R7, -RZ, R7.H1_H1 ;  /* 0x30000007ff077230 */ /* 0x000fc40000004100 */
[C---:B------:R-:W-:Y:S01]  /*8ec0*/  FMUL.FTZ R34, R11.reuse, R12 ;  /* 0x0000000c0b227220 */ /* 0x040fe20000410000 */
[-C--:B------:R-:W-:Y:S01]  /*8ed0*/  FMUL.FTZ R14, R11, R0.reuse ;  /* 0x000000000b0e7220 */ /* 0x080fe20000410000 */
[----:B------:R-:W-:Y:S02]  /*8ee0*/  HADD2.F32 R11, -RZ, R37.H0_H0 ;  /* 0x20000025ff0b7230 */ /* 0x000fe40000004100 */
[----:B------:R-:W-:Y:S02]  /*8ef0*/  HADD2.F32 R13, -RZ, R35.H0_H0 ;  /* 0x20000023ff0d7230 */ /* 0x000fe40000004100 */
[----:B------:R-:W-:Y:S02]  /*8f00*/  HADD2.F32 R5, -RZ, R39.H0_H0 ;  /* 0x20000027ff057230 */ /* 0x000fe40000004100 */
[----:B------:R-:W-:Y:S02]  /*8f10*/  HADD2.F32 R9, -RZ, R38.H0_H0 ;  /* 0x20000026ff097230 */ /* 0x000fe40000004100 */
[----:B------:R-:W-:Y:S01]  /*8f20*/  FFMA.FTZ R33, R7, R0, -R34 ;  /* 0x0000000007217223 */ /* 0x000fe20000010822 */
[----:B------:R-:W-:-:S02]  /*8f30*/  HADD2.F32 R4, -RZ, R4.H1_H1 ;  /* 0x30000004ff047230 */ /* 0x000fc40000004100 */
[----:B------:R-:W-:Y:S01]  /*8f40*/  FFMA.FTZ R35, R7, R12, R14 ;  /* 0x0000000c07237223 */ /* 0x000fe2000001000e */
[----:B------:R-:W-:Y:S02]  /*8f50*/  HADD2.F32 R6, -RZ, R6.H1_H1 ;  /* 0x30000006ff067230 */ /* 0x000fe40000004100 */
[----:B------:R-:W-:Y:S01]  /*8f60*/  FMUL.FTZ R7, R8, R11 ;  /* 0x0000000b08077220 */ /* 0x000fe20000410000 */
[----:B------:R-:W-:Y:S01]  /*8f70*/  FMUL.FTZ R27, R10, R13 ;  /* 0x0000000d0a1b7220 */ /* 0x000fe20000410000 */
[----:B------:R-:W-:Y:S01]  /*8f80*/  FMUL.FTZ R8, R8, R5 ;  /* 0x0000000508087220 */ /* 0x000fe20000410000 */
        /* <DEDUP_REMOVED lines=10> */
[----:B------:R-:W-:Y:S02]  /*9030*/  F2FP.F16.F32.PACK_AB R9, R30, R31 ;  /* 0x0000001f1e09723e */ /* 0x000fe400000000ff */
[----:B------:R-:W-:-:S02]  /*9040*/  F2FP.F16.F32.PACK_AB R8, R21, R26 ;  /* 0x0000001a1508723e */ /* 0x000fc400000000ff */
[----:B------:R-:W-:Y:S01]  /*9050*/  F2FP.F16.F32.PACK_AB R10, R13, R32 ;  /* 0x000000200d0a723e */ /* 0x000fe200000000ff */
[----:B------:R3:W-:Y:S04]  /*9060*/  STS.128 [R41+0x18400], R4 ;  /* 0x0184000429007388 */ /* 0x0007e80000000c00 */
[----:B------:R3:W-:Y:S02]  /*9070*/  STS.128 [R3+0x18400], R8 ;  /* 0x0184000803007388 */ /* 0x0007e40000000c00 */
.L_x_2759:
[----:B------:R-:W-:Y:S05]  /*9080*/  BSYNC B0 ;  /* 0x0000000000007941 */ /* 0x000fea0003800000 */
.L_x_2745:
        /* <DEDUP_REMOVED lines=8> */
.L_x_2742:
[----:B-12---:R-:W1:Y:S01]  /*9110*/  S2R R0, SR_TID.X ;  /* 0x0000000000007919 */ /* 0x006e620000002100 */
[----:B------:R-:W-:Y:S01]  /*9120*/  ISETP.NE.AND P0, PT, R207, 0x3, PT ;  /* 0x00000003cf00780c */ /* 0x000fe20003f05270 */
[----:B------:R-:W-:Y:S05]  /*9130*/  WARPSYNC.ALL ;  /* 0x0000000000007948 */ /* 0x000fea0003800000 */
[----:B-1----:R-:W-:-:S05]  /*9140*/  SHF.R.U32.HI R0, RZ, 0x7, R0 ;  /* 0x00000007ff007819 */ /* 0x002fca0000011600 */
[----:B------:R-:W-:-:S05]  /*9150*/  VIADD R179, R0, 0x8 ;  /* 0x0000000800b37836 */ /* 0x000fca0000000000 */
[----:B------:R1:W-:Y:S06]  /*9160*/  BAR.SYNC.DEFER_BLOCKING R179, 0x100 ;  /* 0x000400b30000751d */ /* 0x0003ec0000010000 */
[----:B------:R-:W-:Y:S05]  /*9170*/  @!P0 BRA `(.L_x_2769) ;  /* 0x0000000000048947 */ /* 0x000fea0003800000 */
[----:B------:R-:W-:Y:S01]  /*9180*/  BPT.TRAP 0x1 ;  /* 0x000000040000795c */ /* 0x000fe20000300000 */
.L_x_2769:
[----:B---3--:R-:W-:Y:S01]  /*9190*/  IMAD R6, R2, 0x8, R16 ;  /* 0x0000000802067824 */ /* 0x008fe200078e0210 */
[----:B0-----:R-:W-:-:S04]  /*91a0*/  SHF.L.U32 R11, R19, 0x1f, RZ ;  /* 0x0000001f130b7819 */ /* 0x001fc800000006ff */
[----:B------:R0:W2:Y:S01]  /*91b0*/  SYNCS.PHASECHK.TRANS64.TRYWAIT P2, [R6+URZ+0x22830], R11 ;  /* 0x0228300b060075a7 */ /* 0x0000a2000804017f */
[----:B------:R-:W-:Y:S05]  /*91c0*/  @!P0 BRA `(.L_x_2770) ;  /* 0x0000000000048947 */ /* 0x000fea0003800000 */
[----:B------:R-:W-:Y:S01]  /*91d0*/  BPT.TRAP 0x1 ;  /* 0x000000040000795c */ /* 0x000fe20000300000 */
.L_x_2770:
[----:B------:R-:W3:Y:S01]  /*91e0*/  S2R R3, SR_TID.X ;  /* 0x0000000000037919 */ /* 0x000ee20000002100 */
[----:B------:R-:W-:-:S05]  /*91f0*/  VIADD R0, R16, 0x1c400 ;  /* 0x0001c40010007836 */ /* 0x000fca0000000000 */
[----:B------:R-:W-:-:S04]  /*9200*/  SHF.R.U32.HI R0, RZ, 0x4, R0 ;  /* 0x00000004ff007819 */ /* 0x000fc80000011600 */
[----:B------:R-:W-:Y:S02]  /*9210*/  LOP3.LUT R0, R0, 0x3fff, RZ, 0xc0, !PT ;  /* 0x00003fff00007812 */ /* 0x000fe400078ec0ff */
[----:B---3--:R-:W-:-:S04]  /*9220*/  LOP3.LUT R3, R3, 0x7f, RZ, 0xc0, !PT ;  /* 0x0000007f03037812 */ /* 0x008fc800078ec0ff */
[----:B------:R-:W-:Y:S01]  /*9230*/  ISETP.NE.AND P1, PT, R3, RZ, PT ;  /* 0x000000ff0300720c */ /* 0x000fe20003f25270 */
[----:B--2---:R-:W-:-:S12]  /*9240*/  @P2 BRA `(.L_x_2771) ;  /* 0x0000000000082947 */ /* 0x004fd80003800000 */
[----:B------:R-:W2:Y:S02]  /*9250*/  SYNCS.PHASECHK.TRANS64.TRYWAIT P2, [R6+URZ+0x22830], R11 ;  /* 0x0228300b060075a7 */ /* 0x000ea4000804017f */
[----:B--2---:R-:W-:Y:S05]  /*9260*/  @!P2 BRA `(.L_x_2772) ;  /* 0x0000017000c4a947 */ /* 0x004fea0003800000 */
.L_x_2771:
[----:B------:R-:W-:Y:S05]  /*9270*/  WARPSYNC.ALL ;  /* 0x0000000000007948 */ /* 0x000fea0003800000 */
[----:B------:R-:W-:-:S05]  /*9280*/  LOP3.LUT R211, R0, 0x10000, RZ, 0xfc, !PT ;  /* 0x0001000000d37812 */ /* 0x000fca00078efcff */
[----:B------:R-:W-:Y:S01]  /*9290*/  IMAD R4, R2, 0x300, R211 ;  /* 0x0000030002047824 */ /* 0x000fe200078e02d3 */
[----:B------:R-:W-:Y:S01]  /*92a0*/  LOP3.LUT R8, R36, 0x10000, RZ, 0xfc, !PT ;  /* 0x0001000024087812 */ /* 0x000fe200078efcff */
[----:B------:R-:W-:Y:S01]  /*92b0*/  IMAD.MOV.U32 R5, RZ, RZ, 0x40000040 ;  /* 0x40000040ff057424 */ /* 0x000fe200078e00ff */
[----:B------:R-:W3:Y:S01]  /*92c0*/  LDL.LU R76, [R1] ;  /* 0x00000000014c7983 */ /* 0x000ee20000300800 */
[----:B------:R-:W-:Y:S01]  /*92d0*/  IMAD.MOV.U32 R9, RZ, RZ, 0x40000040 ;  /* 0x40000040ff097424 */ /* 0x000fe200078e00ff */
[C---:B------:R-:W-:Y:S01]  /*92e0*/  R2UR UR6, R4.reuse ;  /* 0x00000000040672ca */ /* 0x040fe200000e0000 */
[----:B-----5:R-:W-:Y:S01]  /*92f0*/  WARPGROUP.ARRIVE ;  /* 0x00000000000079c5 */ /* 0x020fe20000000000 */
[----:B------:R-:W-:Y:S01]  /*9300*/  R2UR UR7, R5 ;  /* 0x00000000050772ca */ /* 0x000fe200000e0000 */
[----:B------:R-:W-:Y:S01]  /*9310*/  VIADD R12, R4, 0x2 ;  /* 0x00000002040c7836 */ /* 0x000fe20000000000 */
[C---:B------:R-:W-:Y:S01]  /*9320*/  R2UR UR4, R8.reuse ;  /* 0x00000000080472ca */ /* 0x040fe200000e0000 */
[C---:B------:R-:W-:Y:S01]  /*9330*/  VIADD R20, R8.reuse, 0x2 ;  /* 0x0000000208147836 */ /* 0x040fe20000000000 */
[----:B------:R-:W-:Y:S01]  /*9340*/  R2UR UR5, R9 ;  /* 0x00000000090572ca */ /* 0x000fe200000e0000 */
[----:B------:R-:W-:Y:S01]  /*9350*/  IMAD.MOV.U32 R13, RZ, RZ, 0x40000040 ;  /* 0x40000040ff0d7424 */ /* 0x000fe200078e00ff */
[----:B------:R-:W0:Y:S01]  /*9360*/  LDC R0, c[0x0][0x448] ;  /* 0x00011200ff007b82 */ /* 0x000e220000000800 */
[----:B------:R-:W-:Y:S01]  /*9370*/  IMAD.MOV.U32 R21, RZ, RZ, 0x40000040 ;  /* 0x40000040ff157424 */ /* 0x000fe200078e00ff */
[----:B------:R-:W1:Y:S01]  /*9380*/  S2R R7, SR_TID.X ;  /* 0x0000000000077919 */ /* 0x000e620000002100 */
[----:B----4-:R-:W-:-:S02]  /*9390*/  VIADD R14, R8, 0x4 ;  /* 0x00000004080e7836 */ /* 0x010fc40000000000 */
[----:B------:R-:W-:Y:S02]  /*93a0*/  IMAD.MOV.U32 R15, RZ, RZ, 0x40000040 ;  /* 0x40000040ff0f7424 */ /* 0x000fe400078e00ff */
[----:B------:R-:W-:Y:S01]  /*93b0*/  IMAD.MOV.U32 R5, RZ, RZ, 0x40000040 ;  /* 0x40000040ff057424 */ /* 0x000fe200078e00ff */
[----:B------:R-:W4:Y:S01]  /*93c0*/  LDC.64 R176, c[0x0][0x9e0] ;  /* 0x00027800ffb07b82 */ /* 0x000f220000000a00 */
[----:B------:R-:W-:Y:S02]  /*93d0*/  IMAD R3, R178, -0x60, R205 ;  /* 0xffffffa0b2037824 */ /* 0x000fe400078e02cd */
[----:B------:R-:W-:Y:S01]  /*93e0*/  HGMMA.64x96x16.F32 R24, gdesc[UR4], RZ, !UPT, gsb0 ;  /* 0x01600000041879f0 */ /* 0x000fe2000c0008ff */
[----:B------:R-:W-:Y:S01]  /*93f0*/  R2UR UR6, R12 ;  /* 0x000000000c0672ca */ /* 0x000fe200000e0000 */
[----:B------:R-:W-:Y:S01]  /*9400*/  VIADD R12, R4, 0x4 ;  /* 0x00000004040c7836 */ /* 0x000fe20000000000 */
[----:B------:R-:W-:Y:S01]  /*9410*/  R2UR UR7, R13 ;  /* 0x000000000d0772ca */ /* 0x000fe200000e0000 */
[----:B------:R-:W-:Y:S01]  /*9420*/  IMAD.MOV.U32 R13, RZ, RZ, 0x40000040 ;  /* 0x40000040ff0d7424 */ /* 0x000fe200078e00ff */
[----:B------:R-:W-:Y:S01]  /*9430*/  R2UR UR4, R20 ;  /* 0x00000000140472ca */ /* 0x000fe200000e0000 */
[----:B------:R-:W-:Y:S01]  /*9440*/  VIADD R4, R4, 0x6 ;  /* 0x0000000604047836 */ /* 0x000fe20000000000 */
[----:B------:R-:W-:Y:S01]  /*9450*/  R2UR UR5, R21 ;  /* 0x00000000150572ca */ /* 0x000fe200000e0000 */
[----:B------:R-:W-:-:S04]  /*9460*/  IMAD.MOV.U32 R73, RZ, RZ, -0x60 ;  /* 0xffffffa0ff497424 */ /* 0x000fc800078e00ff */
[----:B------:R-:W-:Y:S01]  /*9470*/  IMAD R77, R178, R73, 0x60 ;  /* 0x00000060b24d7424 */ /* 0x000fe200078e0249 */
[----:B0-----:R-:W-:Y:S01]  /*9480*/  ISETP.NE.AND P2, PT, R0, 0x1, PT ;  /* 0x000000010000780c */ /* 0x001fe20003f45270 */
[----:B------:R-:W-:Y:S01]  /*9490*/  IMAD.IADD R0, R215, 0x1, R210 ;  /* 0x00000001d7007824 */ /* 0x000fe200078e02d2 */
[----:B-1----:R-:W-:-:S11]  /*94a0*/  SHF.R.U32.HI R7, RZ, 0x7, R7 ;  /* 0x00000007ff077819 */ /* 0x002fd60000011607 */
[----:B------:R-:W0:Y:S01]  /*94b0*/  @P2 LDC R10, c[0x0][0x450] ;  /* 0x00011400ff0a2b82 */ /* 0x000e220000000800 */
[----:B------:R-:W-:Y:S02]  /*94c0*/  WARPGROUP.DEPBAR.LE gsb0, 0x0 ;  /* 0x00008000000079c5 */ /* 0x000fe40000010000 */
[----:B------:R-:W-:-:S06]  /*94d0*/  WARPGROUP.ARRIVE ;  /* 0x00000000000079c5 */ /* 0x000fcc0000000000 */
[----:B------:R-:W-:Y:S01]  /*94e0*/  HGMMA.64x96x16.F32 R24, gdesc[UR4], R24, gsb0 ;  /* 0x01600000041879f0 */ /* 0x000fe20008000818 */
[----:B------:R-:W-:Y:S01]  /*94f0*/  R2UR UR6, R12 ;  /* 0x000000000c0672ca */ /* 0x000fe200000e0000 */
[----:B------:R-:W-:Y:S01]  /*9500*/  VIADD R12, R8, 0x6 ;  /* 0x00000006080c7836 */ /* 0x000fe20000000000 */
[----:B------:R-:W-:Y:S01]  /*9510*/  R2UR UR7, R13 ;  /* 0x000000000d0772ca */ /* 0x000fe200000e0000 */
[----:B------:R-:W-:Y:S01]  /*9520*/  IMAD.MOV.U32 R13, RZ, RZ, 0x40000040 ;  /* 0x40000040ff0d7424 */ /* 0x000fe200078e00ff */
[----:B------:R-:W-:Y:S02]  /*9530*/  R2UR UR4, R14 ;  /* 0x000000000e0472ca */ /* 0x000fe400000e0000 */
[----:B------:R-:W-:Y:S01]  /*9540*/  R2UR UR5, R15 ;  /* 0x000000000f0572ca */ /* 0x000fe200000e0000 */
[----:B------:R-:W-:Y:S02]  /*9550*/  WARPGROUP.DEPBAR.LE gsb0, 0x0 ;  /* 0x00008000000079c5 */ /* 0x000fe40000010000 */
[----:B------:R-:W-:-:S10]  /*9560*/  WARPGROUP.ARRIVE ;  /* 0x00000000000079c5 */ /* 0x000fd40000000000 */
[----:B------:R-:W-:Y:S01]  /*9570*/  HGMMA.64x96x16.F32 R24, gdesc[UR4], R24, gsb0 ;  /* 0x01600000041879f0 */ /* 0x000fe20008000818 */
[----:B------:R-:W-:Y:S01]  /*9580*/  R2UR UR6, R4 ;  /* 0x00000000040672ca */ /* 0x000fe200000e0000 */
[----:B------:R-:W-:Y:S01]  /*9590*/  IMAD.MOV.U32 R4, RZ, RZ, R0 ;  /* 0x000000ffff047224 */ /* 0x000fe200078e0000 */
[----:B------:R-:W-:Y:S02]  /*95a0*/  R2UR UR7, R5 ;  /* 0x00000000050772ca */ /* 0x000fe400000e0000 */
[----:B------:R-:W-:Y:S01]  /*95b0*/  R2UR UR4, R12 ;  /* 0x000000000c0472ca */ /* 0x000fe200000e0000 */
[----:B------:R-:W1:Y:S01]  /*95c0*/  @P2 LDC R5, c[0x0][0x44c] ;  /* 0x00011300ff052b82 */ /* 0x000e620000000800 */
[----:B------:R-:W-:Y:S01]  /*95d0*/  R2UR UR5, R13 ;  /* 0x000000000d0572ca */ /* 0x000fe200000e0000 */
[----:B-1----:R-:W-:-:S04]  /*95e0*/  @P2 IMAD.HI.U32 R5, R0, R5, RZ ;  /* 0x0000000500052227 */ /* 0x002fc800078e00ff */
[----:B------:R-:W-:Y:S01]  /*95f0*/  @!P1 VIADD R0, R6, 0x22840 ;  /* 0x0002284006009836 */ /* 0x000fe20000000000 */
[----:B0-----:R-:W-:Y:S02]  /*9600*/  @P2 SHF.R.U32.HI R4, RZ, R10, R5 ;  /* 0x0000000aff042219 */ /* 0x001fe40000011605 */
[----:B------:R-:W-:Y:S01]  /*9610*/  IADD3 R5, -R7, 0xb, RZ ;  /* 0x0000000b07057810 */ /* 0x000fe20007ffe1ff */
[C---:B------:R-:W-:Y:S01]  /*9620*/  VIADD R7, R3.reuse, 0x61 ;  /* 0x0000006103077836 */ /* 0x040fe20000000000 */
[----:B------:R-:W-:Y:S01]  /*9630*/  @!P1 PRMT R0, RZ, 0x654, R0 ;  /* 0x00000654ff009816 */ /* 0x000fe20000000000 */
[----:B------:R-:W0:Y:S01]  /*9640*/  SHFL.IDX PT, R72, R4, RZ, 0x1c1f ;  /* 0x001c1fff04487589 */ /* 0x000e2200000e0000 */
[----:B------:R-:W-:Y:S02]  /*9650*/  VIADD R3, R3, 0x60 ;  /* 0x0000006003037836 */ /* 0x000fe40000000000 */
[C---:B------:R-:W-:Y:S02]  /*9660*/  IMAD R7, R206.reuse, -0x2, R7 ;  /* 0xfffffffece077824 */ /* 0x040fe400078e0207 */
[----:B------:R-:W-:-:S02]  /*9670*/  IMAD R73, R206, -0x2, R3 ;  /* 0xfffffffece497824 */ /* 0x000fc400078e0203 */
[----:B------:R-:W-:-:S04]  /*9680*/  IMAD.IADD R7, R7, 0x1, -R204 ;  /* 0x0000000107077824 */ /* 0x000fc800078e0acc */
[----:B----4-:R-:W-:Y:S01]  /*9690*/  IMAD.IADD R74, R7, 0x1, R176 ;  /* 0x00000001074a7824 */ /* 0x010fe200078e02b0 */
[----:B---3--:R-:W-:-:S04]  /*96a0*/  LOP3.LUT R76, R76, 0xffdfffff, RZ, 0xc0, !PT ;  /* 0xffdfffff4c4c7812 */ /* 0x008fc800078ec0ff */
[----:B------:R-:W-:Y:S02]  /*96b0*/  @P2 LOP3.LUT R76, R76, 0x200000, RZ, 0xfc, !PT ;  /* 0x002000004c4c2812 */ /* 0x000fe400078efcff */
[----:B------:R-:W-:Y:S02]  /*96c0*/  ISETP.GE.AND P2, PT, R177, 0x1, PT ;  /* 0x00000001b100780c */ /* 0x000fe40003f46270 */
[----:B------:R-:W-:-:S11]  /*96d0*/  LOP3.LUT R76, R76, 0xffefffff, RZ, 0xc0, !PT ;  /* 0xffefffff4c4c7812 */ /* 0x000fd600078ec0ff */
[----:B------:R-:W-:-:S05]  /*96e0*/  @P2 LOP3.LUT R76, R76, 0x100000, RZ, 0xfc, !PT ;  /* 0x001000004c4c2812 */ /* 0x000fca00078efcff */
[----:B------:R1:W-:Y:S02]  /*96f0*/  STL [R1], R76 ;  /* 0x0000004c01007387 */ /* 0x0003e40000100800 */
[----:B-1----:R-:W-:Y:S01]  /*9700*/  IMAD R76, R206, -0x2, R77 ;  /* 0xfffffffece4c7824 */ /* 0x002fe200078e024d */
[----:B------:R-:W-:Y:S02]  /*9710*/  WARPGROUP.DEPBAR.LE gsb0, 0x0 ;  /* 0x00008000000079c5 */ /* 0x000fe40000010000 */
[----:B------:R-:W-:-:S06]  /*9720*/  WARPGROUP.ARRIVE ;  /* 0x00000000000079c5 */ /* 0x000fcc0000000000 */
[----:B------:R-:W-:Y:S01]  /*9730*/  HGMMA.64x96x16.F32 R24, gdesc[UR4], R24, gsb0 ;  /* 0x01600000041879f0 */ /* 0x000fe20008000818 */
[----:B------:R-:W-:Y:S02]  /*9740*/  ULDC UR4, c[0x0][0x9dc] ;  /* 0x0002770000047ab9 */ /* 0x000fe40000000800 */
[----:B------:R-:W-:Y:S01]  /*9750*/  IMAD.U32 R200, RZ, RZ, UR4 ;  /* 0x00000004ffc87e24 */ /* 0x000fe2000f8e00ff */
[----:B------:R-:W-:Y:S02]  /*9760*/  WARPGROUP.DEPBAR.LE gsb0, 0x0 ;  /* 0x00008000000079c5 */ /* 0x000fe40000010000 */
[----:B------:R1:W-:Y:S06]  /*9770*/  BAR.ARV R5, 0x100 ;  /* 0x000400050000751d */ /* 0x0003ec0000002000 */
[----:B------:R3:W-:Y:S02]  /*9780*/  @!P1 SYNCS.ARRIVE.TRANS64.RED.A1T0 RZ, [R0+URZ], RZ ;  /* 0x000000ff00ff99a7 */ /* 0x0007e4000810043f */
[----:B---3--:R-:W-:-:S05]  /*9790*/  LOP3.LUT R0, RZ, R200, RZ, 0x33, !PT ;  /* 0x000000c8ff007212 */ /* 0x008fca00078e33ff */
[----:B------:R-:W-:Y:S01]  /*97a0*/  IMAD.IADD R75, R7, 0x1, R0 ;  /* 0x00000001074b7824 */ /* 0x000fe200078e0200 */
[----:B0-----:R-:W-:-:S03]  /*97b0*/  VIADDMNMX R0, R72, R74, R73, PT ;  /* 0x0000004a48007246 */ /* 0x001fc60003800149 */
[----:B------:R-:W-:Y:S01]  /*97c0*/  IMAD.IADD R10, R75, 0x1, R72 ;  /* 0x000000014b0a7824 */ /* 0x000fe200078e0248 */
[----:B-1----:R-:W-:Y:S06]  /*97d0*/  @!P2 BRA `(.L_x_2773) ;  /* 0x00000000004ca947 */ /* 0x002fec0003800000 */
[----:B------:R-:W-:Y:S01]  /*97e0*/  IADD3 R3, -R204, R205, R72 ;  /* 0x000000cdcc037210 */ /* 0x000fe20007ffe148 */
[----:B------:R-:W-:Y:S03]  /*97f0*/  BSSY B0, `(.L_x_2774) ;  /* 0x000000e000007945 */ /* 0x000fe60003800000 */
        /* <DEDUP_REMOVED lines=9> */
.L_x_2775:
[----:B------:R-:W-:-:S13]  /*9890*/  ISETP.NE.AND P2, PT, R177, 0x1, PT ;  /* 0x00000001b100780c */ /* 0x000fda0003f45270 */
[----:B------:R-:W0:Y:S02]  /*98a0*/  @P2 LDC.64 R78, c[0x0][0x9e8] ;  /* 0x00027a00ff4e2b82 */ /* 0x000e240000000a00 */
[----:B0-----:R-:W-:-:S05]  /*98b0*/  @P2 IMAD.HI.U32 R72, R3, R78, RZ ;  /* 0x0000004e03482227 */ /* 0x001fca00078e00ff */
[----:B------:R-:W-:-:S07]  /*98c0*/  @P2 SHF.R.U32.HI R3, RZ, R79, R72 ;  /* 0x0000004fff032219 */ /* 0x000fce0000011648 */
.L_x_2776:
[----:B------:R-:W-:Y:S05]  /*98d0*/  BSYNC B0 ;  /* 0x0000000000007941 */ /* 0x000fea0003800000 */
.L_x_2774:
[----:B------:R-:W-:-:S05]  /*98e0*/  IMAD R3, R3, R177, R76 ;  /* 0x000000b103037224 */ /* 0x000fca00078e024c */
[----:B------:R-:W-:Y:S02]  /*98f0*/  VIMNMX R10, R10, R3, !PT ;  /* 0x000000030a0a7248 */ /* 0x000fe40007fe0100 */
[----:B------:R-:W-:-:S07]  /*9900*/  VIADDMNMX R0, R3, R177, R0, PT ;  /* 0x000000b103007246 */ /* 0x000fce0003800100 */
.L_x_2773:
[C---:B------:R-:W-:Y:S02]  /*9910*/  ISETP.GE.AND P2, PT, R77.reuse, 0x2, PT ;  /* 0x000000024d00780c */ /* 0x040fe40003f46270 */
[C---:B------:R-:W-:Y:S02]  /*9920*/  ISETP.GE.AND P6, PT, R77.reuse, 0x9, PT ;  /* 0x000000094d00780c */ /* 0x040fe40003fc6270 */
[----:B------:R-:W-:Y:S02]  /*9930*/  ISETP.GT.AND P3, PT, R10, 0x1, !P2 ;  /* 0x000000010a00780c */ /* 0x000fe40005764270 */
[----:B------:R-:W-:Y:S02]  /*9940*/  ISETP.GE.AND P4, PT, R77, 0xa, PT ;  /* 0x0000000a4d00780c */ /* 0x000fe40003f86270 */
[----:B------:R-:W-:Y:S02]  /*9950*/  ISETP.LT.OR P3, PT, R0, 0x2, P3 ;  /* 0x000000020000780c */ /* 0x000fe40001f61670 */
[----:B------:R-:W-:-:S02]  /*9960*/  P2R R72, PR, RZ, 0x10 ;  /* 0x00000010ff487803 */ /* 0x000fc40000000000 */
[----:B------:R-:W-:Y:S02]  /*9970*/  FSEL R109, R25, -INF , !P3 ;  /* 0xff800000196d7808 */ /* 0x000fe40005800000 */
[----:B------:R-:W-:-:S04]  /*9980*/  ISETP.GT.AND P3, PT, R10, 0x8, !P6 ;  /* 0x000000080a00780c */ /* 0x000fc80007764270 */
[----:B------:R-:W-:-:S04]  /*9990*/  ISETP.LT.OR P3, PT, R0, 0x9, P3 ;  /* 0x000000090000780c */ /* 0x000fc80001f61670 */
[----:B------:R-:W-:Y:S02]  /*99a0*/  FSEL R111, R28, -INF , !P3 ;  /* 0xff8000001c6f7808 */ /* 0x000fe40005800000 */
[----:B------:R-:W-:Y:S02]  /*99b0*/  ISETP.GT.AND P3, PT, R10, 0x9, !P4 ;  /* 0x000000090a00780c */ /* 0x000fe40006764270 */
[----:B------:R-:W-:Y:S02]  /*99c0*/  ISETP.GE.AND P4, PT, R77, 0x11, PT ;  /* 0x000000114d00780c */ /* 0x000fe40003f86270 */
[----:B------:R-:W-:Y:S02]  /*99d0*/  ISETP.LT.OR P3, PT, R0, 0xa, P3 ;  /* 0x0000000a0000780c */ /* 0x000fe40001f61670 */
[----:B------:R-:W-:Y:S02]  /*99e0*/  P2R R78, PR, RZ, 0x10 ;  /* 0x00000010ff4e7803 */ /* 0x000fe40000000000 */
[----:B------:R-:W-:-:S02]  /*99f0*/  FSEL R113, R29, -INF , !P3 ;  /* 0xff8000001d717808 */ /* 0x000fc40005800000 */
[----:B------:R-:W-:Y:S02]  /*9a00*/  ISETP.GT.AND P3, PT, R10, 0x10, !P4 ;  /* 0x000000100a00780c */ /* 0x000fe40006764270 */
[----:B------:R-:W-:Y:S02]  /*9a10*/  ISETP.GE.AND P4, PT, R77, 0x12, PT ;  /* 0x000000124d00780c */ /* 0x000fe40003f86270 */
[----:B------:R-:W-:Y:S02]  /*9a20*/  ISETP.LT.OR P3, PT, R0, 0x11, P3 ;  /* 0x000000110000780c */ /* 0x000fe40001f61670 */
[----:B------:R-:W-:Y:S02]  /*9a30*/  P2R R79, PR, RZ, 0x10 ;  /* 0x00000010ff4f7803 */ /* 0x000fe40000000000 */
[----:B------:R-:W-:Y:S02]  /*9a40*/  FSEL R107, R32, -INF , !P3 ;  /* 0xff800000206b7808 */ /* 0x000fe40005800000 */
[----:B------:R-:W-:-:S02]  /*9a50*/  ISETP.GT.AND P3, PT, R10, 0x11, !P4 ;  /* 0x000000110a00780c */ /* 0x000fc40006764270 */
[----:B------:R-:W-:Y:S02]  /*9a60*/  ISETP.GE.AND P4, PT, R77, 0x19, PT ;  /* 0x000000194d00780c */ /* 0x000fe40003f86270 */
[----:B------:R-:W-:Y:S02]  /*9a70*/  ISETP.LT.OR P3, PT, R0, 0x12, P3 ;  /* 0x000000120000780c */ /* 0x000fe40001f61670 */
[----:B------:R-:W-:Y:S02]  /*9a80*/  P2R R80, PR, RZ, 0x10 ;  /* 0x00000010ff507803 */ /* 0x000fe40000000000 */
[----:B------:R-:W-:Y:S02]  /*9a90*/  FSEL R87, R33, -INF , !P3 ;  /* 0xff80000021577808 */ /* 0x000fe40005800000 */
[----:B------:R-:W-:Y:S02]  /*9aa0*/  ISETP.GT.AND P3, PT, R10, 0x18, !P4 ;  /* 0x000000180a00780c */ /* 0x000fe40006764270 */
[----:B------:R-:W-:-:S02]  /*9ab0*/  ISETP.GE.AND P4, PT, R77, 0x1a, PT ;  /* 0x0000001a4d00780c */ /* 0x000fc40003f86270 */
[----:B------:R-:W-:-:S04]  /*9ac0*/  ISETP.LT.OR P3, PT, R0, 0x19, P3 ;  /* 0x000000190000780c */ /* 0x000fc80001f61670 */
        /* <DEDUP_REMOVED lines=73> */
[----:B------:R-:W-:-:S04]  /*9f60*/  ISETP.LT.OR P3, PT, R0, 0x52, P3 ;  /* 0x000000520000780c */ /* 0x000fc80001f61670 */
[----:B------:R-:W-:Y:S02]  /*9f70*/  FSEL R65, R65, -INF , !P3 ;  /* 0xff80000041417808 */ /* 0x000fe40005800000 */
[----:B------:R-:W-:-:S04]  /*9f80*/  ISETP.GE.AND P3, PT, R77, 0x59, PT ;  /* 0x000000594d00780c */ /* 0x000fc80003f66270 */
[----:B------:R-:W-:-:S04]  /*9f90*/  ISETP.GT.AND P4, PT, R10, 0x58, !P3 ;  /* 0x000000580a00780c */ /* 0x000fc80005f84270 */
[----:B------:R-:W-:-:S04]  /*9fa0*/  ISETP.LT.OR P4, PT, R0, 0x59, P4 ;  /* 0x000000590000780c */ /* 0x000fc80002781670 */
[----:B------:R-:W-:Y:S02]  /*9fb0*/  FSEL R29, R68, -INF , !P4 ;  /* 0xff800000441d7808 */ /* 0x000fe40006000000 */
[----:B------:R-:W-:-:S04]  /*9fc0*/  ISETP.GE.AND P4, PT, R77, 0x1, PT ;  /* 0x000000014d00780c */ /* 0x000fc80003f86270 */
[----:B------:R-:W-:-:S04]  /*9fd0*/  ISETP.GT.AND P5, PT, R10, RZ, !P4 ;  /* 0x000000ff0a00720c */ /* 0x000fc800067a4270 */
[----:B------:R-:W-:-:S04]  /*9fe0*/  ISETP.LT.OR P5, PT, R0, 0x1, P5 ;  /* 0x000000010000780c */ /* 0x000fc80002fa1670 */
[----:B------:R-:W-:Y:S02]  /*9ff0*/  FSEL R85, R24, -INF , !P5 ;  /* 0xff80000018557808 */ /* 0x000fe40006800000 */
[----:B------:R-:W-:-:S04]  /*a000*/  ISETP.GE.AND P5, PT, R77, 0x5a, PT ;  /* 0x0000005a4d00780c */ /* 0x000fc80003fa6270 */
[----:B------:R-:W-:Y:S02]  /*a010*/  P2R R68, PR, RZ, 0x20 ;  /* 0x00000020ff447803 */ /* 0x000fe40000000000 */
[----:B------:R-:W-:-:S04]  /*a020*/  ISETP.GT.AND P5, PT, R10, 0x59, !P5 ;  /* 0x000000590a00780c */ /* 0x000fc80006fa4270 */
[----:B------:R-:W-:Y:S02]  /*a030*/  ISETP.LT.OR P5, PT, R0, 0x5a, P5 ;  /* 0x0000005a0000780c */ /* 0x000fe40002fa1670 */
[----:B------:R-:W0:Y:S02]  /*a040*/  SHFL.IDX PT, R0, R4, 0x1, 0x1c1f ;  /* 0x003c1f0004007f89 */ /* 0x000e2400000e0000 */
[----:B------:R-:W-:Y:S02]  /*a050*/  FSEL R69, R69, -INF , !P5 ;  /* 0xff80000045457808 */ /* 0x000fe40006800000 */
[----:B------:R-:W-:Y:S02]  /*a060*/  ISETP.GE.AND P5, PT, R177, 0x1, PT ;  /* 0x00000001b100780c */ /* 0x000fe40003fa6270 */
[----:B0-----:R-:W-:Y:S01]  /*a070*/  VIADDMNMX R24, R0, R74, R73, PT ;  /* 0x0000004a00187246 */ /* 0x001fe20003800149 */
[----:B------:R-:W-:-:S10]  /*a080*/  IMAD.IADD R28, R75, 0x1, R0 ;  /* 0x000000014b1c7824 */ /* 0x000fd400078e0200 */
[----:B------:R-:W-:Y:S05]  /*a090*/  @!P5 BRA `(.L_x_2777) ;  /* 0x00000000004cd947 */ /* 0x000fea0003800000 */
        /* <DEDUP_REMOVED lines=11> */
.L_x_2779:
[----:B------:R-:W-:-:S13]  /*a150*/  ISETP.NE.AND P5, PT, R177, 0x1, PT ;  /* 0x00000001b100780c */ /* 0x000fda0003fa5270 */
[----:B------:R-:W0:Y:S02]  /*a160*/  @P5 LDC.64 R32, c[0x0][0x9e8] ;  /* 0x00027a00ff205b82 */ /* 0x000e240000000a00 */
[----:B0-----:R-:W-:-:S05]  /*a170*/  @P5 IMAD.HI.U32 R32, R0, R32, RZ ;  /* 0x0000002000205227 */ /* 0x001fca00078e00ff */
[----:B------:R-:W-:-:S07]  /*a180*/  @P5 SHF.R.U32.HI R0, RZ, R33, R32 ;  /* 0x00000021ff005219 */ /* 0x000fce0000011620 */
.L_x_2780:
[----:B------:R-:W-:Y:S05]  /*a190*/  BSYNC B0 ;  /* 0x0000000000007941 */ /* 0x000fea0003800000 */
.L_x_2778:
[----:B------:R-:W-:-:S05]  /*a1a0*/  IMAD R33, R0, R177, R76 ;  /* 0x000000b100217224 */ /* 0x000fca00078e024c */
[----:B------:R-:W-:Y:S02]  /*a1b0*/  VIMNMX R28, R28, R33, !PT ;  /* 0x000000211c1c7248 */ /* 0x000fe40007fe0100 */
[----:B------:R-:W-:-:S07]  /*a1c0*/  VIADDMNMX R24, R33, R177, R24, PT ;  /* 0x000000b121187246 */ /* 0x000fce0003800118 */
.L_x_2777:
[----:B------:R-:W-:Y:S01]  /*a1d0*/  ISETP.GT.AND P2, PT, R28, 0x1, !P2 ;  /* 0x000000011c00780c */ /* 0x000fe20005744270 */
[----:B------:R-:W-:Y:S01]  /*a1e0*/  ULDC UR4, c[0x0][0x988] ;  /* 0x0002620000047ab9 */ /* 0x000fe20000000800 */
[----:B------:R-:W-:Y:S01]  /*a1f0*/  FMNMX.FTZ R0, R85, R109, !PT ;  /* 0x0000006d55007209 */ /* 0x000fe20007810000 */
[----:B------:R-:W-:Y:S01]  /*a200*/  IMAD.U32 R10, RZ, RZ, UR4 ;  /* 0x00000004ff0a7e24 */ /* 0x000fe2000f8e00ff */
        /* <DEDUP_REMOVED lines=8> */
[----:B------:R-:W-:Y:S02]  /*a290*/  ISETP.GT.AND P6, PT, R28, 0x8, !P6 ;  /* 0x000000081c00780c */ /* 0x000fe400077c4270 */
[----:B------:R-:W-:-:S02]  /*a2a0*/  FSEL R31, R31, -INF , !P2 ;  /* 0xff8000001f1f7808 */ /* 0x000fc40005000000 */
[----:B------:R-:W-:Y:S02]  /*a2b0*/  ISETP.NE.AND P2, PT, R78, RZ, PT ;  /* 0x000000ff4e00720c */ /* 0x000fe40003f45270 */
[----:B------:R-:W-:Y:S02]  /*a2c0*/  FMNMX.FTZ R0, R87, R0, !PT ;  /* 0x0000000057007209 */ /* 0x000fe40007810000 */
[----:B------:R-:W-:Y:S02]  /*a2d0*/  ISETP.GT.AND P2, PT, R28, 0x10, !P2 ;  /* 0x000000101c00780c */ /* 0x000fe40005744270 */
[C---:B------:R-:W-:Y:S02]  /*a2e0*/  ISETP.LT.OR P6, PT, R24.reuse, 0x9, P6 ;  /* 0x000000091800780c */ /* 0x040fe400037c1670 */
[----:B------:R-:W-:Y:S02]  /*a2f0*/  ISETP.LT.OR P2, PT, R24, 0x11, P2 ;  /* 0x000000111800780c */ /* 0x000fe40001741670 */
[----:B------:R-:W-:-:S02]  /*a300*/  FMNMX.FTZ R0, R105, R0, !PT ;  /* 0x0000000069007209 */ /* 0x000fc40007810000 */
[----:B------:R-:W-:Y:S02]  /*a310*/  FSEL R37, R34, -INF , !P2 ;  /* 0xff80000022257808 */ /* 0x000fe40005000000 */
[----:B------:R-:W-:Y:S02]  /*a320*/  ISETP.NE.AND P2, PT, R79, RZ, PT ;  /* 0x000000ff4f00720c */ /* 0x000fe40003f45270 */
[----:B------:R-:W-:Y:S02]  /*a330*/  FSEL R33, R30, -INF , !P6 ;  /* 0xff8000001e217808 */ /* 0x000fe40007000000 */
[----:B------:R-:W-:Y:S02]  /*a340*/  ISETP.GT.AND P2, PT, R28, 0x11, !P2 ;  /* 0x000000111c00780c */ /* 0x000fe40005744270 */
[----:B------:R-:W-:Y:S02]  /*a350*/  ISETP.NE.AND P6, PT, R81, RZ, PT ;  /* 0x000000ff5100720c */ /* 0x000fe40003fc5270 */
[----:B------:R-:W-:-:S02]  /*a360*/  ISETP.LT.OR P2, PT, R24, 0x12, P2 ;  /* 0x000000121800780c */ /* 0x000fc40001741670 */
[----:B------:R-:W-:Y:S02]  /*a370*/  FMNMX.FTZ R0, R89, R0, !PT ;  /* 0x0000000059007209 */ /* 0x000fe40007810000 */
[----:B------:R-:W-:Y:S02]  /*a380*/  FSEL R35, R35, -INF , !P2 ;  /* 0xff80000023237808 */ /* 0x000fe40005000000 */
[----:B------:R-:W-:Y:S02]  /*a390*/  ISETP.NE.AND P2, PT, R80, RZ, PT ;  /* 0x000000ff5000720c */ /* 0x000fe40003f45270 */
[----:B------:R-:W-:Y:S02]  /*a3a0*/  FMNMX.FTZ R0, R103, R0, !PT ;  /* 0x0000000067007209 */ /* 0x000fe40007810000 */
[----:B------:R-:W-:Y:S02]  /*a3b0*/  ISETP.GT.AND P2, PT, R28, 0x18, !P2 ;  /* 0x000000181c00780c */ /* 0x000fe40005744270 */
[----:B------:R-:W-:-:S02]  /*a3c0*/  ISETP.NE.AND P5, PT, R40, RZ, PT ;  /* 0x000000ff2800720c */ /* 0x000fc40003fa5270 */
        /* <DEDUP_REMOVED lines=39> */
[----:B------:R-:W-:Y:S01]  /*a640*/  ISETP.GT.AND P4, PT, R28, RZ, !P4 ;  /* 0x000000ff1c00720c */ /* 0x000fe20006784270 */
[----:B------:R-:W0:Y:S01]  /*a650*/  SHFL.BFLY PT, R83, R4, 0x2, 0x1f ;  /* 0x0c401f0004537f89 */ /* 0x000e2200000e0000 */
[----:B------:R-:W-:Y:S02]  /*a660*/  FSEL R73, R50, -INF , !P2 ;  /* 0xff80000032497808 */ /* 0x000fe40005000000 */
[----:B------:R-:W-:-:S02]  /*a670*/  ISETP.NE.AND P2, PT, R48, RZ, PT ;  /* 0x000000ff3000720c */ /* 0x000fc40003f45270 */
[----:B------:R-:W-:Y:S02]  /*a680*/  ISETP.LT.OR P4, PT, R24, 0x1, P4 ;  /* 0x000000011800780c */ /* 0x000fe40002781670 */
[----:B------:R-:W-:Y:S02]  /*a690*/  ISETP.GT.AND P2, PT, R28, 0x31, !P2 ;  /* 0x000000311c00780c */ /* 0x000fe40005744270 */
[----:B------:R-:W-:Y:S02]  /*a6a0*/  FSEL R26, R26, -INF , !P4 ;  /* 0xff8000001a1a7808 */ /* 0x000fe40006000000 */
[----:B------:R-:W-:Y:S02]  /*a6b0*/  ISETP.LT.OR P2, PT, R24, 0x32, P2 ;  /* 0x000000321800780c */ /* 0x000fe40001741670 */
[----:B------:R-:W-:Y:S02]  /*a6c0*/  ISETP.NE.AND P5, PT, R60, RZ, PT ;  /* 0x000000ff3c00720c */ /* 0x000fe40003fa5270 */
[----:B------:R-:W-:-:S02]  /*a6d0*/  FSEL R51, R51, -INF , !P2 ;  /* 0xff80000033337808 */ /* 0x000fc40005000000 */
[----:B------:R-:W-:Y:S02]  /*a6e0*/  ISETP.NE.AND P2, PT, R84, RZ, PT ;  /* 0x000000ff5400720c */ /* 0x000fe40003f45270 */
[C---:B------:R-:W-:Y:S02]  /*a6f0*/  ISETP.GT.AND P3, PT, R28.reuse, 0x58, !P3 ;  /* 0x000000581c00780c */ /* 0x040fe40005f64270 */
[----:B------:R-:W-:Y:S02]  /*a700*/  ISETP.GT.AND P2, PT, R28, 0x38, !P2 ;  /* 0x000000381c00780c */ /* 0x000fe40005744270 */
[C---:B------:R-:W-:Y:S02]  /*a710*/  ISETP.LT.OR P3, PT, R24.reuse, 0x59, P3 ;  /* 0x000000591800780c */ /* 0x040fe40001f61670 */
[----:B------:R-:W-:Y:S02]  /*a720*/  ISETP.LT.OR P2, PT, R24, 0x39, P2 ;  /* 0x000000391800780c */ /* 0x000fe40001741670 */
[----:B0-----:R-:W-:-:S02]  /*a730*/  FMNMX.FTZ R83, R4, R83, !PT ;  /* 0x0000005304537209 */ /* 0x001fc40007810000 */
[----:B------:R-:W-:Y:S02]  /*a740*/  FSEL R75, R54, -INF , !P2 ;  /* 0xff800000364b7808 */ /* 0x000fe40005000000 */
[----:B------:R-:W-:Y:S01]  /*a750*/  ISETP.NE.AND P2, PT, R52, RZ, PT ;  /* 0x000000ff3400720c */ /* 0x000fe20003f45270 */
[----:B------:R-:W0:Y:S01]  /*a760*/  SHFL.BFLY PT, R0, R83, 0x1, 0x1f ;  /* 0x0c201f0053007f89 */ /* 0x000e2200000e0000 */
        /* <DEDUP_REMOVED lines=27> */
[----:B------:R-:W-:-:S02]  /*a920*/  ISETP.GT.AND P2, PT, R28, 0x49, !P6 ;  /* 0x000000491c00780c */ /* 0x000fc40007744270 */
[----:B------:R-:W-:Y:S02]  /*a930*/  FMNMX.FTZ R4, R51, R4, !PT ;  /* 0x0000000433047209 */ /* 0x000fe40007810000 */
[----:B------:R-:W-:Y:S02]  /*a940*/  ISETP.LT.OR P2, PT, R24, 0x4a, P2 ;  /* 0x0000004a1800780c */ /* 0x000fe40001741670 */
[----:B------:R-:W-:Y:S02]  /*a950*/  FMNMX.FTZ R4, R75, R4, !PT ;  /* 0x000000044b047209 */ /* 0x000fe40007810000 */
[----:B------:R-:W-:Y:S02]  /*a960*/  FSEL R63, R63, -INF , !P2 ;  /* 0xff8000003f3f7808 */ /* 0x000fe40005000000 */
[----:B------:R-:W-:Y:S02]  /*a970*/  ISETP.GT.AND P2, PT, R28, 0x50, !P5 ;  /* 0x000000501c00780c */ /* 0x000fe40006f44270 */
[----:B0-----:R-:W-:-:S02]  /*a980*/  FMNMX.FTZ R0, R83, R0, !PT ;  /* 0x0000000053007209 */ /* 0x001fc40007810000 */
[----:B------:R-:W-:Y:S02]  /*a990*/  FMNMX.FTZ R4, R55, R4, !PT ;  /* 0x0000000437047209 */ /* 0x000fe40007810000 */
[----:B------:R-:W-:Y:S01]  /*a9a0*/  ISETP.LT.OR P2, PT, R24, 0x51, P2 ;  /* 0x000000511800780c */ /* 0x000fe20001741670 */
[----:B------:R-:W-:Y:S01]  /*a9b0*/  FMUL.FTZ R30, R0, R10 ;  /* 0x0000000a001e7220 */ /* 0x000fe20000410000 */
[----:B------:R-:W-:Y:S02]  /*a9c0*/  FMNMX.FTZ R4, R77, R4, !PT ;  /* 0x000000044d047209 */ /* 0x000fe40007810000 */
[----:B------:R-:W-:Y:S02]  /*a9d0*/  FSEL R81, R66, -INF , !P2 ;  /* 0xff80000042517808 */ /* 0x000fe40005000000 */
[----:B------:R-:W-:Y:S02]  /*a9e0*/  FSETP.NEU.FTZ.AND P2, PT, R0, -INF , PT ;  /* 0xff8000000000780b */ /* 0x000fe40003f5d000 */
[----:B------:R-:W-:-:S02]  /*a9f0*/  ISETP.NE.AND P5, PT, R64, RZ, PT ;  /* 0x000000ff4000720c */ /* 0x000fc40003fa5270 */
[----:B------:R-:W-:Y:S02]  /*aa00*/  FMNMX.FTZ R4, R59, R4, !PT ;  /* 0x000000043b047209 */ /* 0x000fe40007810000 */
[----:B------:R-:W-:Y:S02]  /*aa10*/  FSEL R30, R30, RZ, P2 ;  /* 0x000000ff1e1e7208 */ /* 0x000fe40001000000 */
[----:B------:R-:W-:Y:S02]  /*aa20*/  ISETP.GT.AND P2, PT, R28, 0x51, !P5 ;  /* 0x000000511c00780c */ /* 0x000fe40006f44270 */
[----:B------:R-:W-:Y:S01]  /*aa30*/  FMNMX.FTZ R4, R79, R4, !PT ;  /* 0x000000044f047209 */ /* 0x000fe20007810000 */
[-CC-:B------:R-:W-:Y:S01]  /*aa40*/  FFMA.FTZ R160, R103, R10.reuse, -R30.reuse ;  /* 0x0000000a67a07223 */ /* 0x180fe2000001081e */
[----:B------:R-:W-:Y:S01]  /*aa50*/  ISETP.LT.OR P2, PT, R24, 0x52, P2 ;  /* 0x000000521800780c */ /* 0x000fe20001741670 */
[-CC-:B------:R-:W-:Y:S01]  /*aa60*/  FFMA.FTZ R152, R85, R10.reuse, -R30.reuse ;  /* 0x0000000a55987223 */ /* 0x180fe2000001081e */
[----:B------:R-:W-:Y:S01]  /*aa70*/  ISETP.NE.AND P5, PT, R68, RZ, PT ;  /* 0x000000ff4400720c */ /* 0x000fe20003fa5270 */
[--C-:B------:R-:W-:Y:S01]  /*aa80*/  FFMA.FTZ R83, R109, R10, -R30.reuse ;  /* 0x0000000a6d537223 */ /* 0x100fe2000001081e */
[----:B------:R-:W-:Y:S01]  /*aa90*/  FMNMX.FTZ R4, R63, R4, !PT ;  /* 0x000000043f047209 */ /* 0x000fe20007810000 */
[-CC-:B------:R-:W-:Y:S01]  /*aaa0*/  FFMA.FTZ R154, R111, R10.reuse, -R30.reuse ;  /* 0x0000000a6f9a7223 */ /* 0x180fe2000001081e */
[----:B------:R-:W-:Y:S01]  /*aab0*/  FSEL R67, R67, -INF , !P2 ;  /* 0xff80000043437808 */ /* 0x000fe20005000000 */
[----:B------:R-:W-:Y:S01]  /*aac0*/  MUFU.EX2 R152, R152 ;  /* 0x0000009800987308 */ /* 0x000fe20000000800 */
[----:B------:R-:W-:Y:S01]  /*aad0*/  ISETP.GT.AND P2, PT, R28, 0x59, !P5 ;  /* 0x000000591c00780c */ /* 0x000fe20006f44270 */
[--C-:B------:R-:W-:Y:S01]  /*aae0*/  FFMA.FTZ R28, R101, R10, -R30.reuse ;  /* 0x0000000a651c7223 */ /* 0x100fe2000001081e */
[----:B------:R-:W-:Y:S01]  /*aaf0*/  FMNMX.FTZ R4, R81, R4, !PT ;  /* 0x0000000451047209 */ /* 0x000fe20007810000 */
[-CC-:B------:R-:W-:Y:S01]  /*ab00*/  FFMA.FTZ R85, R113, R10.reuse, -R30.reuse ;  /* 0x0000000a71557223 */ /* 0x180fe2000001081e */
[----:B------:R-:W-:Y:S01]  /*ab10*/  ISETP.LT.OR P2, PT, R24, 0x5a, P2 ;  /* 0x0000005a1800780c */ /* 0x000fe20001741670 */
[--C-:B------:R-:W-:Y:S01]  /*ab20*/  FFMA.FTZ R24, R97, R10, -R30.reuse ;  /* 0x0000000a61187223 */ /* 0x100fe2000001081e */
[----:B------:R-:W-:Y:S01]  /*ab30*/  FSEL R101, R70, -INF , !P3 ;  /* 0xff80000046657808 */ /* 0x000fe20005800000 */
[----:B------:R0:W-:Y:S01]  /*ab40*/  MUFU.EX2 R103, R28 ;  /* 0x0000001c00677308 */ /* 0x0001e20000000800 */
[----:B------:R-:W-:Y:S01]  /*ab50*/  FMNMX.FTZ R4, R67, R4, !PT ;  /* 0x0000000443047209 */ /* 0x000fe20007810000 */
[-CC-:B------:R-:W-:Y:S01]  /*ab60*/  FFMA.FTZ R156, R107, R10.reuse, -R30.reuse ;  /* 0x0000000a6b9c7223 */ /* 0x180fe2000001081e */
[----:B------:R-:W-:Y:S01]  /*ab70*/  FSEL R71, R71, -INF , !P2 ;  /* 0xff80000047477808 */ /* 0x000fe20005000000 */
[--C-:B------:R-:W-:Y:S01]  /*ab80*/  FFMA.FTZ R87, R87, R10, -R30.reuse ;  /* 0x0000000a57577223 */ /* 0x100fe2000001081e */
[----:B------:R-:W-:Y:S01]  /*ab90*/  FMNMX.FTZ R4, R101, R4, !PT ;  /* 0x0000000465047209 */ /* 0x000fe20007810000 */
[-CC-:B------:R-:W-:Y:S01]  /*aba0*/  FFMA.FTZ R158, R105, R10.reuse, -R30.reuse ;  /* 0x0000000a699e7223 */ /* 0x180fe2000001081e */
[--C-:B------:R-:W-:Y:S01]  /*abb0*/  FFMA.FTZ R89, R89, R10, -R30.reuse ;  /* 0x0000000a59597223 */ /* 0x100fe2000001081e */
[----:B------:R-:W-:Y:S01]  /*abc0*/  MUFU.EX2 R83, R83 ;  /* 0x0000005300537308 */ /* 0x000fe20000000800 */
[----:B------:R-:W-:Y:S01]  /*abd0*/  FMNMX.FTZ R4, R71, R4, !PT ;  /* 0x0000000447047209 */ /* 0x000fe20007810000 */
[-CC-:B0-----:R-:W-:Y:S01]  /*abe0*/  FFMA.FTZ R28, R7, R10.reuse, -R30.reuse ;  /* 0x0000000a071c7223 */ /* 0x181fe2000001081e */
[-CC-:B------:R-:W-:Y:S01]  /*abf0*/  FFMA.FTZ R99, R99, R10.reuse, -R30.reuse ;  /* 0x0000000a63637223 */ /* 0x180fe2000001081e */
[-CC-:B------:R-:W-:Y:S01]  /*ac00*/  FFMA.FTZ R95, R95, R10.reuse, -R30.reuse ;  /* 0x0000000a5f5f7223 */ /* 0x180fe2000001081e */
[-CC-:B------:R-:W-:Y:S01]  /*ac10*/  FFMA.FTZ R93, R93, R10.reuse, -R30.reuse ;  /* 0x0000000a5d5d7223 */ /* 0x180fe2000001081e */
[----:B------:R-:W0:Y:S01]  /*ac20*/  SHFL.BFLY PT, R97, R4, 0x2, 0x1f ;  /* 0x0c401f0004617f89 */ /* 0x000e2200000e0000 */
        /* <DEDUP_REMOVED lines=9> */
[----:B------:R-:W-:Y:S01]  /*acc0*/  MUFU.EX2 R85, R85 ;  /* 0x0000005500557308 */ /* 0x000fe20000000800 */
[----:B------:R-:W-:-:S07]  /*acd0*/  FFMA.FTZ R30, R69, R10, -R30 ;  /* 0x0000000a451e7223 */ /* 0x000fce000001081e */
[----:B------:R-:W-:Y:S01]  /*ace0*/  MUFU.EX2 R156, R156 ;  /* 0x0000009c009c7308 */ /* 0x000fe20000000800 */
[----:B0-----:R-:W-:-:S07]  /*acf0*/  FMNMX.FTZ R97, R4, R97, !PT ;  /* 0x0000006104617209 */ /* 0x001fce0007810000 */
[----:B------:R-:W-:Y:S01]  /*ad00*/  MUFU.EX2 R87, R87 ;  /* 0x0000005700577308 */ /* 0x000fe20000000800 */
[----:B------:R-:W0:Y:S07]  /*ad10*/  SHFL.BFLY PT, R4, R97, 0x1, 0x1f ;  /* 0x0c201f0061047f89 */ /* 0x000e2e00000e0000 */
[----:B------:R-:W-:Y:S08]  /*ad20*/  MUFU.EX2 R158, R158 ;  /* 0x0000009e009e7308 */ /* 0x000ff00000000800 */
[----:B------:R-:W-:Y:S08]  /*ad30*/  MUFU.EX2 R89, R89 ;  /* 0x0000005900597308 */ /* 0x000ff00000000800 */
[----:B------:R-:W-:Y:S01]  /*ad40*/  MUFU.EX2 R160, R160 ;  /* 0x000000a000a07308 */ /* 0x000fe20000000800 */
[----:B0-----:R-:W-:-:S04]  /*ad50*/  FMNMX.FTZ R7, R97, R4, !PT ;  /* 0x0000000461077209 */ /* 0x001fc80007810000 */
[C---:B------:R-:W-:Y:S01]  /*ad60*/  FSETP.NEU.FTZ.AND P2, PT, R7.reuse, -INF , PT ;  /* 0xff8000000700780b */ /* 0x040fe20003f5d000 */
[----:B------:R-:W-:Y:S02]  /*ad70*/  FMUL.FTZ R4, R7, R10 ;  /* 0x0000000a07047220 */ /* 0x000fe40000410000 */
[----:B------:R-:W-:Y:S03]  /*ad80*/  MUFU.EX2 R99, R99 ;  /* 0x0000006300637308 */ /* 0x000fe60000000800 */
[----:B------:R-:W-:-:S05]  /*ad90*/  FSEL R4, R4, RZ, P2 ;  /* 0x000000ff04047208 */ /* 0x000fca0001000000 */
        /* <DEDUP_REMOVED lines=24> */
[----:B------:R3:W-:Y:S01]  /*af20*/  MUFU.EX2 R32, R31 ;  /* 0x0000001f00207308 */ /* 0x0007e20000000800 */
[-CC-:B------:R-:W-:Y:S01]  /*af30*/  FFMA.FTZ R67, R67, R10.reuse, -R4.reuse ;  /* 0x0000000a43437223 */ /* 0x180fe20000010804 */
[-CC-:B------:R-:W-:Y:S01]  /*af40*/  FFMA.FTZ R101, R101, R10.reuse, -R4.reuse ;  /* 0x0000000a65657223 */ /* 0x180fe20000010804 */
[----:B------:R-:W-:Y:S01]  /*af50*/  FFMA.FTZ R71, R71, R10, -R4 ;  /* 0x0000000a47477223 */ /* 0x000fe20000010804 */
[----:B0-----:R-:W-:-:S04]  /*af60*/  F2FP.F16.F32.PACK_AB R162, R24, R99 ;  /* 0x0000006318a2723e */ /* 0x001fc800000000ff */
[----:B------:R-:W0:Y:S01]  /*af70*/  MUFU.EX2 R33, R33 ;  /* 0x0000002100217308 */ /* 0x000e220000000800 */
[----:B---3--:R-:W-:Y:S01]  /*af80*/  FADD.FTZ R31, R152, R83 ;  /* 0x00000053981f7221 */ /* 0x008fe20000010000 */
[----:B-1----:R-:W-:Y:S02]  /*af90*/  F2FP.F16.F32.PACK_AB R153, R27, R26 ;  /* 0x0000001a1b99723e */ /* 0x002fe400000000ff */
[----:B------:R-:W-:Y:S01]  /*afa0*/  F2FP.F16.F32.PACK_AB R152, R83, R152 ;  /* 0x000000985398723e */ /* 0x000fe200000000ff */
[----:B------:R-:W-:Y:S01]  /*afb0*/  FADD.FTZ R44, R154, R31 ;  /* 0x0000001f9a2c7221 */ /* 0x000fe20000010000 */
[C---:B------:R-:W-:Y:S02]  /*afc0*/  F2FP.F16.F32.PACK_AB R154, R85.reuse, R154 ;  /* 0x0000009a559a723e */ /* 0x040fe400000000ff */
[----:B------:R-:W1:Y:S01]  /*afd0*/  MUFU.EX2 R37, R37 ;  /* 0x0000002500257308 */ /* 0x000e620000000800 */
[----:B------:R-:W-:Y:S01]  /*afe0*/  FADD.FTZ R31, R85, R44 ;  /* 0x0000002c551f7221 */ /* 0x000fe20000010000 */
[----:B------:R-:W-:-:S03]  /*aff0*/  FADD.FTZ R44, R26, R27 ;  /* 0x0000001b1a2c7221 */ /* 0x000fc60000010000 */
[----:B------:R-:W-:Y:S01]  /*b000*/  FADD.FTZ R46, R156, R31 ;  /* 0x0000001f9c2e7221 */ /* 0x000fe20000010000 */
[----:B------:R-:W-:Y:S02]  /*b010*/  F2FP.F16.F32.PACK_AB R156, R87, R156 ;  /* 0x0000009c579c723e */ /* 0x000fe400000000ff */
[----:B------:R3:W4:Y:S01]  /*b020*/  MUFU.EX2 R34, R35 ;  /* 0x0000002300227308 */ /* 0x0007220000000800 */
[----:B0-----:R-:W-:Y:S01]  /*b030*/  FADD.FTZ R31, R33, R44 ;  /* 0x0000002c211f7221 */ /* 0x001fe20000010000 */
[----:B------:R-:W-:-:S06]  /*b040*/  F2FP.F16.F32.PACK_AB R155, R32, R33 ;  /* 0x00000021209b723e */ /* 0x000fcc00000000ff */
[----:B------:R-:W0:Y:S01]  /*b050*/  MUFU.EX2 R41, R41 ;  /* 0x0000002900297308 */ /* 0x000e220000000800 */
[----:B---3--:R-:W-:Y:S01]  /*b060*/  FADD.FTZ R35, R87, R46 ;  /* 0x0000002e57237221 */ /* 0x008fe20000010000 */
[----:B------:R-:W-:-:S03]  /*b070*/  FADD.FTZ R46, R32, R31 ;  /* 0x0000001f202e7221 */ /* 0x000fc60000010000 */
[----:B------:R-:W-:Y:S01]  /*b080*/  FADD.FTZ R48, R158, R35 ;  /* 0x000000239e307221 */ /* 0x000fe20000010000 */
[----:B-1----:R-:W-:Y:S01]  /*b090*/  FADD.FTZ R31, R37, R46 ;  /* 0x0000002e251f7221 */ /* 0x002fe20000010000 */
[C---:B------:R-:W-:Y:S01]  /*b0a0*/  F2FP.F16.F32.PACK_AB R158, R89.reuse, R158 ;  /* 0x0000009e599e723e */ /* 0x040fe200000000ff */
[----:B------:R-:W1:Y:S01]  /*b0b0*/  MUFU.EX2 R36, R39 ;  /* 0x0000002700247308 */ /* 0x000e620000000800 */
[----:B------:R-:W-:Y:S01]  /*b0c0*/  FADD.FTZ R35, R89, R48 ;  /* 0x0000003059237221 */ /* 0x000fe20000010000 */
[C---:B----4-:R-:W-:Y:S01]  /*b0d0*/  FADD.FTZ R46, R34.reuse, R31 ;  /* 0x0000001f222e7221 */ /* 0x050fe20000010000 */
[----:B------:R-:W-:Y:S02]  /*b0e0*/  F2FP.F16.F32.PACK_AB R157, R34, R37 ;  /* 0x00000025229d723e */ /* 0x000fe400000000ff */
[----:B------:R-:W-:Y:S01]  /*b0f0*/  FADD.FTZ R48, R160, R35 ;  /* 0x00000023a0307221 */ /* 0x000fe20000010000 */
[C---:B------:R-:W-:Y:S02]  /*b100*/  F2FP.F16.F32.PACK_AB R160, R103.reuse, R160 ;  /* 0x000000a067a0723e */ /* 0x040fe400000000ff */
[----:B------:R-:W3:Y:S01]  /*b110*/  MUFU.EX2 R45, R45 ;  /* 0x0000002d002d7308 */ /* 0x000ee20000000800 */
[----:B------:R-:W-:Y:S01]  /*b120*/  FADD.FTZ R48, R103, R48 ;  /* 0x0000003067307221 */ /* 0x000fe20000010000 */
[----:B0-----:R-:W-:-:S03]  /*b130*/  FADD.FTZ R31, R41, R46 ;  /* 0x0000002e291f7221 */ /* 0x001fc60000010000 */
[----:B------:R-:W-:-:S03]  /*b140*/  FADD.FTZ R35, R99, R48 ;  /* 0x0000003063237221 */ /* 0x000fc60000010000 */
[----:B------:R-:W0:Y:S01]  /*b150*/  MUFU.EX2 R95, R95 ;  /* 0x0000005f005f7308 */ /* 0x000e220000000800 */
[----:B-1----:R-:W-:Y:S01]  /*b160*/  FADD.FTZ R48, R36, R31 ;  /* 0x0000001f24307221 */ /* 0x002fe20000010000 */
[----:B------:R-:W-:Y:S01]  /*b170*/  FADD.FTZ R50, R24, R35 ;  /* 0x0000002318327221 */ /* 0x000fe20000010000 */
[----:B------:R-:W-:-:S05]  /*b180*/  F2FP.F16.F32.PACK_AB R159, R36, R41 ;  /* 0x00000029249f723e */ /* 0x000fca00000000ff */
[----:B------:R-:W1:Y:S01]  /*b190*/  MUFU.EX2 R38, R43 ;  /* 0x0000002b00267308 */ /* 0x000e620000000800 */
[----:B---3--:R-:W-:-:S07]  /*b1a0*/  FADD.FTZ R31, R45, R48 ;  /* 0x000000302d1f7221 */ /* 0x008fce0000010000 */
[----:B------:R-:W3:Y:S01]  /*b1b0*/  MUFU.EX2 R164, R93 ;  /* 0x0000005d00a47308 */ /* 0x000ee20000000800 */
[----:B0-----:R-:W-:-:S07]  /*b1c0*/  FADD.FTZ R35, R95, R50 ;  /* 0x000000325f237221 */ /* 0x001fce0000010000 */
[----:B------:R-:W0:Y:S01]  /*b1d0*/  MUFU.EX2 R49, R49 ;  /* 0x0000003100317308 */ /* 0x000e220000000800 */
[C---:B-1----:R-:W-:Y:S01]  /*b1e0*/  FADD.FTZ R48, R38.reuse, R31 ;  /* 0x0000001f26307221 */ /* 0x042fe20000010000 */
[----:B------:R-:W-:-:S06]  /*b1f0*/  F2FP.F16.F32.PACK_AB R161, R38, R45 ;  /* 0x0000002d26a1723e */ /* 0x000fcc00000000ff */
[----:B------:R-:W1:Y:S01]  /*b200*/  MUFU.EX2 R91, R91 ;  /* 0x0000005b005b7308 */ /* 0x000e620000000800 */
[C---:B---3--:R-:W-:Y:S01]  /*b210*/  FADD.FTZ R50, R164.reuse, R35 ;  /* 0x00000023a4327221 */ /* 0x048fe20000010000 */
[----:B------:R-:W-:-:S06]  /*b220*/  F2FP.F16.F32.PACK_AB R164, R164, R95 ;  /* 0x0000005fa4a4723e */ /* 0x000fcc00000000ff */
[----:B------:R-:W3:Y:S01]  /*b230*/  MUFU.EX2 R40, R47 ;  /* 0x0000002f00287308 */ /* 0x000ee20000000800 */
[----:B0-----:R-:W-:-:S07]  /*b240*/  FADD.FTZ R31, R49, R48 ;  /* 0x00000030311f7221 */ /* 0x001fce0000010000 */
[----:B------:R-:W0:Y:S01]  /*b250*/  MUFU.EX2 R166, R53 ;  /* 0x0000003500a67308 */ /* 0x000e220000000800 */
[----:B-1----:R-:W-:-:S07]  /*b260*/  FADD.FTZ R35, R91, R50 ;  /* 0x000000325b237221 */ /* 0x002fce0000010000 */
[----:B------:R-:W1:Y:S01]  /*b270*/  MUFU.EX2 R73, R73 ;  /* 0x0000004900497308 */ /* 0x000e620000000800 */
[C---:B---3--:R-:W-:Y:S01]  /*b280*/  FADD.FTZ R50, R40.reuse, R31 ;  /* 0x0000001f28327221 */ /* 0x048fe20000010000 */
[----:B------:R-:W-:-:S06]  /*b290*/  F2FP.F16.F32.PACK_AB R163, R40, R49 ;  /* 0x0000003128a3723e */ /* 0x000fcc00000000ff */
[----:B------:R-:W3:Y:S01]  /*b2a0*/  MUFU.EX2 R3, R3 ;  /* 0x0000000300037308 */ /* 0x000ee20000000800 */
[C---:B0-----:R-:W-:Y:S01]  /*b2b0*/  FADD.FTZ R52, R166.reuse, R35 ;  /* 0x00000023a6347221 */ /* 0x041fe20000010000 */
[----:B------:R-:W-:-:S06]  /*b2c0*/  F2FP.F16.F32.PACK_AB R166, R166, R91 ;  /* 0x0000005ba6a6723e */ /* 0x000fcc00000000ff */
[----:B------:R-:W0:Y:S01]  /*b2d0*/  MUFU.EX2 R42, R51 ;  /* 0x00000033002a7308 */ /* 0x000e220000000800 */
[----:B-1----:R-:W-:-:S07]  /*b2e0*/  FADD.FTZ R31, R73, R50 ;  /* 0x00000032491f7221 */ /* 0x002fce0000010000 */
[----:B------:R-:W1:Y:S01]  /*b2f0*/  MUFU.EX2 R168, R57 ;  /* 0x0000003900a87308 */ /* 0x000e620000000800 */
[----:B---3--:R-:W-:-:S07]  /*b300*/  FADD.FTZ R35, R3, R52 ;  /* 0x0000003403237221 */ /* 0x008fce0000010000 */
[----:B------:R-:W3:Y:S01]  /*b310*/  MUFU.EX2 R75, R75 ;  /* 0x0000004b004b7308 */ /* 0x000ee20000000800 */
[C---:B0-----:R-:W-:Y:S01]  /*b320*/  FADD.FTZ R4, R42.reuse, R31 ;  /* 0x0000001f2a047221 */ /* 0x041fe20000010000 */
[----:B------:R-:W-:-:S06]  /*b330*/  F2FP.F16.F32.PACK_AB R165, R42, R73 ;  /* 0x000000492aa5723e */ /* 0x000fcc00000000ff */
[----:B------:R-:W0:Y:S01]  /*b340*/  MUFU.EX2 R28, R28 ;  /* 0x0000001c001c7308 */ /* 0x000e220000000800 */
[C---:B-1----:R-:W-:Y:S01]  /*b350*/  FADD.FTZ R35, R168.reuse, R35 ;  /* 0x00000023a8237221 */ /* 0x042fe20000010000 */
[----:B------:R-:W-:-:S06]  /*b360*/  F2FP.F16.F32.PACK_AB R168, R168, R3 ;  /* 0x00000003a8a8723e */ /* 0x000fcc00000000ff */
        /* <DEDUP_REMOVED lines=28> */
[----:B-1----:R-:W-:-:S07]  /*b530*/  FADD.FTZ R3, R81, R28 ;  /* 0x0000001c51037221 */ /* 0x002fce0000010000 */
[----:B------:R-:W1:Y:S01]  /*b540*/  MUFU.EX2 R30, R30 ;  /* 0x0000001e001e7308 */ /* 0x000e620000000800 */
[C---:B---3--:R-:W-:Y:S01]  /*b550*/  FADD.FTZ R26, R50.reuse, R3 ;  /* 0x00000003321a7221 */ /* 0x048fe20000010000 */
[----:B------:R-:W-:-:S06]  /*b560*/  F2FP.F16.F32.PACK_AB R173, R50, R81 ;  /* 0x0000005132ad723e */ /* 0x000fcc00000000ff */
[----:B------:R-:W3:Y:S01]  /*b570*/  MUFU.EX2 R24, R71 ;  /* 0x0000004700187308 */ /* 0x000ee20000000800 */
[----:B0-----:R-:W-:Y:S01]  /*b580*/  FADD.FTZ R3, R101, R26 ;  /* 0x0000001a65037221 */ /* 0x001fe20000010000 */
[C---:B-1----:R-:W-:Y:S01]  /*b590*/  FADD.FTZ R4, R30.reuse, R31 ;  /* 0x0000001f1e047221 */ /* 0x042fe20000010000 */
[----:B------:R-:W-:Y:S02]  /*b5a0*/  F2FP.F16.F32.PACK_AB R174, R30, R29 ;  /* 0x0000001d1eae723e */ /* 0x000fe400000000ff */
[C---:B---3--:R-:W-:Y:S01]  /*b5b0*/  FADD.FTZ R3, R24.reuse, R3 ;  /* 0x0000000318037221 */ /* 0x048fe20000010000 */
[----:B------:R-:W-:Y:S01]  /*b5c0*/  F2FP.F16.F32.PACK_AB R175, R24, R101 ;  /* 0x0000006518af723e */ /* 0x000fe200000000ff */
[----:B------:R-:W-:Y:S06]  /*b5d0*/  @!P0 BRA `(.L_x_2781) ;  /* 0x0000000000048947 */ /* 0x000fec0003800000 */
[----:B------:R-:W-:Y:S01]  /*b5e0*/  BPT.TRAP 0x1 ;  /* 0x000000040000795c */ /* 0x000fe20000300000 */
.L_x_2781:
[----:B------:R0:W1:Y:S01]  /*b5f0*/  SYNCS.PHASECHK.TRANS64.TRYWAIT P2, [R6+URZ+0x22850], R11 ;  /* 0x0228500b060075a7 */ /* 0x000062000804017f */
[----:B------:R-:W-:Y:S05]  /*b600*/  @!P0 BRA `(.L_x_2782) ;  /* 0x0000000000048947 */ /* 0x000fea0003800000 */
[----:B------:R-:W-:Y:S01]  /*b610*/  BPT.TRAP 0x1 ;  /* 0x000000040000795c */ /* 0x000fe20000300000 */
.L_x_2782:
[----:B------:R-:W-:Y:S04]  /*b620*/  BSSY B0, `(.L_x_2783) ;  /* 0x0000004000007945 */ /* 0x000fe80003800000 */
[----:B-1----:R-:W-:Y:S05]  /*b630*/  @P2 BRA `(.L_x_2784) ;  /* 0x0000000000082947 */ /* 0x002fea0003800000 */
[----:B------:R-:W1:Y:S02]  /*b640*/  SYNCS.PHASECHK.TRANS64.TRYWAIT P2, [R6+URZ+0x22850], R11 ;  /* 0x0228500b060075a7 */ /* 0x000e64000804017f */
[----:B-1----:R-:W-:Y:S05]  /*b650*/  @!P2 BRA `(.L_x_2785) ;  /* 0x0000014c00dca947 */ /* 0x002fea0003800000 */
.L_x_2784:
[----:B------:R-:W-:Y:S05]  /*b660*/  BSYNC B0 ;  /* 0x0000000000007941 */ /* 0x000fea0003800000 */
.L_x_2783:
[----:B------:R-:W-:Y:S05]  /*b670*/  WARPSYNC.ALL ;  /* 0x0000000000007948 */ /* 0x000fea0003800000 */
[----:B012---:R-:W-:Y:S01]  /*b680*/  VIADD R11, R16, 0x400 ;  /* 0x00000400100b7836 */ /* 0x007fe20000000000 */
[----:B------:R0:W-:Y:S01]  /*b690*/  BAR.SYNC.DEFER_BLOCKING R179, 0x100 ;  /* 0x000400b30000751d */ /* 0x0001e20000010000 */
[----:B------:R-:W-:Y:S02]  /*b6a0*/  IMAD.MOV.U32 R181, RZ, RZ, 0x40000040 ;  /* 0x40000040ffb57424 */ /* 0x000fe400078e00ff */
[----:B------:R-:W-:Y:S01]  /*b6b0*/  @!P1 VIADD R6, R6, 0x22860 ;  /* 0x0002286006069836 */ /* 0x000fe20000000000 */
[----:B------:R-:W-:-:S02]  /*b6c0*/  SHF.R.U32.HI R11, RZ, 0x4, R11 ;  /* 0x00000004ff0b7819 */ /* 0x000fc4000001160b */
[----:B------:R-:W-:Y:S01]  /*b6d0*/  R2UR UR7, R181 ;  /* 0x00000000b50772ca */ /* 0x000fe200000e0000 */
[----:B------:R-:W-:Y:S01]  /*b6e0*/  IMAD.MOV.U32 R181, RZ, RZ, 0x40000040 ;  /* 0x40000040ffb57424 */ /* 0x000fe200078e00ff */
[----:B------:R-:W-:Y:S01]  /*b6f0*/  LOP3.LUT R11, R11, 0x3fff, RZ, 0xc0, !PT ;  /* 0x00003fff0b0b7812 */ /* 0x000fe200078ec0ff */
[----:B------:R-:W1:Y:S01]  /*b700*/  LDC R182, c[0x0][0x448] ;  /* 0x00011200ffb67b82 */ /* 0x000e620000000800 */
[----:B------:R-:W-:Y:S02]  /*b710*/  @!P1 PRMT R6, RZ, 0x654, R6 ;  /* 0x00000654ff069816 */ /* 0x000fe40000000006 */
[----:B------:R-:W-:-:S05]  /*b720*/  LOP3.LUT R11, R11, 0x3000000, RZ, 0xfc, !PT ;  /* 0x030000000b0b7812 */ /* 0x000fca00078efcff */
[----:B------:R-:W-:-:S05]  /*b730*/  IMAD R180, R2, 0xc00, R11 ;  /* 0x00000c0002b47824 */ /* 0x000fca00078e020b */
[----:B------:R-:W-:Y:S01]  /*b740*/  R2UR UR6, R180 ;  /* 0x00000000b40672ca */ /* 0x000fe200000e0000 */
[----:B------:R-:W-:Y:S01]  /*b750*/  WARPGROUP.ARRIVE ;  /* 0x00000000000079c5 */ /* 0x000fe20000000000 */
[----:B-1----:R-:W-:-:S11]  /*b760*/  ISETP.NE.AND P2, PT, R182, 0x1, PT ;  /* 0x00000001b600780c */ /* 0x002fd60003f45270 */
[----:B------:R-:W-:Y:S03]  /*b770*/  HGMMA.64x256x16.F32 R24, R152, gdesc[UR4].tnspB, RZ, !UPT, gsb0 ;  /* 0x43e0000498187df0 */ /* 0x000fe6000c0008ff */
        /* <DEDUP_REMOVED lines=10> */
[----:B------:R-:W-:Y:S01]  /*b820*/  VIADD R152, R180, 0x180 ;  /* 0x00000180b4987836 */ /* 0x000fe20000000000 */
[----:B------:R-:W-:Y:S01]  /*b830*/  R2UR UR7, R153 ;  /* 0x00000000990772ca */ /* 0x000fe200000e0000 */
[----:B------:R-:W-:Y:S01]  /*b840*/  IMAD.MOV.U32 R153, RZ, RZ, 0x40000040 ;  /* 0x40000040ff997424 */ /* 0x000fe200078e00ff */
[----:B------:R-:W-:Y:S02]  /*b850*/  WARPGROUP.DEPBAR.LE gsb0, 0x0 ;  /* 0x00008000000079c5 */ /* 0x000fe40000010000 */
[----:B------:R-:W-:-:S15]  /*b860*/  WARPGROUP.ARRIVE ;  /* 0x00000000000079c5 */ /* 0x000fde0000000000 */
[----:B------:R-:W-:-:S06]  /*b870*/  NOP ;  /* 0x0000000000007918 */ /* 0x000fcc0000000000 */
        /* <DEDUP_REMOVED lines=12> */
[----:B------:R-:W1:Y:S08]  /*b940*/  @P2 LDC R152, c[0x0][0x450] ;  /* 0x00011400ff982b82 */ /* 0x000e700000000800 */
[----:B------:R-:W2:Y:S02]  /*b950*/  @P2 LDC R153, c[0x0][0x44c] ;  /* 0x00011300ff992b82 */ /* 0x000ea40000000800 */
[----:B--2---:R-:W-:Y:S01]  /*b960*/  @P2 IMAD.HI.U32 R153, R210, R153, RZ ;  /* 0x00000099d2992227 */ /* 0x004fe200078e00ff */
[----:B------:R-:W-:-:S02]  /*b970*/  WARPGROUP.DEPBAR.LE gsb0, 0x0 ;  /* 0x00008000000079c5 */ /* 0x000fc40000010000 */
[----:B------:R-:W-:-:S11]  /*b980*/  WARPGROUP.ARRIVE ;  /* 0x00000000000079c5 */ /* 0x000fd60000000000 */
        /* <DEDUP_REMOVED lines=8> */
[----:B------:R2:W-:Y:S02]  /*ba10*/  @!P1 SYNCS.ARRIVE.TRANS64.RED.A1T0 RZ, [R6+URZ], RZ ;  /* 0x000000ff06ff99a7 */ /* 0x0005e4000810043f */
[----:B--2---:R-:W-:Y:S01]  /*ba20*/  IMAD.MOV.U32 R6, RZ, RZ, R210 ;  /* 0x000000ffff067224 */ /* 0x004fe200078e00d2 */
[----:B-1----:R-:W-:Y:S02]  /*ba30*/  @P2 SHF.R.U32.HI R6, RZ, R152, R153 ;  /* 0x00000098ff062219 */ /* 0x002fe40000011699 */
[----:B------:R-:W-:-:S02]  /*ba40*/  ISETP.GE.AND P2, PT, R177, 0x1, PT ;  /* 0x00000001b100780c */ /* 0x000fc40003f46270 */
[----:B------:R-:W-:Y:S01]  /*ba50*/  IADD3 R155, R6, R205, -R204 ;  /* 0x000000cd069b7210 */ /* 0x000fe20007ffe8cc */
[----:B------:R-:W-:-:S04]  /*ba60*/  VIADD R6, R178, 0xfffffffe ;  /* 0xfffffffeb2067836 */ /* 0x000fc80000000000 */
[----:B------:R-:W-:-:S06]  /*ba70*/  IMAD.IADD R176, R155, 0x1, R176 ;  /* 0x000000019bb07824 */ /* 0x000fcc00078e02b0 */
[----:B0-----:R-:W-:Y:S05]  /*ba80*/  @!P2 BRA `(.L_x_2786) ;  /* 0x000000000048a947 */ /* 0x001fea0003800000 */
        /* <DEDUP_REMOVED lines=11> */
.L_x_2788:
[----:B------:R-:W-:-:S13]  /*bb40*/  ISETP.NE.AND P2, PT, R177, 0x1, PT ;  /* 0x00000001b100780c */ /* 0x000fda0003f45270 */
[----:B------:R-:W0:Y:S02]  /*bb50*/  @P2 LDC.64 R152, c[0x0][0x9e8] ;  /* 0x00027a00ff982b82 */ /* 0x000e240000000a00 */
[----:B0-----:R-:W-:-:S05]  /*bb60*/  @P2 IMAD.HI.U32 R152, R154, R152, RZ ;  /* 0x000000989a982227 */ /* 0x001fca00078e00ff */
[----:B------:R-:W-:-:S07]  /*bb70*/  @P2 SHF.R.U32.HI R154, RZ, R153, R152 ;  /* 0x00000099ff9a2219 */ /* 0x000fce0000011698 */
.L_x_2789:
[----:B------:R-:W-:Y:S05]  /*bb80*/  BSYNC B0 ;  /* 0x0000000000007941 */ /* 0x000fea0003800000 */
.L_x_2787:
[----:B------:R-:W-:-:S05]  /*bb90*/  IMAD R177, R154, R177, R177 ;  /* 0x000000b19ab17224 */ /* 0x000fca00078e02b1 */
[----:B------:R-:W-:-:S07]  /*bba0*/  VIMNMX R176, R176, R177, PT ;  /* 0x000000b1b0b07248 */ /* 0x000fce0003fe0100 */
.L_x_2786:
[----:B------:R-:W-:Y:S01]  /*bbb0*/  IMAD.HI R176, R176, 0x2aaaaaab, RZ ;  /* 0x2aaaaaabb0b07827 */ /* 0x000fe200078e02ff */
[----:B------:R-:W-:Y:S01]  /*bbc0*/  ULDC UR42, c[0x0][0x9e4] ;  /* 0x00027900002a7ab9 */ /* 0x000fe20000000800 */
[----:B------:R-:W-:Y:S01]  /*bbd0*/  ULDC UR37, c[0x0][0x9e4] ;  /* 0x0002790000257ab9 */ /* 0x000fe20000000800 */
[----:B------:R-:W-:Y:S01]  /*bbe0*/  ULDC UR43, c[0x0][0x9dc] ;  /* 0x00027700002b7ab9 */ /* 0x000fe20000000800 */
[----:B------:R-:W-:Y:S01]  /*bbf0*/  ULDC UR45, c[0x0][0x9dc] ;  /* 0x00027700002d7ab9 */ /* 0x000fe20000000800 */
[----:B------:R-:W-:Y:S01]  /*bc00*/  SHF.R.U32.HI R153, RZ, 0x1f, R176 ;  /* 0x0000001fff997819 */ /* 0x000fe200000116b0 */
[----:B------:R-:W-:Y:S01]  /*bc10*/  ULDC UR36, c[0x0][0x988] ;  /* 0x0002620000247ab9 */ /* 0x000fe20000000800 */
[----:B------:R-:W-:Y:S01]  /*bc20*/  ULDC UR39, c[0x0][0x988] ;  /* 0x0002620000277ab9 */ /* 0x000fe20000000800 */
[----:B------:R-:W-:Y:S01]  /*bc30*/  ULDC UR38, c[0x0][0x988] ;  /* 0x0002620000267ab9 */ /* 0x000fe20000000800 */
[----:B------:R-:W-:Y:S01]  /*bc40*/  LEA.HI.SX32 R176, R176, R153, 0x1c ;  /* 0x00000099b0b07211 */ /* 0x000fe200078fe2ff */
[----:B------:R-:W-:Y:S01]  /*bc50*/  ULDC UR50, c[0x0][0x9e0] ;  /* 0x0002780000327ab9 */ /* 0x000fe20000000800 */
[----:B------:R-:W-:-:S02]  /*bc60*/  ULDC UR44, c[0x0][0x9e0] ;  /* 0x00027800002c7ab9 */ /* 0x000fc40000000800 */
[----:B------:R-:W-:-:S04]  /*bc70*/  VIMNMX R203, R219, R176, !PT ;  /* 0x000000b0dbcb7248 */ /* 0x000fc80007fe0100 */
[----:B------:R-:W-:-:S13]  /*bc80*/  ISETP.GE.AND P2, PT, R6, R203, PT ;  /* 0x000000cb0600720c */ /* 0x000fda0003f46270 */
[----:B------:R-:W-:Y:S05]  /*bc90*/  @!P2 BRA `(.L_x_2790) ;  /* 0x000000300078a947 */ /* 0x000fea0003800000 */
.L_x_2808:
[----:B------:R-:W-:Y:S01]  /*bca0*/  VIADD R2, R2, 0x1 ;  /* 0x0000000102027836 */ /* 0x000fe20000000000 */
[----:B------:R-:W-:Y:S05]  /*bcb0*/  YIELD ;  /* 0x0000000000007946 */ /* 0x000fea0003800000 */
[----:B------:R-:W-:-:S04]  /*bcc0*/  ISETP.NE.AND P2, PT, R2, 0x2, PT ;  /* 0x000000020200780c */ /* 0x000fc80003f45270 */
[----:B------:R-:W-:Y:S02]  /*bcd0*/  SEL R10, RZ, 0x1, P2 ;  /* 0x00000001ff0a7807 */ /* 0x000fe40001000000 */
[----:B------:R-:W-:Y:S02]  /*bce0*/  SEL R2, R2, RZ, P2 ;  /* 0x000000ff02027207 */ /* 0x000fe40001000000 */
[----:B------:R-:W-:Y:S01]  /*bcf0*/  LOP3.LUT R19, R19, R10, RZ, 0x3c, !PT ;  /* 0x0000000a13137212 */ /* 0x000fe200078e3cff */
[----:B0-----:R-:W-:Y:S06]  /*bd00*/  @!P0 BRA `(.L_x_2791) ;  /* 0x0000000000048947 */ /* 0x001fec0003800000 */
[----:B------:R-:W-:Y:S01]  /*bd10*/  BPT.TRAP 0x1 ;  /* 0x000000040000795c */ /* 0x000fe20000300000 */
.L_x_2791:
[----:B------:R-:W-:Y:S01]  /*bd20*/  IMAD R201, R2, 0x8, R16 ;  /* 0x0000000802c97824 */ /* 0x000fe200078e0210 */
[----:B------:R-:W-:-:S04]  /*bd30*/  SHF.L.U32 R202, R19, 0x1f, RZ ;  /* 0x0000001f13ca7819 */ /* 0x000fc800000006ff */
[----:B------:R0:W1:Y:S01]  /*bd40*/  SYNCS.PHASECHK.TRANS64.TRYWAIT P2, [R201+URZ+0x22830], R202 ;  /* 0x022830cac90075a7 */ /* 0x000062000804017f */
[----:B------:R-:W-:Y:S05]  /*bd50*/  @!P0 BRA `(.L_x_2792) ;  /* 0x0000000000048947 */ /* 0x000fea0003800000 */
[----:B------:R-:W-:Y:S01]  /*bd60*/  BPT.TRAP 0x1 ;  /* 0x000000040000795c */ /* 0x000fe20000300000 */
.L_x_2792:
[----:B------:R-:W-:Y:S02]  /*bd70*/  IMAD R212, R2, 0x300, R211 ;  /* 0x0000030002d47824 */ /* 0x000fe400078e02d3 */
[----:B------:R-:W-:Y:S01]  /*bd80*/  IMAD.MOV.U32 R213, RZ, RZ, 0x40000040 ;  /* 0x40000040ffd57424 */ /* 0x000fe200078e00ff */
[----:B-1----:R-:W-:Y:S06]  /*bd90*/  @P2 BRA `(.L_x_2793) ;  /* 0x0000000000082947 */ /* 0x002fec0003800000 */
[----:B------:R-:W1:Y:S02]  /*bda0*/  SYNCS.PHASECHK.TRANS64.TRYWAIT P2, [R201+URZ+0x22830], R202 ;  /* 0x022830cac90075a7 */ /* 0x000e64000804017f */
[----:B-1----:R-:W-:Y:S05]  /*bdb0*/  @!P2 BRA `(.L_x_2794) ;  /* 0x000001480018a947 */ /* 0x002fea0003800000 */
.L_x_2793:
[----:B------:R-:W-:Y:S05]  /*bdc0*/  WARPSYNC.ALL ;  /* 0x0000000000007948 */ /* 0x000fea0003800000 */
[----:B------:R-:W-:Y:S01]  /*bdd0*/  R2UR UR6, R212 ;  /* 0x00000000d40672ca */ /* 0x000fe200000e0000 */
[----:B------:R-:W2:Y:S01]  /*bde0*/  LDL R5, [R1] ;  /* 0x0000000001057983 */ /* 0x000ea20000100800 */
[----:B------:R-:W-:Y:S01]  /*bdf0*/  R2UR UR7, R213 ;  /* 0x00000000d50772ca */ /* 0x000fe200000e0000 */
[----:B------:R-:W-:Y:S01]  /*be00*/  WARPGROUP.ARRIVE ;  /* 0x00000000000079c5 */ /* 0x000fe20000000000 */
[----:B------:R-:W-:Y:S01]  /*be10*/  R2UR UR4, R8 ;  /* 0x00000000080472ca */ /* 0x000fe200000e0000 */
[----:B------:R-:W-:Y:S01]  /*be20*/  VIADD R216, R212, 0x2 ;  /* 0x00000002d4d87836 */ /* 0x000fe20000000000 */
[----:B------:R-:W-:Y:S01]  /*be30*/  R2UR UR5, R9 ;  /* 0x00000000090572ca */ /* 0x000fe200000e0000 */
[----:B------:R-:W-:-:S02]  /*be40*/  IMAD.MOV.U32 R217, RZ, RZ, 0x40000040 ;  /* 0x40000040ffd97424 */ /* 0x000fc400078e00ff */
[----:B------:R-:W3:Y:S01]  /*be50*/  S2R R200, SR_TID.X ;  /* 0x0000000000c87919 */ /* 0x000ee20000002100 */
[----:B------:R-:W-:Y:S02]  /*be60*/  IMAD.MOV.U32 R213, RZ, RZ, 0x40000040 ;  /* 0x40000040ffd57424 */ /* 0x000fe400078e00ff */
[----:B------:R-:W-:-:S07]  /*be70*/  IMAD.IADD R228, R215, 0x1, R210 ;  /* 0x00000001d7e47824 */ /* 0x000fce00078e02d2 */
[----:B------:R-:W-:Y:S01]  /*be80*/  HGMMA.64x96x16.F32 R152, gdesc[UR4], RZ, !UPT, gsb0 ;  /* 0x01600000049879f0 */ /* 0x000fe2000c0008ff */
[----:B------:R-:W-:Y:S01]  /*be90*/  R2UR UR6, R216 ;  /* 0x00000000d80672ca */ /* 0x000fe200000e0000 */
[----:B------:R-:W-:Y:S01]  /*bea0*/  VIADD R216, R212, 0x4 ;  /* 0x00000004d4d87836 */ /* 0x000fe20000000000 */
[----:B------:R-:W-:Y:S01]  /*beb0*/  R2UR UR7, R217 ;  /* 0x00000000d90772ca */ /* 0x000fe200000e0000 */
[----:B------:R-:W-:Y:S01]  /*bec0*/  IMAD.MOV.U32 R217, RZ, RZ, 0x40000040 ;  /* 0x40000040ffd97424 */ /* 0x000fe200078e00ff */
[----:B------:R-:W-:Y:S01]  /*bed0*/  R2UR UR4, R20 ;  /* 0x00000000140472ca */ /* 0x000fe200000e0000 */
[----:B------:R-:W-:Y:S01]  /*bee0*/  VIADD R212, R212, 0x6 ;  /* 0x00000006d4d47836 */ /* 0x000fe20000000000 */
[----:B------:R-:W-:Y:S02]  /*bef0*/  R2UR UR5, R21 ;  /* 0x00000000150572ca */ /* 0x000fe400000e0000 */
[----:B---3--:R-:W-:Y:S01]  /*bf00*/  SHF.R.U32.HI R200, RZ, 0x7, R200 ;  /* 0x00000007ffc87819 */ /* 0x008fe200000116c8 */
[----:B------:R-:W-:-:S02]  /*bf10*/  WARPGROUP.DEPBAR.LE gsb0, 0x0 ;  /* 0x00008000000079c5 */ /* 0x000fc40000010000 */
[----:B------:R-:W-:-:S08]  /*bf20*/  WARPGROUP.ARRIVE ;  /* 0x00000000000079c5 */ /* 0x000fd00000000000 */
        /* <DEDUP_REMOVED lines=12> */
[----:B--2---:R-:W-:Y:S02]  /*bff0*/  LOP3.LUT P2, RZ, R5, 0x100000, RZ, 0xc0, !PT ;  /* 0x0010000005ff7812 */ /* 0x004fe4000784c0ff */
[----:B------:R-:W2:Y:S02]  /*c000*/  LDC R5, c[0x0][0x448] ;  /* 0x00011200ff057b82 */ /* 0x000ea40000000800 */
[----:B--2---:R-:W-:-:S13]  /*c010*/  ISETP.NE.AND P3, PT, R5, 0x1, PT ;  /* 0x000000010500780c */ /* 0x004fda0003f65270 */
[----:B------:R-:W2:Y:S01]  /*c020*/  @P3 LDC R10, c[0x0][0x44c] ;  /* 0x00011300ff0a3b82 */ /* 0x000ea20000000800 */
[----:B------:R-:W-:Y:S02]  /*c030*/  WARPGROUP.DEPBAR.LE gsb0, 0x0 ;  /* 0x00008000000079c5 */ /* 0x000fe40000010000 */
[----:B------:R-:W-:-:S05]  /*c040*/  WARPGROUP.ARRIVE ;  /* 0x00000000000079c5 */ /* 0x000fca0000000000 */
[----:B------:R-:W3:Y:S01]  /*c050*/  @P3 LDC R5, c[0x0][0x450] ;  /* 0x00011400ff053b82 */ /* 0x000ee20000000800 */
[----:B------:R-:W-:Y:S01]  /*c060*/  HGMMA.64x96x16.F32 R152, gdesc[UR4], R152, gsb0 ;  /* 0x01600000049879f0 */ /* 0x000fe20008000898 */
[----:B--2---:R-:W-:-:S05]  /*c070*/  @P3 IMAD.HI.U32 R10, R228, R10, RZ ;  /* 0x0000000ae40a3227 */ /* 0x004fca00078e00ff */
[----:B---3--:R-:W-:Y:S01]  /*c080*/  @P3 SHF.R.U32.HI R228, RZ, R5, R10 ;  /* 0x00000005ffe43219 */ /* 0x008fe2000001160a */
[----:B------:R-:W-:Y:S01]  /*c090*/  @!P1 VIADD R10, R201, 0x22840 ;  /* 0x00022840c90a9836 */ /* 0x000fe20000000000 */
[----:B------:R-:W-:Y:S01]  /*c0a0*/  IADD3 R5, -R200, 0xb, RZ ;  /* 0x0000000bc8057810 */ /* 0x000fe20007ffe1ff */
[----:B------:R-:W-:Y:S02]  /*c0b0*/  IMAD.U32 R200, RZ, RZ, UR43 ;  /* 0x0000002bffc87e24 */ /* 0x000fe4000f8e00ff */
[----:B------:R-:W2:Y:S01]  /*c0c0*/  SHFL.IDX PT, R229, R228, RZ, 0x1c1f ;  /* 0x001c1fffe4e57589 */ /* 0x000ea200000e0000 */
[----:B------:R-:W-:Y:S02]  /*c0d0*/  @!P1 PRMT R10, RZ, 0x654, R10 ;  /* 0x00000654ff0a9816 */ /* 0x000fe4000000000a */
[----:B------:R-:W-:Y:S01]  /*c0e0*/  LOP3.LUT R227, RZ, R200, RZ, 0x33, !PT ;  /* 0x000000c8ffe37212 */ /* 0x000fe200078e33ff */
[----:B------:R-:W-:Y:S02]  /*c0f0*/  WARPGROUP.DEPBAR.LE gsb0, 0x0 ;  /* 0x00008000000079c5 */ /* 0x000fe40000010000 */
[----:B------:R3:W-:Y:S06]  /*c100*/  BAR.ARV R5, 0x100 ;  /* 0x000400050000751d */ /* 0x0007ec0000002000 */
[----:B------:R4:W-:Y:S02]  /*c110*/  @!P1 SYNCS.ARRIVE.TRANS64.RED.A1T0 RZ, [R10+URZ], RZ ;  /* 0x000000ff0aff99a7 */ /* 0x0009e4000810043f */
[----:B----4-:R-:W-:-:S04]  /*c120*/  IMAD R10, R6, -0x60, RZ ;  /* 0xffffffa0060a7824 */ /* 0x010fc800078e02ff */
[----:B------:R-:W-:-:S04]  /*c130*/  VIADD R226, R10, 0x1 ;  /* 0x000000010ae27836 */ /* 0x000fc80000000000 */
[----:B------:R-:W-:-:S05]  /*c140*/  IMAD R226, R206, -0x2, R226 ;  /* 0xfffffffecee27824 */ /* 0x000fca00078e02e2 */
[----:B------:R-:W-:-:S05]  /*c150*/  IADD3 R226, -R204, R226, R205 ;  /* 0x000000e2cce27210 */ /* 0x000fca0007ffe1cd */
[----:B------:R-:W-:Y:S02]  /*c160*/  IMAD.IADD R227, R227, 0x1, R226 ;  /* 0x00000001e3e37824 */ /* 0x000fe400078e02e2 */
[----:B------:R-:W-:Y:S02]  /*c170*/  VIADD R226, R226, UR50 ;  /* 0x00000032e2e27c36 */ /* 0x000fe40008000000 */
[C---:B--2---:R-:W-:Y:S02]  /*c180*/  IMAD.IADD R216, R229.reuse, 0x1, R227 ;  /* 0x00000001e5d87824 */ /* 0x044fe400078e02e3 */
[----:B------:R-:W-:Y:S01]  /*c190*/  IMAD.IADD R217, R229, 0x1, R226 ;  /* 0x00000001e5d97824 */ /* 0x000fe200078e02e2 */
[----:B---3--:R-:W-:Y:S06]  /*c1a0*/  @!P2 BRA `(.L_x_2795) ;  /* 0x000000000058a947 */ /* 0x008fec0003800000 */
[----:B------:R-:W-:Y:S01]  /*c1b0*/  IADD3 R229, -R204, R205, R229 ;  /* 0x000000cdcce57210 */ /* 0x000fe20007ffe1e5 */
[----:B------:R-:W-:Y:S03]  /*c1c0*/  BSSY B0, `(.L_x_2796) ;  /* 0x0000010000007945 */ /* 0x000fe60003800000 */
[----:B------:R-:W-:-:S13]  /*c1d0*/  ISETP.GT.AND P2, PT, R229, -0x1, PT ;  /* 0xffffffffe500780c */ /* 0x000fda0003f44270 */
[----:B------:R-:W-:Y:S05]  /*c1e0*/  @P2 BRA `(.L_x_2797) ;  /* 0x0000000000202947 */ /* 0x000fea0003800000 */
[----:B------:R-:W-:Y:S01]  /*c1f0*/  IMAD.U32 R234, RZ, RZ, UR42 ;  /* 0x0000002affea7e24 */ /* 0x000fe2000f8e00ff */
[----:B------:R-:W-:-:S04]  /*c200*/  LOP3.LUT R229, RZ, R229, RZ, 0x33, !PT ;  /* 0x000000e5ffe57212 */ /* 0x000fc800078e33ff */
[----:B------:R-:W-:-:S13]  /*c210*/  ISETP.NE.AND P2, PT, R234, 0x1, PT ;  /* 0x00000001ea00780c */ /* 0x000fda0003f45270 */
[----:B------:R-:W2:Y:S02]  /*c220*/  @P2 LDC.64 R212, c[0x0][0x9e8] ;  /* 0x00027a00ffd42b82 */ /* 0x000ea40000000a00 */
[----:B--2---:R-:W-:-:S05]  /*c230*/  @P2 IMAD.HI.U32 R212, R229, R212, RZ ;  /* 0x000000d4e5d42227 */ /* 0x004fca00078e00ff */
[----:B------:R-:W-:-:S04]  /*c240*/  @P2 SHF.R.U32.HI R229, RZ, R213, R212 ;  /* 0x000000d5ffe52219 */ /* 0x000fc800000116d4 */
[----:B------:R-:W-:Y:S01]  /*c250*/  LOP3.LUT R229, RZ, R229, RZ, 0x33, !PT ;  /* 0x000000e5ffe57212 */ /* 0x000fe200078e33ff */
[----:B------:R-:W-:Y:S06]  /*c260*/  BRA `(.L_x_2798) ;  /* 0x0000000000147947 */ /* 0x000fec0003800000 */
.L_x_2797:
[----:B------:R-:W-:-:S05]  /*c270*/  IMAD.U32 R234, RZ, RZ, UR42 ;  /* 0x0000002affea7e24 */ /* 0x000fca000f8e00ff */
[----:B------:R-:W-:-:S13]  /*c280*/  ISETP.NE.AND P2, PT, R234, 0x1, PT ;  /* 0x00000001ea00780c */ /* 0x000fda0003f45270 */
[----:B------:R-:W2:Y:S02]  /*c290*/  @P2 LDC.64 R212, c[0x0][0x9e8] ;  /* 0x00027a00ffd42b82 */ /* 0x000ea40000000a00 */
[----:B--2---:R-:W-:-:S05]  /*c2a0*/  @P2 IMAD.HI.U32 R212, R229, R212, RZ ;  /* 0x000000d4e5d42227 */ /* 0x004fca00078e00ff */
[----:B------:R-:W-:-:S07]  /*c2b0*/  @P2 SHF.R.U32.HI R229, RZ, R213, R212 ;  /* 0x000000d5ffe52219 */ /* 0x000fce00000116d4 */
.L_x_2798:
[----:B------:R-:W-:Y:S05]  /*c2c0*/  BSYNC B0 ;  /* 0x0000000000007941 */ /* 0x000fea0003800000 */
.L_x_2796:
[----:B------:R-:W-:-:S04]  /*c2d0*/  IMAD R212, R206, -0x2, R10 ;  /* 0xfffffffeced47824 */ /* 0x000fc800078e020a */
[----:B------:R-:W-:-:S05]  /*c2e0*/  IMAD R212, R229, R234, R212 ;  /* 0x000000eae5d47224 */ /* 0x000fca00078e02d4 */
[----:B------:R-:W-:Y:S02]  /*c2f0*/  VIMNMX R216, R216, R212, !PT ;  /* 0x000000d4d8d87248 */ /* 0x000fe40007fe0100 */
[----:B------:R-:W-:-:S07]  /*c300*/  VIADDMNMX R217, R212, R234, R217, PT ;  /* 0x000000ead4d97246 */ /* 0x000fce00038001d9 */
.L_x_2795:
[----:B------:R-:W2:Y:S01]  /*c310*/  LDL.LU R229, [R1] ;  /* 0x0000000001e57983 */ /* 0x000ea20000300800 */
[C---:B------:R-:W-:Y:S02]  /*c320*/  ISETP.GE.AND P2, PT, R10.reuse, 0x1, PT ;  /* 0x000000010a00780c */ /* 0x040fe40003f46270 */
[----:B------:R-:W-:Y:S02]  /*c330*/  ISETP.GE.AND P4, PT, R10, 0x9, PT ;  /* 0x000000090a00780c */ /* 0x000fe40003f86270 */
[----:B--2---:R-:W-:-:S09]  /*c340*/  LOP3.LUT R229, R229, 0xfff7ffff, RZ, 0xc0, !PT ;  /* 0xfff7ffffe5e57812 */ /* 0x004fd200078ec0ff */
[----:B------:R-:W-:Y:S02]  /*c350*/  @P2 LOP3.LUT R229, R229, 0x80000, RZ, 0xfc, !PT ;  /* 0x00080000e5e52812 */ /* 0x000fe400078efcff */
[----:B------:R-:W-:Y:S02]  /*c360*/  ISETP.GT.AND P2, PT, R216, RZ, !P2 ;  /* 0x000000ffd800720c */ /* 0x000fe40005744270 */
[----:B------:R-:W-:Y:S02]  /*c370*/  LOP3.LUT R229, R229, 0xfffffffd, RZ, 0xc0, !PT ;  /* 0xfffffffde5e57812 */ /* 0x000fe400078ec0ff */
[----:B------:R-:W-:Y:S02]  /*c380*/  ISETP.LT.OR P2, PT, R217, 0x1, P2 ;  /* 0x00000001d900780c */ /* 0x000fe40001741670 */
[----:B------:R-:W-:Y:S02]  /*c390*/  @P4 LOP3.LUT R229, R229, 0x2, RZ, 0xfc, !PT ;  /* 0x00000002e5e54812 */ /* 0x000fe400078efcff */
[----:B------:R-:W-:-:S02]  /*c3a0*/  FSEL R212, R152, -INF , !P2 ;  /* 0xff80000098d47808 */ /* 0x000fc40005000000 */
[----:B------:R-:W-:Y:S02]  /*c3b0*/  ISETP.GE.AND P2, PT, R10, 0x2, PT ;  /* 0x000000020a00780c */ /* 0x000fe40003f46270 */
[----:B------:R-:W-:Y:S02]  /*c3c0*/  LOP3.LUT R229, R229, 0xfffffffb, RZ, 0xc0, !PT ;  /* 0xfffffffbe5e57812 */ /* 0x000fe400078ec0ff */
[----:B------:R-:W-:-:S04]  /*c3d0*/  ISETP.GT.AND P3, PT, R216, 0x1, !P2 ;  /* 0x00000001d800780c */ /* 0x000fc80005764270 */
[----:B------:R-:W-:-:S04]  /*c3e0*/  ISETP.LT.OR P3, PT, R217, 0x2, P3 ;  /* 0x00000002d900780c */ /* 0x000fc80001f61670 */
[----:B------:R-:W-:Y:S02]  /*c3f0*/  FSEL R213, R153, -INF , !P3 ;  /* 0xff80000099d57808 */ /* 0x000fe40005800000 */
[----:B------:R-:W-:Y:S02]  /*c400*/  ISETP.GT.AND P3, PT, R216, 0x8, !P4 ;  /* 0x00000008d800780c */ /* 0x000fe40006764270 */
[----:B------:R-:W-:Y:S02]  /*c410*/  ISETP.GE.AND P4, PT, R10, 0xa, PT ;  /* 0x0000000a0a00780c */ /* 0x000fe40003f86270 */
[----:B------:R-:W-:-:S04]  /*c420*/  ISETP.LT.OR P3, PT, R217, 0x9, P3 ;  /* 0x00000009d900780c */ /* 0x000fc80001f61670 */
        /* <DEDUP_REMOVED lines=116> */
[----:B------:R-:W-:Y:S02]  /*cb70*/  ISETP.GT.AND P6, PT, R216, 0x59, !P6 ;  /* 0x00000059d800780c */ /* 0x000fe400077c4270 */
[----:B------:R-:W2:Y:S02]  /*cb80*/  SHFL.IDX PT, R216, R228, 0x1, 0x1c1f ;  /* 0x003c1f00e4d87f89 */ /* 0x000ea400000e0000 */
[----:B------:R-:W-:Y:S02]  /*cb90*/  ISETP.LT.OR P6, PT, R217, 0x5a, P6 ;  /* 0x0000005ad900780c */ /* 0x000fe400037c1670 */
[----:B------:R3:W-:Y:S02]  /*cba0*/  STL [R1], R229 ;  /* 0x000000e501007387 */ /* 0x0007e40000100800 */
[----:B------:R-:W-:-:S02]  /*cbb0*/  FSEL R197, R197, -INF , !P6 ;  /* 0xff800000c5c57808 */ /* 0x000fc40007000000 */
[----:B------:R-:W-:Y:S01]  /*cbc0*/  LOP3.LUT P6, RZ, R229, 0x100000, RZ, 0xc0, !PT ;  /* 0x00100000e5ff7812 */ /* 0x000fe200078cc0ff */
[--C-:B--2---:R-:W-:Y:S02]  /*cbd0*/  IMAD.IADD R226, R226, 0x1, R216.reuse ;  /* 0x00000001e2e27824 */ /* 0x104fe400078e02d8 */
[----:B------:R-:W-:-:S10]  /*cbe0*/  IMAD.IADD R227, R227, 0x1, R216 ;  /* 0x00000001e3e37824 */ /* 0x000fd400078e02d8 */
[----:B---3--:R-:W-:Y:S05]  /*cbf0*/  @!P6 BRA `(.L_x_2799) ;  /* 0x000000000058e947 */ /* 0x008fea0003800000 */
        /* <DEDUP_REMOVED lines=12> */
.L_x_2801:
[----:B------:R-:W-:-:S05]  /*ccc0*/  IMAD.U32 R217, RZ, RZ, UR42 ;  /* 0x0000002affd97e24 */ /* 0x000fca000f8e00ff */
[----:B------:R-:W-:-:S13]  /*ccd0*/  ISETP.NE.AND P6, PT, R217, 0x1, PT ;  /* 0x00000001d900780c */ /* 0x000fda0003fc5270 */
[----:B------:R-:W2:Y:S02]  /*cce0*/  @P6 LDC.64 R152, c[0x0][0x9e8] ;  /* 0x00027a00ff986b82 */ /* 0x000ea40000000a00 */
[----:B--2---:R-:W-:-:S05]  /*ccf0*/  @P6 IMAD.HI.U32 R152, R216, R152, RZ ;  /* 0x00000098d8986227 */ /* 0x004fca00078e00ff */
[----:B------:R-:W-:-:S07]  /*cd00*/  @P6 SHF.R.U32.HI R216, RZ, R153, R152 ;  /* 0x00000099ffd86219 */ /* 0x000fce0000011698 */
.L_x_2802:
[----:B------:R-:W-:Y:S05]  /*cd10*/  BSYNC B0 ;  /* 0x0000000000007941 */ /* 0x000fea0003800000 */
.L_x_2800:
[----:B------:R-:W-:-:S04]  /*cd20*/  IMAD R10, R206, -0x2, R10 ;  /* 0xfffffffece0a7824 */ /* 0x000fc800078e020a */
[----:B------:R-:W-:-:S05]  /*cd30*/  IMAD R10, R216, R217, R10 ;  /* 0x000000d9d80a7224 */ /* 0x000fca00078e020a */
[----:B------:R-:W-:Y:S02]  /*cd40*/  VIMNMX R227, R227, R10, !PT ;  /* 0x0000000ae3e37248 */ /* 0x000fe40007fe0100 */
[----:B------:R-:W-:-:S07]  /*cd50*/  VIADDMNMX R226, R10, R217, R226, PT ;  /* 0x000000d90ae27246 */ /* 0x000fce00038001e2 */
.L_x_2799:
[----:B------:R-:W-:Y:S02]  /*cd60*/  ISETP.GT.AND P2, PT, R227, 0x1, !P2 ;  /* 0x00000001e300780c */ /* 0x000fe40005744270 */
[----:B------:R-:W-:Y:S02]  /*cd70*/  FMNMX.FTZ R10, R212, R0, !PT ;  /* 0x00000000d40a7209 */ /* 0x000fe40007810000 */
[----:B------:R-:W-:Y:S02]  /*cd80*/  ISETP.LT.OR P2, PT, R226, 0x2, P2 ;  /* 0x00000002e200780c */ /* 0x000fe40001741670 */
[----:B------:R-:W-:Y:S02]  /*cd90*/  LOP3.LUT P6, RZ, R229, 0x8000, RZ, 0xc0, !PT ;  /* 0x00008000e5ff7812 */ /* 0x000fe400078cc0ff */
        /* <DEDUP_REMOVED lines=56> */
[----:B------:R-:W2:Y:S01]  /*d120*/  SHFL.BFLY PT, R152, R10, 0x2, 0x1f ;  /* 0x0c401f000a987f89 */ /* 0x000ea200000e0000 */
[----:B------:R-:W-:-:S02]  /*d130*/  LOP3.LUT P6, RZ, R229, 0x10, RZ, 0xc0, !PT ;  /* 0x00000010e5ff7812 */ /* 0x000fc400078cc0ff */
[C---:B------:R-:W-:Y:S02]  /*d140*/  ISETP.GT.AND P2, PT, R227.reuse, 0x28, !P2 ;  /* 0x00000028e300780c */ /* 0x040fe40005744270 */
[----:B------:R-:W-:Y:S02]  /*d150*/  ISETP.GT.AND P3, PT, R227, 0x50, !P3 ;  /* 0x00000050e300780c */ /* 0x000fe40005f64270 */
[C---:B------:R-:W-:Y:S02]  /*d160*/  ISETP.LT.OR P2, PT, R226.reuse, 0x29, P2 ;  /* 0x00000029e200780c */ /* 0x040fe40001741670 */
[----:B------:R-:W-:Y:S02]  /*d170*/  ISETP.LT.OR P3, PT, R226, 0x51, P3 ;  /* 0x00000051e200780c */ /* 0x000fe40001f61670 */
[----:B------:R-:W-:Y:S02]  /*d180*/  FSEL R174, R174, -INF , !P2 ;  /* 0xff800000aeae7808 */ /* 0x000fe40005000000 */
[----:B------:R-:W-:-:S02]  /*d190*/  LOP3.LUT P2, RZ, R229, 0x1000, RZ, 0xc0, !PT ;  /* 0x00001000e5ff7812 */ /* 0x000fc4000784c0ff */
[----:B------:R-:W-:Y:S02]  /*d1a0*/  FSEL R194, R194, -INF , !P3 ;  /* 0xff800000c2c27808 */ /* 0x000fe40005800000 */
[----:B------:R-:W-:Y:S02]  /*d1b0*/  ISETP.GT.AND P2, PT, R227, 0x29, !P2 ;  /* 0x00000029e300780c */ /* 0x000fe40005744270 */
[----:B------:R-:W-:Y:S02]  /*d1c0*/  LOP3.LUT P3, RZ, R229, 0x80000, RZ, 0xc0, !PT ;  /* 0x00080000e5ff7812 */ /* 0x000fe4000786c0ff */
[----:B------:R-:W-:Y:S02]  /*d1d0*/  ISETP.LT.OR P2, PT, R226, 0x2a, P2 ;  /* 0x0000002ae200780c */ /* 0x000fe40001741670 */
[----:B------:R-:W-:Y:S02]  /*d1e0*/  ISETP.GT.AND P4, PT, R227, 0x51, !P4 ;  /* 0x00000051e300780c */ /* 0x000fe40006784270 */
[----:B------:R-:W-:-:S02]  /*d1f0*/  FSEL R175, R175, -INF , !P2 ;  /* 0xff800000afaf7808 */ /* 0x000fc40005000000 */
[----:B------:R-:W-:Y:S02]  /*d200*/  LOP3.LUT P2, RZ, R229, 0x800, RZ, 0xc0, !PT ;  /* 0x00000800e5ff7812 */ /* 0x000fe4000784c0ff */
[----:B--2---:R-:W-:Y:S02]  /*d210*/  FMNMX.FTZ R152, R10, R152, !PT ;  /* 0x000000980a987209 */ /* 0x004fe40007810000 */
[C---:B------:R-:W-:Y:S02]  /*d220*/  ISETP.GT.AND P2, PT, R227.reuse, 0x30, !P2 ;  /* 0x00000030e300780c */ /* 0x040fe40005744270 */
[C---:B------:R-:W-:Y:S02]  /*d230*/  ISETP.LT.OR P4, PT, R226.reuse, 0x52, P4 ;  /* 0x00000052e200780c */ /* 0x040fe40002781670 */
[----:B------:R-:W-:Y:S02]  /*d240*/  ISETP.LT.OR P2, PT, R226, 0x31, P2 ;  /* 0x00000031e200780c */ /* 0x000fe40001741670 */
[----:B------:R-:W-:-:S02]  /*d250*/  ISETP.GT.AND P5, PT, R227, 0x58, !P5 ;  /* 0x00000058e300780c */ /* 0x000fc40006fa4270 */
[----:B------:R-:W-:Y:S02]  /*d260*/  FSEL R153, R178, -INF , !P2 ;  /* 0xff800000b2997808 */ /* 0x000fe40005000000 */
[----:B------:R-:W-:Y:S01]  /*d270*/  LOP3.LUT P2, RZ, R229, 0x400, RZ, 0xc0, !PT ;  /* 0x00000400e5ff7812 */ /* 0x000fe2000784c0ff */
[----:B------:R-:W2:Y:S01]  /*d280*/  SHFL.BFLY PT, R178, R152, 0x1, 0x1f ;  /* 0x0c201f0098b27f89 */ /* 0x000ea200000e0000 */
[----:B------:R-:W-:Y:S02]  /*d290*/  FSEL R195, R195, -INF , !P4 ;  /* 0xff800000c3c37808 */ /* 0x000fe40006000000 */
[----:B------:R-:W-:Y:S02]  /*d2a0*/  ISETP.GT.AND P2, PT, R227, 0x31, !P2 ;  /* 0x00000031e300780c */ /* 0x000fe40005744270 */
[C---:B------:R-:W-:Y:S02]  /*d2b0*/  ISETP.LT.OR P5, PT, R226.reuse, 0x59, P5 ;  /* 0x00000059e200780c */ /* 0x040fe40002fa1670 */
[----:B------:R-:W-:-:S02]  /*d2c0*/  ISETP.LT.OR P2, PT, R226, 0x32, P2 ;  /* 0x00000032e200780c */ /* 0x000fc40001741670 */
[----:B------:R-:W-:Y:S02]  /*d2d0*/  FSEL R198, R198, -INF , !P5 ;  /* 0xff800000c6c67808 */ /* 0x000fe40006800000 */
[----:B------:R-:W-:Y:S02]  /*d2e0*/  FSEL R179, R179, -INF , !P2 ;  /* 0xff800000b3b37808 */ /* 0x000fe40005000000 */
[----:B------:R-:W-:-:S04]  /*d2f0*/  LOP3.LUT P2, RZ, R229, 0x200, RZ, 0xc0, !PT ;  /* 0x00000200e5ff7812 */ /* 0x000fc8000784c0ff */
[----:B------:R-:W-:-:S04]  /*d300*/  ISETP.GT.AND P2, PT, R227, 0x38, !P2 ;  /* 0x00000038e300780c */ /* 0x000fc80005744270 */
[----:B------:R-:W-:Y:S02]  /*d310*/  ISETP.LT.OR P2, PT, R226, 0x39, P2 ;  /* 0x00000039e200780c */ /* 0x000fe40001741670 */
[----:B--2---:R-:W-:Y:S02]  /*d320*/  FMNMX.FTZ R178, R152, R178, !PT ;  /* 0x000000b298b27209 */ /* 0x004fe40007810000 */
        /* <DEDUP_REMOVED lines=21> */
[----:B------:R-:W-:-:S04]  /*d480*/  FSETP.NEU.FTZ.AND P2, PT, R178, -INF , PT ;  /* 0xff800000b200780b */ /* 0x000fc80003f5d000 */
[----:B------:R-:W-:-:S05]  /*d490*/  FSEL R10, R178, RZ, P2 ;  /* 0x000000ffb20a7208 */ /* 0x000fca0001000000 */
[----:B------:R-:W-:Y:S01]  /*d4a0*/  FADD.FTZ R0, -R10, R0 ;  /* 0x000000000a007221 */ /* 0x000fe20000010100 */
[----:B------:R-:W-:-:S04]  /*d4b0*/  IMAD.U32 R10, RZ, RZ, UR39 ;  /* 0x00000027ff0a7e24 */ /* 0x000fc8000f8e00ff */
[-C--:B------:R-:W-:Y:S01]  /*d4c0*/  FMUL.FTZ R217, R178, R10.reuse ;  /* 0x0000000ab2d97220 */ /* 0x080fe20000410000 */
[----:B------:R-:W-:-:S04]  /*d4d0*/  FMUL.FTZ R0, R0, R10 ;  /* 0x0000000a00007220 */ /* 0x000fc80000410000 */
[----:B------:R-:W-:Y:S02]  /*d4e0*/  FSEL R217, R217, RZ, P2 ;  /* 0x000000ffd9d97208 */ /* 0x000fe40001000000 */
[----:B------:R-:W-:Y:S01]  /*d4f0*/  ISETP.GT.AND P2, PT, R227, RZ, !P3 ;  /* 0x000000ffe300720c */ /* 0x000fe20005f44270 */
[----:B------:R-:W-:Y:S02]  /*d500*/  MUFU.EX2 R0, R0 ;  /* 0x0000000000007308 */ /* 0x000fe40000000800 */
[-CC-:B------:R-:W-:Y:S01]  /*d510*/  FFMA.FTZ R212, R212, R10.reuse, -R217.reuse ;  /* 0x0000000ad4d47223 */ /* 0x180fe200000108d9 */
[----:B------:R-:W-:Y:S01]  /*d520*/  ISETP.LT.OR P2, PT, R226, 0x1, P2 ;  /* 0x00000001e200780c */ /* 0x000fe20001741670 */
[-CC-:B------:R-:W-:Y:S01]  /*d530*/  FFMA.FTZ R213, R213, R10.reuse, -R217.reuse ;  /* 0x0000000ad5d57223 */ /* 0x180fe200000108d9 */
[-CC-:B------:R-:W-:Y:S01]  /*d540*/  FFMA.FTZ R156, R156, R10.reuse, -R217.reuse ;  /* 0x0000000a9c9c7223 */ /* 0x180fe200000108d9 */
[-CC-:B------:R-:W-:Y:S01]  /*d550*/  FFMA.FTZ R157, R157, R10.reuse, -R217.reuse ;  /* 0x0000000a9d9d7223 */ /* 0x180fe200000108d9 */
[----:B------:R-:W-:Y:S01]  /*d560*/  FSEL R154, R154, -INF , !P2 ;  /* 0xff8000009a9a7808 */ /* 0x000fe20005000000 */
[----:B------:R2:W3:Y:S01]  /*d570*/  MUFU.EX2 R152, R212 ;  /* 0x000000d400987308 */ /* 0x0004e20000000800 */
[----:B------:R-:W-:Y:S01]  /*d580*/  ISETP.GT.AND P2, PT, R227, 0x59, !P6 ;  /* 0x00000059e300780c */ /* 0x000fe20007744270 */
[-CC-:B------:R-:W-:Y:S01]  /*d590*/  FFMA.FTZ R160, R160, R10.reuse, -R217.reuse ;  /* 0x0000000aa0a07223 */ /* 0x180fe200000108d9 */
[-CC-:B------:R-:W-:Y:S01]  /*d5a0*/  FFMA.FTZ R161, R161, R10.reuse, -R217.reuse ;  /* 0x0000000aa1a17223 */ /* 0x180fe200000108d9 */
[-CC-:B------:R-:W-:Y:S01]  /*d5b0*/  FFMA.FTZ R164, R164, R10.reuse, -R217.reuse ;  /* 0x0000000aa4a47223 */ /* 0x180fe200000108d9 */
[----:B------:R-:W-:Y:S01]  /*d5c0*/  ISETP.LT.OR P2, PT, R226, 0x5a, P2 ;  /* 0x0000005ae200780c */ /* 0x000fe20001741670 */
[-CC-:B------:R-:W-:Y:S01]  /*d5d0*/  FFMA.FTZ R165, R165, R10.reuse, -R217.reuse ;  /* 0x0000000aa5a57223 */ /* 0x180fe200000108d9 */
[-CC-:B------:R-:W-:Y:S01]  /*d5e0*/  FFMA.FTZ R168, R168, R10.reuse, -R217.reuse ;  /* 0x0000000aa8a87223 */ /* 0x180fe200000108d9 */
[----:B------:R-:W4:Y:S01]  /*d5f0*/  MUFU.EX2 R213, R213 ;  /* 0x000000d500d57308 */ /* 0x000f220000000800 */
[----:B--2---:R-:W-:Y:S01]  /*d600*/  FMNMX.FTZ R212, R154, R7, !PT ;  /* 0x000000079ad47209 */ /* 0x004fe20007810000 */
[-CC-:B------:R-:W-:Y:S01]  /*d610*/  FFMA.FTZ R169, R169, R10.reuse, -R217.reuse ;  /* 0x0000000aa9a97223 */ /* 0x180fe200000108d9 */
[----:B------:R-:W-:Y:S01]  /*d620*/  FSEL R199, R199, -INF , !P2 ;  /* 0xff800000c7c77808 */ /* 0x000fe20005000000 */
[--C-:B------:R-:W-:Y:S01]  /*d630*/  FFMA.FTZ R172, R172, R10, -R217.reuse ;  /* 0x0000000aacac7223 */ /* 0x100fe200000108d9 */
[----:B------:R-:W-:Y:S01]  /*d640*/  FMNMX.FTZ R212, R155, R212, !PT ;  /* 0x000000d49bd47209 */ /* 0x000fe20007810000 */
[-CC-:B------:R-:W-:Y:S01]  /*d650*/  FFMA.FTZ R173, R173, R10.reuse, -R217.reuse ;  /* 0x0000000aadad7223 */ /* 0x180fe200000108d9 */
[--C-:B------:R-:W-:Y:S01]  /*d660*/  FFMA.FTZ R176, R176, R10, -R217.reuse ;  /* 0x0000000ab0b07223 */ /* 0x100fe200000108d9 */
[----:B------:R-:W2:Y:S01]  /*d670*/  MUFU.EX2 R156, R156 ;  /* 0x0000009c009c7308 */ /* 0x000ea20000000800 */
[----:B------:R-:W-:Y:S01]  /*d680*/  FMNMX.FTZ R212, R158, R212, !PT ;  /* 0x000000d49ed47209 */ /* 0x000fe20007810000 */
[----:B---3--:R-:W-:Y:S01]  /*d690*/  FFMA.FTZ R4, R0, R4, R152 ;  /* 0x0000000400047223 */ /* 0x008fe20000010098 */
[-CC-:B------:R-:W-:Y:S01]  /*d6a0*/  FFMA.FTZ R177, R177, R10.reuse, -R217.reuse ;  /* 0x0000000ab1b17223 */ /* 0x180fe200000108d9 */
[--C-:B------:R-:W-:Y:S01]  /*d6b0*/  FFMA.FTZ R180, R180, R10, -R217.reuse ;  /* 0x0000000ab4b47223 */ /* 0x100fe200000108d9 */
[----:B------:R-:W-:Y:S01]  /*d6c0*/  FMNMX.FTZ R212, R159, R212, !PT ;  /* 0x000000d49fd47209 */ /* 0x000fe20007810000 */
[-CC-:B------:R-:W-:Y:S01]  /*d6d0*/  FFMA.FTZ R181, R181, R10.reuse, -R217.reuse ;  /* 0x0000000ab5b57223 */ /* 0x180fe200000108d9 */
[--C-:B------:R-:W-:Y:S01]  /*d6e0*/  FFMA.FTZ R184, R184, R10, -R217.reuse ;  /* 0x0000000ab8b87223 */ /* 0x100fe200000108d9 */
[----:B------:R-:W3:Y:S01]  /*d6f0*/  MUFU.EX2 R157, R157 ;  /* 0x0000009d009d7308 */ /* 0x000ee20000000800 */
[----:B------:R-:W-:Y:S01]  /*d700*/  FMNMX.FTZ R212, R162, R212, !PT ;  /* 0x000000d4a2d47209 */ /* 0x000fe20007810000 */
[C---:B----4-:R-:W-:Y:S01]  /*d710*/  FADD.FTZ R4, R213.reuse, R4 ;  /* 0x00000004d5047221 */ /* 0x050fe20000010000 */
[----:B------:R-:W-:Y:S01]  /*d720*/  F2FP.F16.F32.PACK_AB R152, R213, R152 ;  /* 0x00000098d598723e */ /* 0x000fe200000000ff */
[--C-:B------:R-:W-:Y:S01]  /*d730*/  FFMA.FTZ R185, R185, R10, -R217.reuse ;  /* 0x0000000ab9b97223 */ /* 0x100fe200000108d9 */
[----:B------:R-:W-:Y:S01]  /*d740*/  FMNMX.FTZ R212, R163, R212, !PT ;  /* 0x000000d4a3d47209 */ /* 0x000fe20007810000 */
[-CC-:B------:R-:W-:Y:S01]  /*d750*/  FFMA.FTZ R188, R188, R10.reuse, -R217.reuse ;  /* 0x0000000abcbc7223 */ /* 0x180fe200000108d9 */
[--C-:B------:R-:W-:Y:S01]  /*d760*/  FFMA.FTZ R189, R189, R10, -R217.reuse ;  /* 0x0000000abdbd7223 */ /* 0x100fe200000108d9 */
[----:B------:R-:W4:Y:S01]  /*d770*/  MUFU.EX2 R160, R160 ;  /* 0x000000a000a07308 */ /* 0x000f220000000800 */
[----:B------:R-:W-:Y:S01]  /*d780*/  FMNMX.FTZ R212, R166, R212, !PT ;  /* 0x000000d4a6d47209 */ /* 0x000fe20007810000 */
[----:B--2---:R-:W-:Y:S01]  /*d790*/  FADD.FTZ R4, R156, R4 ;  /* 0x000000049c047221 */ /* 0x004fe20000010000 */
[-CC-:B------:R-:W-:Y:S01]  /*d7a0*/  FFMA.FTZ R192, R192, R10.reuse, -R217.reuse ;  /* 0x0000000ac0c07223 */ /* 0x180fe200000108d9 */
[--C-:B------:R-:W-:Y:S01]  /*d7b0*/  FFMA.FTZ R193, R193, R10, -R217.reuse ;  /* 0x0000000ac1c17223 */ /* 0x100fe200000108d9 */
[----:B------:R-:W-:Y:S01]  /*d7c0*/  FMNMX.FTZ R212, R167, R212, !PT ;  /* 0x000000d4a7d47209 */ /* 0x000fe20007810000 */
[-CC-:B------:R-:W-:Y:S01]  /*d7d0*/  FFMA.FTZ R196, R196, R10.reuse, -R217.reuse ;  /* 0x0000000ac4c47223 */ /* 0x180fe200000108d9 */
[----:B------:R-:W-:Y:S01]  /*d7e0*/  FFMA.FTZ R197, R197, R10, -R217 ;  /* 0x0000000ac5c57223 */ /* 0x000fe200000108d9 */
[----:B------:R-:W2:Y:S01]  /*d7f0*/  MUFU.EX2 R161, R161 ;  /* 0x000000a100a17308 */ /* 0x000ea20000000800 */
[----:B------:R-:W-:Y:S01]  /*d800*/  FMNMX.FTZ R212, R170, R212, !PT ;  /* 0x000000d4aad47209 */ /* 0x000fe20007810000 */
[----:B---3--:R-:W-:Y:S01]  /*d810*/  FADD.FTZ R4, R157, R4 ;  /* 0x000000049d047221 */ /* 0x008fe20000010000 */
[-C--:B------:R-:W-:Y:S01]  /*d820*/  FMUL.FTZ R24, R24, R0.reuse ;  /* 0x0000000018187220 */ /* 0x080fe20000410000 */
[----:B------:R-:W-:Y:S01]  /*d830*/  FMUL.FTZ R25, R25, R0 ;  /* 0x0000000019197220 */ /* 0x000fe20000410000 */
[----:B------:R-:W-:Y:S01]  /*d840*/  FMNMX.FTZ R212, R171, R212, !PT ;  /* 0x000000d4abd47209 */ /* 0x000fe20007810000 */
[-C--:B------:R-:W-:Y:S01]  /*d850*/  FMUL.FTZ R28, R28, R0.reuse ;  /* 0x000000001c1c7220 */ /* 0x080fe20000410000 */
[----:B------:R-:W-:Y:S01]  /*d860*/  FMUL.FTZ R29, R29, R0 ;  /* 0x000000001d1d7220 */ /* 0x000fe20000410000 */
[----:B------:R-:W3:Y:S01]  /*d870*/  MUFU.EX2 R164, R164 ;  /* 0x000000a400a47308 */ /* 0x000ee20000000800 */
[----:B------:R-:W-:Y:S01]  /*d880*/  FMNMX.FTZ R212, R174, R212, !PT ;  /* 0x000000d4aed47209 */ /* 0x000fe20007810000 */
[----:B----4-:R-:W-:Y:S01]  /*d890*/  FADD.FTZ R4, R160, R4 ;  /* 0x00000004a0047221 */ /* 0x010fe20000010000 */
[-C--:B------:R-:W-:Y:S01]  /*d8a0*/  FMUL.FTZ R32, R32, R0.reuse ;  /* 0x0000000020207220 */ /* 0x080fe20000410000 */
[----:B------:R-:W-:Y:S01]  /*d8b0*/  FMUL.FTZ R33, R33, R0 ;  /* 0x0000000021217220 */ /* 0x000fe20000410000 */
[----:B------:R-:W-:Y:S01]  /*d8c0*/  FMNMX.FTZ R212, R175, R212, !PT ;  /* 0x000000d4afd47209 */ /* 0x000fe20007810000 */
[-C--:B------:R-:W-:Y:S01]  /*d8d0*/  FMUL.FTZ R36, R36, R0.reuse ;  /* 0x0000000024247220 */ /* 0x080fe20000410000 */
[----:B------:R-:W-:Y:S01]  /*d8e0*/  FMUL.FTZ R37, R37, R0 ;  /* 0x0000000025257220 */ /* 0x000fe20000410000 */
[----:B------:R-:W4:Y:S01]  /*d8f0*/  MUFU.EX2 R165, R165 ;  /* 0x000000a500a57308 */ /* 0x000f220000000800 */
[----:B------:R-:W-:Y:S01]  /*d900*/  FMNMX.FTZ R212, R153, R212, !PT ;  /* 0x000000d499d47209 */ /* 0x000fe20007810000 */
[----:B--2---:R-:W-:Y:S01]  /*d910*/  FADD.FTZ R4, R161, R4 ;  /* 0x00000004a1047221 */ /* 0x004fe20000010000 */
[-C--:B------:R-:W-:Y:S01]  /*d920*/  FMUL.FTZ R40, R40, R0.reuse ;  /* 0x0000000028287220 */ /* 0x080fe20000410000 */
[----:B------:R-:W-:Y:S01]  /*d930*/  FMUL.FTZ R41, R41, R0 ;  /* 0x0000000029297220 */ /* 0x000fe20000410000 */
[----:B------:R-:W-:Y:S01]  /*d940*/  FMNMX.FTZ R212, R179, R212, !PT ;  /* 0x000000d4b3d47209 */ /* 0x000fe20007810000 */
[-C--:B------:R-:W-:Y:S01]  /*d950*/  FMUL.FTZ R44, R44, R0.reuse ;  /* 0x000000002c2c7220 */ /* 0x080fe20000410000 */
[----:B------:R-:W-:Y:S01]  /*d960*/  FMUL.FTZ R45, R45, R0 ;  /* 0x000000002d2d7220 */ /* 0x000fe20000410000 */
        /* <DEDUP_REMOVED lines=39> */
[-C--:B------:R-:W-:Y:S01]  /*dbe0*/  FMUL.FTZ R85, R85, R0.reuse ;  /* 0x0000000055557220 */ /* 0x080fe20000410000 */
[----:B------:R-:W4:Y:S01]  /*dbf0*/  MUFU.EX2 R177, R177 ;  /* 0x000000b100b17308 */ /* 0x000f220000000800 */
[----:B--2---:R-:W-:Y:S01]  /*dc00*/  FADD.FTZ R4, R173, R4 ;  /* 0x00000004ad047221 */ /* 0x004fe20000010000 */
[----:B------:R-:W2:Y:S01]  /*dc10*/  SHFL.BFLY PT, R213, R212, 0x2, 0x1f ;  /* 0x0c401f00d4d57f89 */ /* 0x000ea200000e0000 */
[-C--:B------:R-:W-:Y:S01]  /*dc20*/  FMUL.FTZ R88, R88, R0.reuse ;  /* 0x0000000058587220 */ /* 0x080fe20000410000 */
[-C--:B------:R-:W-:Y:S01]  /*dc30*/  FMUL.FTZ R89, R89, R0.reuse ;  /* 0x0000000059597220 */ /* 0x080fe20000410000 */
[-C--:B------:R-:W-:Y:S01]  /*dc40*/  FMUL.FTZ R92, R92, R0.reuse ;  /* 0x000000005c5c7220 */ /* 0x080fe20000410000 */
[-C--:B------:R-:W-:Y:S01]  /*dc50*/  FMUL.FTZ R93, R93, R0.reuse ;  /* 0x000000005d5d7220 */ /* 0x080fe20000410000 */
[-C--:B------:R-:W-:Y:S01]  /*dc60*/  FMUL.FTZ R96, R96, R0.reuse ;  /* 0x0000000060607220 */ /* 0x080fe20000410000 */
[----:B------:R-:W5:Y:S01]  /*dc70*/  MUFU.EX2 R180, R180 ;  /* 0x000000b400b47308 */ /* 0x000f620000000800 */
        /* <DEDUP_REMOVED lines=16> */
[----:B-----5:R-:W-:Y:S01]  /*dd80*/  FADD.FTZ R4, R180, R4 ;  /* 0x00000004b4047221 */ /* 0x020fe20000010000 */
[----:B--2---:R-:W-:Y:S01]  /*dd90*/  FMNMX.FTZ R212, R212, R213, !PT ;  /* 0x000000d5d4d47209 */ /* 0x004fe20007810000 */
[-C--:B------:R-:W-:Y:S01]  /*dda0*/  FMUL.FTZ R121, R121, R0.reuse ;  /* 0x0000000079797220 */ /* 0x080fe20000410000 */
[-C--:B------:R-:W-:Y:S01]  /*ddb0*/  FMUL.FTZ R124, R124, R0.reuse ;  /* 0x000000007c7c7220 */ /* 0x080fe20000410000 */
[-C--:B------:R-:W-:Y:S01]  /*ddc0*/  FMUL.FTZ R125, R125, R0.reuse ;  /* 0x000000007d7d7220 */ /* 0x080fe20000410000 */
[-C--:B------:R-:W-:Y:S01]  /*ddd0*/  FMUL.FTZ R128, R128, R0.reuse ;  /* 0x0000000080807220 */ /* 0x080fe20000410000 */
[----:B------:R-:W2:Y:S01]  /*dde0*/  SHFL.BFLY PT, R213, R212, 0x1, 0x1f ;  /* 0x0c201f00d4d57f89 */ /* 0x000ea200000e0000 */
        /* <DEDUP_REMOVED lines=14> */
[----:B------:R-:W-:-:S02]  /*ded0*/  FMUL.FTZ R149, R149, R0 ;  /* 0x0000000095957220 */ /* 0x000fc40000410000 */
[----:B------:R-:W4:Y:S01]  /*dee0*/  MUFU.EX2 R189, R189 ;  /* 0x000000bd00bd7308 */ /* 0x000f220000000800 */
[----:B-----5:R-:W-:Y:S01]  /*def0*/  FADD.FTZ R4, R185, R4 ;  /* 0x00000004b9047221 */ /* 0x020fe20000010000 */
[----:B--2---:R-:W-:-:S06]  /*df00*/  FMNMX.FTZ R176, R212, R213, !PT ;  /* 0x000000d5d4b07209 */ /* 0x004fcc0007810000 */
[----:B------:R-:W2:Y:S01]  /*df10*/  MUFU.EX2 R192, R192 ;  /* 0x000000c000c07308 */ /* 0x000ea20000000800 */
[----:B---3--:R-:W-:Y:S01]  /*df20*/  FADD.FTZ R4, R188, R4 ;  /* 0x00000004bc047221 */ /* 0x008fe20000010000 */
[C---:B------:R-:W-:Y:S01]  /*df30*/  FSETP.NEU.FTZ.AND P2, PT, R176.reuse, -INF , PT ;  /* 0xff800000b000780b */ /* 0x040fe20003f5d000 */
[----:B------:R-:W-:-:S05]  /*df40*/  FMUL.FTZ R213, R176, R10 ;  /* 0x0000000ab0d57220 */ /* 0x000fca0000410000 */
[----:B------:R-:W3:Y:S01]  /*df50*/  MUFU.EX2 R193, R193 ;  /* 0x000000c100c17308 */ /* 0x000ee20000000800 */
[----:B------:R-:W-:-:S05]  /*df60*/  FSEL R213, R213, RZ, P2 ;  /* 0x000000ffd5d57208 */ /* 0x000fca0001000000 */
[--C-:B------:R-:W-:Y:S01]  /*df70*/  FFMA.FTZ R226, R166, R10, -R213.reuse ;  /* 0x0000000aa6e27223 */ /* 0x100fe200000108d5 */
[----:B------:R-:W-:Y:S01]  /*df80*/  F2FP.F16.F32.PACK_AB R166, R181, R180 ;  /* 0x000000b4b5a6723e */ /* 0x000fe200000000ff */
[-CC-:B------:R-:W-:Y:S01]  /*df90*/  FFMA.FTZ R229, R154, R10.reuse, -R213.reuse ;  /* 0x0000000a9ae57223 */ /* 0x180fe200000108d5 */
[----:B------:R-:W-:Y:S01]  /*dfa0*/  FSEL R180, R176, RZ, P2 ;  /* 0x000000ffb0b47208 */ /* 0x000fe20001000000 */
[-CC-:B------:R-:W-:Y:S01]  /*dfb0*/  FFMA.FTZ R212, R155, R10.reuse, -R213.reuse ;  /* 0x0000000a9bd47223 */ /* 0x180fe200000108d5 */
[-CC-:B------:R-:W-:Y:S01]  /*dfc0*/  FFMA.FTZ R228, R158, R10.reuse, -R213.reuse ;  /* 0x0000000a9ee47223 */ /* 0x180fe200000108d5 */
[-CC-:B------:R-:W-:Y:S01]  /*dfd0*/  FFMA.FTZ R159, R159, R10.reuse, -R213.reuse ;  /* 0x0000000a9f9f7223 */ /* 0x180fe200000108d5 */
[-C--:B------:R-:W-:Y:S01]  /*dfe0*/  FFMA.FTZ R227, R162, R10.reuse, -R213 ;  /* 0x0000000aa2e37223 */ /* 0x080fe200000108d5 */
[----:B------:R-:W-:Y:S01]  /*dff0*/  FADD.FTZ R7, -R180, R7 ;  /* 0x00000007b4077221 */ /* 0x000fe20000010100 */
[----:B------:R-:W-:Y:S01]  /*e000*/  MUFU.EX2 R229, R229 ;  /* 0x000000e500e57308 */ /* 0x000fe20000000800 */
[--C-:B------:R-:W-:Y:S01]  /*e010*/  FFMA.FTZ R163, R163, R10, -R213.reuse ;  /* 0x0000000aa3a37223 */ /* 0x100fe200000108d5 */
[----:B------:R-:W-:Y:S01]  /*e020*/  F2FP.F16.F32.PACK_AB R154, R157, R156 ;  /* 0x0000009c9d9a723e */ /* 0x000fe200000000ff */
[-C--:B------:R-:W-:Y:S01]  /*e030*/  FMUL.FTZ R7, R7, R10.reuse ;  /* 0x0000000a07077220 */ /* 0x080fe20000410000 */
[--C-:B------:R-:W-:Y:S01]  /*e040*/  FFMA.FTZ R155, R174, R10, -R213.reuse ;  /* 0x0000000aae9b7223 */ /* 0x100fe200000108d5 */
[----:B------:R-:W-:Y:S01]  /*e050*/  F2FP.F16.F32.PACK_AB R156, R161, R160 ;  /* 0x000000a0a19c723e */ /* 0x000fe200000000ff */
[-CC-:B------:R-:W-:Y:S01]  /*e060*/  FFMA.FTZ R167, R167, R10.reuse, -R213.reuse ;  /* 0x0000000aa7a77223 */ /* 0x180fe200000108d5 */
[----:B----4-:R-:W-:Y:S01]  /*e070*/  FADD.FTZ R161, R189, R4 ;  /* 0x00000004bda17221 */ /* 0x010fe20000010000 */
[----:B------:R-:W-:Y:S01]  /*e080*/  MUFU.EX2 R212, R212 ;  /* 0x000000d400d47308 */ /* 0x000fe20000000800 */
[----:B------:R-:W-:Y:S01]  /*e090*/  FFMA.FTZ R217, R170, R10, -R213 ;  /* 0x0000000aaad97223 */ /* 0x000fe200000108d5 */
[----:B------:R-:W-:Y:S01]  /*e0a0*/  F2FP.F16.F32.PACK_AB R158, R165, R164 ;  /* 0x000000a4a59e723e */ /* 0x000fe200000000ff */
[----:B--2---:R-:W-:Y:S01]  /*e0b0*/  FADD.FTZ R4, R192, R161 ;  /* 0x000000a1c0047221 */ /* 0x004fe20000010000 */
[-CC-:B------:R-:W-:Y:S01]  /*e0c0*/  FFMA.FTZ R171, R171, R10.reuse, -R213.reuse ;  /* 0x0000000aabab7223 */ /* 0x180fe200000108d5 */
[-CC-:B------:R-:W-:Y:S01]  /*e0d0*/  FFMA.FTZ R175, R175, R10.reuse, -R213.reuse ;  /* 0x0000000aafaf7223 */ /* 0x180fe200000108d5 */
[-CC-:B------:R-:W-:Y:S01]  /*e0e0*/  FFMA.FTZ R153, R153, R10.reuse, -R213.reuse ;  /* 0x0000000a99997223 */ /* 0x180fe200000108d5 */
[----:B---3--:R-:W-:Y:S01]  /*e0f0*/  FADD.FTZ R165, R193, R4 ;  /* 0x00000004c1a57221 */ /* 0x008fe20000010000 */
[----:B------:R-:W2:Y:S01]  /*e100*/  MUFU.EX2 R7, R7 ;  /* 0x0000000700077308 */ /* 0x000ea20000000800 */
[--C-:B------:R-:W-:Y:S01]  /*e110*/  FFMA.FTZ R179, R179, R10, -R213.reuse ;  /* 0x0000000ab3b37223 */ /* 0x100fe200000108d5 */
[----:B------:R-:W-:Y:S01]  /*e120*/  F2FP.F16.F32.PACK_AB R160, R169, R168 ;  /* 0x000000a8a9a0723e */ /* 0x000fe200000000ff */
        /* <DEDUP_REMOVED lines=8> */
[--C-:B------:R-:W-:Y:S01]  /*e1b0*/  FFMA.FTZ R195, R195, R10, -R213.reuse ;  /* 0x0000000ac3c37223 */ /* 0x100fe200000108d5 */
[----:B------:R-:W-:Y:S01]  /*e1c0*/  F2FP.F16.F32.PACK_AB R162, R173, R172 ;  /* 0x000000acada2723e */ /* 0x000fe200000000ff */
[-CC-:B------:R-:W-:Y:S01]  /*e1d0*/  FFMA.FTZ R198, R198, R10.reuse, -R213.reuse ;  /* 0x0000000ac6c67223 */ /* 0x180fe200000108d5 */
[----:B------:R-:W-:Y:S01]  /*e1e0*/  FFMA.FTZ R199, R199, R10, -R213 ;  /* 0x0000000ac7c77223 */ /* 0x000fe200000108d5 */
[----:B------:R-:W-:Y:S01]  /*e1f0*/  F2FP.F16.F32.PACK_AB R164, R177, R216 ;  /* 0x000000d8b1a4723e */ /* 0x000fe200000000ff */
[----:B------:R-:W4:Y:S01]  /*e200*/  MUFU.EX2 R159, R159 ;  /* 0x0000009f009f7308 */ /* 0x000f220000000800 */
[----:B--2---:R-:W-:Y:S01]  /*e210*/  FFMA.FTZ R3, R7, R3, R229 ;  /* 0x0000000307037223 */ /* 0x004fe200000100e5 */
[----:B------:R-:W-:Y:S01]  /*e220*/  F2FP.F16.F32.PACK_AB R168, R185, R184 ;  /* 0x000000b8b9a8723e */ /* 0x000fe200000000ff */
[-C--:B------:R-:W-:Y:S01]  /*e230*/  FMUL.FTZ R26, R26, R7.reuse ;  /* 0x000000071a1a7220 */ /* 0x080fe20000410000 */
[----:B------:R-:W-:Y:S01]  /*e240*/  F2FP.F16.F32.PACK_AB R170, R189, R188 ;  /* 0x000000bcbdaa723e */ /* 0x000fe200000000ff */
[----:B------:R-:W-:Y:S01]  /*e250*/  FADD.FTZ R3, R212, R3 ;  /* 0x00000003d4037221 */ /* 0x000fe20000010000 */
[----:B------:R-:W-:Y:S01]  /*e260*/  F2FP.F16.F32.PACK_AB R172, R193, R192 ;  /* 0x000000c0c1ac723e */ /* 0x000fe200000000ff */
        /* <DEDUP_REMOVED lines=34> */
[C---:B----4-:R-:W-:Y:S01]  /*e490*/  FADD.FTZ R3, R163.reuse, R180 ;  /* 0x000000b4a3037221 */ /* 0x050fe20000010000 */
[----:B------:R-:W-:Y:S01]  /*e4a0*/  F2FP.F16.F32.PACK_AB R157, R163, R157 ;  /* 0x0000009da39d723e */ /* 0x000fe200000000ff */
[-C--:B------:R-:W-:Y:S01]  /*e4b0*/  FMUL.FTZ R78, R78, R7.reuse ;  /* 0x000000074e4e7220 */ /* 0x080fe20000410000 */
[-C--:B------:R-:W-:Y:S01]  /*e4c0*/  FMUL.FTZ R79, R79, R7.reuse ;  /* 0x000000074f4f7220 */ /* 0x080fe20000410000 */
[-C--:B------:R-:W-:Y:S01]  /*e4d0*/  FMUL.FTZ R82, R82, R7.reuse ;  /* 0x0000000752527220 */ /* 0x080fe20000410000 */
[-C--:B------:R-:W-:Y:S01]  /*e4e0*/  FMUL.FTZ R83, R83, R7.reuse ;  /* 0x0000000753537220 */ /* 0x080fe20000410000 */
[-C--:B------:R-:W-:Y:S01]  /*e4f0*/  FMUL.FTZ R86, R86, R7.reuse ;  /* 0x0000000756567220 */ /* 0x080fe20000410000 */
[----:B------:R-:W4:Y:S01]  /*e500*/  MUFU.EX2 R167, R167 ;  /* 0x000000a700a77308 */ /* 0x000f220000000800 */
        /* <DEDUP_REMOVED lines=23> */
[----:B------:R4:W5:Y:S01]  /*e680*/  MUFU.EX2 R165, R155 ;  /* 0x0000009b00a57308 */ /* 0x0009620000000800 */
        /* <DEDUP_REMOVED lines=9> */
[----:B----4-:R-:W-:Y:S01]  /*e720*/  F2FP.F16.F32.PACK_AB R155, R159, R228 ;  /* 0x000000e49f9b723e */ /* 0x010fe200000000ff */
[-C--:B------:R-:W-:Y:S01]  /*e730*/  FMUL.FTZ R134, R134, R7.reuse ;  /* 0x0000000786867220 */ /* 0x080fe20000410000 */
[----:B------:R-:W-:Y:S01]  /*e740*/  F2FP.F16.F32.PACK_AB R159, R167, R226 ;  /* 0x000000e2a79f723e */ /* 0x000fe200000000ff */
[----:B------:R-:W-:Y:S01]  /*e750*/  FMUL.FTZ R135, R135, R7 ;  /* 0x0000000787877220 */ /* 0x000fe20000410000 */
[----:B------:R-:W-:Y:S01]  /*e760*/  F2FP.F16.F32.PACK_AB R161, R171, R161 ;  /* 0x000000a1aba1723e */ /* 0x000fe200000000ff */
[-C--:B------:R-:W-:Y:S01]  /*e770*/  FMUL.FTZ R138, R138, R7.reuse ;  /* 0x000000078a8a7220 */ /* 0x080fe20000410000 */
[----:B------:R3:W4:Y:S01]  /*e780*/  MUFU.EX2 R169, R153 ;  /* 0x0000009900a97308 */ /* 0x0007220000000800 */
[----:B-----5:R-:W-:Y:S01]  /*e790*/  FADD.FTZ R180, R165, R180 ;  /* 0x000000b4a5b47221 */ /* 0x020fe20000010000 */
[-C--:B------:R-:W-:Y:S01]  /*e7a0*/  FMUL.FTZ R139, R139, R7.reuse ;  /* 0x000000078b8b7220 */ /* 0x080fe20000410000 */
[-C--:B------:R-:W-:Y:S01]  /*e7b0*/  FMUL.FTZ R142, R142, R7.reuse ;  /* 0x000000078e8e7220 */ /* 0x080fe20000410000 */
[-C--:B------:R-:W-:Y:S01]  /*e7c0*/  FMUL.FTZ R143, R143, R7.reuse ;  /* 0x000000078f8f7220 */ /* 0x080fe20000410000 */
[-C--:B------:R-:W-:Y:S01]  /*e7d0*/  FMUL.FTZ R146, R146, R7.reuse ;  /* 0x0000000792927220 */ /* 0x080fe20000410000 */
[-C--:B------:R-:W-:Y:S01]  /*e7e0*/  FMUL.FTZ R147, R147, R7.reuse ;  /* 0x0000000793937220 */ /* 0x080fe20000410000 */
[----:B------:R-:W-:Y:S01]  /*e7f0*/  FMUL.FTZ R150, R150, R7 ;  /* 0x0000000796967220 */ /* 0x000fe20000410000 */
[----:B------:R-:W5:Y:S01]  /*e800*/  MUFU.EX2 R179, R179 ;  /* 0x000000b300b37308 */ /* 0x000f620000000800 */
[C---:B--2---:R-:W-:Y:S01]  /*e810*/  FADD.FTZ R180, R175.reuse, R180 ;  /* 0x000000b4afb47221 */ /* 0x044fe20000010000 */
[----:B------:R-:W-:Y:S01]  /*e820*/  F2FP.F16.F32.PACK_AB R163, R175, R165 ;  /* 0x000000a5afa3723e */ /* 0x000fe200000000ff */
[----:B------:R-:W-:Y:S01]  /*e830*/  FMUL.FTZ R151, R151, R7 ;  /* 0x0000000797977220 */ /* 0x000fe20000410000 */
[----:B---3--:R-:W-:-:S04]  /*e840*/  F2FP.F16.F32.PACK_AB R153, R212, R229 ;  /* 0x000000e5d499723e */ /* 0x008fc800000000ff */
[----:B------:R-:W2:Y:S01]  /*e850*/  MUFU.EX2 R182, R182 ;  /* 0x000000b600b67308 */ /* 0x000ea20000000800 */
[----:B----4-:R-:W-:-:S07]  /*e860*/  FADD.FTZ R180, R169, R180 ;  /* 0x000000b4a9b47221 */ /* 0x010fce0000010000 */
[----:B------:R-:W3:Y:S01]  /*e870*/  MUFU.EX2 R183, R183 ;  /* 0x000000b700b77308 */ /* 0x000ee20000000800 */
[C---:B-----5:R-:W-:Y:S01]  /*e880*/  FADD.FTZ R3, R179.reuse, R180 ;  /* 0x000000b4b3037221 */ /* 0x060fe20000010000 */
[----:B------:R-:W-:-:S06]  /*e890*/  F2FP.F16.F32.PACK_AB R165, R179, R169 ;  /* 0x000000a9b3a5723e */ /* 0x000fcc00000000ff */
[----:B------:R-:W4:Y:S01]  /*e8a0*/  MUFU.EX2 R186, R186 ;  /* 0x000000ba00ba7308 */ /* 0x000f220000000800 */
[----:B--2---:R-:W-:-:S07]  /*e8b0*/  FADD.FTZ R0, R182, R3 ;  /* 0x00000003b6007221 */ /* 0x004fce0000010000 */
[----:B------:R-:W2:Y:S01]  /*e8c0*/  MUFU.EX2 R187, R187 ;  /* 0x000000bb00bb7308 */ /* 0x000ea20000000800 */
[C---:B---3--:R-:W-:Y:S01]  /*e8d0*/  FADD.FTZ R3, R183.reuse, R0 ;  /* 0x00000000b7037221 */ /* 0x048fe20000010000 */
[----:B------:R-:W-:-:S06]  /*e8e0*/  F2FP.F16.F32.PACK_AB R167, R183, R182 ;  /* 0x000000b6b7a7723e */ /* 0x000fcc00000000ff */
        /* <DEDUP_REMOVED lines=11> */
[----:B--2---:R-:W-:-:S07]  /*e9a0*/  FADD.FTZ R0, R173, R0 ;  /* 0x00000000ad007221 */ /* 0x004fce0000010000 */
[----:B------:R-:W2:Y:S01]  /*e9b0*/  MUFU.EX2 R199, R199 ;  /* 0x000000c700c77308 */ /* 0x000ea20000000800 */
[C---:B---3--:R-:W-:Y:S01]  /*e9c0*/  FADD.FTZ R3, R195.reuse, R0 ;  /* 0x00000000c3037221 */ /* 0x048fe20000010000 */
[----:B------:R-:W-:-:S03]  /*e9d0*/  F2FP.F16.F32.PACK_AB R173, R195, R173 ;  /* 0x000000adc3ad723e */ /* 0x000fc600000000ff */
[----:B----4-:R-:W-:-:S04]  /*e9e0*/  FADD.FTZ R0, R198, R3 ;  /* 0x00000003c6007221 */ /* 0x010fc80000010000 */
[C---:B--2---:R-:W-:Y:S01]  /*e9f0*/  FADD.FTZ R3, R199.reuse, R0 ;  /* 0x00000000c7037221 */ /* 0x044fe20000010000 */
[----:B------:R-:W-:Y:S01]  /*ea00*/  F2FP.F16.F32.PACK_AB R175, R199, R198 ;  /* 0x000000c6c7af723e */ /* 0x000fe200000000ff */
[----:B------:R-:W-:Y:S06]  /*ea10*/  @!P0 BRA `(.L_x_2803) ;  /* 0x0000000000048947 */ /* 0x000fec0003800000 */
[----:B------:R-:W-:Y:S01]  /*ea20*/  BPT.TRAP 0x1 ;  /* 0x000000040000795c */ /* 0x000fe20000300000 */
.L_x_2803:
[----:B------:R2:W3:Y:S01]  /*ea30*/  SYNCS.PHASECHK.TRANS64.TRYWAIT P2, [R201+URZ+0x22850], R202 ;  /* 0x022850cac90075a7 */ /* 0x0004e2000804017f */
[----:B------:R-:W-:Y:S05]  /*ea40*/  @!P0 BRA `(.L_x_2804) ;  /* 0x0000000000048947 */ /* 0x000fea0003800000 */
[----:B------:R-:W-:Y:S01]  /*ea50*/  BPT.TRAP 0x1 ;  /* 0x000000040000795c */ /* 0x000fe20000300000 */
.L_x_2804:
[----:B------:R-:W-:Y:S04]  /*ea60*/  BSSY B0, `(.L_x_2805) ;  /* 0x0000004000007945 */ /* 0x000fe80003800000 */
[----:B---3--:R-:W-:Y:S05]  /*ea70*/  @P2 BRA `(.L_x_2806) ;  /* 0x0000000000082947 */ /* 0x008fea0003800000 */
[----:B------:R-:W3:Y:S02]  /*ea80*/  SYNCS.PHASECHK.TRANS64.TRYWAIT P2, [R201+URZ+0x22850], R202 ;  /* 0x022850cac90075a7 */ /* 0x000ee4000804017f */
[----:B---3--:R-:W-:Y:S05]  /*ea90*/  @!P2 BRA `(.L_x_2807) ;  /* 0x0000011800f4a947 */ /* 0x008fea0003800000 */
.L_x_2806:
[----:B------:R-:W-:Y:S05]  /*eaa0*/  BSYNC B0 ;  /* 0x0000000000007941 */ /* 0x000fea0003800000 */
.L_x_2805:
[----:B------:R-:W4:Y:S01]  /*eab0*/  S2R R0, SR_TID.X ;  /* 0x0000000000007919 */ /* 0x000f220000002100 */
[----:B------:R-:W-:Y:S05]  /*eac0*/  WARPSYNC.ALL ;  /* 0x0000000000007948 */ /* 0x000fea0003800000 */
[----:B------:R-:W-:Y:S01]  /*ead0*/  IMAD R180, R2, 0xc00, R11 ;  /* 0x00000c0002b47824 */ /* 0x000fe200078e020b */
[----:B------:R-:W-:Y:S01]  /*eae0*/  ISETP.GT.AND P2, PT, R6, R203, PT ;  /* 0x000000cb0600720c */ /* 0x000fe20003f44270 */
[----:B------:R-:W-:Y:S02]  /*eaf0*/  IMAD.MOV.U32 R181, RZ, RZ, 0x40000040 ;  /* 0x40000040ffb57424 */ /* 0x000fe400078e00ff */
[----:B0123--:R-:W-:Y:S01]  /*eb00*/  @!P1 VIADD R201, R201, 0x22860 ;  /* 0x00022860c9c99836 */ /* 0x00ffe20000000000 */
[----:B------:R-:W-:Y:S01]  /*eb10*/  R2UR UR6, R180 ;  /* 0x00000000b40672ca */ /* 0x000fe200000e0000 */
[----:B------:R-:W-:Y:S01]  /*eb20*/  VIADD R6, R6, 0xffffffff ;  /* 0xffffffff06067836 */ /* 0x000fe20000000000 */
[----:B------:R-:W-:Y:S01]  /*eb30*/  R2UR UR7, R181 ;  /* 0x00000000b50772ca */ /* 0x000fe200000e0000 */
[----:B------:R-:W-:Y:S01]  /*eb40*/  IMAD.MOV.U32 R181, RZ, RZ, 0x40000040 ;  /* 0x40000040ffb57424 */ /* 0x000fe200078e00ff */
[----:B------:R-:W-:Y:S01]  /*eb50*/  @!P1 PRMT R201, RZ, 0x654, R201 ;  /* 0x00000654ffc99816 */ /* 0x000fe200000000c9 */
[----:B------:R-:W-:Y:S01]  /*eb60*/  IMAD.MOV.U32 R7, RZ, RZ, R176 ;  /* 0x000000ffff077224 */ /* 0x000fe200078e00b0 */
[----:B----4-:R-:W-:-:S05]  /*eb70*/  SHF.R.U32.HI R0, RZ, 0x7, R0 ;  /* 0x00000007ff007819 */ /* 0x010fca0000011600 */
[----:B------:R-:W-:-:S05]  /*eb80*/  VIADD R0, R0, 0x8 ;  /* 0x0000000800007836 */ /* 0x000fca0000000000 */
[----:B------:R0:W-:Y:S02]  /*eb90*/  BAR.SYNC.DEFER_BLOCKING R0, 0x100 ;  /* 0x000400000000751d */ /* 0x0001e40000010000 */
[----:B0-----:R-:W-:-:S04]  /*eba0*/  IMAD.MOV.U32 R0, RZ, RZ, R178 ;  /* 0x000000ffff007224 */ /* 0x001fc800078e00b2 */
[----:B------:R-:W-:-:S06]  /*ebb0*/  WARPGROUP.ARRIVE ;  /* 0x00000000000079c5 */ /* 0x000fcc0000000000 */
        /* <DEDUP_REMOVED lines=42> */
[----:B------:R-:W-:Y:S02]  /*ee60*/  IMAD.MOV.U32 R7, RZ, RZ, R176 ;  /* 0x000000ffff077224 */ /* 0x000fe400078e00b0 */
[----:B------:R-:W-:-:S07]  /*ee70*/  IMAD.MOV.U32 R0, RZ, RZ, R178 ;  /* 0x000000ffff007224 */ /* 0x000fce00078e00b2 */
.L_x_2790:
[----:B------:R-:W2:Y:S01]  /*ee80*/  LDL.LU R156, [R1] ;  /* 0x00000000019c7983 */ /* 0x000ea20000300800 */
[----:B------:R-:W1:Y:S01]  /*ee90*/  LDC R234, c[0x0][0x448] ;  /* 0x00011200ffea7b82 */ /* 0x000e620000000800 */
[----:B------:R-:W-:Y:S01]  /*eea0*/  VIADD R152, R210, 0x7f ;  /* 0x0000007fd2987836 */ /* 0x000fe20000000000 */
[----:B------:R-:W-:-:S06]  /*eeb0*/  IADD3 R155, R205, 0x1, -R204 ;  /* 0x00000001cd9b7810 */ /* 0x000fcc0007ffe8cc */
[----:B------:R-:W3:Y:S01]  /*eec0*/  LDC R229, c[0x0][0x9e4] ;  /* 0x00027900ffe57b82 */ /* 0x000ee20000000800 */
[----:B-1----:R-:W-:-:S13]  /*eed0*/  ISETP.NE.AND P2, PT, R234, 0x1, PT ;  /* 0x00000001ea00780c */ /* 0x002fda0003f45270 */
[----:B------:R-:W1:Y:S08]  /*eee0*/  @P2 LDC R153, c[0x0][0x44c] ;  /* 0x00011300ff992b82 */ /* 0x000e700000000800 */
[----:B------:R-:W4:Y:S01]  /*eef0*/  @P2 LDC R154, c[0x0][0x450] ;  /* 0x00011400ff9a2b82 */ /* 0x000f220000000800 */
[----:B-1----:R-:W-:-:S05]  /*ef00*/  @P2 IMAD.HI.U32 R153, R152, R153, RZ ;  /* 0x0000009998992227 */ /* 0x002fca00078e00ff */
[----:B----4-:R-:W-:-:S05]  /*ef10*/  @P2 SHF.R.U32.HI R152, RZ, R154, R153 ;  /* 0x0000009aff982219 */ /* 0x010fca0000011699 */
[----:B------:R-:W-:-:S04]  /*ef20*/  IMAD.IADD R153, R155, 0x1, R152 ;  /* 0x000000019b997824 */ /* 0x000fc800078e0298 */
[----:B------:R-:W-:Y:S01]  /*ef30*/  IMAD.IADD R200, R153, 0x1, -R200 ;  /* 0x0000000199c87824 */ /* 0x000fe200078e0ac8 */
[----:B--2---:R-:W-:-:S04]  /*ef40*/  LOP3.LUT R156, R156, 0xffefffff, RZ, 0xc0, !PT ;  /* 0xffefffff9c9c7812 */ /* 0x004fc800078ec0ff */
[----:B------:R-:W-:Y:S02]  /*ef50*/  @P2 LOP3.LUT R156, R156, 0x100000, RZ, 0xfc, !PT ;  /* 0x001000009c9c2812 */ /* 0x000fe400078efcff */
[----:B---3--:R-:W-:Y:S02]  /*ef60*/  ISETP.GE.AND P2, PT, R229, 0x1, PT ;  /* 0x00000001e500780c */ /* 0x008fe40003f46270 */
[----:B------:R-:W-:-:S11]  /*ef70*/  LOP3.LUT R156, R156, 0xffdfffff, RZ, 0xc0, !PT ;  /* 0xffdfffff9c9c7812 */ /* 0x000fd600078ec0ff */
[----:B------:R-:W-:-:S05]  /*ef80*/  @P2 LOP3.LUT R156, R156, 0x200000, RZ, 0xfc, !PT ;  /* 0x002000009c9c2812 */ /* 0x000fca00078efcff */
[----:B------:R1:W-:Y:S01]  /*ef90*/  STL [R1], R156 ;  /* 0x0000009c01007387 */ /* 0x0003e20000100800 */
[----:B------:R-:W-:Y:S05]  /*efa0*/  @!P2 BRA `(.L_x_2809) ;  /* 0x000000000048a947 */ /* 0x000fea0003800000 */
[----:B------:R-:W-:Y:S01]  /*efb0*/  IMAD.MOV.U32 R154, RZ, RZ, R153 ;  /* 0x000000ffff9a7224 */ /* 0x000fe200078e0099 */
[----:B------:R-:W-:Y:S04]  /*efc0*/  BSSY B0, `(.L_x_2810) ;  /* 0x000000e000007945 */ /* 0x000fe80003800000 */
[----:B------:R-:W-:-:S13]  /*efd0*/  ISETP.GT.AND P2, PT, R154, -0x1, PT ;  /* 0xffffffff9a00780c */ /* 0x000fda0003f44270 */
[----:B------:R-:W-:Y:S05]  /*efe0*/  @P2 BRA `(.L_x_2811) ;  /* 0x00000000001c2947 */ /* 0x000fea0003800000 */
[----:B------:R-:W-:Y:S02]  /*eff0*/  ISETP.NE.AND P2, PT, R229, 0x1, PT ;  /* 0x00000001e500780c */ /* 0x000fe40003f45270 */
[----:B------:R-:W-:-:S11]  /*f000*/  LOP3.LUT R155, RZ, R154, RZ, 0x33, !PT ;  /* 0x0000009aff9b7212 */ /* 0x000fd600078e33ff */
[----:B------:R-:W2:Y:S02]  /*f010*/  @P2 LDC.64 R152, c[0x0][0x9e8] ;  /* 0x00027a00ff982b82 */ /* 0x000ea40000000a00 */
[----:B--2---:R-:W-:-:S05]  /*f020*/  @P2 IMAD.HI.U32 R152, R155, R152, RZ ;  /* 0x000000989b982227 */ /* 0x004fca00078e00ff */
[----:B------:R-:W-:-:S04]  /*f030*/  @P2 SHF.R.U32.HI R155, RZ, R153, R152 ;  /* 0x00000099ff9b2219 */ /* 0x000fc80000011698 */
[----:B------:R-:W-:Y:S01]  /*f040*/  LOP3.LUT R154, RZ, R155, RZ, 0x33, !PT ;  /* 0x0000009bff9a7212 */ /* 0x000fe200078e33ff */
[----:B------:R-:W-:Y:S06]  /*f050*/  BRA `(.L_x_2812) ;  /* 0x0000000000107947 */ /* 0x000fec0003800000 */
.L_x_2811:
[----:B------:R-:W-:-:S13]  /*f060*/  ISETP.NE.AND P2, PT, R229, 0x1, PT ;  /* 0x00000001e500780c */ /* 0x000fda0003f45270 */
[----:B------:R-:W2:Y:S02]  /*f070*/  @P2 LDC.64 R152, c[0x0][0x9e8] ;  /* 0x00027a00ff982b82 */ /* 0x000ea40000000a00 */
[----:B--2---:R-:W-:-:S05]  /*f080*/  @P2 IMAD.HI.U32 R152, R154, R152, RZ ;  /* 0x000000989a982227 */ /* 0x004fca00078e00ff */
[----:B------:R-:W-:-:S07]  /*f090*/  @P2 SHF.R.U32.HI R154, RZ, R153, R152 ;  /* 0x00000099ff9a2219 */ /* 0x000fce0000011698 */
.L_x_2812:
[----:B------:R-:W-:Y:S05]  /*f0a0*/  BSYNC B0 ;  /* 0x0000000000007941 */ /* 0x000fea0003800000 */
.L_x_2810:
[----:B------:R-:W-:-:S05]  /*f0b0*/  IMAD R153, R154, R229, RZ ;  /* 0x000000e59a997224 */ /* 0x000fca00078e02ff */
[----:B------:R-:W-:-:S07]  /*f0c0*/  VIMNMX R200, R200, R153, !PT ;  /* 0x00000099c8c87248 */ /* 0x000fce0007fe0100 */
.L_x_2809:
[----:B------:R-:W-:-:S04]  /*f0d0*/  VIADD R200, R200, 0x5f ;  /* 0x0000005fc8c87836 */ /* 0x000fc80000000000 */
[----:B------:R-:W-:-:S05]  /*f0e0*/  IMAD.HI R200, R200, 0x2aaaaaab, RZ ;  /* 0x2aaaaaabc8c87827 */ /* 0x000fca00078e02ff */
[----:B------:R-:W-:-:S04]  /*f0f0*/  SHF.R.U32.HI R153, RZ, 0x1f, R200 ;  /* 0x0000001fff997819 */ /* 0x000fc800000116c8 */
[----:B------:R-:W-:-:S04]  /*f100*/  LEA.HI.SX32 R212, R200, R153, 0x1c ;  /* 0x00000099c8d47211 */ /* 0x000fc800078fe2ff */
[----:B------:R-:W-:-:S04]  /*f110*/  VIMNMX R212, R219, R212, !PT ;  /* 0x000000d4dbd47248 */ /* 0x000fc80007fe0100 */
[----:B------:R-:W-:-:S13]  /*f120*/  ISETP.GE.AND P2, PT, R6, R212, PT ;  /* 0x000000d40600720c */ /* 0x000fda0003f46270 */
[----:B------:R-:W-:Y:S05]  /*f130*/  @!P2 BRA `(.L_x_2813) ;  /* 0x0000001c00bca947 */ /* 0x000fea0003800000 */
[----:B0-----:R-:W-:Y:S02]  /*f140*/  IMAD.MOV.U32 R201, RZ, RZ, R7 ;  /* 0x000000ffffc97224 */ /* 0x001fe400078e0007 */
[----:B------:R-:W-:Y:S02]  /*f150*/  IMAD.MOV.U32 R200, RZ, RZ, R0 ;  /* 0x000000ffffc87224 */ /* 0x000fe400078e0000 */
[----:B------:R-:W-:-:S07]  /*f160*/  IMAD.MOV.U32 R216, RZ, RZ, R6 ;  /* 0x000000ffffd87224 */ /* 0x000fce00078e0006 */
.L_x_2823:
[----:B------:R-:W-:Y:S01]  /*f170*/  VIADD R2, R2, 0x1 ;  /* 0x0000000102027836 */ /* 0x000fe20000000000 */
[----:B------:R-:W-:Y:S05]  /*f180*/  YIELD ;  /* 0x0000000000007946 */ /* 0x000fea0003800000 */
[----:B------:R-:W-:Y:S01]  /*f190*/  ISETP.NE.AND P3, PT, R2, 0x2, PT ;  /* 0x000000020200780c */ /* 0x000fe20003f65270 */
[----:B------:R-:W-:Y:S02]  /*f1a0*/  IMAD.MOV.U32 R5, RZ, RZ, R216 ;  /* 0x000000ffff057224 */ /* 0x000fe400078e00d8 */
[----:B------:R-:W-:Y:S01]  /*f1b0*/  VIADD R216, R216, 0xffffffff ;  /* 0xffffffffd8d87836 */ /* 0x000fe20000000000 */
[----:B------:R-:W-:-:S02]  /*f1c0*/  SEL R0, RZ, 0x1, P3 ;  /* 0x00000001ff007807 */ /* 0x000fc40001800000 */
[----:B------:R-:W-:Y:S02]  /*f1d0*/  ISETP.GT.AND P2, PT, R5, R212, PT ;  /* 0x000000d40500720c */ /* 0x000fe40003f44270 */
[----:B------:R-:W-:Y:S02]  /*f1e0*/  LOP3.LUT R19, R19, R0, RZ, 0x3c, !PT ;  /* 0x0000000013137212 */ /* 0x000fe400078e3cff */
[----:B------:R-:W-:Y:S01]  /*f1f0*/  SEL R2, R2, RZ, P3 ;  /* 0x000000ff02027207 */ /* 0x000fe20001800000 */
[----:B0-----:R-:W-:Y:S08]  /*f200*/  @!P0 BRA `(.L_x_2814) ;  /* 0x0000000000048947 */ /* 0x001ff00003800000 */
[----:B------:R-:W-:Y:S01]  /*f210*/  BPT.TRAP 0x1 ;  /* 0x000000040000795c */ /* 0x000fe20000300000 */
.L_x_2814:
[----:B------:R-:W-:Y:S01]  /*f220*/  IMAD R6, R2, 0x8, R16 ;  /* 0x0000000802067824 */ /* 0x000fe200078e0210 */
[----:B------:R-:W-:-:S04]  /*f230*/  SHF.L.U32 R213, R19, 0x1f, RZ ;  /* 0x0000001f13d57819 */ /* 0x000fc800000006ff */
[----:B------:R0:W2:Y:S01]  /*f240*/  SYNCS.PHASECHK.TRANS64.TRYWAIT P3, [R6+URZ+0x22830], R213 ;  /* 0x022830d5060075a7 */ /* 0x0000a2000806017f */
[----:B------:R-:W-:Y:S05]  /*f250*/  @!P0 BRA `(.L_x_2815) ;  /* 0x0000000000048947 */ /* 0x000fea0003800000 */
[----:B------:R-:W-:Y:S01]  /*f260*/  BPT.TRAP 0x1 ;  /* 0x000000040000795c */ /* 0x000fe20000300000 */
.L_x_2815:
[----:B-1----:R-:W-:Y:S02]  /*f270*/  IMAD R156, R2, 0x300, R211 ;  /* 0x00000300029c7824 */ /* 0x002fe400078e02d3 */
[----:B------:R-:W-:Y:S01]  /*f280*/  IMAD.MOV.U32 R157, RZ, RZ, 0x40000040 ;  /* 0x40000040ff9d7424 */ /* 0x000fe200078e00ff */
[----:B--2---:R-:W-:Y:S06]  /*f290*/  @P3 BRA `(.L_x_2816) ;  /* 0x0000000000083947 */ /* 0x004fec0003800000 */
[----:B------:R-:W1:Y:S02]  /*f2a0*/  SYNCS.PHASECHK.TRANS64.TRYWAIT P3, [R6+URZ+0x22830], R213 ;  /* 0x022830d5060075a7 */ /* 0x000e64000806017f */
[----:B-1----:R-:W-:Y:S05]  /*f2b0*/  @!P3 BRA `(.L_x_2817) ;  /* 0x000001140000b947 */ /* 0x002fea0003800000 */
.L_x_2816:
        /* <DEDUP_REMOVED lines=13> */
[----:B------:R-:W-:Y:S01]  /*f390*/  R2UR UR11, R155 ;  /* 0x000000009b0b72ca */ /* 0x000fe200000e0000 */
[----:B------:R-:W-:Y:S01]  /*f3a0*/  IMAD.U32 R10, RZ, RZ, UR38 ;  /* 0x00000026ff0a7e24 */ /* 0x000fe2000f8e00ff */
[----:B------:R-:W-:Y:S01]  /*f3b0*/  R2UR UR15, R153 ;  /* 0x00000000990f72ca */ /* 0x000fe200000e0000 */
[----:B------:R-:W2:Y:S01]  /*f3c0*/  S2R R217, SR_TID.X ;  /* 0x0000000000d97919 */ /* 0x000ea20000002100 */
[----:B------:R-:W-:-:S02]  /*f3d0*/  R2UR UR18, R156 ;  /* 0x000000009c1272ca */ /* 0x000fc400000e0000 */
[----:B------:R-:W-:Y:S02]  /*f3e0*/  R2UR UR19, R157 ;  /* 0x000000009d1372ca */ /* 0x000fe400000e0000 */
[----:B------:R-:W-:Y:S01]  /*f3f0*/  WARPGROUP.ARRIVE ;  /* 0x00000000000079c5 */ /* 0x000fe20000000000 */
[----:B------:R-:W-:Y:S02]  /*f400*/  R2UR UR8, R20 ;  /* 0x00000000140872ca */ /* 0x000fe400000e0000 */
[----:B------:R-:W-:Y:S02]  /*f410*/  R2UR UR9, R21 ;  /* 0x00000000150972ca */ /* 0x000fe400000e0000 */
[----:B------:R-:W-:Y:S01]  /*f420*/  R2UR UR12, R14 ;  /* 0x000000000e0c72ca */ /* 0x000fe200000e0000 */
[----:B------:R-:W-:Y:S01]  /*f430*/  HGMMA.64x96x16.F32 R152, gdesc[UR4], RZ, !UPT, gsb0 ;  /* 0x01600000049879f0 */ /* 0x000fe2000c0008ff */
[----:B------:R-:W-:Y:S02]  /*f440*/  R2UR UR13, R15 ;  /* 0x000000000f0d72ca */ /* 0x000fe400000e0000 */
[----:B------:R-:W-:-:S02]  /*f450*/  R2UR UR16, R12 ;  /* 0x000000000c1072ca */ /* 0x000fc400000e0000 */
[----:B------:R-:W-:Y:S02]  /*f460*/  R2UR UR17, R13 ;  /* 0x000000000d1172ca */ /* 0x000fe400000e0000 */
[----:B--2---:R-:W-:Y:S01]  /*f470*/  SHF.R.U32.HI R217, RZ, 0x7, R217 ;  /* 0x00000007ffd97819 */ /* 0x004fe200000116d9 */
        /* <DEDUP_REMOVED lines=37> */
[----:B--2---:R-:W-:-:S05]  /*f6d0*/  FMNMX.FTZ R0, R0, R5, !PT ;  /* 0x0000000500007209 */ /* 0x004fca0007810000 */
[C---:B------:R-:W-:Y:S01]  /*f6e0*/  FMUL.FTZ R5, R0.reuse, R10 ;  /* 0x0000000a00057220 */ /* 0x040fe20000410000 */
[----:B------:R-:W-:-:S03]  /*f6f0*/  FADD.FTZ R7, -R0, R200 ;  /* 0x000000c800077221 */ /* 0x000fc60000010100 */
[-CC-:B------:R-:W-:Y:S01]  /*f700*/  FFMA.FTZ R152, R152, R10.reuse, -R5.reuse ;  /* 0x0000000a98987223 */ /* 0x180fe20000010805 */
        /* <DEDUP_REMOVED lines=92> */
[----:B------:R-:W-:Y:S01]  /*fcd0*/  FFMA.FTZ R4, R7, R4, R152 ;  /* 0x0000000407047223 */ /* 0x000fe20000010098 */
[----:B------:R-:W-:Y:S01]  /*fce0*/  FMNMX.FTZ R7, R154, R201, !PT ;  /* 0x000000c99a077209 */ /* 0x000fe20007810000 */
[----:B------:R-:W2:Y:S01]  /*fcf0*/  MUFU.EX2 R157, R157 ;  /* 0x0000009d009d7308 */ /* 0x000ea20000000800 */
[C---:B---3--:R-:W-:Y:S01]  /*fd00*/  F2FP.F16.F32.PACK_AB R200, R153.reuse, R152 ;  /* 0x0000009899c8723e */ /* 0x048fe200000000ff */
[----:B------:R-:W-:Y:S01]  /*fd10*/  FADD.FTZ R4, R153, R4 ;  /* 0x0000000499047221 */ /* 0x000fe20000010000 */
[----:B------:R-:W-:-:S03]  /*fd20*/  FMNMX.FTZ R7, R155, R7, !PT ;  /* 0x000000079b077209 */ /* 0x000fc60007810000 */
[----:B----4-:R-:W-:Y:S01]  /*fd30*/  FADD.FTZ R4, R156, R4 ;  /* 0x000000049c047221 */ /* 0x010fe20000010000 */
[----:B------:R-:W-:Y:S01]  /*fd40*/  FMNMX.FTZ R7, R158, R7, !PT ;  /* 0x000000079e077209 */ /* 0x000fe20007810000 */
[----:B------:R-:W3:Y:S03]  /*fd50*/  MUFU.EX2 R152, R160 ;  /* 0x000000a000987308 */ /* 0x000ee60000000800 */
[----:B------:R-:W-:-:S04]  /*fd60*/  FMNMX.FTZ R7, R159, R7, !PT ;  /* 0x000000079f077209 */ /* 0x000fc80007810000 */
[----:B------:R-:W-:Y:S01]  /*fd70*/  FMNMX.FTZ R7, R162, R7, !PT ;  /* 0x00000007a2077209 */ /* 0x000fe20007810000 */
[----:B------:R-:W4:Y:S01]  /*fd80*/  MUFU.EX2 R161, R161 ;  /* 0x000000a100a17308 */ /* 0x000f220000000800 */
[C---:B--2---:R-:W-:Y:S01]  /*fd90*/  FADD.FTZ R4, R157.reuse, R4 ;  /* 0x000000049d047221 */ /* 0x044fe20000010000 */
[----:B------:R-:W-:Y:S02]  /*fda0*/  F2FP.F16.F32.PACK_AB R202, R157, R156 ;  /* 0x0000009c9dca723e */ /* 0x000fe400000000ff */
[----:B------:R-:W-:-:S04]  /*fdb0*/  FMNMX.FTZ R7, R163, R7, !PT ;  /* 0x00000007a3077209 */ /* 0x000fc80007810000 */
[----:B------:R-:W-:Y:S01]  /*fdc0*/  FMNMX.FTZ R7, R166, R7, !PT ;  /* 0x00000007a6077209 */ /* 0x000fe20007810000 */
[----:B------:R-:W2:Y:S01]  /*fdd0*/  MUFU.EX2 R164, R164 ;  /* 0x000000a400a47308 */ /* 0x000ea20000000800 */
[----:B---3--:R-:W-:Y:S02]  /*fde0*/  FADD.FTZ R4, R152, R4 ;  /* 0x0000000498047221 */ /* 0x008fe40000010000 */
[----:B------:R-:W-:-:S04]  /*fdf0*/  FMNMX.FTZ R7, R167, R7, !PT ;  /* 0x00000007a7077209 */ /* 0x000fc80007810000 */
[----:B------:R-:W-:Y:S01]  /*fe00*/  FMNMX.FTZ R7, R170, R7, !PT ;  /* 0x00000007aa077209 */ /* 0x000fe20007810000 */
[----:B------:R-:W3:Y:S01]  /*fe10*/  MUFU.EX2 R165, R165 ;  /* 0x000000a500a57308 */ /* 0x000ee20000000800 */
[C---:B----4-:R-:W-:Y:S01]  /*fe20*/  FADD.FTZ R4, R161.reuse, R4 ;  /* 0x00000004a1047221 */ /* 0x050fe20000010000 */
[----:B------:R-:W-:Y:S02]  /*fe30*/  F2FP.F16.F32.PACK_AB R152, R161, R152 ;  /* 0x00000098a198723e */ /* 0x000fe400000000ff */
[----:B------:R-:W-:-:S04]  /*fe40*/  FMNMX.FTZ R7, R171, R7, !PT ;  /* 0x00000007ab077209 */ /* 0x000fc80007810000 */
[----:B------:R-:W-:Y:S01]  /*fe50*/  FMNMX.FTZ R7, R174, R7, !PT ;  /* 0x00000007ae077209 */ /* 0x000fe20007810000 */
[----:B------:R-:W4:Y:S01]  /*fe60*/  MUFU.EX2 R156, R168 ;  /* 0x000000a8009c7308 */ /* 0x000f220000000800 */
[----:B--2---:R-:W-:Y:S02]  /*fe70*/  FADD.FTZ R4, R164, R4 ;  /* 0x00000004a4047221 */ /* 0x004fe40000010000 */
[----:B------:R-:W-:-:S04]  /*fe80*/  FMNMX.FTZ R7, R175, R7, !PT ;  /* 0x00000007af077209 */ /* 0x000fc80007810000 */
[----:B------:R-:W-:Y:S01]  /*fe90*/  FMNMX.FTZ R7, R178, R7, !PT ;  /* 0x00000007b2077209 */ /* 0x000fe20007810000 */
[----:B------:R-:W2:Y:S01]  /*fea0*/  MUFU.EX2 R169, R169 ;  /* 0x000000a900a97308 */ /* 0x000ea20000000800 */
[----:B---3--:R-:W-:Y:S02]  /*feb0*/  FADD.FTZ R4, R165, R4 ;  /* 0x00000004a5047221 */ /* 0x008fe40000010000 */
[----:B------:R-:W-:-:S04]  /*fec0*/  FMNMX.FTZ R7, R179, R7, !PT ;  /* 0x00000007b3077209 */ /* 0x000fc80007810000 */
[----:B------:R-:W-:Y:S01]  /*fed0*/  FMNMX.FTZ R7, R182, R7, !PT ;  /* 0x00000007b6077209 */ /* 0x000fe20007810000 */
[----:B------:R-:W3:Y:S01]  /*fee0*/  MUFU.EX2 R172, R172 ;  /* 0x000000ac00ac7308 */ /* 0x000ee20000000800 */
[----:B----4-:R-:W-:Y:S02]  /*fef0*/  FADD.FTZ R4, R156, R4 ;  /* 0x000000049c047221 */ /* 0x010fe40000010000 */
        /* <DEDUP_REMOVED lines=15> */
[----:B------:R-:W-:Y:S01]  /*fff0*/  MUFU.EX2 R168, R192 ;  /* 0x000000c000a87308 */ /* 0x000fe20000000800 */
[----:B--2---:R-:W-:Y:S02]  /*10000*/  FADD.FTZ R4, R160, R4 ;  /* 0x00000004a0047221 */ /* 0x004fe40000010000 */
[----:B------:R-:W-:-:S05]  /*10010*/  FMNMX.FTZ R7, R199, R7, !PT ;  /* 0x00000007c7077209 */ /* 0x000fca0007810000 */
[----:B------:R-:W2:Y:S01]  /*10020*/  SHFL.BFLY PT, R153, R7, 0x2, 0x1f ;  /* 0x0c401f0007997f89 */ /* 0x000ea200000e0000 */
[----:B------:R-:W4:Y:S01]  /*10030*/  MUFU.EX2 R180, R180 ;  /* 0x000000b400b47308 */ /* 0x000f220000000800 */
[C---:B---3--:R-:W-:Y:S01]  /*10040*/  FADD.FTZ R4, R177.reuse, R4 ;  /* 0x00000004b1047221 */ /* 0x048fe20000010000 */
[----:B------:R-:W-:-:S06]  /*10050*/  F2FP.F16.F32.PACK_AB R160, R177, R160 ;  /* 0x000000a0b1a0723e */ /* 0x000fcc00000000ff */
[----:B------:R-:W3:Y:S08]  /*10060*/  MUFU.EX2 R181, R181 ;  /* 0x000000b500b57308 */ /* 0x000ef00000000800 */
[----:B------:R-:W5:Y:S01]  /*10070*/  MUFU.EX2 R184, R184 ;  /* 0x000000b800b87308 */ /* 0x000f620000000800 */
[----:B----4-:R-:W-:Y:S01]  /*10080*/  FADD.FTZ R4, R180, R4 ;  /* 0x00000004b4047221 */ /* 0x010fe20000010000 */
[----:B--2---:R-:W-:-:S06]  /*10090*/  FMNMX.FTZ R7, R7, R153, !PT ;  /* 0x0000009907077209 */ /* 0x004fcc0007810000 */
[----:B------:R-:W2:Y:S01]  /*100a0*/  MUFU.EX2 R185, R185 ;  /* 0x000000b900b97308 */ /* 0x000ea20000000800 */
[----:B---3--:R-:W-:Y:S01]  /*100b0*/  FADD.FTZ R4, R181, R4 ;  /* 0x00000004b5047221 */ /* 0x008fe20000010000 */
[----:B------:R-:W3:Y:S06]  /*100c0*/  SHFL.BFLY PT, R153, R7, 0x1, 0x1f ;  /* 0x0c201f0007997f89 */ /* 0x000eec00000e0000 */
[----:B------:R-:W4:Y:S01]  /*100d0*/  MUFU.EX2 R188, R188 ;  /* 0x000000bc00bc7308 */ /* 0x000f220000000800 */
[----:B-----5:R-:W-:-:S07]  /*100e0*/  FADD.FTZ R4, R184, R4 ;  /* 0x00000004b8047221 */ /* 0x020fce0000010000 */
[----:B------:R-:W5:Y:S01]  /*100f0*/  MUFU.EX2 R189, R189 ;  /* 0x000000bd00bd7308 */ /* 0x000f620000000800 */
[----:B--2---:R-:W-:-:S07]  /*10100*/  FADD.FTZ R4, R185, R4 ;  /* 0x00000004b9047221 */ /* 0x004fce0000010000 */
[----:B------:R-:W-:Y:S01]  /*10110*/  MUFU.EX2 R193, R193 ;  /* 0x000000c100c17308 */ /* 0x000fe20000000800 */
[----:B----4-:R-:W-:Y:S01]  /*10120*/  FADD.FTZ R4, R188, R4 ;  /* 0x00000004bc047221 */ /* 0x010fe20000010000 */
[----:B---3--:R-:W-:-:S06]  /*10130*/  FMNMX.FTZ R7, R7, R153, !PT ;  /* 0x0000009907077209 */ /* 0x008fcc0007810000 */
[----:B------:R-:W-:Y:S01]  /*10140*/  MUFU.EX2 R196, R196 ;  /* 0x000000c400c47308 */ /* 0x000fe20000000800 */
[C---:B------:R-:W-:Y:S01]  /*10150*/  FADD.FTZ R157, -R7.reuse, R201 ;  /* 0x000000c9079d7221 */ /* 0x040fe20000010100 */
[-C--:B------:R-:W-:Y:S01]  /*10160*/  FMUL.FTZ R153, R7, R10.reuse ;  /* 0x0000000a07997220 */ /* 0x080fe20000410000 */
[----:B-----5:R-:W-:Y:S02]  /*10170*/  FADD.FTZ R169, R189, R4 ;  /* 0x00000004bda97221 */ /* 0x020fe40000010000 */
[-C--:B------:R-:W-:Y:S01]  /*10180*/  FMUL.FTZ R157, R157, R10.reuse ;  /* 0x0000000a9d9d7220 */ /* 0x080fe20000410000 */
[-CC-:B------:R-:W-:Y:S01]  /*10190*/  FFMA.FTZ R154, R154, R10.reuse, -R153.reuse ;  /* 0x0000000a9a9a7223 */ /* 0x180fe20000010899 */
[-CC-:B------:R-:W-:Y:S01]  /*101a0*/  FFMA.FTZ R155, R155, R10.reuse, -R153.reuse ;  /* 0x0000000a9b9b7223 */ /* 0x180fe20000010899 */
[-CC-:B------:R-:W-:Y:S01]  /*101b0*/  FFMA.FTZ R158, R158, R10.reuse, -R153.reuse ;  /* 0x0000000a9e9e7223 */ /* 0x180fe20000010899 */
[-CC-:B------:R-:W-:Y:S01]  /*101c0*/  FFMA.FTZ R159, R159, R10.reuse, -R153.reuse ;  /* 0x0000000a9f9f7223 */ /* 0x180fe20000010899 */
[----:B------:R2:W-:Y:S01]  /*101d0*/  MUFU.EX2 R201, R154 ;  /* 0x0000009a00c97308 */ /* 0x0005e20000000800 */
        /* <DEDUP_REMOVED lines=21> */
[----:B------:R-:W-:Y:S01]  /*10330*/  FFMA.FTZ R199, R199, R10, -R153 ;  /* 0x0000000ac7c77223 */ /* 0x000fe20000010899 */
[----:B--2---:R-:W-:Y:S01]  /*10340*/  @!P1 VIADD R154, R6, 0x22840 ;  /* 0x00022840069a9836 */ /* 0x004fe20000000000 */
[----:B------:R2:W5:Y:S01]  /*10350*/  MUFU.EX2 R203, R158 ;  /* 0x0000009e00cb7308 */ /* 0x0005620000000800 */
[----:B------:R-:W-:Y:S01]  /*10360*/  FADD.FTZ R4, R168, R169 ;  /* 0x000000a9a8047221 */ /* 0x000fe20000010000 */
[-C--:B---3--:R-:W-:Y:S01]  /*10370*/  FMUL.FTZ R26, R26, R157.reuse ;  /* 0x0000009d1a1a7220 */ /* 0x088fe20000410000 */
[-C--:B------:R-:W-:Y:S01]  /*10380*/  FMUL.FTZ R27, R27, R157.reuse ;  /* 0x0000009d1b1b7220 */ /* 0x080fe20000410000 */
[----:B------:R-:W-:Y:S01]  /*10390*/  @!P1 PRMT R154, RZ, 0x654, R154 ;  /* 0x00000654ff9a9816 */ /* 0x000fe2000000009a */
[----:B------:R-:W-:Y:S01]  /*103a0*/  FADD.FTZ R169, R193, R4 ;  /* 0x00000004c1a97221 */ /* 0x000fe20000010000 */
[-C--:B------:R-:W-:Y:S01]  /*103b0*/  FMUL.FTZ R30, R30, R157.reuse ;  /* 0x0000009d1e1e7220 */ /* 0x080fe20000410000 */
[----:B------:R-:W-:Y:S01]  /*103c0*/  FMUL.FTZ R31, R31, R157 ;  /* 0x0000009d1f1f7220 */ /* 0x000fe20000410000 */
[----:B------:R-:W3:Y:S01]  /*103d0*/  MUFU.EX2 R159, R159 ;  /* 0x0000009f009f7308 */ /* 0x000ee20000000800 */
[----:B--2---:R-:W-:Y:S01]  /*103e0*/  F2FP.F16.F32.PACK_AB R158, R173, R172 ;  /* 0x000000acad9e723e */ /* 0x004fe200000000ff */
[----:B------:R-:W-:Y:S01]  /*103f0*/  FFMA.FTZ R172, R157, R3, R201 ;  /* 0x000000039dac7223 */ /* 0x000fe200000100c9 */
[----:B------:R-:W-:Y:S01]  /*10400*/  FADD.FTZ R169, R196, R169 ;  /* 0x000000a9c4a97221 */ /* 0x000fe20000010000 */
[C---:B----4-:R-:W-:Y:S01]  /*10410*/  F2FP.F16.F32.PACK_AB R201, R155.reuse, R201 ;  /* 0x000000c99bc9723e */ /* 0x050fe200000000ff */
[-C--:B------:R-:W-:Y:S01]  /*10420*/  FMUL.FTZ R34, R34, R157.reuse ;  /* 0x0000009d22227220 */ /* 0x080fe20000410000 */
[----:B------:R-:W-:Y:S01]  /*10430*/  FADD.FTZ R172, R155, R172 ;  /* 0x000000ac9bac7221 */ /* 0x000fe20000010000 */
[-C--:B------:R-:W-:Y:S01]  /*10440*/  FMUL.FTZ R35, R35, R157.reuse ;  /* 0x0000009d23237220 */ /* 0x080fe20000410000 */
[----:B------:R-:W2:Y:S01]  /*10450*/  MUFU.EX2 R153, R162 ;  /* 0x000000a200997308 */ /* 0x000ea20000000800 */
[-C--:B------:R-:W-:Y:S01]  /*10460*/  FMUL.FTZ R38, R38, R157.reuse ;  /* 0x0000009d26267220 */ /* 0x080fe20000410000 */
[----:B-----5:R-:W-:Y:S01]  /*10470*/  FADD.FTZ R172, R203, R172 ;  /* 0x000000accbac7221 */ /* 0x020fe20000010000 */
        /* <DEDUP_REMOVED lines=70> */
[C---:B----4-:R-:W-:Y:S01]  /*108e0*/  FADD.FTZ R172, R175.reuse, R172 ;  /* 0x000000acafac7221 */ /* 0x050fe20000010000 */
[----:B------:R-:W-:Y:S01]  /*108f0*/  F2FP.F16.F32.PACK_AB R159, R175, R174 ;  /* 0x000000aeaf9f723e */ /* 0x000fe200000000ff */
[-C--:B------:R-:W-:Y:S01]  /*10900*/  FMUL.FTZ R142, R142, R157.reuse ;  /* 0x0000009d8e8e7220 */ /* 0x080fe20000410000 */
[-C--:B------:R-:W-:Y:S01]  /*10910*/  FMUL.FTZ R143, R143, R157.reuse ;  /* 0x0000009d8f8f7220 */ /* 0x080fe20000410000 */
[-C--:B------:R-:W-:Y:S01]  /*10920*/  FMUL.FTZ R146, R146, R157.reuse ;  /* 0x0000009d92927220 */ /* 0x080fe20000410000 */
[-C--:B------:R-:W-:Y:S01]  /*10930*/  FMUL.FTZ R147, R147, R157.reuse ;  /* 0x0000009d93937220 */ /* 0x080fe20000410000 */
[-C--:B------:R-:W-:Y:S01]  /*10940*/  FMUL.FTZ R150, R150, R157.reuse ;  /* 0x0000009d96967220 */ /* 0x080fe20000410000 */
[----:B------:R4:W5:Y:S01]  /*10950*/  MUFU.EX2 R170, R5 ;  /* 0x0000000500aa7308 */ /* 0x0009620000000800 */
[----:B---3--:R-:W-:Y:S01]  /*10960*/  FADD.FTZ R172, R161, R172 ;  /* 0x000000aca1ac7221 */ /* 0x008fe20000010000 */
[----:B------:R-:W-:Y:S01]  /*10970*/  FMUL.FTZ R151, R151, R157 ;  /* 0x0000009d97977220 */ /* 0x000fe20000410000 */
[----:B------:R-:W-:-:S02]  /*10980*/  F2FP.F16.F32.PACK_AB R153, R163, R153 ;  /* 0x00000099a399723e */ /* 0x000fc400000000ff */
[----:B------:R-:W-:Y:S02]  /*10990*/  F2FP.F16.F32.PACK_AB R157, R171, R167 ;  /* 0x000000a7ab9d723e */ /* 0x000fe400000000ff */
[----:B------:R-:W-:Y:S01]  /*109a0*/  F2FP.F16.F32.PACK_AB R162, R181, R180 ;  /* 0x000000b4b5a2723e */ /* 0x000fe200000000ff */
[----:B------:R-:W3:Y:S01]  /*109b0*/  MUFU.EX2 R182, R182 ;  /* 0x000000b600b67308 */ /* 0x000ee20000000800 */
[----:B----4-:R-:W-:Y:S01]  /*109c0*/  IADD3 R5, -R217, 0xb, RZ ;  /* 0x0000000bd9057810 */ /* 0x010fe20007ffe1ff */
[----:B--2---:R-:W-:Y:S01]  /*109d0*/  FADD.FTZ R3, R179, R172 ;  /* 0x000000acb3037221 */ /* 0x004fe20000010000 */
[----:B------:R-:W-:Y:S02]  /*109e0*/  F2FP.F16.F32.PACK_AB R166, R189, R188 ;  /* 0x000000bcbda6723e */ /* 0x000fe400000000ff */
[----:B------:R-:W-:Y:S01]  /*109f0*/  F2FP.F16.F32.PACK_AB R168, R193, R168 ;  /* 0x000000a8c1a8723e */ /* 0x000fe200000000ff */
[----:B------:R2:W-:Y:S06]  /*10a00*/  BAR.ARV R5, 0x100 ;  /* 0x000400050000751d */ /* 0x0005ec0000002000 */
[----:B------:R-:W4:Y:S01]  /*10a10*/  MUFU.EX2 R183, R183 ;  /* 0x000000b700b77308 */ /* 0x000f220000000800 */
[----:B------:R0:W-:Y:S01]  /*10a20*/  @!P1 SYNCS.ARRIVE.TRANS64.RED.A1T0 RZ, [R154+URZ], RZ ;  /* 0x000000ff9aff99a7 */ /* 0x0001e2000810043f */
[C---:B-----5:R-:W-:Y:S01]  /*10a30*/  FADD.FTZ R4, R170.reuse, R169 ;  /* 0x000000a9aa047221 */ /* 0x060fe20000010000 */
[----:B------:R-:W-:Y:S01]  /*10a40*/  F2FP.F16.F32.PACK_AB R170, R170, R196 ;  /* 0x000000c4aaaa723e */ /* 0x000fe200000000ff */
[----:B---3--:R-:W-:Y:S01]  /*10a50*/  FADD.FTZ R178, R182, R3 ;  /* 0x00000003b6b27221 */ /* 0x008fe20000010000 */
[----:B------:R-:W-:-:S03]  /*10a60*/  F2FP.F16.F32.PACK_AB R161, R179, R161 ;  /* 0x000000a1b3a1723e */ /* 0x000fc600000000ff */
[----:B------:R-:W-:Y:S01]  /*10a70*/  MUFU.EX2 R187, R187 ;  /* 0x000000bb00bb7308 */ /* 0x000fe20000000800 */
[----:B0-----:R-:W-:Y:S02]  /*10a80*/  F2FP.F16.F32.PACK_AB R154, R165, R164 ;  /* 0x000000a4a59a723e */ /* 0x001fe400000000ff */
[----:B------:R-:W-:-:S05]  /*10a90*/  F2FP.F16.F32.PACK_AB R164, R185, R184 ;  /* 0x000000b8b9a4723e */ /* 0x000fca00000000ff */
[----:B------:R-:W0:Y:S01]  /*10aa0*/  MUFU.EX2 R165, R186 ;  /* 0x000000ba00a57308 */ /* 0x000e220000000800 */
[C---:B----4-:R-:W-:Y:S01]  /*10ab0*/  FADD.FTZ R178, R183.reuse, R178 ;  /* 0x000000b2b7b27221 */ /* 0x050fe20000010000 */
[----:B------:R-:W-:-:S06]  /*10ac0*/  F2FP.F16.F32.PACK_AB R163, R183, R182 ;  /* 0x000000b6b7a3723e */ /* 0x000fcc00000000ff */
[----:B------:R-:W3:Y:S08]  /*10ad0*/  MUFU.EX2 R190, R190 ;  /* 0x000000be00be7308 */ /* 0x000ef00000000800 */
[----:B------:R-:W4:Y:S01]  /*10ae0*/  MUFU.EX2 R191, R191 ;  /* 0x000000bf00bf7308 */ /* 0x000f220000000800 */
[----:B0-----:R-:W-:Y:S01]  /*10af0*/  FADD.FTZ R178, R165, R178 ;  /* 0x000000b2a5b27221 */ /* 0x001fe20000010000 */
[----:B------:R-:W-:-:S03]  /*10b00*/  F2FP.F16.F32.PACK_AB R165, R187, R165 ;  /* 0x000000a5bba5723e */ /* 0x000fc600000000ff */
[----:B------:R-:W-:-:S03]  /*10b10*/  FADD.FTZ R3, R187, R178 ;  /* 0x000000b2bb037221 */ /* 0x000fc60000010000 */
[----:B------:R-:W0:Y:S01]  /*10b20*/  MUFU.EX2 R169, R194 ;  /* 0x000000c200a97308 */ /* 0x000e220000000800 */
[----:B---3--:R-:W-:-:S07]  /*10b30*/  FADD.FTZ R176, R190, R3 ;  /* 0x00000003beb07221 */ /* 0x008fce0000010000 */
[----:B------:R-:W3:Y:S01]  /*10b40*/  MUFU.EX2 R172, R195 ;  /* 0x000000c300ac7308 */ /* 0x000ee20000000800 */
[C---:B----4-:R-:W-:Y:S01]  /*10b50*/  FADD.FTZ R176, R191.reuse, R176 ;  /* 0x000000b0bfb07221 */ /* 0x050fe20000010000 */
[----:B------:R-:W-:-:S06]  /*10b60*/  F2FP.F16.F32.PACK_AB R167, R191, R190 ;  /* 0x000000bebfa7723e */ /* 0x000fcc00000000ff */
[----:B------:R-:W4:Y:S01]  /*10b70*/  MUFU.EX2 R198, R198 ;  /* 0x000000c600c67308 */ /* 0x000f220000000800 */
[----:B0-----:R-:W-:-:S07]  /*10b80*/  FADD.FTZ R3, R169, R176 ;  /* 0x000000b0a9037221 */ /* 0x001fce0000010000 */
[----:B------:R-:W0:Y:S01]  /*10b90*/  MUFU.EX2 R199, R199 ;  /* 0x000000c700c77308 */ /* 0x000e220000000800 */
[C---:B---3--:R-:W-:Y:S01]  /*10ba0*/  FADD.FTZ R3, R172.reuse, R3 ;  /* 0x00000003ac037221 */ /* 0x048fe20000010000 */
[----:B------:R-:W-:-:S03]  /*10bb0*/  F2FP.F16.F32.PACK_AB R169, R172, R169 ;  /* 0x000000a9aca9723e */ /* 0x000fc600000000ff */
[----:B----4-:R-:W-:-:S04]  /*10bc0*/  FADD.FTZ R174, R198, R3 ;  /* 0x00000003c6ae7221 */ /* 0x010fc80000010000 */
[C---:B0-----:R-:W-:Y:S01]  /*10bd0*/  FADD.FTZ R3, R199.reuse, R174 ;  /* 0x000000aec7037221 */ /* 0x041fe20000010000 */
[----:B------:R-:W-:Y:S01]  /*10be0*/  F2FP.F16.F32.PACK_AB R171, R199, R198 ;  /* 0x000000c6c7ab723e */ /* 0x000fe200000000ff */
[----:B--2---:R-:W-:Y:S06]  /*10bf0*/  @!P0 BRA `(.L_x_2818) ;  /* 0x0000000000048947 */ /* 0x004fec0003800000 */
[----:B------:R-:W-:Y:S01]  /*10c00*/  BPT.TRAP 0x1 ;  /* 0x000000040000795c */ /* 0x000fe20000300000 */
.L_x_2818:
[----:B------:R0:W2:Y:S01]  /*10c10*/  SYNCS.PHASECHK.TRANS64.TRYWAIT P3, [R6+URZ+0x22850], R213 ;  /* 0x022850d5060075a7 */ /* 0x0000a2000806017f */
[----:B------:R-:W-:Y:S05]  /*10c20*/  @!P0 BRA `(.L_x_2819) ;  /* 0x0000000000048947 */ /* 0x000fea0003800000 */
[----:B------:R-:W-:Y:S01]  /*10c30*/  BPT.TRAP 0x1 ;  /* 0x000000040000795c */ /* 0x000fe20000300000 */
.L_x_2819:
[----:B------:R-:W-:Y:S04]  /*10c40*/  BSSY B0, `(.L_x_2820) ;  /* 0x0000004000007945 */ /* 0x000fe80003800000 */
[----:B--2---:R-:W-:Y:S05]  /*10c50*/  @P3 BRA `(.L_x_2821) ;  /* 0x0000000000083947 */ /* 0x004fea0003800000 */
[----:B------:R-:W2:Y:S02]  /*10c60*/  SYNCS.PHASECHK.TRANS64.TRYWAIT P3, [R6+URZ+0x22850], R213 ;  /* 0x022850d5060075a7 */ /* 0x000ea4000806017f */
[----:B--2---:R-:W-:Y:S05]  /*10c70*/  @!P3 BRA `(.L_x_2822) ;  /* 0x000000f800a4b947 */ /* 0x004fea0003800000 */
.L_x_2821:
[----:B------:R-:W-:Y:S05]  /*10c80*/  BSYNC B0 ;  /* 0x0000000000007941 */ /* 0x000fea0003800000 */
.L_x_2820:
[----:B------:R-:W3:Y:S01]  /*10c90*/  S2R R174, SR_TID.X ;  /* 0x0000000000ae7919 */ /* 0x000ee20000002100 */
[----:B------:R-:W-:Y:S01]  /*10ca0*/  IMAD.MOV.U32 R173, RZ, RZ, 0x40000040 ;  /* 0x40000040ffad7424 */ /* 0x000fe200078e00ff */
[----:B------:R-:W-:Y:S05]  /*10cb0*/  WARPSYNC.ALL ;  /* 0x0000000000007948 */ /* 0x000fea0003800000 */
[----:B------:R-:W-:Y:S01]  /*10cc0*/  R2UR UR7, R173 ;  /* 0x00000000ad0772ca */ /* 0x000fe200000e0000 */
[----:B------:R-:W-:Y:S02]  /*10cd0*/  IMAD R172, R2, 0xc00, R11 ;  /* 0x00000c0002ac7824 */ /* 0x000fe400078e020b */
[----:B------:R-:W-:-:S02]  /*10ce0*/  IMAD.MOV.U32 R175, RZ, RZ, 0x40000040 ;  /* 0x40000040ffaf7424 */ /* 0x000fc400078e00ff */
[----:B012---:R-:W-:Y:S01]  /*10cf0*/  @!P1 VIADD R6, R6, 0x22860 ;  /* 0x0002286006069836 */ /* 0x007fe20000000000 */
[----:B------:R-:W-:-:S04]  /*10d00*/  R2UR UR6, R172 ;  /* 0x00000000ac0672ca */ /* 0x000fc800000e0000 */
[----:B------:R-:W-:Y:S02]  /*10d10*/  @!P1 PRMT R6, RZ, 0x654, R6 ;  /* 0x00000654ff069816 */ /* 0x000fe40000000006 */
[----:B---3--:R-:W-:-:S05]  /*10d20*/  SHF.R.U32.HI R174, RZ, 0x7, R174 ;  /* 0x00000007ffae7819 */ /* 0x008fca00000116ae */
[----:B------:R-:W-:Y:S02]  /*10d30*/  VIADD R173, R174, 0x8 ;  /* 0x00000008aead7836 */ /* 0x000fe40000000000 */
[----:B------:R-:W-:-:S03]  /*10d40*/  VIADD R174, R172, 0x80 ;  /* 0x00000080acae7836 */ /* 0x000fc60000000000 */
        /* <DEDUP_REMOVED lines=45> */
[----:B0-----:R-:W-:-:S07]  /*11020*/  IMAD.MOV.U32 R6, RZ, RZ, R216 ;  /* 0x000000ffff067224 */ /* 0x001fce00078e00d8 */
.L_x_2813:
[----:B------:R-:W-:-:S13]  /*11030*/  ISETP.GE.AND P2, PT, R6, R219, PT ;  /* 0x000000db0600720c */ /* 0x000fda0003f46270 */
[----:B------:R-:W-:Y:S05]  /*11040*/  @!P2 BRA `(.L_x_2824) ;  /* 0x00000030006ca947 */ /* 0x000fea0003800000 */
[----:B------:R-:W-:Y:S02]  /*11050*/  IMAD.MOV.U32 R216, RZ, RZ, R7 ;  /* 0x000000ffffd87224 */ /* 0x000fe400078e0007 */
[----:B------:R-:W-:-:S07]  /*11060*/  IMAD.MOV.U32 R217, RZ, RZ, R0 ;  /* 0x000000ffffd97224 */ /* 0x000fce00078e0000 */
.L_x_2842:
[----:B------:R-:W-:Y:S01]  /*11070*/  VIADD R2, R2, 0x1 ;  /* 0x0000000102027836 */ /* 0x000fe20000000000 */
[----:B------:R-:W-:Y:S05]  /*11080*/  YIELD ;  /* 0x0000000000007946 */ /* 0x000fea0003800000 */
[----:B------:R-:W-:-:S04]  /*11090*/  ISETP.NE.AND P2, PT, R2, 0x2, PT ;  /* 0x000000020200780c */ /* 0x000fc80003f45270 */
[----:B------:R-:W-:Y:S02]  /*110a0*/  SEL R0, RZ, 0x1, P2 ;  /* 0x00000001ff007807 */ /* 0x000fe40001000000 */
[----:B------:R-:W-:Y:S02]  /*110b0*/  SEL R2, R2, RZ, P2 ;  /* 0x000000ff02027207 */ /* 0x000fe40001000000 */
[----:B------:R-:W-:Y:S01]  /*110c0*/  LOP3.LUT R19, R19, R0, RZ, 0x3c, !PT ;  /* 0x0000000013137212 */ /* 0x000fe200078e3cff */
[----:B--2---:R-:W-:Y:S06]  /*110d0*/  @!P0 BRA `(.L_x_2825) ;  /* 0x0000000000048947 */ /* 0x004fec0003800000 */
[----:B------:R-:W-:Y:S01]  /*110e0*/  BPT.TRAP 0x1 ;  /* 0x000000040000795c */ /* 0x000fe20000300000 */
.L_x_2825:
[----:B0-----:R-:W-:Y:S01]  /*110f0*/  IMAD R201, R2, 0x8, R16 ;  /* 0x0000000802c97824 */ /* 0x001fe200078e0210 */
[----:B------:R-:W-:-:S04]  /*11100*/  SHF.L.U32 R200, R19, 0x1f, RZ ;  /* 0x0000001f13c87819 */ /* 0x000fc800000006ff */
[----:B------:R0:W2:Y:S01]  /*11110*/  SYNCS.PHASECHK.TRANS64.TRYWAIT P2, [R201+URZ+0x22830], R200 ;  /* 0x022830c8c90075a7 */ /* 0x0000a2000804017f */
[----:B------:R-:W-:Y:S05]  /*11120*/  @!P0 BRA `(.L_x_2826) ;  /* 0x0000000000048947 */ /* 0x000fea0003800000 */
[----:B------:R-:W-:Y:S01]  /*11130*/  BPT.TRAP 0x1 ;  /* 0x000000040000795c */ /* 0x000fe20000300000 */
.L_x_2826:
[----:B------:R-:W-:Y:S02]  /*11140*/  IMAD R202, R2, 0x300, R211 ;  /* 0x0000030002ca7824 */ /* 0x000fe400078e02d3 */
[----:B------:R-:W-:Y:S01]  /*11150*/  IMAD.MOV.U32 R203, RZ, RZ, 0x40000040 ;  /* 0x40000040ffcb7424 */ /* 0x000fe200078e00ff */
[----:B--2---:R-:W-:Y:S06]  /*11160*/  @P2 BRA `(.L_x_2827) ;  /* 0x0000000000082947 */ /* 0x004fec0003800000 */
[----:B------:R-:W2:Y:S02]  /*11170*/  SYNCS.PHASECHK.TRANS64.TRYWAIT P2, [R201+URZ+0x22830], R200 ;  /* 0x022830c8c90075a7 */ /* 0x000ea4000804017f */
[----:B--2---:R-:W-:Y:S05]  /*11180*/  @!P2 BRA `(.L_x_2828) ;  /* 0x000000f40074a947 */ /* 0x004fea0003800000 */
.L_x_2827:
[----:B------:R-:W-:Y:S05]  /*11190*/  WARPSYNC.ALL ;  /* 0x0000000000007948 */ /* 0x000fea0003800000 */
[C---:B------:R-:W-:Y:S01]  /*111a0*/  R2UR UR6, R202.reuse ;  /* 0x00000000ca0672ca */ /* 0x040fe200000e0000 */
[----:B-1----:R-:W-:Y:S01]  /*111b0*/  WARPGROUP.ARRIVE ;  /* 0x00000000000079c5 */ /* 0x002fe20000000000 */
[----:B------:R-:W-:Y:S01]  /*111c0*/  R2UR UR7, R203 ;  /* 0x00000000cb0772ca */ /* 0x000fe200000e0000 */
[----:B------:R-:W-:Y:S01]  /*111d0*/  VIADD R212, R202, 0x2 ;  /* 0x00000002cad47836 */ /* 0x000fe20000000000 */
[----:B------:R-:W-:Y:S01]  /*111e0*/  R2UR UR4, R8 ;  /* 0x00000000080472ca */ /* 0x000fe200000e0000 */
[----:B------:R-:W-:Y:S01]  /*111f0*/  IMAD.MOV.U32 R213, RZ, RZ, 0x40000040 ;  /* 0x40000040ffd57424 */ /* 0x000fe200078e00ff */
[----:B------:R-:W-:Y:S01]  /*11200*/  R2UR UR5, R9 ;  /* 0x00000000090572ca */ /* 0x000fe200000e0000 */
[----:B------:R-:W-:Y:S01]  /*11210*/  IMAD.MOV.U32 R203, RZ, RZ, 0x40000040 ;  /* 0x40000040ffcb7424 */ /* 0x000fe200078e00ff */
[----:B------:R-:W-:Y:S01]  /*11220*/  ISETP.NE.AND P2, PT, R234, 0x1, PT ;  /* 0x00000001ea00780c */ /* 0x000fe20003f45270 */
[----:B------:R-:W1:Y:S01]  /*11230*/  S2R R7, SR_TID.X ;  /* 0x0000000000077919 */ /* 0x000e620000002100 */
[----:B------:R-:W-:-:S09]  /*11240*/  IMAD.IADD R227, R215, 0x1, R210 ;  /* 0x00000001d7e37824 */ /* 0x000fd200078e02d2 */
        /* <DEDUP_REMOVED lines=8> */
[----:B------:R-:W3:Y:S08]  /*112d0*/  @P2 LDC R5, c[0x0][0x44c] ;  /* 0x00011300ff052b82 */ /* 0x000ef00000000800 */
[----:B------:R-:W4:Y:S01]  /*112e0*/  @P2 LDC R0, c[0x0][0x450] ;  /* 0x00011400ff002b82 */ /* 0x000f220000000800 */
[----:B-1----:R-:W-:Y:S01]  /*112f0*/  SHF.R.U32.HI R7, RZ, 0x7, R7 ;  /* 0x00000007ff077819 */ /* 0x002fe20000011607 */
[----:B---3--:R-:W-:-:S05]  /*11300*/  @P2 IMAD.HI.U32 R5, R227, R5, RZ ;  /* 0x00000005e3052227 */ /* 0x008fca00078e00ff */
[----:B----4-:R-:W-:Y:S01]  /*11310*/  @P2 SHF.R.U32.HI R227, RZ, R0, R5 ;  /* 0x00000000ffe32219 */ /* 0x010fe20000011605 */
[----:B------:R-:W-:Y:S01]  /*11320*/  @!P1 VIADD R0, R201, 0x22840 ;  /* 0x00022840c9009836 */ /* 0x000fe20000000000 */
[----:B------:R-:W-:Y:S02]  /*11330*/  IADD3 R5, -R7, 0xb, RZ ;  /* 0x0000000b07057810 */ /* 0x000fe40007ffe1ff */
[----:B------:R-:W-:Y:S01]  /*11340*/  ISETP.GE.AND P2, PT, R229, 0x1, PT ;  /* 0x00000001e500780c */ /* 0x000fe20003f46270 */
[----:B------:R-:W1:Y:S01]  /*11350*/  SHFL.IDX PT, R7, R227, RZ, 0x1c1f ;  /* 0x001c1fffe3077589 */ /* 0x000e6200000e0000 */
[----:B------:R-:W-:Y:S01]  /*11360*/  @!P1 PRMT R0, RZ, 0x654, R0 ;  /* 0x00000654ff009816 */ /* 0x000fe20000000000 */
[----:B------:R-:W-:Y:S02]  /*11370*/  WARPGROUP.DEPBAR.LE gsb0, 0x0 ;  /* 0x00008000000079c5 */ /* 0x000fe40000010000 */
[----:B------:R-:W-:-:S06]  /*11380*/  WARPGROUP.ARRIVE ;  /* 0x00000000000079c5 */ /* 0x000fcc0000000000 */
        /* <DEDUP_REMOVED lines=15> */
[----:B------:R-:W-:Y:S02]  /*11480*/  ULOP3.LUT UR4, URZ, UR45, URZ, 0x33, !UPT ;  /* 0x0000002d3f047292 */ /* 0x000fe4000f8e333f */
[----:B------:R-:W-:Y:S02]  /*11490*/  WARPGROUP.DEPBAR.LE gsb0, 0x0 ;  /* 0x00008000000079c5 */ /* 0x000fe40000010000 */
[----:B------:R3:W-:Y:S06]  /*114a0*/  BAR.ARV R5, 0x100 ;  /* 0x000400050000751d */ /* 0x0007ec0000002000 */
[----:B------:R4:W-:Y:S02]  /*114b0*/  @!P1 SYNCS.ARRIVE.TRANS64.RED.A1T0 RZ, [R0+URZ], RZ ;  /* 0x000000ff00ff99a7 */ /* 0x0009e4000810043f */
[----:B----4-:R-:W-:-:S04]  /*114c0*/  IMAD R0, R6, -0x60, RZ ;  /* 0xffffffa006007824 */ /* 0x010fc800078e02ff */
[----:B------:R-:W-:-:S04]  /*114d0*/  VIADD R10, R0, 0x1 ;  /* 0x00000001000a7836 */ /* 0x000fc80000000000 */
[----:B------:R-:W-:-:S05]  /*114e0*/  IMAD R10, R206, -0x2, R10 ;  /* 0xfffffffece0a7824 */ /* 0x000fca00078e020a */
[----:B------:R-:W-:-:S05]  /*114f0*/  IADD3 R213, -R204, R10, R205 ;  /* 0x0000000accd57210 */ /* 0x000fca0007ffe1cd */
[C---:B------:R-:W-:Y:S02]  /*11500*/  VIADD R226, R213.reuse, UR44 ;  /* 0x0000002cd5e27c36 */ /* 0x040fe40008000000 */
[----:B------:R-:W-:Y:S02]  /*11510*/  VIADD R213, R213, UR4 ;  /* 0x00000004d5d57c36 */ /* 0x000fe40008000000 */
[C---:B-1----:R-:W-:Y:S02]  /*11520*/  IMAD.IADD R212, R7.reuse, 0x1, R226 ;  /* 0x0000000107d47824 */ /* 0x042fe400078e02e2 */
        /* <DEDUP_REMOVED lines=14> */
.L_x_2831:
[----:B------:R-:W-:-:S05]  /*11610*/  IMAD.U32 R228, RZ, RZ, UR37 ;  /* 0x00000025ffe47e24 */ /* 0x000fca000f8e00ff */
[----:B------:R-:W-:-:S13]  /*11620*/  ISETP.NE.AND P2, PT, R228, 0x1, PT ;  /* 0x00000001e400780c */ /* 0x000fda0003f45270 */
[----:B------:R-:W1:Y:S02]  /*11630*/  @P2 LDC.64 R202, c[0x0][0x9e8] ;  /* 0x00027a00ffca2b82 */ /* 0x000e640000000a00 */
[----:B-1----:R-:W-:-:S05]  /*11640*/  @P2 IMAD.HI.U32 R202, R7, R202, RZ ;  /* 0x000000ca07ca2227 */ /* 0x002fca00078e00ff */
[----:B------:R-:W-:-:S07]  /*11650*/  @P2 SHF.R.U32.HI R7, RZ, R203, R202 ;  /* 0x000000cbff072219 */ /* 0x000fce00000116ca */
.L_x_2832:
[----:B------:R-:W-:Y:S05]  /*11660*/  BSYNC B0 ;  /* 0x0000000000007941 */ /* 0x000fea0003800000 */
.L_x_2830:
[----:B------:R-:W-:-:S04]  /*11670*/  IMAD R202, R206, -0x2, R0 ;  /* 0xfffffffececa7824 */ /* 0x000fc800078e0200 */
[----:B------:R-:W-:-:S05]  /*11680*/  IMAD R202, R7, R228, R202 ;  /* 0x000000e407ca7224 */ /* 0x000fca00078e02ca */
[----:B------:R-:W-:Y:S02]  /*11690*/  VIMNMX R10, R10, R202, !PT ;  /* 0x000000ca0a0a7248 */ /* 0x000fe40007fe0100 */
[----:B------:R-:W-:-:S07]  /*116a0*/  VIADDMNMX R212, R202, R228, R212, PT ;  /* 0x000000e4cad47246 */ /* 0x000fce00038001d4 */
.L_x_2829:
[----:B------:R-:W3:Y:S01]  /*116b0*/  LDL.LU R228, [R1] ;  /* 0x0000000001e47983 */ /* 0x000ee20000300800 */
[C---:B------:R-:W-:Y:S02]  /*116c0*/  ISETP.GE.AND P2, PT, R0.reuse, 0x1, PT ;  /* 0x000000010000780c */ /* 0x040fe40003f46270 */
[----:B------:R-:W-:Y:S02]  /*116d0*/  ISETP.GE.AND P4, PT, R0, 0x9, PT ;  /* 0x000000090000780c */ /* 0x000fe40003f86270 */
[----:B---3--:R-:W-:-:S09]  /*116e0*/  LOP3.LUT R228, R228, 0xfff7ffff, RZ, 0xc0, !PT ;  /* 0xfff7ffffe4e47812 */ /* 0x008fd200078ec0ff */
        /* <DEDUP_REMOVED lines=131> */
[----:B------:R-:W1:Y:S02]  /*11f20*/  SHFL.IDX PT, R10, R227, 0x1, 0x1c1f ;  /* 0x003c1f00e30a7f89 */ /* 0x000e6400000e0000 */
[----:B------:R-:W-:Y:S02]  /*11f30*/  ISETP.LT.OR P6, PT, R212, 0x5a, P6 ;  /* 0x0000005ad400780c */ /* 0x000fe400037c1670 */
[----:B------:R3:W-:Y:S02]  /*11f40*/  STL [R1], R228 ;  /* 0x000000e401007387 */ /* 0x0007e40000100800 */
[----:B------:R-:W-:-:S02]  /*11f50*/  FSEL R197, R197, -INF , !P6 ;  /* 0xff800000c5c57808 */ /* 0x000fc40007000000 */
[----:B------:R-:W-:Y:S01]  /*11f60*/  ISETP.GE.AND P6, PT, R229, 0x1, PT ;  /* 0x00000001e500780c */ /* 0x000fe20003fc6270 */
[--C-:B-1----:R-:W-:Y:S02]  /*11f70*/  IMAD.IADD R226, R226, 0x1, R10.reuse ;  /* 0x00000001e2e27824 */ /* 0x102fe400078e020a */
        /* <DEDUP_REMOVED lines=14> */
.L_x_2835:
[----:B------:R-:W-:-:S05]  /*12060*/  IMAD.U32 R203, RZ, RZ, UR37 ;  /* 0x00000025ffcb7e24 */ /* 0x000fca000f8e00ff */
[----:B------:R-:W-:-:S13]  /*12070*/  ISETP.NE.AND P6, PT, R203, 0x1, PT ;  /* 0x00000001cb00780c */ /* 0x000fda0003fc5270 */
[----:B------:R-:W1:Y:S02]  /*12080*/  @P6 LDC.64 R152, c[0x0][0x9e8] ;  /* 0x00027a00ff986b82 */ /* 0x000e640000000a00 */
[----:B-1----:R-:W-:-:S05]  /*12090*/  @P6 IMAD.HI.U32 R152, R10, R152, RZ ;  /* 0x000000980a986227 */ /* 0x002fca00078e00ff */
[----:B------:R-:W-:-:S07]  /*120a0*/  @P6 SHF.R.U32.HI R10, RZ, R153, R152 ;  /* 0x00000099ff0a6219 */ /* 0x000fce0000011698 */
.L_x_2836:
[----:B------:R-:W-:Y:S05]  /*120b0*/  BSYNC B0 ;  /* 0x0000000000007941 */ /* 0x000fea0003800000 */
.L_x_2834:
[----:B------:R-:W-:-:S04]  /*120c0*/  IMAD R0, R206, -0x2, R0 ;  /* 0xfffffffece007824 */ /* 0x000fc800078e0200 */
[----:B------:R-:W-:-:S05]  /*120d0*/  IMAD R0, R10, R203, R0 ;  /* 0x000000cb0a007224 */ /* 0x000fca00078e0200 */
[----:B------:R-:W-:Y:S02]  /*120e0*/  VIMNMX R213, R213, R0, !PT ;  /* 0x00000000d5d57248 */ /* 0x000fe40007fe0100 */
[----:B------:R-:W-:-:S07]  /*120f0*/  VIADDMNMX R226, R0, R203, R226, PT ;  /* 0x000000cb00e27246 */ /* 0x000fce00038001e2 */
.L_x_2833:
[----:B------:R-:W-:Y:S02]  /*12100*/  ISETP.GT.AND P2, PT, R213, 0x1, !P2 ;  /* 0x00000001d500780c */ /* 0x000fe40005744270 */
[----:B------:R-:W-:Y:S02]  /*12110*/  FMNMX.FTZ R0, R7, R217, !PT ;  /* 0x000000d907007209 */ /* 0x000fe40007810000 */
[----:B------:R-:W-:Y:S02]  /*12120*/  ISETP.LT.OR P2, PT, R226, 0x2, P2 ;  /* 0x00000002e200780c */ /* 0x000fe40001741670 */
[C---:B------:R-:W-:Y:S02]  /*12130*/  LOP3.LUT P6, RZ, R228.reuse, 0x8000, RZ, 0xc0, !PT ;  /* 0x00008000e4ff7812 */ /* 0x040fe400078cc0ff */
        /* <DEDUP_REMOVED lines=65> */
[C---:B------:R-:W-:Y:S02]  /*12550*/  ISETP.GT.AND P2, PT, R213.reuse, 0x29, !P2 ;  /* 0x00000029d500780c */ /* 0x040fe40005744270 */
[----:B------:R-:W-:Y:S02]  /*12560*/  LOP3.LUT P3, RZ, R228, 0x80000, RZ, 0xc0, !PT ;  /* 0x00080000e4ff7812 */ /* 0x000fe4000786c0ff */
        /* <DEDUP_REMOVED lines=12> */
[----:B------:R-:W-:Y:S02]  /*12630*/  FSEL R195, R195, -INF , !P4 ;  /* 0xff800000c3c37808 */ /* 0x000fe40006000000 */
[----:B------:R-:W-:Y:S02]  /*12640*/  ISETP.GT.AND P2, PT, R213, 0x31, !P2 ;  /* 0x00000031d500780c */ /* 0x000fe40005744270 */
[C---:B------:R-:W-:Y:S02]  /*12650*/  ISETP.LT.OR P5, PT, R226.reuse, 0x59, P5 ;  /* 0x00000059e200780c */ /* 0x040fe40002fa1670 */
[----:B------:R-:W-:-:S02]  /*12660*/  ISETP.LT.OR P2, PT, R226, 0x32, P2 ;  /* 0x00000032e200780c */ /* 0x000fc40001741670 */
[----:B------:R-:W-:Y:S02]  /*12670*/  FSEL R198, R198, -INF , !P5 ;  /* 0xff800000c6c67808 */ /* 0x000fe40006800000 */
[----:B------:R-:W-:Y:S02]  /*12680*/  FSEL R179, R179, -INF , !P2 ;  /* 0xff800000b3b37808 */ /* 0x000fe40005000000 */
[----:B------:R-:W-:Y:S02]  /*12690*/  LOP3.LUT P2, RZ, R228, 0x200, RZ, 0xc0, !PT ;  /* 0x00000200e4ff7812 */ /* 0x000fe4000784c0ff */
[----:B-1----:R-:W-:Y:S01]  /*126a0*/  FMNMX.FTZ R0, R0, R10, !PT ;  /* 0x0000000a00007209 */ /* 0x002fe20007810000 */
[----:B------:R-:W-:Y:S01]  /*126b0*/  IMAD.U32 R10, RZ, RZ, UR36 ;  /* 0x00000024ff0a7e24 */ /* 0x000fe2000f8e00ff */
[----:B------:R-:W-:-:S03]  /*126c0*/  ISETP.GT.AND P2, PT, R213, 0x38, !P2 ;  /* 0x00000038d500780c */ /* 0x000fc60005744270 */
[----:B------:R-:W-:Y:S01]  /*126d0*/  FMUL.FTZ R153, R0, R10 ;  /* 0x0000000a00997220 */ /* 0x000fe20000410000 */
        /* <DEDUP_REMOVED lines=23> */
[----:B------:R-:W-:Y:S02]  /*12850*/  FSEL R152, R0, RZ, P2 ;  /* 0x000000ff00987208 */ /* 0x000fe40001000000 */
[----:B------:R-:W-:Y:S02]  /*12860*/  FSEL R153, R153, RZ, P2 ;  /* 0x000000ff99997208 */ /* 0x000fe40001000000 */
[----:B------:R-:W-:Y:S01]  /*12870*/  ISETP.GT.AND P2, PT, R213, RZ, !P3 ;  /* 0x000000ffd500720c */ /* 0x000fe20005f44270 */
[----:B------:R-:W-:Y:S02]  /*12880*/  FADD.FTZ R152, -R152, R217 ;  /* 0x000000d998987221 */ /* 0x000fe40000010100 */
[-CC-:B------:R-:W-:Y:S01]  /*12890*/  FFMA.FTZ R7, R7, R10.reuse, -R153.reuse ;  /* 0x0000000a07077223 */ /* 0x180fe20000010899 */
[-CC-:B------:R-:W-:Y:S01]  /*128a0*/  FFMA.FTZ R202, R202, R10.reuse, -R153.reuse ;  /* 0x0000000acaca7223 */ /* 0x180fe20000010899 */
[-C--:B------:R-:W-:Y:S01]  /*128b0*/  FMUL.FTZ R152, R152, R10.reuse ;  /* 0x0000000a98987220 */ /* 0x080fe20000410000 */
        /* <DEDUP_REMOVED lines=23> */
[----:B------:R-:W-:-:S04]  /*12a30*/  ISETP.LT.OR P2, PT, R226, 0x1, P2 ;  /* 0x00000001e200780c */ /* 0x000fc80001741670 */
[----:B------:R-:W-:Y:S02]  /*12a40*/  FSEL R154, R154, -INF , !P2 ;  /* 0xff8000009a9a7808 */ /* 0x000fe40005000000 */
[----:B------:R-:W-:Y:S01]  /*12a50*/  ISETP.GT.AND P2, PT, R213, 0x59, !P6 ;  /* 0x00000059d500780c */ /* 0x000fe20007744270 */
[----:B------:R-:W1:Y:S03]  /*12a60*/  MUFU.EX2 R153, R152 ;  /* 0x0000009800997308 */ /* 0x000e660000000800 */
[----:B------:R-:W-:-:S04]  /*12a70*/  ISETP.LT.OR P2, PT, R226, 0x5a, P2 ;  /* 0x0000005ae200780c */ /* 0x000fc80001741670 */
[----:B------:R-:W-:Y:S01]  /*12a80*/  FSEL R199, R199, -INF , !P2 ;  /* 0xff800000c7c77808 */ /* 0x000fe20005000000 */
[----:B------:R-:W3:Y:S08]  /*12a90*/  MUFU.EX2 R152, R202 ;  /* 0x000000ca00987308 */ /* 0x000ef00000000800 */
[----:B------:R-:W4:Y:S01]  /*12aa0*/  MUFU.EX2 R156, R156 ;  /* 0x0000009c009c7308 */ /* 0x000f220000000800 */
[----:B-1----:R-:W-:Y:S01]  /*12ab0*/  FFMA.FTZ R4, R153, R4, R7 ;  /* 0x0000000499047223 */ /* 0x002fe20000010007 */
[-C--:B------:R-:W-:Y:S01]  /*12ac0*/  FMUL.FTZ R24, R24, R153.reuse ;  /* 0x0000009918187220 */ /* 0x080fe20000410000 */
[-C--:B------:R-:W-:Y:S01]  /*12ad0*/  FMUL.FTZ R25, R25, R153.reuse ;  /* 0x0000009919197220 */ /* 0x080fe20000410000 */
[-C--:B------:R-:W-:Y:S01]  /*12ae0*/  FMUL.FTZ R28, R28, R153.reuse ;  /* 0x000000991c1c7220 */ /* 0x080fe20000410000 */
[-C--:B------:R-:W-:Y:S01]  /*12af0*/  FMUL.FTZ R29, R29, R153.reuse ;  /* 0x000000991d1d7220 */ /* 0x080fe20000410000 */
[-C--:B------:R-:W-:Y:S01]  /*12b00*/  FMUL.FTZ R32, R32, R153.reuse ;  /* 0x0000009920207220 */ /* 0x080fe20000410000 */
[----:B------:R-:W-:Y:S01]  /*12b10*/  FMUL.FTZ R33, R33, R153 ;  /* 0x0000009921217220 */ /* 0x000fe20000410000 */
[----:B------:R-:W1:Y:S01]  /*12b20*/  MUFU.EX2 R157, R157 ;  /* 0x0000009d009d7308 */ /* 0x000e620000000800 */
[C---:B---3--:R-:W-:Y:S01]  /*12b30*/  FADD.FTZ R4, R152.reuse, R4 ;  /* 0x0000000498047221 */ /* 0x048fe20000010000 */
[----:B------:R-:W-:Y:S01]  /*12b40*/  F2FP.F16.F32.PACK_AB R152, R152, R7 ;  /* 0x000000079898723e */ /* 0x000fe200000000ff */
[-C--:B------:R-:W-:Y:S01]  /*12b50*/  FMUL.FTZ R36, R36, R153.reuse ;  /* 0x0000009924247220 */ /* 0x080fe20000410000 */
[----:B------:R-:W-:Y:S01]  /*12b60*/  FMNMX.FTZ R7, R154, R216, !PT ;  /* 0x000000d89a077209 */ /* 0x000fe20007810000 */
[-C--:B------:R-:W-:Y:S01]  /*12b70*/  FMUL.FTZ R37, R37, R153.reuse ;  /* 0x0000009925257220 */ /* 0x080fe20000410000 */
[-C--:B------:R-:W-:Y:S01]  /*12b80*/  FMUL.FTZ R40, R40, R153.reuse ;  /* 0x0000009928287220 */ /* 0x080fe20000410000 */
[----:B------:R-:W-:Y:S01]  /*12b90*/  FMUL.FTZ R41, R41, R153 ;  /* 0x0000009929297220 */ /* 0x000fe20000410000 */
[----:B------:R-:W-:Y:S01]  /*12ba0*/  FMNMX.FTZ R7, R155, R7, !PT ;  /* 0x000000079b077209 */ /* 0x000fe20007810000 */
[----:B------:R-:W3:Y:S01]  /*12bb0*/  MUFU.EX2 R160, R160 ;  /* 0x000000a000a07308 */ /* 0x000ee20000000800 */
[----:B----4-:R-:W-:Y:S01]  /*12bc0*/  FADD.FTZ R4, R156, R4 ;  /* 0x000000049c047221 */ /* 0x010fe20000010000 */
[----:B------:R-:W-:Y:S01]  /*12bd0*/  FMUL.FTZ R44, R44, R153 ;  /* 0x000000992c2c7220 */ /* 0x000fe20000410000 */
[----:B------:R-:W-:Y:S01]  /*12be0*/  FMNMX.FTZ R7, R158, R7, !PT ;  /* 0x000000079e077209 */ /* 0x000fe20007810000 */
[-C--:B------:R-:W-:Y:S01]  /*12bf0*/  FMUL.FTZ R45, R45, R153.reuse ;  /* 0x000000992d2d7220 */ /* 0x080fe20000410000 */
[-C--:B------:R-:W-:Y:S01]  /*12c00*/  FMUL.FTZ R48, R48, R153.reuse ;  /* 0x0000009930307220 */ /* 0x080fe20000410000 */
[----:B------:R-:W-:Y:S01]  /*12c10*/  FMUL.FTZ R49, R49, R153 ;  /* 0x0000009931317220 */ /* 0x000fe20000410000 */
[----:B------:R-:W-:Y:S01]  /*12c20*/  FMNMX.FTZ R7, R159, R7, !PT ;  /* 0x000000079f077209 */ /* 0x000fe20007810000 */
[----:B------:R-:W4:Y:S01]  /*12c30*/  MUFU.EX2 R161, R161 ;  /* 0x000000a100a17308 */ /* 0x000f220000000800 */
[----:B-1----:R-:W-:Y:S01]  /*12c40*/  FADD.FTZ R4, R157, R4 ;  /* 0x000000049d047221 */ /* 0x002fe20000010000 */
[----:B------:R-:W-:Y:S01]  /*12c50*/  FMUL.FTZ R52, R52, R153 ;  /* 0x0000009934347220 */ /* 0x000fe20000410000 */
[----:B------:R-:W-:Y:S01]  /*12c60*/  FMNMX.FTZ R7, R162, R7, !PT ;  /* 0x00000007a2077209 */ /* 0x000fe20007810000 */
[-C--:B------:R-:W-:Y:S01]  /*12c70*/  FMUL.FTZ R53, R53, R153.reuse ;  /* 0x0000009935357220 */ /* 0x080fe20000410000 */
[-C--:B------:R-:W-:Y:S01]  /*12c80*/  FMUL.FTZ R56, R56, R153.reuse ;  /* 0x0000009938387220 */ /* 0x080fe20000410000 */
[----:B------:R-:W-:Y:S01]  /*12c90*/  FMUL.FTZ R57, R57, R153 ;  /* 0x0000009939397220 */ /* 0x000fe20000410000 */
[----:B------:R-:W-:Y:S01]  /*12ca0*/  FMNMX.FTZ R7, R163, R7, !PT ;  /* 0x00000007a3077209 */ /* 0x000fe20007810000 */
[----:B------:R-:W1:Y:S01]  /*12cb0*/  MUFU.EX2 R164, R164 ;  /* 0x000000a400a47308 */ /* 0x000e620000000800 */
[----:B---3--:R-:W-:Y:S01]  /*12cc0*/  FADD.FTZ R4, R160, R4 ;  /* 0x00000004a0047221 */ /* 0x008fe20000010000 */
[----:B------:R-:W-:Y:S01]  /*12cd0*/  FMUL.FTZ R60, R60, R153 ;  /* 0x000000993c3c7220 */ /* 0x000fe20000410000 */
        /* <DEDUP_REMOVED lines=71> */
[-C--:B------:R-:W-:Y:S01]  /*13150*/  FMUL.FTZ R132, R132, R153.reuse ;  /* 0x0000009984847220 */ /* 0x080fe20000410000 */
[-C--:B------:R-:W-:Y:S01]  /*13160*/  FMUL.FTZ R133, R133, R153.reuse ;  /* 0x0000009985857220 */ /* 0x080fe20000410000 */
[----:B------:R-:W3:Y:S01]  /*13170*/  SHFL.BFLY PT, R202, R7, 0x2, 0x1f ;  /* 0x0c401f0007ca7f89 */ /* 0x000ee200000e0000 */
[-C--:B------:R-:W-:Y:S01]  /*13180*/  FMUL.FTZ R136, R136, R153.reuse ;  /* 0x0000009988887220 */ /* 0x080fe20000410000 */
[-C--:B------:R-:W-:Y:S01]  /*13190*/  FMUL.FTZ R137, R137, R153.reuse ;  /* 0x0000009989897220 */ /* 0x080fe20000410000 */
[-C--:B------:R-:W-:Y:S01]  /*131a0*/  FMUL.FTZ R140, R140, R153.reuse ;  /* 0x000000998c8c7220 */ /* 0x080fe20000410000 */
[----:B------:R-:W5:Y:S01]  /*131b0*/  MUFU.EX2 R184, R184 ;  /* 0x000000b800b87308 */ /* 0x000f620000000800 */
[----:B----4-:R-:W-:Y:S01]  /*131c0*/  FADD.FTZ R4, R180, R4 ;  /* 0x00000004b4047221 */ /* 0x010fe20000010000 */
[-C--:B------:R-:W-:Y:S01]  /*131d0*/  FMUL.FTZ R141, R141, R153.reuse ;  /* 0x000000998d8d7220 */ /* 0x080fe20000410000 */
[-C--:B------:R-:W-:Y:S01]  /*131e0*/  FMUL.FTZ R144, R144, R153.reuse ;  /* 0x0000009990907220 */ /* 0x080fe20000410000 */
[-C--:B------:R-:W-:Y:S01]  /*131f0*/  FMUL.FTZ R145, R145, R153.reuse ;  /* 0x0000009991917220 */ /* 0x080fe20000410000 */
[-C--:B------:R-:W-:Y:S01]  /*13200*/  FMUL.FTZ R148, R148, R153.reuse ;  /* 0x0000009994947220 */ /* 0x080fe20000410000 */
[----:B------:R-:W-:-:S02]  /*13210*/  FMUL.FTZ R149, R149, R153 ;  /* 0x0000009995957220 */ /* 0x000fc40000410000 */
[----:B------:R-:W4:Y:S01]  /*13220*/  MUFU.EX2 R185, R185 ;  /* 0x000000b900b97308 */ /* 0x000f220000000800 */
[----:B-1----:R-:W-:-:S07]  /*13230*/  FADD.FTZ R4, R181, R4 ;  /* 0x00000004b5047221 */ /* 0x002fce0000010000 */
[----:B------:R-:W1:Y:S01]  /*13240*/  MUFU.EX2 R188, R188 ;  /* 0x000000bc00bc7308 */ /* 0x000e620000000800 */
[----:B-----5:R-:W-:Y:S01]  /*13250*/  FADD.FTZ R4, R184, R4 ;  /* 0x00000004b8047221 */ /* 0x020fe20000010000 */
[----:B---3--:R-:W-:-:S06]  /*13260*/  FMNMX.FTZ R7, R7, R202, !PT ;  /* 0x000000ca07077209 */ /* 0x008fcc0007810000 */
[----:B------:R-:W3:Y:S01]  /*13270*/  MUFU.EX2 R189, R189 ;  /* 0x000000bd00bd7308 */ /* 0x000ee20000000800 */
[----:B------:R-:W5:Y:S07]  /*13280*/  SHFL.BFLY PT, R202, R7, 0x1, 0x1f ;  /* 0x0c201f0007ca7f89 */ /* 0x000f6e00000e0000 */
[----:B------:R-:W0:Y:S08]  /*13290*/  MUFU.EX2 R192, R192 ;  /* 0x000000c000c07308 */ /* 0x000e300000000800 */
[----:B------:R-:W2:Y:S08]  /*132a0*/  MUFU.EX2 R193, R193 ;  /* 0x000000c100c17308 */ /* 0x000eb00000000800 */
[----:B------:R-:W2:Y:S01]  /*132b0*/  MUFU.EX2 R196, R196 ;  /* 0x000000c400c47308 */ /* 0x000ea20000000800 */
[----:B-----5:R-:W-:-:S04]  /*132c0*/  FMNMX.FTZ R7, R7, R202, !PT ;  /* 0x000000ca07077209 */ /* 0x020fc80007810000 */
[C---:B------:R-:W-:Y:S01]  /*132d0*/  FSETP.NEU.FTZ.AND P2, PT, R7.reuse, -INF , PT ;  /* 0xff8000000700780b */ /* 0x040fe20003f5d000 */
[----:B------:R-:W-:-:S05]  /*132e0*/  FMUL.FTZ R203, R7, R10 ;  /* 0x0000000a07cb7220 */ /* 0x000fca0000410000 */
[----:B------:R-:W-:-:S05]  /*132f0*/  FSEL R203, R203, RZ, P2 ;  /* 0x000000ffcbcb7208 */ /* 0x000fca0001000000 */
[--C-:B------:R-:W-:Y:S01]  /*13300*/  FFMA.FTZ R227, R154, R10, -R203.reuse ;  /* 0x0000000a9ae37223 */ /* 0x100fe200000108cb */
[----:B------:R-:W-:Y:S01]  /*13310*/  F2FP.F16.F32.PACK_AB R154, R157, R156 ;  /* 0x0000009c9d9a723e */ /* 0x000fe200000000ff */
[--C-:B------:R-:W-:Y:S01]  /*13320*/  FFMA.FTZ R226, R158, R10, -R203.reuse ;  /* 0x0000000a9ee27223 */ /* 0x100fe200000108cb */
[----:B------:R-:W-:Y:S01]  /*13330*/  F2FP.F16.F32.PACK_AB R156, R161, R160 ;  /* 0x000000a0a19c723e */ /* 0x000fe200000000ff */
[--C-:B------:R-:W-:Y:S01]  /*13340*/  FFMA.FTZ R202, R155, R10, -R203.reuse ;  /* 0x0000000a9bca7223 */ /* 0x100fe200000108cb */
[----:B------:R-:W-:Y:S01]  /*13350*/  F2FP.F16.F32.PACK_AB R160, R169, R168 ;  /* 0x000000a8a9a0723e */ /* 0x000fe200000000ff */
[----:B------:R-:W-:Y:S01]  /*13360*/  MUFU.EX2 R227, R227 ;  /* 0x000000e300e37308 */ /* 0x000fe20000000800 */
[----:B------:R-:W-:Y:S01]  /*13370*/  FSEL R169, R7, RZ, P2 ;  /* 0x000000ff07a97208 */ /* 0x000fe20001000000 */
[--C-:B------:R-:W-:Y:S01]  /*13380*/  FFMA.FTZ R159, R159, R10, -R203.reuse ;  /* 0x0000000a9f9f7223 */ /* 0x100fe200000108cb */
[----:B------:R-:W-:Y:S01]  /*13390*/  F2FP.F16.F32.PACK_AB R158, R165, R164 ;  /* 0x000000a4a59e723e */ /* 0x000fe200000000ff */
[--C-:B------:R-:W-:Y:S01]  /*133a0*/  FFMA.FTZ R217, R162, R10, -R203.reuse ;  /* 0x0000000aa2d97223 */ /* 0x100fe200000108cb */
[----:B------:R-:W-:Y:S01]  /*133b0*/  F2FP.F16.F32.PACK_AB R164, R177, R176 ;  /* 0x000000b0b1a4723e */ /* 0x000fe200000000ff */
[----:B------:R-:W-:Y:S01]  /*133c0*/  FADD.FTZ R169, -R169, R216 ;  /* 0x000000d8a9a97221 */ /* 0x000fe20000010100 */
[-CC-:B------:R-:W-:Y:S01]  /*133d0*/  FFMA.FTZ R163, R163, R10.reuse, -R203.reuse ;  /* 0x0000000aa3a37223 */ /* 0x180fe200000108cb */
[----:B------:R-:W-:Y:S01]  /*133e0*/  MUFU.EX2 R202, R202 ;  /* 0x000000ca00ca7308 */ /* 0x000fe20000000800 */
[----:B----4-:R-:W-:Y:S01]  /*133f0*/  FADD.FTZ R161, R185, R4 ;  /* 0x00000004b9a17221 */ /* 0x010fe20000010000 */
[-C--:B------:R-:W-:Y:S01]  /*13400*/  FMUL.FTZ R169, R169, R10.reuse ;  /* 0x0000000aa9a97220 */ /* 0x080fe20000410000 */
[-CC-:B------:R-:W-:Y:S01]  /*13410*/  FFMA.FTZ R213, R166, R10.reuse, -R203.reuse ;  /* 0x0000000aa6d57223 */ /* 0x180fe200000108cb */
[-C--:B------:R-:W-:Y:S01]  /*13420*/  FFMA.FTZ R155, R174, R10.reuse, -R203 ;  /* 0x0000000aae9b7223 */ /* 0x080fe200000108cb */
[----:B-1----:R-:W-:Y:S01]  /*13430*/  FADD.FTZ R4, R188, R161 ;  /* 0x000000a1bc047221 */ /* 0x002fe20000010000 */
[--C-:B------:R-:W-:Y:S01]  /*13440*/  FFMA.FTZ R167, R167, R10, -R203.reuse ;  /* 0x0000000aa7a77223 */ /* 0x100fe200000108cb */
[----:B------:R-:W-:Y:S01]  /*13450*/  F2FP.F16.F32.PACK_AB R166, R181, R180 ;  /* 0x000000b4b5a6723e */ /* 0x000fe200000000ff */
[----:B------:R-:W1:Y:S01]  /*13460*/  MUFU.EX2 R176, R169 ;  /* 0x000000a900b07308 */ /* 0x000e620000000800 */
[----:B---3--:R-:W-:Y:S01]  /*13470*/  FADD.FTZ R161, R189, R4 ;  /* 0x00000004bda17221 */ /* 0x008fe20000010000 */
[-CC-:B------:R-:W-:Y:S01]  /*13480*/  FFMA.FTZ R212, R170, R10.reuse, -R203.reuse ;  /* 0x0000000aaad47223 */ /* 0x180fe200000108cb */
[-CC-:B------:R-:W-:Y:S01]  /*13490*/  FFMA.FTZ R171, R171, R10.reuse, -R203.reuse ;  /* 0x0000000aabab7223 */ /* 0x180fe200000108cb */
[-C--:B------:R-:W-:Y:S01]  /*134a0*/  FFMA.FTZ R175, R175, R10.reuse, -R203 ;  /* 0x0000000aafaf7223 */ /* 0x080fe200000108cb */
[----:B0-----:R-:W-:Y:S01]  /*134b0*/  FADD.FTZ R4, R192, R161 ;  /* 0x000000a1c0047221 */ /* 0x001fe20000010000 */
[-CC-:B------:R-:W-:Y:S01]  /*134c0*/  FFMA.FTZ R178, R178, R10.reuse, -R203.reuse ;  /* 0x0000000ab2b27223 */ /* 0x180fe200000108cb */
[-CC-:B------:R-:W-:Y:S01]  /*134d0*/  FFMA.FTZ R179, R179, R10.reuse, -R203.reuse ;  /* 0x0000000ab3b37223 */ /* 0x180fe200000108cb */
[----:B------:R-:W0:Y:S01]  /*134e0*/  MUFU.EX2 R226, R226 ;  /* 0x000000e200e27308 */ /* 0x000e220000000800 */
[----:B--2---:R-:W-:Y:S01]  /*134f0*/  FADD.FTZ R165, R193, R4 ;  /* 0x00000004c1a57221 */ /* 0x004fe20000010000 */
[-CC-:B------:R-:W-:Y:S01]  /*13500*/  FFMA.FTZ R182, R182, R10.reuse, -R203.reuse ;  /* 0x0000000ab6b67223 */ /* 0x180fe200000108cb */
[-CC-:B------:R-:W-:Y:S01]  /*13510*/  FFMA.FTZ R183, R183, R10.reuse, -R203.reuse ;  /* 0x0000000ab7b77223 */ /* 0x180fe200000108cb */
[-C--:B------:R-:W-:Y:S01]  /*13520*/  FFMA.FTZ R186, R186, R10.reuse, -R203 ;  /* 0x0000000ababa7223 */ /* 0x080fe200000108cb */
[----:B------:R-:W-:Y:S01]  /*13530*/  FADD.FTZ R165, R196, R165 ;  /* 0x000000a5c4a57221 */ /* 0x000fe20000010000 */
[-CC-:B------:R-:W-:Y:S01]  /*13540*/  FFMA.FTZ R187, R187, R10.reuse, -R203.reuse ;  /* 0x0000000abbbb7223 */ /* 0x180fe200000108cb */
[-C--:B------:R-:W-:Y:S01]  /*13550*/  FFMA.FTZ R190, R190, R10.reuse, -R203 ;  /* 0x0000000abebe7223 */ /* 0x080fe200000108cb */
[----:B------:R-:W2:Y:S01]  /*13560*/  MUFU.EX2 R159, R159 ;  /* 0x0000009f009f7308 */ /* 0x000ea20000000800 */
[----:B-1----:R-:W-:Y:S01]  /*13570*/  FFMA.FTZ R3, R176, R3, R227 ;  /* 0x00000003b0037223 */ /* 0x002fe200000100e3 */
[-CC-:B------:R-:W-:Y:S01]  /*13580*/  FFMA.FTZ R191, R191, R10.reuse, -R203.reuse ;  /* 0x0000000abfbf7223 */ /* 0x180fe200000108cb */
[-CC-:B------:R-:W-:Y:S01]  /*13590*/  FFMA.FTZ R194, R194, R10.reuse, -R203.reuse ;  /* 0x0000000ac2c27223 */ /* 0x180fe200000108cb */
[----:B------:R-:W-:Y:S01]  /*135a0*/  FFMA.FTZ R195, R195, R10, -R203 ;  /* 0x0000000ac3c37223 */ /* 0x000fe200000108cb */
[----:B------:R-:W-:Y:S01]  /*135b0*/  FADD.FTZ R3, R202, R3 ;  /* 0x00000003ca037221 */ /* 0x000fe20000010000 */
[----:B------:R-:W-:Y:S01]  /*135c0*/  F2FP.F16.F32.PACK_AB R162, R173, R172 ;  /* 0x000000acada2723e */ /* 0x000fe200000000ff */
[-C--:B------:R-:W-:Y:S01]  /*135d0*/  FFMA.FTZ R198, R198, R10.reuse, -R203 ;  /* 0x0000000ac6c67223 */ /* 0x080fe200000108cb */
[----:B------:R-:W1:Y:S01]  /*135e0*/  MUFU.EX2 R157, R217 ;  /* 0x000000d9009d7308 */ /* 0x000e620000000800 */
[----:B0-----:R-:W-:Y:S01]  /*135f0*/  FADD.FTZ R180, R226, R3 ;  /* 0x00000003e2b47221 */ /* 0x001fe20000010000 */
[----:B------:R-:W-:Y:S01]  /*13600*/  FFMA.FTZ R199, R199, R10, -R203 ;  /* 0x0000000ac7c77223 */ /* 0x000fe200000108cb */
[----:B------:R-:W-:Y:S01]  /*13610*/  F2FP.F16.F32.PACK_AB R168, R185, R184 ;  /* 0x000000b8b9a8723e */ /* 0x000fe200000000ff */
[----:B------:R-:W-:Y:S01]  /*13620*/  FMUL.FTZ R26, R26, R176 ;  /* 0x000000b01a1a7220 */ /* 0x000fe20000410000 */
[----:B------:R-:W-:Y:S01]  /*13630*/  F2FP.F16.F32.PACK_AB R170, R189, R188 ;  /* 0x000000bcbdaa723e */ /* 0x000fe200000000ff */
[----:B------:R-:W-:Y:S01]  /*13640*/  FMUL.FTZ R27, R27, R176 ;  /* 0x000000b01b1b7220 */ /* 0x000fe20000410000 */
[----:B------:R-:W-:Y:S01]  /*13650*/  F2FP.F16.F32.PACK_AB R172, R193, R192 ;  /* 0x000000c0c1ac723e */ /* 0x000fe200000000ff */
[----:B------:R-:W0:Y:S01]  /*13660*/  MUFU.EX2 R163, R163 ;  /* 0x000000a300a37308 */ /* 0x000e220000000800 */
[----:B--2---:R-:W-:Y:S01]  /*13670*/  FADD.FTZ R180, R159, R180 ;  /* 0x000000b49fb47221 */ /* 0x004fe20000010000 */
        /* <DEDUP_REMOVED lines=15> */
[C---:B0-----:R-:W-:Y:S01]  /*13770*/  FADD.FTZ R180, R163.reuse, R180 ;  /* 0x000000b4a3b47221 */ /* 0x041fe20000010000 */
[----:B------:R-:W-:Y:S01]  /*13780*/  F2FP.F16.F32.PACK_AB R157, R163, R157 ;  /* 0x0000009da39d723e */ /* 0x000fe200000000ff */
[-C--:B------:R-:W-:Y:S01]  /*13790*/  FMUL.FTZ R51, R51, R176.reuse ;  /* 0x000000b033337220 */ /* 0x080fe20000410000 */
[-C--:B------:R-:W-:Y:S01]  /*137a0*/  FMUL.FTZ R54, R54, R176.reuse ;  /* 0x000000b036367220 */ /* 0x080fe20000410000 */
[-C--:B------:R-:W-:Y:S01]  /*137b0*/  FMUL.FTZ R55, R55, R176.reuse ;  /* 0x000000b037377220 */ /* 0x080fe20000410000 */
[-C--:B------:R-:W-:Y:S01]  /*137c0*/  FMUL.FTZ R58, R58, R176.reuse ;  /* 0x000000b03a3a7220 */ /* 0x080fe20000410000 */
[----:B------:R-:W-:Y:S01]  /*137d0*/  FMUL.FTZ R59, R59, R176 ;  /* 0x000000b03b3b7220 */ /* 0x000fe20000410000 */
[----:B------:R-:W0:Y:S01]  /*137e0*/  MUFU.EX2 R167, R167 ;  /* 0x000000a700a77308 */ /* 0x000e220000000800 */
        /* <DEDUP_REMOVED lines=23> */
[----:B------:R0:W3:Y:S01]  /*13960*/  MUFU.EX2 R165, R155 ;  /* 0x0000009b00a57308 */ /* 0x0000e20000000800 */
        /* <DEDUP_REMOVED lines=8> */
[----:B-1----:R-:W-:Y:S01]  /*139f0*/  FADD.FTZ R180, R171, R180 ;  /* 0x000000b4abb47221 */ /* 0x002fe20000010000 */
[----:B0-----:R-:W-:Y:S01]  /*13a00*/  F2FP.F16.F32.PACK_AB R155, R159, R226 ;  /* 0x000000e29f9b723e */ /* 0x001fe200000000ff */
[-C--:B------:R-:W-:Y:S01]  /*13a10*/  FMUL.FTZ R107, R107, R176.reuse ;  /* 0x000000b06b6b7220 */ /* 0x080fe20000410000 */
[----:B------:R-:W-:Y:S01]  /*13a20*/  F2FP.F16.F32.PACK_AB R159, R167, R213 ;  /* 0x000000d5a79f723e */ /* 0x000fe200000000ff */
[-C--:B------:R-:W-:Y:S01]  /*13a30*/  FMUL.FTZ R110, R110, R176.reuse ;  /* 0x000000b06e6e7220 */ /* 0x080fe20000410000 */
[----:B------:R-:W-:Y:S01]  /*13a40*/  F2FP.F16.F32.PACK_AB R161, R171, R161 ;  /* 0x000000a1aba1723e */ /* 0x000fe200000000ff */
        /* <DEDUP_REMOVED lines=24> */
[----:B------:R-:W-:Y:S01]  /*13bd0*/  FMUL.FTZ R146, R146, R176 ;  /* 0x000000b092927220 */ /* 0x000fe20000410000 */
[----:B------:R-:W0:Y:S01]  /*13be0*/  MUFU.EX2 R183, R183 ;  /* 0x000000b700b77308 */ /* 0x000e220000000800 */
[C---:B-1----:R-:W-:Y:S01]  /*13bf0*/  FADD.FTZ R3, R179.reuse, R180 ;  /* 0x000000b4b3037221 */ /* 0x042fe20000010000 */
[----:B------:R-:W-:Y:S01]  /*13c00*/  F2FP.F16.F32.PACK_AB R165, R179, R178 ;  /* 0x000000b2b3a5723e */ /* 0x000fe200000000ff */
[-C--:B------:R-:W-:Y:S01]  /*13c10*/  FMUL.FTZ R147, R147, R176.reuse ;  /* 0x000000b093937220 */ /* 0x080fe20000410000 */
[-C--:B------:R-:W-:Y:S01]  /*13c20*/  FMUL.FTZ R150, R150, R176.reuse ;  /* 0x000000b096967220 */ /* 0x080fe20000410000 */
[----:B------:R-:W-:-:S03]  /*13c30*/  FMUL.FTZ R151, R151, R176 ;  /* 0x000000b097977220 */ /* 0x000fc60000410000 */
        /* <DEDUP_REMOVED lines=25> */
.L_x_2837:
[----:B------:R0:W1:Y:S01]  /*13dd0*/  SYNCS.PHASECHK.TRANS64.TRYWAIT P2, [R201+URZ+0x22850], R200 ;  /* 0x022850c8c90075a7 */ /* 0x000062000804017f */
[----:B------:R-:W-:Y:S05]  /*13de0*/  @!P0 BRA `(.L_x_2838) ;  /* 0x0000000000048947 */ /* 0x000fea0003800000 */
[----:B------:R-:W-:Y:S01]  /*13df0*/  BPT.TRAP 0x1 ;  /* 0x000000040000795c */ /* 0x000fe20000300000 */
.L_x_2838:
[----:B------:R-:W-:Y:S04]  /*13e00*/  BSSY B0, `(.L_x_2839) ;  /* 0x0000004000007945 */ /* 0x000fe80003800000 */
[----:B-1----:R-:W-:Y:S05]  /*13e10*/  @P2 BRA `(.L_x_2840) ;  /* 0x0000000000082947 */ /* 0x002fea0003800000 */
[----:B------:R-:W1:Y:S02]  /*13e20*/  SYNCS.PHASECHK.TRANS64.TRYWAIT P2, [R201+URZ+0x22850], R200 ;  /* 0x022850c8c90075a7 */ /* 0x000e64000804017f */
[----:B-1----:R-:W-:Y:S05]  /*13e30*/  @!P2 BRA `(.L_x_2841) ;  /* 0x000000c8005ca947 */ /* 0x002fea0003800000 */
.L_x_2840:
[----:B------:R-:W-:Y:S05]  /*13e40*/  BSYNC B0 ;  /* 0x0000000000007941 */ /* 0x000fea0003800000 */
.L_x_2839:
[----:B------:R-:W2:Y:S01]  /*13e50*/  S2R R178, SR_TID.X ;  /* 0x0000000000b27919 */ /* 0x000ea20000002100 */
[----:B------:R-:W-:Y:S01]  /*13e60*/  IMAD.MOV.U32 R177, RZ, RZ, 0x40000040 ;  /* 0x40000040ffb17424 */ /* 0x000fe200078e00ff */
[----:B------:R-:W-:Y:S05]  /*13e70*/  WARPSYNC.ALL ;  /* 0x0000000000007948 */ /* 0x000fea0003800000 */
[----:B------:R-:W-:Y:S01]  /*13e80*/  R2UR UR7, R177 ;  /* 0x00000000b10772ca */ /* 0x000fe200000e0000 */
[----:B------:R-:W-:Y:S01]  /*13e90*/  IMAD R176, R2, 0xc00, R11 ;  /* 0x00000c0002b07824 */ /* 0x000fe200078e020b */
[----:B------:R-:W-:Y:S01]  /*13ea0*/  ISETP.GT.AND P2, PT, R6, R219, PT ;  /* 0x000000db0600720c */ /* 0x000fe20003f44270 */
[----:B01----:R-:W-:-:S02]  /*13eb0*/  @!P1 VIADD R201, R201, 0x22860 ;  /* 0x00022860c9c99836 */ /* 0x003fc40000000000 */
[----:B------:R-:W-:Y:S01]  /*13ec0*/  VIADD R6, R6, 0xffffffff ;  /* 0xffffffff06067836 */ /* 0x000fe20000000000 */
[----:B------:R-:W-:Y:S01]  /*13ed0*/  R2UR UR6, R176 ;  /* 0x00000000b00672ca */ /* 0x000fe200000e0000 */
[----:B------:R-:W-:Y:S01]  /*13ee0*/  IMAD.MOV.U32 R216, RZ, RZ, R7 ;  /* 0x000000ffffd87224 */ /* 0x000fe200078e0007 */
[----:B------:R-:W-:Y:S01]  /*13ef0*/  @!P1 PRMT R201, RZ, 0x654, R201 ;  /* 0x00000654ffc99816 */ /* 0x000fe200000000c9 */
[----:B------:R-:W-:Y:S01]  /*13f00*/  IMAD.MOV.U32 R217, RZ, RZ, R0 ;  /* 0x000000ffffd97224 */ /* 0x000fe200078e0000 */
[----:B--2---:R-:W-:-:S05]  /*13f10*/  SHF.R.U32.HI R178, RZ, 0x7, R178 ;  /* 0x00000007ffb27819 */ /* 0x004fca00000116b2 */
[----:B------:R-:W-:-:S05]  /*13f20*/  VIADD R177, R178, 0x8 ;  /* 0x00000008b2b17836 */ /* 0x000fca0000000000 */
[----:B------:R0:W-:Y:S02]  /*13f30*/  BAR.SYNC.DEFER_BLOCKING R177, 0x100 ;  /* 0x000400b10000751d */ /* 0x0001e40000010000 */
[----:B0-----:R-:W-:-:S04]  /*13f40*/  IMAD.MOV.U32 R177, RZ, RZ, 0x40000040 ;  /* 0x40000040ffb17424 */ /* 0x001fc800078e00ff */
        /* <DEDUP_REMOVED lines=43> */
.L_x_2824:
[----:B------:R-:W-:Y:S05]  /*14200*/  WARPSYNC.ALL ;  /* 0x0000000000007948 */ /* 0x000fea0003800000 */
[----:B------:R-:W3:Y:S01]  /*14210*/  SHFL.BFLY PT, R9, R4, 0x2, 0x1f ;  /* 0x0c401f0004097f89 */ /* 0x000ee200000e0000 */
[----:B------:R-:W-:Y:S01]  /*14220*/  VIADD R2, R2, 0x1 ;  /* 0x0000000102027836 */ /* 0x000fe20000000000 */
[----:B------:R4:W-:Y:S08]  /*14230*/  BAR.ARV R5, 0x100 ;  /* 0x000400050000751d */ /* 0x0009f00000002000 */
[----:B------:R-:W-:Y:S06]  /*14240*/  BAR.ARV 0x8, 0x180 ;  /* 0x0206000000007b1d */ /* 0x000fec0000002000 */
[C---:B------:R-:W-:Y:S01]  /*14250*/  ISETP.NE.AND P1, PT, R2.reuse, 0x2, PT ;  /* 0x000000020200780c */ /* 0x040fe20003f25270 */
[----:B----4-:R-:W-:Y:S01]  /*14260*/  IMAD.MOV.U32 R5, RZ, RZ, -0x800000 ;  /* 0xff800000ff057424 */ /* 0x010fe200078e00ff */
[----:B------:R-:W4:Y:S01]  /*14270*/  SHFL.BFLY PT, R6, R3, 0x2, 0x1f ;  /* 0x0c401f0003067f89 */ /* 0x000f2200000e0000 */
[----:B------:R-:W-:Y:S01]  /*14280*/  PLOP3.LUT P0, PT, PT, PT, PT, 0x8, 0x0 ;  /* 0x000000000000781c */ /* 0x000fe20003f0e170 */
[----:B------:R-:W-:Y:S01]  /*14290*/  VIADD R235, R235, 0x1 ;  /* 0x00000001ebeb7836 */ /* 0x000fe20000000000 */
[----:B------:R-:W-:Y:S01]  /*142a0*/  SEL R2, R2, RZ, P1 ;  /* 0x000000ff02027207 */ /* 0x000fe20000800000 */
[----:B---3--:R-:W-:Y:S01]  /*142b0*/  FADD.FTZ R11, R9, R4 ;  /* 0x00000004090b7221 */ /* 0x008fe20000010000 */
[----:B------:R-:W-:-:S04]  /*142c0*/  SEL R4, RZ, 0x1, P1 ;  /* 0x00000001ff047807 */ /* 0x000fc80000800000 */
[----:B------:R-:W3:Y:S01]  /*142d0*/  SHFL.BFLY PT, R8, R11, 0x1, 0x1f ;  /* 0x0c201f000b087f89 */ /* 0x000ee200000e0000 */
[----:B------:R-:W-:Y:S01]  /*142e0*/  LOP3.LUT R19, R19, R4, RZ, 0x3c, !PT ;  /* 0x0000000413137212 */ /* 0x000fe200078e3cff */
[----:B----4-:R-:W-:Y:S01]  /*142f0*/  FADD.FTZ R12, R6, R3 ;  /* 0x00000003060c7221 */ /* 0x010fe20000010000 */
[----:B------:R-:W-:Y:S02]  /*14300*/  IMAD.MOV.U32 R6, RZ, RZ, RZ ;  /* 0x000000ffff067224 */ /* 0x000fe400078e00ff */
[----:B------:R-:W-:Y:S02]  /*14310*/  IMAD.MOV.U32 R3, RZ, RZ, RZ ;  /* 0x000000ffff037224 */ /* 0x000fe400078e00ff */
[----:B------:R-:W4:Y:S01]  /*14320*/  SHFL.BFLY PT, R9, R12, 0x1, 0x1f ;  /* 0x0c201f000c097f89 */ /* 0x000f2200000e0000 */
[----:B---3--:R-:W-:-:S05]  /*14330*/  FADD.FTZ R8, R11, R8 ;  /* 0x000000080b087221 */ /* 0x008fca0000010000 */
[----:B------:R-:W-:-:S13]  /*14340*/  FSETP.NE.FTZ.AND P2, PT, R8, RZ, PT ;  /* 0x000000ff0800720b */ /* 0x000fda0003f55000 */
[----:B------:R-:W3:Y:S01]  /*14350*/  @P2 MUFU.LG2 R14, R8 ;  /* 0x00000008000e2308 */ /* 0x000ee20000000c00 */
[----:B----4-:R-:W-:Y:S01]  /*14360*/  FADD.FTZ R9, R12, R9 ;  /* 0x000000090c097221 */ /* 0x010fe20000010000 */
[----:B------:R-:W-:-:S04]  /*14370*/  @P2 FMUL.FTZ R12, R10, 0.69314718246459960938 ;  /* 0x3f3172180a0c2820 */ /* 0x000fc80000410000 */
[----:B------:R-:W-:Y:S02]  /*14380*/  FSETP.NE.FTZ.AND P3, PT, R9, RZ, PT ;  /* 0x000000ff0900720b */ /* 0x000fe40003f75000 */
[----:B------:R-:W4:Y:S01]  /*14390*/  @P2 MUFU.RCP R6, R8 ;  /* 0x0000000800062308 */ /* 0x000f220000001000 */
[----:B---3--:R-:W-:-:S10]  /*143a0*/  @P2 FMUL.FTZ R21, R14, 0.69314718246459960938 ;  /* 0x3f3172180e152820 */ /* 0x008fd40000410000 */
[----:B------:R-:W3:Y:S01]  /*143b0*/  @P3 MUFU.LG2 R15, R9 ;  /* 0x00000009000f3308 */ /* 0x000ee20000000c00 */
[----:B------:R-:W-:Y:S01]  /*143c0*/  @P3 FMUL.FTZ R13, R10, 0.69314718246459960938 ;  /* 0x3f3172180a0d3820 */ /* 0x000fe20000410000 */
[-C--:B----4-:R-:W-:Y:S01]  /*143d0*/  FMUL.FTZ R163, R68, R6.reuse ;  /* 0x0000000644a37220 */ /* 0x090fe20000410000 */
[-C--:B------:R-:W-:Y:S01]  /*143e0*/  FMUL.FTZ R165, R76, R6.reuse ;  /* 0x000000064ca57220 */ /* 0x080fe20000410000 */
[----:B------:R-:W-:-:S04]  /*143f0*/  FMUL.FTZ R24, R24, R6 ;  /* 0x0000000618187220 */ /* 0x000fc80000410000 */
[----:B------:R-:W4:Y:S01]  /*14400*/  @P3 MUFU.RCP R3, R9 ;  /* 0x0000000900033308 */ /* 0x000f220000001000 */
        /* <DEDUP_REMOVED lines=8> */
[----:B---3--:R-:W-:Y:S01]  /*14490*/  @P3 FMUL.FTZ R14, R15, 0.69314718246459960938 ;  /* 0x3f3172180f0e3820 */ /* 0x008fe20000410000 */
[-C--:B------:R-:W-:Y:S01]  /*144a0*/  FMUL.FTZ R41, R41, R6.reuse ;  /* 0x0000000629297220 */ /* 0x080fe20000410000 */
[-C--:B------:R-:W-:Y:S01]  /*144b0*/  FMUL.FTZ R44, R44, R6.reuse ;  /* 0x000000062c2c7220 */ /* 0x080fe20000410000 */
[-C--:B------:R-:W-:Y:S01]  /*144c0*/  FMUL.FTZ R45, R45, R6.reuse ;  /* 0x000000062d2d7220 */ /* 0x080fe20000410000 */
[-C--:B------:R-:W-:Y:S01]  /*144d0*/  FMUL.FTZ R48, R48, R6.reuse ;  /* 0x0000000630307220 */ /* 0x080fe20000410000 */
[-C--:B------:R-:W-:Y:S01]  /*144e0*/  FMUL.FTZ R49, R49, R6.reuse ;  /* 0x0000000631317220 */ /* 0x080fe20000410000 */
[-C--:B------:R-:W-:Y:S01]  /*144f0*/  FMUL.FTZ R52, R52, R6.reuse ;  /* 0x0000000634347220 */ /* 0x080fe20000410000 */
[-C--:B------:R-:W-:Y:S01]  /*14500*/  FMUL.FTZ R53, R53, R6.reuse ;  /* 0x0000000635357220 */ /* 0x080fe20000410000 */
[-C--:B----4-:R-:W-:Y:S01]  /*14510*/  FMUL.FTZ R10, R43, R3.reuse ;  /* 0x000000032b0a7220 */ /* 0x090fe20000410000 */
        /* <DEDUP_REMOVED lines=112> */
.L_x_2734:
[----:B------:R-:W-:Y:S05]  /*14c20*/  WARPSYNC.ALL ;  /* 0x0000000000007948 */ /* 0x000fea0003800000 */
[----:B------:R-:W1:Y:S08]  /*14c30*/  S2UR UR5, SR_CgaCtaId ;  /* 0x00000000000579c3 */ /* 0x000e700000008800 */
[----:B------:R-:W-:Y:S06]  /*14c40*/  BAR.SYNC.DEFER_BLOCKING 0x5, 0x180 ;  /* 0x0146000000007b1d */ /* 0x000fec0000010000 */
[----:B------:R-:W-:Y:S01]  /*14c50*/  UMOV UR4, 0x400 ;  /* 0x0000040000047882 */ /* 0x000fe20000000000 */
[----:B------:R-:W-:Y:S01]  /*14c60*/  BSSY B0, `(.L_x_2843) ;  /* 0x00002e4000007945 */ /* 0x000fe20003800000 */
[----:B-1----:R-:W-:-:S06]  /*14c70*/  ULEA UR4, UR5, UR4, 0x18 ;  /* 0x0000000405047291 */ /* 0x002fcc000f8ec03f */
[----:B------:R-:W-:-:S05]  /*14c80*/  IMAD.U32 R16, RZ, RZ, UR4 ;  /* 0x00000004ff107e24 */ /* 0x000fca000f8e00ff */
[----:B------:R1:W3:Y:S01]  /*14c90*/  LDS.128 R88, [R16+0x228d0] ;  /* 0x0228d00010587984 */ /* 0x0002e20000000c00 */
[----:B------:R-:W-:Y:S06]  /*14ca0*/  BAR.ARV 0x4, 0x180 ;  /* 0x0106000000007b1d */ /* 0x000fec0000002000 */
[----:B------:R-:W-:Y:S05]  /*14cb0*/  @P0 BRA `(.L_x_2844) ;  /* 0x0000001c00e00947 */ /* 0x000fea0003800000 */
[----:B------:R-:W4:Y:S01]  /*14cc0*/  LDL R0, [R1+0x1c] ;  /* 0x00001c0001007983 */ /* 0x000f220000100800 */
[----:B------:R-:W-:Y:S05]  /*14cd0*/  WARPSYNC.ALL ;  /* 0x0000000000007948 */ /* 0x000fea0003800000 */
[----:B------:R-:W0:Y:S01]  /*14ce0*/  S2R R7, SR_SWINHI ;  /* 0x0000000000077919 */ /* 0x000e220000002f00 */
        /* <DEDUP_REMOVED lines=17> */
[----:B0-----:R-:W-:Y:S02]  /*14e00*/  MOV R13, R7 ;  /* 0x00000007000d7202 */ /* 0x001fe40000000f00 */
        /* <DEDUP_REMOVED lines=24> */
[----:B------:R-:W-:Y:S01]  /*14f90*/  F2FP.F16.F32.PACK_AB R147, R3, R150 ;  /* 0x000000960393723e */ /* 0x000fe200000000ff */
[----:B------:R-:W-:Y:S01]  /*14fa0*/  BAR.SYNC.DEFER_BLOCKING 0x1, 0x100 ;  /* 0x0044000000007b1d */ /* 0x000fe20000010000 */
[----:B----4-:R-:W-:-:S03]  /*14fb0*/  IMAD.WIDE R134, R0, 0x2, R12 ;  /* 0x0000000200867825 */ /* 0x010fc600078e020c */
[C---:B------:R-:W-:Y:S02]  /*14fc0*/  IADD3 R151, P1, R134.reuse, 0x20, RZ ;  /* 0x0000002086977810 */ /* 0x040fe40007f3e0ff */
[C---:B------:R-:W-:Y:S02]  /*14fd0*/  IADD3 R181, P2, R134.reuse, 0x40, RZ ;  /* 0x0000004086b57810 */ /* 0x040fe40007f5e0ff */
[----:B------:R-:W-:Y:S01]  /*14fe0*/  IADD3 R183, P3, R134, 0x60, RZ ;  /* 0x0000006086b77810 */ /* 0x000fe20007f7e0ff */
[--C-:B------:R-:W-:Y:S01]  /*14ff0*/  IMAD.X R21, RZ, RZ, R135.reuse, P1 ;  /* 0x000000ffff157224 */ /* 0x100fe200008e0687 */
[----:B------:R-:W-:Y:S01]  /*15000*/  LOP3.LUT R20, R151, 0x380, RZ, 0xc0, !PT ;  /* 0x0000038097147812 */ /* 0x000fe200078ec0ff */
[--C-:B------:R-:W-:Y:S01]  /*15010*/  IMAD.X R31, RZ, RZ, R135.reuse, P2 ;  /* 0x000000ffff1f7224 */ /* 0x100fe200010e0687 */
[----:B-----5:R-:W-:Y:S01]  /*15020*/  LOP3.LUT R30, R181, 0x380, RZ, 0xc0, !PT ;  /* 0x00000380b51e7812 */ /* 0x020fe200078ec0ff */
[----:B------:R-:W-:Y:S01]  /*15030*/  IMAD.X R39, RZ, RZ, R135, P3 ;  /* 0x000000ffff277224 */ /* 0x000fe200018e0687 */
[----:B------:R-:W-:-:S02]  /*15040*/  LOP3.LUT R38, R183, 0x380, RZ, 0xc0, !PT ;  /* 0x00000380b7267812 */ /* 0x000fc400078ec0ff */
[----:B------:R-:W-:Y:S02]  /*15050*/  SHF.R.U64 R20, R20, 0x3, RZ ;  /* 0x0000000314147819 */ /* 0x000fe400000012ff */
[----:B------:R-:W-:Y:S02]  /*15060*/  IADD3 R86, P4, R134, 0x4000, RZ ;  /* 0x0000400086567810 */ /* 0x000fe40007f9e0ff */
[----:B------:R-:W-:Y:S02]  /*15070*/  SHF.R.U64 R30, R30, 0x3, RZ ;  /* 0x000000031e1e7819 */ /* 0x000fe400000012ff */
[----:B------:R-:W-:Y:S01]  /*15080*/  IADD3 R94, P5, R134, 0x4020, RZ ;  /* 0x00004020865e7810 */ /* 0x000fe20007fbe0ff */
[--C-:B------:R-:W-:Y:S01]  /*15090*/  IMAD.X R87, RZ, RZ, R135.reuse, P4 ;  /* 0x000000ffff577224 */ /* 0x100fe200020e0687 */
[----:B------:R-:W-:Y:S02]  /*150a0*/  SHF.R.U64 R38, R38, 0x3, RZ ;  /* 0x0000000326267819 */ /* 0x000fe400000012ff */
[----:B------:R-:W-:Y:S01]  /*150b0*/  IADD3 R98, P0, R134, 0x4040, RZ ;  /* 0x0000404086627810 */ /* 0x000fe20007f1e0ff */
[----:B------:R-:W-:Y:S01]  /*150c0*/  IMAD.X R95, RZ, RZ, R135, P5 ;  /* 0x000000ffff5f7224 */ /* 0x000fe200028e0687 */
[----:B------:R-:W-:-:S02]  /*150d0*/  LOP3.LUT R20, R20, R151, RZ, 0x3c, !PT ;  /* 0x0000009714147212 */ /* 0x000fc400078e3cff */
[----:B------:R-:W-:Y:S01]  /*150e0*/  LOP3.LUT R30, R30, R181, RZ, 0x3c, !PT ;  /* 0x000000b51e1e7212 */ /* 0x000fe200078e3cff */
[----:B------:R-:W-:Y:S01]  /*150f0*/  IMAD.X R99, RZ, RZ, R135, P0 ;  /* 0x000000ffff637224 */ /* 0x000fe200000e0687 */
[----:B------:R-:W-:Y:S02]  /*15100*/  LOP3.LUT R151, R86, 0x380, RZ, 0xc0, !PT ;  /* 0x0000038056977812 */ /* 0x000fe400078ec0ff */
[----:B------:R-:W-:Y:S02]  /*15110*/  LOP3.LUT R38, R38, R183, RZ, 0x3c, !PT ;  /* 0x000000b726267212 */ /* 0x000fe400078e3cff */
[----:B------:R-:W-:Y:S02]  /*15120*/  LOP3.LUT R181, R94, 0x380, RZ, 0xc0, !PT ;  /* 0x000003805eb57812 */ /* 0x000fe400078ec0ff */
[----:B------:R-:W-:Y:S02]  /*15130*/  LOP3.LUT R183, R98, 0x380, RZ, 0xc0, !PT ;  /* 0x0000038062b77812 */ /* 0x000fe400078ec0ff */
[----:B------:R-:W-:-:S02]  /*15140*/  IADD3 R102, P1, R134, 0x4060, RZ ;  /* 0x0000406086667810 */ /* 0x000fc40007f3e0ff */
[C---:B------:R-:W-:Y:S02]  /*15150*/  LOP3.LUT R15, R134.reuse, 0x380, RZ, 0xc0, !PT ;  /* 0x00000380860f7812 */ /* 0x040fe400078ec0ff */
[C---:B------:R-:W-:Y:S01]  /*15160*/  IADD3 R0, P0, R134.reuse, 0xc000, RZ ;  /* 0x0000c00086007810 */ /* 0x040fe20007f1e0ff */
[--C-:B------:R-:W-:Y:S01]  /*15170*/  IMAD.X R103, RZ, RZ, R135.reuse, P1 ;  /* 0x000000ffff677224 */ /* 0x100fe200008e0687 */
[----:B------:R-:W-:Y:S02]  /*15180*/  SHF.R.U64 R151, R151, 0x3, RZ ;  /* 0x0000000397977819 */ /* 0x000fe400000012ff */
[C---:B------:R-:W-:Y:S01]  /*15190*/  IADD3 R106, P2, R134.reuse, 0x8000, RZ ;  /* 0x00008000866a7810 */ /* 0x040fe20007f5e0ff */
[--C-:B------:R-:W-:Y:S01]  /*151a0*/  IMAD.X R123, RZ, RZ, R135.reuse, P0 ;  /* 0x000000ffff7b7224 */ /* 0x100fe200000e0687 */
[C---:B------:R-:W-:Y:S02]  /*151b0*/  IADD3 R110, P3, R134.reuse, 0x8020, RZ ;  /* 0x00008020866e7810 */ /* 0x040fe40007f7e0ff */
[----:B------:R-:W-:Y:S01]  /*151c0*/  SHF.R.U64 R181, R181, 0x3, RZ ;  /* 0x00000003b5b57819 */ /* 0x000fe200000012ff */
[--C-:B------:R-:W-:Y:S01]  /*151d0*/  IMAD.X R107, RZ, RZ, R135.reuse, P2 ;  /* 0x000000ffff6b7224 */ /* 0x100fe200010e0687 */
[----:B------:R-:W-:Y:S01]  /*151e0*/  SHF.R.U64 R183, R183, 0x3, RZ ;  /* 0x00000003b7b77819 */ /* 0x000fe200000012ff */
[----:B------:R-:W-:Y:S01]  /*151f0*/  IMAD.X R111, RZ, RZ, R135, P3 ;  /* 0x000000ffff6f7224 */ /* 0x000fe200018e0687 */
[----:B------:R-:W-:-:S02]  /*15200*/  IADD3 R114, P4, R134, 0x8040, RZ ;  /* 0x0000804086727810 */ /* 0x000fc40007f9e0ff */
[----:B------:R-:W-:Y:S02]  /*15210*/  LOP3.LUT R185, R102, 0x380, RZ, 0xc0, !PT ;  /* 0x0000038066b97812 */ /* 0x000fe400078ec0ff */
[----:B------:R-:W-:Y:S01]  /*15220*/  SHF.R.U64 R15, R15, 0x3, RZ ;  /* 0x000000030f0f7819 */ /* 0x000fe200000012ff */
[----:B------:R-:W-:Y:S01]  /*15230*/  IMAD.X R115, RZ, RZ, R135, P4 ;  /* 0x000000ffff737224 */ /* 0x000fe200020e0687 */
[----:B------:R-:W-:Y:S02]  /*15240*/  LOP3.LUT R86, R151, R86, RZ, 0x3c, !PT ;  /* 0x0000005697567212 */ /* 0x000fe400078e3cff */
[----:B------:R-:W-:Y:S02]  /*15250*/  LOP3.LUT R94, R181, R94, RZ, 0x3c, !PT ;  /* 0x0000005eb55e7212 */ /* 0x000fe400078e3cff */
[----:B------:R-:W-:Y:S02]  /*15260*/  LOP3.LUT R151, R106, 0x380, RZ, 0xc0, !PT ;  /* 0x000003806a977812 */ /* 0x000fe400078ec0ff */
[----:B------:R-:W-:-:S02]  /*15270*/  LOP3.LUT R98, R183, R98, RZ, 0x3c, !PT ;  /* 0x00000062b7627212 */ /* 0x000fc400078e3cff */
[----:B------:R-:W-:Y:S02]  /*15280*/  LOP3.LUT R181, R110, 0x380, RZ, 0xc0, !PT ;  /* 0x000003806eb57812 */ /* 0x000fe400078ec0ff */
[----:B------:R-:W-:Y:S02]  /*15290*/  ISETP.NE.U32.AND P0, PT, RZ, UR4, PT ;  /* 0x00000004ff007c0c */ /* 0x000fe4000bf05070 */
[C---:B------:R-:W-:Y:S02]  /*152a0*/  IADD3 R118, P5, R134.reuse, 0x8060, RZ ;  /* 0x0000806086767810 */ /* 0x040fe40007fbe0ff */
[C---:B------:R-:W-:Y:S02]  /*152b0*/  IADD3 R14, P1, R134.reuse, 0xc020, RZ ;  /* 0x0000c020860e7810 */ /* 0x040fe40007f3e0ff */
[C---:B---3--:R-:W-:Y:S01]  /*152c0*/  IADD3 R88, P2, R134.reuse, 0xc040, RZ ;  /* 0x0000c04086587810 */ /* 0x048fe20007f5e0ff */
        /* <DEDUP_REMOVED lines=9> */
[----:B------:R-:W-:Y:S02]  /*15360*/  SHF.R.U64 R181, R181, 0x3, RZ ;  /* 0x00000003b5b57819 */ /* 0x000fe400000012ff */
[----:B------:R-:W-:Y:S01]  /*15370*/  ISETP.NE.AND.EX P0, PT, RZ, UR5, PT, P0 ;  /* 0x00000005ff007c0c */ /* 0x000fe2000bf05300 */
[----:B------:R-:W-:Y:S01]  /*15380*/  ULDC.64 UR4, c[0x0][0xc08] ;  /* 0x0003020000047ab9 */ /* 0x000fe20000000a00 */
[----:B------:R-:W-:Y:S02]  /*15390*/  LOP3.LUT R102, R185, R102, RZ, 0x3c, !PT ;  /* 0x00000066b9667212 */ /* 0x000fe400078e3cff */
[----:B------:R-:W-:-:S02]  /*153a0*/  SHF.R.U64 R183, R183, 0x3, RZ ;  /* 0x00000003b7b77819 */ /* 0x000fc400000012ff */
[----:B------:R-:W-:Y:S02]  /*153b0*/  LOP3.LUT R185, R118, 0x380, RZ, 0xc0, !PT ;  /* 0x0000038076b97812 */ /* 0x000fe400078ec0ff */
[----:B------:R-:W-:Y:S02]  /*153c0*/  MOV R134, R134 ;  /* 0x0000008600867202 */ /* 0x000fe40000000f00 */
[----:B------:R-:W-:Y:S02]  /*153d0*/  LOP3.LUT R106, R151, R106, RZ, 0x3c, !PT ;  /* 0x0000006a976a7212 */ /* 0x000fe400078e3cff */
[----:B------:R-:W-:Y:S01]  /*153e0*/  MOV R20, R20 ;  /* 0x0000001400147202 */ /* 0x000fe20000000f00 */
[----:B------:R0:W-:Y:S01]  /*153f0*/  STSM.16.M88.4 [R134], R24 ;  /* 0x0000001886007844 */ /* 0x0001e20000000200 */
[----:B------:R-:W-:Y:S02]  /*15400*/  ISETP.NE.U32.AND P2, PT, RZ, UR4, PT ;  /* 0x00000004ff007c0c */ /* 0x000fe4000bf45070 */
[----:B------:R-:W-:Y:S01]  /*15410*/  LOP3.LUT R110, R181, R110, RZ, 0x3c, !PT ;  /* 0x0000006eb56e7212 */ /* 0x000fe200078e3cff */
[----:B------:R3:W-:Y:S01]  /*15420*/  STSM.16.M88.4 [R20], R32 ;  /* 0x0000002014007844 */ /* 0x0007e20000000200 */
[----:B------:R-:W-:-:S02]  /*15430*/  LOP3.LUT R151, R0, 0x380, RZ, 0xc0, !PT ;  /* 0x0000038000977812 */ /* 0x000fc400078ec0ff */
[----:B------:R-:W-:Y:S02]  /*15440*/  MOV R30, R30 ;  /* 0x0000001e001e7202 */ /* 0x000fe40000000f00 */
[----:B------:R-:W-:Y:S02]  /*15450*/  LOP3.LUT R114, R183, R114, RZ, 0x3c, !PT ;  /* 0x00000072b7727212 */ /* 0x000fe400078e3cff */
[----:B------:R-:W-:Y:S01]  /*15460*/  LOP3.LUT R181, R14, 0x380, RZ, 0xc0, !PT ;  /* 0x000003800eb57812 */ /* 0x000fe200078ec0ff */
[----:B------:R4:W-:Y:S01]  /*15470*/  STSM.16.M88.4 [R30], R40 ;  /* 0x000000281e007844 */ /* 0x0009e20000000200 */
[----:B------:R-:W-:Y:S02]  /*15480*/  MOV R38, R38 ;  /* 0x0000002600267202 */ /* 0x000fe40000000f00 */
[----:B------:R-:W-:Y:S02]  /*15490*/  SHF.R.U64 R185, R185, 0x3, RZ ;  /* 0x00000003b9b97819 */ /* 0x000fe400000012ff */
[----:B------:R-:W-:Y:S01]  /*154a0*/  LOP3.LUT R183, R88, 0x380, RZ, 0xc0, !PT ;  /* 0x0000038058b77812 */ /* 0x000fe200078ec0ff */
[----:B------:R2:W-:Y:S01]  /*154b0*/  STSM.16.M88.4 [R38], R48 ;  /* 0x0000003026007844 */ /* 0x0005e20000000200 */
[----:B------:R-:W-:-:S02]  /*154c0*/  LOP3.LUT R178, R7, 0x380, RZ, 0xc0, !PT ;  /* 0x0000038007b27812 */ /* 0x000fc400078ec0ff */
[----:B------:R-:W-:Y:S02]  /*154d0*/  MOV R86, R86 ;  /* 0x0000005600567202 */ /* 0x000fe40000000f00 */
[----:B------:R-:W-:Y:S02]  /*154e0*/  MOV R94, R94 ;  /* 0x0000005e005e7202 */ /* 0x000fe40000000f00 */
[----:B------:R-:W-:Y:S01]  /*154f0*/  MOV R98, R98 ;  /* 0x0000006200627202 */ /* 0x000fe20000000f00 */
[----:B------:R-:W-:Y:S01]  /*15500*/  STSM.16.M88.4 [R86], R56 ;  /* 0x0000003856007844 */ /* 0x000fe20000000200 */
[----:B------:R-:W-:Y:S02]  /*15510*/  ISETP.NE.AND.EX P2, PT, RZ, UR5, PT, P2 ;  /* 0x00000005ff007c0c */ /* 0x000fe4000bf45320 */
[----:B------:R-:W-:Y:S01]  /*15520*/  MOV R102, R102 ;  /* 0x0000006600667202 */ /* 0x000fe20000000f00 */
[----:B------:R-:W-:Y:S01]  /*15530*/  STSM.16.M88.4 [R94], R64 ;  /* 0x000000405e007844 */ /* 0x000fe20000000200 */
[----:B------:R-:W-:-:S02]  /*15540*/  SHF.R.U64 R151, R151, 0x3, RZ ;  /* 0x0000000397977819 */ /* 0x000fc400000012ff */
[----:B0-----:R-:W-:Y:S01]  /*15550*/  F2FP.F16.F32.PACK_AB R24, R81, R166 ;  /* 0x000000a65118723e */ /* 0x001fe200000000ff */
[----:B------:R0:W-:Y:S01]  /*15560*/  STSM.16.M88.4 [R98], R8 ;  /* 0x0000000862007844 */ /* 0x0001e20000000200 */
[----:B------:R-:W-:Y:S02]  /*15570*/  SHF.R.U64 R181, R181, 0x3, RZ ;  /* 0x00000003b5b57819 */ /* 0x000fe400000012ff */
[----:B------:R-:W-:Y:S02]  /*15580*/  F2FP.F16.F32.PACK_AB R25, R83, R82 ;  /* 0x000000525319723e */ /* 0x000fe400000000ff */
[----:B------:R-:W-:Y:S02]  /*15590*/  F2FP.F16.F32.PACK_AB R26, R85, R167 ;  /* 0x000000a7551a723e */ /* 0x000fe400000000ff */
[----:B------:R-:W-:Y:S02]  /*155a0*/  F2FP.F16.F32.PACK_AB R27, R54, R46 ;  /* 0x0000002e361b723e */ /* 0x000fe400000000ff */
[----:B------:R-:W-:Y:S01]  /*155b0*/  MOV R106, R106 ;  /* 0x0000006a006a7202 */ /* 0x000fe20000000f00 */
[----:B------:R-:W-:Y:S01]  /*155c0*/  ULDC UR4, c[0x0][0xa88] ;  /* 0x0002a20000047ab9 */ /* 0x000fe20000000800 */
[----:B------:R-:W-:Y:S01]  /*155d0*/  LOP3.LUT R118, R185, R118, RZ, 0x3c, !PT ;  /* 0x00000076b9767212 */ /* 0x000fe200078e3cff */
[----:B------:R1:W-:Y:S01]  /*155e0*/  STSM.16.M88.4 [R102], R24 ;  /* 0x0000001866007844 */ /* 0x0003e20000000200 */
[----:B------:R-:W-:Y:S01]  /*155f0*/  SHF.R.U64 R183, R183, 0x3, RZ ;  /* 0x00000003b7b77819 */ /* 0x000fe200000012ff */
[----:B---3--:R-:W-:Y:S01]  /*15600*/  IMAD.MOV.U32 R20, RZ, RZ, RZ ;  /* 0x000000ffff147224 */ /* 0x008fe200078e00ff */
[----:B------:R-:W-:-:S02]  /*15610*/  SHF.R.U64 R178, R178, 0x3, RZ ;  /* 0x00000003b2b27819 */ /* 0x000fc400000012ff */
[----:B----4-:R-:W-:Y:S02]  /*15620*/  F2FP.F16.F32.PACK_AB R30, R93, R169 ;  /* 0x000000a95d1e723e */ /* 0x010fe400000000ff */
[----:B------:R-:W-:Y:S02]  /*15630*/  F2FP.F16.F32.PACK_AB R31, R92, R84 ;  /* 0x000000545c1f723e */ /* 0x000fe400000000ff */
[----:B------:R-:W-:Y:S02]  /*15640*/  LOP3.LUT R122, R151, R0, RZ, 0x3c, !PT ;  /* 0x00000000977a7212 */ /* 0x000fe400078e3cff */
[----:B------:R-:W-:Y:S01]  /*15650*/  MOV R110, R110 ;  /* 0x0000006e006e7202 */ /* 0x000fe20000000f00 */
[----:B------:R3:W-:Y:S01]  /*15660*/  STSM.16.M88.4 [R106], R28 ;  /* 0x0000001c6a007844 */ /* 0x0007e20000000200 */
[----:B------:R-:W-:Y:S01]  /*15670*/  F2FP.F16.F32.PACK_AB R32, R97, R170 ;  /* 0x000000aa6120723e */ /* 0x000fe200000000ff */
[----:B------:R-:W4:Y:S01]  /*15680*/  LDC R0, c[0x0][0xbe8] ;  /* 0x0002fa00ff007b82 */ /* 0x000f220000000800 */
[----:B------:R-:W-:-:S02]  /*15690*/  F2FP.F16.F32.PACK_AB R33, R100, R96 ;  /* 0x000000606421723e */ /* 0x000fc400000000ff */
[----:B------:R-:W-:Y:S02]  /*156a0*/  F2FP.F16.F32.PACK_AB R34, R101, R171 ;  /* 0x000000ab6522723e */ /* 0x000fe400000000ff */
[----:B------:R-:W-:Y:S02]  /*156b0*/  F2FP.F16.F32.PACK_AB R35, R108, R104 ;  /* 0x000000686c23723e */ /* 0x000fe400000000ff */
[----:B------:R-:W-:Y:S02]  /*156c0*/  LOP3.LUT R126, R181, R14, RZ, 0x3c, !PT ;  /* 0x0000000eb57e7212 */ /* 0x000fe400078e3cff */
[----:B------:R-:W-:Y:S01]  /*156d0*/  MOV R114, R114 ;  /* 0x0000007200727202 */ /* 0x000fe20000000f00 */
[----:B------:R-:W-:Y:S01]  /*156e0*/  STSM.16.M88.4 [R110], R32 ;  /* 0x000000206e007844 */ /* 0x000fe20000000200 */
[----:B--2---:R-:W-:Y:S02]  /*156f0*/  F2FP.F16.F32.PACK_AB R38, R109, R173 ;  /* 0x000000ad6d26723e */ /* 0x004fe400000000ff */
[----:B------:R-:W-:-:S02]  /*15700*/  F2FP.F16.F32.PACK_AB R39, R124, R120 ;  /* 0x000000787c27723e */ /* 0x000fc400000000ff */
[----:B------:R-:W-:Y:S02]  /*15710*/  LOP3.LUT R130, R183, R88, RZ, 0x3c, !PT ;  /* 0x00000058b7827212 */ /* 0x000fe400078e3cff */
[----:B------:R-:W-:Y:S01]  /*15720*/  LOP3.LUT R14, R178, R7, RZ, 0x3c, !PT ;  /* 0x00000007b20e7212 */ /* 0x000fe200078e3cff */
[----:B------:R-:W-:Y:S01]  /*15730*/  STSM.16.M88.4 [R114], R36 ;  /* 0x0000002472007844 */ /* 0x000fe20000000200 */
[----:B------:R-:W-:Y:S02]  /*15740*/  MOV R118, R118 ;  /* 0x0000007600767202 */ /* 0x000fe40000000f00 */
[----:B0-----:R-:W-:Y:S02]  /*15750*/  F2FP.F16.F32.PACK_AB R8, R113, R174 ;  /* 0x000000ae7108723e */ /* 0x001fe400000000ff */
[----:B------:R-:W-:Y:S02]  /*15760*/  F2FP.F16.F32.PACK_AB R9, R152, R128 ;  /* 0x000000809809723e */ /* 0x000fe400000000ff */
[----:B------:R-:W-:-:S02]  /*15770*/  F2FP.F16.F32.PACK_AB R10, R117, R175 ;  /* 0x000000af750a723e */ /* 0x000fc400000000ff */
[----:B------:R-:W-:Y:S02]  /*15780*/  F2FP.F16.F32.PACK_AB R11, R154, R153 ;  /* 0x000000999a0b723e */ /* 0x000fe400000000ff */
[----:B------:R-:W-:Y:S02]  /*15790*/  MOV R122, R122 ;  /* 0x0000007a007a7202 */ /* 0x000fe40000000f00 */
[----:B-1----:R-:W-:Y:S01]  /*157a0*/  F2FP.F16.F32.PACK_AB R24, R121, R176 ;  /* 0x000000b07918723e */ /* 0x002fe200000000ff */
[----:B------:R0:W-:Y:S01]  /*157b0*/  STSM.16.M88.4 [R118], R8 ;  /* 0x0000000876007844 */ /* 0x0001e20000000200 */
[----:B------:R-:W-:Y:S02]  /*157c0*/  F2FP.F16.F32.PACK_AB R25, R156, R155 ;  /* 0x0000009b9c19723e */ /* 0x000fe400000000ff */
[----:B------:R-:W-:Y:S02]  /*157d0*/  F2FP.F16.F32.PACK_AB R26, R125, R177 ;  /* 0x000000b17d1a723e */ /* 0x000fe400000000ff */
[----:B------:R-:W-:-:S02]  /*157e0*/  F2FP.F16.F32.PACK_AB R27, R158, R157 ;  /* 0x0000009d9e1b723e */ /* 0x000fc400000000ff */
[----:B------:R-:W-:Y:S02]  /*157f0*/  MOV R126, R126 ;  /* 0x0000007e007e7202 */ /* 0x000fe40000000f00 */
[----:B---3--:R-:W-:Y:S01]  /*15800*/  F2FP.F16.F32.PACK_AB R28, R129, R179 ;  /* 0x000000b3811c723e */ /* 0x008fe200000000ff */
[----:B------:R-:W-:Y:S01]  /*15810*/  STSM.16.M88.4 [R122], R24 ;  /* 0x000000187a007844 */ /* 0x000fe20000000200 */
[----:B------:R-:W-:Y:S02]  /*15820*/  F2FP.F16.F32.PACK_AB R29, R160, R159 ;  /* 0x0000009fa01d723e */ /* 0x000fe400000000ff */
[----:B------:R-:W-:Y:S02]  /*15830*/  F2FP.F16.F32.PACK_AB R30, R133, R132 ;  /* 0x00000084851e723e */ /* 0x000fe400000000ff */
[----:B------:R-:W-:Y:S01]  /*15840*/  F2FP.F16.F32.PACK_AB R31, R162, R161 ;  /* 0x000000a1a21f723e */ /* 0x000fe200000000ff */
[----:B0-----:R-:W0:Y:S01]  /*15850*/  @P2 LDC.64 R8, c[0x0][0xc08] ;  /* 0x00030200ff082b82 */ /* 0x001e220000000a00 */
[----:B------:R-:W-:-:S02]  /*15860*/  MOV R130, R130 ;  /* 0x0000008200827202 */ /* 0x000fc40000000f00 */
[----:B------:R-:W-:Y:S01]  /*15870*/  MOV R7, R14 ;  /* 0x0000000e00077202 */ /* 0x000fe20000000f00 */
[----:B------:R-:W-:Y:S04]  /*15880*/  STSM.16.M88.4 [R126], R28 ;  /* 0x0000001c7e007844 */ /* 0x000fe80000000200 */
[----:B------:R-:W1:Y:S01]  /*15890*/  LDC.64 R14, c[0x0][0xc00] ;  /* 0x00030000ff0e7b82 */ /* 0x000e620000000a00 */
[----:B------:R-:W-:Y:S04]  /*158a0*/  STSM.16.M88.4 [R130], R136 ;  /* 0x0000008882007844 */ /* 0x000fe80000000200 */
[----:B------:R2:W-:Y:S01]  /*158b0*/  STSM.16.M88.4 [R7], R144 ;  /* 0x0000009007007844 */ /* 0x0005e20000000200 */
[----:B0-----:R-:W-:-:S04]  /*158c0*/  @P2 IMAD.WIDE R8, R231, 0x4, R8 ;  /* 0x00000004e7082825 */ /* 0x001fc800078e0208 */
[----:B--2---:R-:W-:Y:S01]  /*158d0*/  IMAD.U32 R7, RZ, RZ, UR4 ;  /* 0x00000004ff077e24 */ /* 0x004fe2000f8e00ff */
[----:B------:R-:W-:Y:S01]  /*158e0*/  BAR.SYNC.DEFER_BLOCKING 0x1, 0x100 ;  /* 0x0044000000007b1d */ /* 0x000fe20000010000 */
[----:B-1----:R-:W-:-:S05]  /*158f0*/  IMAD.WIDE R14, R231, 0x4, R14 ;  /* 0x00000004e70e7825 */ /* 0x002fca00078e020e */
[----:B------:R0:W5:Y:S01]  /*15900*/  @P0 LDG.E R20, desc[UR40][R14.64] ;  /* 0x000000280e140981 */ /* 0x000162000c1e1900 */
[----:B----4-:R-:W-:Y:S01]  /*15910*/  ISETP.NE.AND P1, PT, R0, 0x1, PT ;  /* 0x000000010000780c */ /* 0x010fe20003f25270 */
[----:B------:R-:W-:Y:S02]  /*15920*/  IMAD.IADD R10, R215, 0x1, R210 ;  /* 0x00000001d70a7824 */ /* 0x000fe400078e02d2 */
[----:B------:R0:W5:Y:S10]  /*15930*/  @P2 LDG.E R7, desc[UR40][R8.64] ;  /* 0x0000002808072981 */ /* 0x000174000c1e1900 */
[----:B------:R-:W1:Y:S08]  /*15940*/  @P1 LDC R3, c[0x0][0xbec] ;  /* 0x0002fb00ff031b82 */ /* 0x000e700000000800 */
[----:B------:R-:W2:Y:S01]  /*15950*/  @P1 LDC R4, c[0x0][0xbf0] ;  /* 0x0002fc00ff041b82 */ /* 0x000ea20000000800 */
[----:B0-----:R-:W-:Y:S05]  /*15960*/  @P2 BRA `(.L_x_2845) ;  /* 0x0000000000102947 */ /* 0x001fea0003800000 */
[----:B------:R-:W-:Y:S05]  /*15970*/  @!P0 BRA `(.L_x_2845) ;  /* 0x00000000000c8947 */ /* 0x000fea0003800000 */
[----:B------:R-:W3:Y:S04]  /*15980*/  LDG.E R8, desc[UR40][R14.64] ;  /* 0x000000280e087981 */ /* 0x000ee8000c1e1900 */
[----:B-----5:R-:W3:Y:S02]  /*15990*/  LDG.E R7, desc[UR40][R14.64+0x4] ;  /* 0x000004280e077981 */ /* 0x020ee4000c1e1900 */
[----:B---3--:R-:W-:-:S07]  /*159a0*/  IMAD.IADD R7, R7, 0x1, -R8 ;  /* 0x0000000107077824 */ /* 0x008fce00078e0a08 */
.L_x_2845:
[----:B------:R-:W3:Y:S01]  /*159b0*/  LDL R26, [R1+0x18] ;  /* 0x00001800011a7983 */ /* 0x000ee20000100800 */
[----:B------:R-:W-:Y:S01]  /*159c0*/  SHF.R.S32.HI R77, RZ, 0x1f, R230 ;  /* 0x0000001fff4d7819 */ /* 0x000fe200000114e6 */
[----:B-1----:R-:W-:Y:S01]  /*159d0*/  @P1 IMAD.HI.U32 R3, R10, R3, RZ ;  /* 0x000000030a031227 */ /* 0x002fe200078e00ff */
[----:B------:R-:W-:Y:S01]  /*159e0*/  ULDC.64 UR4, c[0x0][0xb90] ;  /* 0x0002e40000047ab9 */ /* 0x000fe20000000a00 */
[----:B-----5:R-:W-:Y:S01]  /*159f0*/  SHF.R.S32.HI R21, RZ, 0x1f, R20 ;  /* 0x0000001fff157819 */ /* 0x020fe20000011414 */
[----:B------:R-:W0:Y:S01]  /*15a00*/  S2R R31, SR_TID.X ;  /* 0x00000000001f7919 */ /* 0x000e220000002100 */
[----:B------:R-:W-:Y:S01]  /*15a10*/  IMAD R15, R77, UR4, RZ ;  /* 0x000000044d0f7c24 */ /* 0x000fe2000f8e02ff */
[----:B------:R-:W-:Y:S01]  /*15a20*/  SEL R76, R231, RZ, !P0 ;  /* 0x000000ffe74c7207 */ /* 0x000fe20004000000 */
[----:B------:R-:W-:Y:S01]  /*15a30*/  IMAD.MOV.U32 R11, RZ, RZ, R10 ;  /* 0x000000ffff0b7224 */ /* 0x000fe200078e000a */
[----:B--2---:R-:W-:Y:S01]  /*15a40*/  @P1 SHF.R.U32.HI R11, RZ, R4, R3 ;  /* 0x00000004ff0b1219 */ /* 0x004fe20000011603 */
[C---:B------:R-:W-:Y:S01]  /*15a50*/  IMAD.WIDE.U32 R8, R230.reuse, UR4, R20 ;  /* 0x00000004e6087c25 */ /* 0x040fe2000f8e0014 */
[----:B------:R-:W-:Y:S01]  /*15a60*/  SHF.R.S32.HI R3, RZ, 0x1f, R231 ;  /* 0x0000001fff037819 */ /* 0x000fe200000114e7 */
[----:B------:R-:W1:Y:S02]  /*15a70*/  @P1 LDC R85, c[0x0][0xbec] ;  /* 0x0002fb00ff551b82 */ /* 0x000e640000000800 */
[----:B------:R-:W-:Y:S01]  /*15a80*/  IMAD R15, R230, UR5, R15 ;  /* 0x00000005e60f7c24 */ /* 0x000fe2000f8e020f */
[----:B------:R-:W-:Y:S01]  /*15a90*/  SEL R3, R3, RZ, !P0 ;  /* 0x000000ff03037207 */ /* 0x000fe20004000000 */
[----:B------:R-:W-:Y:S01]  /*15aa0*/  IMAD.MOV R27, RZ, RZ, -R11 ;  /* 0x000000ffff1b7224 */ /* 0x000fe200078e0a0b */
[----:B------:R-:W-:Y:S01]  /*15ab0*/  ULDC.64 UR4, c[0x0][0xb98] ;  /* 0x0002e60000047ab9 */ /* 0x000fe20000000a00 */
[----:B------:R-:W-:-:S02]  /*15ac0*/  IMAD.IADD R9, R9, 0x1, R15 ;  /* 0x0000000109097824 */ /* 0x000fc400078e020f */
[----:B------:R-:W-:Y:S01]  /*15ad0*/  IMAD R15, R0, R27, R10 ;  /* 0x0000001b000f7224 */ /* 0x000fe200078e020a */
[----:B------:R-:W2:Y:S01]  /*15ae0*/  @P1 LDC R87, c[0x0][0xbf0] ;  /* 0x0002fc00ff571b82 */ /* 0x000ea20000000800 */
        /* <DEDUP_REMOVED lines=12> */
[----:B0-----:R-:W-:Y:S01]  /*15bb0*/  VIADD R31, R31, 0xffffff80 ;  /* 0xffffff801f1f7836 */ /* 0x001fe20000000000 */
[----:B------:R-:W-:Y:S01]  /*15bc0*/  IADD3.X R9, R25, R9, R27, P0, !PT ;  /* 0x0000000919097210 */ /* 0x000fe200007fe41b */
[----:B------:R-:W-:Y:S01]  /*15bd0*/  IMAD R25, R15, UR5, R4 ;  /* 0x000000050f197c24 */ /* 0x000fe2000f8e0204 */
[----:B------:R-:W-:Y:S01]  /*15be0*/  LOP3.LUT R36, R37, 0x380, RZ, 0xc0, !PT ;  /* 0x0000038025247812 */ /* 0x000fe200078ec0ff */
[----:B------:R-:W-:Y:S01]  /*15bf0*/  IMAD R83, R7, R0, RZ ;  /* 0x0000000007537224 */ /* 0x000fe200078e02ff */
[----:B------:R-:W-:Y:S01]  /*15c00*/  SHF.R.S32.HI R30, RZ, 0x1f, R31 ;  /* 0x0000001fff1e7819 */ /* 0x000fe2000001141f */
[----:B------:R-:W-:Y:S01]  /*15c10*/  IMAD.WIDE.U32 R8, R15, UR4, R8 ;  /* 0x000000040f087c25 */ /* 0x000fe2000f8e0008 */
[----:B------:R-:W-:Y:S01]  /*15c20*/  ULDC.64 UR4, c[0x0][0xb50] ;  /* 0x0002d40000047ab9 */ /* 0x000fe20000000a00 */
[----:B------:R-:W-:-:S02]  /*15c30*/  SHF.R.U64 R36, R36, 0x3, RZ ;  /* 0x0000000324247819 */ /* 0x000fc400000012ff */
[----:B------:R-:W-:Y:S01]  /*15c40*/  IMAD.IADD R9, R9, 0x1, R25 ;  /* 0x0000000109097824 */ /* 0x000fe200078e0219 */
[----:B------:R-:W-:Y:S01]  /*15c50*/  LEA R10, P0, R8, UR4, 0x2 ;  /* 0x00000004080a7c11 */ /* 0x000fe2000f8010ff */
[----:B------:R-:W-:Y:S01]  /*15c60*/  IMAD.X R15, RZ, RZ, R13, P2 ;  /* 0x000000ffff0f7224 */ /* 0x000fe200010e060d */
[----:B------:R-:W-:Y:S02]  /*15c70*/  IADD3 R25, P3, R12, 0x2000, RZ ;  /* 0x000020000c197810 */ /* 0x000fe40007f7e0ff */
[----:B------:R-:W-:Y:S01]  /*15c80*/  LEA.HI.X R8, R8, UR5, R9, 0x2, P0 ;  /* 0x0000000508087c11 */ /* 0x000fe200080f1409 */
[----:B------:R-:W-:Y:S01]  /*15c90*/  SHFL.IDX PT, R54, R10, RZ, 0x1c1f ;  /* 0x001c1fff0a367589 */ /* 0x000fe200000e0000 */
[----:B------:R-:W-:Y:S01]  /*15ca0*/  IADD3 R33, P0, R12, 0x4000, RZ ;  /* 0x000040000c217810 */ /* 0x000fe20007f1e0ff */
[----:B------:R-:W-:Y:S01]  /*15cb0*/  ULDC.64 UR4, c[0x0][0xaa0] ;  /* 0x0002a80000047ab9 */ /* 0x000fe20000000a00 */
[----:B------:R-:W-:Y:S01]  /*15cc0*/  LOP3.LUT R24, R25, 0x380, RZ, 0xc0, !PT ;  /* 0x0000038019187812 */ /* 0x000fe200078ec0ff */
[----:B------:R-:W0:Y:S01]  /*15cd0*/  SHFL.IDX PT, R55, R8, RZ, 0x1c1f ;  /* 0x001c1fff08377589 */ /* 0x000e2200000e0000 */
[----:B------:R-:W-:-:S02]  /*15ce0*/  LOP3.LUT R32, R33, 0x380, RZ, 0xc0, !PT ;  /* 0x0000038021207812 */ /* 0x000fc400078ec0ff */
[----:B------:R-:W-:Y:S01]  /*15cf0*/  SHF.R.U64 R24, R24, 0x3, RZ ;  /* 0x0000000318187819 */ /* 0x000fe200000012ff */
[----:B------:R-:W-:Y:S01]  /*15d00*/  SHFL.IDX PT, R58, R10, 0x1, 0x1c1f ;  /* 0x003c1f000a3a7f89 */ /* 0x000fe200000e0000 */
[----:B------:R-:W-:Y:S02]  /*15d10*/  IADD3 R41, P2, R12, 0x6000, RZ ;  /* 0x000060000c297810 */ /* 0x000fe40007f5e0ff */
[----:B------:R-:W-:Y:S01]  /*15d20*/  SHF.R.U64 R32, R32, 0x3, RZ ;  /* 0x0000000320207819 */ /* 0x000fe200000012ff */
[----:B------:R4:W1:Y:S01]  /*15d30*/  SHFL.IDX PT, R59, R8, 0x1, 0x1c1f ;  /* 0x003c1f00083b7f89 */ /* 0x00086200000e0000 */
[----:B------:R-:W-:Y:S01]  /*15d40*/  LOP3.LUT R24, R24, R25, RZ, 0x3c, !PT ;  /* 0x0000001918187212 */ /* 0x000fe200078e3cff */
[----:B------:R-:W-:Y:S01]  /*15d50*/  IMAD.X R25, RZ, RZ, R13, P3 ;  /* 0x000000ffff197224 */ /* 0x000fe200018e060d */
[----:B------:R-:W-:Y:S02]  /*15d60*/  LOP3.LUT R40, R41, 0x380, RZ, 0xc0, !PT ;  /* 0x0000038029287812 */ /* 0x000fe400078ec0ff */
[----:B------:R-:W-:-:S02]  /*15d70*/  IADD3 R45, P3, R12, 0x7000, RZ ;  /* 0x000070000c2d7810 */ /* 0x000fc40007f7e0ff */
[----:B------:R-:W-:Y:S01]  /*15d80*/  LOP3.LUT R32, R32, R33, RZ, 0x3c, !PT ;  /* 0x0000002120207212 */ /* 0x000fe200078e3cff */
[--C-:B------:R-:W-:Y:S01]  /*15d90*/  IMAD.X R33, RZ, RZ, R13.reuse, P0 ;  /* 0x000000ffff217224 */ /* 0x100fe200000e060d */
[----:B------:R-:W-:Y:S02]  /*15da0*/  SHF.R.U64 R40, R40, 0x3, RZ ;  /* 0x0000000328287819 */ /* 0x000fe400000012ff */
[----:B------:R-:W-:Y:S02]  /*15db0*/  IADD3 R53, P0, R12, 0x9000, RZ ;  /* 0x000090000c357810 */ /* 0x000fe40007f1e0ff */
[----:B------:R-:W-:Y:S02]  /*15dc0*/  LOP3.LUT R44, R45, 0x380, RZ, 0xc0, !PT ;  /* 0x000003802d2c7812 */ /* 0x000fe400078ec0ff */
[----:B------:R-:W-:Y:S02]  /*15dd0*/  LEA.HI R30, R30, R31, RZ, 0x7 ;  /* 0x0000001f1e1e7211 */ /* 0x000fe400078f38ff */
[----:B------:R-:W-:Y:S01]  /*15de0*/  LOP3.LUT R40, R40, R41, RZ, 0x3c, !PT ;  /* 0x0000002928287212 */ /* 0x000fe200078e3cff */
[----:B------:R-:W-:Y:S01]  /*15df0*/  IMAD.X R41, RZ, RZ, R13, P2 ;  /* 0x000000ffff297224 */ /* 0x000fe200010e060d */
[----:B------:R-:W-:-:S02]  /*15e00*/  LOP3.LUT R52, R53, 0x380, RZ, 0xc0, !PT ;  /* 0x0000038035347812 */ /* 0x000fc400078ec0ff */
[----:B------:R-:W-:Y:S02]  /*15e10*/  SHF.R.U64 R44, R44, 0x3, RZ ;  /* 0x000000032c2c7819 */ /* 0x000fe400000012ff */
[----:B------:R-:W-:Y:S02]  /*15e20*/  IADD3 R57, P2, R12, 0xb000, RZ ;  /* 0x0000b0000c397810 */ /* 0x000fe40007f5e0ff */
[----:B------:R-:W-:Y:S02]  /*15e30*/  LOP3.LUT R30, R30, 0xffffff80, RZ, 0xc0, !PT ;  /* 0xffffff801e1e7812 */ /* 0x000fe400078ec0ff */
[----:B------:R-:W-:Y:S02]  /*15e40*/  SHF.R.U64 R52, R52, 0x3, RZ ;  /* 0x0000000334347819 */ /* 0x000fe400000012ff */
[----:B------:R-:W-:Y:S01]  /*15e50*/  LOP3.LUT R44, R44, R45, RZ, 0x3c, !PT ;  /* 0x0000002d2c2c7212 */ /* 0x000fe200078e3cff */
[----:B------:R-:W-:Y:S01]  /*15e60*/  IMAD.X R45, RZ, RZ, R13, P3 ;  /* 0x000000ffff2d7224 */ /* 0x000fe200018e060d */
[----:B------:R-:W-:Y:S01]  /*15e70*/  LOP3.LUT R56, R57, 0x380, RZ, 0xc0, !PT ;  /* 0x0000038039387812 */ /* 0x000fe200078ec0ff */
[----:B------:R-:W-:Y:S01]  /*15e80*/  IMAD.IADD R30, R31, 0x1, -R30 ;  /* 0x000000011f1e7824 */ /* 0x000fe200078e0a1e */
[----:B------:R-:W-:-:S02]  /*15e90*/  IADD3 R61, P3, R12, 0xc000, RZ ;  /* 0x0000c0000c3d7810 */ /* 0x000fc40007f7e0ff */
[----:B------:R-:W-:Y:S01]  /*15ea0*/  LOP3.LUT R52, R52, R53, RZ, 0x3c, !PT ;  /* 0x0000003534347212 */ /* 0x000fe200078e3cff */
[--C-:B------:R-:W-:Y:S01]  /*15eb0*/  IMAD.X R53, RZ, RZ, R13.reuse, P0 ;  /* 0x000000ffff357224 */ /* 0x100fe200000e060d */
[----:B------:R-:W-:Y:S02]  /*15ec0*/  SHF.R.U64 R56, R56, 0x3, RZ ;  /* 0x0000000338387819 */ /* 0x000fe400000012ff */
[----:B------:R-:W-:Y:S02]  /*15ed0*/  LOP3.LUT R60, R61, 0x380, RZ, 0xc0, !PT ;  /* 0x000003803d3c7812 */ /* 0x000fe400078ec0ff */
[----:B------:R-:W-:Y:S02]  /*15ee0*/  LOP3.LUT P0, RZ, R30, 0x3, RZ, 0xc0, !PT ;  /* 0x000000031eff7812 */ /* 0x000fe4000780c0ff */
[----:B------:R-:W-:Y:S01]  /*15ef0*/  LOP3.LUT R56, R56, R57, RZ, 0x3c, !PT ;  /* 0x0000003938387212 */ /* 0x000fe200078e3cff */
[--C-:B------:R-:W-:Y:S01]  /*15f00*/  IMAD.X R57, RZ, RZ, R13.reuse, P2 ;  /* 0x000000ffff397224 */ /* 0x100fe200010e060d */
[----:B------:R-:W-:Y:S01]  /*15f10*/  LOP3.LUT R36, R36, R37, RZ, 0x3c, !PT ;  /* 0x0000002524247212 */ /* 0x000fe200078e3cff */
[----:B------:R-:W-:Y:S01]  /*15f20*/  IMAD.X R37, RZ, RZ, R13, P4 ;  /* 0x000000ffff257224 */ /* 0x000fe200020e060d */
[----:B------:R-:W-:-:S02]  /*15f30*/  SHF.R.U64 R60, R60, 0x3, RZ ;  /* 0x000000033c3c7819 */ /* 0x000fc400000012ff */
[C---:B------:R-:W-:Y:S02]  /*15f40*/  IADD3 R29, P5, R12.reuse, 0x3000, RZ ;  /* 0x000030000c1d7810 */ /* 0x040fe40007fbe0ff */
[----:B------:R-:W-:Y:S02]  /*15f50*/  IADD3 R79, P4, R12, 0xa000, RZ ;  /* 0x0000a0000c4f7810 */ /* 0x000fe40007f9e0ff */
[----:B------:R-:W-:Y:S01]  /*15f60*/  LOP3.LUT R60, R60, R61, RZ, 0x3c, !PT ;  /* 0x0000003d3c3c7212 */ /* 0x000fe200078e3cff */
[----:B------:R-:W-:Y:S01]  /*15f70*/  IMAD.X R61, RZ, RZ, R13, P3 ;  /* 0x000000ffff3d7224 */ /* 0x000fe200018e060d */
[----:B------:R-:W-:Y:S02]  /*15f80*/  LOP3.LUT R28, R29, 0x380, RZ, 0xc0, !PT ;  /* 0x000003801d1c7812 */ /* 0x000fe400078ec0ff */
[----:B------:R-:W-:Y:S02]  /*15f90*/  LOP3.LUT R78, R79, 0x380, RZ, 0xc0, !PT ;  /* 0x000003804f4e7812 */ /* 0x000fe400078ec0ff */
[----:B------:R-:W-:-:S02]  /*15fa0*/  IADD3 R7, P3, R12, 0xf000, RZ ;  /* 0x0000f0000c077810 */ /* 0x000fc40007f7e0ff */
[----:B------:R-:W-:Y:S02]  /*15fb0*/  SHF.R.U64 R28, R28, 0x3, RZ ;  /* 0x000000031c1c7819 */ /* 0x000fe400000012ff */
[----:B------:R-:W-:Y:S01]  /*15fc0*/  SHF.R.U64 R78, R78, 0x3, RZ ;  /* 0x000000034e4e7819 */ /* 0x000fe200000012ff */
[----:B------:R-:W-:Y:S01]  /*15fd0*/  IMAD R21, R21, UR4, RZ ;  /* 0x0000000415157c24 */ /* 0x000fe2000f8e02ff */
[----:B------:R-:W-:Y:S01]  /*15fe0*/  LOP3.LUT R28, R28, R29, RZ, 0x3c, !PT ;  /* 0x0000001d1c1c7212 */ /* 0x000fe200078e3cff */
[--C-:B------:R-:W-:Y:S01]  /*15ff0*/  IMAD.X R29, RZ, RZ, R13.reuse, P5 ;  /* 0x000000ffff1d7224 */ /* 0x100fe200028e060d */
[----:B------:R-:W-:Y:S01]  /*16000*/  LOP3.LUT R78, R78, R79, RZ, 0x3c, !PT ;  /* 0x0000004f4e4e7212 */ /* 0x000fe200078e3cff */
[----:B------:R-:W-:Y:S01]  /*16010*/  IMAD.X R79, RZ, RZ, R13, P4 ;  /* 0x000000ffff4f7224 */ /* 0x000fe200020e060d */
[----:B------:R-:W-:Y:S01]  /*16020*/  IADD3 R49, P5, R12, 0x8000, RZ ;  /* 0x000080000c317810 */ /* 0x000fe20007fbe0ff */
[----:B------:R-:W-:Y:S01]  /*16030*/  IMAD R81, R20, UR5, R21 ;  /* 0x0000000514517c24 */ /* 0x000fe2000f8e0215 */
[----:B------:R-:W-:Y:S01]  /*16040*/  IADD3 R69, P4, R12, 0xe000, RZ ;  /* 0x0000e0000c457810 */ /* 0x000fe20007f9e0ff */
[----:B------:R-:W-:Y:S01]  /*16050*/  IMAD.WIDE.U32 R20, R20, UR4, RZ ;  /* 0x0000000414147c25 */ /* 0x000fe2000f8e00ff */
[----:B------:R-:W-:Y:S01]  /*16060*/  LOP3.LUT R48, R49, 0x380, RZ, 0xc0, !PT ;  /* 0x0000038031307812 */ /* 0x000fe200078ec0ff */
[----:B------:R-:W-:Y:S01]  /*16070*/  ULDC.64 UR4, c[0x0][0xae8] ;  /* 0x0002ba0000047ab9 */ /* 0x000fe20000000a00 */
[----:B------:R-:W-:Y:S01]  /*16080*/  LOP3.LUT R68, R69, 0x380, RZ, 0xc0, !PT ;  /* 0x0000038045447812 */ /* 0x000fe200078ec0ff */
[----:B------:R-:W-:Y:S01]  /*16090*/  IMAD.IADD R21, R21, 0x1, R81 ;  /* 0x0000000115157824 */ /* 0x000fe200078e0251 */
[----:B------:R-:W-:Y:S01]  /*160a0*/  SHF.R.U64 R48, R48, 0x3, RZ ;  /* 0x0000000330307819 */ /* 0x000fe200000012ff */
[----:B------:R-:W-:Y:S01]  /*160b0*/  IMAD.X R73, RZ, RZ, R13, P3 ;  /* 0x000000ffff497224 */ /* 0x000fe200018e060d */
[----:B------:R-:W-:Y:S01]  /*160c0*/  LOP3.LUT R9, R12, 0x380, RZ, 0xc0, !PT ;  /* 0x000003800c097812 */ /* 0x000fe200078ec0ff */
[----:B------:R-:W-:Y:S01]  /*160d0*/  IMAD.WIDE.U32 R20, R230, UR4, R20 ;  /* 0x00000004e6147c25 */ /* 0x000fe2000f8e0014 */
[----:B------:R-:W-:-:S02]  /*160e0*/  LOP3.LUT R48, R48, R49, RZ, 0x3c, !PT ;  /* 0x0000003130307212 */ /* 0x000fc400078e3cff */
[----:B------:R-:W-:Y:S01]  /*160f0*/  LOP3.LUT R14, R11, 0x380, RZ, 0xc0, !PT ;  /* 0x000003800b0e7812 */ /* 0x000fe200078ec0ff */
[----:B------:R-:W-:Y:S01]  /*16100*/  IMAD.X R49, RZ, RZ, R13, P5 ;  /* 0x000000ffff317224 */ /* 0x000fe200028e060d */
[----:B------:R-:W-:Y:S02]  /*16110*/  IADD3 R65, P5, R12, 0xd000, RZ ;  /* 0x0000d0000c417810 */ /* 0x000fe40007fbe0ff */
[----:B------:R-:W-:Y:S02]  /*16120*/  SHF.R.U64 R68, R68, 0x3, RZ ;  /* 0x0000000344447819 */ /* 0x000fe400000012ff */
[----:B------:R-:W-:Y:S02]  /*16130*/  LOP3.LUT R64, R65, 0x380, RZ, 0xc0, !PT ;  /* 0x0000038041407812 */ /* 0x000fe400078ec0ff */
[----:B------:R-:W-:Y:S02]  /*16140*/  SHF.R.U64 R9, R9, 0x3, RZ ;  /* 0x0000000309097819 */ /* 0x000fe400000012ff */
[----:B------:R-:W-:-:S02]  /*16150*/  SHF.R.U64 R64, R64, 0x3, RZ ;  /* 0x0000000340407819 */ /* 0x000fc400000012ff */
[----:B------:R-:W-:Y:S02]  /*16160*/  SHF.R.U64 R14, R14, 0x3, RZ ;  /* 0x000000030e0e7819 */ /* 0x000fe400000012ff */
[----:B------:R-:W-:Y:S01]  /*16170*/  LOP3.LUT R64, R64, R65, RZ, 0x3c, !PT ;  /* 0x0000004140407212 */ /* 0x000fe200078e3cff */
[--C-:B------:R-:W-:Y:S01]  /*16180*/  IMAD.X R65, RZ, RZ, R13.reuse, P5 ;  /* 0x000000ffff417224 */ /* 0x100fe200028e060d */
[----:B------:R-:W-:Y:S01]  /*16190*/  LOP3.LUT R68, R68, R69, RZ, 0x3c, !PT ;  /* 0x0000004544447212 */ /* 0x000fe200078e3cff */
[--C-:B------:R-:W-:Y:S01]  /*161a0*/  IMAD.X R69, RZ, RZ, R13.reuse, P4 ;  /* 0x000000ffff457224 */ /* 0x100fe200020e060d */
[----:B----4-:R-:W-:Y:S01]  /*161b0*/  LOP3.LUT R8, R9, R12, RZ, 0x3c, !PT ;  /* 0x0000000c09087212 */ /* 0x010fe200078e3cff */
[----:B------:R-:W-:Y:S01]  /*161c0*/  IMAD.MOV.U32 R9, RZ, RZ, R13 ;  /* 0x000000ffff097224 */ /* 0x000fe200078e000d */
[----:B------:R-:W-:Y:S01]  /*161d0*/  LOP3.LUT R14, R14, R11, RZ, 0x3c, !PT ;  /* 0x0000000b0e0e7212 */ /* 0x000fe200078e3cff */
[----:B------:R-:W-:Y:S01]  /*161e0*/  BSSY B1, `(.L_x_2846) ;  /* 0x0000062000017945 */ /* 0x000fe20003800000 */
[----:B------:R-:W-:-:S02]  /*161f0*/  SHF.R.S32.HI R86, RZ, 0x1f, R224 ;  /* 0x0000001fff567819 */ /* 0x000fc400000114e0 */
[----:B------:R-:W-:Y:S02]  /*16200*/  SHF.R.S32.HI R88, RZ, 0x1f, R222 ;  /* 0x0000001fff587819 */ /* 0x000fe400000114de */
[----:B------:R-:W-:Y:S02]  /*16210*/  SHF.R.S32.HI R92, RZ, 0x1f, R223 ;  /* 0x0000001fff5c7819 */ /* 0x000fe400000114df */
[----:B------:R-:W-:Y:S01]  /*16220*/  SHF.R.S32.HI R93, RZ, 0x1f, R214 ;  /* 0x0000001fff5d7819 */ /* 0x000fe200000114d6 */
[----:B---3--:R-:W-:-:S05]  /*16230*/  IMAD.IADD R4, R26, 0x1, R210 ;  /* 0x000000011a047824 */ /* 0x008fca00078e02d2 */
[C---:B------:R-:W-:Y:S01]  /*16240*/  ISETP.GE.OR P2, PT, R4.reuse, R83, P0 ;  /* 0x000000530400720c */ /* 0x040fe20000746670 */
[----:B------:R-:W-:-:S05]  /*16250*/  VIADD R4, R4, 0x8 ;  /* 0x0000000804047836 */ /* 0x000fca0000000000 */
[----:B------:R-:W-:Y:S02]  /*16260*/  ISETP.GE.OR P0, PT, R4, R83, P0 ;  /* 0x000000530400720c */ /* 0x000fe40000706670 */
[----:B------:R-:W-:-:S04]  /*16270*/  LOP3.LUT R4, R7, 0x380, RZ, 0xc0, !PT ;  /* 0x0000038007047812 */ /* 0x000fc800078ec0ff */
[----:B------:R-:W-:Y:S01]  /*16280*/  SHF.R.U64 R4, R4, 0x3, RZ ;  /* 0x0000000304047819 */ /* 0x000fe200000012ff */
[----:B0-----:R-:W-:Y:S03]  /*16290*/  @!P2 ST.E desc[UR40][R54.64], R6 ;  /* 0x000000063600a985 */ /* 0x001fe6000c101928 */
[----:B------:R-:W-:-:S03]  /*162a0*/  LOP3.LUT R72, R4, R7, RZ, 0x3c, !PT ;  /* 0x0000000704487212 */ /* 0x000fc600078e3cff */
[----:B-1----:R0:W-:Y:S04]  /*162b0*/  @!P0 ST.E desc[UR40][R58.64], R5 ;  /* 0x000000053a008985 */ /* 0x0021e8000c101928 */
[----:B------:R-:W5:Y:S04]  /*162c0*/  LD.E.128 R8, desc[UR40][R8.64] ;  /* 0x0000002808087980 */ /* 0x000f68000c101d00 */
[----:B------:R-:W5:Y:S04]  /*162d0*/  LD.E.128 R12, desc[UR40][R14.64] ;  /* 0x000000280e0c7980 */ /* 0x000f68000c101d00 */
[----:B0-----:R0:W5:Y:S04]  /*162e0*/  LD.E.128 R4, desc[UR40][R78.64] ;  /* 0x000000284e047980 */ /* 0x001168000c101d00 */
[----:B------:R-:W5:Y:S04]  /*162f0*/  LD.E.128 R24, desc[UR40][R24.64] ;  /* 0x0000002818187980 */ /* 0x000f68000c101d00 */
[----:B------:R-:W5:Y:S01]  /*16300*/  LD.E.128 R28, desc[UR40][R28.64] ;  /* 0x000000281c1c7980 */ /* 0x000f62000c101d00 */
[----:B0-----:R-:W-:-:S02]  /*16310*/  IMAD R79, R77, UR4, RZ ;  /* 0x000000044d4f7c24 */ /* 0x001fc4000f8e02ff */
[----:B------:R-:W-:Y:S01]  /*16320*/  IMAD R77, R225, 0x20, R236 ;  /* 0x00000020e14d7824 */ /* 0x000fe200078e02ec */
[----:B------:R-:W5:Y:S01]  /*16330*/  LD.E.128 R32, desc[UR40][R32.64] ;  /* 0x0000002820207980 */ /* 0x000f62000c101d00 */
[----:B------:R-:W-:Y:S01]  /*16340*/  IMAD R79, R230, UR5, R79 ;  /* 0x00000005e64f7c24 */ /* 0x000fe2000f8e024f */
[----:B------:R-:W-:Y:S01]  /*16350*/  ULDC.64 UR4, c[0x0][0xaf0] ;  /* 0x0002bc0000047ab9 */ /* 0x000fe20000000a00 */
[----:B------:R-:W-:Y:S01]  /*16360*/  IMAD.IADD R80, R210, 0x1, R77 ;  /* 0x00000001d2507824 */ /* 0x000fe200078e024d */
[----:B------:R-:W5:Y:S01]  /*16370*/  LD.E.128 R36, desc[UR40][R36.64] ;  /* 0x0000002824247980 */ /* 0x000f62000c101d00 */
[----:B------:R-:W-:Y:S02]  /*16380*/  IMAD R77, R3, UR4, RZ ;  /* 0x00000004034d7c24 */ /* 0x000fe4000f8e02ff */
[----:B------:R-:W-:Y:S01]  /*16390*/  @P1 IMAD.HI.U32 R78, R80, R85, RZ ;  /* 0x00000055504e1227 */ /* 0x000fe200078e00ff */
[----:B------:R-:W5:Y:S03]  /*163a0*/  LD.E.128 R40, desc[UR40][R40.64] ;  /* 0x0000002828287980 */ /* 0x000f66000c101d00 */
[----:B------:R-:W-:Y:S01]  /*163b0*/  IMAD.IADD R21, R21, 0x1, R79 ;  /* 0x0000000115157824 */ /* 0x000fe200078e024f */
[----:B------:R-:W5:Y:S01]  /*163c0*/  LD.E.128 R44, desc[UR40][R44.64] ;  /* 0x000000282c2c7980 */ /* 0x000f62000c101d00 */
[----:B------:R-:W-:Y:S01]  /*163d0*/  IMAD.MOV.U32 R3, RZ, RZ, R80 ;  /* 0x000000ffff037224 */ /* 0x000fe200078e0050 */
[----:B--2---:R-:W-:Y:S01]  /*163e0*/  @P1 SHF.R.U32.HI R3, RZ, R87, R78 ;  /* 0x00000057ff031219 */ /* 0x004fe2000001164e */
[C---:B------:R-:W-:Y:S01]  /*163f0*/  IMAD R79, R76.reuse, UR5, R77 ;  /* 0x000000054c4f7c24 */ /* 0x040fe2000f8e024d */
[----:B------:R-:W5:Y:S01]  /*16400*/  LD.E.128 R48, desc[UR40][R48.64] ;  /* 0x0000002830307980 */ /* 0x000f62000c101d00 */
[----:B------:R-:W-:Y:S01]  /*16410*/  IMAD.WIDE.U32 R76, R76, UR4, R20 ;  /* 0x000000044c4c7c25 */ /* 0x000fe2000f8e0014 */
[----:B------:R-:W-:Y:S01]  /*16420*/  SHF.R.S32.HI R20, RZ, 0x1f, R3 ;  /* 0x0000001fff147819 */ /* 0x000fe20000011403 */
[----:B------:R-:W-:Y:S01]  /*16430*/  ULDC.64 UR4, c[0x0][0xae0] ;  /* 0x0002b80000047ab9 */ /* 0x000fe20000000a00 */
[----:B------:R-:W5:Y:S01]  /*16440*/  LD.E.128 R52, desc[UR40][R52.64] ;  /* 0x0000002834347980 */ /* 0x000f62000c101d00 */
[----:B------:R-:W-:-:S02]  /*16450*/  IMAD.IADD R77, R77, 0x1, R79 ;  /* 0x000000014d4d7824 */ /* 0x000fc400078e024f */
[----:B------:R-:W-:Y:S01]  /*16460*/  IMAD.MOV R79, RZ, RZ, -R3 ;  /* 0x000000ffff4f7224 */ /* 0x000fe200078e0a03 */
[----:B------:R-:W5:Y:S01]  /*16470*/  LD.E.128 R56, desc[UR40][R56.64] ;  /* 0x0000002838387980 */ /* 0x000f62000c101d00 */
[----:B------:R-:W-:Y:S02]  /*16480*/  IMAD R20, R20, UR4, RZ ;  /* 0x0000000414147c24 */ /* 0x000fe4000f8e02ff */
[----:B------:R-:W-:Y:S01]  /*16490*/  IMAD R79, R0, R79, R80 ;  /* 0x0000004f004f7224 */ /* 0x000fe200078e0250 */
[----:B------:R-:W5:Y:S01]  /*164a0*/  LD.E.128 R60, desc[UR40][R60.64] ;  /* 0x000000283c3c7980 */ /* 0x000f62000c101d00 */
[C---:B------:R-:W-:Y:S02]  /*164b0*/  IMAD R81, R3.reuse, UR5, R20 ;  /* 0x0000000503517c24 */ /* 0x040fe4000f8e0214 */
[----:B------:R-:W-:Y:S01]  /*164c0*/  IMAD.WIDE.U32 R20, R3, UR4, R76 ;  /* 0x0000000403147c25 */ /* 0x000fe2000f8e004c */
[----:B------:R-:W5:Y:S01]  /*164d0*/  LD.E.128 R64, desc[UR40][R64.64] ;  /* 0x0000002840407980 */ /* 0x000f62000c101d00 */
[----:B------:R-:W-:Y:S01]  /*164e0*/  SHF.R.S32.HI R3, RZ, 0x1f, R79 ;  /* 0x0000001fff037819 */ /* 0x000fe2000001144f */
[----:B------:R-:W-:-:S02]  /*164f0*/  ULDC.64 UR4, c[0x0][0xad8] ;  /* 0x0002b60000047ab9 */ /* 0x000fc40000000a00 */
        /* <DEDUP_REMOVED lines=9> */
[----:B------:R-:W-:Y:S02]  /*16590*/  IMAD.IADD R21, R21, 0x1, R81 ;  /* 0x0000000115157824 */ /* 0x000fe400078e0251 */
[----:B------:R-:W-:Y:S02]  /*165a0*/  IMAD R76, R3, UR4, RZ ;  /* 0x00000004034c7c24 */ /* 0x000fe4000f8e02ff */
[C---:B------:R-:W-:Y:S02]  /*165b0*/  VIADD R0, R210.reuse, 0x20 ;  /* 0x00000020d2007836 */ /* 0x040fe40000000000 */
[C---:B------:R-:W-:Y:S02]  /*165c0*/  IMAD R77, R79.reuse, UR5, R76 ;  /* 0x000000054f4d7c24 */ /* 0x040fe4000f8e024c */
[----:B------:R-:W-:Y:S01]  /*165d0*/  IMAD.WIDE.U32 R20, R79, UR4, R20 ;  /* 0x000000044f147c25 */ /* 0x000fe2000f8e0014 */
[-C--:B------:R-:W-:Y:S01]  /*165e0*/  ISETP.GE.AND P2, PT, R210, R83.reuse, PT ;  /* 0x00000053d200720c */ /* 0x080fe20003f46270 */
[----:B------:R-:W-:Y:S01]  /*165f0*/  ULDC.64 UR4, c[0x0][0xa80] ;  /* 0x0002a00000047ab9 */ /* 0x000fe20000000a00 */
[----:B------:R-:W-:Y:S01]  /*16600*/  ISETP.GE.AND P0, PT, R0, R83, PT ;  /* 0x000000530000720c */ /* 0x000fe20003f06270 */
[----:B------:R-:W-:Y:S01]  /*16610*/  VIADD R3, R210, 0x40 ;  /* 0x00000040d2037836 */ /* 0x000fe20000000000 */
[----:B------:R-:W-:Y:S01]  /*16620*/  LEA R82, P3, R20, UR4, 0x1 ;  /* 0x0000000414527c11 */ /* 0x000fe2000f8608ff */
[----:B------:R-:W-:-:S02]  /*16630*/  IMAD.IADD R21, R21, 0x1, R77 ;  /* 0x0000000115157824 */ /* 0x000fc400078e024d */
[----:B------:R-:W-:Y:S01]  /*16640*/  VIADD R0, R16, 0x22820 ;  /* 0x0002282010007836 */ /* 0x000fe20000000000 */
[----:B------:R-:W-:Y:S01]  /*16650*/  P2R R84, PR, RZ, 0x1 ;  /* 0x00000001ff547803 */ /* 0x000fe20000000000 */
[----:B------:R-:W-:Y:S01]  /*16660*/  VIADD R76, R210, 0x60 ;  /* 0x00000060d24c7836 */ /* 0x000fe20000000000 */
[-C--:B------:R-:W-:Y:S02]  /*16670*/  ISETP.GE.AND P0, PT, R3, R83.reuse, PT ;  /* 0x000000530300720c */ /* 0x080fe40003f06270 */
[----:B------:R-:W-:Y:S02]  /*16680*/  LEA.HI.X R3, R20, UR5, R21, 0x1, P3 ;  /* 0x0000000514037c11 */ /* 0x000fe400098f0c15 */
[----:B------:R-:W-:Y:S02]  /*16690*/  PRMT R0, RZ, 0x654, R0 ;  /* 0x00000654ff007816 */ /* 0x000fe40000000000 */
[----:B------:R-:W-:Y:S01]  /*166a0*/  ISETP.GE.AND P1, PT, R76, R83, PT ;  /* 0x000000534c00720c */ /* 0x000fe20003f26270 */
[----:B0-----:R0:W1:Y:S01]  /*166b0*/  SHFL.IDX PT, R81, R3, RZ, 0x181f ;  /* 0x00181fff03517589 */ /* 0x00106200000e0000 */
[----:B------:R0:W-:Y:S03]  /*166c0*/  SYNCS.ARRIVE.TRANS64.RED.A1T0 RZ, [R0+URZ], RZ ;  /* 0x000000ff00ff79a7 */ /* 0x0001e6000810043f */
[----:B------:R0:W2:Y:S01]  /*166d0*/  SHFL.IDX PT, R83, R82, RZ, 0x181f ;  /* 0x00181fff52537589 */ /* 0x0000a200000e0000 */
[----:B------:R-:W-:Y:S07]  /*166e0*/  @P2 BRA `(.L_x_2847) ;  /* 0x0000000000442947 */ /* 0x000fee0003800000 */
[----:B------:R-:W-:Y:S02]  /*166f0*/  ULDC UR4, c[0x0][0xac8] ;  /* 0x0002b20000047ab9 */ /* 0x000fe40000000800 */
[----:B------:R-:W-:Y:S02]  /*16700*/  ISETP.GE.AND P2, PT, R214, UR4, PT ;  /* 0x00000004d6007c0c */ /* 0x000fe4000bf46270 */
[----:B------:R-:W-:-:S11]  /*16710*/  ISETP.GE.AND P3, PT, R223, UR4, PT ;  /* 0x00000004df007c0c */ /* 0x000fd6000bf66270 */
[----:B--2---:R-:W-:-:S04]  /*16720*/  @!P2 LEA R20, P4, R214, R83, 0x1 ;  /* 0x00000053d614a211 */ /* 0x004fc800078808ff */
[----:B-1----:R-:W-:Y:S02]  /*16730*/  @!P2 LEA.HI.X R21, R214, R81, R93, 0x1, P4 ;  /* 0x00000051d615a211 */ /* 0x002fe400020f0c5d */
        /* <DEDUP_REMOVED lines=12> */
.L_x_2847:
[----:B------:R-:W-:Y:S05]  /*16800*/  BSYNC B1 ;  /* 0x0000000000017941 */ /* 0x000fea0003800000 */
.L_x_2846:
[----:B------:R-:W-:Y:S01]  /*16810*/  ISETP.NE.AND P2, PT, R84, RZ, PT ;  /* 0x000000ff5400720c */ /* 0x000fe20003f45270 */
[----:B---3-5:R3:W4:Y:S01]  /*16820*/  SHFL.IDX PT, R33, R3, 0x1, 0x181f ;  /* 0x00381f0003217f89 */ /* 0x02872200000e0000 */
[----:B------:R-:W-:Y:S03]  /*16830*/  BSSY B1, `(.L_x_2848) ;  /* 0x0000014000017945 */ /* 0x000fe60003800000 */
[----:B------:R3:W0:Y:S08]  /*16840*/  SHFL.IDX PT, R35, R82, 0x1, 0x181f ;  /* 0x00381f0052237f89 */ /* 0x00063000000e0000 */
[----:B---3--:R-:W-:Y:S05]  /*16850*/  @P2 BRA `(.L_x_2849) ;  /* 0x0000000000442947 */ /* 0x008fea0003800000 */
[----:B------:R-:W-:Y:S02]  /*16860*/  ULDC UR4, c[0x0][0xac8] ;  /* 0x0002b20000047ab9 */ /* 0x000fe40000000800 */
[----:B------:R-:W-:Y:S02]  /*16870*/  ISETP.GE.AND P2, PT, R214, UR4, PT ;  /* 0x00000004d6007c0c */ /* 0x000fe4000bf46270 */
[----:B------:R-:W-:Y:S02]  /*16880*/  ISETP.GE.AND P3, PT, R223, UR4, PT ;  /* 0x00000004df007c0c */ /* 0x000fe4000bf66270 */
[----:B------:R-:W-:-:S09]  /*16890*/  ISETP.GE.AND P4, PT, R222, UR4, PT ;  /* 0x00000004de007c0c */ /* 0x000fd2000bf86270 */
[----:B0-----:R-:W-:-:S04]  /*168a0*/  @!P2 LEA R8, P5, R214, R35, 0x1 ;  /* 0x00000023d608a211 */ /* 0x001fc800078a08ff */
        /* <DEDUP_REMOVED lines=12> */
.L_x_2849:
[----:B------:R-:W-:Y:S05]  /*16970*/  BSYNC B1 ;  /* 0x0000000000017941 */ /* 0x000fea0003800000 */
.L_x_2848:
[----:B---3--:R3:W0:Y:S01]  /*16980*/  SHFL.IDX PT, R15, R3, 0x2, 0x181f ;  /* 0x00581f00030f7f89 */ /* 0x00862200000e0000 */
        /* <DEDUP_REMOVED lines=8> */
[----:B0-----:R-:W-:-:S04]  /*16a10*/  @!P4 LEA R8, P5, R214, R21, 0x1 ;  /* 0x00000015d608c211 */ /* 0x001fc800078a08ff */
[----:B------:R-:W-:Y:S02]  /*16a20*/  @!P4 LEA.HI.X R9, R214, R15, R93, 0x1, P5 ;  /* 0x0000000fd609c211 */ /* 0x000fe400028f0c5d */
        /* <DEDUP_REMOVED lines=10> */
.L_x_2851:
[----:B------:R-:W-:Y:S05]  /*16ad0*/  BSYNC B1 ;  /* 0x0000000000017941 */ /* 0x000fea0003800000 */
.L_x_2850:
[----:B0--3--:R-:W0:Y:S04]  /*16ae0*/  SHFL.IDX PT, R3, R3, 0x3, 0x181f ;  /* 0x00781f0003037f89 */ /* 0x009e2800000e0000 */
[----:B------:R3:W0:Y:S01]  /*16af0*/  SHFL.IDX PT, R11, R82, 0x3, 0x181f ;  /* 0x00781f00520b7f89 */ /* 0x00062200000e0000 */
[----:B------:R-:W-:Y:S05]  /*16b00*/  @P1 BRA `(.L_x_2852) ;  /* 0x0000000c00e41947 */ /* 0x000fea0003800000 */
        /* <DEDUP_REMOVED lines=19> */
.L_x_2844:
[----:B------:R-:W-:Y:S01]  /*16c40*/  ULDC.64 UR4, c[0x0][0xc00] ;  /* 0x0003000000047ab9 */ /* 0x000fe20000000a00 */
[----:B------:R-:W4:Y:S01]  /*16c50*/  LDC.64 R4, c[0x0][0xc00] ;  /* 0x00030000ff047b82 */ /* 0x000f220000000a00 */
[----:B------:R-:W-:Y:S01]  /*16c60*/  ISETP.NE.U32.AND P0, PT, RZ, UR4, PT ;  /* 0x00000004ff007c0c */ /* 0x000fe2000bf05070 */
[----:B------:R-:W-:-:S03]  /*16c70*/  IMAD.MOV.U32 R0, RZ, RZ, RZ ;  /* 0x000000ffff007224 */ /* 0x000fc600078e00ff */
[----:B------:R-:W-:Y:S01]  /*16c80*/  ISETP.NE.AND.EX P0, PT, RZ, UR5, PT, P0 ;  /* 0x00000005ff007c0c */ /* 0x000fe2000bf05300 */
[----:B------:R-:W-:Y:S02]  /*16c90*/  ULDC.64 UR4, c[0x0][0xc08] ;  /* 0x0003020000047ab9 */ /* 0x000fe40000000a00 */
[----:B------:R-:W-:Y:S01]  /*16ca0*/  ISETP.NE.U32.AND P1, PT, RZ, UR4, PT ;  /* 0x00000004ff007c0c */ /* 0x000fe2000bf25070 */
[----:B------:R-:W0:Y:S03]  /*16cb0*/  LDC R25, c[0x0][0xbe8] ;  /* 0x0002fa00ff197b82 */ /* 0x000e260000000800 */
[----:B------:R-:W-:Y:S01]  /*16cc0*/  ISETP.NE.AND.EX P1, PT, RZ, UR5, PT, P1 ;  /* 0x00000005ff007c0c */ /* 0x000fe2000bf25310 */
[----:B----4-:R-:W-:-:S12]  /*16cd0*/  IMAD.WIDE R4, R231, 0x4, R4 ;  /* 0x00000004e7047825 */ /* 0x010fd800078e0204 */
[----:B------:R-:W4:Y:S01]  /*16ce0*/  @P1 LDC.64 R6, c[0x0][0xc08] ;  /* 0x00030200ff061b82 */ /* 0x000f220000000a00 */
[----:B------:R-:W-:Y:S02]  /*16cf0*/  ULDC UR4, c[0x0][0xa88] ;  /* 0x0002a20000047ab9 */ /* 0x000fe40000000800 */
[----:B------:R-:W-:Y:S01]  /*16d00*/  IMAD.U32 R8, RZ, RZ, UR4 ;  /* 0x00000004ff087e24 */ /* 0x000fe2000f8e00ff */
[----:B------:R0:W5:Y:S01]  /*16d10*/  @P0 LDG.E R0, desc[UR40][R4.64] ;  /* 0x0000002804000981 */ /* 0x000162000c1e1900 */
[----:B----4-:R-:W-:-:S05]  /*16d20*/  @P1 IMAD.WIDE R6, R231, 0x4, R6 ;  /* 0x00000004e7061825 */ /* 0x010fca00078e0206 */
[----:B------:R4:W5:Y:S01]  /*16d30*/  @P1 LDG.E R8, desc[UR40][R6.64] ;  /* 0x0000002806081981 */ /* 0x000962000c1e1900 */
[----:B0-----:R-:W-:Y:S02]  /*16d40*/  ISETP.NE.AND P2, PT, R25, 0x1, PT ;  /* 0x000000011900780c */ /* 0x001fe40003f45270 */
[----:B------:R-:W-:Y:S01]  /*16d50*/  SHF.R.S32.HI R9, RZ, 0x1f, R231 ;  /* 0x0000001fff097819 */ /* 0x000fe200000114e7 */
[----:B------:R-:W0:Y:S10]  /*16d60*/  S2R R3, SR_TID.X ;  /* 0x0000000000037919 */ /* 0x000e340000002100 */
[----:B------:R-:W1:Y:S01]  /*16d70*/  @P2 LDC R27, c[0x0][0xbec] ;  /* 0x0002fb00ff1b2b82 */ /* 0x000e620000000800 */
[----:B0-----:R-:W-:-:S05]  /*16d80*/  VIADD R3, R3, 0xffffff80 ;  /* 0xffffff8003037836 */ /* 0x001fca0000000000 */
[----:B------:R-:W-:Y:S01]  /*16d90*/  ISETP.GE.AND P3, PT, R3, 0x80, PT ;  /* 0x000000800300780c */ /* 0x000fe20003f66270 */
[----:B----4-:R-:W-:-:S12]  /*16da0*/  @P1 BRA `(.L_x_2853) ;  /* 0x0000000000101947 */ /* 0x010fd80003800000 */
[----:B------:R-:W-:Y:S05]  /*16db0*/  @!P0 BRA `(.L_x_2853) ;  /* 0x00000000000c8947 */ /* 0x000fea0003800000 */
[----:B------:R-:W4:Y:S04]  /*16dc0*/  LDG.E R3, desc[UR40][R4.64] ;  /* 0x0000002804037981 */ /* 0x000f28000c1e1900 */
[----:B-----5:R-:W4:Y:S02]  /*16dd0*/  LDG.E R8, desc[UR40][R4.64+0x4] ;  /* 0x0000042804087981 */ /* 0x020f24000c1e1900 */
[----:B----4-:R-:W-:-:S07]  /*16de0*/  IMAD.IADD R8, R8, 0x1, -R3 ;  /* 0x0000000108087824 */ /* 0x010fce00078e0a03 */
.L_x_2853:
[----:B------:R-:W-:Y:S01]  /*16df0*/  BSSY B1, `(.L_x_2854) ;  /* 0x000002d000017945 */ /* 0x000fe20003800000 */
[----:B------:R-:W-:Y:S02]  /*16e00*/  SHF.R.S32.HI R12, RZ, 0x1f, R230 ;  /* 0x0000001fff0c7819 */ /* 0x000fe400000114e6 */
[----:B------:R-:W-:Y:S02]  /*16e10*/  SEL R13, R231, RZ, !P0 ;  /* 0x000000ffe70d7207 */ /* 0x000fe40004000000 */
[----:B------:R-:W-:Y:S02]  /*16e20*/  SEL R14, R9, RZ, !P0 ;  /* 0x000000ff090e7207 */ /* 0x000fe40004000000 */
[----:B-----5:R-:W-:Y:S01]  /*16e30*/  SHF.R.S32.HI R11, RZ, 0x1f, R0 ;  /* 0x0000001fff0b7819 */ /* 0x020fe20000011400 */
[----:B------:R-:W-:Y:S06]  /*16e40*/  @P3 BRA `(.L_x_2855) ;  /* 0x00000000009c3947 */ /* 0x000fec0003800000 */
[----:B------:R-:W0:Y:S01]  /*16e50*/  S2R R5, SR_TID.X ;  /* 0x0000000000057919 */ /* 0x000e220000002100 */
[----:B------:R-:W4:Y:S02]  /*16e60*/  LDC R9, c[0x0][0xbe8] ;  /* 0x0002fa00ff097b82 */ /* 0x000f240000000800 */
[----:B----4-:R-:W-:Y:S01]  /*16e70*/  IMAD R3, R8, R9, RZ ;  /* 0x0000000908037224 */ /* 0x010fe200078e02ff */
[----:B0-----:R-:W-:-:S04]  /*16e80*/  IADD3 R10, R210, -0x80, R5 ;  /* 0xffffff80d20a7810 */ /* 0x001fc80007ffe005 */
        /* <DEDUP_REMOVED lines=9> */
[----:B------:R-:W0:Y:S01]  /*16f20*/  @P0 LDC R15, c[0x0][0xbec] ;  /* 0x0002fb00ff0f0b82 */ /* 0x000e220000000800 */
[----:B------:R-:W-:Y:S01]  /*16f30*/  IMAD R7, R230, UR5, R7 ;  /* 0x00000005e6077c24 */ /* 0x000fe2000f8e0207 */
[----:B------:R-:W-:-:S03]  /*16f40*/  ULDC.64 UR4, c[0x0][0xb98] ;  /* 0x0002e60000047ab9 */ /* 0x000fc60000000a00 */
[----:B------:R-:W-:-:S03]  /*16f50*/  IMAD.IADD R5, R5, 0x1, R7 ;  /* 0x0000000105057824 */ /* 0x000fc600078e0207 */
[----:B------:R-:W4:Y:S01]  /*16f60*/  @P0 LDC R21, c[0x0][0xbf0] ;  /* 0x0002fc00ff150b82 */ /* 0x000f220000000800 */
[----:B------:R-:W-:-:S04]  /*16f70*/  IMAD.WIDE.U32 R4, R13, UR4, R4 ;  /* 0x000000040d047c25 */ /* 0x000fc8000f8e0004 */
[----:B0-----:R-:W-:-:S05]  /*16f80*/  @P0 IMAD.HI.U32 R6, R10, R15, RZ ;  /* 0x0000000f0a060227 */ /* 0x001fca00078e00ff */
[----:B----4-:R-:W-:Y:S01]  /*16f90*/  @P0 SHF.R.U32.HI R3, RZ, R21, R6 ;  /* 0x00000015ff030219 */ /* 0x010fe20000011606 */
[----:B------:R-:W-:-:S03]  /*16fa0*/  IMAD R6, R14, UR4, RZ ;  /* 0x000000040e067c24 */ /* 0x000fc6000f8e02ff */
[----:B------:R-:W-:Y:S01]  /*16fb0*/  IADD3 R4, P0, R3, R4, RZ ;  /* 0x0000000403047210 */ /* 0x000fe20007f1e0ff */
[--C-:B------:R-:W-:Y:S02]  /*16fc0*/  IMAD.MOV R7, RZ, RZ, -R3.reuse ;  /* 0x000000ffff077224 */ /* 0x100fe400078e0a03 */
        /* <DEDUP_REMOVED lines=15> */
.L_x_2855:
[----:B------:R-:W-:Y:S05]  /*170c0*/  BSYNC B1 ;  /* 0x0000000000017941 */ /* 0x000fea0003800000 */
.L_x_2854:
[----:B------:R-:W4:Y:S01]  /*170d0*/  @P2 LDC R9, c[0x0][0xbf0] ;  /* 0x0002fc00ff092b82 */ /* 0x000f220000000800 */
[----:B------:R-:W-:Y:S01]  /*170e0*/  ULDC.64 UR4, c[0x0][0xaa0] ;  /* 0x0002a80000047ab9 */ /* 0x000fe20000000a00 */
[----:B0-----:R-:W-:Y:S02]  /*170f0*/  IMAD R7, R225, 0x20, R236 ;  /* 0x00000020e1077824 */ /* 0x001fe400078e02ec */
[----:B------:R-:W-:Y:S02]  /*17100*/  IMAD R3, R11, UR4, RZ ;  /* 0x000000040b037c24 */ /* 0x000fe4000f8e02ff */
[----:B------:R-:W-:-:S04]  /*17110*/  IMAD.WIDE.U32 R4, R0, UR4, RZ ;  /* 0x0000000400047c25 */ /* 0x000fc8000f8e00ff */
[----:B------:R-:W-:Y:S01]  /*17120*/  IMAD R3, R0, UR5, R3 ;  /* 0x0000000500037c24 */ /* 0x000fe2000f8e0203 */
[----:B------:R-:W-:Y:S01]  /*17130*/  ULDC.64 UR4, c[0x0][0xae8] ;  /* 0x0002ba0000047ab9 */ /* 0x000fe20000000a00 */
[----:B------:R-:W-:Y:S02]  /*17140*/  IMAD.IADD R10, R210, 0x1, R7 ;  /* 0x00000001d20a7824 */ /* 0x000fe400078e0207 */
[----:B------:R-:W-:Y:S02]  /*17150*/  IMAD.IADD R5, R5, 0x1, R3 ;  /* 0x0000000105057824 */ /* 0x000fe400078e0203 */
[----:B------:R-:W-:Y:S02]  /*17160*/  IMAD R3, R12, UR4, RZ ;  /* 0x000000040c037c24 */ /* 0x000fe4000f8e02ff */
[----:B-1----:R-:W-:-:S04]  /*17170*/  @P2 IMAD.HI.U32 R0, R10, R27, RZ ;  /* 0x0000001b0a002227 */ /* 0x002fc800078e00ff */
[C---:B------:R-:W-:Y:S02]  /*17180*/  IMAD R7, R230.reuse, UR5, R3 ;  /* 0x00000005e6077c24 */ /* 0x040fe4000f8e0203 */
        /* <DEDUP_REMOVED lines=28> */
[----:B------:R0:W1:Y:S04]  /*17350*/  SHFL.IDX PT, R3, R4, RZ, 0x181f ;  /* 0x00181fff04037589 */ /* 0x00006800000e0000 */
[----:B------:R0:W4:Y:S02]  /*17360*/  SHFL.IDX PT, R14, R0, RZ, 0x181f ;  /* 0x00181fff000e7589 */ /* 0x00012400000e0000 */
.L_x_3076:
[----:B------:R-:W-:Y:S01]  /*17370*/  IMAD R8, R8, R25, RZ ;  /* 0x0000001908087224 */ /* 0x000fe200078e02ff */
[----:B------:R-:W-:Y:S01]  /*17380*/  BSSY B1, `(.L_x_2857) ;  /* 0x0000019000017945 */ /* 0x000fe20003800000 */
[----:B------:R-:W-:-:S05]  /*17390*/  IMAD.IADD R7, R236, 0x1, R210 ;  /* 0x00000001ec077824 */ /* 0x000fca00078e02d2 */
        /* <DEDUP_REMOVED lines=11> */
[CC--:B------:R-:W-:Y:S02]  /*17450*/  @!P2 LEA R12, P4, R223.reuse, R14.reuse, 0x1 ;  /* 0x0000000edf0ca211 */ /* 0x0c0fe400078808ff */
[-C--:B-1----:R-:W-:Y:S02]  /*17460*/  @!P3 LEA.HI.X R11, R214, R3.reuse, R5, 0x1, P5 ;  /* 0x00000003d60bb211 */ /* 0x082fe400028f0c05 */
        /* <DEDUP_REMOVED lines=10> */
.L_x_2858:
[----:B------:R-:W-:Y:S05]  /*17510*/  BSYNC B1 ;  /* 0x0000000000017941 */ /* 0x000fea0003800000 */
.L_x_2857:
[----:B------:R-:W-:-:S03]  /*17520*/  UMOV UR4, 0xffffffff ;  /* 0xffffffff00047882 */ /* 0x000fc60000000000 */
[----:B------:R-:W-:Y:S05]  /*17530*/  BRA.DIV UR4, `(.L_x_2859) ;  /* 0x0000009204e47947 */ /* 0x000fea000b800000 */
[----:B-1----:R1:W0:Y:S04]  /*17540*/  SHFL.IDX PT, R3, R4, 0x1, 0x181f ;  /* 0x00381f0004037f89 */ /* 0x00222800000e0000 */
[----:B----4-:R1:W4:Y:S02]  /*17550*/  SHFL.IDX PT, R14, R0, 0x1, 0x181f ;  /* 0x00381f00000e7f89 */ /* 0x01032400000e0000 */
.L_x_3080:
        /* <DEDUP_REMOVED lines=14> */
[-C--:B0-----:R-:W-:Y:S02]  /*17640*/  @!P3 LEA.HI.X R11, R214, R3.reuse, R6, 0x1, P5 ;  /* 0x00000003d60bb211 */ /* 0x081fe400028f0c06 */
        /* <DEDUP_REMOVED lines=10> */
.L_x_2861:
[----:B------:R-:W-:Y:S05]  /*176f0*/  BSYNC B1 ;  /* 0x0000000000017941 */ /* 0x000fea0003800000 */
.L_x_2860:
[----:B------:R-:W-:-:S03]  /*17700*/  UMOV UR4, 0xffffffff ;  /* 0xffffffff00047882 */ /* 0x000fc60000000000 */
[----:B------:R-:W-:Y:S05]  /*17710*/  BRA.DIV UR4, `(.L_x_2862) ;  /* 0x0000009204b47947 */ /* 0x000fea000b800000 */
[----:B0-----:R0:W0:Y:S04]  /*17720*/  SHFL.IDX PT, R3, R4, 0x2, 0x181f ;  /* 0x00581f0004037f89 */ /* 0x00102800000e0000 */
[----:B----4-:R4:W0:Y:S02]  /*17730*/  SHFL.IDX PT, R14, R0, 0x2, 0x181f ;  /* 0x00581f00000e7f89 */ /* 0x01082400000e0000 */
.L_x_3084:
        /* <DEDUP_REMOVED lines=13> */
[CC--:B------:R-:W-:Y:S02]  /*17810*/  @!P2 LEA R12, P4, R223.reuse, R14.reuse, 0x1 ;  /* 0x0000000edf0ca211 */ /* 0x0c0fe400078808ff */
[-C--:B------:R-:W-:Y:S02]  /*17820*/  @!P3 LEA.HI.X R11, R214, R3.reuse, R6, 0x1, P5 ;  /* 0x00000003d60bb211 */ /* 0x080fe400028f0c06 */
        /* <DEDUP_REMOVED lines=10> */
.L_x_2864:
[----:B------:R-:W-:Y:S05]  /*178d0*/  BSYNC B1 ;  /* 0x0000000000017941 */ /* 0x000fea0003800000 */
.L_x_2863:
[----:B------:R-:W-:-:S03]  /*178e0*/  UMOV UR4, 0xffffffff ;  /* 0xffffffff00047882 */ /* 0x000fc60000000000 */
[----:B------:R-:W-:Y:S05]  /*178f0*/  BRA.DIV UR4, `(.L_x_2865) ;  /* 0x0000009204847947 */ /* 0x000fea000b800000 */
[----:B0-----:R0:W0:Y:S04]  /*17900*/  SHFL.IDX PT, R3, R4, 0x3, 0x181f ;  /* 0x00781f0004037f89 */ /* 0x00102800000e0000 */
[----:B------:R0:W0:Y:S02]  /*17910*/  SHFL.IDX PT, R14, R0, 0x3, 0x181f ;  /* 0x00781f00000e7f89 */ /* 0x00002400000e0000 */
.L_x_3088:
[----:B01--4-:R-:W-:-:S05]  /*17920*/  VIADD R0, R7, 0x60 ;  /* 0x0000006007007836 */ /* 0x013fca0000000000 */
        /* <DEDUP_REMOVED lines=12> */
[-C--:B------:R-:W-:Y:S02]  /*179f0*/  @!P2 LEA R6, P4, R223, R14.reuse, 0x1 ;  /* 0x0000000edf06a211 */ /* 0x080fe400078808ff */
[----:B------:R-:W-:Y:S02]  /*17a00*/  @!P3 LEA.HI.X R5, R214, R3, R9, 0x1, P5 ;  /* 0x00000003d605b211 */ /* 0x000fe400028f0c09 */
[----:B------:R-:W-:-:S02]  /*17a10*/  @!P1 LEA R8, P5, R222, R14, 0x1 ;  /* 0x0000000ede089211 */ /* 0x000fc400078a08ff */
[-C--:B------:R-:W-:Y:S01]  /*17a20*/  @!P2 LEA.HI.X R7, R223, R3.reuse, R12, 0x1, P4 ;  /* 0x00000003df07a211 */ /* 0x080fe200020f0c0c */
[----:B------:R0:W-:Y:S01]  /*17a30*/  @!P3 ST.E.128 desc[UR40][R4.64], RZ ;  /* 0x000000ff0400b985 */ /* 0x0001e2000c101d28 */
[----:B------:R-:W-:Y:S02]  /*17a40*/  @!P0 LEA R14, P4, R224, R14, 0x1 ;  /* 0x0000000ee00e8211 */ /* 0x000fe400078808ff */
[-C--:B------:R-:W-:Y:S01]  /*17a50*/  @!P1 LEA.HI.X R9, R222, R3.reuse, R11, 0x1, P5 ;  /* 0x00000003de099211 */ /* 0x080fe200028f0c0b */
[----:B------:R0:W-:Y:S01]  /*17a60*/  @!P2 ST.E.128 desc[UR40][R6.64], RZ ;  /* 0x000000ff0600a985 */ /* 0x0001e2000c101d28 */
[----:B------:R-:W-:-:S03]  /*17a70*/  @!P0 LEA.HI.X R15, R224, R3, R10, 0x1, P4 ;  /* 0x00000003e00f8211 */ /* 0x000fc600020f0c0a */
[----:B------:R0:W-:Y:S04]  /*17a80*/  @!P1 ST.E.128 desc[UR40][R8.64], RZ ;  /* 0x000000ff08009985 */ /* 0x0001e8000c101d28 */
[----:B------:R0:W-:Y:S02]  /*17a90*/  @!P0 ST.E.128 desc[UR40][R14.64], RZ ;  /* 0x000000ff0e008985 */ /* 0x0001e4000c101d28 */
.L_x_2852:
[----:B------:R-:W-:Y:S05]  /*17aa0*/  BSYNC B0 ;  /* 0x0000000000007941 */ /* 0x000fea0003800000 */
.L_x_2843:
[----:B------:R-:W-:Y:S02]  /*17ab0*/  ULDC UR4, c[0x0][0xc3c] ;  /* 0x00030f0000047ab9 */ /* 0x000fe40000000800 */
[----:B---3--:R-:W-:-:S13]  /*17ac0*/  ISETP.GE.AND P0, PT, R91, UR4, PT ;  /* 0x000000045b007c0c */ /* 0x008fda000bf06270 */
[----:B------:R-:W-:Y:S05]  /*17ad0*/  @!P0 BRA `(.L_x_2866) ;  /* 0xfffffe94005c8947 */ /* 0x000fea000383ffff */
[----:B------:R-:W-:Y:S05]  /*17ae0*/  BRA `(.L_x_2660) ;  /* 0x0000007c00ac7947 */ /* 0x000fea0003800000 */
.L_x_2658:
[----:B------:R-:W-:-:S08]  /*17af0*/  NOP ;  /* 0x0000000000007918 */ /* 0x000fd00000000000 */
[----:B--2---:R-:W0:-:S00]  /*17b00*/  USETMAXREG.DEALLOC.CTAPOOL 0x18 ;  /* 0x00000018000079c8 */ /* 0x004e0000080e0500 */
        /* <DEDUP_REMOVED lines=16> */
.L_x_2867:
[----:B------:R-:W-:Y:S01]  /*17c10*/  LOP3.LUT R0, R4, 0x1f, RZ, 0xc0, !PT ;  /* 0x0000001f04007812 */ /* 0x000fe200078ec0ff */
[----:B------:R-:W-:Y:S01]  /*17c20*/  ULDC UR4, c[0x0][0xc3c] ;  /* 0x00030f0000047ab9 */ /* 0x000fe20000000800 */
[----:B------:R-:W1:Y:S01]  /*17c30*/  S2UR UR6, SR_CTAID.X ;  /* 0x00000000000679c3 */ /* 0x000e620000002500 */
[----:B------:R-:W-:Y:S01]  /*17c40*/  ULDC UR5, c[0x0][0xc38] ;  /* 0x00030e0000057ab9 */ /* 0x000fe20000000800 */
[----:B------:R-:W-:-:S04]  /*17c50*/  ISETP.NE.AND P0, PT, R0, 0x1f, PT ;  /* 0x0000001f0000780c */ /* 0x000fc80003f05270 */
[----:B------:R-:W-:-:S13]  /*17c60*/  ISETP.GE.OR P1, PT, R0, UR4, !P0 ;  /* 0x0000000400007c0c */ /* 0x000fda000c726670 */
[----:B0-----:R-:W0:Y:S02]  /*17c70*/  @!P1 LDC.64 R2, c[0x0][0xc80] ;  /* 0x00032000ff029b82 */ /* 0x001e240000000a00 */
        /* <DEDUP_REMOVED lines=34> */
.L_x_2873:
        /* <DEDUP_REMOVED lines=12> */
.L_x_2872:
[----:B------:R-:W-:Y:S05]  /*17f60*/  BSYNC B0 ;  /* 0x0000000000007941 */ /* 0x000fea0003800000 */
.L_x_2871:
        /* <DEDUP_REMOVED lines=21> */
.L_x_2869:
        /* <DEDUP_REMOVED lines=20> */
.L_x_2874:
[----:B-12---:R-:W-:Y:S01]  /*18200*/  IMAD.MOV R5, RZ, RZ, -R3 ;  /* 0x000000ffff057224 */ /* 0x006fe200078e0a03 */
[----:B------:R-:W-:Y:S01]  /*18210*/  IABS R7, R9 ;  /* 0x0000000900077213 */ /* 0x000fe20000000000 */
[----:B---3--:R-:W-:Y:S02]  /*18220*/  IMAD R16, R16, UR5, R8 ;  /* 0x0000000510107c24 */ /* 0x008fe4000f8e0208 */
        /* <DEDUP_REMOVED lines=22> */
[----:B------:R-:W-:Y:S01]  /*18390*/  VIADDMNMX R11, R10, UR5, R11, PT ;  /* 0x000000050a0b7c46 */ /* 0x000fe2000b80010b */
[----:B------:R-:W-:-:S03]  /*183a0*/  IMAD.IADD R5, R8, 0x1, R5 ;  /* 0x0000000108057824 */ /* 0x000fc600078e0205 */
[----:B------:R-:W-:-:S04]  /*183b0*/  IABS R7, R11 ;  /* 0x0000000b00077213 */ /* 0x000fc80000000000 */
[----:B------:R-:W1:Y:S08]  /*183c0*/  I2F.RP R10, R7 ;  /* 0x00000007000a7306 */ /* 0x000e700000209400 */
[----:B-1----:R-:W1:Y:S02]  /*183d0*/  MUFU.RCP R10, R10 ;  /* 0x0000000a000a7308 */ /* 0x002e640000001000 */
[----:B-1----:R-:W-:Y:S01]  /*183e0*/  VIADD R3, R10, 0xffffffe ;  /* 0x0ffffffe0a037836 */ /* 0x002fe20000000000 */
[----:B------:R-:W-:-:S05]  /*183f0*/  IABS R10, R11 ;  /* 0x0000000b000a7213 */ /* 0x000fca0000000000 */
[----:B------:R-:W1:Y:S01]  /*18400*/  F2I.FTZ.U32.TRUNC.NTZ R3, R3 ;  /* 0x0000000300037305 */ /* 0x000e62000021f000 */
[----:B------:R-:W-:Y:S02]  /*18410*/  IMAD.MOV R10, RZ, RZ, -R10 ;  /* 0x000000ffff0a7224 */ /* 0x000fe400078e0a0a */
[----:B-1----:R-:W-:-:S04]  /*18420*/  IMAD.MOV R2, RZ, RZ, -R3 ;  /* 0x000000ffff027224 */ /* 0x002fc800078e0a03 */
[----:B------:R-:W-:Y:S02]  /*18430*/  IMAD R9, R2, R7, RZ ;  /* 0x0000000702097224 */ /* 0x000fe400078e02ff */
[----:B------:R-:W-:-:S04]  /*18440*/  IMAD.MOV.U32 R2, RZ, RZ, RZ ;  /* 0x000000ffff027224 */ /* 0x000fc800078e00ff */
[----:B------:R-:W-:Y:S01]  /*18450*/  IMAD.HI.U32 R2, R3, R9, R2 ;  /* 0x0000000903027227 */ /* 0x000fe200078e0002 */
[----:B------:R-:W-:Y:S02]  /*18460*/  IABS R9, R8 ;  /* 0x0000000800097213 */ /* 0x000fe40000000000 */
[----:B------:R-:W-:-:S03]  /*18470*/  LOP3.LUT R3, R8, R11, RZ, 0x3c, !PT ;  /* 0x0000000b08037212 */ /* 0x000fc600078e3cff */
        /* <DEDUP_REMOVED lines=16> */
.L_x_2870:
[----:B------:R-:W-:Y:S02]  /*18580*/  IMAD.MOV.U32 R17, RZ, RZ, RZ ;  /* 0x000000ffff117224 */ /* 0x000fe400078e00ff */
[----:B------:R-:W-:Y:S02]  /*18590*/  IMAD.U32 R16, RZ, RZ, UR6 ;  /* 0x00000006ff107e24 */ /* 0x000fe4000f8e00ff */
[----:B------:R-:W-:-:S07]  /*185a0*/  IMAD.MOV.U32 R18, RZ, RZ, RZ ;  /* 0x000000ffff127224 */ /* 0x000fce00078e00ff */
.L_x_2875:
[----:B------:R-:W-:-:S13]  /*185b0*/  ISETP.NE.AND P0, PT, R0, RZ, PT ;  /* 0x000000ff0000720c */ /* 0x000fda0003f05270 */
[----:B------:R-:W1:Y:S01]  /*185c0*/  @!P0 S2R R3, SR_CgaCtaId ;  /* 0x0000000000038919 */ /* 0x000e620000008800 */
[----:B------:R-:W-:-:S04]  /*185d0*/  @!P0 MOV R0, 0x400 ;  /* 0x0000040000008802 */ /* 0x000fc80000000f00 */
[----:B-1----:R-:W-:-:S05]  /*185e0*/  @!P0 LEA R0, R3, R0, 0x18 ;  /* 0x0000000003008211 */ /* 0x002fca00078ec0ff */
[----:B------:R2:W-:Y:S01]  /*185f0*/  @!P0 STS.128 [R0+0x228d0], R16 ;  /* 0x0228d01000008388 */ /* 0x0005e20000000c00 */
[----:B------:R-:W-:Y:S06]  /*18600*/  BAR.ARV 0x5, 0x180 ;  /* 0x0146000000007b1d */ /* 0x000fec0000002000 */
.L_x_2868:
[----:B--2---:R-:W-:Y:S01]  /*18610*/  IMAD.MOV.U32 R0, RZ, RZ, 0x1 ;  /* 0x00000001ff007424 */ /* 0x004fe200078e00ff */
[----:B------:R2:W-:Y:S01]  /*18620*/  STL [R1+0x8], RZ ;  /* 0x000008ff01007387 */ /* 0x0005e20000100800 */
[----:B------:R-:W-:Y:S02]  /*18630*/  ULDC UR4, c[0x0][0xc3c] ;  /* 0x00030f0000047ab9 */ /* 0x000fe40000000800 */
[----:B-1----:R-:W-:Y:S01]  /*18640*/  ISETP.GE.AND P0, PT, R19, UR4, PT ;  /* 0x0000000413007c0c */ /* 0x002fe2000bf06270 */
[----:B------:R2:W-:Y:S04]  /*18650*/  STL [R1+0x14], R0 ;  /* 0x0000140001007387 */ /* 0x0005e80000100800 */
[----:B------:R2:W-:Y:S08]  /*18660*/  STL [R1+0x48], RZ ;  /* 0x000048ff01007387 */ /* 0x0005f00000100800 */
[----:B--2---:R-:W-:Y:S05]  /*18670*/  @P0 BRA `(.L_x_2876) ;  /* 0x0000006c00e00947 */ /* 0x004fea0003800000 */
[----:B------:R-:W1:Y:S01]  /*18680*/  S2UR UR5, SR_CgaCtaId ;  /* 0x00000000000579c3 */ /* 0x000e620000008800 */
[C---:B------:R-:W-:Y:S01]  /*18690*/  IMAD.SHL.U32 R0, R4.reuse, 0x8, RZ ;  /* 0x0000000804007824 */ /* 0x040fe200078e00ff */
[----:B------:R-:W-:Y:S01]  /*186a0*/  LOP3.LUT R5, R4, 0x7f, RZ, 0xc0, !PT ;  /* 0x0000007f04057812 */ /* 0x000fe200078ec0ff */
[----:B------:R-:W-:Y:S01]  /*186b0*/  UMOV UR4, 0x400 ;  /* 0x0000040000047882 */ /* 0x000fe20000000000 */
[----:B------:R-:W-:Y:S01]  /*186c0*/  BSSY B8, `(.L_x_2876) ;  /* 0x00006f3000087945 */ /* 0x000fe20003800000 */
[----:B------:R-:W-:Y:S01]  /*186d0*/  ULDC.64 UR38, c[0x0][0x198] ;  /* 0x0000660000267ab9 */ /* 0x000fe20000000a00 */
[----:B------:R-:W-:Y:S01]  /*186e0*/  LOP3.LUT R3, R0, 0x1f8, RZ, 0xc0, !PT ;  /* 0x000001f800037812 */ /* 0x000fe200078ec0ff */
[----:B0-----:R-:W-:Y:S01]  /*186f0*/  IMAD.SHL.U32 R2, R5, 0x8, RZ ;  /* 0x0000000805027824 */ /* 0x001fe200078e00ff */
[----:B------:R-:W-:Y:S01]  /*18700*/  SHF.R.U32.HI R5, RZ, 0x3, R5 ;  /* 0x00000003ff057819 */ /* 0x000fe20000011605 */
[----:B------:R-:W-:Y:S01]  /*18710*/  ULDC UR36, c[0x0][0xc] ;  /* 0x0000030000247ab9 */ /* 0x000fe20000000800 */
[----:B------:R-:W-:Y:S01]  /*18720*/  LOP3.LUT R3, R3, 0x38, R4, 0x78, !PT ;  /* 0x0000003803037812 */ /* 0x000fe200078e7804 */
[----:B------:R-:W-:-:S03]  /*18730*/  IMAD.SHL.U32 R4, R4, 0x10, RZ ;  /* 0x0000001004047824 */ /* 0x000fc600078e00ff */
[----:B------:R-:W-:Y:S02]  /*18740*/  LOP3.LUT R2, R3, 0x200, R2, 0xf8, !PT ;  /* 0x0000020003027812 */ /* 0x000fe400078ef802 */
[----:B------:R-:W-:Y:S01]  /*18750*/  LOP3.LUT R0, R5, 0x70, R4, 0xf8, !PT ;  /* 0x0000007005007812 */ /* 0x000fe200078ef804 */
[----:B------:R-:W-:Y:S01]  /*18760*/  IMAD.MOV.U32 R0, RZ, RZ, 0x1 ;  /* 0x00000001ff007424 */ /* 0x000fe200078e00ff */
[----:B-1----:R-:W-:-:S06]  /*18770*/  ULEA UR4, UR5, UR4, 0x18 ;  /* 0x0000000405047291 */ /* 0x002fcc000f8ec03f */
[----:B------:R-:W-:-:S04]  /*18780*/  IMAD.U32 R3, RZ, RZ, UR4 ;  /* 0x00000004ff037e24 */ /* 0x000fc8000f8e00ff */
[----:B------:R-:W-:Y:S01]  /*18790*/  IMAD R2, R2, 0x2, R3 ;  /* 0x0000000202027824 */ /* 0x000fe200078e0203 */
[----:B------:R0:W-:Y:S04]  /*187a0*/  STL [R1+0x4], R3 ;  /* 0x0000040301007387 */ /* 0x0001e80000100800 */
[----:B------:R0:W-:Y:S04]  /*187b0*/  STL [R1+0x34], R2 ;  /* 0x0000340201007387 */ /* 0x0001e80000100800 */
[----:B------:R0:W-:Y:S04]  /*187c0*/  STL [R1+0x48], RZ ;  /* 0x000048ff01007387 */ /* 0x0001e80000100800 */
[----:B------:R0:W-:Y:S04]  /*187d0*/  STL [R1+0x18], R0 ;  /* 0x0000180001007387 */ /* 0x0001e80000100800 */
[----:B------:R0:W-:Y:S04]  /*187e0*/  STL [R1+0xc], RZ ;  /* 0x00000cff01007387 */ /* 0x0001e80000100800 */
[----:B------:R0:W-:Y:S04]  /*187f0*/  STL [R1+0x8], RZ ;  /* 0x000008ff01007387 */ /* 0x0001e80000100800 */
[----:B------:R0:W-:Y:S02]  /*18800*/  STL [R1+0x14], R0 ;  /* 0x0000140001007387 */ /* 0x0001e40000100800 */
.L_x_3032:
[----:B------:R-:W-:Y:S05]  /*18810*/  YIELD ;  /* 0x0000000000007946 */ /* 0x000fea0003800000 */
[----:B------:R-:W-:Y:S01]  /*18820*/  ULDC.64 UR4, c[0x0][0xa28] ;  /* 0x00028a0000047ab9 */ /* 0x000fe20000000a00 */
[----:B0-----:R-:W-:Y:S02]  /*18830*/  CS2R R6, SRZ ;  /* 0x0000000000067805 */ /* 0x001fe4000001ff00 */
[----:B------:R-:W-:Y:S01]  /*18840*/  ISETP.NE.U32.AND P0, PT, RZ, UR4, PT ;  /* 0x00000004ff007c0c */ /* 0x000fe2000bf05070 */
[----:B-1----:R-:W1:Y:S01]  /*18850*/  LDC.64 R12, c[0x0][0xa00] ;  /* 0x00028000ff0c7b82 */ /* 0x002e620000000a00 */
[----:B------:R-:W-:Y:S01]  /*18860*/  ULDC.64 UR6, c[0x0][0xa08] ;  /* 0x0002820000067ab9 */ /* 0x000fe20000000a00 */
[----:B------:R-:W-:Y:S01]  /*18870*/  ULDC.64 UR8, c[0x0][0xa10] ;  /* 0x0002840000087ab9 */ /* 0x000fe20000000a00 */
[----:B------:R-:W-:Y:S01]  /*18880*/  ISETP.NE.AND.EX P0, PT, RZ, UR5, PT, P0 ;  /* 0x00000005ff007c0c */ /* 0x000fe2000bf05300 */
[----:B------:R-:W-:-:S04]  /*18890*/  ULDC.64 UR4, c[0x0][0xa18] ;  /* 0x0002860000047ab9 */ /* 0x000fc80000000a00 */
[----:B--2---:R-:W2:Y:S08]  /*188a0*/  LDC.64 R4, c[0x0][0xa08] ;  /* 0x00028200ff047b82 */ /* 0x004eb00000000a00 */
[----:B0-----:R-:W0:Y:S02]  /*188b0*/  @P0 LDC.64 R2, c[0x0][0xa28] ;  /* 0x00028a00ff020b82 */ /* 0x001e240000000a00 */
[----:B0-----:R-:W-:-:S05]  /*188c0*/  @P0 IMAD.WIDE R2, R19, 0x4, R2 ;  /* 0x0000000413020825 */ /* 0x001fca00078e0202 */
[----:B-----5:R0:W5:Y:S01]  /*188d0*/  @P0 LDG.E R6, desc[UR40][R2.64] ;  /* 0x0000002802060981 */ /* 0x020162000c1e1900 */
[----:B------:R-:W-:Y:S01]  /*188e0*/  ISETP.NE.U32.AND P0, PT, RZ, UR4, PT ;  /* 0x00000004ff007c0c */ /* 0x000fe2000bf05070 */
[----:B-1----:R-:W-:Y:S01]  /*188f0*/  IMAD.WIDE R12, R19, 0x4, R12 ;  /* 0x00000004130c7825 */ /* 0x002fe200078e020c */
[----:B------:R-:W-:Y:S02]  /*18900*/  ISETP.NE.U32.AND P2, PT, RZ, UR6, PT ;  /* 0x00000006ff007c0c */ /* 0x000fe4000bf45070 */
[----:B------:R-:W-:Y:S01]  /*18910*/  ISETP.NE.AND.EX P0, PT, RZ, UR5, PT, P0 ;  /* 0x00000005ff007c0c */ /* 0x000fe2000bf05300 */
[----:B------:R-:W-:Y:S01]  /*18920*/  ULDC.64 UR4, c[0x0][0xa00] ;  /* 0x0002800000047ab9 */ /* 0x000fe20000000a00 */
[----:B------:R-:W-:Y:S01]  /*18930*/  ISETP.NE.U32.AND P4, PT, RZ, UR8, PT ;  /* 0x00000008ff007c0c */ /* 0x000fe2000bf85070 */
[----:B------:R-:W-:Y:S01]  /*18940*/  IMAD.MOV.U32 R8, RZ, RZ, RZ ;  /* 0x000000ffff087224 */ /* 0x000fe200078e00ff */
[----:B------:R-:W-:Y:S01]  /*18950*/  ISETP.NE.U32.AND P1, PT, RZ, UR4, PT ;  /* 0x00000004ff007c0c */ /* 0x000fe2000bf25070 */
[----:B0-----:R-:W0:Y:S01]  /*18960*/  LDC.64 R2, c[0x0][0xa10] ;  /* 0x00028400ff027b82 */ /* 0x001e220000000a00 */
[----:B------:R-:W-:-:S02]  /*18970*/  IMAD.MOV.U32 R0, RZ, RZ, RZ ;  /* 0x000000ffff007224 */ /* 0x000fc400078e00ff */
[----:B------:R-:W-:Y:S01]  /*18980*/  ISETP.NE.AND.EX P3, PT, RZ, UR5, PT, P1 ;  /* 0x00000005ff007c0c */ /* 0x000fe2000bf65310 */
[----:B--2---:R-:W-:-:S04]  /*18990*/  IMAD.WIDE R4, R19, 0x4, R4 ;  /* 0x0000000413047825 */ /* 0x004fc800078e0204 */
[----:B------:R-:W1:Y:S01]  /*189a0*/  @P0 LDC.64 R10, c[0x0][0xa18] ;  /* 0x00028600ff0a0b82 */ /* 0x000e620000000a00 */
[----:B------:R-:W-:Y:S01]  /*189b0*/  ULDC UR4, c[0x0][0x288] ;  /* 0x0000a20000047ab9 */ /* 0x000fe20000000800 */
[----:B------:R-:W-:Y:S02]  /*189c0*/  ISETP.NE.AND.EX P1, PT, RZ, UR7, PT, P2 ;  /* 0x00000007ff007c0c */ /* 0x000fe4000bf25320 */
[----:B------:R-:W-:-:S04]  /*189d0*/  ISETP.NE.AND.EX P2, PT, RZ, UR9, PT, P4 ;  /* 0x00000009ff007c0c */ /* 0x000fc8000bf45340 */
[----:B------:R-:W2:Y:S07]  /*189e0*/  @P3 LDG.E R7, desc[UR40][R12.64] ;  /* 0x000000280c073981 */ /* 0x000eae000c1e1900 */
[----:B------:R-:W5:Y:S01]  /*189f0*/  @P1 LDG.E R8, desc[UR40][R4.64] ;  /* 0x0000002804081981 */ /* 0x000f62000c1e1900 */
        /* <DEDUP_REMOVED lines=15> */
[----:B--2---:R0:W-:Y:S01]  /*18af0*/  STL [R1+0x38], R7 ;  /* 0x0000380701007387 */ /* 0x0041e20000100800 */
[----:B------:R-:W-:Y:S02]  /*18b00*/  IMAD.MOV.U32 R11, RZ, RZ, R7 ;  /* 0x000000ffff0b7224 */ /* 0x000fe400078e0007 */
[----:B0-----:R-:W-:Y:S01]  /*18b10*/  IMAD.U32 R7, RZ, RZ, UR4 ;  /* 0x00000004ff077e24 */ /* 0x001fe2000f8e00ff */
[----:B------:R-:W-:Y:S06]  /*18b20*/  @P0 BRA `(.L_x_2877) ;  /* 0x0000000000140947 */ /* 0x000fec0003800000 */
[----:B------:R-:W-:Y:S05]  /*18b30*/  @!P3 BRA `(.L_x_2877) ;  /* 0x000000000010b947 */ /* 0x000fea0003800000 */
[----:B------:R-:W2:Y:S04]  /*18b40*/  LDG.E R9, desc[UR40][R12.64] ;  /* 0x000000280c097981 */ /* 0x000ea8000c1e1900 */
[----:B------:R-:W2:Y:S02]  /*18b50*/  LDG.E R12, desc[UR40][R12.64+0x4] ;  /* 0x000004280c0c7981 */ /* 0x000ea4000c1e1900 */
[----:B--2---:R-:W-:-:S05]  /*18b60*/  IMAD.IADD R11, R12, 0x1, -R9 ;  /* 0x000000010c0b7824 */ /* 0x004fca00078e0a09 */
[----:B------:R0:W-:Y:S02]  /*18b70*/  STL [R1+0x38], R11 ;  /* 0x0000380b01007387 */ /* 0x0001e40000100800 */
.L_x_2877:
[----:B-----5:R-:W-:Y:S01]  /*18b80*/  IMAD.IADD R8, R8, 0x1, R6 ;  /* 0x0000000108087824 */ /* 0x020fe200078e0206 */
[----:B------:R-:W-:Y:S02]  /*18b90*/  ULDC.64 UR4, c[0x0][0xa20] ;  /* 0x0002880000047ab9 */ /* 0x000fe40000000a00 */
[----:B------:R-:W-:Y:S02]  /*18ba0*/  ISETP.NE.U32.AND P0, PT, RZ, UR4, PT ;  /* 0x00000004ff007c0c */ /* 0x000fe4000bf05070 */
[----:B------:R1:W-:Y:S02]  /*18bb0*/  STL [R1+0x20], R8 ;  /* 0x0000200801007387 */ /* 0x0003e40000100800 */
[----:B------:R-:W-:-:S13]  /*18bc0*/  ISETP.NE.AND.EX P0, PT, RZ, UR5, PT, P0 ;  /* 0x00000005ff007c0c */ /* 0x000fda000bf05300 */
[----:B-1----:R-:W-:Y:S05]  /*18bd0*/  @!P0 BRA `(.L_x_2878) ;  /* 0x0000000000108947 */ /* 0x002fea0003800000 */
[----:B------:R-:W1:Y:S02]  /*18be0*/  LDC.64 R4, c[0x0][0xa20] ;  /* 0x00028800ff047b82 */ /* 0x000e640000000a00 */
[----:B-1----:R-:W-:-:S05]  /*18bf0*/  IMAD.WIDE R4, R19, 0x4, R4 ;  /* 0x0000000413047825 */ /* 0x002fca00078e0204 */
[----:B------:R1:W5:Y:S01]  /*18c00*/  LDG.E R7, desc[UR40][R4.64] ;  /* 0x0000002804077981 */ /* 0x000362000c1e1900 */
[----:B------:R-:W-:Y:S05]  /*18c10*/  BRA `(.L_x_2879) ;  /* 0x0000000000107947 */ /* 0x000fea0003800000 */
.L_x_2878:
[----:B------:R-:W-:Y:S05]  /*18c20*/  @!P1 BRA `(.L_x_2879) ;  /* 0x00000000000c9947 */ /* 0x000fea0003800000 */
[----:B------:R-:W2:Y:S04]  /*18c30*/  LDG.E R7, desc[UR40][R4.64] ;  /* 0x0000002804077981 */ /* 0x000ea8000c1e1900 */
[----:B------:R-:W2:Y:S02]  /*18c40*/  LDG.E R4, desc[UR40][R4.64+0x4] ;  /* 0x0000042804047981 */ /* 0x000ea4000c1e1900 */
[----:B--2---:R-:W-:-:S07]  /*18c50*/  IMAD.IADD R7, R4, 0x1, -R7 ;  /* 0x0000000104077824 */ /* 0x004fce00078e0a07 */
.L_x_2879:
[----:B-1----:R-:W2:Y:S04]  /*18c60*/  @P2 LDG.E R4, desc[UR40][R2.64] ;  /* 0x0000002802042981 */ /* 0x002ea8000c1e1900 */
[----:B------:R1:W2:Y:S01]  /*18c70*/  @P2 LDG.E R2, desc[UR40][R2.64+0x4] ;  /* 0x0000042802022981 */ /* 0x0002a2000c1e1900 */
[----:B------:R-:W-:Y:S02]  /*18c80*/  IMAD.SHL.U32 R12, R17, 0x80, RZ ;  /* 0x00000080110c7824 */ /* 0x000fe400078e00ff */
[----:B-----5:R-:W-:Y:S02]  /*18c90*/  IMAD.IADD R9, R7, 0x1, -R6 ;  /* 0x0000000107097824 */ /* 0x020fe400078e0a06 */
[----:B------:R-:W-:Y:S01]  /*18ca0*/  VIADD R7, R12, 0x7f ;  /* 0x0000007f0c077836 */ /* 0x000fe20000000000 */
[----:B------:R3:W-:Y:S01]  /*18cb0*/  STL [R1+0x28], R12 ;  /* 0x0000280c01007387 */ /* 0x0007e20000100800 */
[----:B-1----:R-:W1:Y:S02]  /*18cc0*/  LDC R3, c[0x0][0x448] ;  /* 0x00011200ff037b82 */ /* 0x002e640000000800 */
[----:B-1----:R-:W-:-:S13]  /*18cd0*/  ISETP.NE.AND P1, PT, R3, 0x1, PT ;  /* 0x000000010300780c */ /* 0x002fda0003f25270 */
[----:B------:R-:W1:Y:S08]  /*18ce0*/  @P1 LDC R3, c[0x0][0x44c] ;  /* 0x00011300ff031b82 */ /* 0x000e700000000800 */
[----:B------:R-:W4:Y:S01]  /*18cf0*/  @P1 LDC R5, c[0x0][0x450] ;  /* 0x00011400ff051b82 */ /* 0x000f220000000800 */
[----:B--2---:R-:W-:Y:S02]  /*18d00*/  @P2 IMAD.IADD R10, R2, 0x1, -R4 ;  /* 0x00000001020a2824 */ /* 0x004fe400078e0a04 */
[----:B-1----:R-:W-:-:S04]  /*18d10*/  @P1 IMAD.HI.U32 R2, R7, R3, RZ ;  /* 0x0000000307021227 */ /* 0x002fc800078e00ff */
[----:B------:R-:W-:Y:S01]  /*18d20*/  IMAD.IADD R6, R9, 0x1, R10 ;  /* 0x0000000109067824 */ /* 0x000fe200078e020a */
[----:B----4-:R-:W-:-:S03]  /*18d30*/  @P1 SHF.R.U32.HI R7, RZ, R5, R2 ;  /* 0x00000005ff071219 */ /* 0x010fc60000011602 */
[C---:B------:R-:W-:Y:S01]  /*18d40*/  VIADD R2, R6.reuse, 0x5f ;  /* 0x0000005f06027836 */ /* 0x040fe20000000000 */
[----:B------:R-:W-:-:S03]  /*18d50*/  IADD3 R17, R6, 0x1, -R11 ;  /* 0x0000000106117810 */ /* 0x000fc60007ffe80b */
[----:B------:R-:W-:-:S04]  /*18d60*/  IMAD.HI R2, R2, 0x2aaaaaab, RZ ;  /* 0x2aaaaaab02027827 */ /* 0x000fc800078e02ff */
[----:B------:R-:W-:Y:S01]  /*18d70*/  IMAD.IADD R7, R17, 0x1, R7 ;  /* 0x0000000111077824 */ /* 0x000fe200078e0207 */
[----:B------:R-:W-:-:S04]  /*18d80*/  SHF.R.U32.HI R21, RZ, 0x1f, R2 ;  /* 0x0000001fff157819 */ /* 0x000fc80000011602 */
[----:B------:R-:W-:Y:S02]  /*18d90*/  LEA.HI.SX32 R21, R2, R21, 0x1c ;  /* 0x0000001502157211 */ /* 0x000fe400078fe2ff */
[----:B------:R-:W1:Y:S02]  /*18da0*/  LDC.64 R2, c[0x0][0x9e0] ;  /* 0x00027800ff027b82 */ /* 0x000e640000000a00 */
[----:B-1----:R-:W-:Y:S01]  /*18db0*/  ISETP.GE.AND P3, PT, R3, 0x1, PT ;  /* 0x000000010300780c */ /* 0x002fe20003f66270 */
        /* <DEDUP_REMOVED lines=8> */
[----:B------:R-:W1:Y:S02]  /*18e40*/  @P0 LDC.64 R4, c[0x0][0x9e8] ;  /* 0x00027a00ff040b82 */ /* 0x000e640000000a00 */
[----:B-1----:R-:W-:-:S05]  /*18e50*/  @P0 IMAD.HI.U32 R4, R2, R4, RZ ;  /* 0x0000000402040227 */ /* 0x002fca00078e00ff */
[----:B------:R-:W-:-:S04]  /*18e60*/  @P0 SHF.R.U32.HI R2, RZ, R5, R4 ;  /* 0x00000005ff020219 */ /* 0x000fc80000011604 */
[----:B------:R-:W-:Y:S01]  /*18e70*/  LOP3.LUT R2, RZ, R2, RZ, 0x33, !PT ;  /* 0x00000002ff027212 */ /* 0x000fe200078e33ff */
[----:B------:R-:W-:Y:S06]  /*18e80*/  BRA `(.L_x_2883) ;  /* 0x0000000000107947 */ /* 0x000fec0003800000 */
.L_x_2882:
[----:B------:R-:W-:-:S13]  /*18e90*/  ISETP.NE.AND P0, PT, R3, 0x1, PT ;  /* 0x000000010300780c */ /* 0x000fda0003f05270 */
[----:B------:R-:W1:Y:S02]  /*18ea0*/  @P0 LDC.64 R4, c[0x0][0x9e8] ;  /* 0x00027a00ff040b82 */ /* 0x000e640000000a00 */
[----:B-1----:R-:W-:-:S05]  /*18eb0*/  @P0 IMAD.HI.U32 R4, R2, R4, RZ ;  /* 0x0000000402040227 */ /* 0x002fca00078e00ff */
[----:B------:R-:W-:-:S07]  /*18ec0*/  @P0 SHF.R.U32.HI R2, RZ, R5, R4 ;  /* 0x00000005ff020219 */ /* 0x000fce0000011604 */
.L_x_2883:
[----:B------:R-:W-:Y:S05]  /*18ed0*/  BSYNC B0 ;  /* 0x0000000000007941 */ /* 0x000fea0003800000 */
.L_x_2881:
[----:B------:R-:W-:-:S05]  /*18ee0*/  IMAD R2, R2, R3, R3 ;  /* 0x0000000302027224 */ /* 0x000fca00078e0203 */
[----:B------:R-:W-:-:S07]  /*18ef0*/  VIMNMX R8, R8, R2, PT ;  /* 0x0000000208087248 */ /* 0x000fce0003fe0100 */
.L_x_2880:
[----:B------:R-:W1:Y:S01]  /*18f00*/  @P1 LDC R4, c[0x0][0x44c] ;  /* 0x00011300ff041b82 */ /* 0x000e620000000800 */
[----:B------:R-:W-:Y:S01]  /*18f10*/  IMAD.MOV.U32 R2, RZ, RZ, R12 ;  /* 0x000000ffff027224 */ /* 0x000fe200078e000c */
[----:B------:R-:W-:Y:S01]  /*18f20*/  ULDC UR4, c[0x0][0x9dc] ;  /* 0x0002770000047ab9 */ /* 0x000fe20000000800 */
[----:B------:R-:W-:-:S05]  /*18f30*/  IMAD.IADD R20, R6, 0x1, -R11 ;  /* 0x0000000106147824 */ /* 0x000fca00078e0a0b */
[----:B------:R-:W2:Y:S01]  /*18f40*/  @P1 LDC R5, c[0x0][0x450] ;  /* 0x00011400ff051b82 */ /* 0x000ea20000000800 */
[----:B-1----:R-:W-:-:S05]  /*18f50*/  @P1 IMAD.HI.U32 R4, R12, R4, RZ ;  /* 0x000000040c041227 */ /* 0x002fca00078e00ff */
[----:B--2---:R-:W-:-:S05]  /*18f60*/  @P1 SHF.R.U32.HI R2, RZ, R5, R4 ;  /* 0x00000005ff021219 */ /* 0x004fca0000011604 */
[----:B------:R-:W-:-:S04]  /*18f70*/  IMAD.IADD R2, R20, 0x1, R2 ;  /* 0x0000000114027824 */ /* 0x000fc800078e0202 */
[----:B------:R-:W-:Y:S01]  /*18f80*/  VIADD R6, R2, -UR4 ;  /* 0x8000000402067c36 */ /* 0x000fe20008000000 */
[----:B------:R-:W-:Y:S06]  /*18f90*/  @!P3 BRA `(.L_x_2884) ;  /* 0x000000000044b947 */ /* 0x000fec0003800000 */
[----:B------:R-:W-:Y:S01]  /*18fa0*/  ISETP.GT.AND P0, PT, R2, -0x1, PT ;  /* 0xffffffff0200780c */ /* 0x000fe20003f04270 */
[----:B------:R-:W-:-:S12]  /*18fb0*/  BSSY B0, `(.L_x_2885) ;  /* 0x000000d000007945 */ /* 0x000fd80003800000 */
[----:B------:R-:W-:Y:S05]  /*18fc0*/  @P0 BRA `(.L_x_2886) ;  /* 0x00000000001c0947 */ /* 0x000fea0003800000 */
[----:B------:R-:W-:Y:S02]  /*18fd0*/  ISETP.NE.AND P0, PT, R3, 0x1, PT ;  /* 0x000000010300780c */ /* 0x000fe40003f05270 */
[----:B------:R-:W-:-:S11]  /*18fe0*/  LOP3.LUT R2, RZ, R2, RZ, 0x33, !PT ;  /* 0x00000002ff027212 */ /* 0x000fd600078e33ff */
[----:B------:R-:W1:Y:S02]  /*18ff0*/  @P0 LDC.64 R4, c[0x0][0x9e8] ;  /* 0x00027a00ff040b82 */ /* 0x000e640000000a00 */
[----:B-1----:R-:W-:-:S05]  /*19000*/  @P0 IMAD.HI.U32 R4, R2, R4, RZ ;  /* 0x0000000402040227 */ /* 0x002fca00078e00ff */
[----:B------:R-:W-:-:S04]  /*19010*/  @P0 SHF.R.U32.HI R2, RZ, R5, R4 ;  /* 0x00000005ff020219 */ /* 0x000fc80000011604 */
[----:B------:R-:W-:Y:S01]  /*19020*/  LOP3.LUT R2, RZ, R2, RZ, 0x33, !PT ;  /* 0x00000002ff027212 */ /* 0x000fe200078e33ff */
[----:B------:R-:W-:Y:S06]  /*19030*/  BRA `(.L_x_2887) ;  /* 0x0000000000107947 */ /* 0x000fec0003800000 */
.L_x_2886:
[----:B------:R-:W-:-:S13]  /*19040*/  ISETP.NE.AND P0, PT, R3, 0x1, PT ;  /* 0x000000010300780c */ /* 0x000fda0003f05270 */
[----:B------:R-:W1:Y:S02]  /*19050*/  @P0 LDC.64 R4, c[0x0][0x9e8] ;  /* 0x00027a00ff040b82 */ /* 0x000e640000000a00 */
[----:B-1----:R-:W-:-:S05]  /*19060*/  @P0 IMAD.HI.U32 R4, R2, R4, RZ ;  /* 0x0000000402040227 */ /* 0x002fca00078e00ff */
[----:B------:R-:W-:-:S07]  /*19070*/  @P0 SHF.R.U32.HI R2, RZ, R5, R4 ;  /* 0x00000005ff020219 */ /* 0x000fce0000011604 */
.L_x_2887:
[----:B------:R-:W-:Y:S05]  /*19080*/  BSYNC B0 ;  /* 0x0000000000007941 */ /* 0x000fea0003800000 */
.L_x_2885:
[----:B------:R-:W-:-:S05]  /*19090*/  IMAD R2, R2, R3, RZ ;  /* 0x0000000302027224 */ /* 0x000fca00078e02ff */
[----:B------:R-:W-:-:S07]  /*190a0*/  VIMNMX R6, R6, R2, !PT ;  /* 0x0000000206067248 */ /* 0x000fce0007fe0100 */
.L_x_2884:
[----:B------:R-:W-:Y:S01]  /*190b0*/  VIADD R8, R8, 0x5f ;  /* 0x0000005f08087836 */ /* 0x000fe20000000000 */
[----:B------:R-:W-:Y:S01]  /*190c0*/  BSSY B0, `(.L_x_2888) ;  /* 0x000014f000007945 */ /* 0x000fe20003800000 */
        /* <DEDUP_REMOVED lines=26> */
[----:B------:R-:W1:Y:S02]  /*19270*/  S2R R5, SR_TID.X ;  /* 0x0000000000057919 */ /* 0x000e640000002100 */
[----:B-1----:R-:W-:-:S04]  /*19280*/  SHF.R.U32.HI R5, RZ, 0x5, R5 ;  /* 0x00000005ff057819 */ /* 0x002fc80000011605 */
[----:B------:R-:W-:-:S05]  /*19290*/  LOP3.LUT R5, R5, 0x3, RZ, 0xc0, !PT ;  /* 0x0000000305057812 */ /* 0x000fca00078ec0ff */
[----:B------:R1:W2:Y:S02]  /*192a0*/  SHFL.IDX PT, R14, R5, RZ, 0x1f ;  /* 0x00001fff050e7589 */ /* 0x0002a400000e0000 */
.L_x_3091:
[----:B--2---:R-:W-:Y:S02]  /*192b0*/  ISETP.NE.AND P0, PT, R14, RZ, PT ;  /* 0x000000ff0e00720c */ /* 0x004fe40003f05270 */
[----:B------:R-:W-:-:S11]  /*192c0*/  PLOP3.LUT P6, PT, PT, PT, PT, 0x8, 0x0 ;  /* 0x000000000000781c */ /* 0x000fd60003fce170 */
[----:B------:R-:W-:Y:S05]  /*192d0*/  @P0 BRA `(.L_x_2891) ;  /* 0x00000000000c0947 */ /* 0x000fea0003800000 */
[----:B------:R-:W-:-:S03]  /*192e0*/  UMOV UR4, 0xffffffff ;  /* 0xffffffff00047882 */ /* 0x000fc60000000000 */
[----:B------:R-:W-:Y:S05]  /*192f0*/  BRA.DIV UR4, `(.L_x_2892) ;  /* 0x0000007a04807947 */ /* 0x000fea000b800000 */
[----:B------:R-:W-:-:S13]  /*19300*/  ELECT P6, URZ, PT ;  /* 0x00000000003f782f */ /* 0x000fda00038c0000 */
.L_x_2891:
[----:B-1----:R-:W2:Y:S04]  /*19310*/  LDL R5, [R1+0x48] ;  /* 0x0000480001057983 */ /* 0x002ea80000100800 */
[----:B------:R-:W3:Y:S01]  /*19320*/  LDL R7, [R1+0x4] ;  /* 0x0000040001077983 */ /* 0x000ee20000100800 */
[----:B------:R-:W-:Y:S01]  /*19330*/  BSSY B1, `(.L_x_2893) ;  /* 0x0000008000017945 */ /* 0x000fe20003800000 */
[----:B--2---:R-:W-:-:S05]  /*19340*/  VIADD R5, R5, 0x1 ;  /* 0x0000000105057836 */ /* 0x004fca0000000000 */
[----:B------:R-:W-:-:S04]  /*19350*/  LEA.HI R6, R5, R5, RZ, 0x1 ;  /* 0x0000000505067211 */ /* 0x000fc800078f08ff */
[----:B------:R-:W-:-:S05]  /*19360*/  LOP3.LUT R6, R6, 0xfffffffe, RZ, 0xc0, !PT ;  /* 0xfffffffe06067812 */ /* 0x000fca00078ec0ff */
[----:B------:R-:W-:-:S05]  /*19370*/  IMAD.IADD R5, R5, 0x1, -R6 ;  /* 0x0000000105057824 */ /* 0x000fca00078e0a06 */
[----:B------:R-:W-:-:S04]  /*19380*/  SHF.L.U32 R5, R5, 0x1f, RZ ;  /* 0x0000001f05057819 */ /* 0x000fc800000006ff */
[----:B---3--:R-:W1:Y:S02]  /*19390*/  SYNCS.PHASECHK.TRANS64.TRYWAIT P0, [R7+URZ+0x22820], R5 ;  /* 0x02282005070075a7 */ /* 0x008e64000800017f */
[----:B-1----:R-:W-:Y:S05]  /*193a0*/  @!P0 BRA `(.L_x_2894) ;  /* 0x0000007800748947 */ /* 0x002fea0003800000 */
.L_x_3094:
[----:B------:R-:W-:Y:S05]  /*193b0*/  BSYNC B1 ;  /* 0x0000000000017941 */ /* 0x000fea0003800000 */
.L_x_2893:
[----:B------:R-:W-:Y:S04]  /*193c0*/  BSSY B1, `(.L_x_2895) ;  /* 0x0000082000017945 */ /* 0x000fe80003800000 */
[----:B------:R-:W-:Y:S05]  /*193d0*/  @!P6 BRA `(.L_x_2896) ;  /* 0x000000080000e947 */ /* 0x000fea0003800000 */
[----:B------:R-:W2:Y:S04]  /*193e0*/  LDL R9, [R1+0x4] ;  /* 0x0000040001097983 */ /* 0x000ea80000100800 */
[----:B-1----:R-:W2:Y:S04]  /*193f0*/  LDL R6, [R1+0xc] ;  /* 0x00000c0001067983 */ /* 0x002ea80000100800 */
[----:B------:R-:W3:Y:S01]  /*19400*/  LDL R8, [R1+0x18] ;  /* 0x0000180001087983 */ /* 0x000ee20000100800 */
[----:B------:R-:W-:Y:S01]  /*19410*/  BSSY B2, `(.L_x_2897) ;  /* 0x0000008000027945 */ /* 0x000fe20003800000 */
[----:B------:R-:W1:Y:S02]  /*19420*/  S2R R7, SR_TID.X ;  /* 0x0000000000077919 */ /* 0x000e640000002100 */
[----:B-1----:R-:W-:-:S04]  /*19430*/  LOP3.LUT R7, R7, 0x7f, RZ, 0xc0, !PT ;  /* 0x0000007f07077812 */ /* 0x002fc800078ec0ff */
[----:B------:R-:W-:Y:S01]  /*19440*/  ISETP.NE.AND P1, PT, R7, RZ, PT ;  /* 0x000000ff0700720c */ /* 0x000fe20003f25270 */
[----:B--2---:R-:W-:Y:S01]  /*19450*/  IMAD R6, R6, 0x8, R9 ;  /* 0x0000000806067824 */ /* 0x004fe200078e0209 */
[----:B---3--:R-:W-:-:S04]  /*19460*/  SHF.L.U32 R9, R8, 0x1f, RZ ;  /* 0x0000001f08097819 */ /* 0x008fc800000006ff */
[----:B------:R-:W1:Y:S02]  /*19470*/  SYNCS.PHASECHK.TRANS64.TRYWAIT P0, [R6+URZ+0x228a0], R9 ;  /* 0x0228a009060075a7 */ /* 0x000e64000800017f */
[----:B-1----:R-:W-:Y:S05]  /*19480*/  @!P0 BRA `(.L_x_2898) ;  /* 0x0000007800548947 */ /* 0x002fea0003800000 */
.L_x_3095:
[----:B------:R-:W-:Y:S05]  /*19490*/  BSYNC B2 ;  /* 0x0000000000027941 */ /* 0x000fea0003800000 */
.L_x_2897:
        /* <DEDUP_REMOVED lines=9> */
.L_x_2900:
[----:B------:R-:W-:Y:S05]  /*19530*/  BSYNC B2 ;  /* 0x0000000000027941 */ /* 0x000fea0003800000 */
.L_x_2899:
        /* <DEDUP_REMOVED lines=14> */
.L_x_2901:
        /* <DEDUP_REMOVED lines=10> */
[----:B------:R-:W2:Y:S01]  /*196c0*/  SYNCS.PHASECHK.TRANS64.TRYWAIT P0, [R6+URZ+0x228c0], R9 ;  /* 0x0228c009060075a7 */ /* 0x000ea2000800017f */
[----:B------:R-:W-:Y:S04]  /*196d0*/  BSSY B2, `(.L_x_2902) ;  /* 0x0000002000027945 */ /* 0x000fe80003800000 */
[----:B--2---:R-:W-:Y:S05]  /*196e0*/  @!P0 BRA `(.L_x_2903) ;  /* 0x0000007400d08947 */ /* 0x004fea0003800000 */
.L_x_3096:
[----:B------:R-:W-:Y:S05]  /*196f0*/  BSYNC B2 ;  /* 0x0000000000027941 */ /* 0x000fea0003800000 */
.L_x_2902:
[----:B------:R-:W-:Y:S01]  /*19700*/  BSSY B2, `(.L_x_2904) ;  /* 0x000000b000027945 */ /* 0x000fe20003800000 */
[----:B------:R-:W-:Y:S02]  /*19710*/  IMAD.MOV.U32 R10, RZ, RZ, 0x0 ;  /* 0x00000000ff0a7424 */ /* 0x000fe400078e00ff */
[----:B0-----:R-:W-:Y:S01]  /*19720*/  IMAD.MOV.U32 R11, RZ, RZ, 0x12f00000 ;  /* 0x12f00000ff0b7424 */ /* 0x001fe200078e00ff */
[----:B------:R-:W-:Y:S06]  /*19730*/  @P1 BRA `(.L_x_2905) ;  /* 0x00000000001c1947 */ /* 0x000fec0003800000 */
[----:B------:R-:W0:Y:S01]  /*19740*/  S2R R8, SR_TID.X ;  /* 0x0000000000087919 */ /* 0x000e220000002100 */
[----:B------:R-:W-:-:S04]  /*19750*/  IMAD.MOV.U32 R7, RZ, RZ, 0xc000 ;  /* 0x0000c000ff077424 */ /* 0x000fc800078e00ff */
[----:B------:R3:W-:Y:S01]  /*19760*/  SYNCS.ARRIVE.TRANS64 RZ, [R6+URZ+0x228b0], R7 ;  /* 0x0228b00706ff79a7 */ /* 0x0007e2000800003f */
[----:B0-----:R-:W-:-:S04]  /*19770*/  LOP3.LUT R8, R8, 0x1f, RZ, 0xc0, !PT ;  /* 0x0000001f08087812 */ /* 0x001fc800078ec0ff */
[----:B------:R-:W-:-:S13]  /*19780*/  ISETP.NE.AND P0, PT, R8, RZ, PT ;  /* 0x000000ff0800720c */ /* 0x000fda0003f05270 */
[----:B---3--:R-:W-:Y:S05]  /*19790*/  @!P0 BRA `(.L_x_2905) ;  /* 0x0000000000048947 */ /* 0x008fea0003800000 */
[----:B------:R-:W-:Y:S01]  /*197a0*/  BPT.TRAP 0x1 ;  /* 0x000000040000795c */ /* 0x000fe20000300000 */
.L_x_2905:
[----:B------:R-:W-:Y:S05]  /*197b0*/  BSYNC B2 ;  /* 0x0000000000027941 */ /* 0x000fea0003800000 */
.L_x_2904:
[----:B------:R-:W3:Y:S04]  /*197c0*/  LDL R8, [R1+0x4] ;  /* 0x0000040001087983 */ /* 0x000ee80000100800 */
[----:B------:R-:W3:Y:S01]  /*197d0*/  LDL R7, [R1+0xc] ;  /* 0x00000c0001077983 */ /* 0x000ee20000100800 */
[----:B------:R-:W-:Y:S01]  /*197e0*/  R2UR UR10, R12 ;  /* 0x000000000c0a72ca */ /* 0x000fe200000e0000 */
[----:B------:R-:W-:Y:S01]  /*197f0*/  UIADD3 UR4, UP0, UR38, 0x670, URZ ;  /* 0x0000067026047890 */ /* 0x000fe2000ff1e03f */
[----:B------:R-:W-:Y:S01]  /*19800*/  R2UR UR6, R10 ;  /* 0x000000000a0672ca */ /* 0x000fe200000e0000 */
[----:B-12---:R-:W-:Y:S01]  /*19810*/  VIADD R6, R6, 0x228b0 ;  /* 0x000228b006067836 */ /* 0x006fe20000000000 */
[----:B------:R-:W-:Y:S01]  /*19820*/  R2UR UR7, R11 ;  /* 0x000000000b0772ca */ /* 0x000fe200000e0000 */
[----:B------:R-:W-:Y:S01]  /*19830*/  UIADD3.X UR5, URZ, UR39, URZ, UP0, !UPT ;  /* 0x000000273f057290 */ /* 0x000fe200087fe43f */
[----:B------:R-:W-:Y:S01]  /*19840*/  PLOP3.LUT P0, PT, PT, PT, PT, 0x80, 0x0 ;  /* 0x000000000000781c */ /* 0x000fe20003f0f070 */
[----:B---3--:R-:W-:-:S04]  /*19850*/  IMAD R7, R7, 0xc000, R8 ;  /* 0x0000c00007077824 */ /* 0x008fc800078e0208 */
[----:B------:R-:W-:-:S08]  /*19860*/  VIADD R8, R7, 0x400 ;  /* 0x0000040007087836 */ /* 0x000fd00000000000 */
.L_x_2906:
        /* <DEDUP_REMOVED lines=15> */
.L_x_2907:
        /* <DEDUP_REMOVED lines=15> */
.L_x_2908:
        /* <DEDUP_REMOVED lines=15> */
.L_x_2909:
        /* <DEDUP_REMOVED lines=10> */
.L_x_2896:
[----:B------:R-:W-:Y:S05]  /*19be0*/  BSYNC B1 ;  /* 0x0000000000017941 */ /* 0x000fea0003800000 */
.L_x_2895:
[----:B------:R-:W1:Y:S04]  /*19bf0*/  LDL.LU R9, [R1+0xc] ;  /* 0x00000c0001097983 */ /* 0x000e680000300800 */
[----:B------:R-:W2:Y:S01]  /*19c00*/  LDL.LU R8, [R1+0x18] ;  /* 0x0000180001087983 */ /* 0x000ea20000300800 */
[----:B------:R-:W-:Y:S01]  /*19c10*/  VIADD R4, R4, 0xfffffffe ;  /* 0xfffffffe04047836 */ /* 0x000fe20000000000 */
[----:B------:R-:W-:-:S04]  /*19c20*/  PLOP3.LUT P0, PT, PT, PT, PT, 0x8, 0x0 ;  /* 0x000000000000781c */ /* 0x000fc80003f0e170 */
[----:B------:R-:W-:Y:S01]  /*19c30*/  ISETP.GE.AND P2, PT, R4, R3, PT ;  /* 0x000000030400720c */ /* 0x000fe20003f46270 */
[----:B-1----:R-:W-:-:S05]  /*19c40*/  VIADD R5, R9, 0x1 ;  /* 0x0000000109057836 */ /* 0x002fca0000000000 */
[----:B------:R-:W-:-:S04]  /*19c50*/  ISETP.NE.AND P1, PT, R5, 0x2, PT ;  /* 0x000000020500780c */ /* 0x000fc80003f25270 */
[----:B------:R-:W-:Y:S02]  /*19c60*/  SEL R6, RZ, 0x1, P1 ;  /* 0x00000001ff067807 */ /* 0x000fe40000800000 */
[----:B------:R-:W-:Y:S02]  /*19c70*/  SEL R5, R5, RZ, P1 ;  /* 0x000000ff05057207 */ /* 0x000fe40000800000 */
[----:B--2---:R-:W-:-:S03]  /*19c80*/  LOP3.LUT R8, R8, R6, RZ, 0x3c, !PT ;  /* 0x0000000608087212 */ /* 0x004fc600078e3cff */
[----:B------:R1:W-:Y:S04]  /*19c90*/  STL [R1+0xc], R5 ;  /* 0x00000c0501007387 */ /* 0x0003e80000100800 */
[----:B------:R1:W-:Y:S01]  /*19ca0*/  STL [R1+0x18], R8 ;  /* 0x0000180801007387 */ /* 0x0003e20000100800 */
[----:B------:R-:W-:Y:S05]  /*19cb0*/  @!P2 BRA `(.L_x_2889) ;  /* 0x00000008003ca947 */ /* 0x000fea0003800000 */
.L_x_2925:
[----:B------:R-:W-:Y:S05]  /*19cc0*/  YIELD ;  /* 0x0000000000007946 */ /* 0x000fea0003800000 */
[----:B------:R-:W-:Y:S04]  /*19cd0*/  BSSY B1, `(.L_x_2910) ;  /* 0x0000081000017945 */ /* 0x000fe80003800000 */
[----:B--2---:R-:W-:Y:S05]  /*19ce0*/  @!P6 BRA `(.L_x_2911) ;  /* 0x0000000400fce947 */ /* 0x004fea0003800000 */
[----:B-1----:R-:W2:Y:S04]  /*19cf0*/  LDL R8, [R1+0x4] ;  /* 0x0000040001087983 */ /* 0x002ea80000100800 */
[----:B------:R-:W2:Y:S04]  /*19d00*/  LDL R5, [R1+0xc] ;  /* 0x00000c0001057983 */ /* 0x000ea80000100800 */
        /* <DEDUP_REMOVED lines=9> */
.L_x_3097:
[----:B------:R-:W-:Y:S05]  /*19da0*/  BSYNC B2 ;  /* 0x0000000000027941 */ /* 0x000fea0003800000 */
.L_x_2912:
        /* <DEDUP_REMOVED lines=9> */
.L_x_2915:
[----:B------:R-:W-:Y:S05]  /*19e40*/  BSYNC B2 ;  /* 0x0000000000027941 */ /* 0x000fea0003800000 */
.L_x_2914:
        /* <DEDUP_REMOVED lines=13> */
.L_x_2916:
        /* <DEDUP_REMOVED lines=13> */
.L_x_3098:
[----:B------:R-:W-:Y:S05]  /*19ff0*/  BSYNC B2 ;  /* 0x0000000000027941 */ /* 0x000fea0003800000 */
.L_x_2917:
[----:B------:R-:W-:Y:S01]  /*1a000*/  BSSY B2, `(.L_x_2919) ;  /* 0x000000b000027945 */ /* 0x000fe20003800000 */
[----:B------:R-:W-:Y:S02]  /*1a010*/  IMAD.MOV.U32 R10, RZ, RZ, 0x0 ;  /* 0x00000000ff0a7424 */ /* 0x000fe400078e00ff */
[----:B0-----:R-:W-:Y:S01]  /*1a020*/  IMAD.MOV.U32 R11, RZ, RZ, 0x12f00000 ;  /* 0x12f00000ff0b7424 */ /* 0x001fe200078e00ff */
[----:B------:R-:W-:Y:S06]  /*1a030*/  @P2 BRA `(.L_x_2920) ;  /* 0x00000000001c2947 */ /* 0x000fec0003800000 */
[----:B------:R-:W0:Y:S01]  /*1a040*/  S2R R7, SR_TID.X ;  /* 0x0000000000077919 */ /* 0x000e220000002100 */
[----:B-12---:R-:W-:-:S04]  /*1a050*/  IMAD.MOV.U32 R6, RZ, RZ, 0xc000 ;  /* 0x0000c000ff067424 */ /* 0x006fc800078e00ff */
[----:B------:R3:W-:Y:S01]  /*1a060*/  SYNCS.ARRIVE.TRANS64 RZ, [R5+URZ+0x228b0], R6 ;  /* 0x0228b00605ff79a7 */ /* 0x0007e2000800003f */
[----:B0-----:R-:W-:-:S04]  /*1a070*/  LOP3.LUT R7, R7, 0x1f, RZ, 0xc0, !PT ;  /* 0x0000001f07077812 */ /* 0x001fc800078ec0ff */
[----:B------:R-:W-:-:S13]  /*1a080*/  ISETP.NE.AND P1, PT, R7, RZ, PT ;  /* 0x000000ff0700720c */ /* 0x000fda0003f25270 */
[----:B---3--:R-:W-:Y:S05]  /*1a090*/  @!P1 BRA `(.L_x_2920) ;  /* 0x0000000000049947 */ /* 0x008fea0003800000 */
[----:B------:R-:W-:Y:S01]  /*1a0a0*/  BPT.TRAP 0x1 ;  /* 0x000000040000795c */ /* 0x000fe20000300000 */
.L_x_2920:
[----:B------:R-:W-:Y:S05]  /*1a0b0*/  BSYNC B2 ;  /* 0x0000000000027941 */ /* 0x000fea0003800000 */
.L_x_2919:
[----:B------:R-:W3:Y:S04]  /*1a0c0*/  LDL R7, [R1+0x4] ;  /* 0x0000040001077983 */ /* 0x000ee80000100800 */
[----:B-12---:R-:W3:Y:S01]  /*1a0d0*/  LDL R6, [R1+0xc] ;  /* 0x00000c0001067983 */ /* 0x006ee20000100800 */
[----:B------:R-:W-:Y:S01]  /*1a0e0*/  R2UR UR10, R12 ;  /* 0x000000000c0a72ca */ /* 0x000fe200000e0000 */
[----:B------:R-:W-:Y:S01]  /*1a0f0*/  UIADD3 UR4, UP0, UR38, 0x670, URZ ;  /* 0x0000067026047890 */ /* 0x000fe2000ff1e03f */
[----:B------:R-:W-:Y:S01]  /*1a100*/  R2UR UR6, R10 ;  /* 0x000000000a0672ca */ /* 0x000fe200000e0000 */
[----:B------:R-:W-:Y:S01]  /*1a110*/  VIADD R5, R5, 0x228b0 ;  /* 0x000228b005057836 */ /* 0x000fe20000000000 */
[----:B------:R-:W-:Y:S01]  /*1a120*/  R2UR UR7, R11 ;  /* 0x000000000b0772ca */ /* 0x000fe200000e0000 */
[----:B------:R-:W-:Y:S01]  /*1a130*/  UIADD3.X UR5, URZ, UR39, URZ, UP0, !UPT ;  /* 0x000000273f057290 */ /* 0x000fe200087fe43f */
[----:B------:R-:W-:Y:S01]  /*1a140*/  PLOP3.LUT P1, PT, PT, PT, PT, 0x80, 0x0 ;  /* 0x000000000000781c */ /* 0x000fe20003f2f070 */
[----:B---3--:R-:W-:-:S04]  /*1a150*/  IMAD R6, R6, 0xc000, R7 ;  /* 0x0000c00006067824 */ /* 0x008fc800078e0207 */
[----:B------:R-:W-:-:S08]  /*1a160*/  VIADD R7, R6, 0x400 ;  /* 0x0000040006077836 */ /* 0x000fd00000000000 */
.L_x_2921:
        /* <DEDUP_REMOVED lines=15> */
.L_x_2922:
        /* <DEDUP_REMOVED lines=15> */
.L_x_2923:
        /* <DEDUP_REMOVED lines=15> */
.L_x_2924:
        /* <DEDUP_REMOVED lines=10> */
.L_x_2911:
[----:B------:R-:W-:Y:S05]  /*1a4e0*/  BSYNC B1 ;  /* 0x0000000000017941 */ /* 0x000fea0003800000 */
.L_x_2910:
[----:B------:R-:W1:Y:S04]  /*1a4f0*/  LDL.LU R9, [R1+0xc] ;  /* 0x00000c0001097983 */ /* 0x000e680000300800 */
[----:B------:R-:W2:Y:S01]  /*1a500*/  LDL.LU R7, [R1+0x18] ;  /* 0x0000180001077983 */ /* 0x000ea20000300800 */
[C---:B------:R-:W-:Y:S01]  /*1a510*/  ISETP.GT.AND P2, PT, R4.reuse, R3, PT ;  /* 0x000000030400720c */ /* 0x040fe20003f44270 */
[----:B------:R-:W-:Y:S02]  /*1a520*/  VIADD R4, R4, 0xffffffff ;  /* 0xffffffff04047836 */ /* 0x000fe40000000000 */
[----:B-1----:R-:W-:-:S05]  /*1a530*/  VIADD R5, R9, 0x1 ;  /* 0x0000000109057836 */ /* 0x002fca0000000000 */
[----:B------:R-:W-:-:S04]  /*1a540*/  ISETP.NE.AND P1, PT, R5, 0x2, PT ;  /* 0x000000020500780c */ /* 0x000fc80003f25270 */
[----:B------:R-:W-:Y:S02]  /*1a550*/  SEL R6, RZ, 0x1, P1 ;  /* 0x00000001ff067807 */ /* 0x000fe40000800000 */
[----:B------:R-:W-:Y:S02]  /*1a560*/  SEL R5, R5, RZ, P1 ;  /* 0x000000ff05057207 */ /* 0x000fe40000800000 */
[----:B--2---:R-:W-:-:S05]  /*1a570*/  LOP3.LUT R7, R7, R6, RZ, 0x3c, !PT ;  /* 0x0000000607077212 */ /* 0x004fca00078e3cff */
[----:B------:R2:W-:Y:S04]  /*1a580*/  STL [R1+0x18], R7 ;  /* 0x0000180701007387 */ /* 0x0005e80000100800 */
[----:B------:R2:W-:Y:S01]  /*1a590*/  STL [R1+0xc], R5 ;  /* 0x00000c0501007387 */ /* 0x0005e20000100800 */
[----:B------:R-:W-:Y:S05]  /*1a5a0*/  @P2 BRA `(.L_x_2925) ;  /* 0xfffffff400c42947 */ /* 0x000fea000383ffff */
.L_x_2889:
[----:B------:R-:W-:Y:S05]  /*1a5b0*/  BSYNC B0 ;  /* 0x0000000000007941 */ /* 0x000fea0003800000 */
.L_x_2888:
[----:B--2---:R-:W2:Y:S01]  /*1a5c0*/  LDL R7, [R1+0x28] ;  /* 0x0000280001077983 */ /* 0x004ea20000100800 */
[----:B------:R-:W3:Y:S01]  /*1a5d0*/  LDC R0, c[0x0][0x448] ;  /* 0x00011200ff007b82 */ /* 0x000ee20000000800 */
[----:B------:R-:W-:Y:S07]  /*1a5e0*/  @!P0 WARPSYNC.ALL ;  /* 0x0000000000008948 */ /* 0x000fee0003800000 */
[----:B------:R-:W-:Y:S01]  /*1a5f0*/  @!P0 BAR.SYNC.DEFER_BLOCKING 0xc, 0x180 ;  /* 0x0306000000008b1d */ /* 0x000fe20000010000 */
[----:B---3--:R-:W-:-:S13]  /*1a600*/  ISETP.NE.AND P1, PT, R0, 0x1, PT ;  /* 0x000000010000780c */ /* 0x008fda0003f25270 */
[----:B------:R-:W3:Y:S08]  /*1a610*/  @P1 LDC R2, c[0x0][0x44c] ;  /* 0x00011300ff021b82 */ /* 0x000ef00000000800 */
[----:B------:R-:W4:Y:S01]  /*1a620*/  @P1 LDC R3, c[0x0][0x450] ;  /* 0x00011400ff031b82 */ /* 0x000f220000000800 */
[----:B--2---:R-:W-:-:S04]  /*1a630*/  VIADD R0, R7, 0x7f ;  /* 0x0000007f07007836 */ /* 0x004fc80000000000 */
[----:B---3--:R-:W-:-:S05]  /*1a640*/  @P1 IMAD.HI.U32 R2, R0, R2, RZ ;  /* 0x0000000200021227 */ /* 0x008fca00078e00ff */
[----:B----4-:R-:W-:Y:S02]  /*1a650*/  @P1 SHF.R.U32.HI R0, RZ, R3, R2 ;  /* 0x00000003ff001219 */ /* 0x010fe40000011602 */
[----:B------:R-:W2:Y:S03]  /*1a660*/  LDC.64 R2, c[0x0][0x9e0] ;  /* 0x00027800ff027b82 */ /* 0x000ea60000000a00 */
[----:B------:R-:W-:Y:S01]  /*1a670*/  IMAD.IADD R0, R17, 0x1, R0 ;  /* 0x0000000111007824 */ /* 0x000fe200078e0200 */
[----:B--2---:R-:W-:-:S03]  /*1a680*/  ISETP.GE.AND P2, PT, R3, 0x1, PT ;  /* 0x000000010300780c */ /* 0x004fc60003f46270 */
[----:B------:R-:W-:-:S10]  /*1a690*/  IMAD.IADD R2, R0, 0x1, R2 ;  /* 0x0000000100027824 */ /* 0x000fd400078e0202 */
[----:B------:R-:W-:Y:S05]  /*1a6a0*/  @!P2 BRA `(.L_x_2926) ;  /* 0x000000000048a947 */ /* 0x000fea0003800000 */
[C---:B------:R-:W-:Y:S01]  /*1a6b0*/  ISETP.GT.AND P0, PT, R0.reuse, RZ, PT ;  /* 0x000000ff0000720c */ /* 0x040fe20003f04270 */
[----:B------:R-:W-:Y:S01]  /*1a6c0*/  BSSY B0, `(.L_x_2927) ;  /* 0x000000e000007945 */ /* 0x000fe20003800000 */
[----:B------:R-:W-:-:S11]  /*1a6d0*/  VIADD R6, R0, 0xffffffff ;  /* 0xffffffff00067836 */ /* 0x000fd60000000000 */
[----:B------:R-:W-:Y:S05]  /*1a6e0*/  @P0 BRA `(.L_x_2928) ;  /* 0x00000000001c0947 */ /* 0x000fea0003800000 */
[----:B------:R-:W-:Y:S01]  /*1a6f0*/  ISETP.NE.AND P0, PT, R3, 0x1, PT ;  /* 0x000000010300780c */ /* 0x000fe20003f05270 */
[----:B------:R-:W-:-:S12]  /*1a700*/  IMAD.MOV R0, RZ, RZ, -R0 ;  /* 0x000000ffff007224 */ /* 0x000fd800078e0a00 */
[----:B-1----:R-:W1:Y:S02]  /*1a710*/  @P0 LDC.64 R4, c[0x0][0x9e8] ;  /* 0x00027a00ff040b82 */ /* 0x002e640000000a00 */
[----:B-1----:R-:W-:-:S05]  /*1a720*/  @P0 IMAD.HI.U32 R4, R0, R4, RZ ;  /* 0x0000000400040227 */ /* 0x002fca00078e00ff */
[----:B------:R-:W-:-:S04]  /*1a730*/  @P0 SHF.R.U32.HI R0, RZ, R5, R4 ;  /* 0x00000005ff000219 */ /* 0x000fc80000011604 */
[----:B------:R-:W-:Y:S01]  /*1a740*/  LOP3.LUT R6, RZ, R0, RZ, 0x33, !PT ;  /* 0x00000000ff067212 */ /* 0x000fe200078e33ff */
[----:B------:R-:W-:Y:S06]  /*1a750*/  BRA `(.L_x_2929) ;  /* 0x0000000000107947 */ /* 0x000fec0003800000 */
.L_x_2928:
[----:B------:R-:W-:-:S13]  /*1a760*/  ISETP.NE.AND P0, PT, R3, 0x1, PT ;  /* 0x000000010300780c */ /* 0x000fda0003f05270 */
[----:B-1----:R-:W1:Y:S02]  /*1a770*/  @P0 LDC.64 R4, c[0x0][0x9e8] ;  /* 0x00027a00ff040b82 */ /* 0x002e640000000a00 */
[----:B-1----:R-:W-:-:S05]  /*1a780*/  @P0 IMAD.HI.U32 R4, R6, R4, RZ ;  /* 0x0000000406040227 */ /* 0x002fca00078e00ff */
[----:B------:R-:W-:-:S07]  /*1a790*/  @P0 SHF.R.U32.HI R6, RZ, R5, R4 ;  /* 0x00000005ff060219 */ /* 0x000fce0000011604 */
.L_x_2929:
[----:B------:R-:W-:Y:S05]  /*1a7a0*/  BSYNC B0 ;  /* 0x0000000000007941 */ /* 0x000fea0003800000 */
.L_x_2927:
[----:B------:R-:W-:-:S05]  /*1a7b0*/  IMAD R6, R6, R3, R3 ;  /* 0x0000000306067224 */ /* 0x000fca00078e0203 */
[----:B------:R-:W-:-:S07]  /*1a7c0*/  VIMNMX R2, R2, R6, PT ;  /* 0x0000000602027248 */ /* 0x000fce0003fe0100 */
.L_x_2926:
[----:B------:R-:W-:Y:S01]  /*1a7d0*/  VIADD R0, R2, 0x5f ;  /* 0x0000005f02007836 */ /* 0x000fe20000000000 */
[----:B------:R-:W2:Y:S01]  /*1a7e0*/  @P1 LDC R4, c[0x0][0x450] ;  /* 0x00011400ff041b82 */ /* 0x000ea20000000800 */
[----:B------:R-:W-:Y:S02]  /*1a7f0*/  ULDC UR4, c[0x0][0x9dc] ;  /* 0x0002770000047ab9 */ /* 0x000fe40000000800 */
[----:B------:R-:W-:-:S05]  /*1a800*/  IMAD.HI R0, R0, 0x2aaaaaab, RZ ;  /* 0x2aaaaaab00007827 */ /* 0x000fca00078e02ff */
[----:B------:R-:W-:-:S04]  /*1a810*/  SHF.R.U32.HI R2, RZ, 0x1f, R0 ;  /* 0x0000001fff027819 */ /* 0x000fc80000011600 */
[----:B------:R-:W-:Y:S02]  /*1a820*/  LEA.HI.SX32 R2, R0, R2, 0x1c ;  /* 0x0000000200027211 */ /* 0x000fe400078fe2ff */
[----:B------:R-:W3:Y:S02]  /*1a830*/  @P1 LDC R0, c[0x0][0x44c] ;  /* 0x00011300ff001b82 */ /* 0x000ee40000000800 */
[----:B------:R-:W-:Y:S01]  /*1a840*/  VIMNMX R6, R21, R2, PT ;  /* 0x0000000215067248 */ /* 0x000fe20003fe0100 */
[----:B------:R-:W-:-:S04]  /*1a850*/  IMAD.MOV.U32 R2, RZ, RZ, R7 ;  /* 0x000000ffff027224 */ /* 0x000fc800078e0007 */
[----:B------:R4:W-:Y:S01]  /*1a860*/  STL [R1+0x2c], R6 ;  /* 0x00002c0601007387 */ /* 0x0009e20000100800 */
[----:B---3--:R-:W-:-:S05]  /*1a870*/  @P1 IMAD.HI.U32 R0, R7, R0, RZ ;  /* 0x0000000007001227 */ /* 0x008fca00078e00ff */
[----:B--2---:R-:W-:-:S05]  /*1a880*/  @P1 SHF.R.U32.HI R2, RZ, R4, R0 ;  /* 0x00000004ff021219 */ /* 0x004fca0000011600 */
[----:B------:R-:W-:-:S04]  /*1a890*/  IMAD.IADD R0, R20, 0x1, R2 ;  /* 0x0000000114007824 */ /* 0x000fc800078e0202 */
[----:B------:R-:W-:Y:S01]  /*1a8a0*/  VIADD R2, R0, -UR4 ;  /* 0x8000000400027c36 */ /* 0x000fe20008000000 */
[----:B----4-:R-:W-:Y:S06]  /*1a8b0*/  @!P2 BRA `(.L_x_2930) ;  /* 0x000000000044a947 */ /* 0x010fec0003800000 */
[----:B------:R-:W-:Y:S01]  /*1a8c0*/  ISETP.GT.AND P0, PT, R0, -0x1, PT ;  /* 0xffffffff0000780c */ /* 0x000fe20003f04270 */
[----:B------:R-:W-:-:S12]  /*1a8d0*/  BSSY B0, `(.L_x_2931) ;  /* 0x000000d000007945 */ /* 0x000fd80003800000 */
[----:B------:R-:W-:Y:S05]  /*1a8e0*/  @P0 BRA `(.L_x_2932) ;  /* 0x00000000001c0947 */ /* 0x000fea0003800000 */
[----:B------:R-:W-:Y:S02]  /*1a8f0*/  ISETP.NE.AND P0, PT, R3, 0x1, PT ;  /* 0x000000010300780c */ /* 0x000fe40003f05270 */
[----:B------:R-:W-:-:S11]  /*1a900*/  LOP3.LUT R0, RZ, R0, RZ, 0x33, !PT ;  /* 0x00000000ff007212 */ /* 0x000fd600078e33ff */
[----:B-1----:R-:W1:Y:S02]  /*1a910*/  @P0 LDC.64 R4, c[0x0][0x9e8] ;  /* 0x00027a00ff040b82 */ /* 0x002e640000000a00 */
[----:B-1----:R-:W-:-:S05]  /*1a920*/  @P0 IMAD.HI.U32 R4, R0, R4, RZ ;  /* 0x0000000400040227 */ /* 0x002fca00078e00ff */
[----:B------:R-:W-:-:S04]  /*1a930*/  @P0 SHF.R.U32.HI R0, RZ, R5, R4 ;  /* 0x00000005ff000219 */ /* 0x000fc80000011604 */
[----:B------:R-:W-:Y:S01]  /*1a940*/  LOP3.LUT R0, RZ, R0, RZ, 0x33, !PT ;  /* 0x00000000ff007212 */ /* 0x000fe200078e33ff */
[----:B------:R-:W-:Y:S06]  /*1a950*/  BRA `(.L_x_2933) ;  /* 0x0000000000107947 */ /* 0x000fec0003800000 */
.L_x_2932:
[----:B------:R-:W-:-:S13]  /*1a960*/  ISETP.NE.AND P0, PT, R3, 0x1, PT ;  /* 0x000000010300780c */ /* 0x000fda0003f05270 */
[----:B-1----:R-:W1:Y:S02]  /*1a970*/  @P0 LDC.64 R4, c[0x0][0x9e8] ;  /* 0x00027a00ff040b82 */ /* 0x002e640000000a00 */
[----:B-1----:R-:W-:-:S05]  /*1a980*/  @P0 IMAD.HI.U32 R4, R0, R4, RZ ;  /* 0x0000000400040227 */ /* 0x002fca00078e00ff */
[----:B------:R-:W-:-:S07]  /*1a990*/  @P0 SHF.R.U32.HI R0, RZ, R5, R4 ;  /* 0x00000005ff000219 */ /* 0x000fce0000011604 */
.L_x_2933:
[----:B------:R-:W-:Y:S05]  /*1a9a0*/  BSYNC B0 ;  /* 0x0000000000007941 */ /* 0x000fea0003800000 */
.L_x_2931:
[----:B------:R-:W-:-:S05]  /*1a9b0*/  IMAD R0, R0, R3, RZ ;  /* 0x0000000300007224 */ /* 0x000fca00078e02ff */
[----:B------:R-:W-:-:S07]  /*1a9c0*/  VIMNMX R2, R2, R0, !PT ;  /* 0x0000000002027248 */ /* 0x000fce0007fe0100 */
.L_x_2930:
[----:B------:R-:W-:Y:S01]  /*1a9d0*/  IMAD.HI R2, R2, 0x2aaaaaab, RZ ;  /* 0x2aaaaaab02027827 */ /* 0x000fe200078e02ff */
[----:B------:R-:W-:Y:S04]  /*1a9e0*/  BSSY B7, `(.L_x_2934) ;  /* 0x00003fa000077945 */ /* 0x000fe80003800000 */
[----:B------:R-:W-:-:S04]  /*1a9f0*/  SHF.R.U32.HI R0, RZ, 0x1f, R2 ;  /* 0x0000001fff007819 */ /* 0x000fc80000011602 */
[----:B------:R-:W-:-:S04]  /*1aa00*/  LEA.HI.SX32 R0, R2, R0, 0x1c ;  /* 0x0000000002007211 */ /* 0x000fc800078fe2ff */
[----:B------:R-:W-:-:S04]  /*1aa10*/  VIMNMX R3, RZ, R0, !PT ;  /* 0x00000000ff037248 */ /* 0x000fc80007fe0100 */
[----:B------:R-:W-:Y:S01]  /*1aa20*/  ISETP.GT.AND P0, PT, R6, R3, PT ;  /* 0x000000030600720c */ /* 0x000fe20003f04270 */
[----:B------:R2:W-:-:S12]  /*1aa30*/  STL [R1+0x24], R3 ;  /* 0x0000240301007387 */ /* 0x0005d80000100800 */
[----:B--2---:R-:W-:Y:S05]  /*1aa40*/  @P0 BRA `(.L_x_2935) ;  /* 0x0000000000440947 */ /* 0x004fea0003800000 */
[----:B------:R-:W2:Y:S02]  /*1aa50*/  S2R R3, SR_TID.X ;  /* 0x0000000000037919 */ /* 0x000ea40000002100 */
[----:B--2---:R-:W-:-:S04]  /*1aa60*/  LOP3.LUT R3, R3, 0x7f, RZ, 0xc0, !PT ;  /* 0x0000007f03037812 */ /* 0x004fc800078ec0ff */
[----:B------:R-:W-:-:S13]  /*1aa70*/  ISETP.NE.AND P0, PT, R3, RZ, PT ;  /* 0x000000ff0300720c */ /* 0x000fda0003f05270 */
[----:B------:R-:W-:Y:S05]  /*1aa80*/  @P0 BRA `(.L_x_2936) ;  /* 0x0000003c00bc0947 */ /* 0x000fea0003800000 */
[----:B------:R-:W2:Y:S01]  /*1aa90*/  S2R R3, SR_LANEID ;  /* 0x0000000000037919 */ /* 0x000ea20000000000 */
[----:B------:R-:W-:Y:S02]  /*1aaa0*/  VOTEU.ANY UR4, UPT, PT ;  /* 0x0000000000047886 */ /* 0x000fe400038e0100 */
[----:B------:R-:W2:Y:S08]  /*1aab0*/  FLO.U32 R0, UR4 ;  /* 0x0000000400007d00 */ /* 0x000eb000080e0000 */
[----:B-1----:R-:W1:Y:S01]  /*1aac0*/  POPC R5, UR4 ;  /* 0x0000000400057d09 */ /* 0x002e620008000000 */
[----:B--2---:R-:W-:-:S02]  /*1aad0*/  ISETP.EQ.U32.AND P0, PT, R0, R3, PT ;  /* 0x000000030000720c */ /* 0x004fc40003f02070 */
[----:B------:R-:W1:Y:S11]  /*1aae0*/  LDC.64 R2, c[0x0][0xc60] ;  /* 0x00031800ff027b82 */ /* 0x000e760000000a00 */
[----:B-1----:R-:W2:Y:S01]  /*1aaf0*/  @P0 ATOMG.E.ADD.STRONG.GPU PT, R3, desc[UR40][R2.64], R5 ;  /* 0x00000005020309a8 */ /* 0x002ea200081ee1e8 */
[----:B------:R-:W1:Y:S02]  /*1ab00*/  S2R R4, SR_LTMASK ;  /* 0x0000000000047919 */ /* 0x000e640000003900 */
[----:B-1----:R-:W-:-:S04]  /*1ab10*/  LOP3.LUT R4, R4, UR4, RZ, 0xc0, !PT ;  /* 0x0000000404047c12 */ /* 0x002fc8000f8ec0ff */
[----:B------:R-:W1:Y:S01]  /*1ab20*/  POPC R7, R4 ;  /* 0x0000000400077309 */ /* 0x000e620000000000 */
[----:B--2---:R-:W1:Y:S02]  /*1ab30*/  SHFL.IDX PT, R0, R3, R0, 0x1f ;  /* 0x00001f0003007589 */ /* 0x004e6400000e0000 */
[----:B-1----:R-:W-:Y:S01]  /*1ab40*/  IADD3 R16, R0, UR36, R7 ;  /* 0x0000002400107c10 */ /* 0x002fe2000fffe007 */
[----:B------:R-:W-:Y:S06]  /*1ab50*/  BRA `(.L_x_2936) ;  /* 0x0000003c00887947 */ /* 0x000fec0003800000 */
.L_x_2935:
        /* <DEDUP_REMOVED lines=11> */
[----:B-1----:R-:W-:Y:S02]  /*1ac10*/  IMAD.U32 R5, RZ, RZ, UR7 ;  /* 0x00000007ff057e24 */ /* 0x002fe4000f8e00ff */
[----:B------:R-:W-:Y:S02]  /*1ac20*/  IMAD.U32 R6, RZ, RZ, UR8 ;  /* 0x00000008ff067e24 */ /* 0x000fe4000f8e00ff */
[----:B------:R-:W-:-:S02]  /*1ac30*/  IMAD.U32 R7, RZ, RZ, UR9 ;  /* 0x00000009ff077e24 */ /* 0x000fc4000f8e00ff */
[----:B------:R-:W-:Y:S02]  /*1ac40*/  IMAD.U32 R10, RZ, RZ, UR4 ;  /* 0x00000004ff0a7e24 */ /* 0x000fe4000f8e00ff */
[----:B0-----:R-:W-:Y:S02]  /*1ac50*/  IMAD.U32 R11, RZ, RZ, UR5 ;  /* 0x00000005ff0b7e24 */ /* 0x001fe4000f8e00ff */
[----:B------:R-:W-:Y:S02]  /*1ac60*/  IMAD.MOV.U32 R8, RZ, RZ, 0x70 ;  /* 0x00000070ff087424 */ /* 0x000fe400078e00ff */
[----:B------:R-:W-:Y:S02]  /*1ac70*/  IMAD.MOV.U32 R12, RZ, RZ, 0x1 ;  /* 0x00000001ff0c7424 */ /* 0x000fe400078e00ff */
[----:B------:R-:W-:-:S07]  /*1ac80*/  IMAD.MOV.U32 R13, RZ, RZ, RZ ;  /* 0x000000ffff0d7224 */ /* 0x000fce00078e00ff */
[----:B------:R-:W-:-:S07]  /*1ac90*/  LEPC R20, `(.L_x_2938) ;  /* 0x000000001014794e */ /* 0x000fce0000000000 */
[----:B--2---:R-:W-:Y:S05]  /*1aca0*/  CALL.ABS.NOINC R2 ;  /* 0x0000000002007343 */ /* 0x004fea0003c00000 */
.L_x_2938:
[----:B------:R-:W-:Y:S05]  /*1acb0*/  BSYNC B6 ;  /* 0x0000000000067941 */ /* 0x000fea0003800000 */
.L_x_2937:
        /* <DEDUP_REMOVED lines=10> */
[----:B-1----:R-:W-:Y:S02]  /*1ad60*/  IMAD.U32 R5, RZ, RZ, UR7 ;  /* 0x00000007ff057e24 */ /* 0x002fe4000f8e00ff */
[----:B------:R-:W-:Y:S02]  /*1ad70*/  IMAD.U32 R6, RZ, RZ, UR8 ;  /* 0x00000008ff067e24 */ /* 0x000fe4000f8e00ff */
[----:B------:R-:W-:-:S02]  /*1ad80*/  IMAD.U32 R7, RZ, RZ, UR9 ;  /* 0x00000009ff077e24 */ /* 0x000fc4000f8e00ff */
[----:B------:R-:W-:Y:S02]  /*1ad90*/  IMAD.U32 R10, RZ, RZ, UR4 ;  /* 0x00000004ff0a7e24 */ /* 0x000fe4000f8e00ff */
[----:B0-----:R-:W-:Y:S02]  /*1ada0*/  IMAD.U32 R11, RZ, RZ, UR5 ;  /* 0x00000005ff0b7e24 */ /* 0x001fe4000f8e00ff */
[----:B------:R-:W-:Y:S02]  /*1adb0*/  IMAD.MOV.U32 R8, RZ, RZ, 0x70 ;  /* 0x00000070ff087424 */ /* 0x000fe400078e00ff */
[----:B------:R-:W-:Y:S02]  /*1adc0*/  IMAD.MOV.U32 R12, RZ, RZ, 0x1 ;  /* 0x00000001ff0c7424 */ /* 0x000fe400078e00ff */
[----:B--2---:R-:W-:-:S07]  /*1add0*/  IMAD.MOV.U32 R13, RZ, RZ, RZ ;  /* 0x000000ffff0d7224 */ /* 0x004fce00078e00ff */
[----:B------:R-:W-:-:S07]  /*1ade0*/  LEPC R20, `(.L_x_2941) ;  /* 0x000000001014794e */ /* 0x000fce0000000000 */
[----:B---3--:R-:W-:Y:S05]  /*1adf0*/  CALL.ABS.NOINC R2 ;  /* 0x0000000002007343 */ /* 0x008fea0003c00000 */
.L_x_2941:
        /* <DEDUP_REMOVED lines=15> */
.L_x_2940:
[----:B------:R-:W-:Y:S05]  /*1aef0*/  BSYNC B6 ;  /* 0x0000000000067941 */ /* 0x000fea0003800000 */
.L_x_2939:
[----:B------:R-:W-:Y:S01]  /*1af00*/  ULDC.64 UR4, c[0x0][0x9f8] ;  /* 0x00027e0000047ab9 */ /* 0x000fe20000000a00 */
[----:B------:R-:W2:Y:S01]  /*1af10*/  LDL R17, [R1+0x2c] ;  /* 0x00002c0001117983 */ /* 0x000ea20000100800 */
[----:B------:R-:W-:Y:S01]  /*1af20*/  ISETP.NE.U32.AND P0, PT, RZ, UR4, PT ;  /* 0x00000004ff007c0c */ /* 0x000fe2000bf05070 */
[----:B------:R-:W-:-:S03]  /*1af30*/  IMAD.MOV.U32 R7, RZ, RZ, R19 ;  /* 0x000000ffff077224 */ /* 0x000fc600078e0013 */
[----:B------:R-:W-:Y:S01]  /*1af40*/  ISETP.NE.AND.EX P0, PT, RZ, UR5, PT, P0 ;  /* 0x00000005ff007c0c */ /* 0x000fe2000bf05300 */
[----:B------:R-:W-:-:S12]  /*1af50*/  ULDC.64 UR4, c[0x0][0xa08] ;  /* 0x0002820000047ab9 */ /* 0x000fd80000000a00 */
[----:B------:R-:W3:Y:S02]  /*1af60*/  @P0 LDC.64 R2, c[0x0][0x9f8] ;  /* 0x00027e00ff020b82 */ /* 0x000ee40000000a00 */
[----:B---3--:R-:W-:-:S05]  /*1af70*/  @P0 IMAD.WIDE R2, R19, 0x4, R2 ;  /* 0x0000000413020825 */ /* 0x008fca00078e0202 */
[----:B------:R3:W1:Y:S02]  /*1af80*/  @P0 LDG.E R7, desc[UR40][R2.64] ;  /* 0x0000002802070981 */ /* 0x000664000c1e1900 */
[----:B---3--:R-:W3:Y:S02]  /*1af90*/  LDC.64 R2, c[0x0][0x418] ;  /* 0x00010600ff027b82 */ /* 0x008ee40000000a00 */
[----:B---3--:R-:W-:Y:S01]  /*1afa0*/  LOP3.LUT P0, RZ, R2, UR4, RZ, 0xfc, !PT ;  /* 0x0000000402ff7c12 */ /* 0x008fe2000f80fcff */
[----:B------:R-:W-:-:S03]  /*1afb0*/  UMOV UR4, 0xffffffff ;  /* 0xffffffff00047882 */ /* 0x000fc60000000000 */
[----:B------:R-:W-:Y:S01]  /*1afc0*/  LOP3.LUT P0, RZ, R3, UR5, RZ, 0xfc, P0 ;  /* 0x0000000503ff7c12 */ /* 0x000fe2000800fcff */
[----:B--2---:R-:W-:Y:S01]  /*1afd0*/  VIADD R0, R17, 0xffffffff ;  /* 0xffffffff11007836 */ /* 0x004fe20000000000 */
[----:B-1----:R-:W-:Y:S01]  /*1afe0*/  SHF.R.S32.HI R8, RZ, 0x1f, R7 ;  /* 0x0000001fff087819 */ /* 0x002fe20000011407 */
[----:B------:R1:W-:Y:S01]  /*1aff0*/  STL [R1+0x10], R7 ;  /* 0x0000100701007387 */ /* 0x0003e20000100800 */
[----:B------:R-:W-:-:S03]  /*1b000*/  SEL R17, R7, RZ, !P0 ;  /* 0x000000ff07117207 */ /* 0x000fc60004000000 */
[----:B------:R1:W-:Y:S01]  /*1b010*/  STL [R1+0x1c], R8 ;  /* 0x00001c0801007387 */ /* 0x0003e20000100800 */
[----:B------:R-:W-:Y:S05]  /*1b020*/  BRA.DIV UR4, `(.L_x_2942) ;  /* 0x0000005e04bc7947 */ /* 0x000fea000b800000 */
[----:B------:R-:W2:Y:S02]  /*1b030*/  S2R R4, SR_TID.X ;  /* 0x0000000000047919 */ /* 0x000ea40000002100 */
[----:B--2---:R-:W-:-:S04]  /*1b040*/  SHF.R.U32.HI R4, RZ, 0x5, R4 ;  /* 0x00000005ff047819 */ /* 0x004fc80000011604 */
[----:B------:R-:W-:-:S05]  /*1b050*/  LOP3.LUT R4, R4, 0x3, RZ, 0xc0, !PT ;  /* 0x0000000304047812 */ /* 0x000fca00078ec0ff */
[----:B------:R2:W3:Y:S02]  /*1b060*/  SHFL.IDX PT, R14, R4, RZ, 0x1f ;  /* 0x00001fff040e7589 */ /* 0x0004e400000e0000 */
.L_x_3101:
[----:B--2---:R-:W2:Y:S01]  /*1b070*/  LDL.LU R4, [R1] ;  /* 0x0000000001047983 */ /* 0x004ea20000300800 */
[----:B------:R-:W-:Y:S02]  /*1b080*/  PLOP3.LUT P1, PT, PT, PT, PT, 0x8, 0x0 ;  /* 0x000000000000781c */ /* 0x000fe40003f2e170 */
[----:B---3--:R-:W-:Y:S01]  /*1b090*/  ISETP.NE.AND P0, PT, R14, RZ, PT ;  /* 0x000000ff0e00720c */ /* 0x008fe20003f05270 */
[----:B------:R3:W-:Y:S01]  /*1b0a0*/  STL [R1+0x30], R0 ;  /* 0x0000300001007387 */ /* 0x0007e20000100800 */
[----:B--2---:R-:W-:-:S09]  /*1b0b0*/  LOP3.LUT R4, R4, 0xfffffffe, RZ, 0xc0, !PT ;  /* 0xfffffffe04047812 */ /* 0x004fd200078ec0ff */
[----:B------:R-:W-:-:S05]  /*1b0c0*/  @P1 LOP3.LUT R4, R4, 0x1, RZ, 0xfc, !PT ;  /* 0x0000000104041812 */ /* 0x000fca00078efcff */
[----:B------:R3:W-:Y:S01]  /*1b0d0*/  STL [R1], R4 ;  /* 0x0000000401007387 */ /* 0x0007e20000100800 */
[----:B------:R-:W-:Y:S05]  /*1b0e0*/  @P0 BRA `(.L_x_2943) ;  /* 0x00000004001c0947 */ /* 0x000fea0003800000 */
[----:B------:R-:W-:-:S03]  /*1b0f0*/  UMOV UR4, 0xffffffff ;  /* 0xffffffff00047882 */ /* 0x000fc60000000000 */
[----:B------:R-:W-:Y:S05]  /*1b100*/  BRA.DIV UR4, `(.L_x_2944) ;  /* 0x0000005e04b87947 */ /* 0x000fea000b800000 */
[----:B------:R-:W-:-:S13]  /*1b110*/  ELECT P6, URZ, PT ;  /* 0x00000000003f782f */ /* 0x000fda00038c0000 */
.L_x_3104:
[----:B------:R-:W-:Y:S05]  /*1b120*/  @!P6 BRA `(.L_x_2943) ;  /* 0x00000004000ce947 */ /* 0x000fea0003800000 */
[----:B------:R-:W-:-:S04]  /*1b130*/  ISETP.NE.U32.AND P0, PT, R2, RZ, PT ;  /* 0x000000ff0200720c */ /* 0x000fc80003f05070 */
[----:B------:R-:W-:-:S13]  /*1b140*/  ISETP.NE.AND.EX P0, PT, R3, RZ, PT, P0 ;  /* 0x000000ff0300720c */ /* 0x000fda0003f05300 */
[----:B------:R-:W-:Y:S05]  /*1b150*/  @!P0 BRA `(.L_x_2945) ;  /* 0x0000000000508947 */ /* 0x000fea0003800000 */
[----:B------:R-:W2:Y:S01]  /*1b160*/  LDC R6, c[0x0][0x43c] ;  /* 0x00010f00ff067b82 */ /* 0x000ea20000000800 */
[----:B------:R-:W-:Y:S01]  /*1b170*/  IMAD.MOV.U32 R9, RZ, RZ, R0 ;  /* 0x000000ffff097224 */ /* 0x000fe200078e0000 */
[----:B------:R-:W-:-:S03]  /*1b180*/  ULDC.64 UR4, c[0x0][0x428] ;  /* 0x00010a0000047ab9 */ /* 0x000fc60000000a00 */
[----:B---3--:R-:W-:Y:S01]  /*1b190*/  IMAD.MOV.U32 R0, RZ, RZ, R9 ;  /* 0x000000ffff007224 */ /* 0x008fe200078e0009 */
[----:B--2---:R-:W-:-:S13]  /*1b1a0*/  ISETP.NE.AND P0, PT, R6, 0x1, PT ;  /* 0x000000010600780c */ /* 0x004fda0003f05270 */
[----:B------:R-:W2:Y:S02]  /*1b1b0*/  @P0 LDC.64 R4, c[0x0][0x440] ;  /* 0x00011000ff040b82 */ /* 0x000ea40000000a00 */
[----:B--2---:R-:W-:-:S05]  /*1b1c0*/  @P0 IMAD.HI.U32 R4, R9, R4, RZ ;  /* 0x0000000409040227 */ /* 0x004fca00078e00ff */
        /* <DEDUP_REMOVED lines=13> */
.L_x_2945:
[----:B-1----:R-:W4:Y:S04]  /*1b2a0*/  LDL R7, [R1+0x4] ;  /* 0x0000040001077983 */ /* 0x002f280000100800 */
[----:B---3--:R-:W4:Y:S04]  /*1b2b0*/  LDL R0, [R1+0x8] ;  /* 0x0000080001007983 */ /* 0x008f280000100800 */
[----:B--2---:R-:W2:Y:S01]  /*1b2c0*/  LDL R2, [R1+0x14] ;  /* 0x0000140001027983 */ /* 0x004ea20000100800 */
[----:B----4-:R-:W-:Y:S01]  /*1b2d0*/  IMAD R0, R0, 0x8, R7 ;  /* 0x0000000800007824 */ /* 0x010fe200078e0207 */
[----:B--2---:R-:W-:-:S04]  /*1b2e0*/  SHF.L.U32 R2, R2, 0x1f, RZ ;  /* 0x0000001f02027819 */ /* 0x004fc800000006ff */
[----:B------:R-:W1:Y:S02]  /*1b2f0*/  SYNCS.PHASECHK.TRANS64.TRYWAIT P0, [R0+URZ+0x22840], R2 ;  /* 0x02284002000075a7 */ /* 0x000e64000800017f */
[----:B-1----:R-:W-:Y:S05]  /*1b300*/  @!P0 BRA `(.L_x_2946) ;  /* 0x0000005c00588947 */ /* 0x002fea0003800000 */
.L_x_3105:
[----:B------:R-:W2:Y:S02]  /*1b310*/  S2R R3, SR_TID.X ;  /* 0x0000000000037919 */ /* 0x000ea40000002100 */
[----:B--2---:R-:W-:-:S04]  /*1b320*/  LOP3.LUT R3, R3, 0x7f, RZ, 0xc0, !PT ;  /* 0x0000007f03037812 */ /* 0x004fc800078ec0ff */
[----:B------:R-:W-:-:S13]  /*1b330*/  ISETP.NE.AND P0, PT, R3, RZ, PT ;  /* 0x000000ff0300720c */ /* 0x000fda0003f05270 */
        /* <DEDUP_REMOVED lines=8> */
.L_x_2947:
[----:B------:R-:W2:Y:S04]  /*1b3c0*/  LDL R6, [R1+0x4] ;  /* 0x0000040001067983 */ /* 0x000ea80000100800 */
[----:B------:R-:W2:Y:S04]  /*1b3d0*/  LDL R5, [R1+0x8] ;  /* 0x0000080001057983 */ /* 0x000ea80000100800 */
[----:B------:R-:W3:Y:S04]  /*1b3e0*/  LDL R4, [R1+0x30] ;  /* 0x0000300001047983 */ /* 0x000ee80000100800 */
[----:B------:R-:W4:Y:S04]  /*1b3f0*/  LDL R3, [R1+0x20] ;  /* 0x0000200001037983 */ /* 0x000f280000100800 */
[----:B-1----:R-:W4:Y:S01]  /*1b400*/  LDL.LU R2, [R1] ;  /* 0x0000000001027983 */ /* 0x002f220000300800 */
        /* <DEDUP_REMOVED lines=9> */
[----:B--2---:R-:W-:Y:S01]  /*1b4a0*/  IMAD R0, R5, 0x3000, R6 ;  /* 0x0000300005007824 */ /* 0x004fe200078e0206 */
[----:B---3--:R-:W-:-:S04]  /*1b4b0*/  R2UR UR11, R4 ;  /* 0x00000000040b72ca */ /* 0x008fc800000e0000 */
[----:B------:R-:W-:Y:S02]  /*1b4c0*/  R2UR UR8, R0 ;  /* 0x00000000000872ca */ /* 0x000fe400000e0000 */
[----:B----4-:R-:W-:Y:S02]  /*1b4d0*/  R2UR UR4, R3 ;  /* 0x00000000030472ca */ /* 0x010fe400000e0000 */
[----:B------:R-:W-:-:S04]  /*1b4e0*/  LOP3.LUT R2, R2, 0xfffffffe, RZ, 0xc0, !PT ;  /* 0xfffffffe02027812 */ /* 0x000fc800078ec0ff */
[----:B------:R-:W-:-:S05]  /*1b4f0*/  @P0 LOP3.LUT R2, R2, 0x1, RZ, 0xfc, !PT ;  /* 0x0000000102020812 */ /* 0x000fca00078efcff */
[----:B------:R-:W-:Y:S02]  /*1b500*/  UIADD3 UR8, UR8, 0x1c400, URZ ;  /* 0x0001c40008087890 */ /* 0x000fe4000fffe03f */
[----:B------:R-:W-:Y:S01]  /*1b510*/  UIMAD UR11, UR11, 0x60, UR4 ;  /* 0x000000600b0b78a4 */ /* 0x000fe2000f8e0204 */
[----:B------:R2:W-:Y:S02]  /*1b520*/  STL [R1], R2 ;  /* 0x0000000201007387 */ /* 0x0005e40000100800 */
[----:B------:R-:W-:-:S06]  /*1b530*/  UMOV UR4, 0x0 ;  /* 0x0000000000047882 */ /* 0x000fcc0000000000 */
[----:B------:R2:W-:Y:S01]  /*1b540*/  UTMALDG.4D [UR8], [UR6], desc[UR4] ;  /* 0x00000408060075b4 */ /* 0x0005e20008019000 */
[----:B------:R-:W-:Y:S02]  /*1b550*/  NOP ;  /* 0x0000000000007918 */ /* 0x000fe40000000000 */
.L_x_2943:
[----:B---3--:R-:W3:Y:S04]  /*1b560*/  LDL R4, [R1+0x4] ;  /* 0x0000040001047983 */ /* 0x008ee80000100800 */
[----:B------:R-:W4:Y:S01]  /*1b570*/  LDL.LU R3, [R1+0x40] ;  /* 0x0000400001037983 */ /* 0x000f220000300800 */
[----:B------:R-:W-:Y:S05]  /*1b580*/  WARPSYNC.ALL ;  /* 0x0000000000007948 */ /* 0x000fea0003800000 */
[----:B--2---:R-:W-:Y:S01]  /*1b590*/  ULDC.64 UR4, c[0x0][0x298] ;  /* 0x0000a60000047ab9 */ /* 0x004fe20000000a00 */
[----:B------:R-:W-:Y:S01]  /*1b5a0*/  BSSY B6, `(.L_x_2948) ;  /* 0x000001c000067945 */ /* 0x000fe20003800000 */
[----:B------:R-:W-:Y:S01]  /*1b5b0*/  BAR.SYNC.DEFER_BLOCKING 0x8, 0x180 ;  /* 0x0206000000007b1d */ /* 0x000fe20000010000 */
[----:B----4-:R-:W-:-:S05]  /*1b5c0*/  SHF.R.S32.HI R0, RZ, 0x1f, R3 ;  /* 0x0000001fff007819 */ /* 0x010fca0000011403 */
[----:B------:R-:W-:Y:S02]  /*1b5d0*/  IMAD R2, R0, UR4, RZ ;  /* 0x0000000400027c24 */ /* 0x000fe4000f8e02ff */
[----:B---3--:R-:W-:Y:S02]  /*1b5e0*/  VIADD R0, R4, 0x18400 ;  /* 0x0001840004007836 */ /* 0x008fe40000000000 */
[C---:B------:R-:W-:Y:S02]  /*1b5f0*/  IMAD R2, R3.reuse, UR5, R2 ;  /* 0x0000000503027c24 */ /* 0x040fe4000f8e0202 */
[----:B------:R-:W-:Y:S01]  /*1b600*/  IMAD.WIDE.U32 R4, R3, UR4, RZ ;  /* 0x0000000403047c25 */ /* 0x000fe2000f8e00ff */
[----:B------:R-:W-:-:S03]  /*1b610*/  LOP3.LUT P0, RZ, R0, 0x3ff, RZ, 0xc0, !PT ;  /* 0x000003ff00ff7812 */ /* 0x000fc6000780c0ff */
[----:B------:R-:W-:Y:S01]  /*1b620*/  IMAD.IADD R0, R5, 0x1, R2 ;  /* 0x0000000105007824 */ /* 0x000fe200078e0202 */
[----:B------:R2:W-:Y:S04]  /*1b630*/  STL.64 [R1+0x40], R4 ;  /* 0x0000400401007387 */ /* 0x0005e80000100a00 */
[----:B------:R2:W-:Y:S05]  /*1b640*/  STL [R1+0x4c], R0 ;  /* 0x00004c0001007387 */ /* 0x0005ea0000100800 */
[----:B------:R-:W-:Y:S05]  /*1b650*/  @!P0 BRA `(.L_x_2949) ;  /* 0x0000000000408947 */ /* 0x000fea0003800000 */
[----:B------:R-:W-:Y:S01]  /*1b660*/  MOV R2, 0x0 ;  /* 0x0000000000027802 */ /* 0x000fe20000000f00 */
[----:B------:R-:W-:Y:S01]  /*1b670*/  ULDC.64 UR4, c[0x4][0x98] ;  /* 0x0100260000047ab9 */ /* 0x000fe20000000a00 */
[----:B------:R-:W-:Y:S01]  /*1b680*/  ULDC.64 UR6, c[0x4][0xa0] ;  /* 0x0100280000067ab9 */ /* 0x000fe20000000a00 */
[----:B------:R-:W-:Y:S01]  /*1b690*/  ULDC.64 UR8, c[0x4][0x20] ;  /* 0x0100080000087ab9 */ /* 0x000fe20000000a00 */
[----:B--2---:R-:W-:Y:S02]  /*1b6a0*/  IMAD.U32 R4, RZ, RZ, UR4 ;  /* 0x00000004ff047e24 */ /* 0x004fe4000f8e00ff */
[----:B------:R-:W2:Y:S01]  /*1b6b0*/  LDC.64 R2, c[0x4][R2] ;  /* 0x0100000002027b82 */ /* 0x000ea20000000a00 */
[----:B------:R-:W-:Y:S02]  /*1b6c0*/  IMAD.U32 R5, RZ, RZ, UR5 ;  /* 0x00000005ff057e24 */ /* 0x000fe4000f8e00ff */
[----:B------:R-:W-:Y:S02]  /*1b6d0*/  IMAD.U32 R6, RZ, RZ, UR6 ;  /* 0x00000006ff067e24 */ /* 0x000fe4000f8e00ff */
[----:B-1----:R-:W-:-:S02]  /*1b6e0*/  IMAD.U32 R7, RZ, RZ, UR7 ;  /* 0x00000007ff077e24 */ /* 0x002fc4000f8e00ff */
[----:B------:R-:W-:Y:S02]  /*1b6f0*/  IMAD.U32 R10, RZ, RZ, UR8 ;  /* 0x00000008ff0a7e24 */ /* 0x000fe4000f8e00ff */
[----:B0-----:R-:W-:Y:S02]  /*1b700*/  IMAD.U32 R11, RZ, RZ, UR9 ;  /* 0x00000009ff0b7e24 */ /* 0x001fe4000f8e00ff */
[----:B------:R-:W-:Y:S02]  /*1b710*/  IMAD.MOV.U32 R8, RZ, RZ, 0x70 ;  /* 0x00000070ff087424 */ /* 0x000fe400078e00ff */
[----:B------:R-:W-:Y:S02]  /*1b720*/  IMAD.MOV.U32 R12, RZ, RZ, 0x1 ;  /* 0x00000001ff0c7424 */ /* 0x000fe400078e00ff */
[----:B------:R-:W-:-:S07]  /*1b730*/  IMAD.MOV.U32 R13, RZ, RZ, RZ ;  /* 0x000000ffff0d7224 */ /* 0x000fce00078e00ff */
[----:B------:R-:W-:-:S07]  /*1b740*/  LEPC R20, `(.L_x_2949) ;  /* 0x000000001014794e */ /* 0x000fce0000000000 */
[----:B--2---:R-:W-:Y:S05]  /*1b750*/  CALL.ABS.NOINC R2 ;  /* 0x0000000002007343 */ /* 0x004fea0003c00000 */
.L_x_2949:
[----:B------:R-:W-:Y:S05]  /*1b760*/  BSYNC B6 ;  /* 0x0000000000067941 */ /* 0x000fea0003800000 */
.L_x_2948:
[----:B--2---:R-:W2:Y:S01]  /*1b770*/  LDL.LU R0, [R1+0x4c] ;  /* 0x00004c0001007983 */ /* 0x004ea20000300800 */
[----:B-1----:R-:W1:Y:S01]  /*1b780*/  LDC R7, c[0x0][0x448] ;  /* 0x00011200ff077b82 */ /* 0x002e620000000800 */
[----:B------:R-:W-:Y:S01]  /*1b790*/  ULDC.64 UR4, c[0x0][0x2d8] ;  /* 0x0000b60000047ab9 */ /* 0x000fe20000000a00 */
[----:B------:R-:W-:Y:S01]  /*1b7a0*/  ULDC UR6, c[0x0][0x2b8] ;  /* 0x0000ae0000067ab9 */ /* 0x000fe20000000800 */
[----:B------:R-:W2:Y:S04]  /*1b7b0*/  LDL.LU.64 R2, [R1+0x40] ;  /* 0x0000400001027983 */ /* 0x000ea80000300a00 */
[----:B------:R-:W3:Y:S04]  /*1b7c0*/  LDL R12, [R1+0x28] ;  /* 0x00002800010c7983 */ /* 0x000ee80000100800 */
[----:B------:R4:W5:Y:S01]  /*1b7d0*/  LDL R9, [R1+0x34] ;  /* 0x0000340001097983 */ /* 0x0009620000100800 */
[----:B------:R-:W0:Y:S01]  /*1b7e0*/  S2R R5, SR_TID.X ;  /* 0x0000000000057919 */ /* 0x000e220000002100 */
[----:B------:R-:W4:Y:S01]  /*1b7f0*/  S2R R8, SR_TID.X ;  /* 0x0000000000087919 */ /* 0x000f220000002100 */
[----:B0-----:R-:W-:-:S04]  /*1b800*/  LOP3.LUT R5, R5, 0x7f, RZ, 0xc0, !PT ;  /* 0x0000007f05057812 */ /* 0x001fc800078ec0ff */
[----:B------:R-:W-:Y:S01]  /*1b810*/  SHF.R.U32.HI R5, RZ, 0x3, R5 ;  /* 0x00000003ff057819 */ /* 0x000fe20000011605 */
[----:B----4-:R-:W-:-:S05]  /*1b820*/  IMAD.SHL.U32 R8, R8, 0x10, RZ ;  /* 0x0000001008087824 */ /* 0x010fca00078e00ff */
[----:B------:R-:W-:Y:S01]  /*1b830*/  LOP3.LUT R8, R5, 0x70, R8, 0xf8, !PT ;  /* 0x0000007005087812 */ /* 0x000fe200078ef808 */
[----:B------:R-:W0:Y:S02]  /*1b840*/  S2R R10, SR_TID.X ;  /* 0x00000000000a7919 */ /* 0x000e240000002100 */
[----:B0-----:R-:W-:-:S05]  /*1b850*/  IMAD.SHL.U32 R10, R10, 0x8, RZ ;  /* 0x000000080a0a7824 */ /* 0x001fca00078e00ff */
[----:B------:R-:W-:Y:S01]  /*1b860*/  LOP3.LUT R10, R10, 0x38, RZ, 0xc0, !PT ;  /* 0x000000380a0a7812 */ /* 0x000fe200078ec0ff */
[----:B--2---:R-:W-:Y:S01]  /*1b870*/  IMAD.MOV.U32 R3, RZ, RZ, R0 ;  /* 0x000000ffff037224 */ /* 0x004fe200078e0000 */
        /* <DEDUP_REMOVED lines=12> */
[----:B-1----:R-:W-:-:S13]  /*1b940*/  ISETP.NE.AND P0, PT, R7, 0x1, PT ;  /* 0x000000010700780c */ /* 0x002fda0003f05270 */
[----:B------:R-:W0:Y:S08]  /*1b950*/  @P0 LDC R5, c[0x0][0x44c] ;  /* 0x00011300ff050b82 */ /* 0x000e300000000800 */
[----:B------:R-:W1:Y:S01]  /*1b960*/  @P0 LDC R6, c[0x0][0x450] ;  /* 0x00011400ff060b82 */ /* 0x000e620000000800 */
[----:B------:R-:W-:Y:S02]  /*1b970*/  IMAD R4, R4, UR4, RZ ;  /* 0x0000000404047c24 */ /* 0x000fe4000f8e02ff */
[----:B------:R-:W-:-:S04]  /*1b980*/  IMAD.WIDE.U32 R2, R0, UR4, R2 ;  /* 0x0000000400027c25 */ /* 0x000fc8000f8e0002 */
[----:B------:R-:W-:Y:S01]  /*1b990*/  IMAD R0, R0, UR5, R4 ;  /* 0x0000000500007c24 */ /* 0x000fe2000f8e0204 */
[----:B------:R-:W-:Y:S01]  /*1b9a0*/  ULDC.64 UR4, c[0x0][0x2d0] ;  /* 0x0000b40000047ab9 */ /* 0x000fe20000000a00 */
[----:B---3--:R-:W-:Y:S02]  /*1b9b0*/  IMAD.IADD R4, R8, 0x1, R12 ;  /* 0x0000000108047824 */ /* 0x008fe400078e020c */
[----:B------:R-:W-:Y:S02]  /*1b9c0*/  IMAD.IADD R3, R3, 0x1, R0 ;  /* 0x0000000103037824 */ /* 0x000fe400078e0200 */
[----:B0-----:R-:W-:-:S04]  /*1b9d0*/  @P0 IMAD.HI.U32 R5, R4, R5, RZ ;  /* 0x0000000504050227 */ /* 0x001fc800078e00ff */
[----:B------:R-:W-:Y:S01]  /*1b9e0*/  IMAD.MOV.U32 R0, RZ, RZ, R4 ;  /* 0x000000ffff007224 */ /* 0x000fe200078e0004 */
[----:B-1----:R-:W-:Y:S01]  /*1b9f0*/  @P0 SHF.R.U32.HI R0, RZ, R6, R5 ;  /* 0x00000006ff000219 */ /* 0x002fe20000011605 */
[----:B------:R-:W0:Y:S04]  /*1ba00*/  S2R R8, SR_TID.X ;  /* 0x0000000000087919 */ /* 0x000e280000002100 */
        /* <DEDUP_REMOVED lines=16> */
[----:B0-----:R-:W-:Y:S02]  /*1bb10*/  LOP3.LUT R8, R8, 0x7f, RZ, 0xc0, !PT ;  /* 0x0000007f08087812 */ /* 0x001fe400078ec0ff */
        /* <DEDUP_REMOVED lines=71> */
[----:B------:R0:W1:Y:S04]  /*1bf90*/  SHFL.IDX PT, R5, R3, 0x7, 0x181f ;  /* 0x00f81f0003057f89 */ /* 0x00006800000e0000 */
[----:B------:R0:W-:Y:S04]  /*1bfa0*/  @!P1 LDGSTS.E.BYPASS.LTC128B.128 [R9+0x1b400], desc[UR40][R6.64], !P0 ;  /* 0x1b40000006099fae */ /* 0x0001e8000c101d68 */
[----:B------:R0:W2:Y:S02]  /*1bfb0*/  SHFL.IDX PT, R3, R4, 0x7, 0x181f ;  /* 0x00f81f0004037f89 */ /* 0x0000a400000e0000 */
.L_x_3122:
[----:B------:R3:W5:Y:S01]  /*1bfc0*/  LDL R8, [R1+0x4] ;  /* 0x0000040001087983 */ /* 0x0007620000100800 */
[----:B------:R-:W-:-:S05]  /*1bfd0*/  VIADD R0, R0, 0x70 ;  /* 0x0000007000007836 */ /* 0x000fca0000000000 */
[----:B------:R-:W-:-:S13]  /*1bfe0*/  ISETP.GE.AND P1, PT, R0, R2, PT ;  /* 0x000000020000720c */ /* 0x000fda0003f26270 */
[----:B--2---:R-:W-:-:S05]  /*1bff0*/  @!P1 LEA R2, P2, R10, R3, 0x1 ;  /* 0x000000030a029211 */ /* 0x004fca00078408ff */
[----:B01----:R-:W-:-:S05]  /*1c000*/  @!P1 IMAD.X R3, RZ, RZ, R5, P2 ;  /* 0x000000ffff039224 */ /* 0x003fca00010e0605 */
[----:B------:R-:W-:Y:S01]  /*1c010*/  @!PT LDS RZ, [RZ] ;  /* 0x00000000fffff984 */ /* 0x000fe20000000800 */
[----:B------:R-:W-:Y:S01]  /*1c020*/  @!PT LDS RZ, [RZ] ;  /* 0x00000000fffff984 */ /* 0x000fe20000000800 */
[----:B------:R-:W-:Y:S01]  /*1c030*/  @!PT LDS RZ, [RZ] ;  /* 0x00000000fffff984 */ /* 0x000fe20000000800 */
[----:B------:R3:W-:Y:S01]  /*1c040*/  @!P1 LDGSTS.E.BYPASS.LTC128B.128 [R9+0x1bc00], desc[UR40][R2.64], !P0 ;  /* 0x1bc0000002099fae */ /* 0x0007e2000c101d68 */
[----:B------:R-:W-:Y:S01]  /*1c050*/  PLOP3.LUT P0, PT, PT, PT, PT, 0x80, 0x0 ;  /* 0x000000000000781c */ /* 0x000fe20003f0f070 */
[----:B------:R-:W-:-:S12]  /*1c060*/  NOP ;  /* 0x0000000000007918 */ /* 0x000fd80000000000 */
.L_x_2951:
        /* <DEDUP_REMOVED lines=19> */
.L_x_3123:
[----:B------:R-:W-:Y:S05]  /*1c1a0*/  BSYNC B0 ;  /* 0x0000000000007941 */ /* 0x000fea0003800000 */
.L_x_2952:
[----:B0-----:R-:W2:Y:S01]  /*1c1b0*/  LDL R2, [R1] ;  /* 0x0000000001027983 */ /* 0x001ea20000100800 */
[----:B------:R-:W-:Y:S01]  /*1c1c0*/  BSSY B0, `(.L_x_2954) ;  /* 0x000005e000007945 */ /* 0x000fe20003800000 */
[----:B--2---:R-:W-:-:S13]  /*1c1d0*/  LOP3.LUT P0, RZ, R2, 0x1, RZ, 0xc0, !PT ;  /* 0x0000000102ff7812 */ /* 0x004fda000780c0ff */
[----:B------:R-:W-:Y:S05]  /*1c1e0*/  @!P0 BRA `(.L_x_2955) ;  /* 0x00000004006c8947 */ /* 0x000fea0003800000 */
[----:B------:R-:W2:Y:S04]  /*1c1f0*/  LDL R5, [R1+0x4] ;  /* 0x0000040001057983 */ /* 0x000ea80000100800 */
[----:B------:R-:W2:Y:S04]  /*1c200*/  LDL R2, [R1+0x8] ;  /* 0x0000080001027983 */ /* 0x000ea80000100800 */
[----:B------:R-:W3:Y:S01]  /*1c210*/  LDL R4, [R1+0x14] ;  /* 0x0000140001047983 */ /* 0x000ee20000100800 */
[----:B------:R-:W-:Y:S01]  /*1c220*/  BSSY B1, `(.L_x_2956) ;  /* 0x0000008000017945 */ /* 0x000fe20003800000 */
[----:B------:R-:W0:Y:S02]  /*1c230*/  S2R R3, SR_TID.X ;  /* 0x0000000000037919 */ /* 0x000e240000002100 */
[----:B0-----:R-:W-:-:S04]  /*1c240*/  LOP3.LUT R3, R3, 0x7f, RZ, 0xc0, !PT ;  /* 0x0000007f03037812 */ /* 0x001fc800078ec0ff */
[----:B------:R-:W-:Y:S01]  /*1c250*/  ISETP.NE.AND P1, PT, R3, RZ, PT ;  /* 0x000000ff0300720c */ /* 0x000fe20003f25270 */
[----:B--2---:R-:W-:Y:S01]  /*1c260*/  IMAD R2, R2, 0x8, R5 ;  /* 0x0000000802027824 */ /* 0x004fe200078e0205 */
[----:B---3--:R-:W-:-:S04]  /*1c270*/  SHF.L.U32 R0, R4, 0x1f, RZ ;  /* 0x0000001f04007819 */ /* 0x008fc800000006ff */
[----:B------:R-:W0:Y:S02]  /*1c280*/  SYNCS.PHASECHK.TRANS64.TRYWAIT P0, [R2+URZ+0x22860], R0 ;  /* 0x02286000020075a7 */ /* 0x000e24000800017f */
[----:B0-----:R-:W-:Y:S05]  /*1c290*/  @!P0 BRA `(.L_x_2957) ;  /* 0x0000005800348947 */ /* 0x001fea0003800000 */
.L_x_3124:
[----:B------:R-:W-:Y:S05]  /*1c2a0*/  BSYNC B1 ;  /* 0x0000000000017941 */ /* 0x000fea0003800000 */
.L_x_2956:
        /* <DEDUP_REMOVED lines=9> */
.L_x_2959:
[----:B------:R-:W-:Y:S05]  /*1c340*/  BSYNC B1 ;  /* 0x0000000000017941 */ /* 0x000fea0003800000 */
.L_x_2958:
        /* <DEDUP_REMOVED lines=14> */
.L_x_2960:
        /* <DEDUP_REMOVED lines=15> */
.L_x_2961:
        /* <DEDUP_REMOVED lines=15> */
.L_x_2962:
        /* <DEDUP_REMOVED lines=15> */
.L_x_2963:
        /* <DEDUP_REMOVED lines=10> */
.L_x_2955:
[----:B------:R-:W-:Y:S05]  /*1c7a0*/  BSYNC B0 ;  /* 0x0000000000007941 */ /* 0x000fea0003800000 */
.L_x_2954:
        /* <DEDUP_REMOVED lines=50> */
.L_x_2970:
[----:B------:R-:W2:Y:S01]  /*1cad0*/  LDL R2, [R1+0x4] ;  /* 0x0000040001027983 */ /* 0x000ea20000100800 */
[----:B-1----:R-:W-:Y:S01]  /*1cae0*/  SHF.L.U32 R5, R7, 0x1f, RZ ;  /* 0x0000001f07057819 */ /* 0x002fe200000006ff */
[----:B------:R-:W-:Y:S01]  /*1caf0*/  BSSY B3, `(.L_x_2971) ;  /* 0x0000007000037945 */ /* 0x000fe20003800000 */
[----:B------:R-:W1:Y:S02]  /*1cb00*/  S2R R3, SR_TID.X ;  /* 0x0000000000037919 */ /* 0x000e640000002100 */
[----:B-1----:R-:W-:-:S04]  /*1cb10*/  LOP3.LUT R3, R3, 0x7f, RZ, 0xc0, !PT ;  /* 0x0000007f03037812 */ /* 0x002fc800078ec0ff */
[----:B------:R-:W-:Y:S01]  /*1cb20*/  ISETP.NE.AND P1, PT, R3, RZ, PT ;  /* 0x000000ff0300720c */ /* 0x000fe20003f25270 */
[----:B--2---:R-:W-:-:S04]  /*1cb30*/  IMAD R2, R8, 0x8, R2 ;  /* 0x0000000808027824 */ /* 0x004fc800078e0202 */
[----:B------:R-:W1:Y:S02]  /*1cb40*/  SYNCS.PHASECHK.TRANS64.TRYWAIT P0, [R2+URZ+0x22840], R5 ;  /* 0x02284005020075a7 */ /* 0x000e64000800017f */
[----:B-1----:R-:W-:Y:S06]  /*1cb50*/  @!P0 BRA `(.L_x_2972) ;  /* 0x0000005000188947 */ /* 0x002fec0003800000 */
.L_x_3125:
[----:B------:R-:W-:Y:S05]  /*1cb60*/  BSYNC B3 ;  /* 0x0000000000037941 */ /* 0x000fea0003800000 */
.L_x_2971:
        /* <DEDUP_REMOVED lines=9> */
.L_x_2974:
[----:B------:R-:W-:Y:S05]  /*1cc00*/  BSYNC B3 ;  /* 0x0000000000037941 */ /* 0x000fea0003800000 */
.L_x_2973:
        /* <DEDUP_REMOVED lines=14> */
.L_x_2975:
        /* <DEDUP_REMOVED lines=13> */
.L_x_3126:
[----:B------:R-:W-:Y:S05]  /*1cdc0*/  BSYNC B3 ;  /* 0x0000000000037941 */ /* 0x000fea0003800000 */
.L_x_2976:
[----:B------:R-:W-:Y:S01]  /*1cdd0*/  BSSY B3, `(.L_x_2978) ;  /* 0x000000b000037945 */ /* 0x000fe20003800000 */
[----:B------:R-:W-:Y:S02]  /*1cde0*/  IMAD.MOV.U32 R8, RZ, RZ, 0x0 ;  /* 0x00000000ff087424 */ /* 0x000fe400078e00ff */
[----:B------:R-:W-:Y:S01]  /*1cdf0*/  IMAD.MOV.U32 R9, RZ, RZ, 0x14f00000 ;  /* 0x14f00000ff097424 */ /* 0x000fe200078e00ff */
[----:B------:R-:W-:Y:S06]  /*1ce00*/  @P1 BRA `(.L_x_2979) ;  /* 0x00000000001c1947 */ /* 0x000fec0003800000 */
[----:B------:R-:W2:Y:S01]  /*1ce10*/  S2R R4, SR_TID.X ;  /* 0x0000000000047919 */ /* 0x000ea20000002100 */
[----:B------:R-:W-:-:S04]  /*1ce20*/  IMAD.MOV.U32 R3, RZ, RZ, 0xc000 ;  /* 0x0000c000ff037424 */ /* 0x000fc800078e00ff */
[----:B------:R3:W-:Y:S01]  /*1ce30*/  SYNCS.ARRIVE.TRANS64 RZ, [R2+URZ+0x22850], R3 ;  /* 0x0228500302ff79a7 */ /* 0x0007e2000800003f */
[----:B--2---:R-:W-:-:S04]  /*1ce40*/  LOP3.LUT R4, R4, 0x1f, RZ, 0xc0, !PT ;  /* 0x0000001f04047812 */ /* 0x004fc800078ec0ff */
[----:B------:R-:W-:-:S13]  /*1ce50*/  ISETP.NE.AND P0, PT, R4, RZ, PT ;  /* 0x000000ff0400720c */ /* 0x000fda0003f05270 */
[----:B---3--:R-:W-:Y:S05]  /*1ce60*/  @!P0 BRA `(.L_x_2979) ;  /* 0x0000000000048947 */ /* 0x008fea0003800000 */
[----:B------:R-:W-:Y:S01]  /*1ce70*/  BPT.TRAP 0x1 ;  /* 0x000000040000795c */ /* 0x000fe20000300000 */
.L_x_2979:
[----:B------:R-:W-:Y:S05]  /*1ce80*/  BSYNC B3 ;  /* 0x0000000000037941 */ /* 0x000fea0003800000 */
.L_x_2978:
        /* <DEDUP_REMOVED lines=11> */
.L_x_2980:
        /* <DEDUP_REMOVED lines=15> */
.L_x_2981:
        /* <DEDUP_REMOVED lines=15> */
.L_x_2982:
        /* <DEDUP_REMOVED lines=15> */
.L_x_2983:
        /* <DEDUP_REMOVED lines=10> */
.L_x_2969:
[----:B------:R-:W-:Y:S05]  /*1d2b0*/  BSYNC B1 ;  /* 0x0000000000017941 */ /* 0x000fea0003800000 */
.L_x_2968:
[----:B------:R-:W2:Y:S02]  /*1d2c0*/  LDL R4, [R1+0x2c] ;  /* 0x00002c0001047983 */ /* 0x000ea40000100800 */
[----:B--2---:R-:W-:-:S07]  /*1d2d0*/  VIADD R0, R4, 0xfffffffd ;  /* 0xfffffffd04007836 */ /* 0x004fce0000000000 */
.L_x_2967:
[----:B------:R-:W-:Y:S05]  /*1d2e0*/  BSYNC B2 ;  /* 0x0000000000027941 */ /* 0x000fea0003800000 */
.L_x_2966:
[----:B------:R-:W2:Y:S01]  /*1d2f0*/  LDL.LU R2, [R1+0x2c] ;  /* 0x00002c0001027983 */ /* 0x000ea20000300800 */
[----:B------:R-:W-:Y:S01]  /*1d300*/  VIADD R6, R6, 0xfffffffe ;  /* 0xfffffffe06067836 */ /* 0x000fe20000000000 */
[----:B--2---:R-:W-:-:S04]  /*1d310*/  LOP3.LUT R2, RZ, R2, RZ, 0x33, !PT ;  /* 0x00000002ff027212 */ /* 0x004fc800078e33ff */
[----:B------:R-:W-:-:S13]  /*1d320*/  ISETP.NE.AND P0, PT, R6, R2, PT ;  /* 0x000000020600720c */ /* 0x000fda0003f05270 */
[----:B------:R-:W-:Y:S05]  /*1d330*/  @!P0 BRA `(.L_x_2965) ;  /* 0x0000001400208947 */ /* 0x000fea0003800000 */
.L_x_3016:
        /* <DEDUP_REMOVED lines=36> */
.L_x_2986:
[----:B------:R-:W2:Y:S01]  /*1d580*/  LDL R2, [R1+0x4] ;  /* 0x0000040001027983 */ /* 0x000ea20000100800 */
[----:B------:R-:W-:Y:S01]  /*1d590*/  BSSY B2, `(.L_x_2987) ;  /* 0x0000008000027945 */ /* 0x000fe20003800000 */
[----:B0-----:R-:W0:Y:S02]  /*1d5a0*/  S2R R4, SR_TID.X ;  /* 0x0000000000047919 */ /* 0x001e240000002100 */
[----:B0-----:R-:W-:-:S04]  /*1d5b0*/  LOP3.LUT R4, R4, 0x7f, RZ, 0xc0, !PT ;  /* 0x0000007f04047812 */ /* 0x001fc800078ec0ff */
[----:B------:R-:W-:Y:S01]  /*1d5c0*/  ISETP.NE.AND P1, PT, R4, RZ, PT ;  /* 0x000000ff0400720c */ /* 0x000fe20003f25270 */
[----:B--2---:R-:W-:Y:S01]  /*1d5d0*/  IMAD R3, R7, 0x8, R2 ;  /* 0x0000000807037824 */ /* 0x004fe200078e0202 */
[----:B------:R-:W-:-:S04]  /*1d5e0*/  SHF.L.U32 R2, R6, 0x1f, RZ ;  /* 0x0000001f06027819 */ /* 0x000fc800000006ff */
[----:B------:R-:W0:Y:S02]  /*1d5f0*/  SYNCS.PHASECHK.TRANS64.TRYWAIT P0, [R3+URZ+0x22840], R2 ;  /* 0x02284002030075a7 */ /* 0x000e24000800017f */
[----:B0-----:R-:W-:Y:S05]  /*1d600*/  @!P0 BRA `(.L_x_2988) ;  /* 0x0000004400948947 */ /* 0x001fea0003800000 */
.L_x_3127:
[----:B------:R-:W-:Y:S05]  /*1d610*/  BSYNC B2 ;  /* 0x0000000000027941 */ /* 0x000fea0003800000 */
.L_x_2987:
[----:B------:R-:W-:Y:S04]  /*1d620*/  BSSY B2, `(.L_x_2989) ;  /* 0x0000009000027945 */ /* 0x000fe80003800000 */
[----:B------:R-:W-:Y:S05]  /*1d630*/  @P1 BRA `(.L_x_2990) ;  /* 0x00000000001c1947 */ /* 0x000fea0003800000 */
[----:B------:R-:W1:Y:S01]  /*1d640*/  S2R R5, SR_TID.X ;  /* 0x0000000000057919 */ /* 0x000e620000002100 */
[----:B------:R-:W-:-:S04]  /*1d650*/  IMAD.MOV.U32 R4, RZ, RZ, 0x3000 ;  /* 0x00003000ff047424 */ /* 0x000fc800078e00ff */
[----:B------:R2:W-:Y:S01]  /*1d660*/  SYNCS.ARRIVE.TRANS64 RZ, [R3+URZ+0x22830], R4 ;  /* 0x0228300403ff79a7 */ /* 0x0005e2000800003f */
[----:B-1----:R-:W-:-:S04]  /*1d670*/  LOP3.LUT R5, R5, 0x1f, RZ, 0xc0, !PT ;  /* 0x0000001f05057812 */ /* 0x002fc800078ec0ff */
[----:B------:R-:W-:-:S13]  /*1d680*/  ISETP.NE.AND P0, PT, R5, RZ, PT ;  /* 0x000000ff0500720c */ /* 0x000fda0003f05270 */
[----:B--2---:R-:W-:Y:S05]  /*1d690*/  @!P0 BRA `(.L_x_2990) ;  /* 0x0000000000048947 */ /* 0x004fea0003800000 */
[----:B------:R-:W-:Y:S01]  /*1d6a0*/  BPT.TRAP 0x1 ;  /* 0x000000040000795c */ /* 0x000fe20000300000 */
.L_x_2990:
[----:B------:R-:W-:Y:S05]  /*1d6b0*/  BSYNC B2 ;  /* 0x0000000000027941 */ /* 0x000fea0003800000 */
.L_x_2989:
        /* <DEDUP_REMOVED lines=13> */
.L_x_2991:
        /* <DEDUP_REMOVED lines=13> */
.L_x_3128:
[----:B------:R-:W-:Y:S05]  /*1d860*/  BSYNC B2 ;  /* 0x0000000000027941 */ /* 0x000fea0003800000 */
.L_x_2992:
        /* <DEDUP_REMOVED lines=11> */
.L_x_2995:
[----:B------:R-:W-:Y:S05]  /*1d920*/  BSYNC B2 ;  /* 0x0000000000027941 */ /* 0x000fea0003800000 */
.L_x_2994:
        /* <DEDUP_REMOVED lines=10> */
.L_x_2996:
        /* <DEDUP_REMOVED lines=15> */
.L_x_2997:
        /* <DEDUP_REMOVED lines=15> */
.L_x_2998:
        /* <DEDUP_REMOVED lines=15> */
.L_x_2999:
        /* <DEDUP_REMOVED lines=10> */
.L_x_2985:
[----:B------:R-:W-:Y:S05]  /*1dd40*/  BSYNC B1 ;  /* 0x0000000000017941 */ /* 0x000fea0003800000 */
.L_x_2984:
        /* <DEDUP_REMOVED lines=36> */
.L_x_3002:
        /* <DEDUP_REMOVED lines=9> */
.L_x_3129:
[----:B------:R-:W-:Y:S05]  /*1e020*/  BSYNC B2 ;  /* 0x0000000000027941 */ /* 0x000fea0003800000 */
.L_x_3003:
        /* <DEDUP_REMOVED lines=9> */
.L_x_3006:
[----:B------:R-:W-:Y:S05]  /*1e0c0*/  BSYNC B2 ;  /* 0x0000000000027941 */ /* 0x000fea0003800000 */
.L_x_3005:
        /* <DEDUP_REMOVED lines=14> */
.L_x_3007:
        /* <DEDUP_REMOVED lines=13> */
.L_x_3130:
[----:B------:R-:W-:Y:S05]  /*1e280*/  BSYNC B2 ;  /* 0x0000000000027941 */ /* 0x000fea0003800000 */
.L_x_3008:
        /* <DEDUP_REMOVED lines=11> */
.L_x_3011:
[----:B------:R-:W-:Y:S05]  /*1e340*/  BSYNC B2 ;  /* 0x0000000000027941 */ /* 0x000fea0003800000 */
.L_x_3010:
        /* <DEDUP_REMOVED lines=11> */
.L_x_3012:
        /* <DEDUP_REMOVED lines=15> */
.L_x_3013:
        /* <DEDUP_REMOVED lines=15> */
.L_x_3014:
        /* <DEDUP_REMOVED lines=15> */
.L_x_3015:
        /* <DEDUP_REMOVED lines=10> */
.L_x_3001:
[----:B------:R-:W-:Y:S05]  /*1e770*/  BSYNC B1 ;  /* 0x0000000000017941 */ /* 0x000fea0003800000 */
.L_x_3000:
[----:B------:R-:W2:Y:S01]  /*1e780*/  LDL R5, [R1+0x24] ;  /* 0x0000240001057983 */ /* 0x000ea20000100800 */
[----:B------:R-:W-:Y:S01]  /*1e790*/  VIADD R0, R0, 0xfffffffe ;  /* 0xfffffffe00007836 */ /* 0x000fe20000000000 */
[----:B--2---:R-:W-:-:S13]  /*1e7a0*/  ISETP.GT.AND P0, PT, R6, R5, PT ;  /* 0x000000050600720c */ /* 0x004fda0003f04270 */
[----:B------:R-:W-:Y:S05]  /*1e7b0*/  @P0 BRA `(.L_x_3016) ;  /* 0xffffffe800e00947 */ /* 0x000fea000383ffff */
.L_x_2965:
[----:B------:R-:W-:Y:S05]  /*1e7c0*/  BSYNC B0 ;  /* 0x0000000000007941 */ /* 0x000fea0003800000 */
.L_x_2964:
        /* <DEDUP_REMOVED lines=12> */
[----:B-1----:R-:W1:Y:S01]  /*1e890*/  S2R R3, SR_LANEID ;  /* 0x0000000000037919 */ /* 0x002e620000000000 */
[----:B------:R-:W-:Y:S02]  /*1e8a0*/  VOTEU.ANY UR4, UPT, PT ;  /* 0x0000000000047886 */ /* 0x000fe400038e0100 */
[----:B------:R-:W1:Y:S08]  /*1e8b0*/  FLO.U32 R4, UR4 ;  /* 0x0000000400047d00 */ /* 0x000e7000080e0000 */
[----:B------:R-:W2:Y:S01]  /*1e8c0*/  POPC R5, UR4 ;  /* 0x0000000400057d09 */ /* 0x000ea20008000000 */
[----:B-1----:R-:W-:-:S02]  /*1e8d0*/  ISETP.EQ.U32.AND P1, PT, R4, R3, PT ;  /* 0x000000030400720c */ /* 0x002fc40003f22070 */
[----:B------:R-:W2:Y:S11]  /*1e8e0*/  LDC.64 R2, c[0x0][0xc60] ;  /* 0x00031800ff027b82 */ /* 0x000eb60000000a00 */
[----:B--2---:R-:W2:Y:S01]  /*1e8f0*/  @P1 ATOMG.E.ADD.STRONG.GPU PT, R3, desc[UR40][R2.64], R5 ;  /* 0x00000005020319a8 */ /* 0x004ea200081ee1e8 */
[----:B------:R-:W1:Y:S02]  /*1e900*/  S2R R6, SR_LTMASK ;  /* 0x0000000000067919 */ /* 0x000e640000003900 */
[----:B-1----:R-:W-:-:S04]  /*1e910*/  LOP3.LUT R6, R6, UR4, RZ, 0xc0, !PT ;  /* 0x0000000406067c12 */ /* 0x002fc8000f8ec0ff */
[----:B0-----:R-:W0:Y:S01]  /*1e920*/  POPC R7, R6 ;  /* 0x0000000600077309 */ /* 0x001e220000000000 */
[----:B--2---:R-:W0:Y:S02]  /*1e930*/  SHFL.IDX PT, R4, R3, R4, 0x1f ;  /* 0x00001f0403047589 */ /* 0x004e2400000e0000 */
[----:B0-----:R-:W-:-:S07]  /*1e940*/  IADD3 R16, R4, UR36, R7 ;  /* 0x0000002404107c10 */ /* 0x001fce000fffe007 */
.L_x_3018:
[----:B------:R-:W-:Y:S05]  /*1e950*/  BSYNC B0 ;  /* 0x0000000000007941 */ /* 0x000fea0003800000 */
.L_x_3017:
[----:B------:R-:W-:-:S05]  /*1e960*/  SEL R0, R0, RZ, P0 ;  /* 0x000000ff00007207 */ /* 0x000fca0000000000 */
[----:B------:R2:W-:Y:S02]  /*1e970*/  STL [R1+0x8], R0 ;  /* 0x0000080001007387 */ /* 0x0005e40000100800 */
.L_x_2936:
[----:B------:R-:W-:Y:S05]  /*1e980*/  BSYNC B7 ;  /* 0x0000000000077941 */ /* 0x000fea0003800000 */
.L_x_2934:
[----:B--2---:R-:W2:Y:S02]  /*1e990*/  LDL R0, [R1] ;  /* 0x0000000001007983 */ /* 0x004ea40000100800 */
        /* <DEDUP_REMOVED lines=12> */
.L_x_3019:
[----:B------:R-:W2:Y:S01]  /*1ea60*/  S2R R6, SR_TID.X ;  /* 0x0000000000067919 */ /* 0x000ea20000002100 */
[----:B------:R-:W-:Y:S01]  /*1ea70*/  UMOV UR4, 0xffffffff ;  /* 0xffffffff00047882 */ /* 0x000fe20000000000 */
[----:B--2---:R-:W-:-:S04]  /*1ea80*/  LOP3.LUT R6, R6, 0x1f, RZ, 0xc0, !PT ;  /* 0x0000001f06067812 */ /* 0x004fc800078ec0ff */
[----:B------:R-:W-:Y:S01]  /*1ea90*/  ISETP.NE.AND P0, PT, R6, 0x1f, PT ;  /* 0x0000001f0600780c */ /* 0x000fe20003f05270 */
[----:B------:R-:W-:-:S12]  /*1eaa0*/  BRA.DIV UR4, `(.L_x_3021) ;  /* 0x0000003204bc7947 */ /* 0x000fd8000b800000 */
[----:B-1----:R-:W-:Y:S01]  /*1eab0*/  IMAD.IADD R5, R19, 0x1, R6 ;  /* 0x0000000113057824 */ /* 0x002fe200078e0206 */
[----:B------:R-:W-:-:S04]  /*1eac0*/  ULDC UR4, c[0x0][0xc3c] ;  /* 0x00030f0000047ab9 */ /* 0x000fc80000000800 */
[----:B------:R-:W-:-:S13]  /*1ead0*/  ISETP.GE.OR P1, PT, R5, UR4, !P0 ;  /* 0x0000000405007c0c */ /* 0x000fda000c726670 */
[----:B------:R-:W1:Y:S02]  /*1eae0*/  @!P1 LDC.64 R2, c[0x0][0xc80] ;  /* 0x00032000ff029b82 */ /* 0x000e640000000a00 */
[----:B-1----:R-:W-:-:S06]  /*1eaf0*/  @!P1 IMAD.WIDE R2, R5, 0x4, R2 ;  /* 0x0000000405029825 */ /* 0x002fcc00078e0202 */
[----:B------:R1:W2:Y:S01]  /*1eb00*/  @!P1 LDG.E R2, desc[UR40][R2.64] ;  /* 0x0000002802029981 */ /* 0x0002a2000c1e1900 */
[C---:B------:R-:W-:Y:S02]  /*1eb10*/  ISETP.GE.U32.AND P2, PT, R6.reuse, 0x2, PT ;  /* 0x000000020600780c */ /* 0x040fe40003f46070 */
[C---:B------:R-:W-:Y:S01]  /*1eb20*/  ISETP.GE.U32.AND P3, PT, R6.reuse, 0x4, PT ;  /* 0x000000040600780c */ /* 0x040fe20003f66070 */
[----:B------:R-:W-:Y:S01]  /*1eb30*/  SHFL.IDX PT, R0, R16, RZ, 0x1f ;  /* 0x00001fff10007589 */ /* 0x000fe200000e0000 */
[C---:B------:R-:W-:Y:S02]  /*1eb40*/  ISETP.GE.U32.AND P4, PT, R6.reuse, 0x8, PT ;  /* 0x000000080600780c */ /* 0x040fe40003f86070 */
[C---:B------:R-:W-:Y:S01]  /*1eb50*/  ISETP.GE.U32.AND P5, PT, R6.reuse, 0x10, PT ;  /* 0x000000100600780c */ /* 0x040fe20003fa6070 */
        /* <DEDUP_REMOVED lines=17> */
[----:B------:R-:W-:Y:S02]  /*1ec70*/  IMAD.IADD R2, R2, 0x1, R5 ;  /* 0x0000000102027824 */ /* 0x000fe400078e0205 */
[----:B------:R1:W2:Y:S04]  /*1ec80*/  SHFL.IDX PT, R5, R16, 0x1, 0x1f ;  /* 0x00201f0010057f89 */ /* 0x0002a800000e0000 */
[----:B------:R1:W3:Y:S02]  /*1ec90*/  SHFL.IDX PT, R16, R2, 0x1f, 0x1f ;  /* 0x03e01f0002107f89 */ /* 0x0002e400000e0000 */
.L_x_3140:
[----:B------:R-:W-:Y:S02]  /*1eca0*/  ULDC UR4, c[0x0][0xc38] ;  /* 0x00030e0000047ab9 */ /* 0x000fe40000000800 */
[----:B------:R-:W-:-:S04]  /*1ecb0*/  IMAD.U32 R4, RZ, RZ, UR4 ;  /* 0x00000004ff047e24 */ /* 0x000fc8000f8e00ff */
[----:B-1-3--:R-:W-:-:S04]  /*1ecc0*/  IMAD R16, R16, R4, RZ ;  /* 0x0000000410107224 */ /* 0x00afc800078e02ff */
[----:B--2---:R-:W-:-:S05]  /*1ecd0*/  IMAD.IADD R5, R5, 0x1, R16 ;  /* 0x0000000105057824 */ /* 0x004fca00078e0210 */
[----:B------:R-:W-:-:S13]  /*1ece0*/  ISETP.GT.AND P6, PT, R5, R0, PT ;  /* 0x000000000500720c */ /* 0x000fda0003fc4270 */
[----:B------:R-:W-:Y:S05]  /*1ecf0*/  @P6 BRA `(.L_x_3022) ;  /* 0x00000000009c6947 */ /* 0x000fea0003800000 */
.L_x_3027:
[----:B0-----:R-:W1:Y:S01]  /*1ed00*/  LDC R2, c[0x0][0xc3c] ;  /* 0x00030f00ff027b82 */ /* 0x001e620000000800 */
[----:B------:R-:W-:-:S05]  /*1ed10*/  VIADD R19, R19, 0x1f ;  /* 0x0000001f13137836 */ /* 0x000fca0000000000 */
[----:B-1----:R-:W-:-:S13]  /*1ed20*/  ISETP.GE.AND P6, PT, R19, R2, PT ;  /* 0x000000021300720c */ /* 0x002fda0003fc6270 */
[----:B------:R-:W-:Y:S05]  /*1ed30*/  @P6 BRA `(.L_x_3023) ;  /* 0x0000000400d46947 */ /* 0x000fea0003800000 */
[----:B------:R-:W1:Y:S01]  /*1ed40*/  S2R R3, SR_TID.X ;  /* 0x0000000000037919 */ /* 0x000e620000002100 */
[----:B------:R-:W-:Y:S01]  /*1ed50*/  BSSY B0, `(.L_x_3024) ;  /* 0x0000009000007945 */ /* 0x000fe20003800000 */
[----:B-1----:R-:W-:-:S05]  /*1ed60*/  LOP3.LUT R3, R3, 0x1f, RZ, 0xc0, !PT ;  /* 0x0000001f03037812 */ /* 0x002fca00078ec0ff */
[----:B------:R-:W-:Y:S02]  /*1ed70*/  IMAD.IADD R4, R19, 0x1, R3 ;  /* 0x0000000113047824 */ /* 0x000fe400078e0203 */
[----:B------:R-:W-:-:S03]  /*1ed80*/  IMAD.MOV.U32 R3, RZ, RZ, RZ ;  /* 0x000000ffff037224 */ /* 0x000fc600078e00ff */
[----:B------:R-:W-:-:S13]  /*1ed90*/  ISETP.GE.OR P6, PT, R4, R2, !P0 ;  /* 0x000000020400720c */ /* 0x000fda00047c6670 */
[----:B------:R-:W-:Y:S05]  /*1eda0*/  @P6 BRA `(.L_x_3025) ;  /* 0x00000000000c6947 */ /* 0x000fea0003800000 */
[----:B------:R-:W1:Y:S02]  /*1edb0*/  LDC.64 R2, c[0x0][0xc80] ;  /* 0x00032000ff027b82 */ /* 0x000e640000000a00 */
[----:B-1----:R-:W-:-:S06]  /*1edc0*/  IMAD.WIDE R2, R4, 0x4, R2 ;  /* 0x0000000404027825 */ /* 0x002fcc00078e0202 */
[----:B------:R1:W5:Y:S02]  /*1edd0*/  LDG.E R3, desc[UR40][R2.64] ;  /* 0x0000002802037981 */ /* 0x000364000c1e1900 */
.L_x_3025:
[----:B------:R-:W-:Y:S05]  /*1ede0*/  BSYNC B0 ;  /* 0x0000000000007941 */ /* 0x000fea0003800000 */
.L_x_3024:
[----:B------:R-:W-:-:S03]  /*1edf0*/  UMOV UR4, 0xffffffff ;  /* 0xffffffff00047882 */ /* 0x000fc60000000000 */
[----:B------:R-:W-:Y:S05]  /*1ee00*/  BRA.DIV UR4, `(.L_x_3026) ;  /* 0x00000036041c7947 */ /* 0x000fea000b800000 */
[----:B-----5:R-:W1:Y:S02]  /*1ee10*/  SHFL.UP PT, R14, R3, 0x1, RZ ;  /* 0x04200000030e7989 */ /* 0x020e6400000e00ff */
[----:B-1----:R-:W-:-:S05]  /*1ee20*/  SEL R2, R14, RZ, P1 ;  /* 0x000000ff0e027207 */ /* 0x002fca0000800000 */
        /* <DEDUP_REMOVED lines=14> */
.L_x_3148:
[----:B------:R-:W-:Y:S02]  /*1ef10*/  ULDC UR4, c[0x0][0xc38] ;  /* 0x00030e0000047ab9 */ /* 0x000fe40000000800 */
[----:B------:R-:W-:-:S04]  /*1ef20*/  IMAD.U32 R4, RZ, RZ, UR4 ;  /* 0x00000004ff047e24 */ /* 0x000fc8000f8e00ff */
[----:B-1----:R-:W-:-:S04]  /*1ef30*/  IMAD R16, R16, R4, RZ ;  /* 0x0000000410107224 */ /* 0x002fc800078e02ff */
[----:B------:R-:W-:-:S05]  /*1ef40*/  IMAD.IADD R5, R16, 0x1, R5 ;  /* 0x0000000110057824 */ /* 0x000fca00078e0205 */
[----:B------:R-:W-:-:S13]  /*1ef50*/  ISETP.GT.AND P6, PT, R5, R0, PT ;  /* 0x000000000500720c */ /* 0x000fda0003fc4270 */
[----:B------:R-:W-:Y:S05]  /*1ef60*/  @!P6 BRA `(.L_x_3027) ;  /* 0xfffffffc0064e947 */ /* 0x000fea000383ffff */
.L_x_3022:
        /* <DEDUP_REMOVED lines=8> */
.L_x_3152:
[----:B------:R-:W-:Y:S01]  /*1eff0*/  ISETP.NE.AND P0, PT, R5, RZ, PT ;  /* 0x000000ff0500720c */ /* 0x000fe20003f05270 */
[----:B------:R-:W-:-:S12]  /*1f000*/  IMAD.MOV.U32 R5, RZ, RZ, RZ ;  /* 0x000000ffff057224 */ /* 0x000fd800078e00ff */
[----:B------:R-:W-:Y:S05]  /*1f010*/  @!P0 BRA `(.L_x_3029) ;  /* 0x0000000000148947 */ /* 0x000fea0003800000 */
[----:B------:R-:W-:Y:S01]  /*1f020*/  UMOV UR4, 0xffffffff ;  /* 0xffffffff00047882 */ /* 0x000fe20000000000 */
[----:B------:R-:W-:Y:S02]  /*1f030*/  VIADD R12, R6, 0xffffffff ;  /* 0xffffffff060c7836 */ /* 0x000fe40000000000 */
[----:B------:R-:W-:Y:S05]  /*1f040*/  BRA.DIV UR4, `(.L_x_3030) ;  /* 0x0000003604987947 */ /* 0x000fea000b800000 */
[----:B0-----:R0:W3:Y:S02]  /*1f050*/  SHFL.IDX PT, R2, R2, R12, 0x1f ;  /* 0x00001f0c02027589 */ /* 0x0010e400000e0000 */
.L_x_3155:
[----:B---3--:R-:W-:-:S07]  /*1f060*/  IMAD.MOV.U32 R5, RZ, RZ, R2 ;  /* 0x000000ffff057224 */ /* 0x008fce00078e0002 */
.L_x_3029:
[----:B01----:R-:W0:Y:S01]  /*1f070*/  LDC.64 R2, c[0x0][0xc90] ;  /* 0x00032400ff027b82 */ /* 0x003e220000000a00 */
[----:B------:R-:W-:-:S04]  /*1f080*/  IMAD.IADD R19, R6, 0x1, R19 ;  /* 0x0000000106137824 */ /* 0x000fc800078e0213 */
[----:B0-----:R-:W-:-:S05]  /*1f090*/  IMAD.WIDE R2, R19, 0x4, R2 ;  /* 0x0000000413027825 */ /* 0x001fca00078e0202 */
[----:B------:R-:W2:Y:S01]  /*1f0a0*/  LDG.E R7, desc[UR40][R2.64] ;  /* 0x0000002802077981 */ /* 0x000ea2000c1e1900 */
[----:B------:R-:W-:-:S04]  /*1f0b0*/  IMAD R16, R5, R4, R16 ;  /* 0x0000000405107224 */ /* 0x000fc800078e0210 */
[----:B------:R-:W-:Y:S02]  /*1f0c0*/  IMAD.IADD R0, R0, 0x1, -R16 ;  /* 0x0000000100007824 */ /* 0x000fe400078e0a10 */
[----:B--2---:R-:W-:-:S05]  /*1f0d0*/  IMAD R6, R17, R7, RZ ;  /* 0x0000000711067224 */ /* 0x004fca00078e02ff */
        /* <DEDUP_REMOVED lines=53> */
[----:B------:R-:W-:Y:S01]  /*1f430*/  @!P1 LOP3.LUT R2, RZ, R4, RZ, 0x33, !PT ;  /* 0x00000004ff029212 */ /* 0x000fe200078e33ff */
[----:B------:R-:W-:-:S04]  /*1f440*/  IMAD.MOV R4, RZ, RZ, -R4 ;  /* 0x000000ffff047224 */ /* 0x000fc800078e0a04 */
[----:B------:R-:W-:Y:S01]  /*1f450*/  IMAD R18, R2, R4, R5 ;  /* 0x0000000402127224 */ /* 0x000fe200078e0205 */
[----:B------:R-:W-:-:S05]  /*1f460*/  LOP3.LUT R2, RZ, R2, RZ, 0x33, !PT ;  /* 0x00000002ff027212 */ /* 0x000fca00078e33ff */
[----:B------:R-:W-:Y:S01]  /*1f470*/  IMAD.IADD R17, R17, 0x1, R2 ;  /* 0x0000000111117824 */ /* 0x000fe200078e0202 */
[----:B------:R-:W-:Y:S06]  /*1f480*/  BRA `(.L_x_3031) ;  /* 0x00000000001c7947 */ /* 0x000fec0003800000 */
.L_x_3023:
[----:B------:R-:W-:Y:S01]  /*1f490*/  UMOV UR4, URZ ;  /* 0x0000003f00047c82 */ /* 0x000fe20008000000 */
[----:B------:R-:W-:Y:S01]  /*1f4a0*/  UMOV UR5, URZ ;  /* 0x0000003f00057c82 */ /* 0x000fe20008000000 */
[----:B------:R-:W-:Y:S01]  /*1f4b0*/  ULDC UR6, c[0x0][0xc3c] ;  /* 0x00030f0000067ab9 */ /* 0x000fe20000000800 */
[----:B------:R-:W-:Y:S02]  /*1f4c0*/  IMAD.MOV.U32 R16, RZ, RZ, R0 ;  /* 0x000000ffff107224 */ /* 0x000fe400078e0000 */
[----:B------:R-:W-:Y:S02]  /*1f4d0*/  IMAD.U32 R17, RZ, RZ, UR4 ;  /* 0x00000004ff117e24 */ /* 0x000fe4000f8e00ff */
[----:B------:R-:W-:Y:S02]  /*1f4e0*/  IMAD.U32 R18, RZ, RZ, UR5 ;  /* 0x00000005ff127e24 */ /* 0x000fe4000f8e00ff */
[----:B------:R-:W-:-:S07]  /*1f4f0*/  IMAD.U32 R19, RZ, RZ, UR6 ;  /* 0x00000006ff137e24 */ /* 0x000fce000f8e00ff */
.L_x_3031:
[----:B------:R1:W2:Y:S01]  /*1f500*/  LDL R2, [R1+0x4] ;  /* 0x0000040001027983 */ /* 0x0002a20000100800 */
[----:B------:R-:W3:Y:S01]  /*1f510*/  S2R R0, SR_TID.X ;  /* 0x0000000000007919 */ /* 0x000ee20000002100 */
[----:B------:R-:W-:Y:S05]  /*1f520*/  WARPSYNC.ALL ;  /* 0x0000000000007948 */ /* 0x000fea0003800000 */
[----:B---3--:R-:W-:Y:S01]  /*1f530*/  LOP3.LUT R0, R0, 0x1f, RZ, 0xc0, !PT ;  /* 0x0000001f00007812 */ /* 0x008fe200078ec0ff */
        /* <DEDUP_REMOVED lines=8> */
.L_x_3020:
[----:B------:R-:W-:Y:S02]  /*1f5c0*/  ULDC UR4, c[0x0][0xc3c] ;  /* 0x00030f0000047ab9 */ /* 0x000fe40000000800 */
[----:B---3--:R-:W-:-:S13]  /*1f5d0*/  ISETP.GE.AND P0, PT, R19, UR4, PT ;  /* 0x0000000413007c0c */ /* 0x008fda000bf06270 */
[----:B------:R-:W-:Y:S05]  /*1f5e0*/  @!P0 BRA `(.L_x_3032) ;  /* 0xffffff9000888947 */ /* 0x000fea000383ffff */
[----:B------:R-:W-:Y:S05]  /*1f5f0*/  BSYNC B8 ;  /* 0x0000000000087941 */ /* 0x000fea0003800000 */
.L_x_2876:
[----:B--2---:R-:W2:Y:S01]  /*1f600*/  LDL.LU R0, [R1+0x48] ;  /* 0x0000480001007983 */ /* 0x004ea20000300800 */
[----:B------:R-:W-:Y:S01]  /*1f610*/  BSSY B0, `(.L_x_3033) ;  /* 0x000000b000007945 */ /* 0x000fe20003800000 */
[----:B-1----:R-:W1:Y:S01]  /*1f620*/  S2R R5, SR_CgaCtaId ;  /* 0x0000000000057919 */ /* 0x002e620000008800 */
[----:B--2---:R-:W-:-:S05]  /*1f630*/  VIADD R0, R0, 0x1 ;  /* 0x0000000100007836 */ /* 0x004fca0000000000 */
[----:B0-----:R-:W-:-:S04]  /*1f640*/  LEA.HI R2, R0, R0, RZ, 0x1 ;  /* 0x0000000000027211 */ /* 0x001fc800078f08ff */
[----:B------:R-:W-:-:S05]  /*1f650*/  LOP3.LUT R3, R2, 0xfffffffe, RZ, 0xc0, !PT ;  /* 0xfffffffe02037812 */ /* 0x000fca00078ec0ff */
[----:B------:R-:W-:Y:S01]  /*1f660*/  IMAD.IADD R3, R0, 0x1, -R3 ;  /* 0x0000000100037824 */ /* 0x000fe200078e0a03 */
[----:B------:R-:W-:-:S04]  /*1f670*/  MOV R0, 0x400 ;  /* 0x0000040000007802 */ /* 0x000fc80000000f00 */
[----:B-1----:R-:W-:Y:S02]  /*1f680*/  LEA R0, R5, R0, 0x18 ;  /* 0x0000000005007211 */ /* 0x002fe400078ec0ff */
[----:B------:R-:W-:-:S04]  /*1f690*/  SHF.L.U32 R3, R3, 0x1f, RZ ;  /* 0x0000001f03037819 */ /* 0x000fc800000006ff */
[----:B------:R-:W0:Y:S02]  /*1f6a0*/  SYNCS.PHASECHK.TRANS64.TRYWAIT P0, [R0+URZ+0x22820], R3 ;  /* 0x02282003000075a7 */ /* 0x000e24000800017f */
[----:B0-----:R-:W-:Y:S05]  /*1f6b0*/  @!P0 BRA `(.L_x_3034) ;  /* 0x0000003000248947 */ /* 0x001fea0003800000 */
.L_x_3156:
[----:B------:R-:W-:Y:S05]  /*1f6c0*/  BSYNC B0 ;  /* 0x0000000000007941 */ /* 0x000fea0003800000 */
.L_x_3033:
[----:B------:R-:W-:-:S03]  /*1f6d0*/  UMOV UR4, 0xffffffff ;  /* 0xffffffff00047882 */ /* 0x000fc60000000000 */
[----:B------:R-:W-:Y:S05]  /*1f6e0*/  BRA.DIV UR4, `(.L_x_3035) ;  /* 0x00000032042c7947 */ /* 0x000fea000b800000 */
[----:B------:R-:W1:Y:S02]  /*1f6f0*/  S2R R2, SR_TID.X ;  /* 0x0000000000027919 */ /* 0x000e640000002100 */
[----:B-1----:R-:W-:-:S04]  /*1f700*/  SHF.R.U32.HI R2, RZ, 0x5, R2 ;  /* 0x00000005ff027819 */ /* 0x002fc80000011602 */
[----:B------:R-:W-:-:S05]  /*1f710*/  LOP3.LUT R2, R2, 0x3, RZ, 0xc0, !PT ;  /* 0x0000000302027812 */ /* 0x000fca00078ec0ff */
[----:B------:R1:W2:Y:S02]  /*1f720*/  SHFL.IDX PT, R14, R2, RZ, 0x1f ;  /* 0x00001fff020e7589 */ /* 0x0002a400000e0000 */
.L_x_3159:
[----:B--2---:R-:W-:-:S13]  /*1f730*/  ISETP.NE.AND P0, PT, R14, RZ, PT ;  /* 0x000000ff0e00720c */ /* 0x004fda0003f05270 */
[----:B------:R-:W-:Y:S05]  /*1f740*/  @P0 BRA `(.L_x_2660) ;  /* 0x0000000000940947 */ /* 0x000fea0003800000 */
[----:B------:R-:W-:-:S03]  /*1f750*/  UMOV UR4, 0xffffffff ;  /* 0xffffffff00047882 */ /* 0x000fc60000000000 */
[----:B------:R-:W-:Y:S05]  /*1f760*/  BRA.DIV UR4, `(.L_x_3036) ;  /* 0x0000003204407947 */ /* 0x000fea000b800000 */
[----:B------:R-:W-:-:S13]  /*1f770*/  ELECT P6, URZ, PT ;  /* 0x00000000003f782f */ /* 0x000fda00038c0000 */
.L_x_3162:
[----:B------:R-:W-:Y:S05]  /*1f780*/  @!P6 BRA `(.L_x_2660) ;  /* 0x000000000084e947 */ /* 0x000fea0003800000 */
[----:B-1----:R-:W2:Y:S02]  /*1f790*/  LDL.LU R2, [R1+0x50] ;  /* 0x0000500001027983 */ /* 0x002ea40000300800 */
[----:B--2---:R-:W-:-:S04]  /*1f7a0*/  LOP3.LUT R2, R2, 0x2, RZ, 0xfc, !PT ;  /* 0x0000000202027812 */ /* 0x004fc800078efcff */
[----:B------:R-:W-:-:S13]  /*1f7b0*/  ISETP.NE.AND P2, PT, R2, 0x3, PT ;  /* 0x000000030200780c */ /* 0x000fda0003f45270 */
[----:B------:R-:W-:Y:S05]  /*1f7c0*/  @!P2 BRA `(.L_x_3037) ;  /* 0x000000000004a947 */ /* 0x000fea0003800000 */
[----:B------:R-:W-:Y:S01]  /*1f7d0*/  BPT.TRAP 0x1 ;  /* 0x000000040000795c */ /* 0x000fe20000300000 */
.L_x_3037:
        /* <DEDUP_REMOVED lines=14> */
.L_x_3163:
[----:B------:R-:W1:Y:S02]  /*1f8c0*/  SYNCS.PHASECHK.TRANS64.TRYWAIT P0, [R7+URZ], R2 ;  /* 0x00000002070075a7 */ /* 0x000e64000800017f */
[----:B-1----:R-:W-:Y:S05]  /*1f8d0*/  @!P0 BRA `(.L_x_3039) ;  /* 0x0000003000188947 */ /* 0x002fea0003800000 */
.L_x_3164:
[----:B------:R-:W-:Y:S05]  /*1f8e0*/  @!P2 BRA `(.L_x_3040) ;  /* 0x000000000004a947 */ /* 0x000fea0003800000 */
[----:B------:R-:W-:Y:S01]  /*1f8f0*/  BPT.TRAP 0x1 ;  /* 0x000000040000795c */ /* 0x000fe20000300000 */
.L_x_3040:
[----:B------:R-:W2:Y:S01]  /*1f900*/  LDL.LU R4, [R1+0x8] ;  /* 0x0000080001047983 */ /* 0x000ea20000300800 */
[----:B------:R-:W-:-:S04]  /*1f910*/  VIADD R0, R0, 0x22860 ;  /* 0x0002286000007836 */ /* 0x000fc80000000000 */
[----:B--2---:R-:W-:-:S04]  /*1f920*/  IMAD R4, R4, 0x8, R0 ;  /* 0x0000000804047824 */ /* 0x004fc800078e0200 */
[----:B------:R-:W2:Y:S02]  /*1f930*/  SYNCS.PHASECHK.TRANS64.TRYWAIT P0, [R4+URZ], R5 ;  /* 0x00000005040075a7 */ /* 0x000ea4000800017f */
[----:B--2---:R-:W-:Y:S05]  /*1f940*/  @!P0 BRA `(.L_x_3041) ;  /* 0x0000003000108947 */ /* 0x004fea0003800000 */
.L_x_3165:
[----:B------:R-:W-:-:S07]  /*1f950*/  IMAD R3, R3, 0x8, R0 ;  /* 0x0000000803037824 */ /* 0x000fce00078e0200 */
.L_x_3042:
[----:B---3--:R3:W4:Y:S02]  /*1f960*/  SYNCS.PHASECHK.TRANS64.TRYWAIT P0, [R3+URZ], R2 ;  /* 0x00000002030075a7 */ /* 0x008724000800017f */
[----:B----4-:R-:W-:Y:S05]  /*1f970*/  @!P0 NANOSLEEP.SYNCS 0x989680 ;  /* 0x009896800000895d */ /* 0x010fea0003900000 */
[----:B------:R-:W4:Y:S02]  /*1f980*/  @!P0 SYNCS.PHASECHK.TRANS64 P0, [R3+URZ], R2 ;  /* 0x00000002030085a7 */ /* 0x000f24000800007f */
[----:B----4-:R-:W-:Y:S05]  /*1f990*/  @!P0 BRA `(.L_x_3042) ;  /* 0xfffffffc00f08947 */ /* 0x010fea000383ffff */
.L_x_2660:
[----:B------:R-:W-:Y:S05]  /*1f9a0*/  BSYNC B9 ;  /* 0x0000000000097941 */ /* 0x000fea0003800000 */
.L_x_2657:
[----:B------:R-:W-:Y:S05]  /*1f9b0*/  EXIT ;  /* 0x000000000000794d */ /* 0x000fea0003800000 */
.L_x_2686:
[----:B0-----:R0:W1:Y:S02]  /*1f9c0*/  SYNCS.PHASECHK.TRANS64.TRYWAIT P6, [R98+URZ+0x22890], R111 ;  /* 0x0228906f620075a7 */ /* 0x00106400080c017f */
[----:B-1----:R-:W-:Y:S05]  /*1f9d0*/  @!P6 NANOSLEEP.SYNCS 0x989680 ;  /* 0x009896800000e95d */ /* 0x002fea0003900000 */
[----:B------:R-:W1:Y:S02]  /*1f9e0*/  @!P6 SYNCS.PHASECHK.TRANS64 P6, [R98+URZ+0x22890], R111 ;  /* 0x0228906f6200e5a7 */ /* 0x000e6400080c007f */
[----:B-1----:R-:W-:Y:S05]  /*1f9f0*/  @!P6 BRA `(.L_x_2686) ;  /* 0xfffffffc00f0e947 */ /* 0x002fea000383ffff */
[----:B------:R-:W-:Y:S05]  /*1fa00*/  BRA `(.L_x_3043) ;  /* 0xfffffe3400507947 */ /* 0x000fea000383ffff */
.L_x_2704:
[----:B0-----:R0:W1:Y:S02]  /*1fa10*/  SYNCS.PHASECHK.TRANS64.TRYWAIT P5, [R98+URZ+0x22890], R111 ;  /* 0x0228906f620075a7 */ /* 0x00106400080a017f */
[----:B-1----:R-:W-:Y:S05]  /*1fa20*/  @!P5 NANOSLEEP.SYNCS 0x989680 ;  /* 0x009896800000d95d */ /* 0x002fea0003900000 */
[----:B------:R-:W1:Y:S02]  /*1fa30*/  @!P5 SYNCS.PHASECHK.TRANS64 P5, [R98+URZ+0x22890], R111 ;  /* 0x0228906f6200d5a7 */ /* 0x000e6400080a007f */
[----:B-1----:R-:W-:Y:S05]  /*1fa40*/  @!P5 BRA `(.L_x_2704) ;  /* 0xfffffffc00f0d947 */ /* 0x002fea000383ffff */
[----:B------:R-:W-:Y:S05]  /*1fa50*/  BRA `(.L_x_3044) ;  /* 0xfffffe4400987947 */ /* 0x000fea000383ffff */
.L_x_2713:
[----:B0-----:R0:W1:Y:S02]  /*1fa60*/  SYNCS.PHASECHK.TRANS64.TRYWAIT P4, [R98+URZ+0x22890], R111 ;  /* 0x0228906f620075a7 */ /* 0x001064000808017f */
[----:B-1----:R-:W-:Y:S05]  /*1fa70*/  @!P4 NANOSLEEP.SYNCS 0x989680 ;  /* 0x009896800000c95d */ /* 0x002fea0003900000 */
[----:B------:R-:W1:Y:S02]  /*1fa80*/  @!P4 SYNCS.PHASECHK.TRANS64 P4, [R98+URZ+0x22890], R111 ;  /* 0x0228906f6200c5a7 */ /* 0x000e64000808007f */
[----:B-1----:R-:W-:Y:S05]  /*1fa90*/  @!P4 BRA `(.L_x_2713) ;  /* 0xfffffffc00f0c947 */ /* 0x002fea000383ffff */
[----:B------:R-:W-:Y:S05]  /*1faa0*/  BRA `(.L_x_3045) ;  /* 0xfffffe5400847947 */ /* 0x000fea000383ffff */
.L_x_2719:
[----:B-1----:R1:W2:Y:S02]  /*1fab0*/  SYNCS.PHASECHK.TRANS64.TRYWAIT P3, [R98+URZ+0x228b0], R111 ;  /* 0x0228b06f620075a7 */ /* 0x0022a4000806017f */
[----:B--2---:R-:W-:Y:S05]  /*1fac0*/  @!P3 NANOSLEEP.SYNCS 0x989680 ;  /* 0x009896800000b95d */ /* 0x004fea0003900000 */
[----:B------:R-:W2:Y:S02]  /*1fad0*/  @!P3 SYNCS.PHASECHK.TRANS64 P3, [R98+URZ+0x228b0], R111 ;  /* 0x0228b06f6200b5a7 */ /* 0x000ea4000806007f */
[----:B--2---:R-:W-:Y:S05]  /*1fae0*/  @!P3 BRA `(.L_x_2719) ;  /* 0xfffffffc00f0b947 */ /* 0x004fea000383ffff */
[----:B------:R-:W-:Y:S05]  /*1faf0*/  BRA `(.L_x_3046) ;  /* 0xfffffe5800147947 */ /* 0x000fea000383ffff */
.L_x_2735:
[----:B------:R-:W0:Y:S01]  /*1fb00*/  S2R R12, SR_TID.X ;  /* 0x00000000000c7919 */ /* 0x000e220000002100 */
[----:B------:R-:W-:Y:S01]  /*1fb10*/  BSSY B0, `(.L_x_3047) ;  /* 0x000000c000007945 */ /* 0x000fe20003800000 */
[----:B------:R-:W-:Y:S02]  /*1fb20*/  IMAD.MOV.U32 R11, RZ, RZ, 0x1f ;  /* 0x0000001fff0b7424 */ /* 0x000fe400078e00ff */
[----:B------:R-:W-:Y:S02]  /*1fb30*/  IMAD.MOV.U32 R15, RZ, RZ, -0x1 ;  /* 0xffffffffff0f7424 */ /* 0x000fe400078e00ff */
[----:B0-----:R-:W-:-:S05]  /*1fb40*/  VIADD R12, R12, 0xffffff80 ;  /* 0xffffff800c0c7836 */ /* 0x001fca0000000000 */
[----:B------:R-:W-:-:S04]  /*1fb50*/  SHF.R.S32.HI R7, RZ, 0x1f, R12 ;  /* 0x0000001fff077819 */ /* 0x000fc8000001140c */
[----:B------:R-:W-:Y:S01]  /*1fb60*/  LEA.HI R7, R7, R12, RZ, 0x7 ;  /* 0x0000000c07077211 */ /* 0x000fe200078f38ff */
[----:B------:R-:W-:-:S03]  /*1fb70*/  IMAD.MOV.U32 R12, RZ, RZ, RZ ;  /* 0x000000ffff0c7224 */ /* 0x000fc600078e00ff */
[----:B------:R-:W-:-:S05]  /*1fb80*/  SHF.R.S32.HI R7, RZ, 0x7, R7 ;  /* 0x00000007ff077819 */ /* 0x000fca0000011407 */
[----:B------:R-:W-:-:S07]  /*1fb90*/  IMAD.MOV.U32 R13, RZ, RZ, R7 ;  /* 0x000000ffff0d7224 */ /* 0x000fce00078e0007 */
[----:B-----5:R-:W-:Y:S05]  /*1fba0*/  WARPSYNC.COLLECTIVE R15, `(.L_x_3048) ;  /* 0x000000000f087348 */ /* 0x020fea0003c00000 */
[----:B------:R0:W1:Y:S02]  /*1fbb0*/  SHFL.IDX P6, R14, R13, R12, R11 ;  /* 0x0000000c0d0e7389 */ /* 0x00006400000c000b */
[----:B01---5:R-:W-:Y:S01]  /*1fbc0*/  ENDCOLLECTIVE ;  /* 0x000000000000791b */ /* 0x023fe20003800000 */
.L_x_3048:
[----:B------:R-:W-:Y:S05]  /*1fbd0*/  BSYNC B0 ;  /* 0x0000000000007941 */ /* 0x000fea0003800000 */
.L_x_3047:
[----:B------:R-:W-:Y:S05]  /*1fbe0*/  BRA `(.L_x_3049) ;  /* 0xfffffe6400bc7947 */ /* 0x000fea000383ffff */
.L_x_2747:
        /* <DEDUP_REMOVED lines=8> */
.L_x_3051:
[----:B------:R-:W-:Y:S05]  /*1fc70*/  BSYNC B1 ;  /* 0x0000000000017941 */ /* 0x000fea0003800000 */
.L_x_3050:
        /* <DEDUP_REMOVED lines=8> */
.L_x_3052:
[----:B------:R-:W-:Y:S02]  /*1fd00*/  IMAD.MOV.U32 R13, RZ, RZ, R8 ;  /* 0x000000ffff0d7224 */ /* 0x000fe400078e0008 */
[----:B------:R-:W-:-:S07]  /*1fd10*/  IMAD.MOV.U32 R0, RZ, RZ, R14 ;  /* 0x000000ffff007224 */ /* 0x000fce00078e000e */
[----:B------:R-:W-:Y:S05]  /*1fd20*/  WARPSYNC.COLLECTIVE R15, `(.L_x_3053) ;  /* 0x000000000f087348 */ /* 0x000fea0003c00000 */
[----:B------:R0:W1:Y:S02]  /*1fd30*/  SHFL.IDX P6, R14, R13, R12, R11 ;  /* 0x0000000c0d0e7389 */ /* 0x00006400000c000b */
[----:B01----:R-:W-:Y:S01]  /*1fd40*/  ENDCOLLECTIVE ;  /* 0x000000000000791b */ /* 0x003fe20003800000 */
.L_x_3053:
[----:B------:R-:W-:Y:S02]  /*1fd50*/  IMAD.MOV.U32 R13, RZ, RZ, R7 ;  /* 0x000000ffff0d7224 */ /* 0x000fe400078e0007 */
[----:B------:R-:W-:-:S07]  /*1fd60*/  IMAD.MOV.U32 R5, RZ, RZ, R14 ;  /* 0x000000ffff057224 */ /* 0x000fce00078e000e */
[----:B------:R-:W-:Y:S05]  /*1fd70*/  WARPSYNC.COLLECTIVE R15, `(.L_x_3054) ;  /* 0x000000000f087348 */ /* 0x000fea0003c00000 */
[----:B------:R0:W1:Y:S02]  /*1fd80*/  SHFL.IDX P6, R14, R13, R12, R11 ;  /* 0x0000000c0d0e7389 */ /* 0x00006400000c000b */
[----:B01----:R-:W-:Y:S01]  /*1fd90*/  ENDCOLLECTIVE ;  /* 0x000000000000791b */ /* 0x003fe20003800000 */
.L_x_3054:
[----:B------:R-:W-:Y:S05]  /*1fda0*/  BRA `(.L_x_3055) ;  /* 0xfffffe6c00207947 */ /* 0x000fea000383ffff */
.L_x_2750:
[----:B------:R-:W-:Y:S01]  /*1fdb0*/  BSSY B1, `(.L_x_3056) ;  /* 0x0000008000017945 */ /* 0x000fe20003800000 */
[----:B------:R-:W-:Y:S02]  /*1fdc0*/  IMAD.MOV.U32 R13, RZ, RZ, R6 ;  /* 0x000000ffff0d7224 */ /* 0x000fe400078e0006 */
[----:B------:R-:W-:Y:S02]  /*1fdd0*/  IMAD.MOV.U32 R12, RZ, RZ, 0x1 ;  /* 0x00000001ff0c7424 */ /* 0x000fe400078e00ff */
[----:B------:R-:W-:Y:S02]  /*1fde0*/  IMAD.MOV.U32 R11, RZ, RZ, 0x1c1f ;  /* 0x00001c1fff0b7424 */ /* 0x000fe400078e00ff */
[----:B------:R-:W-:-:S07]  /*1fdf0*/  IMAD.MOV.U32 R15, RZ, RZ, -0x1 ;  /* 0xffffffffff0f7424 */ /* 0x000fce00078e00ff */
[----:B0---4-:R-:W-:Y:S05]  /*1fe00*/  WARPSYNC.COLLECTIVE R15, `(.L_x_3057) ;  /* 0x000000000f087348 */ /* 0x011fea0003c00000 */
[----:B----4-:R1:W2:Y:S02]  /*1fe10*/  SHFL.IDX P6, R14, R13, R12, R11 ;  /* 0x0000000c0d0e7389 */ /* 0x0102a400000c000b */
[----:B012---:R-:W-:Y:S01]  /*1fe20*/  ENDCOLLECTIVE ;  /* 0x000000000000791b */ /* 0x007fe20003800000 */
.L_x_3057:
[----:B------:R-:W-:Y:S05]  /*1fe30*/  BSYNC B1 ;  /* 0x0000000000017941 */ /* 0x000fea0003800000 */
.L_x_3056:
        /* <DEDUP_REMOVED lines=8> */
.L_x_3058:
[----:B------:R-:W-:Y:S02]  /*1fec0*/  IMAD.MOV.U32 R13, RZ, RZ, R8 ;  /* 0x000000ffff0d7224 */ /* 0x000fe400078e0008 */
[----:B------:R-:W-:-:S07]  /*1fed0*/  IMAD.MOV.U32 R0, RZ, RZ, R14 ;  /* 0x000000ffff007224 */ /* 0x000fce00078e000e */
[----:B------:R-:W-:Y:S05]  /*1fee0*/  WARPSYNC.COLLECTIVE R15, `(.L_x_3059) ;  /* 0x000000000f087348 */ /* 0x000fea0003c00000 */
[----:B------:R0:W1:Y:S02]  /*1fef0*/  SHFL.IDX P6, R14, R13, R12, R11 ;  /* 0x0000000c0d0e7389 */ /* 0x00006400000c000b */
[----:B01----:R-:W-:Y:S01]  /*1ff00*/  ENDCOLLECTIVE ;  /* 0x000000000000791b */ /* 0x003fe20003800000 */
.L_x_3059:
[----:B------:R-:W-:Y:S02]  /*1ff10*/  IMAD.MOV.U32 R13, RZ, RZ, R7 ;  /* 0x000000ffff0d7224 */ /* 0x000fe400078e0007 */
[----:B------:R-:W-:-:S07]  /*1ff20*/  IMAD.MOV.U32 R5, RZ, RZ, R14 ;  /* 0x000000ffff057224 */ /* 0x000fce00078e000e */
[----:B------:R-:W-:Y:S05]  /*1ff30*/  WARPSYNC.COLLECTIVE R15, `(.L_x_3060) ;  /* 0x000000000f087348 */ /* 0x000fea0003c00000 */
[----:B------:R0:W1:Y:S02]  /*1ff40*/  SHFL.IDX P6, R14, R13, R12, R11 ;  /* 0x0000000c0d0e7389 */ /* 0x00006400000c000b */
[----:B01----:R-:W-:Y:S01]  /*1ff50*/  ENDCOLLECTIVE ;  /* 0x000000000000791b */ /* 0x003fe20003800000 */
.L_x_3060:
[----:B------:R-:W-:Y:S05]  /*1ff60*/  BRA `(.L_x_3061) ;  /* 0xfffffe6c00787947 */ /* 0x000fea000383ffff */
.L_x_2754:
[----:B0-----:R0:W1:Y:S02]  /*1ff70*/  SYNCS.PHASECHK.TRANS64.TRYWAIT P0, [R16+URZ+0x22800], R31 ;  /* 0x0228001f100075a7 */ /* 0x001064000800017f */
[----:B-1----:R-:W-:Y:S05]  /*1ff80*/  @!P0 NANOSLEEP.SYNCS 0x989680 ;  /* 0x009896800000895d */ /* 0x002fea0003900000 */
[----:B------:R-:W1:Y:S02]  /*1ff90*/  @!P0 SYNCS.PHASECHK.TRANS64 P0, [R16+URZ+0x22800], R31 ;  /* 0x0228001f100085a7 */ /* 0x000e64000800007f */
[----:B-1----:R-:W-:Y:S05]  /*1ffa0*/  @!P0 BRA `(.L_x_2754) ;  /* 0xfffffffc00f08947 */ /* 0x002fea000383ffff */
[----:B------:R-:W-:Y:S05]  /*1ffb0*/  BRA `(.L_x_3062) ;  /* 0xfffffe7000607947 */ /* 0x000fea000383ffff */
.L_x_2762:
[----:B------:R-:W0:Y:S01]  /*1ffc0*/  LDC R37, c[0x0][0x3f4] ;  /* 0x0000fd00ff257b82 */ /* 0x000e220000000800 */
        /* <DEDUP_REMOVED lines=8> */
.L_x_3064:
[----:B------:R-:W-:Y:S05]  /*20050*/  BSYNC B1 ;  /* 0x0000000000017941 */ /* 0x000fea0003800000 */
.L_x_3063:
[----:B------:R-:W-:Y:S01]  /*20060*/  IMAD.MOV.U32 R13, RZ, RZ, R10 ;  /* 0x000000ffff0d7224 */ /* 0x000fe200078e000a */
[----:B------:R-:W-:Y:S01]  /*20070*/  ISETP.GE.AND P0, PT, R30, R37, PT ;  /* 0x000000251e00720c */ /* 0x000fe20003f06270 */
[----:B------:R-:W-:Y:S02]  /*20080*/  IMAD.MOV.U32 R12, RZ, RZ, RZ ;  /* 0x000000ffff0c7224 */ /* 0x000fe400078e00ff */
[----:B------:R-:W-:Y:S02]  /*20090*/  IMAD.MOV.U32 R11, RZ, RZ, 0x1c1f ;  /* 0x00001c1fff0b7424 */ /* 0x000fe400078e00ff */
[----:B------:R-:W-:Y:S02]  /*200a0*/  IMAD.MOV.U32 R15, RZ, RZ, -0x1 ;  /* 0xffffffffff0f7424 */ /* 0x000fe400078e00ff */
[----:B------:R-:W-:Y:S02]  /*200b0*/  IMAD.MOV.U32 R0, RZ, RZ, R14 ;  /* 0x000000ffff007224 */ /* 0x000fe400078e000e */
[----:B------:R-:W-:-:S07]  /*200c0*/  IMAD R31, R204, R9, RZ ;  /* 0x00000009cc1f7224 */ /* 0x000fce00078e02ff */
[----:B------:R-:W-:Y:S05]  /*200d0*/  WARPSYNC.COLLECTIVE R15, `(.L_x_3065) ;  /* 0x000000000f087348 */ /* 0x000fea0003c00000 */
[----:B------:R0:W1:Y:S02]  /*200e0*/  SHFL.IDX P6, R14, R13, R12, R11 ;  /* 0x0000000c0d0e7389 */ /* 0x00006400000c000b */
[----:B01----:R-:W-:Y:S01]  /*200f0*/  ENDCOLLECTIVE ;  /* 0x000000000000791b */ /* 0x003fe20003800000 */
.L_x_3065:
[----:B------:R-:W-:Y:S01]  /*20100*/  ISETP.GE.OR P1, PT, R42, R31, P0 ;  /* 0x0000001f2a00720c */ /* 0x000fe20000726670 */
[----:B------:R-:W-:-:S12]  /*20110*/  IMAD.MOV.U32 R13, RZ, RZ, R29 ;  /* 0x000000ffff0d7224 */ /* 0x000fd800078e001d */
[C---:B------:R-:W-:Y:S01]  /*20120*/  @!P1 IMAD.SHL.U32 R9, R30.reuse, 0x2, RZ ;  /* 0x000000021e099824 */ /* 0x040fe200078e00ff */
[----:B------:R-:W-:Y:S01]  /*20130*/  @!P1 SHF.L.U64.HI R21, R30, 0x1, R43 ;  /* 0x000000011e159819 */ /* 0x000fe2000001022b */
[----:B------:R-:W-:-:S07]  /*20140*/  IMAD.MOV.U32 R3, RZ, RZ, R14 ;  /* 0x000000ffff037224 */ /* 0x000fce00078e000e */
[----:B------:R-:W-:Y:S05]  /*20150*/  WARPSYNC.COLLECTIVE R15, `(.L_x_3066) ;  /* 0x000000000f087348 */ /* 0x000fea0003c00000 */
[----:B------:R0:W1:Y:S02]  /*20160*/  SHFL.IDX P6, R14, R13, R12, R11 ;  /* 0x0000000c0d0e7389 */ /* 0x00006400000c000b */
[----:B01----:R-:W-:Y:S01]  /*20170*/  ENDCOLLECTIVE ;  /* 0x000000000000791b */ /* 0x003fe20003800000 */
.L_x_3066:
[----:B------:R-:W-:-:S05]  /*20180*/  @!P1 IADD3 R4, P2, R3, R9, RZ ;  /* 0x0000000903049210 */ /* 0x000fca0007f5e0ff */
[----:B------:R-:W-:-:S06]  /*20190*/  @!P1 IMAD.X R5, R0, 0x1, R21, P2 ;  /* 0x0000000100059824 */ /* 0x000fcc00010e0615 */
[----:B------:R-:W5:Y:S01]  /*201a0*/  @!P1 LD.E.128 R4, desc[UR40][R4.64] ;  /* 0x0000002804049980 */ /* 0x000f62000c101d00 */
[----:B------:R-:W-:Y:S02]  /*201b0*/  IMAD.MOV.U32 R13, RZ, RZ, R28 ;  /* 0x000000ffff0d7224 */ /* 0x000fe400078e001c */
[----:B------:R-:W-:-:S07]  /*201c0*/  IMAD.MOV.U32 R8, RZ, RZ, R14 ;  /* 0x000000ffff087224 */ /* 0x000fce00078e000e */
[----:B-----5:R-:W-:Y:S05]  /*201d0*/  WARPSYNC.COLLECTIVE R15, `(.L_x_3067) ;  /* 0x000000000f087348 */ /* 0x020fea0003c00000 */
[----:B------:R0:W1:Y:S02]  /*201e0*/  SHFL.IDX P6, R14, R13, R12, R11 ;  /* 0x0000000c0d0e7389 */ /* 0x00006400000c000b */
[----:B01---5:R-:W-:Y:S01]  /*201f0*/  ENDCOLLECTIVE ;  /* 0x000000000000791b */ /* 0x023fe20003800000 */
.L_x_3067:
[----:B------:R-:W-:-:S05]  /*20200*/  @!P1 IADD3 R14, P2, R14, R9, RZ ;  /* 0x000000090e0e9210 */ /* 0x000fca0007f5e0ff */
[----:B------:R-:W-:-:S04]  /*20210*/  @!P1 IMAD.X R3, R8, 0x1, R21, P2 ;  /* 0x0000000108039824 */ /* 0x000fc800010e0615 */
[----:B------:R-:W-:-:S05]  /*20220*/  @!P1 IMAD.MOV.U32 R15, RZ, RZ, R3 ;  /* 0x000000ffff0f9224 */ /* 0x000fca00078e0003 */
[----:B------:R0:W5:Y:S01]  /*20230*/  @!P1 LD.E.128 R24, desc[UR40][R14.64] ;  /* 0x000000280e189980 */ /* 0x000162000c101d00 */
[----:B------:R-:W-:Y:S02]  /*20240*/  IMAD.MOV.U32 R13, RZ, RZ, R20 ;  /* 0x000000ffff0d7224 */ /* 0x000fe400078e0014 */
[----:B------:R-:W-:Y:S02]  /*20250*/  IMAD.MOV.U32 R12, RZ, RZ, 0x1 ;  /* 0x00000001ff0c7424 */ /* 0x000fe400078e00ff */
[----:B0-----:R-:W-:-:S07]  /*20260*/  IMAD.MOV.U32 R15, RZ, RZ, -0x1 ;  /* 0xffffffffff0f7424 */ /* 0x001fce00078e00ff */
[----:B-----5:R-:W-:Y:S05]  /*20270*/  WARPSYNC.COLLECTIVE R15, `(.L_x_3068) ;  /* 0x000000000f087348 */ /* 0x020fea0003c00000 */
[----:B------:R0:W1:Y:S02]  /*20280*/  SHFL.IDX P6, R14, R13, R12, R11 ;  /* 0x0000000c0d0e7389 */ /* 0x00006400000c000b */
[----:B01---5:R-:W-:Y:S01]  /*20290*/  ENDCOLLECTIVE ;  /* 0x000000000000791b */ /* 0x023fe20003800000 */
.L_x_3068:
[----:B------:R-:W-:Y:S01]  /*202a0*/  CS2R R40, SRZ ;  /* 0x0000000000287805 */ /* 0x000fe2000001ff00 */
[----:B------:R-:W-:Y:S01]  /*202b0*/  IMAD.MOV.U32 R13, RZ, RZ, R10 ;  /* 0x000000ffff0d7224 */ /* 0x000fe200078e000a */
[----:B------:R-:W-:Y:S01]  /*202c0*/  CS2R R38, SRZ ;  /* 0x0000000000267805 */ /* 0x000fe2000001ff00 */
[----:B------:R-:W-:Y:S02]  /*202d0*/  @!P1 IMAD.MOV.U32 R40, RZ, RZ, R4 ;  /* 0x000000ffff289224 */ /* 0x000fe400078e0004 */
[----:B------:R-:W-:Y:S02]  /*202e0*/  @!P1 IMAD.MOV.U32 R41, RZ, RZ, R5 ;  /* 0x000000ffff299224 */ /* 0x000fe400078e0005 */
[----:B------:R-:W-:Y:S02]  /*202f0*/  IMAD.MOV.U32 R0, RZ, RZ, R40 ;  /* 0x000000ffff007224 */ /* 0x000fe400078e0028 */
[----:B------:R-:W-:-:S05]  /*20300*/  IMAD.MOV.U32 R3, RZ, RZ, R41 ;  /* 0x000000ffff037224 */ /* 0x000fca00078e0029 */
[----:B------:R-:W-:Y:S01]  /*20310*/  PRMT R53, R0, 0x5410, R3 ;  /* 0x0000541000357816 */ /* 0x000fe20000000003 */
[----:B------:R-:W-:-:S07]  /*20320*/  IMAD.MOV.U32 R0, RZ, RZ, R14 ;  /* 0x000000ffff007224 */ /* 0x000fce00078e000e */
[----:B------:R-:W-:Y:S05]  /*20330*/  WARPSYNC.COLLECTIVE R15, `(.L_x_3069) ;  /* 0x000000000f087348 */ /* 0x000fea0003c00000 */
[----:B------:R0:W1:Y:S02]  /*20340*/  SHFL.IDX P6, R14, R13, R12, R11 ;  /* 0x0000000c0d0e7389 */ /* 0x00006400000c000b */
[----:B01----:R-:W-:Y:S01]  /*20350*/  ENDCOLLECTIVE ;  /* 0x000000000000791b */ /* 0x003fe20003800000 */
.L_x_3069:
[----:B------:R-:W-:Y:S02]  /*20360*/  IMAD.MOV.U32 R13, RZ, RZ, R29 ;  /* 0x000000ffff0d7224 */ /* 0x000fe400078e001d */
[----:B------:R-:W-:-:S07]  /*20370*/  IMAD.MOV.U32 R3, RZ, RZ, R14 ;  /* 0x000000ffff037224 */ /* 0x000fce00078e000e */
[----:B------:R-:W-:Y:S05]  /*20380*/  WARPSYNC.COLLECTIVE R15, `(.L_x_3070) ;  /* 0x000000000f087348 */ /* 0x000fea0003c00000 */
[----:B------:R0:W1:Y:S02]  /*20390*/  SHFL.IDX P6, R14, R13, R12, R11 ;  /* 0x0000000c0d0e7389 */ /* 0x00006400000c000b */
[----:B01----:R-:W-:Y:S01]  /*203a0*/  ENDCOLLECTIVE ;  /* 0x000000000000791b */ /* 0x003fe20003800000 */
.L_x_3070:
[----:B------:R-:W-:Y:S02]  /*203b0*/  @!P1 IMAD.MOV.U32 R38, RZ, RZ, R6 ;  /* 0x000000ffff269224 */ /* 0x000fe400078e0006 */
[----:B------:R-:W-:Y:S01]  /*203c0*/  @!P1 IMAD.MOV.U32 R39, RZ, RZ, R7 ;  /* 0x000000ffff279224 */ /* 0x000fe200078e0007 */
[----:B------:R-:W-:Y:S01]  /*203d0*/  CS2R R6, SRZ ;  /* 0x0000000000067805 */ /* 0x000fe2000001ff00 */
[----:B------:R-:W-:Y:S01]  /*203e0*/  IMAD.MOV.U32 R10, RZ, RZ, R38 ;  /* 0x000000ffff0a7224 */ /* 0x000fe200078e0026 */
[----:B------:R-:W-:Y:S01]  /*203f0*/  CS2R R4, SRZ ;  /* 0x0000000000047805 */ /* 0x000fe2000001ff00 */
[----:B------:R-:W-:Y:S02]  /*20400*/  IMAD.MOV.U32 R21, RZ, RZ, R39 ;  /* 0x000000ffff157224 */ /* 0x000fe400078e0027 */
[----:B------:R-:W-:Y:S02]  /*20410*/  @!P1 IMAD.MOV.U32 R6, RZ, RZ, R24 ;  /* 0x000000ffff069224 */ /* 0x000fe400078e0018 */
[----:B------:R-:W-:-:S02]  /*20420*/  @!P1 IMAD.MOV.U32 R7, RZ, RZ, R25 ;  /* 0x000000ffff079224 */ /* 0x000fc400078e0019 */
[----:B------:R-:W-:Y:S02]  /*20430*/  IMAD.MOV.U32 R13, RZ, RZ, R28 ;  /* 0x000000ffff0d7224 */ /* 0x000fe400078e001c */
[----:B------:R-:W-:Y:S02]  /*20440*/  @!P1 IMAD.MOV.U32 R4, RZ, RZ, R26 ;  /* 0x000000ffff049224 */ /* 0x000fe400078e001a */
[----:B------:R-:W-:Y:S01]  /*20450*/  @!P1 IMAD.MOV.U32 R5, RZ, RZ, R27 ;  /* 0x000000ffff059224 */ /* 0x000fe200078e001b */
[----:B------:R-:W-:Y:S01]  /*20460*/  PRMT R9, R10, 0x5410, R21 ;  /* 0x000054100a097816 */ /* 0x000fe20000000015 */
[----:B------:R-:W-:Y:S02]  /*20470*/  IMAD.MOV.U32 R10, RZ, RZ, R6 ;  /* 0x000000ffff0a7224 */ /* 0x000fe400078e0006 */
[----:B------:R-:W-:-:S07]  /*20480*/  IMAD.MOV.U32 R8, RZ, RZ, R14 ;  /* 0x000000ffff087224 */ /* 0x000fce00078e000e */
[----:B------:R-:W-:Y:S05]  /*20490*/  WARPSYNC.COLLECTIVE R15, `(.L_x_3071) ;  /* 0x000000000f087348 */ /* 0x000fea0003c00000 */
[----:B------:R0:W1:Y:S02]  /*204a0*/  SHFL.IDX P6, R14, R13, R12, R11 ;  /* 0x0000000c0d0e7389 */ /* 0x00006400000c000b */
[----:B01----:R-:W-:Y:S01]  /*204b0*/  ENDCOLLECTIVE ;  /* 0x000000000000791b */ /* 0x003fe20003800000 */
.L_x_3071:
[----:B------:R-:W-:Y:S01]  /*204c0*/  CS2R R24, SRZ ;  /* 0x0000000000187805 */ /* 0x000fe2000001ff00 */
[----:B------:R-:W-:Y:S02]  /*204d0*/  IMAD.MOV.U32 R11, RZ, RZ, R7 ;  /* 0x000000ffff0b7224 */ /* 0x000fe400078e0007 */
[----:B------:R-:W-:Y:S02]  /*204e0*/  IMAD.MOV.U32 R12, RZ, RZ, R4 ;  /* 0x000000ffff0c7224 */ /* 0x000fe400078e0004 */
[----:B------:R-:W-:Y:S01]  /*204f0*/  IMAD.MOV.U32 R13, RZ, RZ, R5 ;  /* 0x000000ffff0d7224 */ /* 0x000fe200078e0005 */
[----:B------:R-:W-:-:S04]  /*20500*/  PRMT R48, R10, 0x5410, R11 ;  /* 0x000054100a307816 */ /* 0x000fc8000000000b */
[----:B------:R-:W-:Y:S01]  /*20510*/  PRMT R52, R12, 0x5410, R13 ;  /* 0x000054100c347816 */ /* 0x000fe2000000000d */
[----:B------:R-:W-:Y:S06]  /*20520*/  BRA `(.L_x_3072) ;  /* 0xfffffe7c00347947 */ /* 0x000fec000383ffff */
.L_x_2766:
[----:B0-----:R0:W2:Y:S02]  /*20530*/  SYNCS.PHASECHK.TRANS64.TRYWAIT P1, [R16+URZ+0x22800], R11 ;  /* 0x0228000b100075a7 */ /* 0x0010a4000802017f */
[----:B--2---:R-:W-:Y:S05]  /*20540*/  @!P1 NANOSLEEP.SYNCS 0x989680 ;  /* 0x009896800000995d */ /* 0x004fea0003900000 */
[----:B------:R-:W2:Y:S02]  /*20550*/  @!P1 SYNCS.PHASECHK.TRANS64 P1, [R16+URZ+0x22800], R11 ;  /* 0x0228000b100095a7 */ /* 0x000ea4000802007f */
[----:B--2---:R-:W-:Y:S05]  /*20560*/  @!P1 BRA `(.L_x_2766) ;  /* 0xfffffffc00f09947 */ /* 0x004fea000383ffff */
[----:B------:R-:W-:Y:S05]  /*20570*/  BRA `(.L_x_3073) ;  /* 0xfffffe7c00c07947 */ /* 0x000fea000383ffff */
.L_x_2772:
[----:B--2---:R2:W3:Y:S02]  /*20580*/  SYNCS.PHASECHK.TRANS64.TRYWAIT P2, [R6+URZ+0x22830], R11 ;  /* 0x0228300b060075a7 */ /* 0x0044e4000804017f */
[----:B---3--:R-:W-:Y:S05]  /*20590*/  @!P2 NANOSLEEP.SYNCS 0x989680 ;  /* 0x009896800000a95d */ /* 0x008fea0003900000 */
[----:B------:R-:W3:Y:S02]  /*205a0*/  @!P2 SYNCS.PHASECHK.TRANS64 P2, [R6+URZ+0x22830], R11 ;  /* 0x0228300b0600a5a7 */ /* 0x000ee4000804007f */
[----:B---3--:R-:W-:Y:S05]  /*205b0*/  @!P2 BRA `(.L_x_2772) ;  /* 0xfffffffc00f0a947 */ /* 0x008fea000383ffff */
[----:B------:R-:W-:Y:S05]  /*205c0*/  BRA `(.L_x_2771) ;  /* 0xfffffe8c00287947 */ /* 0x000fea000383ffff */
.L_x_2785:
[----:B-1----:R1:W3:Y:S02]  /*205d0*/  SYNCS.PHASECHK.TRANS64.TRYWAIT P2, [R6+URZ+0x22850], R11 ;  /* 0x0228500b060075a7 */ /* 0x0022e4000804017f */
[----:B---3--:R-:W-:Y:S05]  /*205e0*/  @!P2 NANOSLEEP.SYNCS 0x989680 ;  /* 0x009896800000a95d */ /* 0x008fea0003900000 */
[----:B------:R-:W3:Y:S02]  /*205f0*/  @!P2 SYNCS.PHASECHK.TRANS64 P2, [R6+URZ+0x22850], R11 ;  /* 0x0228500b0600a5a7 */ /* 0x000ee4000804007f */
[----:B---3--:R-:W-:Y:S05]  /*20600*/  @!P2 BRA `(.L_x_2785) ;  /* 0xfffffffc00f0a947 */ /* 0x008fea000383ffff */
[----:B------:R-:W-:Y:S05]  /*20610*/  BRA `(.L_x_2784) ;  /* 0xfffffeb000107947 */ /* 0x000fea000383ffff */
.L_x_2794:
[----:B-1----:R1:W2:Y:S02]  /*20620*/  SYNCS.PHASECHK.TRANS64.TRYWAIT P2, [R201+URZ+0x22830], R202 ;  /* 0x022830cac90075a7 */ /* 0x0022a4000804017f */
[----:B--2---:R-:W-:Y:S05]  /*20630*/  @!P2 NANOSLEEP.SYNCS 0x989680 ;  /* 0x009896800000a95d */ /* 0x004fea0003900000 */
[----:B------:R-:W2:Y:S02]  /*20640*/  @!P2 SYNCS.PHASECHK.TRANS64 P2, [R201+URZ+0x22830], R202 ;  /* 0x022830cac900a5a7 */ /* 0x000ea4000804007f */
[----:B--2---:R-:W-:Y:S05]  /*20650*/  @!P2 BRA `(.L_x_2794) ;  /* 0xfffffffc00f0a947 */ /* 0x004fea000383ffff */
[----:B------:R-:W-:Y:S05]  /*20660*/  BRA `(.L_x_2793) ;  /* 0xfffffeb400d47947 */ /* 0x000fea000383ffff */
.L_x_2807:
[----:B---3--:R3:W4:Y:S02]  /*20670*/  SYNCS.PHASECHK.TRANS64.TRYWAIT P2, [R201+URZ+0x22850], R202 ;  /* 0x022850cac90075a7 */ /* 0x008724000804017f */
[----:B----4-:R-:W-:Y:S05]  /*20680*/  @!P2 NANOSLEEP.SYNCS 0x989680 ;  /* 0x009896800000a95d */ /* 0x010fea0003900000 */
[----:B------:R-:W4:Y:S02]  /*20690*/  @!P2 SYNCS.PHASECHK.TRANS64 P2, [R201+URZ+0x22850], R202 ;  /* 0x022850cac900a5a7 */ /* 0x000f24000804007f */
[----:B----4-:R-:W-:Y:S05]  /*206a0*/  @!P2 BRA `(.L_x_2807) ;  /* 0xfffffffc00f0a947 */ /* 0x010fea000383ffff */
[----:B------:R-:W-:Y:S05]  /*206b0*/  BRA `(.L_x_2806) ;  /* 0xfffffee000f87947 */ /* 0x000fea000383ffff */
.L_x_2817:
[----:B-1----:R1:W2:Y:S02]  /*206c0*/  SYNCS.PHASECHK.TRANS64.TRYWAIT P3, [R6+URZ+0x22830], R213 ;  /* 0x022830d5060075a7 */ /* 0x0022a4000806017f */
[----:B--2---:R-:W-:Y:S05]  /*206d0*/  @!P3 NANOSLEEP.SYNCS 0x989680 ;  /* 0x009896800000b95d */ /* 0x004fea0003900000 */
[----:B------:R-:W2:Y:S02]  /*206e0*/  @!P3 SYNCS.PHASECHK.TRANS64 P3, [R6+URZ+0x22830], R213 ;  /* 0x022830d50600b5a7 */ /* 0x000ea4000806007f */
[----:B--2---:R-:W-:Y:S05]  /*206f0*/  @!P3 BRA `(.L_x_2817) ;  /* 0xfffffffc00f0b947 */ /* 0x004fea000383ffff */
[----:B------:R-:W-:Y:S05]  /*20700*/  BRA `(.L_x_2816) ;  /* 0xfffffee800ec7947 */ /* 0x000fea000383ffff */
.L_x_2822:
[----:B--2---:R2:W3:Y:S02]  /*20710*/  SYNCS.PHASECHK.TRANS64.TRYWAIT P3, [R6+URZ+0x22850], R213 ;  /* 0x022850d5060075a7 */ /* 0x0044e4000806017f */
[----:B---3--:R-:W-:Y:S05]  /*20720*/  @!P3 NANOSLEEP.SYNCS 0x989680 ;  /* 0x009896800000b95d */ /* 0x008fea0003900000 */
[----:B------:R-:W3:Y:S02]  /*20730*/  @!P3 SYNCS.PHASECHK.TRANS64 P3, [R6+URZ+0x22850], R213 ;  /* 0x022850d50600b5a7 */ /* 0x000ee4000806007f */
[----:B---3--:R-:W-:Y:S05]  /*20740*/  @!P3 BRA `(.L_x_2822) ;  /* 0xfffffffc00f0b947 */ /* 0x008fea000383ffff */
[----:B------:R-:W-:Y:S05]  /*20750*/  BRA `(.L_x_2821) ;  /* 0xffffff0400487947 */ /* 0x000fea000383ffff */
.L_x_2828:
[----:B--2---:R2:W3:Y:S02]  /*20760*/  SYNCS.PHASECHK.TRANS64.TRYWAIT P2, [R201+URZ+0x22830], R200 ;  /* 0x022830c8c90075a7 */ /* 0x0044e4000804017f */
[----:B---3--:R-:W-:Y:S05]  /*20770*/  @!P2 NANOSLEEP.SYNCS 0x989680 ;  /* 0x009896800000a95d */ /* 0x008fea0003900000 */
[----:B------:R-:W3:Y:S02]  /*20780*/  @!P2 SYNCS.PHASECHK.TRANS64 P2, [R201+URZ+0x22830], R200 ;  /* 0x022830c8c900a5a7 */ /* 0x000ee4000804007f */
[----:B---3--:R-:W-:Y:S05]  /*20790*/  @!P2 BRA `(.L_x_2828) ;  /* 0xfffffffc00f0a947 */ /* 0x008fea000383ffff */
[----:B------:R-:W-:Y:S05]  /*207a0*/  BRA `(.L_x_2827) ;  /* 0xffffff0800787947 */ /* 0x000fea000383ffff */
.L_x_2841:
[----:B-1----:R1:W2:Y:S02]  /*207b0*/  SYNCS.PHASECHK.TRANS64.TRYWAIT P2, [R201+URZ+0x22850], R200 ;  /* 0x022850c8c90075a7 */ /* 0x0022a4000804017f */
[----:B--2---:R-:W-:Y:S05]  /*207c0*/  @!P2 NANOSLEEP.SYNCS 0x989680 ;  /* 0x009896800000a95d */ /* 0x004fea0003900000 */
[----:B------:R-:W2:Y:S02]  /*207d0*/  @!P2 SYNCS.PHASECHK.TRANS64 P2, [R201+URZ+0x22850], R200 ;  /* 0x022850c8c900a5a7 */ /* 0x000ea4000804007f */
[----:B--2---:R-:W-:Y:S05]  /*207e0*/  @!P2 BRA `(.L_x_2841) ;  /* 0xfffffffc00f0a947 */ /* 0x004fea000383ffff */
[----:B------:R-:W-:Y:S05]  /*207f0*/  BRA `(.L_x_2840) ;  /* 0xffffff3400907947 */ /* 0x000fea000383ffff */
.L_x_2856:
[----:B------:R-:W-:Y:S02]  /*20800*/  IMAD.MOV.U32 R13, RZ, RZ, R4 ;  /* 0x000000ffff0d7224 */ /* 0x000fe400078e0004 */
[----:B------:R-:W-:Y:S02]  /*20810*/  IMAD.MOV.U32 R12, RZ, RZ, RZ ;  /* 0x000000ffff0c7224 */ /* 0x000fe400078e00ff */
[----:B------:R-:W-:Y:S02]  /*20820*/  IMAD.MOV.U32 R11, RZ, RZ, 0x181f ;  /* 0x0000181fff0b7424 */ /* 0x000fe400078e00ff */
[----:B------:R-:W-:-:S07]  /*20830*/  IMAD.MOV.U32 R15, RZ, RZ, -0x1 ;  /* 0xffffffffff0f7424 */ /* 0x000fce00078e00ff */
[----:B--23--:R-:W-:Y:S05]  /*20840*/  WARPSYNC.COLLECTIVE R15, `(.L_x_3074) ;  /* 0x000000000f087348 */ /* 0x00cfea0003c00000 */
[----:B------:R0:W1:Y:S02]  /*20850*/  SHFL.IDX P6, R14, R13, R12, R11 ;  /* 0x0000000c0d0e7389 */ /* 0x00006400000c000b */
[----:B0123--:R-:W-:Y:S01]  /*20860*/  ENDCOLLECTIVE ;  /* 0x000000000000791b */ /* 0x00ffe20003800000 */
.L_x_3074:
[----:B------:R-:W-:Y:S02]  /*20870*/  IMAD.MOV.U32 R13, RZ, RZ, R0 ;  /* 0x000000ffff0d7224 */ /* 0x000fe400078e0000 */
[----:B------:R-:W-:-:S07]  /*20880*/  IMAD.MOV.U32 R3, RZ, RZ, R14 ;  /* 0x000000ffff037224 */ /* 0x000fce00078e000e */
[----:B------:R-:W-:Y:S05]  /*20890*/  WARPSYNC.COLLECTIVE R15, `(.L_x_3075) ;  /* 0x000000000f087348 */ /* 0x000fea0003c00000 */
[----:B------:R0:W1:Y:S02]  /*208a0*/  SHFL.IDX P6, R14, R13, R12, R11 ;  /* 0x0000000c0d0e7389 */ /* 0x00006400000c000b */
[----:B01----:R-:W-:Y:S01]  /*208b0*/  ENDCOLLECTIVE ;  /* 0x000000000000791b */ /* 0x003fe20003800000 */
.L_x_3075:
[----:B------:R-:W-:Y:S05]  /*208c0*/  BRA `(.L_x_3076) ;  /* 0xffffff6800a87947 */ /* 0x000fea000383ffff */
.L_x_2859:
[----:B------:R-:W-:Y:S01]  /*208d0*/  BSSY B1, `(.L_x_3077) ;  /* 0x0000008000017945 */ /* 0x000fe20003800000 */
[----:B-1----:R-:W-:Y:S02]  /*208e0*/  IMAD.MOV.U32 R13, RZ, RZ, R4 ;  /* 0x000000ffff0d7224 */ /* 0x002fe400078e0004 */
[----:B------:R-:W-:Y:S02]  /*208f0*/  IMAD.MOV.U32 R12, RZ, RZ, 0x1 ;  /* 0x00000001ff0c7424 */ /* 0x000fe400078e00ff */
[----:B------:R-:W-:Y:S02]  /*20900*/  IMAD.MOV.U32 R11, RZ, RZ, 0x181f ;  /* 0x0000181fff0b7424 */ /* 0x000fe400078e00ff */
[----:B------:R-:W-:-:S07]  /*20910*/  IMAD.MOV.U32 R15, RZ, RZ, -0x1 ;  /* 0xffffffffff0f7424 */ /* 0x000fce00078e00ff */
[----:B0-234-:R-:W-:Y:S05]  /*20920*/  WARPSYNC.COLLECTIVE R15, `(.L_x_3078) ;  /* 0x000000000f087348 */ /* 0x01dfea0003c00000 */
[----:B----4-:R1:W4:Y:S02]  /*20930*/  SHFL.IDX P6, R14, R13, R12, R11 ;  /* 0x0000000c0d0e7389 */ /* 0x01032400000c000b */
[----:B01234-:R-:W-:Y:S01]  /*20940*/  ENDCOLLECTIVE ;  /* 0x000000000000791b */ /* 0x01ffe20003800000 */
.L_x_3078:
[----:B------:R-:W-:Y:S05]  /*20950*/  BSYNC B1 ;  /* 0x0000000000017941 */ /* 0x000fea0003800000 */
.L_x_3077:
        /* <DEDUP_REMOVED lines=8> */
.L_x_3079:
[----:B------:R-:W-:Y:S05]  /*209e0*/  BRA `(.L_x_3080) ;  /* 0xffffff6800dc7947 */ /* 0x000fea000383ffff */
.L_x_2862:
        /* <DEDUP_REMOVED lines=8> */
.L_x_3082:
[----:B------:R-:W-:Y:S05]  /*20a70*/  BSYNC B1 ;  /* 0x0000000000017941 */ /* 0x000fea0003800000 */
.L_x_3081:
        /* <DEDUP_REMOVED lines=8> */
.L_x_3083:
[----:B------:R-:W-:Y:S05]  /*20b00*/  BRA `(.L_x_3084) ;  /* 0xffffff6c000c7947 */ /* 0x000fea000383ffff */
.L_x_2865:
        /* <DEDUP_REMOVED lines=8> */
.L_x_3086:
[----:B------:R-:W-:Y:S05]  /*20b90*/  BSYNC B1 ;  /* 0x0000000000017941 */ /* 0x000fea0003800000 */
.L_x_3085:
        /* <DEDUP_REMOVED lines=8> */
.L_x_3087:
[----:B------:R-:W-:Y:S05]  /*20c20*/  BRA `(.L_x_3088) ;  /* 0xffffff6c003c7947 */ /* 0x000fea000383ffff */
.L_x_2890:
[----:B------:R-:W1:Y:S01]  /*20c30*/  S2R R7, SR_TID.X ;  /* 0x0000000000077919 */ /* 0x000e620000002100 */
[----:B------:R-:W-:Y:S01]  /*20c40*/  BSSY B1, `(.L_x_3089) ;  /* 0x000000a000017945 */ /* 0x000fe20003800000 */
[----:B------:R-:W-:Y:S02]  /*20c50*/  IMAD.MOV.U32 R12, RZ, RZ, RZ ;  /* 0x000000ffff0c7224 */ /* 0x000fe400078e00ff */
[----:B0-----:R-:W-:Y:S02]  /*20c60*/  IMAD.MOV.U32 R11, RZ, RZ, 0x1f ;  /* 0x0000001fff0b7424 */ /* 0x001fe400078e00ff */
[----:B------:R-:W-:Y:S01]  /*20c70*/  IMAD.MOV.U32 R15, RZ, RZ, -0x1 ;  /* 0xffffffffff0f7424 */ /* 0x000fe200078e00ff */
[----:B-1----:R-:W-:-:S04]  /*20c80*/  SHF.R.U32.HI R7, RZ, 0x5, R7 ;  /* 0x00000005ff077819 */ /* 0x002fc80000011607 */
[----:B------:R-:W-:-:S05]  /*20c90*/  LOP3.LUT R7, R7, 0x3, RZ, 0xc0, !PT ;  /* 0x0000000307077812 */ /* 0x000fca00078ec0ff */
[----:B------:R-:W-:-:S07]  /*20ca0*/  IMAD.MOV.U32 R13, RZ, RZ, R7 ;  /* 0x000000ffff0d7224 */ /* 0x000fce00078e0007 */
[----:B------:R-:W-:Y:S05]  /*20cb0*/  WARPSYNC.COLLECTIVE R15, `(.L_x_3090) ;  /* 0x000000000f087348 */ /* 0x000fea0003c00000 */
[----:B------:R0:W1:Y:S02]  /*20cc0*/  SHFL.IDX P6, R14, R13, R12, R11 ;  /* 0x0000000c0d0e7389 */ /* 0x00006400000c000b */
[----:B01----:R-:W-:Y:S01]  /*20cd0*/  ENDCOLLECTIVE ;  /* 0x000000000000791b */ /* 0x003fe20003800000 */
.L_x_3090:
[----:B------:R-:W-:Y:S05]  /*20ce0*/  BSYNC B1 ;  /* 0x0000000000017941 */ /* 0x000fea0003800000 */
.L_x_3089:
[----:B------:R-:W-:Y:S05]  /*20cf0*/  BRA `(.L_x_3091) ;  /* 0xffffff84006c7947 */ /* 0x000fea000383ffff */
.L_x_2892:
[----:B------:R-:W-:Y:S01]  /*20d00*/  BSSY B1, `(.L_x_3092) ;  /* 0x0000006000017945 */ /* 0x000fe20003800000 */
[----:B------:R-:W-:-:S07]  /*20d10*/  IMAD.MOV.U32 R15, RZ, RZ, -0x1 ;  /* 0xffffffffff0f7424 */ /* 0x000fce00078e00ff */
[----:B01----:R-:W-:Y:S05]  /*20d20*/  WARPSYNC.COLLECTIVE R15, `(.L_x_3093) ;  /* 0x000000000f0c7348 */ /* 0x003fea0003c00000 */
[----:B------:R-:W-:Y:S02]  /*20d30*/  ELECT P6, UR62, PT ;  /* 0x00000000003e782f */ /* 0x000fe400038c0000 */
[----:B------:R-:W-:Y:S01]  /*20d40*/  MOV R14, UR62 ;  /* 0x0000003e000e7c02 */ /* 0x000fe20008000f00 */
[----:B01----:R-:W-:Y:S10]  /*20d50*/  ENDCOLLECTIVE ;  /* 0x000000000000791b */ /* 0x003ff40003800000 */
.L_x_3093:
[----:B------:R-:W-:Y:S05]  /*20d60*/  BSYNC B1 ;  /* 0x0000000000017941 */ /* 0x000fea0003800000 */
.L_x_3092:
[----:B------:R-:W-:Y:S05]  /*20d70*/  BRA `(.L_x_2891) ;  /* 0xffffff8400647947 */ /* 0x000fea000383ffff */
.L_x_2894:
[----:B-1----:R-:W2:Y:S02]  /*20d80*/  LDL R6, [R1+0x4] ;  /* 0x0000040001067983 */ /* 0x002ea40000100800 */
[----:B--2---:R1:W2:Y:S02]  /*20d90*/  SYNCS.PHASECHK.TRANS64.TRYWAIT P0, [R6+URZ+0x22820], R5 ;  /* 0x02282005060075a7 */ /* 0x0042a4000800017f */
[----:B--2---:R-:W-:Y:S05]  /*20da0*/  @!P0 NANOSLEEP.SYNCS 0x989680 ;  /* 0x009896800000895d */ /* 0x004fea0003900000 */
[----:B------:R-:W2:Y:S02]  /*20db0*/  @!P0 SYNCS.PHASECHK.TRANS64 P0, [R6+URZ+0x22820], R5 ;  /* 0x02282005060085a7 */ /* 0x000ea4000800007f */
[----:B--2---:R-:W-:Y:S05]  /*20dc0*/  @!P0 BRA `(.L_x_2894) ;  /* 0xfffffffc00ec8947 */ /* 0x004fea000383ffff */
[----:B------:R-:W-:Y:S05]  /*20dd0*/  BRA `(.L_x_3094) ;  /* 0xffffff8400747947 */ /* 0x000fea000383ffff */
.L_x_2898:
[----:B-1----:R1:W2:Y:S02]  /*20de0*/  SYNCS.PHASECHK.TRANS64.TRYWAIT P0, [R6+URZ+0x228a0], R9 ;  /* 0x0228a009060075a7 */ /* 0x0022a4000800017f */
[----:B--2---:R-:W-:Y:S05]  /*20df0*/  @!P0 NANOSLEEP.SYNCS 0x989680 ;  /* 0x009896800000895d */ /* 0x004fea0003900000 */
[----:B------:R-:W2:Y:S02]  /*20e00*/  @!P0 SYNCS.PHASECHK.TRANS64 P0, [R6+URZ+0x228a0], R9 ;  /* 0x0228a009060085a7 */ /* 0x000ea4000800007f */
[----:B--2---:R-:W-:Y:S05]  /*20e10*/  @!P0 BRA `(.L_x_2898) ;  /* 0xfffffffc00f08947 */ /* 0x004fea000383ffff */
[----:B------:R-:W-:Y:S05]  /*20e20*/  BRA `(.L_x_3095) ;  /* 0xffffff8400987947 */ /* 0x000fea000383ffff */
.L_x_2903:
[----:B--2---:R2:W3:Y:S02]  /*20e30*/  SYNCS.PHASECHK.TRANS64.TRYWAIT P0, [R6+URZ+0x228c0], R9 ;  /* 0x0228c009060075a7 */ /* 0x0044e4000800017f */
[----:B---3--:R-:W-:Y:S05]  /*20e40*/  @!P0 NANOSLEEP.SYNCS 0x989680 ;  /* 0x009896800000895d */ /* 0x008fea0003900000 */
[----:B------:R-:W3:Y:S02]  /*20e50*/  @!P0 SYNCS.PHASECHK.TRANS64 P0, [R6+URZ+0x228c0], R9 ;  /* 0x0228c009060085a7 */ /* 0x000ee4000800007f */
[----:B---3--:R-:W-:Y:S05]  /*20e60*/  @!P0 BRA `(.L_x_2903) ;  /* 0xfffffffc00f08947 */ /* 0x008fea000383ffff */
[----:B------:R-:W-:Y:S05]  /*20e70*/  BRA `(.L_x_3096) ;  /* 0xffffff88001c7947 */ /* 0x000fea000383ffff */
.L_x_2913:
[----:B-1----:R1:W2:Y:S02]  /*20e80*/  SYNCS.PHASECHK.TRANS64.TRYWAIT P1, [R5+URZ+0x228a0], R6 ;  /* 0x0228a006050075a7 */ /* 0x0022a4000802017f */
[----:B--2---:R-:W-:Y:S05]  /*20e90*/  @!P1 NANOSLEEP.SYNCS 0x989680 ;  /* 0x009896800000995d */ /* 0x004fea0003900000 */
[----:B------:R-:W2:Y:S02]  /*20ea0*/  @!P1 SYNCS.PHASECHK.TRANS64 P1, [R5+URZ+0x228a0], R6 ;  /* 0x0228a006050095a7 */ /* 0x000ea4000802007f */
[----:B--2---:R-:W-:Y:S05]  /*20eb0*/  @!P1 BRA `(.L_x_2913) ;  /* 0xfffffffc00f09947 */ /* 0x004fea000383ffff */
[----:B------:R-:W-:Y:S05]  /*20ec0*/  BRA `(.L_x_3097) ;  /* 0xffffff8c00b47947 */ /* 0x000fea000383ffff */
.L_x_2918:
[----:B--2---:R2:W3:Y:S02]  /*20ed0*/  SYNCS.PHASECHK.TRANS64.TRYWAIT P1, [R5+URZ+0x228c0], R6 ;  /* 0x0228c006050075a7 */ /* 0x0044e4000802017f */
[----:B---3--:R-:W-:Y:S05]  /*20ee0*/  @!P1 NANOSLEEP.SYNCS 0x989680 ;  /* 0x009896800000995d */ /* 0x008fea0003900000 */
[----:B------:R-:W3:Y:S02]  /*20ef0*/  @!P1 SYNCS.PHASECHK.TRANS64 P1, [R5+URZ+0x228c0], R6 ;  /* 0x0228c006050095a7 */ /* 0x000ee4000802007f */
[----:B---3--:R-:W-:Y:S05]  /*20f00*/  @!P1 BRA `(.L_x_2918) ;  /* 0xfffffffc00f09947 */ /* 0x008fea000383ffff */
[----:B------:R-:W-:Y:S05]  /*20f10*/  BRA `(.L_x_3098) ;  /* 0xffffff9000347947 */ /* 0x000fea000383ffff */
.L_x_2942:
[----:B------:R-:W2:Y:S01]  /*20f20*/  S2R R4, SR_TID.X ;  /* 0x0000000000047919 */ /* 0x000ea20000002100 */
[----:B------:R-:W-:Y:S01]  /*20f30*/  BSSY B0, `(.L_x_3099) ;  /* 0x000000a000007945 */ /* 0x000fe20003800000 */
[----:B------:R-:W-:Y:S02]  /*20f40*/  IMAD.MOV.U32 R12, RZ, RZ, RZ ;  /* 0x000000ffff0c7224 */ /* 0x000fe400078e00ff */
[----:B0-----:R-:W-:Y:S02]  /*20f50*/  IMAD.MOV.U32 R11, RZ, RZ, 0x1f ;  /* 0x0000001fff0b7424 */ /* 0x001fe400078e00ff */
[----:B------:R-:W-:Y:S01]  /*20f60*/  IMAD.MOV.U32 R15, RZ, RZ, -0x1 ;  /* 0xffffffffff0f7424 */ /* 0x000fe200078e00ff */
[----:B--2---:R-:W-:-:S04]  /*20f70*/  SHF.R.U32.HI R4, RZ, 0x5, R4 ;  /* 0x00000005ff047819 */ /* 0x004fc80000011604 */
[----:B------:R-:W-:-:S05]  /*20f80*/  LOP3.LUT R4, R4, 0x3, RZ, 0xc0, !PT ;  /* 0x0000000304047812 */ /* 0x000fca00078ec0ff */
[----:B------:R-:W-:-:S07]  /*20f90*/  IMAD.MOV.U32 R13, RZ, RZ, R4 ;  /* 0x000000ffff0d7224 */ /* 0x000fce00078e0004 */
[----:B-1----:R-:W-:Y:S05]  /*20fa0*/  WARPSYNC.COLLECTIVE R15, `(.L_x_3100) ;  /* 0x000000000f087348 */ /* 0x002fea0003c00000 */
[----:B------:R0:W2:Y:S02]  /*20fb0*/  SHFL.IDX P6, R14, R13, R12, R11 ;  /* 0x0000000c0d0e7389 */ /* 0x0000a400000c000b */
[----:B012---:R-:W-:Y:S01]  /*20fc0*/  ENDCOLLECTIVE ;  /* 0x000000000000791b */ /* 0x007fe20003800000 */
.L_x_3100:
[----:B------:R-:W-:Y:S05]  /*20fd0*/  BSYNC B0 ;  /* 0x0000000000007941 */ /* 0x000fea0003800000 */
.L_x_3099:
[----:B------:R-:W-:Y:S05]  /*20fe0*/  BRA `(.L_x_3101) ;  /* 0xffffffa000207947 */ /* 0x000fea000383ffff */
.L_x_2944:
[----:B------:R-:W-:Y:S01]  /*20ff0*/  BSSY B0, `(.L_x_3102) ;  /* 0x0000006000007945 */ /* 0x000fe20003800000 */
[----:B------:R-:W-:-:S07]  /*21000*/  IMAD.MOV.U32 R15, RZ, RZ, -0x1 ;  /* 0xffffffffff0f7424 */ /* 0x000fce00078e00ff */
[----:B01-3--:R-:W-:Y:S05]  /*21010*/  WARPSYNC.COLLECTIVE R15, `(.L_x_3103) ;  /* 0x000000000f0c7348 */ /* 0x00bfea0003c00000 */
[----:B------:R-:W-:Y:S02]  /*21020*/  ELECT P6, UR62, PT ;  /* 0x00000000003e782f */ /* 0x000fe400038c0000 */
[----:B------:R-:W-:Y:S01]  /*21030*/  MOV R14, UR62 ;  /* 0x0000003e000e7c02 */ /* 0x000fe20008000f00 */
[----:B01-3--:R-:W-:Y:S10]  /*21040*/  ENDCOLLECTIVE ;  /* 0x000000000000791b */ /* 0x00bff40003800000 */
.L_x_3103:
[----:B------:R-:W-:Y:S05]  /*21050*/  BSYNC B0 ;  /* 0x0000000000007941 */ /* 0x000fea0003800000 */
.L_x_3102:
[----:B------:R-:W-:Y:S05]  /*21060*/  BRA `(.L_x_3104) ;  /* 0xffffffa0002c7947 */ /* 0x000fea000383ffff */
.L_x_2946:
[----:B-1----:R1:W2:Y:S02]  /*21070*/  SYNCS.PHASECHK.TRANS64.TRYWAIT P0, [R0+URZ+0x22840], R2 ;  /* 0x02284002000075a7 */ /* 0x0022a4000800017f */
[----:B--2---:R-:W-:Y:S05]  /*21080*/  @!P0 NANOSLEEP.SYNCS 0x989680 ;  /* 0x009896800000895d */ /* 0x004fea0003900000 */
[----:B------:R-:W2:Y:S02]  /*21090*/  @!P0 SYNCS.PHASECHK.TRANS64 P0, [R0+URZ+0x22840], R2 ;  /* 0x02284002000085a7 */ /* 0x000ea4000800007f */
[----:B--2---:R-:W-:Y:S05]  /*210a0*/  @!P0 BRA `(.L_x_2946) ;  /* 0xfffffffc00f08947 */ /* 0x004fea000383ffff */
[----:B------:R-:W-:Y:S05]  /*210b0*/  BRA `(.L_x_3105) ;  /* 0xffffffa000947947 */ /* 0x000fea000383ffff */
.L_x_2950:
        /* <DEDUP_REMOVED lines=13> */
.L_x_3106:
[----:B------:R-:W-:Y:S02]  /*21190*/  IMAD.MOV.U32 R13, RZ, RZ, R4 ;  /* 0x000000ffff0d7224 */ /* 0x000fe400078e0004 */
[----:B------:R-:W-:-:S07]  /*211a0*/  IMAD.MOV.U32 R6, RZ, RZ, R14 ;  /* 0x000000ffff067224 */ /* 0x000fce00078e000e */
[----:B------:R-:W-:Y:S05]  /*211b0*/  WARPSYNC.COLLECTIVE R15, `(.L_x_3107) ;  /* 0x000000000f087348 */ /* 0x000fea0003c00000 */
[----:B------:R0:W1:Y:S02]  /*211c0*/  SHFL.IDX P6, R14, R13, R12, R11 ;  /* 0x0000000c0d0e7389 */ /* 0x00006400000c000b */
[----:B01----:R-:W-:Y:S01]  /*211d0*/  ENDCOLLECTIVE ;  /* 0x000000000000791b */ /* 0x003fe20003800000 */
.L_x_3107:
[----:B------:R-:W-:Y:S02]  /*211e0*/  IMAD.MOV.U32 R13, RZ, RZ, R3 ;  /* 0x000000ffff0d7224 */ /* 0x000fe400078e0003 */
[----:B------:R-:W-:Y:S02]  /*211f0*/  IMAD.MOV.U32 R12, RZ, RZ, 0x1 ;  /* 0x00000001ff0c7424 */ /* 0x000fe400078e00ff */
[----:B------:R-:W-:-:S07]  /*21200*/  IMAD.MOV.U32 R7, RZ, RZ, R14 ;  /* 0x000000ffff077224 */ /* 0x000fce00078e000e */
[----:B------:R-:W-:Y:S05]  /*21210*/  WARPSYNC.COLLECTIVE R15, `(.L_x_3108) ;  /* 0x000000000f087348 */ /* 0x000fea0003c00000 */
[----:B------:R0:W1:Y:S02]  /*21220*/  SHFL.IDX P6, R14, R13, R12, R11 ;  /* 0x0000000c0d0e7389 */ /* 0x00006400000c000b */
[----:B01----:R-:W-:Y:S01]  /*21230*/  ENDCOLLECTIVE ;  /* 0x000000000000791b */ /* 0x003fe20003800000 */
.L_x_3108:
        /* <DEDUP_REMOVED lines=15> */
.L_x_3109:
[----:B------:R-:W-:Y:S02]  /*21330*/  IMAD.MOV.U32 R13, RZ, RZ, R3 ;  /* 0x000000ffff0d7224 */ /* 0x000fe400078e0003 */
[----:B------:R-:W-:Y:S02]  /*21340*/  IMAD.MOV.U32 R12, RZ, RZ, 0x2 ;  /* 0x00000002ff0c7424 */ /* 0x000fe400078e00ff */
[----:B------:R-:W-:-:S07]  /*21350*/  IMAD.MOV.U32 R5, RZ, RZ, R14 ;  /* 0x000000ffff057224 */ /* 0x000fce00078e000e */
[----:B------:R-:W-:Y:S05]  /*21360*/  WARPSYNC.COLLECTIVE R15, `(.L_x_3110) ;  /* 0x000000000f087348 */ /* 0x000fea0003c00000 */
[----:B------:R0:W1:Y:S02]  /*21370*/  SHFL.IDX P6, R14, R13, R12, R11 ;  /* 0x0000000c0d0e7389 */ /* 0x00006400000c000b */
[----:B01----:R-:W-:Y:S01]  /*21380*/  ENDCOLLECTIVE ;  /* 0x000000000000791b */ /* 0x003fe20003800000 */
.L_x_3110:
        /* <DEDUP_REMOVED lines=15> */
.L_x_3111:
[----:B------:R-:W-:Y:S02]  /*21480*/  IMAD.MOV.U32 R13, RZ, RZ, R3 ;  /* 0x000000ffff0d7224 */ /* 0x000fe400078e0003 */
[----:B------:R-:W-:Y:S02]  /*21490*/  IMAD.MOV.U32 R12, RZ, RZ, 0x3 ;  /* 0x00000003ff0c7424 */ /* 0x000fe400078e00ff */
[----:B------:R-:W-:-:S07]  /*214a0*/  IMAD.MOV.U32 R5, RZ, RZ, R14 ;  /* 0x000000ffff057224 */ /* 0x000fce00078e000e */
[----:B------:R-:W-:Y:S05]  /*214b0*/  WARPSYNC.COLLECTIVE R15, `(.L_x_3112) ;  /* 0x000000000f087348 */ /* 0x000fea0003c00000 */
[----:B------:R0:W1:Y:S02]  /*214c0*/  SHFL.IDX P6, R14, R13, R12, R11 ;  /* 0x0000000c0d0e7389 */ /* 0x00006400000c000b */
[----:B01----:R-:W-:Y:S01]  /*214d0*/  ENDCOLLECTIVE ;  /* 0x000000000000791b */ /* 0x003fe20003800000 */
.L_x_3112:
        /* <DEDUP_REMOVED lines=15> */
.L_x_3113:
[----:B------:R-:W-:Y:S02]  /*215d0*/  IMAD.MOV.U32 R13, RZ, RZ, R3 ;  /* 0x000000ffff0d7224 */ /* 0x000fe400078e0003 */
[----:B------:R-:W-:Y:S02]  /*215e0*/  IMAD.MOV.U32 R12, RZ, RZ, 0x4 ;  /* 0x00000004ff0c7424 */ /* 0x000fe400078e00ff */
[----:B------:R-:W-:-:S07]  /*215f0*/  IMAD.MOV.U32 R5, RZ, RZ, R14 ;  /* 0x000000ffff057224 */ /* 0x000fce00078e000e */
[----:B------:R-:W-:Y:S05]  /*21600*/  WARPSYNC.COLLECTIVE R15, `(.L_x_3114) ;  /* 0x000000000f087348 */ /* 0x000fea0003c00000 */
[----:B------:R0:W1:Y:S02]  /*21610*/  SHFL.IDX P6, R14, R13, R12, R11 ;  /* 0x0000000c0d0e7389 */ /* 0x00006400000c000b */
[----:B01----:R-:W-:Y:S01]  /*21620*/  ENDCOLLECTIVE ;  /* 0x000000000000791b */ /* 0x003fe20003800000 */
.L_x_3114:
        /* <DEDUP_REMOVED lines=15> */
.L_x_3115:
[----:B------:R-:W-:Y:S02]  /*21720*/  IMAD.MOV.U32 R13, RZ, RZ, R3 ;  /* 0x000000ffff0d7224 */ /* 0x000fe400078e0003 */
[----:B------:R-:W-:Y:S02]  /*21730*/  IMAD.MOV.U32 R12, RZ, RZ, 0x5 ;  /* 0x00000005ff0c7424 */ /* 0x000fe400078e00ff */
[----:B------:R-:W-:-:S07]  /*21740*/  IMAD.MOV.U32 R5, RZ, RZ, R14 ;  /* 0x000000ffff057224 */ /* 0x000fce00078e000e */
[----:B------:R-:W-:Y:S05]  /*21750*/  WARPSYNC.COLLECTIVE R15, `(.L_x_3116) ;  /* 0x000000000f087348 */ /* 0x000fea0003c00000 */
[----:B------:R0:W1:Y:S02]  /*21760*/  SHFL.IDX P6, R14, R13, R12, R11 ;  /* 0x0000000c0d0e7389 */ /* 0x00006400000c000b */
[----:B01----:R-:W-:Y:S01]  /*21770*/  ENDCOLLECTIVE ;  /* 0x000000000000791b */ /* 0x003fe20003800000 */
.L_x_3116:
        /* <DEDUP_REMOVED lines=15> */
.L_x_3117:
[----:B------:R-:W-:Y:S02]  /*21870*/  IMAD.MOV.U32 R13, RZ, RZ, R3 ;  /* 0x000000ffff0d7224 */ /* 0x000fe400078e0003 */
[----:B------:R-:W-:Y:S02]  /*21880*/  IMAD.MOV.U32 R12, RZ, RZ, 0x6 ;  /* 0x00000006ff0c7424 */ /* 0x000fe400078e00ff */
[----:B------:R-:W-:-:S07]  /*21890*/  IMAD.MOV.U32 R5, RZ, RZ, R14 ;  /* 0x000000ffff057224 */ /* 0x000fce00078e000e */
[----:B------:R-:W-:Y:S05]  /*218a0*/  WARPSYNC.COLLECTIVE R15, `(.L_x_3118) ;  /* 0x000000000f087348 */ /* 0x000fea0003c00000 */
[----:B------:R0:W1:Y:S02]  /*218b0*/  SHFL.IDX P6, R14, R13, R12, R11 ;  /* 0x0000000c0d0e7389 */ /* 0x00006400000c000b */
[----:B01----:R-:W-:Y:S01]  /*218c0*/  ENDCOLLECTIVE ;  /* 0x000000000000791b */ /* 0x003fe20003800000 */
.L_x_3118:
        /* <DEDUP_REMOVED lines=13> */
.L_x_3119:
        /* <DEDUP_REMOVED lines=8> */
.L_x_3120:
        /* <DEDUP_REMOVED lines=13> */
.L_x_3121:
[----:B------:R-:W-:Y:S01]  /*21af0*/  IMAD.MOV.U32 R3, RZ, RZ, R14 ;  /* 0x000000ffff037224 */ /* 0x000fe200078e000e */
[----:B------:R-:W-:Y:S06]  /*21b00*/  BRA `(.L_x_3122) ;  /* 0xffffffa4002c7947 */ /* 0x000fec000383ffff */
.L_x_2953:
[----:B0-----:R-:W2:Y:S02]  /*21b10*/  LDL R2, [R1+0x4] ;  /* 0x0000040001027983 */ /* 0x001ea40000100800 */
[----:B--2---:R0:W1:Y:S02]  /*21b20*/  SYNCS.PHASECHK.TRANS64.TRYWAIT P0, [R2+URZ+0x22820], R0 ;  /* 0x02282000020075a7 */ /* 0x004064000800017f */
[----:B-1----:R-:W-:Y:S05]  /*21b30*/  @!P0 NANOSLEEP.SYNCS 0x989680 ;  /* 0x009896800000895d */ /* 0x002fea0003900000 */
[----:B------:R-:W1:Y:S02]  /*21b40*/  @!P0 SYNCS.PHASECHK.TRANS64 P0, [R2+URZ+0x22820], R0 ;  /* 0x02282000020085a7 */ /* 0x000e64000800007f */
[----:B-1----:R-:W-:Y:S05]  /*21b50*/  @!P0 BRA `(.L_x_2953) ;  /* 0xfffffffc00ec8947 */ /* 0x002fea000383ffff */
[----:B------:R-:W-:Y:S05]  /*21b60*/  BRA `(.L_x_3123) ;  /* 0xffffffa4008c7947 */ /* 0x000fea000383ffff */
.L_x_2957:
[----:B0-----:R0:W1:Y:S02]  /*21b70*/  SYNCS.PHASECHK.TRANS64.TRYWAIT P0, [R2+URZ+0x22860], R0 ;  /* 0x02286000020075a7 */ /* 0x001064000800017f */
[----:B-1----:R-:W-:Y:S05]  /*21b80*/  @!P0 NANOSLEEP.SYNCS 0x989680 ;  /* 0x009896800000895d */ /* 0x002fea0003900000 */
[----:B------:R-:W1:Y:S02]  /*21b90*/  @!P0 SYNCS.PHASECHK.TRANS64 P0, [R2+URZ+0x22860], R0 ;  /* 0x02286000020085a7 */ /* 0x000e64000800007f */
[----:B-1----:R-:W-:Y:S05]  /*21ba0*/  @!P0 BRA `(.L_x_2957) ;  /* 0xfffffffc00f08947 */ /* 0x002fea000383ffff */
[----:B------:R-:W-:Y:S05]  /*21bb0*/  BRA `(.L_x_3124) ;  /* 0xffffffa400b87947 */ /* 0x000fea000383ffff */
.L_x_2972:
[----:B-1----:R1:W2:Y:S02]  /*21bc0*/  SYNCS.PHASECHK.TRANS64.TRYWAIT P0, [R2+URZ+0x22840], R5 ;  /* 0x02284005020075a7 */ /* 0x0022a4000800017f */
[----:B--2---:R-:W-:Y:S05]  /*21bd0*/  @!P0 NANOSLEEP.SYNCS 0x989680 ;  /* 0x009896800000895d */ /* 0x004fea0003900000 */
[----:B------:R-:W2:Y:S02]  /*21be0*/  @!P0 SYNCS.PHASECHK.TRANS64 P0, [R2+URZ+0x22840], R5 ;  /* 0x02284005020085a7 */ /* 0x000ea4000800007f */
[----:B--2---:R-:W-:Y:S05]  /*21bf0*/  @!P0 BRA `(.L_x_2972) ;  /* 0xfffffffc00f08947 */ /* 0x004fea000383ffff */
[----:B------:R-:W-:Y:S05]  /*21c00*/  BRA `(.L_x_3125) ;  /* 0xffffffac00d47947 */ /* 0x000fea000383ffff */
.L_x_2977:
[----:B0-----:R0:W2:Y:S02]  /*21c10*/  SYNCS.PHASECHK.TRANS64.TRYWAIT P0, [R2+URZ+0x22860], R5 ;  /* 0x02286005020075a7 */ /* 0x0010a4000800017f */
[----:B--2---:R-:W-:Y:S05]  /*21c20*/  @!P0 NANOSLEEP.SYNCS 0x989680 ;  /* 0x009896800000895d */ /* 0x004fea0003900000 */
[----:B------:R-:W2:Y:S02]  /*21c30*/  @!P0 SYNCS.PHASECHK.TRANS64 P0, [R2+URZ+0x22860], R5 ;  /* 0x02286005020085a7 */ /* 0x000ea4000800007f */
[----:B--2---:R-:W-:Y:S05]  /*21c40*/  @!P0 BRA `(.L_x_2977) ;  /* 0xfffffffc00f08947 */ /* 0x004fea000383ffff */
[----:B------:R-:W-:Y:S05]  /*21c50*/  BRA `(.L_x_3126) ;  /* 0xffffffb000587947 */ /* 0x000fea000383ffff */
.L_x_2988:
[----:B0-----:R0:W1:Y:S02]  /*21c60*/  SYNCS.PHASECHK.TRANS64.TRYWAIT P0, [R3+URZ+0x22840], R2 ;  /* 0x02284002030075a7 */ /* 0x001064000800017f */
[----:B-1----:R-:W-:Y:S05]  /*21c70*/  @!P0 NANOSLEEP.SYNCS 0x989680 ;  /* 0x009896800000895d */ /* 0x002fea0003900000 */
[----:B------:R-:W1:Y:S02]  /*21c80*/  @!P0 SYNCS.PHASECHK.TRANS64 P0, [R3+URZ+0x22840], R2 ;  /* 0x02284002030085a7 */ /* 0x000e64000800007f */
[----:B-1----:R-:W-:Y:S05]  /*21c90*/  @!P0 BRA `(.L_x_2988) ;  /* 0xfffffffc00f08947 */ /* 0x002fea000383ffff */
[----:B------:R-:W-:Y:S05]  /*21ca0*/  BRA `(.L_x_3127) ;  /* 0xffffffb800587947 */ /* 0x000fea000383ffff */
.L_x_2993:
[----:B-1----:R1:W2:Y:S02]  /*21cb0*/  SYNCS.PHASECHK.TRANS64.TRYWAIT P0, [R3+URZ+0x22860], R2 ;  /* 0x02286002030075a7 */ /* 0x0022a4000800017f */
[----:B--2---:R-:W-:Y:S05]  /*21cc0*/  @!P0 NANOSLEEP.SYNCS 0x989680 ;  /* 0x009896800000895d */ /* 0x004fea0003900000 */
[----:B------:R-:W2:Y:S02]  /*21cd0*/  @!P0 SYNCS.PHASECHK.TRANS64 P0, [R3+URZ+0x22860], R2 ;  /* 0x02286002030085a7 */ /* 0x000ea4000800007f */
[----:B--2---:R-:W-:Y:S05]  /*21ce0*/  @!P0 BRA `(.L_x_2993) ;  /* 0xfffffffc00f08947 */ /* 0x004fea000383ffff */
[----:B------:R-:W-:Y:S05]  /*21cf0*/  BRA `(.L_x_3128) ;  /* 0xffffffb800d87947 */ /* 0x000fea000383ffff */
.L_x_3004:
[----:B0-----:R0:W1:Y:S02]  /*21d00*/  SYNCS.PHASECHK.TRANS64.TRYWAIT P0, [R3+URZ+0x22840], R2 ;  /* 0x02284002030075a7 */ /* 0x001064000800017f */
[----:B-1----:R-:W-:Y:S05]  /*21d10*/  @!P0 NANOSLEEP.SYNCS 0x989680 ;  /* 0x009896800000895d */ /* 0x002fea0003900000 */
[----:B------:R-:W1:Y:S02]  /*21d20*/  @!P0 SYNCS.PHASECHK.TRANS64 P0, [R3+URZ+0x22840], R2 ;  /* 0x02284002030085a7 */ /* 0x000e64000800007f */
[----:B-1----:R-:W-:Y:S05]  /*21d30*/  @!P0 BRA `(.L_x_3004) ;  /* 0xfffffffc00f08947 */ /* 0x002fea000383ffff */
[----:B------:R-:W-:Y:S05]  /*21d40*/  BRA `(.L_x_3129) ;  /* 0xffffffc000b47947 */ /* 0x000fea000383ffff */
.L_x_3009:
[----:B-1----:R1:W2:Y:S02]  /*21d50*/  SYNCS.PHASECHK.TRANS64.TRYWAIT P0, [R3+URZ+0x22860], R2 ;  /* 0x02286002030075a7 */ /* 0x0022a4000800017f */
[----:B--2---:R-:W-:Y:S05]  /*21d60*/  @!P0 NANOSLEEP.SYNCS 0x989680 ;  /* 0x009896800000895d */ /* 0x004fea0003900000 */
[----:B------:R-:W2:Y:S02]  /*21d70*/  @!P0 SYNCS.PHASECHK.TRANS64 P0, [R3+URZ+0x22860], R2 ;  /* 0x02286002030085a7 */ /* 0x000ea4000800007f */
[----:B--2---:R-:W-:Y:S05]  /*21d80*/  @!P0 BRA `(.L_x_3009) ;  /* 0xfffffffc00f08947 */ /* 0x004fea000383ffff */
[----:B------:R-:W-:Y:S05]  /*21d90*/  BRA `(.L_x_3130) ;  /* 0xffffffc400387947 */ /* 0x000fea000383ffff */
.L_x_3021:
[----:B------:R-:W-:Y:S01]  /*21da0*/  BSSY B0, `(.L_x_3131) ;  /* 0x0000008000007945 */ /* 0x000fe20003800000 */
[----:B------:R-:W-:Y:S02]  /*21db0*/  IMAD.MOV.U32 R13, RZ, RZ, R16 ;  /* 0x000000ffff0d7224 */ /* 0x000fe400078e0010 */
[----:B------:R-:W-:Y:S02]  /*21dc0*/  IMAD.MOV.U32 R12, RZ, RZ, RZ ;  /* 0x000000ffff0c7224 */ /* 0x000fe400078e00ff */
[----:B0-----:R-:W-:Y:S02]  /*21dd0*/  IMAD.MOV.U32 R11, RZ, RZ, 0x1f ;  /* 0x0000001fff0b7424 */ /* 0x001fe400078e00ff */
[----:B------:R-:W-:-:S07]  /*21de0*/  IMAD.MOV.U32 R15, RZ, RZ, -0x1 ;  /* 0xffffffffff0f7424 */ /* 0x000fce00078e00ff */
[----:B-1---5:R-:W-:Y:S05]  /*21df0*/  WARPSYNC.COLLECTIVE R15, `(.L_x_3132) ;  /* 0x000000000f087348 */ /* 0x022fea0003c00000 */
[----:B------:R0:W2:Y:S02]  /*21e00*/  SHFL.IDX P6, R14, R13, R12, R11 ;  /* 0x0000000c0d0e7389 */ /* 0x0000a400000c000b */
[----:B012--5:R-:W-:Y:S01]  /*21e10*/  ENDCOLLECTIVE ;  /* 0x000000000000791b */ /* 0x027fe20003800000 */
.L_x_3132:
[----:B------:R-:W-:Y:S05]  /*21e20*/  BSYNC B0 ;  /* 0x0000000000007941 */ /* 0x000fea0003800000 */
.L_x_3131:
        /* <DEDUP_REMOVED lines=9> */
.L_x_3133:
        /* <DEDUP_REMOVED lines=18> */
.L_x_3134:
[----:B------:R-:W-:Y:S01]  /*21fe0*/  IMAD.MOV.U32 R12, RZ, RZ, 0x2 ;  /* 0x00000002ff0c7424 */ /* 0x000fe200078e00ff */
[----:B------:R-:W-:-:S05]  /*21ff0*/  SEL R14, R14, RZ, P1 ;  /* 0x000000ff0e0e7207 */ /* 0x000fca0000800000 */
[----:B------:R-:W-:-:S04]  /*22000*/  IMAD.IADD R2, R3, 0x1, R14 ;  /* 0x0000000103027824 */ /* 0x000fc800078e020e */
[----:B------:R-:W-:-:S07]  /*22010*/  IMAD.MOV.U32 R13, RZ, RZ, R2 ;  /* 0x000000ffff0d7224 */ /* 0x000fce00078e0002 */
[----:B------:R-:W-:Y:S05]  /*22020*/  WARPSYNC.COLLECTIVE R15, `(.L_x_3135) ;  /* 0x000000000f087348 */ /* 0x000fea0003c00000 */
[----:B------:R0:W1:Y:S02]  /*22030*/  SHFL.UP P6, R14, R13, R12, R11 ;  /* 0x0400000c0d0e7389 */ /* 0x00006400000c000b */
[----:B01----:R-:W-:Y:S01]  /*22040*/  ENDCOLLECTIVE ;  /* 0x000000000000791b */ /* 0x003fe20003800000 */
.L_x_3135:
        /* <DEDUP_REMOVED lines=8> */
.L_x_3136:
        /* <DEDUP_REMOVED lines=8> */
.L_x_3137:
        /* <DEDUP_REMOVED lines=8> */
.L_x_3138:
        /* <DEDUP_REMOVED lines=9> */
.L_x_3139:
[----:B------:R-:W-:Y:S01]  /*22260*/  IMAD.MOV.U32 R16, RZ, RZ, R14 ;  /* 0x000000ffff107224 */ /* 0x000fe200078e000e */
[----:B------:R-:W-:Y:S06]  /*22270*/  BRA `(.L_x_3140) ;  /* 0xffffffc800887947 */ /* 0x000fec000383ffff */
.L_x_3026:
[----:B------:R-:W-:Y:S01]  /*22280*/  BSSY B0, `(.L_x_3141) ;  /* 0x0000008000007945 */ /* 0x000fe20003800000 */
[----:B-----5:R-:W-:Y:S02]  /*22290*/  IMAD.MOV.U32 R13, RZ, RZ, R3 ;  /* 0x000000ffff0d7224 */ /* 0x020fe400078e0003 */
[----:B------:R-:W-:Y:S02]  /*222a0*/  IMAD.MOV.U32 R12, RZ, RZ, 0x1 ;  /* 0x00000001ff0c7424 */ /* 0x000fe400078e00ff */
[----:B0-----:R-:W-:Y:S02]  /*222b0*/  IMAD.MOV.U32 R11, RZ, RZ, RZ ;  /* 0x000000ffff0b7224 */ /* 0x001fe400078e00ff */
[----:B------:R-:W-:-:S07]  /*222c0*/  IMAD.MOV.U32 R15, RZ, RZ, -0x1 ;  /* 0xffffffffff0f7424 */ /* 0x000fce00078e00ff */
[----:B-1----:R-:W-:Y:S05]  /*222d0*/  WARPSYNC.COLLECTIVE R15, `(.L_x_3142) ;  /* 0x000000000f087348 */ /* 0x002fea0003c00000 */
[----:B------:R0:W2:Y:S02]  /*222e0*/  SHFL.UP P6, R14, R13, R12, R11 ;  /* 0x0400000c0d0e7389 */ /* 0x0000a400000c000b */
[----:B012---:R-:W-:Y:S01]  /*222f0*/  ENDCOLLECTIVE ;  /* 0x000000000000791b */ /* 0x007fe20003800000 */
.L_x_3142:
[----:B------:R-:W-:Y:S05]  /*22300*/  BSYNC B0 ;  /* 0x0000000000007941 */ /* 0x000fea0003800000 */
.L_x_3141:
        /* <DEDUP_REMOVED lines=9> */
.L_x_3143:
[----:B------:R-:W-:Y:S01]  /*223a0*/  IMAD.MOV.U32 R12, RZ, RZ, 0x4 ;  /* 0x00000004ff0c7424 */ /* 0x000fe200078e00ff */
[----:B------:R-:W-:-:S05]  /*223b0*/  SEL R7, R14, RZ, P2 ;  /* 0x000000ff0e077207 */ /* 0x000fca0001000000 */
[----:B------:R-:W-:-:S04]  /*223c0*/  IMAD.IADD R2, R2, 0x1, R7 ;  /* 0x0000000102027824 */ /* 0x000fc800078e0207 */
[----:B------:R-:W-:-:S07]  /*223d0*/  IMAD.MOV.U32 R13, RZ, RZ, R2 ;  /* 0x000000ffff0d7224 */ /* 0x000fce00078e0002 */
[----:B------:R-:W-:Y:S05]  /*223e0*/  WARPSYNC.COLLECTIVE R15, `(.L_x_3144) ;  /* 0x000000000f087348 */ /* 0x000fea0003c00000 */
[----:B------:R0:W1:Y:S02]  /*223f0*/  SHFL.UP P6, R14, R13, R12, R11 ;  /* 0x0400000c0d0e7389 */ /* 0x00006400000c000b */
[----:B01----:R-:W-:Y:S01]  /*22400*/  ENDCOLLECTIVE ;  /* 0x000000000000791b */ /* 0x003fe20003800000 */
.L_x_3144:
[----:B------:R-:W-:Y:S01]  /*22410*/  IMAD.MOV.U32 R12, RZ, RZ, 0x8 ;  /* 0x00000008ff0c7424 */ /* 0x000fe200078e00ff */
[----:B------:R-:W-:-:S05]  /*22420*/  SEL R7, R14, RZ, P3 ;  /* 0x000000ff0e077207 */ /* 0x000fca0001800000 */
[----:B------:R-:W-:-:S04]  /*22430*/  IMAD.IADD R2, R2, 0x1, R7 ;  /* 0x0000000102027824 */ /* 0x000fc800078e0207 */
[----:B------:R-:W-:-:S07]  /*22440*/  IMAD.MOV.U32 R13, RZ, RZ, R2 ;  /* 0x000000ffff0d7224 */ /* 0x000fce00078e0002 */
[----:B------:R-:W-:Y:S05]  /*22450*/  WARPSYNC.COLLECTIVE R15, `(.L_x_3145) ;  /* 0x000000000f087348 */ /* 0x000fea0003c00000 */
[----:B------:R0:W1:Y:S02]  /*22460*/  SHFL.UP P6, R14, R13, R12, R11 ;  /* 0x0400000c0d0e7389 */ /* 0x00006400000c000b */
[----:B01----:R-:W-:Y:S01]  /*22470*/  ENDCOLLECTIVE ;  /* 0x000000000000791b */ /* 0x003fe20003800000 */
.L_x_3145:
[----:B------:R-:W-:Y:S01]  /*22480*/  IMAD.MOV.U32 R12, RZ, RZ, 0x10 ;  /* 0x00000010ff0c7424 */ /* 0x000fe200078e00ff */
[----:B------:R-:W-:-:S05]  /*22490*/  SEL R7, R14, RZ, P4 ;  /* 0x000000ff0e077207 */ /* 0x000fca0002000000 */
[----:B------:R-:W-:-:S04]  /*224a0*/  IMAD.IADD R2, R2, 0x1, R7 ;  /* 0x0000000102027824 */ /* 0x000fc800078e0207 */
[----:B------:R-:W-:-:S07]  /*224b0*/  IMAD.MOV.U32 R13, RZ, RZ, R2 ;  /* 0x000000ffff0d7224 */ /* 0x000fce00078e0002 */
[----:B------:R-:W-:Y:S05]  /*224c0*/  WARPSYNC.COLLECTIVE R15, `(.L_x_3146) ;  /* 0x000000000f087348 */ /* 0x000fea0003c00000 */
[----:B------:R0:W1:Y:S02]  /*224d0*/  SHFL.UP P6, R14, R13, R12, R11 ;  /* 0x0400000c0d0e7389 */ /* 0x00006400000c000b */
[----:B01----:R-:W-:Y:S01]  /*224e0*/  ENDCOLLECTIVE ;  /* 0x000000000000791b */ /* 0x003fe20003800000 */
.L_x_3146:
        /* <DEDUP_REMOVED lines=8> */
.L_x_3147:
[----:B------:R-:W-:Y:S01]  /*22570*/  IMAD.MOV.U32 R16, RZ, RZ, R14 ;  /* 0x000000ffff107224 */ /* 0x000fe200078e000e */
[----:B------:R-:W-:Y:S06]  /*22580*/  BRA `(.L_x_3148) ;  /* 0xffffffc800607947 */ /* 0x000fec000383ffff */
.L_x_3028:
[----:B------:R-:W-:Y:S01]  /*22590*/  BSSY B0, `(.L_x_3149) ;  /* 0x0000006000007945 */ /* 0x000fe20003800000 */
[----:B------:R-:W-:Y:S01]  /*225a0*/  PLOP3.LUT P6, PT, P6, PT, PT, 0x8, 0x0 ;  /* 0x000000000000781c */ /* 0x000fe200037ce170 */
[----:B------:R-:W-:-:S12]  /*225b0*/  IMAD.MOV.U32 R15, RZ, RZ, -0x1 ;  /* 0xffffffffff0f7424 */ /* 0x000fd800078e00ff */
[----:B0----5:R-:W-:Y:S05]  /*225c0*/  WARPSYNC.COLLECTIVE R15, `(.L_x_3150) ;  /* 0x000000000f087348 */ /* 0x021fea0003c00000 */
[----:B------:R-:W-:Y:S01]  /*225d0*/  VOTE.ANY R14, PT, P6 ;  /* 0x00000000000e7806 */ /* 0x000fe200030e0100 */
[----:B0----5:R-:W-:Y:S06]  /*225e0*/  ENDCOLLECTIVE ;  /* 0x000000000000791b */ /* 0x021fec0003800000 */
.L_x_3150:
[----:B------:R-:W-:Y:S05]  /*225f0*/  BSYNC B0 ;  /* 0x0000000000007941 */ /* 0x000fea0003800000 */
.L_x_3149:
        /* <DEDUP_REMOVED lines=9> */
.L_x_3151:
[----:B------:R-:W-:Y:S01]  /*22690*/  IMAD.MOV.U32 R17, RZ, RZ, R14 ;  /* 0x000000ffff117224 */ /* 0x000fe200078e000e */
[----:B------:R-:W-:Y:S06]  /*226a0*/  BRA `(.L_x_3152) ;  /* 0xffffffc800507947 */ /* 0x000fec000383ffff */
.L_x_3030:
[----:B------:R-:W-:Y:S01]  /*226b0*/  BSSY B0, `(.L_x_3153) ;  /* 0x0000007000007945 */ /* 0x000fe20003800000 */
[----:B------:R-:W-:Y:S02]  /*226c0*/  IMAD.MOV.U32 R13, RZ, RZ, R2 ;  /* 0x000000ffff0d7224 */ /* 0x000fe400078e0002 */
[----:B0-----:R-:W-:Y:S02]  /*226d0*/  IMAD.MOV.U32 R11, RZ, RZ, 0x1f ;  /* 0x0000001fff0b7424 */ /* 0x001fe400078e00ff */
[----:B------:R-:W-:-:S07]  /*226e0*/  IMAD.MOV.U32 R15, RZ, RZ, -0x1 ;  /* 0xffffffffff0f7424 */ /* 0x000fce00078e00ff */
[----:B-12--5:R-:W-:Y:S05]  /*226f0*/  WARPSYNC.COLLECTIVE R15, `(.L_x_3154) ;  /* 0x000000000f087348 */ /* 0x026fea0003c00000 */
[----:B------:R0:W3:Y:S02]  /*22700*/  SHFL.IDX P6, R14, R13, R12, R11 ;  /* 0x0000000c0d0e7389 */ /* 0x0000e400000c000b */
[----:B0123-5:R-:W-:Y:S01]  /*22710*/  ENDCOLLECTIVE ;  /* 0x000000000000791b */ /* 0x02ffe20003800000 */
.L_x_3154:
[----:B------:R-:W-:Y:S05]  /*22720*/  BSYNC B0 ;  /* 0x0000000000007941 */ /* 0x000fea0003800000 */
.L_x_3153:
[----:B------:R-:W-:Y:S01]  /*22730*/  IMAD.MOV.U32 R2, RZ, RZ, R14 ;  /* 0x000000ffff027224 */ /* 0x000fe200078e000e */
[----:B------:R-:W-:Y:S06]  /*22740*/  BRA `(.L_x_3155) ;  /* 0xffffffc800447947 */ /* 0x000fec000383ffff */
.L_x_3034:
[----:B0-----:R0:W1:Y:S02]  /*22750*/  SYNCS.PHASECHK.TRANS64.TRYWAIT P0, [R0+URZ+0x22820], R3 ;  /* 0x02282003000075a7 */ /* 0x001064000800017f */
[----:B-1----:R-:W-:Y:S05]  /*22760*/  @!P0 NANOSLEEP.SYNCS 0x989680 ;  /* 0x009896800000895d */ /* 0x002fea0003900000 */
[----:B------:R-:W1:Y:S02]  /*22770*/  @!P0 SYNCS.PHASECHK.TRANS64 P0, [R0+URZ+0x22820], R3 ;  /* 0x02282003000085a7 */ /* 0x000e64000800007f */
[----:B-1----:R-:W-:Y:S05]  /*22780*/  @!P0 BRA `(.L_x_3034) ;  /* 0xfffffffc00f08947 */ /* 0x002fea000383ffff */
[----:B------:R-:W-:Y:S05]  /*22790*/  BRA `(.L_x_3156) ;  /* 0xffffffcc00c87947 */ /* 0x000fea000383ffff */
.L_x_3035:
        /* <DEDUP_REMOVED lines=11> */
.L_x_3158:
[----:B------:R-:W-:Y:S05]  /*22850*/  BSYNC B0 ;  /* 0x0000000000007941 */ /* 0x000fea0003800000 */
.L_x_3157:
[----:B------:R-:W-:Y:S05]  /*22860*/  BRA `(.L_x_3159) ;  /* 0xffffffcc00b07947 */ /* 0x000fea000383ffff */
.L_x_3036:
[----:B------:R-:W-:Y:S01]  /*22870*/  BSSY B0, `(.L_x_3160) ;  /* 0x0000006000007945 */ /* 0x000fe20003800000 */
[----:B------:R-:W-:-:S07]  /*22880*/  IMAD.MOV.U32 R15, RZ, RZ, -0x1 ;  /* 0xffffffffff0f7424 */ /* 0x000fce00078e00ff */
[----:B01---5:R-:W-:Y:S05]  /*22890*/  WARPSYNC.COLLECTIVE R15, `(.L_x_3161) ;  /* 0x000000000f0c7348 */ /* 0x023fea0003c00000 */
[----:B------:R-:W-:Y:S02]  /*228a0*/  ELECT P6, UR62, PT ;  /* 0x00000000003e782f */ /* 0x000fe400038c0000 */
[----:B------:R-:W-:Y:S01]  /*228b0*/  MOV R14, UR62 ;  /* 0x0000003e000e7c02 */ /* 0x000fe20008000f00 */
[----:B01---5:R-:W-:Y:S10]  /*228c0*/  ENDCOLLECTIVE ;  /* 0x000000000000791b */ /* 0x023ff40003800000 */
.L_x_3161:
[----:B------:R-:W-:Y:S05]  /*228d0*/  BSYNC B0 ;  /* 0x0000000000007941 */ /* 0x000fea0003800000 */
.L_x_3160:
[----:B------:R-:W-:Y:S05]  /*228e0*/  BRA `(.L_x_3162) ;  /* 0xffffffcc00a47947 */ /* 0x000fea000383ffff */
.L_x_3038:
[----:B0-----:R0:W1:Y:S02]  /*228f0*/  SYNCS.PHASECHK.TRANS64.TRYWAIT P0, [R6+URZ], R5 ;  /* 0x00000005060075a7 */ /* 0x001064000800017f */
[----:B-1----:R-:W-:Y:S05]  /*22900*/  @!P0 NANOSLEEP.SYNCS 0x989680 ;  /* 0x009896800000895d */ /* 0x002fea0003900000 */
[----:B------:R-:W1:Y:S02]  /*22910*/  @!P0 SYNCS.PHASECHK.TRANS64 P0, [R6+URZ], R5 ;  /* 0x00000005060085a7 */ /* 0x000e64000800007f */
[----:B-1----:R-:W-:Y:S05]  /*22920*/  @!P0 BRA `(.L_x_3038) ;  /* 0xfffffffc00f08947 */ /* 0x002fea000383ffff */
[----:B------:R-:W-:Y:S05]  /*22930*/  BRA `(.L_x_3163) ;  /* 0xffffffcc00e07947 */ /* 0x000fea000383ffff */
.L_x_3039:
[----:B-1----:R1:W2:Y:S02]  /*22940*/  SYNCS.PHASECHK.TRANS64.TRYWAIT P0, [R7+URZ], R2 ;  /* 0x00000002070075a7 */ /* 0x0022a4000800017f */
[----:B--2---:R-:W-:Y:S05]  /*22950*/  @!P0 NANOSLEEP.SYNCS 0x989680 ;  /* 0x009896800000895d */ /* 0x004fea0003900000 */
[----:B------:R-:W2:Y:S02]  /*22960*/  @!P0 SYNCS.PHASECHK.TRANS64 P0, [R7+URZ], R2 ;  /* 0x00000002070085a7 */ /* 0x000ea4000800007f */
[----:B--2---:R-:W-:Y:S05]  /*22970*/  @!P0 BRA `(.L_x_3039) ;  /* 0xfffffffc00f08947 */ /* 0x004fea000383ffff */
[----:B------:R-:W-:Y:S05]  /*22980*/  BRA `(.L_x_3164) ;  /* 0xffffffcc00d47947 */ /* 0x000fea000383ffff */
.L_x_3041:
[----:B--2---:R2:W3:Y:S02]  /*22990*/  SYNCS.PHASECHK.TRANS64.TRYWAIT P0, [R4+URZ], R5 ;  /* 0x00000005040075a7 */ /* 0x0044e4000800017f */
[----:B---3--:R-:W-:Y:S05]  /*229a0*/  @!P0 NANOSLEEP.SYNCS 0x989680 ;  /* 0x009896800000895d */ /* 0x008fea0003900000 */
[----:B------:R-:W3:Y:S02]  /*229b0*/  @!P0 SYNCS.PHASECHK.TRANS64 P0, [R4+URZ], R5 ;  /* 0x00000005040085a7 */ /* 0x000ee4000800007f */
[----:B---3--:R-:W-:Y:S05]  /*229c0*/  @!P0 BRA `(.L_x_3041) ;  /* 0xfffffffc00f08947 */ /* 0x008fea000383ffff */
[----:B------:R-:W-:Y:S05]  /*229d0*/  BRA `(.L_x_3165) ;  /* 0xffffffcc00dc7947 */ /* 0x000fea000383ffff */
.L_x_3166:
        /* <DEDUP_REMOVED lines=10> */
.L_x_6044:


//--------------------- .text._ZN7cutlass13device_kernelIN5flash11enable_sm90INS1_16FlashAttnFwdSm90INS1_25CollectiveMainloopFwdSm90ILi2EN4cute5tupleIJNS5_1CILi1EEES8_S8_EEENS6_IJNS7_ILi128EEENS7_ILi96EEENS7_ILi64EEEEEELi256ENS_6half_tEfNS_4arch4Sm90ELb0ELb1ELb0ELb1ELb0ELb0ELb1ELb1ELb0ELb1ELb0ELb0EEENS1_21CollectiveEpilogueFwdINS6_IJSA_NS7_ILi256EEESB_EEES9_SE_SG_Li256ELb1ELb1ELb0ELb0EEENS1_36VarlenDynamicPersistentTileSchedulerILi128ELi96ELi256ELi128ELb0ELb1ELb1ELb1ELb0ELb1EEEEEEEEEvNT_6ParamsE --------------------------
	.section	.text._ZN7cutlass13device_kernelIN5flash11enable_sm90INS1_16FlashAttnFwdSm90INS1_25CollectiveMainloopFwdSm90ILi2EN4cute5tupleIJNS5_1CILi1EEES8_S8_EEENS6_IJNS7_ILi128EEENS7_ILi96EEENS7_ILi64EEEEEELi256ENS_6half_tEfNS_4arch4Sm90ELb0ELb1ELb0ELb1ELb0ELb0ELb1ELb1ELb0ELb1ELb0ELb0EEENS1_21CollectiveEpilogueFwdINS6_IJSA_NS7_ILi256EEESB_EEES9_SE_SG_Li256ELb1ELb1ELb0ELb0EEENS1_36VarlenDynamicPersistentTileSchedulerILi128ELi96ELi256ELi128ELb0ELb1ELb1ELb1ELb0ELb1EEEEEEEEEvNT_6ParamsE,"ax",@progbits
	.align	128
.text._ZN7cutlass13device_kernelIN5flash11enable_sm90INS1_16FlashAttnFwdSm90INS1_25CollectiveMainloopFwdSm90ILi2EN4cute5tupleIJNS5_1CILi1EEES8_S8_EEENS6_IJNS7_ILi128EEENS7_ILi96EEENS7_ILi64EEEEEELi256ENS_6half_tEfNS_4arch4Sm90ELb0ELb1ELb0ELb1ELb0ELb0ELb1ELb1ELb0ELb1ELb0ELb0EEENS1_21CollectiveEpilogueFwdINS6_IJSA_NS7_ILi256EEESB_EEES9_SE_SG_Li256ELb1ELb1ELb0ELb0EEENS1_36VarlenDynamicPersistentTileSchedulerILi128ELi96ELi256ELi128ELb0ELb1ELb1ELb1ELb0ELb1EEEEEEEEEvNT_6ParamsE:
        .type           _ZN7cutlass13device_kernelIN5flash11enable_sm90INS1_16FlashAttnFwdSm90INS1_25CollectiveMainloopFwdSm90ILi2EN4cute5tupleIJNS5_1CILi1EEES8_S8_EEENS6_IJNS7_ILi128EEENS7_ILi96EEENS7_ILi64EEEEEELi256ENS_6half_tEfNS_4arch4Sm90ELb0ELb1ELb0ELb1ELb0ELb0ELb1ELb1ELb0ELb1ELb0ELb0EEENS1_21CollectiveEpilogueFwdINS6_IJSA_NS7_ILi256EEESB_EEES9_SE_SG_Li256ELb1ELb1ELb0ELb0EEENS1_36VarlenDynamicPersistentTileSchedulerILi128ELi96ELi256ELi128ELb0ELb1ELb1ELb1ELb0ELb1EEEEEEEEEvNT_6ParamsE,@function
        .size           _ZN7cutlass13device_kernelIN5flash11enable_sm90INS1_16FlashAttnFwdSm90INS1_25CollectiveMainloopFwdSm90ILi2EN4cute5tupleIJNS5_1CILi1EEES8_S8_EEENS6_IJNS7_ILi128EEENS7_ILi96EEENS7_ILi64EEEEEELi256ENS_6half_tEfNS_4arch4Sm90ELb0ELb1ELb0ELb1ELb0ELb0ELb1ELb1ELb0ELb1ELb0ELb0EEENS1_21CollectiveEpilogueFwdINS6_IJSA_NS7_ILi256EEESB_EEES9_SE_SG_Li256ELb1ELb1ELb0ELb0EEENS1_36VarlenDynamicPersistentTileSchedulerILi128ELi96ELi256ELi128ELb0ELb1ELb1ELb1ELb0ELb1EEEEEEEEEvNT_6ParamsE,(.L_x_6045 - _ZN7cutlass13device_kernelIN5flash11enable_sm90INS1_16FlashAttnFwdSm90INS1_25CollectiveMainloopFwdSm90ILi2EN4cute5tupleIJNS5_1CILi1EEES8_S8_EEENS6_IJNS7_ILi128EEENS7_ILi96EEENS7_ILi64EEEEEELi256ENS_6half_tEfNS_4arch4Sm90ELb0ELb1ELb0ELb1ELb0ELb0ELb1ELb1ELb0ELb1ELb0ELb0EEENS1_21CollectiveEpilogueFwdINS6_IJSA_NS7_ILi256EEESB_EEES9_SE_SG_Li256ELb1ELb1ELb0ELb0EEENS1_36VarlenDynamicPersistentTileSchedulerILi128ELi96ELi256ELi128ELb0ELb1ELb1ELb1ELb0ELb1EEEEEEEEEvNT_6ParamsE)
        .other          _ZN7cutlass13device_kernelIN5flash11enable_sm90INS1_16FlashAttnFwdSm90INS1_25CollectiveMainloopFwdSm90ILi2EN4cute5tupleIJNS5_1CILi1EEES8_S8_EEENS6_IJNS7_ILi128EEENS7_ILi96EEENS7_ILi64EEEEEELi256ENS_6half_tEfNS_4arch4Sm90ELb0ELb1ELb0ELb1ELb0ELb0ELb1ELb1ELb0ELb1ELb0ELb0EEENS1_21CollectiveEpilogueFwdINS6_IJSA_NS7_ILi256EEESB_EEES9_SE_SG_Li256ELb1ELb1ELb0ELb0EEENS1_36VarlenDynamicPersistentTileSchedulerILi128ELi96ELi256ELi128ELb0ELb1ELb1ELb1ELb0ELb1EEEEEEEEEvNT_6ParamsE,@"STO_CUDA_ENTRY STV_DEFAULT"
_ZN7cutlass13device_kernelIN5flash11enable_sm90INS1_16FlashAttnFwdSm90INS1_25CollectiveMainloopFwdSm90ILi2EN4cute5tupleIJNS5_1CILi1EEES8_S8_EEENS6_IJNS7_ILi128EEENS7_ILi96EEENS7_ILi64EEEEEELi256ENS_6half_tEfNS_4arch4Sm90ELb0ELb1ELb0ELb1ELb0ELb0ELb1ELb1ELb0ELb1ELb0ELb0EEENS1_21CollectiveEpilogueFwdINS6_IJSA_NS7_ILi256EEESB_EEES9_SE_SG_Li256ELb1ELb1ELb0ELb0EEENS1_36VarlenDynamicPersistentTileSchedulerILi128ELi96ELi256ELi128ELb0ELb1ELb1ELb1ELb0ELb1EEEEEEEEEvNT_6ParamsE:
        /* <DEDUP_REMOVED lines=22> */
.L_x_3168:
[----:B------:R-:W-:Y:S05]  /*0160*/  BSYNC B0 ;  /* 0x0000000000007941 */ /* 0x000fea0003800000 */
.L_x_3167:
        /* <DEDUP_REMOVED lines=43> */
.L_x_3169:
        /* <DEDUP_REMOVED lines=22> */
.L_x_3170:
        /* <DEDUP_REMOVED lines=18> */
.L_x_3171:
        /* <DEDUP_REMOVED lines=22> */
.L_x_3172:
        /* <DEDUP_REMOVED lines=22> */
.L_x_3173:
        /* <DEDUP_REMOVED lines=13> */
.L_x_3175:
[----:B------:R-:W-:-:S08]  /*0a30*/  NOP ;  /* 0x0000000000007918 */ /* 0x000fd00000000000 */
[----:B------:R-:W0:Y:S02]  /*0a40*/  USETMAXREG.TRY_ALLOC.CTAPOOL UP0, 0xf0 ;  /* 0x000000f0000079c8 */ /* 0x000e240008000600 */
[----:B0-----:R-:W-:-:S13]  /*0a50*/  PLOP3.LUT P0, PT, PT, PT, UP0, 0x80, 0x0 ;  /* 0x000000000000781c */ /* 0x001fda0003f0f008 */
[----:B------:R-:W-:Y:S05]  /*0a60*/  @!P0 BRA `(.L_x_3175) ;  /* 0xfffffffc00f08947 */ /* 0x000fea000383ffff */
[----:B------:R-:W-:Y:S01]  /*0a70*/  ISETP.NE.AND P0, PT, R26, 0x1, PT ;  /* 0x000000011a00780c */ /* 0x000fe20003f05270 */
[----:B------:R-:W0:Y:S08]  /*0a80*/  S2UR UR4, SR_CgaCtaId ;  /* 0x00000000000479c3 */ /* 0x000e300000008800 */
[----:B------:R-:W-:Y:S06]  /*0a90*/  BAR.ARV 0x8, 0x180 ;  /* 0x0206000000007b1d */ /* 0x000fec0000002000 */
[----:B------:R-:W-:-:S02]  /*0aa0*/  UMOV UR46, 0x400 ;  /* 0x00000400002e7882 */ /* 0x000fc40000000000 */
[----:B------:R-:W-:Y:S08]  /*0ab0*/  @!P0 BAR.ARV 0x9, 0x100 ;  /* 0x0244000000008b1d */ /* 0x000ff00000002000 */
[----:B------:R-:W-:Y:S01]  /*0ac0*/  BAR.SYNC.DEFER_BLOCKING 0x5, 0x180 ;  /* 0x0146000000007b1d */ /* 0x000fe20000010000 */
[C---:B------:R-:W-:Y:S02]  /*0ad0*/  IADD3 R218, P1, R16.reuse, 0x210, RZ ;  /* 0x0000021010da7810 */ /* 0x040fe40007f3e0ff */
[----:B------:R-:W-:Y:S01]  /*0ae0*/  IADD3 R221, P2, R16, 0x21c, RZ ;  /* 0x0000021c10dd7810 */ /* 0x000fe20007f5e0ff */
[----:B0-----:R-:W-:-:S02]  /*0af0*/  ULEA UR46, UR4, UR46, 0x18 ;  /* 0x0000002e042e7291 */ /* 0x001fc4000f8ec03f */
[--C-:B------:R-:W-:Y:S01]  /*0b00*/  IMAD.X R217, RZ, RZ, R17.reuse, P1 ;  /* 0x000000ffffd97224 */ /* 0x100fe200008e0611 */
[----:B------:R-:W-:Y:S01]  /*0b10*/  ULDC UR4, c[0x0][0xd3c] ;  /* 0x00034f0000047ab9 */ /* 0x000fe20000000800 */
[----:B------:R-:W-:Y:S01]  /*0b20*/  STL.64 [R1+0x210], RZ ;  /* 0x000210ff01007387 */ /* 0x000fe20000100a00 */
[----:B------:R-:W-:-:S03]  /*0b30*/  IMAD.X R220, RZ, RZ, R17, P2 ;  /* 0x000000ffffdc7224 */ /* 0x000fc600010e0611 */
[----:B------:R-:W-:Y:S04]  /*0b40*/  STL [R1+0x218], RZ ;  /* 0x000218ff01007387 */ /* 0x000fe80000100800 */
[----:B------:R-:W-:Y:S04]  /*0b50*/  STL [R1+0x21c], RZ ;  /* 0x00021cff01007387 */ /* 0x000fe80000100800 */
[----:B------:R-:W0:Y:S01]  /*0b60*/  LDS.128 R8, [UR46+0x324d0] ;  /* 0x0324d02eff087984 */ /* 0x000e220008000c00 */
[----:B------:R-:W-:Y:S06]  /*0b70*/  BAR.ARV 0x4, 0x180 ;  /* 0x0106000000007b1d */ /* 0x000fec0000002000 */
[----:B0-----:R-:W-:-:S13]  /*0b80*/  ISETP.GE.AND P0, PT, R11, UR4, PT ;  /* 0x000000040b007c0c */ /* 0x001fda000bf06270 */
[----:B------:R-:W-:Y:S05]  /*0b90*/  @P0 EXIT ;  /* 0x000000000000094d */ /* 0x000fea0003800000 */
[----:B------:R-:W0:Y:S01]  /*0ba0*/  S2R R0, SR_TID.X ;  /* 0x0000000000007919 */ /* 0x000e220000002100 */
[----:B------:R-:W1:Y:S01]  /*0bb0*/  S2UR UR4, SR_SWINHI ;  /* 0x00000000000479c3 */ /* 0x000e620000002f00 */
[----:B------:R-:W-:Y:S01]  /*0bc0*/  IMAD.MOV.U32 R193, RZ, RZ, 0x2 ;  /* 0x00000002ffc17424 */ /* 0x000fe200078e00ff */
[----:B------:R-:W-:Y:S01]  /*0bd0*/  R2UR UR5, R9 ;  /* 0x00000000090572ca */ /* 0x000fe200000e0000 */
[----:B------:R-:W-:Y:S01]  /*0be0*/  VIADD R209, R26, 0x8 ;  /* 0x000000081ad17836 */ /* 0x000fe20000000000 */
[----:B------:R-:W-:Y:S02]  /*0bf0*/  R2UR UR6, R11 ;  /* 0x000000000b0672ca */ /* 0x000fe400000e0000 */
[----:B------:R-:W-:Y:S02]  /*0c00*/  R2UR UR7, R10 ;  /* 0x000000000a0772ca */ /* 0x000fe400000e0000 */
[----:B------:R-:W-:Y:S01]  /*0c10*/  IADD3 R208, -R26, 0xb, RZ ;  /* 0x0000000b1ad07810 */ /* 0x000fe20007ffe1ff */
[----:B------:R-:W-:Y:S01]  /*0c20*/  UMOV UR38, UR46 ;  /* 0x0000002e00267c82 */ /* 0x000fe20008000000 */
[----:B-1----:R-:W-:Y:S01]  /*0c30*/  UMOV UR39, UR4 ;  /* 0x0000000400277c82 */ /* 0x002fe20008000000 */
[----:B0-----:R-:W-:-:S05]  /*0c40*/  VIADD R206, R0, 0xffffff80 ;  /* 0xffffff8000ce7836 */ /* 0x001fca0000000000 */
[----:B------:R-:W-:-:S04]  /*0c50*/  SHF.R.S32.HI R27, RZ, 0x1f, R206 ;  /* 0x0000001fff1b7819 */ /* 0x000fc800000114ce */
[CC--:B----4-:R-:W-:Y:S02]  /*0c60*/  LEA.HI R2, R27.reuse, R206.reuse, RZ, 0x4 ;  /* 0x000000ce1b027211 */ /* 0x0d0fe400078f20ff */
[CC--:B------:R-:W-:Y:S02]  /*0c70*/  LEA.HI R0, R27.reuse, R206.reuse, RZ, 0x7 ;  /* 0x000000ce1b007211 */ /* 0x0c0fe400078f38ff */
[----:B------:R-:W-:Y:S02]  /*0c80*/  LEA.HI R4, R27, R206, RZ, 0x5 ;  /* 0x000000ce1b047211 */ /* 0x000fe400078f28ff */
[----:B------:R-:W-:Y:S02]  /*0c90*/  SHF.R.S32.HI R7, RZ, 0x4, R2 ;  /* 0x00000004ff077819 */ /* 0x000fe40000011402 */
[----:B------:R-:W-:Y:S01]  /*0ca0*/  LOP3.LUT R3, R0, 0xffffff80, RZ, 0xc0, !PT ;  /* 0xffffff8000037812 */ /* 0x000fe200078ec0ff */
[----:B------:R-:W-:Y:S01]  /*0cb0*/  IMAD.SHL.U32 R4, R4, 0x20, RZ ;  /* 0x0000002004047824 */ /* 0x000fe200078e00ff */
[----:B------:R-:W-:-:S02]  /*0cc0*/  LOP3.LUT R5, R2, 0x3fffff0, RZ, 0xc0, !PT ;  /* 0x03fffff002057812 */ /* 0x000fc400078ec0ff */
[----:B------:R-:W-:Y:S01]  /*0cd0*/  LEA.HI R2, R2, R7, RZ, 0x1 ;  /* 0x0000000702027211 */ /* 0x000fe200078f08ff */
[----:B------:R-:W-:Y:S01]  /*0ce0*/  IMAD.IADD R216, R206, 0x1, -R3 ;  /* 0x00000001ced87824 */ /* 0x000fe200078e0a03 */
[----:B------:R-:W-:Y:S01]  /*0cf0*/  LOP3.LUT R4, R4, 0xfffffc00, RZ, 0xc0, !PT ;  /* 0xfffffc0004047812 */ /* 0x000fe200078ec0ff */
[----:B------:R-:W-:Y:S01]  /*0d00*/  IMAD.IADD R5, R206, 0x1, -R5 ;  /* 0x00000001ce057824 */ /* 0x000fe200078e0a05 */
[----:B------:R-:W-:Y:S02]  /*0d10*/  LOP3.LUT R2, R2, 0x1ffffffe, RZ, 0xc0, !PT ;  /* 0x1ffffffe02027812 */ /* 0x000fe400078ec0ff */
[----:B------:R-:W-:Y:S01]  /*0d20*/  SHF.R.S32.HI R3, RZ, 0x1f, R216 ;  /* 0x0000001fff037819 */ /* 0x000fe200000114d8 */
[----:B------:R-:W-:Y:S01]  /*0d30*/  IMAD R5, R5, 0x40, R4 ;  /* 0x0000004005057824 */ /* 0x000fe200078e0204 */
[----:B------:R-:W-:Y:S01]  /*0d40*/  LEA.HI R4, R27, R206, RZ, 0x2 ;  /* 0x000000ce1b047211 */ /* 0x000fe200078f10ff */
[----:B------:R-:W-:Y:S01]  /*0d50*/  IMAD.IADD R2, R7, 0x1, -R2 ;  /* 0x0000000107027824 */ /* 0x000fe200078e0a02 */
[----:B------:R-:W-:-:S02]  /*0d60*/  LEA.HI R28, R3, R216, RZ, 0x2 ;  /* 0x000000d8031c7211 */ /* 0x000fc400078f10ff */
[----:B------:R-:W-:Y:S01]  /*0d70*/  LOP3.LUT R7, R4, 0xfffffffc, RZ, 0xc0, !PT ;  /* 0xfffffffc04077812 */ /* 0x000fe200078ec0ff */
[----:B------:R-:W-:Y:S01]  /*0d80*/  IMAD R192, R2, 0x8, R5 ;  /* 0x0000000802c07824 */ /* 0x000fe200078e0205 */
[--C-:B------:R-:W-:Y:S02]  /*0d90*/  SHF.R.S32.HI R2, RZ, 0x2, R28.reuse ;  /* 0x00000002ff027819 */ /* 0x100fe4000001141c */
[----:B------:R-:W-:Y:S01]  /*0da0*/  SHF.R.S32.HI R5, RZ, 0x1f, R28 ;  /* 0x0000001fff057819 */ /* 0x000fe2000001141c */
[----:B------:R-:W-:Y:S01]  /*0db0*/  IMAD.IADD R7, R206, 0x1, -R7 ;  /* 0x00000001ce077824 */ /* 0x000fe200078e0a07 */
[----:B------:R-:W-:Y:S01]  /*0dc0*/  LEA.HI R3, R3, R216, RZ, 0x5 ;  /* 0x000000d803037211 */ /* 0x000fe200078f28ff */
[----:B------:R-:W-:Y:S01]  /*0dd0*/  IMAD.WIDE R192, R192, R193, UR38 ;  /* 0x00000026c0c07e25 */ /* 0x000fe2000f8e02c1 */
[----:B------:R-:W-:Y:S02]  /*0de0*/  LEA.HI R5, R5, R2, RZ, 0x3 ;  /* 0x0000000205057211 */ /* 0x000fe400078f18ff */
[----:B------:R-:W-:-:S02]  /*0df0*/  LEA.HI R4, R7, R7, RZ, 0x1 ;  /* 0x0000000707047211 */ /* 0x000fc400078f08ff */
[----:B------:R-:W-:Y:S02]  /*0e00*/  LOP3.LUT R5, R5, 0xfffffff8, RZ, 0xc0, !PT ;  /* 0xfffffff805057812 */ /* 0x000fe400078ec0ff */
[----:B------:R-:W-:Y:S02]  /*0e10*/  IADD3 R6, P6, R192, 0x40, RZ ;  /* 0x00000040c0067810 */ /* 0x000fe40007fde0ff */
[----:B------:R-:W-:Y:S01]  /*0e20*/  LOP3.LUT R4, R4, 0x1ffffffe, RZ, 0xc0, !PT ;  /* 0x1ffffffe04047812 */ /* 0x000fe200078ec0ff */
[----:B------:R-:W-:Y:S01]  /*0e30*/  IMAD.IADD R2, R2, 0x1, -R5 ;  /* 0x0000000102027824 */ /* 0x000fe200078e0a05 */
[----:B------:R-:W-:Y:S02]  /*0e40*/  LOP3.LUT R5, R6, 0x380, RZ, 0xc0, !PT ;  /* 0x0000038006057812 */ /* 0x000fe400078ec0ff */
[----:B------:R-:W-:Y:S01]  /*0e50*/  IADD3 R9, P1, R192, 0x20, RZ ;  /* 0x00000020c0097810 */ /* 0x000fe20007f3e0ff */
[----:B------:R-:W-:Y:S01]  /*0e60*/  IMAD.IADD R31, R7, 0x1, -R4 ;  /* 0x00000001071f7824 */ /* 0x000fe200078e0a04 */
[----:B------:R-:W-:-:S02]  /*0e70*/  SHF.R.U64 R5, R5, 0x3, RZ ;  /* 0x0000000305057819 */ /* 0x000fc400000012ff */
[----:B------:R-:W-:Y:S02]  /*0e80*/  LOP3.LUT R8, R9, 0x380, RZ, 0xc0, !PT ;  /* 0x0000038009087812 */ /* 0x000fe400078ec0ff */
[----:B------:R-:W-:Y:S02]  /*0e90*/  IADD3 R7, P5, R192, 0x60, RZ ;  /* 0x00000060c0077810 */ /* 0x000fe40007fbe0ff */
[----:B------:R-:W-:Y:S02]  /*0ea0*/  SHF.R.S32.HI R3, RZ, 0x5, R3 ;  /* 0x00000005ff037819 */ /* 0x000fe40000011403 */
[----:B------:R-:W-:Y:S01]  /*0eb0*/  LOP3.LUT R4, R5, R6, RZ, 0x3c, !PT ;  /* 0x0000000605047212 */ /* 0x000fe200078e3cff */
[--C-:B------:R-:W-:Y:S01]  /*0ec0*/  IMAD.X R5, RZ, RZ, R193.reuse, P6 ;  /* 0x000000ffff057224 */ /* 0x100fe200030e06c1 */
[----:B------:R-:W-:Y:S01]  /*0ed0*/  SHF.R.U64 R8, R8, 0x3, RZ ;  /* 0x0000000308087819 */ /* 0x000fe200000012ff */
[----:B------:R-:W-:Y:S01]  /*0ee0*/  IMAD R29, R3, 0x10, R2 ;  /* 0x00000010031d7824 */ /* 0x000fe200078e0202 */
[----:B------:R-:W-:Y:S01]  /*0ef0*/  LOP3.LUT R6, R7, 0x380, RZ, 0xc0, !PT ;  /* 0x0000038007067812 */ /* 0x000fe200078ec0ff */
[----:B------:R-:W-:Y:S01]  /*0f00*/  IMAD.X R3, RZ, RZ, R193, P1 ;  /* 0x000000ffff037224 */ /* 0x000fe200008e06c1 */
[----:B------:R-:W-:-:S02]  /*0f10*/  LOP3.LUT R2, R8, R9, RZ, 0x3c, !PT ;  /* 0x0000000908027212 */ /* 0x000fc400078e3cff */
[----:B------:R-:W-:Y:S02]  /*0f20*/  SHF.R.U64 R6, R6, 0x3, RZ ;  /* 0x0000000306067819 */ /* 0x000fe400000012ff */
[----:B------:R-:W-:Y:S02]  /*0f30*/  IADD3 R19, P1, R192, 0x8000, RZ ;  /* 0x00008000c0137810 */ /* 0x000fe40007f3e0ff */
[----:B------:R-:W-:Y:S02]  /*0f40*/  LEA.HI R27, R27, R206, RZ, 0x3 ;  /* 0x000000ce1b1b7211 */ /* 0x000fe400078f18ff */
[----:B------:R-:W-:Y:S02]  /*0f50*/  SHF.R.S32.HI R225, RZ, 0x7, R0 ;  /* 0x00000007ffe17819 */ /* 0x000fe40000011400 */
[----:B------:R-:W-:Y:S01]  /*0f60*/  LOP3.LUT R6, R6, R7, RZ, 0x3c, !PT ;  /* 0x0000000706067212 */ /* 0x000fe200078e3cff */
[----:B------:R-:W-:Y:S01]  /*0f70*/  IMAD.X R7, RZ, RZ, R193, P5 ;  /* 0x000000ffff077224 */ /* 0x000fe200028e06c1 */
[----:B------:R-:W-:-:S02]  /*0f80*/  LOP3.LUT R18, R19, 0x380, RZ, 0xc0, !PT ;  /* 0x0000038013127812 */ /* 0x000fc400078ec0ff */
[----:B------:R-:W-:Y:S02]  /*0f90*/  MOV R235, R2 ;  /* 0x0000000200eb7202 */ /* 0x000fe40000000f00 */
[C---:B------:R-:W-:Y:S02]  /*0fa0*/  IADD3 R9, P0, R192.reuse, 0x4000, RZ ;  /* 0x00004000c0097810 */ /* 0x040fe40007f1e0ff */
[----:B------:R-:W-:Y:S02]  /*0fb0*/  LOP3.LUT R3, R27, 0xfffffff8, RZ, 0xc0, !PT ;  /* 0xfffffff81b037812 */ /* 0x000fe400078ec0ff */
[C---:B------:R-:W-:Y:S02]  /*0fc0*/  IADD3 R11, P4, R192.reuse, 0x4020, RZ ;  /* 0x00004020c00b7810 */ /* 0x040fe40007f9e0ff */
[----:B------:R-:W-:Y:S01]  /*0fd0*/  IADD3 R13, P3, R192, 0x4040, RZ ;  /* 0x00004040c00d7810 */ /* 0x000fe20007f7e0ff */
[----:B------:R-:W-:Y:S01]  /*0fe0*/  IMAD.IADD R3, R206, 0x1, -R3 ;  /* 0x00000001ce037824 */ /* 0x000fe200078e0a03 */
[----:B------:R-:W-:-:S02]  /*0ff0*/  IADD3 R15, P2, R192, 0x4060, RZ ;  /* 0x00004060c00f7810 */ /* 0x000fc40007f5e0ff */
[C---:B------:R-:W-:Y:S01]  /*1000*/  IADD3 R21, P6, R192.reuse, 0x8020, RZ ;  /* 0x00008020c0157810 */ /* 0x040fe20007fde0ff */
[----:B------:R-:W-:Y:S01]  /*1010*/  IMAD.SHL.U32 R194, R3, 0x8, RZ ;  /* 0x0000000803c27824 */ /* 0x000fe200078e00ff */
[----:B------:R-:W-:Y:S02]  /*1020*/  IADD3 R25, P5, R192, 0xc060, RZ ;  /* 0x0000c060c0197810 */ /* 0x000fe40007fbe0ff */
[----:B------:R-:W-:Y:S01]  /*1030*/  LEA.HI R0, R0, R225, RZ, 0x1 ;  /* 0x000000e100007211 */ /* 0x000fe200078f08ff */
[----:B------:R-:W-:Y:S01]  /*1040*/  VIADD R196, R194, 0x40 ;  /* 0x00000040c2c47836 */ /* 0x000fe20000000000 */
[----:B------:R-:W-:Y:S01]  /*1050*/  SHF.R.U64 R18, R18, 0x3, RZ ;  /* 0x0000000312127819 */ /* 0x000fe200000012ff */
[C---:B------:R-:W-:Y:S01]  /*1060*/  VIADD R195, R194.reuse, 0x80 ;  /* 0x00000080c2c37836 */ /* 0x040fe20000000000 */
[----:B------:R-:W-:Y:S01]  /*1070*/  LOP3.LUT R8, R9, 0x380, RZ, 0xc0, !PT ;  /* 0x0000038009087812 */ /* 0x000fe200078ec0ff */
[----:B------:R-:W-:Y:S01]  /*1080*/  VIADD R197, R194, 0xc0 ;  /* 0x000000c0c2c57836 */ /* 0x000fe20000000000 */
[----:B------:R-:W-:-:S02]  /*1090*/  SHF.R.S32.HI R210, RZ, 0x3, R27 ;  /* 0x00000003ffd27819 */ /* 0x000fc4000001141b */
[----:B------:R-:W-:Y:S02]  /*10a0*/  LOP3.LUT R10, R11, 0x380, RZ, 0xc0, !PT ;  /* 0x000003800b0a7812 */ /* 0x000fe400078ec0ff */
[----:B------:R-:W-:Y:S01]  /*10b0*/  LOP3.LUT R12, R13, 0x380, RZ, 0xc0, !PT ;  /* 0x000003800d0c7812 */ /* 0x000fe200078ec0ff */
[----:B------:R-:W-:Y:S01]  /*10c0*/  IMAD R211, R3, 0x20, R210 ;  /* 0x0000002003d37824 */ /* 0x000fe200078e02d2 */
[----:B------:R-:W-:Y:S02]  /*10d0*/  LOP3.LUT R14, R15, 0x380, RZ, 0xc0, !PT ;  /* 0x000003800f0e7812 */ /* 0x000fe400078ec0ff */
[----:B------:R-:W-:Y:S02]  /*10e0*/  LOP3.LUT R20, R21, 0x380, RZ, 0xc0, !PT ;  /* 0x0000038015147812 */ /* 0x000fe400078ec0ff */
[----:B------:R-:W-:Y:S02]  /*10f0*/  LOP3.LUT R24, R25, 0x380, RZ, 0xc0, !PT ;  /* 0x0000038019187812 */ /* 0x000fe400078ec0ff */
[----:B------:R-:W-:-:S02]  /*1100*/  LOP3.LUT R0, R0, 0x3fffffe, RZ, 0xc0, !PT ;  /* 0x03fffffe00007812 */ /* 0x000fc400078ec0ff */
[----:B------:R-:W-:Y:S01]  /*1110*/  LOP3.LUT R18, R18, R19, RZ, 0x3c, !PT ;  /* 0x0000001312127212 */ /* 0x000fe200078e3cff */
[----:B------:R-:W-:Y:S01]  /*1120*/  IMAD.X R19, RZ, RZ, R193, P1 ;  /* 0x000000ffff137224 */ /* 0x000fe200008e06c1 */
[----:B------:R-:W-:Y:S01]  /*1130*/  SHF.R.U64 R8, R8, 0x3, RZ ;  /* 0x0000000308087819 */ /* 0x000fe200000012ff */
[----:B------:R-:W-:Y:S01]  /*1140*/  IMAD.IADD R0, R225, 0x1, -R0 ;  /* 0x00000001e1007824 */ /* 0x000fe200078e0a00 */
[----:B------:R-:W-:Y:S02]  /*1150*/  SHF.R.U64 R10, R10, 0x3, RZ ;  /* 0x000000030a0a7819 */ /* 0x000fe400000012ff */
[----:B------:R-:W-:Y:S01]  /*1160*/  SHF.R.U64 R12, R12, 0x3, RZ ;  /* 0x000000030c0c7819 */ /* 0x000fe200000012ff */
[----:B------:R-:W-:Y:S01]  /*1170*/  IMAD R204, R0, 0x40, R29 ;  /* 0x0000004000cc7824 */ /* 0x000fe200078e021d */
[----:B------:R-:W-:Y:S02]  /*1180*/  SHF.R.U64 R14, R14, 0x3, RZ ;  /* 0x000000030e0e7819 */ /* 0x000fe400000012ff */
[----:B------:R-:W-:Y:S01]  /*1190*/  SHF.R.U64 R20, R20, 0x3, RZ ;  /* 0x0000000314147819 */ /* 0x000fe200000012ff */
[----:B------:R-:W-:Y:S01]  /*11a0*/  IMAD R236, R31, 0x8, R204 ;  /* 0x000000081fec7824 */ /* 0x000fe200078e02cc */
[----:B------:R-:W-:-:S02]  /*11b0*/  SHF.R.U64 R24, R24, 0x3, RZ ;  /* 0x0000000318187819 */ /* 0x000fc400000012ff */
        /* <DEDUP_REMOVED lines=13> */
[----:B------:R-:W-:Y:S01]  /*1290*/  MOV R228, R18 ;  /* 0x0000001200e47202 */ /* 0x000fe20000000f00 */
[----:B------:R-:W-:Y:S01]  /*12a0*/  IMAD.IADD R3, R216, 0x1, -R3 ;  /* 0x00000001d8037824 */ /* 0x000fe200078e0a03 */
[----:B------:R-:W-:-:S02]  /*12b0*/  IADD3 R18, P0, R16, 0x13c, RZ ;  /* 0x0000013c10127810 */ /* 0x000fc40007f1e0ff */
[----:B------:R-:W-:Y:S01]  /*12c0*/  IADD3 R224, P1, R16, 0x220, RZ ;  /* 0x0000022010e07810 */ /* 0x000fe20007f3e0ff */
[----:B------:R-:W-:Y:S01]  /*12d0*/  IMAD.SHL.U32 R205, R3, 0x2, RZ ;  /* 0x0000000203cd7824 */ /* 0x000fe200078e00ff */
[----:B------:R-:W-:Y:S01]  /*12e0*/  MOV R234, R4 ;  /* 0x0000000400ea7202 */ /* 0x000fe20000000f00 */
[--C-:B------:R-:W-:Y:S01]  /*12f0*/  IMAD.X R164, RZ, RZ, R17.reuse, P0 ;  /* 0x000000ffffa47224 */ /* 0x100fe200000e0611 */
[----:B------:R-:W-:Y:S01]  /*1300*/  MOV R233, R6 ;  /* 0x0000000600e97202 */ /* 0x000fe20000000f00 */
[----:B------:R-:W-:Y:S01]  /*1310*/  IMAD.X R222, RZ, RZ, R17, P1 ;  /* 0x000000ffffde7224 */ /* 0x000fe200008e0611 */
[----:B------:R-:W-:Y:S02]  /*1320*/  MOV R232, R8 ;  /* 0x0000000800e87202 */ /* 0x000fe40000000f00 */
[----:B------:R-:W-:Y:S02]  /*1330*/  MOV R231, R10 ;  /* 0x0000000a00e77202 */ /* 0x000fe40000000f00 */
[----:B------:R-:W-:-:S02]  /*1340*/  MOV R230, R12 ;  /* 0x0000000c00e67202 */ /* 0x000fc40000000f00 */
[----:B------:R-:W-:Y:S02]  /*1350*/  MOV R229, R14 ;  /* 0x0000000e00e57202 */ /* 0x000fe40000000f00 */
[----:B------:R-:W-:Y:S02]  /*1360*/  MOV R227, R20 ;  /* 0x0000001400e37202 */ /* 0x000fe40000000f00 */
[----:B------:R-:W-:Y:S02]  /*1370*/  MOV R226, R24 ;  /* 0x0000001800e27202 */ /* 0x000fe40000000f00 */
[----:B------:R-:W-:Y:S02]  /*1380*/  SHF.R.S32.HI R203, RZ, 0x1f, R194 ;  /* 0x0000001fffcb7819 */ /* 0x000fe400000114c2 */
[----:B------:R-:W-:Y:S02]  /*1390*/  SHF.R.S32.HI R202, RZ, 0x1f, R196 ;  /* 0x0000001fffca7819 */ /* 0x000fe400000114c4 */
[----:B------:R-:W-:-:S02]  /*13a0*/  SHF.R.S32.HI R201, RZ, 0x1f, R195 ;  /* 0x0000001fffc97819 */ /* 0x000fc400000114c3 */
[----:B------:R-:W-:-:S07]  /*13b0*/  SHF.R.S32.HI R200, RZ, 0x1f, R197 ;  /* 0x0000001fffc87819 */ /* 0x000fce00000114c5 */
.L_x_3301:
[----:B------:R-:W-:Y:S01]  /*13c0*/  ULDC.64 UR8, c[0x0][0xb20] ;  /* 0x0002c80000087ab9 */ /* 0x000fe20000000a00 */
[----:B------:R-:W-:Y:S01]  /*13d0*/  ULDC UR48, c[0x0][0x2f0] ;  /* 0x0000bc0000307ab9 */ /* 0x000fe20000000800 */
        /* <DEDUP_REMOVED lines=10> */
[----:B012---:R-:W-:Y:S02]  /*1480*/  IMAD.U32 R2, RZ, RZ, UR8 ;  /* 0x00000008ff027e24 */ /* 0x007fe4000f8e00ff */
[----:B------:R-:W-:Y:S01]  /*1490*/  IMAD.U32 R3, RZ, RZ, UR9 ;  /* 0x00000009ff037e24 */ /* 0x000fe2000f8e00ff */
[----:B------:R-:W-:-:S03]  /*14a0*/  @UP1 UIMAD.WIDE UR8, UR6, 0x4, UR10 ;  /* 0x00000004060818a5 */ /* 0x000fc6000f8e020a */
[----:B------:R-:W-:Y:S01]  /*14b0*/  ULDC.64 UR10, c[0x0][0xb18] ;  /* 0x0002c600000a7ab9 */ /* 0x000fe20000000a00 */
[----:B------:R-:W2:Y:S02]  /*14c0*/  @P0 LDG.E R2, desc[UR40][R2.64] ;  /* 0x0000002802020981 */ /* 0x000ea4000c1e1900 */
[----:B------:R-:W-:Y:S02]  /*14d0*/  IMAD.U32 R4, RZ, RZ, UR8 ;  /* 0x00000008ff047e24 */ /* 0x000fe4000f8e00ff */
[----:B------:R-:W-:Y:S01]  /*14e0*/  IMAD.U32 R5, RZ, RZ, UR9 ;  /* 0x00000009ff057e24 */ /* 0x000fe2000f8e00ff */
[----:B------:R-:W-:-:S04]  /*14f0*/  ULDC.64 UR8, c[0x0][0x418] ;  /* 0x0001060000087ab9 */ /* 0x000fc80000000a00 */
[----:B---3--:R-:W3:Y:S01]  /*1500*/  @P2 LDG.E R4, desc[UR40][R4.64] ;  /* 0x0000002804042981 */ /* 0x008ee2000c1e1900 */
[----:B------:R-:W-:Y:S01]  /*1510*/  UISETP.NE.U32.AND UP0, UPT, UR8, URZ, UPT ;  /* 0x0000003f0800728c */ /* 0x000fe2000bf05070 */
[----:B------:R-:W-:Y:S01]  /*1520*/  ISETP.NE.U32.AND P1, PT, RZ, UR10, PT ;  /* 0x0000000aff007c0c */ /* 0x000fe2000bf25070 */
[----:B------:R-:W-:Y:S01]  /*1530*/  UMOV UR4, URZ ;  /* 0x0000003f00047c82 */ /* 0x000fe20008000000 */
[----:B------:R-:W-:Y:S01]  /*1540*/  ULDC UR8, c[0x0][0x424] ;  /* 0x0001090000087ab9 */ /* 0x000fe20000000800 */
[----:B------:R-:W-:Y:S01]  /*1550*/  UISETP.NE.AND.EX UP0, UPT, UR9, URZ, UPT, UP0 ;  /* 0x0000003f0900728c */ /* 0x000fe2000bf05300 */
[----:B------:R-:W-:Y:S01]  /*1560*/  ISETP.NE.AND.EX P1, PT, RZ, UR11, PT, P1 ;  /* 0x0000000bff007c0c */ /* 0x000fe2000bf25310 */
[----:B------:R-:W-:Y:S01]  /*1570*/  ULDC UR47, c[0x0][0x288] ;  /* 0x0000a200002f7ab9 */ /* 0x000fe20000000800 */
[----:B------:R-:W-:Y:S01]  /*1580*/  UMOV UR37, UR7 ;  /* 0x0000000700257c82 */ /* 0x000fe20008000000 */
[----:B------:R-:W-:-:S04]  /*1590*/  USEL UR8, UR8, 0x1, UP0 ;  /* 0x0000000108087887 */ /* 0x000fc80008000000 */
[----:B------:R-:W-:Y:S01]  /*15a0*/  UIMAD UR48, UR8, UR48, URZ ;  /* 0x00000030083072a4 */ /* 0x000fe2000f8e023f */
[----:B--2---:R-:W-:Y:S02]  /*15b0*/  @P0 R2UR UR4, R2 ;  /* 0x00000000020402ca */ /* 0x004fe400000e0000 */
[----:B---3--:R-:W-:Y:S01]  /*15c0*/  @P2 R2UR UR47, R4 ;  /* 0x00000000042f22ca */ /* 0x008fe200000e0000 */
[----:B----4-:R-:W-:-:S14]  /*15d0*/  @P2 BRA `(.L_x_3176) ;  /* 0x0000000000342947 */ /* 0x010fdc0003800000 */
        /* <DEDUP_REMOVED lines=13> */
.L_x_3176:
[----:B------:R-:W-:Y:S01]  /*16b0*/  UMOV UR42, UR6 ;  /* 0x00000006002a7c82 */ /* 0x000fe20008000000 */
[----:B------:R-:W-:Y:S05]  /*16c0*/  @!P1 BRA `(.L_x_3177) ;  /* 0x00000000001c9947 */ /* 0x000fea0003800000 */
[----:B------:R-:W-:Y:S02]  /*16d0*/  ULDC.64 UR8, c[0x0][0xb18] ;  /* 0x0002c60000087ab9 */ /* 0x000fe40000000a00 */
[----:B------:R-:W-:-:S06]  /*16e0*/  UIMAD.WIDE UR6, UR6, 0x4, UR8 ;  /* 0x00000004060678a5 */ /* 0x000fcc000f8e0208 */
[----:B------:R-:W-:Y:S02]  /*16f0*/  IMAD.U32 R2, RZ, RZ, UR6 ;  /* 0x00000006ff027e24 */ /* 0x000fe4000f8e00ff */
[----:B------:R-:W-:-:S05]  /*1700*/  IMAD.U32 R3, RZ, RZ, UR7 ;  /* 0x00000007ff037e24 */ /* 0x000fca000f8e00ff */
[----:B------:R-:W2:Y:S02]  /*1710*/  LDG.E R2, desc[UR40][R2.64] ;  /* 0x0000002802027981 */ /* 0x000ea4000c1e1900 */
[----:B--2---:R-:W-:Y:S01]  /*1720*/  R2UR UR48, R2 ;  /* 0x00000000023072ca */ /* 0x004fe200000e0000 */
[----:B------:R-:W-:-:S14]  /*1730*/  BRA `(.L_x_3178) ;  /* 0x0000000000347947 */ /* 0x000fdc0003800000 */
.L_x_3177:
        /* <DEDUP_REMOVED lines=13> */
.L_x_3178:
[----:B------:R-:W0:Y:S01]  /*1810*/  S2R R0, SR_TID.X ;  /* 0x0000000000007919 */ /* 0x000e220000002100 */
[----:B------:R-:W-:Y:S01]  /*1820*/  UIADD3 UR6, UP2, UR38, 0x32450, URZ ;  /* 0x0003245026067890 */ /* 0x000fe2000ff5e03f */
[----:B------:R-:W-:Y:S01]  /*1830*/  IMAD.MOV.U32 R2, RZ, RZ, 0x3000 ;  /* 0x00003000ff027424 */ /* 0x000fe200078e00ff */
[----:B------:R-:W-:Y:S01]  /*1840*/  UIADD3 UR12, UP3, UR38, 0x32460, URZ ;  /* 0x00032460260c7890 */ /* 0x000fe2000ff7e03f */
[----:B------:R-:W-:Y:S01]  /*1850*/  IMAD.U32 R3, RZ, RZ, UR36 ;  /* 0x00000024ff037e24 */ /* 0x000fe2000f8e00ff */
[----:B------:R-:W-:Y:S01]  /*1860*/  UIADD3 UR8, UP0, UR38, 0x32430, URZ ;  /* 0x0003243026087890 */ /* 0x000fe2000ff1e03f */
[----:B------:R-:W-:Y:S01]  /*1870*/  IMAD.MOV.U32 R8, RZ, RZ, 0x1 ;  /* 0x00000001ff087424 */ /* 0x000fe200078e00ff */
[----:B------:R-:W-:Y:S01]  /*1880*/  UIADD3 UR10, UP1, UR38, 0x32440, URZ ;  /* 0x00032440260a7890 */ /* 0x000fe2000ff3e03f */
[----:B------:R-:W-:Y:S01]  /*1890*/  IMAD.MOV.U32 R9, RZ, RZ, RZ ;  /* 0x000000ffff097224 */ /* 0x000fe200078e00ff */
[----:B------:R-:W-:Y:S01]  /*18a0*/  UIADD3.X UR7, URZ, UR39, URZ, UP2, !UPT ;  /* 0x000000273f077290 */ /* 0x000fe200097fe43f */
[----:B------:R-:W-:Y:S01]  /*18b0*/  IMAD.MOV.U32 R5, RZ, RZ, 0x100 ;  /* 0x00000100ff057424 */ /* 0x000fe200078e00ff */
[----:B------:R-:W-:Y:S01]  /*18c0*/  UIADD3.X UR13, URZ, UR39, URZ, UP3, !UPT ;  /* 0x000000273f0d7290 */ /* 0x000fe20009ffe43f */
[----:B------:R-:W-:Y:S01]  /*18d0*/  IMAD.MOV.U32 R6, RZ, RZ, 0x1 ;  /* 0x00000001ff067424 */ /* 0x000fe200078e00ff */
[----:B------:R-:W-:Y:S01]  /*18e0*/  UIADD3.X UR9, URZ, UR39, URZ, UP0, !UPT ;  /* 0x000000273f097290 */ /* 0x000fe200087fe43f */
[----:B------:R-:W-:Y:S01]  /*18f0*/  IMAD.MOV.U32 R7, RZ, RZ, RZ ;  /* 0x000000ffff077224 */ /* 0x000fe200078e00ff */
[----:B------:R-:W-:Y:S01]  /*1900*/  UIADD3.X UR11, URZ, UR39, URZ, UP1, !UPT ;  /* 0x000000273f0b7290 */ /* 0x000fe20008ffe43f */
[----:B------:R-:W-:Y:S01]  /*1910*/  IMAD.U32 R10, RZ, RZ, UR6 ;  /* 0x00000006ff0a7e24 */ /* 0x000fe2000f8e00ff */
[----:B------:R-:W-:Y:S01]  /*1920*/  UIADD3 UR48, -UR4, UR48, URZ ;  /* 0x0000003004307290 */ /* 0x000fe2000fffe13f */
[----:B------:R-:W-:Y:S01]  /*1930*/  IMAD.U32 R19, RZ, RZ, UR12 ;  /* 0x0000000cff137e24 */ /* 0x000fe2000f8e00ff */
[----:B------:R1:W-:Y:S01]  /*1940*/  STL.64 [R1+0x18], R2 ;  /* 0x0000180201007387 */ /* 0x0003e20000100a00 */
[----:B------:R-:W-:Y:S01]  /*1950*/  ULDC UR4, c[0x0][0x448] ;  /* 0x0001120000047ab9 */ /* 0x000fe20000000800 */
[----:B------:R-:W-:Y:S01]  /*1960*/  IMAD.U32 R11, RZ, RZ, UR7 ;  /* 0x00000007ff0b7e24 */ /* 0x000fe2000f8e00ff */
[----:B------:R-:W-:Y:S01]  /*1970*/  UISETP.NE.AND UP0, UPT, UR4, 0x1, UPT ;  /* 0x000000010400788c */ /* 0x000fe2000bf05270 */
[----:B------:R-:W-:Y:S01]  /*1980*/  IMAD.U32 R20, RZ, RZ, UR13 ;  /* 0x0000000dff147e24 */ /* 0x000fe2000f8e00ff */
[----:B------:R2:W-:Y:S01]  /*1990*/  STL.64 [R1+0x60], R8 ;  /* 0x0000600801007387 */ /* 0x0005e20000100a00 */
[----:B------:R-:W-:Y:S01]  /*19a0*/  IMAD.U32 R24, RZ, RZ, UR5 ;  /* 0x00000005ff187e24 */ /* 0x000fe2000f8e00ff */
[----:B------:R-:W-:Y:S01]  /*19b0*/  USHF.L.U32 UR43, UR5, 0x7, URZ ;  /* 0x00000007052b7899 */ /* 0x000fe2000800063f */
[----:B------:R-:W-:Y:S01]  /*19c0*/  IMAD.MOV.U32 R12, RZ, RZ, 0xc000 ;  /* 0x0000c000ff0c7424 */ /* 0x000fe200078e00ff */
[----:B------:R-:W-:Y:S01]  /*19d0*/  STL.128 [R1+0x430], RZ ;  /* 0x000430ff01007387 */ /* 0x000fe20000100c00 */
[----:B------:R-:W-:Y:S01]  /*19e0*/  IMAD.U32 R13, RZ, RZ, UR36 ;  /* 0x00000024ff0d7e24 */ /* 0x000fe2000f8e00ff */
[----:B------:R-:W-:Y:S01]  /*19f0*/  ULDC.64 UR4, c[0x0][0xad8] ;  /* 0x0002b60000047ab9 */ /* 0x000fe20000000a00 */
[----:B------:R-:W-:Y:S01]  /*1a00*/  IMAD.MOV.U32 R15, RZ, RZ, 0x100 ;  /* 0x00000100ff0f7424 */ /* 0x000fe200078e00ff */
[----:B0-----:R-:W-:Y:S01]  /*1a10*/  LOP3.LUT R0, R0, 0x7f, RZ, 0xc0, !PT ;  /* 0x0000007f00007812 */ /* 0x001fe200078ec0ff */
[----:B-1----:R-:W-:Y:S01]  /*1a20*/  IMAD.U32 R2, RZ, RZ, UR10 ;  /* 0x0000000aff027e24 */ /* 0x002fe2000f8e00ff */
[----:B------:R-:W-:Y:S01]  /*1a30*/  UISETP.GE.AND UP1, UPT, UR5, 0x1, UPT ;  /* 0x000000010500788c */ /* 0x000fe2000bf26270 */
[----:B------:R-:W-:Y:S01]  /*1a40*/  IMAD.U32 R3, RZ, RZ, UR11 ;  /* 0x0000000bff037e24 */ /* 0x000fe2000f8e00ff */
[----:B------:R-:W-:Y:S01]  /*1a50*/  ISETP.NE.AND P0, PT, R0, RZ, PT ;  /* 0x000000ff0000720c */ /* 0x000fe20003f05270 */
[----:B--2---:R-:W-:Y:S01]  /*1a60*/  IMAD.U32 R8, RZ, RZ, UR8 ;  /* 0x00000008ff087e24 */ /* 0x004fe2000f8e00ff */
[----:B------:R-:W0:Y:S01]  /*1a70*/  LDC R0, c[0x0][0xa80] ;  /* 0x0002a000ff007b82 */ /* 0x000e220000000800 */
[----:B------:R-:W-:Y:S01]  /*1a80*/  IMAD.U32 R9, RZ, RZ, UR9 ;  /* 0x00000009ff097e24 */ /* 0x000fe2000f8e00ff */
[----:B------:R-:W-:Y:S01]  /*1a90*/  SEL R4, RZ, 0x1, P0 ;  /* 0x00000001ff047807 */ /* 0x000fe20000000000 */
[----:B------:R-:W-:Y:S01]  /*1aa0*/  STL [R1+0x70], R24 ;  /* 0x0000701801007387 */ /* 0x000fe20000100800 */
[----:B------:R-:W-:Y:S01]  /*1ab0*/  UIADD3 UR8, UR43, 0x7f, URZ ;  /* 0x0000007f2b087890 */ /* 0x000fe2000fffe03f */
[----:B------:R-:W-:Y:S01]  /*1ac0*/  PLOP3.LUT P2, PT, PT, PT, UP1, 0x80, 0x0 ;  /* 0x000000000000781c */ /* 0x000fe20003f4f018 */
[----:B------:R-:W-:Y:S01]  /*1ad0*/  @UP0 ULDC UR6, c[0x0][0x44c] ;  /* 0x0001130000060ab9 */ /* 0x000fe20000000800 */
[----:B------:R-:W-:Y:S01]  /*1ae0*/  IMAD.MOV.U32 R14, RZ, RZ, R4 ;  /* 0x000000ffff0e7224 */ /* 0x000fe200078e0004 */
[----:B------:R1:W-:Y:S01]  /*1af0*/  STL.128 [R1+0x20], R4 ;  /* 0x0000200401007387 */ /* 0x0003e20000100c00 */
[----:B------:R-:W-:Y:S01]  /*1b00*/  UIMAD.WIDE.U32 UR6, UR8, UR6, URZ ;  /* 0x00000006080672a5 */ /* 0x000fe2000f8e003f */
[C---:B------:R-:W-:Y:S01]  /*1b10*/  IADD3 R35, P0, R16.reuse, 0x430, RZ ;  /* 0x0000043010237810 */ /* 0x040fe20007f1e0ff */
[----:B------:R-:W-:Y:S01]  /*1b20*/  @UP0 ULDC UR9, c[0x0][0x450] ;  /* 0x0001140000090ab9 */ /* 0x000fe20000000800 */
[----:B------:R2:W-:Y:S01]  /*1b30*/  STL.128 [R1+0x50], R12 ;  /* 0x0000500c01007387 */ /* 0x0005e20000100c00 */
[----:B------:R-:W-:Y:S01]  /*1b40*/  UIADD3 UR44, UR48, 0x1, -UR47 ;  /* 0x00000001302c7890 */ /* 0x000fe2000fffe82f */
[----:B------:R-:W-:Y:S01]  /*1b50*/  IADD3 R34, P1, R16, 0x38, RZ ;  /* 0x0000003810227810 */ /* 0x000fe20007f3e0ff */
[----:B------:R-:W-:Y:S01]  /*1b60*/  @UP0 USHF.R.U32.HI UR8, URZ, UR9, UR7 ;  /* 0x000000093f080299 */ /* 0x000fe20008011607 */
[----:B------:R2:W-:Y:S01]  /*1b70*/  STL.64 [R1+0x8], R8 ;  /* 0x0000080801007387 */ /* 0x0005e20000100a00 */
[----:B------:R-:W-:-:S02]  /*1b80*/  IMAD.X R48, RZ, RZ, R17, P0 ;  /* 0x000000ffff307224 */ /* 0x000fc400000e0611 */
[----:B------:R-:W-:Y:S01]  /*1b90*/  UIADD3 UR6, UR44, UR8, URZ ;  /* 0x000000082c067290 */ /* 0x000fe2000fffe03f */
[----:B------:R2:W-:Y:S01]  /*1ba0*/  STL.64 [R1+0x10], R2 ;  /* 0x0000100201007387 */ /* 0x0005e20000100a00 */
[----:B------:R-:W-:Y:S02]  /*1bb0*/  IMAD.X R45, RZ, RZ, R17, P1 ;  /* 0x000000ffff2d7224 */ /* 0x000fe400008e0611 */
[----:B------:R-:W-:Y:S01]  /*1bc0*/  UIADD3 UR4, UR6, UR4, URZ ;  /* 0x0000000406047290 */ /* 0x000fe2000fffe03f */
[----:B-1----:R-:W-:Y:S01]  /*1bd0*/  IMAD.MOV.U32 R4, RZ, RZ, R10 ;  /* 0x000000ffff047224 */ /* 0x002fe200078e000a */
[----:B------:R2:W-:Y:S01]  /*1be0*/  STL.64 [R1+0x30], R2 ;  /* 0x0000300201007387 */ /* 0x0005e20000100a00 */
[----:B------:R-:W-:Y:S02]  /*1bf0*/  IMAD.MOV.U32 R5, RZ, RZ, R11 ;  /* 0x000000ffff057224 */ /* 0x000fe400078e000b */
[----:B------:R-:W-:Y:S01]  /*1c00*/  IMAD.MOV.U32 R6, RZ, RZ, R19 ;  /* 0x000000ffff067224 */ /* 0x000fe200078e0013 */
[----:B0-----:R2:W-:Y:S01]  /*1c10*/  STL [R1+0x450], R0 ;  /* 0x0004500001007387 */ /* 0x0015e20000100800 */
[----:B------:R-:W-:-:S03]  /*1c20*/  IMAD.MOV.U32 R7, RZ, RZ, R20 ;  /* 0x000000ffff077224 */ /* 0x000fc600078e0014 */
[----:B------:R2:W-:Y:S04]  /*1c30*/  STL.128 [R1+0x440], RZ ;  /* 0x000440ff01007387 */ /* 0x0005e80000100c00 */
[----:B------:R2:W-:Y:S04]  /*1c40*/  STL.128 [R1+0x40], R4 ;  /* 0x0000400401007387 */ /* 0x0005e80000100c00 */
[----:B------:R2:W-:Y:S04]  /*1c50*/  STL.64 [R1+0x68], R6 ;  /* 0x0000680601007387 */ /* 0x0005e80000100a00 */
        /* <DEDUP_REMOVED lines=45> */
.L_x_3180:
[----:B------:R-:W-:-:S11]  /*1f30*/  UISETP.NE.AND UP1, UPT, UR5, 0x1, UPT ;  /* 0x000000010500788c */ /* 0x000fd6000bf25270 */
[----:B------:R-:W-:Y:S02]  /*1f40*/  @UP1 ULDC.64 UR10, c[0x0][0xae0] ;  /* 0x0002b800000a1ab9 */ /* 0x000fe40000000a00 */
[----:B------:R-:W-:-:S04]  /*1f50*/  UIMAD.WIDE.U32 UR6, UR8, UR10, URZ ;  /* 0x0000000a080672a5 */ /* 0x000fc8000f8e003f */
[----:B------:R-:W-:-:S12]  /*1f60*/  @UP1 USHF.R.U32.HI UR8, URZ, UR11, UR7 ;  /* 0x0000000b3f081299 */ /* 0x000fd80008011607 */
.L_x_3181:
[----:B------:R-:W-:-:S04]  /*1f70*/  UIMAD UR8, UR8, UR5, UR5 ;  /* 0x00000005080872a4 */ /* 0x000fc8000f8e0205 */
[----:B------:R-:W-:-:S04]  /*1f80*/  UISETP.LT.AND UP1, UPT, UR4, UR8, UPT ;  /* 0x000000080400728c */ /* 0x000fc8000bf21270 */
[----:B------:R-:W-:-:S12]  /*1f90*/  USEL UR4, UR4, UR8, UP1 ;  /* 0x0000000804047287 */ /* 0x000fd80008800000 */
.L_x_3179:
        /* <DEDUP_REMOVED lines=31> */
.L_x_3183:
[----:B------:R-:W-:-:S11]  /*2190*/  UISETP.NE.AND UP0, UPT, UR5, 0x1, UPT ;  /* 0x000000010500788c */ /* 0x000fd6000bf05270 */
[----:B------:R-:W-:Y:S02]  /*21a0*/  @UP0 ULDC.64 UR10, c[0x0][0xae0] ;  /* 0x0002b800000a0ab9 */ /* 0x000fe40000000a00 */
[----:B------:R-:W-:-:S04]  /*21b0*/  UIMAD.WIDE.U32 UR6, UR4, UR10, URZ ;  /* 0x0000000a040672a5 */ /* 0x000fc8000f8e003f */
[----:B------:R-:W-:-:S12]  /*21c0*/  @UP0 USHF.R.U32.HI UR4, URZ, UR11, UR7 ;  /* 0x0000000b3f040299 */ /* 0x000fd80008011607 */
.L_x_3184:
[----:B------:R-:W-:-:S04]  /*21d0*/  UIMAD UR4, UR4, UR5, URZ ;  /* 0x00000005040472a4 */ /* 0x000fc8000f8e023f */
[----:B------:R-:W-:-:S04]  /*21e0*/  UISETP.LT.AND UP0, UPT, UR8, UR4, UPT ;  /* 0x000000040800728c */ /* 0x000fc8000bf01270 */
[----:B------:R-:W-:-:S12]  /*21f0*/  USEL UR8, UR8, UR4, !UP0 ;  /* 0x0000000408087287 */ /* 0x000fd8000c000000 */
.L_x_3182:
        /* <DEDUP_REMOVED lines=9> */
[----:B--2---:R-:W0:Y:S01]  /*2290*/  SHFL.IDX PT, R0, R225, RZ, 0x1f ;  /* 0x00001fffe1007589 */ /* 0x004e2200000e0000 */
        /* <DEDUP_REMOVED lines=87> */
.L_x_3186:
        /* <DEDUP_REMOVED lines=8> */
[----:B------:R-:W2:Y:S01]  /*2890*/  LDC.64 R4, c[0x0][0xad8] ;  /* 0x0002b600ff047b82 */ /* 0x000ea20000000a00 */
[----:B------:R-:W-:Y:S01]  /*28a0*/  IMAD.U32 R13, RZ, RZ, UR48 ;  /* 0x00000030ff0d7e24 */ /* 0x000fe2000f8e00ff */
[----:B------:R-:W-:Y:S04]  /*28b0*/  STL.64 [R1+0x120], R204 ;  /* 0x000120cc01007387 */ /* 0x000fe80000100a00 */
[----:B------:R3:W-:Y:S02]  /*28c0*/  STL.64 [R1+0x128], R8 ;  /* 0x0001280801007387 */ /* 0x0007e40000100a00 */
[----:B------:R-:W4:Y:S02]  /*28d0*/  LDC.64 R2, c[0x0][0xae0] ;  /* 0x0002b800ff027b82 */ /* 0x000f240000000a00 */
[----:B------:R0:W-:Y:S04]  /*28e0*/  STL.U8 [R1+0x138], RZ ;  /* 0x000138ff01007387 */ /* 0x0001e80000100000 */
[----:B------:R0:W-:Y:S02]  /*28f0*/  STL [R198+0x4], R11 ;  /* 0x0000040bc6007387 */ /* 0x0001e40000100800 */
[----:B------:R-:W5:Y:S02]  /*2900*/  LDC.64 R6, c[0x0][0x448] ;  /* 0x00011200ff067b82 */ /* 0x000f640000000a00 */
[----:B------:R0:W-:Y:S04]  /*2910*/  STL [R198+0x8], R13 ;  /* 0x0000080dc6007387 */ /* 0x0001e80000100800 */
[----:B0-----:R0:W-:Y:S01]  /*2920*/  STL [R198+0xc], R15 ;  /* 0x00000c0fc6007387 */ /* 0x0011e20000100800 */
[----:B-1----:R-:W-:Y:S01]  /*2930*/  VIADD R206, R20, 0xffffff80 ;  /* 0xffffff8014ce7836 */ /* 0x002fe20000000000 */
[----:B------:R-:W1:Y:S02]  /*2940*/  LDC R237, c[0x0][0x450] ;  /* 0x00011400ffed7b82 */ /* 0x000e640000000800 */
[----:B------:R0:W-:Y:S04]  /*2950*/  STL [R198+0x14], RZ ;  /* 0x000014ffc6007387 */ /* 0x0001e80000100800 */
[----:B------:R0:W-:Y:S04]  /*2960*/  STL [R198], R206 ;  /* 0x000000cec6007387 */ /* 0x0001e80000100800 */
[----:B--2---:R0:W-:Y:S04]  /*2970*/  STL [R198+0x10], R4 ;  /* 0x00001004c6007387 */ /* 0x0041e80000100800 */
[----:B------:R0:W-:Y:S04]  /*2980*/  STL [R198+0x18], R5 ;  /* 0x00001805c6007387 */ /* 0x0001e80000100800 */
[----:B----4-:R0:W-:Y:S04]  /*2990*/  STL [R198+0x1c], R2 ;  /* 0x00001c02c6007387 */ /* 0x0101e80000100800 */
[----:B------:R0:W-:Y:S04]  /*29a0*/  STL [R198+0x20], R3 ;  /* 0x00002003c6007387 */ /* 0x0001e80000100800 */
[----:B-----5:R0:W-:Y:S04]  /*29b0*/  STL [R198+0x24], R6 ;  /* 0x00002406c6007387 */ /* 0x0201e80000100800 */
[----:B------:R0:W-:Y:S04]  /*29c0*/  STL [R198+0x28], R7 ;  /* 0x00002807c6007387 */ /* 0x0001e80000100800 */
[----:B-1----:R0:W-:Y:S04]  /*29d0*/  STL [R198+0x2c], R237 ;  /* 0x00002cedc6007387 */ /* 0x0021e80000100800 */
        /* <DEDUP_REMOVED lines=9> */
.L_x_3440:
[----:B------:R-:W-:Y:S05]  /*2a70*/  BSYNC B0 ;  /* 0x0000000000007941 */ /* 0x000fea0003800000 */
.L_x_3187:
[----:B------:R-:W2:Y:S04]  /*2a80*/  LDL R36, [R1+0x1c] ;  /* 0x00001c0001247983 */ /* 0x000ea80000100800 */
[----:B------:R1:W5:Y:S01]  /*2a90*/  LDL.64 R24, [R1+0x210] ;  /* 0x0002100001187983 */ /* 0x0003620000100a00 */
[----:B------:R-:W-:Y:S01]  /*2aa0*/  IMAD.U32 R8, RZ, RZ, UR38 ;  /* 0x00000026ff087e24 */ /* 0x000fe2000f8e00ff */
[C---:B------:R-:W-:Y:S01]  /*2ab0*/  IADD3 R20, P0, R16.reuse, 0x16c, RZ ;  /* 0x0000016c10147810 */ /* 0x040fe20007f1e0ff */
[----:B0-----:R-:W-:Y:S01]  /*2ac0*/  IMAD.U32 R9, RZ, RZ, UR39 ;  /* 0x00000027ff097e24 */ /* 0x001fe2000f8e00ff */
[C---:B------:R-:W-:Y:S01]  /*2ad0*/  IADD3 R0, P2, R16.reuse, 0x420, RZ ;  /* 0x0000042010007810 */ /* 0x040fe20007f5e0ff */
[----:B------:R-:W-:Y:S01]  /*2ae0*/  IMAD.MOV.U32 R10, RZ, RZ, R221 ;  /* 0x000000ffff0a7224 */ /* 0x000fe200078e00dd */
[----:B------:R-:W-:Y:S05]  /*2af0*/  WARPSYNC.ALL ;  /* 0x0000000000007948 */ /* 0x000fea0003800000 */
[----:B------:R-:W-:Y:S01]  /*2b00*/  IMAD.MOV.U32 R11, RZ, RZ, R220 ;  /* 0x000000ffff0b7224 */ /* 0x000fe200078e00dc */
[----:B------:R-:W-:Y:S01]  /*2b10*/  BSSY B0, `(.L_x_3189) ;  /* 0x0000035000007945 */ /* 0x000fe20003800000 */
[----:B------:R-:W-:Y:S01]  /*2b20*/  IMAD.MOV.U32 R14, RZ, RZ, R19 ;  /* 0x000000ffff0e7224 */ /* 0x000fe200078e0013 */
[----:B------:R1:W-:Y:S01]  /*2b30*/  BAR.SYNC.DEFER_BLOCKING R209, 0x100 ;  /* 0x000400d10000751d */ /* 0x0003e20000010000 */
[----:B------:R-:W-:Y:S01]  /*2b40*/  IMAD.MOV.U32 R15, RZ, RZ, R40 ;  /* 0x000000ffff0f7224 */ /* 0x000fe200078e0028 */
[----:B------:R-:W-:Y:S01]  /*2b50*/  IADD3 R19, P1, R16, 0x128, RZ ;  /* 0x0000012810137810 */ /* 0x000fe20007f3e0ff */
[----:B------:R-:W-:-:S02]  /*2b60*/  IMAD.MOV.U32 R12, RZ, RZ, R218 ;  /* 0x000000ffff0c7224 */ /* 0x000fc400078e00da */
[----:B------:R-:W-:Y:S02]  /*2b70*/  IMAD.MOV.U32 R13, RZ, RZ, R217 ;  /* 0x000000ffff0d7224 */ /* 0x000fe400078e00d9 */
[----:B------:R-:W-:Y:S01]  /*2b80*/  IMAD.X R21, RZ, RZ, R17, P0 ;  /* 0x000000ffff157224 */ /* 0x000fe200000e0611 */
[----:B------:R0:W-:Y:S04]  /*2b90*/  STL.128 [R1+0x1a0], R8 ;  /* 0x0001a00801007387 */ /* 0x0001e80000100c00 */
[----:B------:R3:W-:Y:S01]  /*2ba0*/  STL.128 [R1+0x170], R12 ;  /* 0x0001700c01007387 */ /* 0x0007e20000100c00 */
[----:B0-----:R-:W-:Y:S02]  /*2bb0*/  IMAD.MOV.U32 R8, RZ, RZ, R34 ;  /* 0x000000ffff087224 */ /* 0x001fe400078e0022 */
[----:B------:R-:W-:-:S02]  /*2bc0*/  IMAD.MOV.U32 R9, RZ, RZ, R45 ;  /* 0x000000ffff097224 */ /* 0x000fc400078e002d */
[----:B------:R-:W-:Y:S02]  /*2bd0*/  IMAD.MOV.U32 R10, RZ, RZ, R27 ;  /* 0x000000ffff0a7224 */ /* 0x000fe400078e001b */
[----:B------:R-:W-:Y:S02]  /*2be0*/  IMAD.MOV.U32 R11, RZ, RZ, R42 ;  /* 0x000000ffff0b7224 */ /* 0x000fe400078e002a */
[----:B---3--:R-:W-:Y:S02]  /*2bf0*/  IMAD.MOV.U32 R12, RZ, RZ, R28 ;  /* 0x000000ffff0c7224 */ /* 0x008fe400078e001c */
[----:B------:R-:W-:Y:S01]  /*2c00*/  IMAD.MOV.U32 R13, RZ, RZ, R41 ;  /* 0x000000ffff0d7224 */ /* 0x000fe200078e0029 */
[----:B------:R0:W-:Y:S01]  /*2c10*/  STL.128 [R1+0x1b0], R8 ;  /* 0x0001b00801007387 */ /* 0x0001e20000100c00 */
[----:B------:R-:W-:Y:S02]  /*2c20*/  IMAD.MOV.U32 R14, RZ, RZ, R29 ;  /* 0x000000ffff0e7224 */ /* 0x000fe400078e001d */
[----:B------:R-:W-:-:S02]  /*2c30*/  IMAD.MOV.U32 R15, RZ, RZ, R44 ;  /* 0x000000ffff0f7224 */ /* 0x000fc400078e002c */
[----:B------:R-:W-:Y:S02]  /*2c40*/  IMAD.MOV.U32 R28, RZ, RZ, R37 ;  /* 0x000000ffff1c7224 */ /* 0x000fe400078e0025 */
[----:B------:R-:W-:Y:S01]  /*2c50*/  IMAD.MOV.U32 R29, RZ, RZ, R38 ;  /* 0x000000ffff1d7224 */ /* 0x000fe200078e0026 */
[----:B------:R3:W-:Y:S01]  /*2c60*/  STL.128 [R1+0x190], R12 ;  /* 0x0001900c01007387 */ /* 0x0007e20000100c00 */
[----:B0-----:R-:W-:Y:S02]  /*2c70*/  IMAD.MOV.U32 R8, RZ, RZ, R31 ;  /* 0x000000ffff087224 */ /* 0x001fe400078e001f */
[----:B------:R-:W-:Y:S02]  /*2c80*/  IMAD.MOV.U32 R9, RZ, RZ, R46 ;  /* 0x000000ffff097224 */ /* 0x000fe400078e002e */
[----:B------:R-:W-:Y:S02]  /*2c90*/  IMAD.MOV.U32 R10, RZ, RZ, R32 ;  /* 0x000000ffff0a7224 */ /* 0x000fe400078e0020 */
[----:B------:R-:W-:-:S02]  /*2ca0*/  IMAD.MOV.U32 R11, RZ, RZ, R33 ;  /* 0x000000ffff0b7224 */ /* 0x000fc400078e0021 */
[--C-:B---3--:R-:W-:Y:S02]  /*2cb0*/  IMAD.X R13, RZ, RZ, R17.reuse, P2 ;  /* 0x000000ffff0d7224 */ /* 0x108fe400010e0611 */
[----:B------:R-:W-:Y:S01]  /*2cc0*/  IMAD.X R12, RZ, RZ, R17, P1 ;  /* 0x000000ffff0c7224 */ /* 0x000fe200008e0611 */
[----:B------:R0:W-:Y:S01]  /*2cd0*/  STL.128 [R1+0x1c0], R8 ;  /* 0x0001c00801007387 */ /* 0x0001e20000100c00 */
[----:B------:R-:W-:-:S05]  /*2ce0*/  IMAD.MOV.U32 R31, RZ, RZ, R43 ;  /* 0x000000ffff1f7224 */ /* 0x000fca00078e002b */
[----:B------:R-:W-:Y:S01]  /*2cf0*/  STL.128 [R1+0x200], R28 ;  /* 0x0002001c01007387 */ /* 0x000fe20000100c00 */
[----:B0-----:R-:W-:Y:S01]  /*2d00*/  IMAD.MOV.U32 R10, RZ, RZ, R20 ;  /* 0x000000ffff0a7224 */ /* 0x001fe200078e0014 */
[----:B------:R-:W-:Y:S01]  /*2d10*/  IADD3 R20, P0, R16, 0x138, RZ ;  /* 0x0000013810147810 */ /* 0x000fe20007f1e0ff */
[----:B------:R-:W-:Y:S02]  /*2d20*/  IMAD.MOV.U32 R11, RZ, RZ, R21 ;  /* 0x000000ffff0b7224 */ /* 0x000fe400078e0015 */
        /* <DEDUP_REMOVED lines=19> */
.L_x_3190:
[----:B------:R-:W-:Y:S05]  /*2e60*/  BSYNC B0 ;  /* 0x0000000000007941 */ /* 0x000fea0003800000 */
.L_x_3189:
        /* <DEDUP_REMOVED lines=8> */
.L_x_3192:
[----:B------:R-:W-:Y:S05]  /*2ef0*/  BSYNC B0 ;  /* 0x0000000000007941 */ /* 0x000fea0003800000 */
.L_x_3191:
[----:B------:R-:W-:Y:S04]  /*2f00*/  BSSY B0, `(.L_x_3193) ;  /* 0x0000004000007945 */ /* 0x000fe80003800000 */
[----:B-1----:R-:W-:Y:S05]  /*2f10*/  @P0 BRA `(.L_x_3194) ;  /* 0x0000000000080947 */ /* 0x002fea0003800000 */
[----:B------:R-:W1:Y:S02]  /*2f20*/  SYNCS.PHASECHK.TRANS64.TRYWAIT P0, [R24+URZ], R25 ;  /* 0x00000019180075a7 */ /* 0x000e64000800017f */
[----:B-1----:R-:W-:Y:S05]  /*2f30*/  @!P0 BRA `(.L_x_3195) ;  /* 0x0000025c00e88947 */ /* 0x002fea0003800000 */
.L_x_3194:
[----:B------:R-:W-:Y:S05]  /*2f40*/  BSYNC B0 ;  /* 0x0000000000007941 */ /* 0x000fea0003800000 */
.L_x_3193:
[----:B------:R-:W2:Y:S04]  /*2f50*/  LDL R13, [R1+0x210] ;  /* 0x00021000010d7983 */ /* 0x000ea80000100800 */
[----:B------:R-:W2:Y:S01]  /*2f60*/  LDL.64 R8, [R1+0xa0] ;  /* 0x0000a00001087983 */ /* 0x000ea20000100a00 */
[----:B------:R-:W-:Y:S05]  /*2f70*/  WARPSYNC.ALL ;  /* 0x0000000000007948 */ /* 0x000fea0003800000 */
[----:B01----:R-:W3:Y:S04]  /*2f80*/  LDL.64 R24, [R1+0x98] ;  /* 0x0000980001187983 */ /* 0x003ee80000100a00 */
        /* <DEDUP_REMOVED lines=54> */
.L_x_3441:
[----:B------:R-:W-:Y:S05]  /*32f0*/  BSYNC B0 ;  /* 0x0000000000007941 */ /* 0x000fea0003800000 */
.L_x_3196:
[----:B------:R-:W2:Y:S04]  /*3300*/  LDL R10, [R1+0x54] ;  /* 0x00005400010a7983 */ /* 0x000ea80000100800 */
[----:B0-----:R0:W5:Y:S01]  /*3310*/  LDL.64 R8, [R1+0x210] ;  /* 0x0002100001087983 */ /* 0x0011620000100a00 */
[----:B------:R-:W-:Y:S01]  /*3320*/  BSSY B0, `(.L_x_3198) ;  /* 0x0000005000007945 */ /* 0x000fe20003800000 */
[----:B--2---:R-:W-:-:S04]  /*3330*/  LOP3.LUT R10, R10, 0x1, RZ, 0xfc, !PT ;  /* 0x000000010a0a7812 */ /* 0x004fc800078efcff */
[----:B------:R-:W-:-:S13]  /*3340*/  ISETP.NE.AND P1, PT, R10, 0x3, PT ;  /* 0x000000030a00780c */ /* 0x000fda0003f25270 */
[----:B0-----:R-:W-:Y:S05]  /*3350*/  @!P1 BRA `(.L_x_3199) ;  /* 0x0000000000049947 */ /* 0x001fea0003800000 */
[----:B------:R-:W-:Y:S01]  /*3360*/  BPT.TRAP 0x1 ;  /* 0x000000040000795c */ /* 0x000fe20000300000 */
.L_x_3199:
[----:B------:R-:W-:Y:S05]  /*3370*/  BSYNC B0 ;  /* 0x0000000000007941 */ /* 0x000fea0003800000 */
.L_x_3198:
        /* <DEDUP_REMOVED lines=8> */
.L_x_3201:
[----:B------:R-:W-:Y:S05]  /*3400*/  BSYNC B0 ;  /* 0x0000000000007941 */ /* 0x000fea0003800000 */
.L_x_3200:
[----:B------:R-:W-:Y:S04]  /*3410*/  BSSY B0, `(.L_x_3202) ;  /* 0x0000004000007945 */ /* 0x000fe80003800000 */
[----:B-1----:R-:W-:Y:S05]  /*3420*/  @P0 BRA `(.L_x_3203) ;  /* 0x0000000000080947 */ /* 0x002fea0003800000 */
[----:B------:R-:W1:Y:S02]  /*3430*/  SYNCS.PHASECHK.TRANS64.TRYWAIT P0, [R8+URZ], R9 ;  /* 0x00000009080075a7 */ /* 0x000e64000800017f */
[----:B-1----:R-:W-:Y:S05]  /*3440*/  @!P0 BRA `(.L_x_3204) ;  /* 0x0000025800d08947 */ /* 0x002fea0003800000 */
.L_x_3203:
[----:B------:R-:W-:Y:S05]  /*3450*/  BSYNC B0 ;  /* 0x0000000000007941 */ /* 0x000fea0003800000 */
.L_x_3202:
        /* <DEDUP_REMOVED lines=244> */
[----:B------:R-:W-:-:S04]  /*43a0*/  IMAD.U32 R8, RZ, RZ, UR49 ;  /* 0x00000031ff087e24 */ /* 0x000fc8000f8e00ff */
[----:B-----5:R-:W-:Y:S01]  /*43b0*/  IMAD R9, R8, -0x60, R11 ;  /* 0xffffffa008097824 */ /* 0x020fe200078e020b */
[----:B------:R-:W-:Y:S01]  /*43c0*/  LOP3.LUT R8, R75, 0x7ffffffc, RZ, 0xc0, !PT ;  /* 0x7ffffffc4b087812 */ /* 0x000fe200078ec0ff */
[----:B------:R-:W-:Y:S01]  /*43d0*/  UMOV UR4, 0xffffffa0 ;  /* 0xffffffa000047882 */ /* 0x000fe20000000000 */
[----:B------:R-:W-:-:S03]  /*43e0*/  ISETP.GE.AND P2, PT, R72, 0x1, PT ;  /* 0x000000014800780c */ /* 0x000fc60003f46270 */
[----:B------:R-:W-:Y:S01]  /*43f0*/  IMAD.IADD R8, R73, 0x1, -R8 ;  /* 0x0000000149087824 */ /* 0x000fe200078e0a08 */
[----:B------:R-:W-:Y:S01]  /*4400*/  UIMAD UR4, UR49, UR4, 0x60 ;  /* 0x00000060310474a4 */ /* 0x000fe2000f8e0204 */
[----:B------:R-:W-:-:S05]  /*4410*/  LOP3.LUT R19, RZ, R19, RZ, 0x33, !PT ;  /* 0x00000013ff137212 */ /* 0x000fca00078e33ff */
[----:B------:R-:W-:Y:S01]  /*4420*/  IMAD.U32 R75, RZ, RZ, UR4 ;  /* 0x00000004ff4b7e24 */ /* 0x000fe2000f8e00ff */
[----:B------:R-:W-:Y:S03]  /*4430*/  BSSY B0, `(.L_x_3205) ;  /* 0x0000029000007945 */ /* 0x000fe60003800000 */
[----:B------:R-:W-:Y:S02]  /*4440*/  IMAD R76, R8, -0x2, R75 ;  /* 0xfffffffe084c7824 */ /* 0x000fe400078e024b */
[----:B------:R-:W-:Y:S02]  /*4450*/  VIADD R75, R20, UR4 ;  /* 0x00000004144b7c36 */ /* 0x000fe40008000000 */
[----:B--2---:R-:W-:-:S05]  /*4460*/  @P1 IMAD.HI.U32 R12, R77, R12, RZ ;  /* 0x0000000c4d0c1227 */ /* 0x004fca00078e00ff */
[----:B------:R-:W-:-:S05]  /*4470*/  @P1 SHF.R.U32.HI R77, RZ, R13, R12 ;  /* 0x0000000dff4d1219 */ /* 0x000fca000001160c */
[----:B------:R-:W1:Y:S01]  /*4480*/  SHFL.IDX PT, R21, R77, RZ, 0x1c1f ;  /* 0x001c1fff4d157589 */ /* 0x000e6200000e0000 */
[----:B------:R-:W-:-:S04]  /*4490*/  VIADD R13, R9, 0x61 ;  /* 0x00000061090d7836 */ /* 0x000fc80000000000 */
[C---:B------:R-:W-:Y:S02]  /*44a0*/  IMAD R13, R8.reuse, -0x2, R13 ;  /* 0xfffffffe080d7824 */ /* 0x040fe400078e020d */
[----:B------:R-:W-:Y:S02]  /*44b0*/  VIADD R9, R9, 0x60 ;  /* 0x0000006009097836 */ /* 0x000fe40000000000 */
[----:B------:R-:W-:Y:S02]  /*44c0*/  IMAD.IADD R10, R13, 0x1, -R14 ;  /* 0x000000010d0a7824 */ /* 0x000fe400078e0a0e */
        /* <DEDUP_REMOVED lines=18> */
.L_x_3210:
[----:B------:R-:W-:Y:S05]  /*45f0*/  BSYNC B2 ;  /* 0x0000000000027941 */ /* 0x000fea0003800000 */
.L_x_3209:
[----:B------:R-:W-:Y:S01]  /*4600*/  LOP3.LUT R13, RZ, R13, RZ, 0x33, !PT ;  /* 0x0000000dff0d7212 */ /* 0x000fe200078e33ff */
[----:B------:R-:W-:Y:S06]  /*4610*/  BRA `(.L_x_3211) ;  /* 0x0000000000187947 */ /* 0x000fec0003800000 */
.L_x_3208:
[----:B------:R-:W-:-:S13]  /*4620*/  ISETP.NE.AND P1, PT, R72, 0x1, PT ;  /* 0x000000014800780c */ /* 0x000fda0003f25270 */
[----:B------:R-:W-:Y:S05]  /*4630*/  @!P1 BRA `(.L_x_3211) ;  /* 0x0000000000109947 */ /* 0x000fea0003800000 */
[----:B------:R-:W2:Y:S04]  /*4640*/  LDL R10, [R198+0x1c] ;  /* 0x00001c00c60a7983 */ /* 0x000ea80000100800 */
[----:B------:R-:W3:Y:S01]  /*4650*/  LDL R20, [R198+0x20] ;  /* 0x00002000c6147983 */ /* 0x000ee20000100800 */
[----:B--2---:R-:W-:-:S05]  /*4660*/  IMAD.HI.U32 R13, R13, R10, RZ ;  /* 0x0000000a0d0d7227 */ /* 0x004fca00078e00ff */
[----:B---3--:R-:W-:-:S07]  /*4670*/  SHF.R.U32.HI R13, RZ, R20, R13 ;  /* 0x00000014ff0d7219 */ /* 0x008fce000001160d */
.L_x_3211:
[----:B------:R-:W-:Y:S05]  /*4680*/  BSYNC B1 ;  /* 0x0000000000017941 */ /* 0x000fea0003800000 */
.L_x_3207:
[----:B------:R-:W-:-:S05]  /*4690*/  IMAD R13, R72, R13, R76 ;  /* 0x0000000d480d7224 */ /* 0x000fca00078e024c */
[----:B------:R-:W-:Y:S02]  /*46a0*/  VIMNMX R8, R8, R13, !PT ;  /* 0x0000000d08087248 */ /* 0x000fe40007fe0100 */
[----:B------:R-:W-:-:S07]  /*46b0*/  VIADDMNMX R9, R13, R72, R9, PT ;  /* 0x000000480d097246 */ /* 0x000fce0003800109 */
.L_x_3206:
[----:B------:R-:W-:Y:S05]  /*46c0*/  BSYNC B0 ;  /* 0x0000000000007941 */ /* 0x000fea0003800000 */
.L_x_3205:
        /* <DEDUP_REMOVED lines=14> */
[C---:B------:R-:W-:Y:S02]  /*47b0*/  ISETP.LT.OR P4, PT, R9.reuse, 0x9, P4 ;  /* 0x000000090900780c */ /* 0x040fe40002781670 */
        /* <DEDUP_REMOVED lines=118> */
.L_x_3217:
[----:B------:R-:W-:Y:S05]  /*4f20*/  BSYNC B2 ;  /* 0x0000000000027941 */ /* 0x000fea0003800000 */
.L_x_3216:
[----:B------:R-:W-:Y:S01]  /*4f30*/  LOP3.LUT R11, RZ, R11, RZ, 0x33, !PT ;  /* 0x0000000bff0b7212 */ /* 0x000fe200078e33ff */
[----:B------:R-:W-:Y:S06]  /*4f40*/  BRA `(.L_x_3218) ;  /* 0x0000000000187947 */ /* 0x000fec0003800000 */
.L_x_3215:
[----:B------:R-:W-:-:S13]  /*4f50*/  ISETP.NE.AND P6, PT, R72, 0x1, PT ;  /* 0x000000014800780c */ /* 0x000fda0003fc5270 */
[----:B------:R-:W-:Y:S05]  /*4f60*/  @!P6 BRA `(.L_x_3218) ;  /* 0x000000000010e947 */ /* 0x000fea0003800000 */
[----:B------:R-:W2:Y:S04]  /*4f70*/  LDL R12, [R198+0x1c] ;  /* 0x00001c00c60c7983 */ /* 0x000ea80000100800 */
[----:B------:R-:W3:Y:S01]  /*4f80*/  LDL R14, [R198+0x20] ;  /* 0x00002000c60e7983 */ /* 0x000ee20000100800 */
[----:B--2---:R-:W-:-:S05]  /*4f90*/  IMAD.HI.U32 R11, R11, R12, RZ ;  /* 0x0000000c0b0b7227 */ /* 0x004fca00078e00ff */
[----:B---3--:R-:W-:-:S07]  /*4fa0*/  SHF.R.U32.HI R11, RZ, R14, R11 ;  /* 0x0000000eff0b7219 */ /* 0x008fce000001160b */
.L_x_3218:
[----:B------:R-:W-:Y:S05]  /*4fb0*/  BSYNC B1 ;  /* 0x0000000000017941 */ /* 0x000fea0003800000 */
.L_x_3214:
[----:B------:R-:W-:-:S05]  /*4fc0*/  IMAD R11, R72, R11, R76 ;  /* 0x0000000b480b7224 */ /* 0x000fca00078e024c */
[----:B------:R-:W-:Y:S02]  /*4fd0*/  VIADDMNMX R9, R11, R72, R9, PT ;  /* 0x000000480b097246 */ /* 0x000fe40003800109 */
[----:B------:R-:W-:-:S07]  /*4fe0*/  VIMNMX R8, R8, R11, !PT ;  /* 0x0000000b08087248 */ /* 0x000fce0007fe0100 */
.L_x_3213:
[----:B------:R-:W-:Y:S05]  /*4ff0*/  BSYNC B0 ;  /* 0x0000000000007941 */ /* 0x000fea0003800000 */
.L_x_3212:
        /* <DEDUP_REMOVED lines=13> */
[----:B------:R-:W3:Y:S01]  /*50d0*/  LDL R27, [R1+0x3f4] ;  /* 0x0003f400011b7983 */ /* 0x000ee20000100800 */
[----:B------:R-:W-:Y:S02]  /*50e0*/  ISETP.LT.OR P1, PT, R9, 0xa, P1 ;  /* 0x0000000a0900780c */ /* 0x000fe40000f21670 */
[----:B------:R-:W-:Y:S01]  /*50f0*/  ISETP.NE.AND P6, PT, R33, RZ, PT ;  /* 0x000000ff2100720c */ /* 0x000fe20003fc5270 */
[----:B------:R-:W4:Y:S01]  /*5100*/  LDL R149, [R1+0x234] ;  /* 0x0002340001957983 */ /* 0x000f220000100800 */
[----:B------:R-:W-:-:S02]  /*5110*/  FSEL R133, R31, -INF , !P1 ;  /* 0xff8000001f857808 */ /* 0x000fc40004800000 */
[----:B------:R-:W-:Y:S01]  /*5120*/  ISETP.NE.AND P1, PT, R28, RZ, PT ;  /* 0x000000ff1c00720c */ /* 0x000fe20003f25270 */
[----:B------:R-:W4:Y:S01]  /*5130*/  LDL R148, [R1+0x238] ;  /* 0x0002380001947983 */ /* 0x000f220000100800 */
[----:B------:R-:W-:Y:S02]  /*5140*/  FMNMX.FTZ R12, R65, R10, !PT ;  /* 0x0000000a410c7209 */ /* 0x000fe40007810000 */
[C---:B------:R-:W-:Y:S01]  /*5150*/  ISETP.GT.AND P1, PT, R8.reuse, 0x10, !P1 ;  /* 0x000000100800780c */ /* 0x040fe20004f24270 */
[----:B------:R-:W4:Y:S01]  /*5160*/  LDL R28, [R1+0x3f8] ;  /* 0x0003f800011c7983 */ /* 0x000f220000100800 */
[----:B------:R-:W-:Y:S02]  /*5170*/  FMNMX.FTZ R12, R15, R12, !PT ;  /* 0x0000000c0f0c7209 */ /* 0x000fe40007810000 */
[----:B------:R-:W-:Y:S01]  /*5180*/  ISETP.LT.OR P1, PT, R9, 0x11, P1 ;  /* 0x000000110900780c */ /* 0x000fe20000f21670 */
[----:B------:R-:W4:Y:S01]  /*5190*/  LDL R147, [R1+0x23c] ;  /* 0x00023c0001937983 */ /* 0x000f220000100800 */
[----:B------:R-:W-:-:S02]  /*51a0*/  ISETP.GT.AND P3, PT, R8, 0x50, !P3 ;  /* 0x000000500800780c */ /* 0x000fc40005f64270 */
[----:B------:R-:W-:Y:S01]  /*51b0*/  FSEL R163, R34, -INF , !P1 ;  /* 0xff80000022a37808 */ /* 0x000fe20004800000 */
[----:B------:R-:W4:Y:S01]  /*51c0*/  LDL R146, [R1+0x240] ;  /* 0x0002400001927983 */ /* 0x000f220000100800 */
[----:B------:R-:W-:Y:S02]  /*51d0*/  ISETP.NE.AND P1, PT, R29, RZ, PT ;  /* 0x000000ff1d00720c */ /* 0x000fe40003f25270 */
[C---:B------:R-:W-:Y:S01]  /*51e0*/  ISETP.GT.AND P4, PT, R8.reuse, 0x51, !P4 ;  /* 0x000000510800780c */ /* 0x040fe20006784270 */
[----:B------:R-:W4:Y:S01]  /*51f0*/  LDL R29, [R1+0x3fc] ;  /* 0x0003fc00011d7983 */ /* 0x000f220000100800 */
[C---:B------:R-:W-:Y:S02]  /*5200*/  ISETP.GT.AND P1, PT, R8.reuse, 0x11, !P1 ;  /* 0x000000110800780c */ /* 0x040fe40004f24270 */
[----:B------:R-:W-:Y:S01]  /*5210*/  ISETP.GT.AND P5, PT, R8, 0x58, !P5 ;  /* 0x000000580800780c */ /* 0x000fe20006fa4270 */
[----:B------:R-:W4:Y:S01]  /*5220*/  LDL R145, [R1+0x244] ;  /* 0x0002440001917983 */ /* 0x000f220000100800 */
[----:B------:R-:W-:-:S02]  /*5230*/  ISETP.LT.OR P1, PT, R9, 0x12, P1 ;  /* 0x000000120900780c */ /* 0x000fc40000f21670 */
[----:B------:R-:W-:Y:S01]  /*5240*/  ISETP.LT.OR P3, PT, R9, 0x51, P3 ;  /* 0x000000510900780c */ /* 0x000fe20001f61670 */
[----:B------:R-:W4:Y:S01]  /*5250*/  LDL R144, [R1+0x248] ;  /* 0x0002480001907983 */ /* 0x000f220000100800 */
[----:B------:R-:W-:Y:S02]  /*5260*/  FSEL R167, R35, -INF , !P1 ;  /* 0xff80000023a77808 */ /* 0x000fe40004800000 */
[----:B------:R-:W-:Y:S01]  /*5270*/  ISETP.GT.AND P1, PT, R8, 0x18, !P2 ;  /* 0x000000180800780c */ /* 0x000fe20005724270 */
[----:B------:R-:W4:Y:S01]  /*5280*/  LDL R143, [R1+0x24c] ;  /* 0x00024c00018f7983 */ /* 0x000f220000100800 */
[----:B------:R-:W-:Y:S02]  /*5290*/  ISETP.NE.AND P2, PT, R13, RZ, PT ;  /* 0x000000ff0d00720c */ /* 0x000fe40003f45270 */
[C---:B------:R-:W-:Y:S01]  /*52a0*/  ISETP.LT.OR P1, PT, R9.reuse, 0x19, P1 ;  /* 0x000000190900780c */ /* 0x040fe20000f21670 */
[----:B------:R-:W4:Y:S01]  /*52b0*/  LDL R141, [R1+0x250] ;  /* 0x00025000018d7983 */ /* 0x000f220000100800 */
[----:B------:R-:W-:-:S02]  /*52c0*/  ISETP.LT.OR P4, PT, R9, 0x52, P4 ;  /* 0x000000520900780c */ /* 0x000fc40002781670 */
[----:B------:R-:W-:Y:S01]  /*52d0*/  FSEL R171, R38, -INF , !P1 ;  /* 0xff80000026ab7808 */ /* 0x000fe20004800000 */
[----:B------:R-:W4:Y:S01]  /*52e0*/  LDL R140, [R1+0x254] ;  /* 0x00025400018c7983 */ /* 0x000f220000100800 */
[----:B------:R-:W-:Y:S02]  /*52f0*/  ISETP.GT.AND P1, PT, R8, 0x19, !P6 ;  /* 0x000000190800780c */ /* 0x000fe40007724270 */
[----:B------:R-:W-:Y:S01]  /*5300*/  ISETP.NE.AND P6, PT, R53, RZ, PT ;  /* 0x000000ff3500720c */ /* 0x000fe20003fc5270 */
[----:B------:R-:W4:Y:S01]  /*5310*/  LDL R139, [R1+0x258] ;  /* 0x00025800018b7983 */ /* 0x000f220000100800 */
[----:B------:R-:W-:Y:S02]  /*5320*/  ISETP.LT.OR P1, PT, R9, 0x1a, P1 ;  /* 0x0000001a0900780c */ /* 0x000fe40000f21670 */
[----:B------:R-:W-:Y:S01]  /*5330*/  FSEL R181, R66, -INF , !P3 ;  /* 0xff80000042b57808 */ /* 0x000fe20005800000 */
[----:B------:R-:W4:Y:S01]  /*5340*/  LDL R138, [R1+0x25c] ;  /* 0x00025c00018a7983 */ /* 0x000f220000100800 */
[----:B------:R-:W-:-:S02]  /*5350*/  FSEL R174, R39, -INF , !P1 ;  /* 0xff80000027ae7808 */ /* 0x000fc40004800000 */
[----:B------:R-:W-:Y:S01]  /*5360*/  ISETP.NE.AND P1, PT, R36, RZ, PT ;  /* 0x000000ff2400720c */ /* 0x000fe20003f25270 */
[----:B------:R-:W4:Y:S01]  /*5370*/  LDL R137, [R1+0x260] ;  /* 0x0002600001897983 */ /* 0x000f220000100800 */
[----:B------:R-:W-:Y:S02]  /*5380*/  ISETP.LT.OR P5, PT, R9, 0x59, P5 ;  /* 0x000000590900780c */ /* 0x000fe40002fa1670 */
[----:B------:R-:W-:Y:S01]  /*5390*/  ISETP.GT.AND P1, PT, R8, 0x20, !P1 ;  /* 0x000000200800780c */ /* 0x000fe20004f24270 */
[----:B------:R-:W4:Y:S01]  /*53a0*/  LDL R136, [R1+0x264] ;  /* 0x0002640001887983 */ /* 0x000f220000100800 */
[----:B------:R-:W-:Y:S02]  /*53b0*/  FSEL R182, R67, -INF , !P4 ;  /* 0xff80000043b67808 */ /* 0x000fe40006000000 */
[----:B------:R-:W-:Y:S01]  /*53c0*/  ISETP.LT.OR P1, PT, R9, 0x21, P1 ;  /* 0x000000210900780c */ /* 0x000fe20000f21670 */
[----:B------:R-:W4:Y:S01]  /*53d0*/  LDL R135, [R1+0x268] ;  /* 0x0002680001877983 */ /* 0x000f220000100800 */
[----:B------:R-:W-:-:S02]  /*53e0*/  FSEL R183, R70, -INF , !P5 ;  /* 0xff80000046b77808 */ /* 0x000fc40006800000 */
[----:B------:R-:W-:Y:S01]  /*53f0*/  FSEL R160, R42, -INF , !P1 ;  /* 0xff8000002aa07808 */ /* 0x000fe20004800000 */
[----:B------:R-:W4:Y:S01]  /*5400*/  LDL R130, [R1+0x26c] ;  /* 0x00026c0001827983 */ /* 0x000f220000100800 */
[----:B------:R-:W-:-:S03]  /*5410*/  ISETP.NE.AND P1, PT, R37, RZ, PT ;  /* 0x000000ff2500720c */ /* 0x000fc60003f25270 */
[----:B------:R-:W4:Y:S01]  /*5420*/  LDL R129, [R1+0x270] ;  /* 0x0002700001817983 */ /* 0x000f220000100800 */
[----:B------:R-:W-:-:S03]  /*5430*/  ISETP.GT.AND P1, PT, R8, 0x21, !P1 ;  /* 0x000000210800780c */ /* 0x000fc60004f24270 */
[----:B------:R-:W4:Y:S01]  /*5440*/  LDL R128, [R1+0x274] ;  /* 0x0002740001807983 */ /* 0x000f220000100800 */
[----:B------:R-:W-:-:S03]  /*5450*/  ISETP.LT.OR P1, PT, R9, 0x22, P1 ;  /* 0x000000220900780c */ /* 0x000fc60000f21670 */
[----:B------:R-:W4:Y:S01]  /*5460*/  LDL R127, [R1+0x278] ;  /* 0x00027800017f7983 */ /* 0x000f220000100800 */
[----:B------:R-:W-:Y:S02]  /*5470*/  FSEL R166, R43, -INF , !P1 ;  /* 0xff8000002ba67808 */ /* 0x000fe40004800000 */
[----:B------:R-:W-:Y:S01]  /*5480*/  ISETP.NE.AND P1, PT, R40, RZ, PT ;  /* 0x000000ff2800720c */ /* 0x000fe20003f25270 */
[----:B------:R-:W4:Y:S03]  /*5490*/  LDL R126, [R1+0x27c] ;  /* 0x00027c00017e7983 */ /* 0x000f260000100800 */
[----:B------:R-:W-:Y:S01]  /*54a0*/  ISETP.GT.AND P1, PT, R8, 0x28, !P1 ;  /* 0x000000280800780c */ /* 0x000fe20004f24270 */
[----:B------:R-:W4:Y:S03]  /*54b0*/  LDL R125, [R1+0x280] ;  /* 0x00028000017d7983 */ /* 0x000f260000100800 */
[----:B------:R-:W-:Y:S01]  /*54c0*/  ISETP.LT.OR P1, PT, R9, 0x29, P1 ;  /* 0x000000290900780c */ /* 0x000fe20000f21670 */
[----:B------:R-:W4:Y:S03]  /*54d0*/  LDL R124, [R1+0x284] ;  /* 0x00028400017c7983 */ /* 0x000f260000100800 */
[----:B------:R-:W-:Y:S01]  /*54e0*/  FSEL R170, R46, -INF , !P1 ;  /* 0xff8000002eaa7808 */ /* 0x000fe20004800000 */
[----:B------:R-:W4:Y:S01]  /*54f0*/  LDL R123, [R1+0x288] ;  /* 0x00028800017b7983 */ /* 0x000f220000100800 */
[----:B------:R-:W-:-:S03]  /*5500*/  ISETP.NE.AND P1, PT, R41, RZ, PT ;  /* 0x000000ff2900720c */ /* 0x000fc60003f25270 */
[----:B------:R-:W5:Y:S01]  /*5510*/  LDL R46, [R1+0x22c] ;  /* 0x00022c00012e7983 */ /* 0x000f620000100800 */
        /* <DEDUP_REMOVED lines=14> */
[----:B------:R-:W3:Y:S01]  /*5600*/  LDL R45, [R1+0x224] ;  /* 0x00022400012d7983 */ /* 0x000ee20000100800 */
        /* <DEDUP_REMOVED lines=28> */
[----:B------:R-:W-:-:S02]  /*57d0*/  ISETP.GT.AND P1, PT, R8, RZ, !P2 ;  /* 0x000000ff0800720c */ /* 0x000fc40005724270 */
[----:B------:R-:W-:Y:S01]  /*57e0*/  ISETP.NE.AND P2, PT, R57, RZ, PT ;  /* 0x000000ff3900720c */ /* 0x000fe20003f45270 */
[----:B------:R-:W4:Y:S01]  /*57f0*/  LDL R104, [R1+0x2d4] ;  /* 0x0002d40001687983 */ /* 0x000f220000100800 */
[----:B------:R-:W-:Y:S02]  /*5800*/  ISETP.LT.OR P1, PT, R9, 0x1, P1 ;  /* 0x000000010900780c */ /* 0x000fe40000f21670 */
[----:B------:R-:W-:Y:S01]  /*5810*/  ISETP.GT.AND P2, PT, R8, 0x49, !P2 ;  /* 0x000000490800780c */ /* 0x000fe20005744270 */
[----:B------:R-:W4:Y:S01]  /*5820*/  LDL R103, [R1+0x2d8] ;  /* 0x0002d80001677983 */ /* 0x000f220000100800 */
[----:B------:R-:W-:Y:S02]  /*5830*/  FSEL R142, R26, -INF , !P1 ;  /* 0xff8000001a8e7808 */ /* 0x000fe40004800000 */
[----:B------:R-:W-:Y:S01]  /*5840*/  ISETP.GT.AND P1, PT, R8, 0x41, !P6 ;  /* 0x000000410800780c */ /* 0x000fe20007724270 */
[----:B------:R-:W4:Y:S01]  /*5850*/  LDL R102, [R1+0x2dc] ;  /* 0x0002dc0001667983 */ /* 0x000f220000100800 */
[----:B------:R-:W-:-:S02]  /*5860*/  FMNMX.FTZ R11, R142, R131, !PT ;  /* 0x000000838e0b7209 */ /* 0x000fc40007810000 */
[----:B------:R-:W-:Y:S01]  /*5870*/  ISETP.LT.OR P1, PT, R9, 0x42, P1 ;  /* 0x000000420900780c */ /* 0x000fe20000f21670 */
[----:B------:R-:W4:Y:S01]  /*5880*/  LDL R101, [R1+0x2e0] ;  /* 0x0002e00001657983 */ /* 0x000f220000100800 */
[----:B------:R-:W-:Y:S02]  /*5890*/  FMNMX.FTZ R14, R132, R11, !PT ;  /* 0x0000000b840e7209 */ /* 0x000fe40007810000 */
[----:B------:R-:W-:Y:S01]  /*58a0*/  FMNMX.FTZ R11, R19, R12, !PT ;  /* 0x0000000c130b7209 */ /* 0x000fe20007810000 */
[----:B------:R-:W4:Y:S01]  /*58b0*/  LDL R100, [R1+0x2e4] ;  /* 0x0002e40001647983 */ /* 0x000f220000100800 */
[----:B------:R-:W-:Y:S02]  /*58c0*/  FMNMX.FTZ R14, R133, R14, !PT ;  /* 0x0000000e850e7209 */ /* 0x000fe40007810000 */
[----:B------:R-:W-:Y:S01]  /*58d0*/  FMNMX.FTZ R12, R134, R11, !PT ;  /* 0x0000000b860c7209 */ /* 0x000fe20007810000 */
[----:B------:R-:W4:Y:S01]  /*58e0*/  LDL R99, [R1+0x2e8] ;  /* 0x0002e80001637983 */ /* 0x000f220000100800 */
[----:B------:R-:W-:-:S02]  /*58f0*/  FMNMX.FTZ R14, R163, R14, !PT ;  /* 0x0000000ea30e7209 */ /* 0x000fc40007810000 */
[----:B------:R-:W-:Y:S01]  /*5900*/  FMNMX.FTZ R11, R21, R12, !PT ;  /* 0x0000000c150b7209 */ /* 0x000fe20007810000 */
        /* <DEDUP_REMOVED lines=26> */
[----:B------:R-:W-:Y:S01]  /*5ab0*/  FSEL R169, R59, -INF , !P1 ;  /* 0xff8000003ba97808 */ /* 0x000fe20004800000 */
[----:B------:R-:W4:Y:S01]  /*5ac0*/  LDL R89, [R1+0x310] ;  /* 0x0003100001597983 */ /* 0x000f220000100800 */
[----:B------:R-:W-:Y:S02]  /*5ad0*/  ISETP.NE.AND P1, PT, R56, RZ, PT ;  /* 0x000000ff3800720c */ /* 0x000fe40003f25270 */
[----:B------:R-:W-:Y:S01]  /*5ae0*/  FMNMX.FTZ R12, R191, R12, !PT ;  /* 0x0000000cbf0c7209 */ /* 0x000fe20007810000 */
[----:B------:R-:W4:Y:S01]  /*5af0*/  LDL R88, [R1+0x314] ;  /* 0x0003140001587983 */ /* 0x000f220000100800 */
[----:B------:R-:W-:Y:S02]  /*5b00*/  FMNMX.FTZ R14, R168, R11, !PT ;  /* 0x0000000ba80e7209 */ /* 0x000fe40007810000 */
[----:B------:R-:W-:Y:S01]  /*5b10*/  ISETP.NE.AND P6, PT, R24, RZ, PT ;  /* 0x000000ff1800720c */ /* 0x000fe20003fc5270 */
[----:B------:R-:W4:Y:S01]  /*5b20*/  LDL R87, [R1+0x318] ;  /* 0x0003180001577983 */ /* 0x000f220000100800 */
[----:B------:R-:W-:-:S02]  /*5b30*/  ISETP.GT.AND P1, PT, R8, 0x48, !P1 ;  /* 0x000000480800780c */ /* 0x000fc40004f24270 */
[----:B------:R-:W-:Y:S01]  /*5b40*/  FMNMX.FTZ R12, R199, R12, !PT ;  /* 0x0000000cc70c7209 */ /* 0x000fe20007810000 */
[----:B------:R-:W4:Y:S01]  /*5b50*/  LDL R86, [R1+0x31c] ;  /* 0x00031c0001567983 */ /* 0x000f220000100800 */
[----:B------:R-:W-:Y:S02]  /*5b60*/  FMNMX.FTZ R11, R173, R14, !PT ;  /* 0x0000000ead0b7209 */ /* 0x000fe40007810000 */
[----:B------:R-:W-:Y:S01]  /*5b70*/  ISETP.GT.AND P6, PT, R8, 0x59, !P6 ;  /* 0x000000590800780c */ /* 0x000fe200077c4270 */
[----:B------:R-:W4:Y:S01]  /*5b80*/  LDL R85, [R1+0x320] ;  /* 0x0003200001557983 */ /* 0x000f220000100800 */
[----:B------:R-:W-:Y:S02]  /*5b90*/  ISETP.LT.OR P1, PT, R9, 0x49, P1 ;  /* 0x000000490900780c */ /* 0x000fe40000f21670 */
[----:B------:R-:W-:Y:S01]  /*5ba0*/  FMNMX.FTZ R13, R185, R12, !PT ;  /* 0x0000000cb90d7209 */ /* 0x000fe20007810000 */
[----:B------:R-:W4:Y:S01]  /*5bb0*/  LDL R84, [R1+0x324] ;  /* 0x0003240001547983 */ /* 0x000f220000100800 */
[----:B------:R-:W-:-:S02]  /*5bc0*/  FMNMX.FTZ R8, R162, R11, !PT ;  /* 0x0000000ba2087209 */ /* 0x000fc40007810000 */
[----:B------:R-:W-:Y:S01]  /*5bd0*/  ISETP.LT.OR P2, PT, R9, 0x4a, P2 ;  /* 0x0000004a0900780c */ /* 0x000fe20001741670 */
[----:B------:R-:W4:Y:S01]  /*5be0*/  LDL R83, [R1+0x328] ;  /* 0x0003280001537983 */ /* 0x000f220000100800 */
[----:B------:R-:W-:Y:S02]  /*5bf0*/  FSEL R175, R62, -INF , !P1 ;  /* 0xff8000003eaf7808 */ /* 0x000fe40004800000 */
[----:B------:R-:W-:Y:S01]  /*5c00*/  FMNMX.FTZ R12, R186, R13, !PT ;  /* 0x0000000dba0c7209 */ /* 0x000fe20007810000 */
[----:B------:R-:W4:Y:S01]  /*5c10*/  LDL R82, [R1+0x32c] ;  /* 0x00032c0001527983 */ /* 0x000f220000100800 */
[----:B------:R-:W-:Y:S02]  /*5c20*/  FMNMX.FTZ R8, R169, R8, !PT ;  /* 0x00000008a9087209 */ /* 0x000fe40007810000 */
[----:B------:R-:W-:Y:S01]  /*5c30*/  FSEL R176, R63, -INF , !P2 ;  /* 0xff8000003fb07808 */ /* 0x000fe20005000000 */
        /* <DEDUP_REMOVED lines=10> */
[----:B------:R-:W-:-:S02]  /*5ce0*/  ISETP.LT.OR P6, PT, R9, 0x5a, P6 ;  /* 0x0000005a0900780c */ /* 0x000fc400037c1670 */
[----:B------:R-:W-:Y:S01]  /*5cf0*/  FMNMX.FTZ R8, R178, R11, !PT ;  /* 0x0000000bb2087209 */ /* 0x000fe20007810000 */
[----:B------:R-:W4:Y:S01]  /*5d00*/  LDL R77, [R1+0x340] ;  /* 0x00034000014d7983 */ /* 0x000f220000100800 */
[----:B------:R-:W-:Y:S02]  /*5d10*/  FMNMX.FTZ R12, R182, R13, !PT ;  /* 0x0000000db60c7209 */ /* 0x000fe40007810000 */
[----:B------:R-:W-:Y:S01]  /*5d20*/  FSEL R184, R71, -INF , !P6 ;  /* 0xff80000047b87808 */ /* 0x000fe20007000000 */
[----:B------:R-:W2:Y:S01]  /*5d30*/  LDL R11, [R1+0x450] ;  /* 0x00045000010b7983 */ /* 0x000ea20000100800 */
[----:B------:R-:W-:Y:S02]  /*5d40*/  FMNMX.FTZ R9, R179, R8, !PT ;  /* 0x00000008b3097209 */ /* 0x000fe40007810000 */
[----:B------:R-:W-:Y:S01]  /*5d50*/  FMNMX.FTZ R13, R183, R12, !PT ;  /* 0x0000000cb70d7209 */ /* 0x000fe20007810000 */
[----:B------:R-:W4:Y:S01]  /*5d60*/  LDL R76, [R1+0x344] ;  /* 0x00034400014c7983 */ /* 0x000f220000100800 */
[----:B------:R-:W-:-:S02]  /*5d70*/  FMNMX.FTZ R12, R180, R9, !PT ;  /* 0x00000009b40c7209 */ /* 0x000fc40007810000 */
[----:B------:R-:W-:Y:S01]  /*5d80*/  FMNMX.FTZ R13, R184, R13, !PT ;  /* 0x0000000db80d7209 */ /* 0x000fe20007810000 */
[----:B------:R-:W4:Y:S04]  /*5d90*/  LDL R75, [R1+0x348] ;  /* 0x00034800014b7983 */ /* 0x000f280000100800 */
[----:B------:R0:W-:Y:S04]  /*5da0*/  STL.64 [R1+0x430], R12 ;  /* 0x0004300c01007387 */ /* 0x0001e80000100a00 */
[----:B------:R-:W5:Y:S04]  /*5db0*/  LDL R26, [R1+0x434] ;  /* 0x00043400011a7983 */ /* 0x000f680000100800 */
[----:B------:R-:W1:Y:S04]  /*5dc0*/  SHFL.BFLY PT, R9, R12, 0x2, 0x1f ;  /* 0x0c401f000c097f89 */ /* 0x000e6800000e0000 */
[----:B0-----:R-:W4:Y:S04]  /*5dd0*/  LDL R13, [R1+0x3b8] ;  /* 0x0003b800010d7983 */ /* 0x001f280000100800 */
[----:B------:R-:W4:Y:S04]  /*5de0*/  LDL R74, [R1+0x34c] ;  /* 0x00034c00014a7983 */ /* 0x000f280000100800 */
[----:B------:R-:W4:Y:S04]  /*5df0*/  LDL R73, [R1+0x350] ;  /* 0x0003500001497983 */ /* 0x000f280000100800 */
[----:B------:R-:W4:Y:S04]  /*5e00*/  LDL R72, [R1+0x354] ;  /* 0x0003540001487983 */ /* 0x000f280000100800 */
[----:B------:R-:W4:Y:S01]  /*5e10*/  LDL R71, [R1+0x358] ;  /* 0x0003580001477983 */ /* 0x000f220000100800 */
[----:B-1----:R-:W-:-:S03]  /*5e20*/  FMNMX.FTZ R14, R12, R9, !PT ;  /* 0x000000090c0e7209 */ /* 0x002fc60007810000 */
[----:B------:R-:W4:Y:S04]  /*5e30*/  LDL R70, [R1+0x35c] ;  /* 0x00035c0001467983 */ /* 0x000f280000100800 */
[----:B------:R-:W0:Y:S04]  /*5e40*/  SHFL.BFLY PT, R9, R14, 0x1, 0x1f ;  /* 0x0c201f000e097f89 */ /* 0x000e2800000e0000 */
[----:B------:R-:W4:Y:S04]  /*5e50*/  LDL R12, [R1+0x3a8] ;  /* 0x0003a800010c7983 */ /* 0x000f280000100800 */
[----:B------:R-:W4:Y:S04]  /*5e60*/  LDL R69, [R1+0x360] ;  /* 0x0003600001457983 */ /* 0x000f280000100800 */
[----:B------:R-:W4:Y:S04]  /*5e70*/  LDL R68, [R1+0x364] ;  /* 0x0003640001447983 */ /* 0x000f280000100800 */
[----:B------:R-:W4:Y:S04]  /*5e80*/  LDL R67, [R1+0x368] ;  /* 0x0003680001437983 */ /* 0x000f280000100800 */
[----:B------:R-:W4:Y:S01]  /*5e90*/  LDL R66, [R1+0x36c] ;  /* 0x00036c0001427983 */ /* 0x000f220000100800 */
[----:B0-----:R-:W-:-:S03]  /*5ea0*/  FMNMX.FTZ R24, R14, R9, !PT ;  /* 0x000000090e187209 */ /* 0x001fc60007810000 */
[----:B------:R-:W4:Y:S04]  /*5eb0*/  LDL R49, [R1+0x370] ;  /* 0x0003700001317983 */ /* 0x000f280000100800 */
[----:B------:R0:W-:Y:S04]  /*5ec0*/  STL [R1+0x430], R24 ;  /* 0x0004301801007387 */ /* 0x0001e80000100800 */
[----:B------:R-:W3:Y:S04]  /*5ed0*/  LDL R156, [R1+0x430] ;  /* 0x00043000019c7983 */ /* 0x000ee80000100800 */
[----:B------:R-:W4:Y:S04]  /*5ee0*/  LDL.64 R8, [R1+0xa8] ;  /* 0x0000a80001087983 */ /* 0x000f280000100a00 */
[----:B------:R-:W4:Y:S04]  /*5ef0*/  LDL R14, [R1+0x3d0] ;  /* 0x0003d000010e7983 */ /* 0x000f280000100800 */
[----:B0-----:R-:W4:Y:S04]  /*5f00*/  LDL R24, [R1+0x3e8] ;  /* 0x0003e80001187983 */ /* 0x001f280000100800 */
[----:B------:R-:W4:Y:S04]  /*5f10*/  LDL R64, [R1+0x374] ;  /* 0x0003740001407983 */ /* 0x000f280000100800 */
        /* <DEDUP_REMOVED lines=31> */
[----:B-----5:R-:W0:Y:S02]  /*6110*/  SHFL.BFLY PT, R155, R26, 0x2, 0x1f ;  /* 0x0c401f001a9b7f89 */ /* 0x020e2400000e0000 */
[----:B0-----:R-:W-:-:S02]  /*6120*/  FMNMX.FTZ R155, R155, R26, !PT ;  /* 0x0000001a9b9b7209 */ /* 0x001fc40007810000 */
[----:B------:R-:W5:Y:S01]  /*6130*/  LDL R26, [R1+0x3f0] ;  /* 0x0003f000011a7983 */ /* 0x000f620000100800 */
[----:B---3--:R-:W-:Y:S01]  /*6140*/  FSETP.NEU.FTZ.AND P1, PT, R156, -INF , PT ;  /* 0xff8000009c00780b */ /* 0x008fe20003f3d000 */
[----:B--2---:R-:W-:-:S05]  /*6150*/  FMUL.FTZ R156, R11, R156 ;  /* 0x0000009c0b9c7220 */ /* 0x004fca0000410000 */
[----:B------:R-:W-:-:S05]  /*6160*/  FSEL R156, R156, RZ, P1 ;  /* 0x000000ff9c9c7208 */ /* 0x000fca0000800000 */
        /* <DEDUP_REMOVED lines=24> */
[----:B------:R-:W2:Y:S04]  /*62f0*/  LDL R21, [R1+0x414] ;  /* 0x0004140001157983 */ /* 0x000ea80000100800 */
[----:B------:R-:W3:Y:S04]  /*6300*/  LDL R156, [R1+0x418] ;  /* 0x00041800019c7983 */ /* 0x000ee80000100800 */
[----:B------:R-:W0:Y:S01]  /*6310*/  SHFL.BFLY PT, R10, R155, 0x1, 0x1f ;  /* 0x0c201f009b0a7f89 */ /* 0x000e2200000e0000 */
[----:B----4-:R-:W-:Y:S01]  /*6320*/  IMAD R158, R158, 0xc00, R8 ;  /* 0x00000c009e9e7824 */ /* 0x010fe200078e0208 */
[----:B------:R-:W-:Y:S02]  /*6330*/  MUFU.EX2 R65, R65 ;  /* 0x0000004100417308 */ /* 0x000fe40000000800 */
[----:B------:R1:W-:Y:S01]  /*6340*/  STL [R1+0x22c], R46 ;  /* 0x00022c2e01007387 */ /* 0x0003e20000100800 */
[----:B0-----:R-:W-:-:S04]  /*6350*/  FMNMX.FTZ R10, R155, R10, !PT ;  /* 0x0000000a9b0a7209 */ /* 0x001fc80007810000 */
[C---:B------:R-:W-:Y:S01]  /*6360*/  FSETP.NEU.FTZ.AND P1, PT, R10.reuse, -INF , PT ;  /* 0xff8000000a00780b */ /* 0x040fe20003f3d000 */
[----:B------:R-:W-:-:S05]  /*6370*/  FMUL.FTZ R8, R10, R11 ;  /* 0x0000000b0a087220 */ /* 0x000fca0000410000 */
[----:B------:R-:W-:Y:S01]  /*6380*/  FSEL R8, R8, RZ, P1 ;  /* 0x000000ff08087208 */ /* 0x000fe20000800000 */
[----:B-1----:R-:W0:Y:S04]  /*6390*/  MUFU.EX2 R46, R151 ;  /* 0x00000097002e7308 */ /* 0x002e280000000800 */
[-CC-:B------:R-:W-:Y:S01]  /*63a0*/  FFMA.FTZ R219, R132, R11.reuse, -R8.reuse ;  /* 0x0000000b84db7223 */ /* 0x180fe20000010808 */
[-CC-:B------:R-:W-:Y:S01]  /*63b0*/  FFMA.FTZ R223, R133, R11.reuse, -R8.reuse ;  /* 0x0000000b85df7223 */ /* 0x180fe20000010808 */
[-CC-:B------:R-:W-:Y:S01]  /*63c0*/  FFMA.FTZ R142, R142, R11.reuse, -R8.reuse ;  /* 0x0000000b8e8e7223 */ /* 0x180fe20000010808 */
[----:B------:R-:W-:Y:S01]  /*63d0*/  FFMA.FTZ R131, R131, R11, -R8 ;  /* 0x0000000b83837223 */ /* 0x000fe20000010808 */
[----:B------:R1:W-:Y:S02]  /*63e0*/  STL [R1+0x224], R45 ;  /* 0x0002242d01007387 */ /* 0x0003e40000100800 */
[----:B------:R-:W-:Y:S02]  /*63f0*/  MUFU.EX2 R219, R219 ;  /* 0x000000db00db7308 */ /* 0x000fe40000000800 */
[----:B------:R4:W-:Y:S04]  /*6400*/  STL [R1+0x3a8], R12 ;  /* 0x0003a80c01007387 */ /* 0x0009e80000100800 */
[----:B------:R0:W-:Y:S02]  /*6410*/  STL [R1+0x3b8], R13 ;  /* 0x0003b80d01007387 */ /* 0x0001e40000100800 */
[----:B-1----:R1:W-:Y:S02]  /*6420*/  MUFU.EX2 R45, R152 ;  /* 0x00000098002d7308 */ /* 0x0023e40000000800 */
[----:B------:R1:W-:Y:S06]  /*6430*/  STL [R1+0x3d0], R14 ;  /* 0x0003d00e01007387 */ /* 0x0003ec0000100800 */
[----:B----4-:R-:W-:Y:S08]  /*6440*/  MUFU.EX2 R12, R153 ;  /* 0x00000099000c7308 */ /* 0x010ff00000000800 */
[----:B0-----:R-:W-:Y:S08]  /*6450*/  MUFU.EX2 R13, R142 ;  /* 0x0000008e000d7308 */ /* 0x001ff00000000800 */
[----:B-1----:R-:W0:Y:S08]  /*6460*/  MUFU.EX2 R14, R131 ;  /* 0x00000083000e7308 */ /* 0x002e300000000800 */
[----:B------:R-:W1:Y:S01]  /*6470*/  MUFU.EX2 R223, R223 ;  /* 0x000000df00df7308 */ /* 0x000e620000000800 */
[----:B------:R4:W-:Y:S01]  /*6480*/  STL [R1+0x3e8], R24 ;  /* 0x0003e81801007387 */ /* 0x0009e20000100800 */
[----:B------:R-:W-:Y:S01]  /*6490*/  IMAD.MOV.U32 R159, RZ, RZ, R9 ;  /* 0x000000ffff9f7224 */ /* 0x000fe200078e0009 */
[----:B------:R-:W-:-:S02]  /*64a0*/  R2UR UR6, R158 ;  /* 0x000000009e0672ca */ /* 0x000fc400000e0000 */
[----:B------:R0:W-:Y:S01]  /*64b0*/  STL [R1+0x3ec], R25 ;  /* 0x0003ec1901007387 */ /* 0x0001e20000100800 */
[----:B----4-:R-:W-:-:S03]  /*64c0*/  VIADD R24, R158, 0x80 ;  /* 0x000000809e187836 */ /* 0x010fc60000000000 */
[----:B------:R4:W-:Y:S01]  /*64d0*/  STL [R1+0x3f4], R27 ;  /* 0x0003f41b01007387 */ /* 0x0009e20000100800 */
[----:B------:R-:W-:Y:S01]  /*64e0*/  R2UR UR7, R159 ;  /* 0x000000009f0772ca */ /* 0x000fe200000e0000 */
[--C-:B0-----:R-:W-:Y:S02]  /*64f0*/  IMAD.MOV.U32 R25, RZ, RZ, R9.reuse ;  /* 0x000000ffff197224 */ /* 0x101fe400078e0009 */
[----:B------:R0:W-:Y:S01]  /*6500*/  STL [R1+0x3f8], R28 ;  /* 0x0003f81c01007387 */ /* 0x0001e20000100800 */
[----:B------:R-:W-:Y:S01]  /*6510*/  R2UR UR10, R24 ;  /* 0x00000000180a72ca */ /* 0x000fe200000e0000 */
[----:B------:R-:W-:Y:S02]  /*6520*/  FADD.FTZ R24, R65, R46 ;  /* 0x0000002e41187221 */ /* 0x000fe40000010000 */
[----:B------:R1:W-:Y:S01]  /*6530*/  STL [R1+0x3fc], R29 ;  /* 0x0003fc1d01007387 */ /* 0x0003e20000100800 */
[----:B----4-:R-:W-:Y:S01]  /*6540*/  IMAD.MOV.U32 R27, RZ, RZ, R9 ;  /* 0x000000ffff1b7224 */ /* 0x010fe200078e0009 */
[----:B------:R-:W-:-:S02]  /*6550*/  F2FP.F16.F32.PACK_AB R152, R46, R65 ;  /* 0x000000412e98723e */ /* 0x000fc400000000ff */
[----:B------:R4:W-:Y:S01]  /*6560*/  STL [R1+0x220], R154 ;  /* 0x0002209a01007387 */ /* 0x0009e20000100800 */
[----:B0-----:R-:W-:Y:S01]  /*6570*/  VIADD R28, R158, 0x180 ;  /* 0x000001809e1c7836 */ /* 0x001fe20000000000 */
[----:B------:R-:W-:Y:S01]  /*6580*/  F2FP.F16.F32.PACK_AB R153, R14, R13 ;  /* 0x0000000d0e99723e */ /* 0x000fe200000000ff */
[----:B-1----:R-:W-:Y:S01]  /*6590*/  IMAD.MOV.U32 R29, RZ, RZ, R9 ;  /* 0x000000ffff1d7224 */ /* 0x002fe200078e0009 */
[----:B------:R-:W-:Y:S02]  /*65a0*/  F2FP.F16.F32.PACK_AB R155, R223, R219 ;  /* 0x000000dbdf9b723e */ /* 0x000fe400000000ff */
[----:B----4-:R-:W-:Y:S01]  /*65b0*/  F2FP.F16.F32.PACK_AB R154, R12, R45 ;  /* 0x0000002d0c9a723e */ /* 0x010fe200000000ff */
[----:B------:R-:W-:Y:S01]  /*65c0*/  STL [R1+0x228], R47 ;  /* 0x0002282f01007387 */ /* 0x000fe20000100800 */
[----:B------:R-:W-:Y:S01]  /*65d0*/  R2UR UR11, R25 ;  /* 0x00000000190b72ca */ /* 0x000fe200000e0000 */
[----:B------:R-:W-:Y:S01]  /*65e0*/  FADD.FTZ R159, R45, R24 ;  /* 0x000000182d9f7221 */ /* 0x000fe20000010000 */
[----:B------:R-:W-:Y:S01]  /*65f0*/  R2UR UR15, R27 ;  /* 0x000000001b0f72ca */ /* 0x000fe200000e0000 */
[----:B------:R-:W-:Y:S01]  /*6600*/  STL [R1+0x230], R150 ;  /* 0x0002309601007387 */ /* 0x000fe20000100800 */
[----:B------:R-:W-:-:S02]  /*6610*/  R2UR UR18, R28 ;  /* 0x000000001c1272ca */ /* 0x000fc400000e0000 */
[----:B------:R-:W-:Y:S01]  /*6620*/  R2UR UR19, R29 ;  /* 0x000000001d1372ca */ /* 0x000fe200000e0000 */
        /* <DEDUP_REMOVED lines=21> */
[----:B-----5:R0:W-:Y:S04]  /*6780*/  STL [R1+0x3f0], R26 ;  /* 0x0003f01a01007387 */ /* 0x0201e80000100800 */
[----:B------:R-:W-:Y:S01]  /*6790*/  STL [R1+0x288], R123 ;  /* 0x0002887b01007387 */ /* 0x000fe20000100800 */
[----:B0-----:R-:W-:-:S03]  /*67a0*/  VIADD R26, R158, 0x100 ;  /* 0x000001009e1a7836 */ /* 0x001fc60000000000 */
[----:B------:R-:W-:Y:S04]  /*67b0*/  STL [R1+0x28c], R122 ;  /* 0x00028c7a01007387 */ /* 0x000fe80000100800 */
        /* <DEDUP_REMOVED lines=92> */
[-CC-:B------:R-:W-:Y:S01]  /*6d80*/  FFMA.FTZ R167, R167, R11.reuse, -R8.reuse ;  /* 0x0000000ba7a77223 */ /* 0x180fe20000010808 */
[-CC-:B------:R-:W-:Y:S01]  /*6d90*/  FFMA.FTZ R171, R171, R11.reuse, -R8.reuse ;  /* 0x0000000babab7223 */ /* 0x180fe20000010808 */
[----:B--2---:R-:W-:Y:S01]  /*6da0*/  STL [R1+0x414], R21 ;  /* 0x0004141501007387 */ /* 0x004fe20000100800 */
[----:B------:R-:W-:Y:S03]  /*6db0*/  MUFU.EX2 R15, R15 ;  /* 0x0000000f000f7308 */ /* 0x000fe60000000800 */
[----:B---3--:R0:W-:Y:S04]  /*6dc0*/  STL [R1+0x418], R156 ;  /* 0x0004189c01007387 */ /* 0x0081e80000100800 */
[----:B------:R2:W-:Y:S01]  /*6dd0*/  STL [R1+0x41c], R157 ;  /* 0x00041c9d01007387 */ /* 0x0005e20000100800 */
[----:B------:R-:W3:Y:S08]  /*6de0*/  MUFU.EX2 R19, R19 ;  /* 0x0000001300137308 */ /* 0x000ef00000000800 */
[----:B------:R-:W-:Y:S08]  /*6df0*/  MUFU.EX2 R20, R20 ;  /* 0x0000001400147308 */ /* 0x000ff00000000800 */
[----:B------:R-:W4:Y:S08]  /*6e00*/  MUFU.EX2 R215, R215 ;  /* 0x000000d700d77308 */ /* 0x000f300000000800 */
[----:B0-----:R0:W-:Y:S08]  /*6e10*/  MUFU.EX2 R156, R167 ;  /* 0x000000a7009c7308 */ /* 0x0011f00000000800 */
[----:B--2---:R2:W-:Y:S01]  /*6e20*/  MUFU.EX2 R157, R171 ;  /* 0x000000ab009d7308 */ /* 0x0045e20000000800 */
[-CC-:B0-----:R-:W-:Y:S01]  /*6e30*/  FFMA.FTZ R167, R160, R11.reuse, -R8.reuse ;  /* 0x0000000ba0a77223 */ /* 0x181fe20000010808 */
[-CC-:B------:R-:W-:Y:S01]  /*6e40*/  FFMA.FTZ R160, R170, R11.reuse, -R8.reuse ;  /* 0x0000000baaa07223 */ /* 0x180fe20000010808 */
[-CC-:B--2---:R-:W-:Y:S01]  /*6e50*/  FFMA.FTZ R171, R166, R11.reuse, -R8.reuse ;  /* 0x0000000ba6ab7223 */ /* 0x184fe20000010808 */
[----:B------:R-:W-:-:S04]  /*6e60*/  FFMA.FTZ R166, R172, R11, -R8 ;  /* 0x0000000baca67223 */ /* 0x000fc80000010808 */
[----:B------:R-:W-:Y:S08]  /*6e70*/  MUFU.EX2 R207, R207 ;  /* 0x000000cf00cf7308 */ /* 0x000ff00000000800 */
[----:B------:R-:W-:Y:S08]  /*6e80*/  MUFU.EX2 R212, R212 ;  /* 0x000000d400d47308 */ /* 0x000ff00000000800 */
[----:B------:R-:W-:Y:S08]  /*6e90*/  MUFU.EX2 R213, R213 ;  /* 0x000000d500d57308 */ /* 0x000ff00000000800 */
[----:B------:R-:W-:Y:S08]  /*6ea0*/  MUFU.EX2 R214, R214 ;  /* 0x000000d600d67308 */ /* 0x000ff00000000800 */
[----:B------:R-:W-:Y:S01]  /*6eb0*/  MUFU.EX2 R167, R167 ;  /* 0x000000a700a77308 */ /* 0x000fe20000000800 */
[----:B------:R-:W-:-:S02]  /*6ec0*/  WARPGROUP.DEPBAR.LE gsb0, 0x0 ;  /* 0x00008000000079c5 */ /* 0x000fc40000010000 */
[-CC-:B------:R-:W-:Y:S01]  /*6ed0*/  FFMA.FTZ R152, R163, R11.reuse, -R8.reuse ;  /* 0x0000000ba3987223 */ /* 0x180fe20000010808 */
[----:B------:R-:W-:-:S04]  /*6ee0*/  FFMA.FTZ R163, R174, R11, -R8 ;  /* 0x0000000baea37223 */ /* 0x000fc80000010808 */
[----:B------:R3:W0:Y:S08]  /*6ef0*/  MUFU.EX2 R21, R152 ;  /* 0x0000009800157308 */ /* 0x0006300000000800 */
[----:B------:R-:W2:Y:S01]  /*6f00*/  MUFU.EX2 R163, R163 ;  /* 0x000000a300a37308 */ /* 0x000ea20000000800 */
[----:B---3--:R-:W-:Y:S02]  /*6f10*/  F2FP.F16.F32.PACK_AB R152, R19, R15 ;  /* 0x0000000f1398723e */ /* 0x008fe400000000ff */
[----:B----4-:R-:W-:Y:S01]  /*6f20*/  F2FP.F16.F32.PACK_AB R154, R215, R20 ;  /* 0x00000014d79a723e */ /* 0x010fe200000000ff */
[----:B------:R-:W-:Y:S01]  /*6f30*/  STL.128 [R1+0x220], R24 ;  /* 0x0002201801007387 */ /* 0x000fe20000100c00 */
[----:B0-----:R-:W-:-:S03]  /*6f40*/  F2FP.F16.F32.PACK_AB R153, R156, R21 ;  /* 0x000000159c99723e */ /* 0x001fc600000000ff */
[----:B------:R-:W-:Y:S04]  /*6f50*/  STL.128 [R1+0x230], R28 ;  /* 0x0002301c01007387 */ /* 0x000fe80000100c00 */
[----:B------:R-:W-:Y:S01]  /*6f60*/  STL.128 [R1+0x240], R32 ;  /* 0x0002402001007387 */ /* 0x000fe20000100c00 */
[----:B--2---:R-:W-:-:S03]  /*6f70*/  F2FP.F16.F32.PACK_AB R155, R163, R157 ;  /* 0x0000009da39b723e */ /* 0x004fc600000000ff */
        /* <DEDUP_REMOVED lines=31> */
[----:B------:R-:W0:Y:S08]  /*7170*/  MUFU.EX2 R171, R171 ;  /* 0x000000ab00ab7308 */ /* 0x000e300000000800 */
[----:B------:R-:W-:Y:S08]  /*7180*/  MUFU.EX2 R160, R160 ;  /* 0x000000a000a07308 */ /* 0x000ff00000000800 */
[----:B------:R-:W2:Y:S01]  /*7190*/  MUFU.EX2 R166, R166 ;  /* 0x000000a600a67308 */ /* 0x000ea20000000800 */
[----:B------:R-:W-:Y:S01]  /*71a0*/  FADD.FTZ R14, R13, R14 ;  /* 0x0000000e0d0e7221 */ /* 0x000fe20000010000 */
[-CC-:B------:R-:W-:Y:S01]  /*71b0*/  FFMA.FTZ R161, R161, R11.reuse, -R8.reuse ;  /* 0x0000000ba1a17223 */ /* 0x180fe20000010808 */
[-CC-:B------:R-:W-:Y:S01]  /*71c0*/  FFMA.FTZ R165, R165, R11.reuse, -R8.reuse ;  /* 0x0000000ba5a57223 */ /* 0x180fe20000010808 */
[-CC-:B------:R-:W-:Y:S01]  /*71d0*/  FFMA.FTZ R13, R173, R11.reuse, -R8.reuse ;  /* 0x0000000bad0d7223 */ /* 0x180fe20000010808 */
[----:B------:R-:W-:Y:S01]  /*71e0*/  FFMA.FTZ R168, R168, R11, -R8 ;  /* 0x0000000ba8a87223 */ /* 0x000fe20000010808 */
[----:B------:R-:W-:-:S02]  /*71f0*/  FADD.FTZ R159, R12, R159 ;  /* 0x0000009f0c9f7221 */ /* 0x000fc40000010000 */
[----:B------:R-:W-:Y:S08]  /*7200*/  MUFU.EX2 R189, R189 ;  /* 0x000000bd00bd7308 */ /* 0x000ff00000000800 */
[----:B------:R-:W3:Y:S08]  /*7210*/  MUFU.EX2 R190, R190 ;  /* 0x000000be00be7308 */ /* 0x000ef00000000800 */
[----:B------:R-:W-:Y:S08]  /*7220*/  MUFU.EX2 R191, R191 ;  /* 0x000000bf00bf7308 */ /* 0x000ff00000000800 */
[----:B------:R-:W4:Y:S08]  /*7230*/  MUFU.EX2 R199, R199 ;  /* 0x000000c700c77308 */ /* 0x000f300000000800 */
[----:B------:R-:W-:Y:S08]  /*7240*/  MUFU.EX2 R161, R161 ;  /* 0x000000a100a17308 */ /* 0x000ff00000000800 */
[----:B------:R-:W5:Y:S08]  /*7250*/  MUFU.EX2 R165, R165 ;  /* 0x000000a500a57308 */ /* 0x000f700000000800 */
[----:B------:R-:W-:Y:S08]  /*7260*/  MUFU.EX2 R12, R168 ;  /* 0x000000a8000c7308 */ /* 0x000ff00000000800 */
[----:B------:R-:W1:Y:S01]  /*7270*/  MUFU.EX2 R13, R13 ;  /* 0x0000000d000d7308 */ /* 0x000e620000000800 */
[----:B------:R-:W-:-:S02]  /*7280*/  WARPGROUP.DEPBAR.LE gsb0, 0x0 ;  /* 0x00008000000079c5 */ /* 0x000fc40000010000 */
[----:B------:R-:W-:Y:S02]  /*7290*/  F2FP.F16.F32.PACK_AB R152, R212, R207 ;  /* 0x000000cfd498723e */ /* 0x000fe400000000ff */
[----:B------:R-:W-:Y:S02]  /*72a0*/  F2FP.F16.F32.PACK_AB R154, R214, R213 ;  /* 0x000000d5d69a723e */ /* 0x000fe400000000ff */
[----:B0-----:R-:W-:Y:S02]  /*72b0*/  F2FP.F16.F32.PACK_AB R153, R171, R167 ;  /* 0x000000a7ab99723e */ /* 0x001fe400000000ff */
        /* <DEDUP_REMOVED lines=36> */
[-CC-:B------:R-:W-:Y:S01]  /*7500*/  FFMA.FTZ R175, R175, R11.reuse, -R8.reuse ;  /* 0x0000000bafaf7223 */ /* 0x180fe20000010808 */
[-CC-:B------:R-:W-:Y:S01]  /*7510*/  FFMA.FTZ R176, R176, R11.reuse, -R8.reuse ;  /* 0x0000000bb0b07223 */ /* 0x180fe20000010808 */
[-C--:B------:R-:W-:Y:S01]  /*7520*/  FFMA.FTZ R181, R181, R11.reuse, -R8 ;  /* 0x0000000bb5b57223 */ /* 0x080fe20000010808 */
[----:B------:R-:W-:Y:S01]  /*7530*/  FADD.FTZ R223, R223, R14 ;  /* 0x0000000edfdf7221 */ /* 0x000fe20000010000 */
[-CC-:B------:R-:W-:Y:S01]  /*7540*/  FFMA.FTZ R14, R162, R11.reuse, -R8.reuse ;  /* 0x0000000ba20e7223 */ /* 0x180fe20000010808 */
[-CC-:B------:R-:W-:Y:S01]  /*7550*/  FFMA.FTZ R182, R182, R11.reuse, -R8.reuse ;  /* 0x0000000bb6b67223 */ /* 0x180fe20000010808 */
[-CC-:B------:R-:W-:Y:S01]  /*7560*/  FFMA.FTZ R183, R183, R11.reuse, -R8.reuse ;  /* 0x0000000bb7b77223 */ /* 0x180fe20000010808 */
[----:B------:R-:W-:Y:S01]  /*7570*/  FFMA.FTZ R184, R184, R11, -R8 ;  /* 0x0000000bb8b87223 */ /* 0x000fe20000010808 */
[----:B------:R-:W-:Y:S08]  /*7580*/  MUFU.EX2 R185, R185 ;  /* 0x000000b900b97308 */ /* 0x000ff00000000800 */
[----:B------:R-:W0:Y:S08]  /*7590*/  MUFU.EX2 R186, R186 ;  /* 0x000000ba00ba7308 */ /* 0x000e300000000800 */
[----:B------:R-:W-:Y:S08]  /*75a0*/  MUFU.EX2 R187, R187 ;  /* 0x000000bb00bb7308 */ /* 0x000ff00000000800 */
[----:B------:R-:W2:Y:S08]  /*75b0*/  MUFU.EX2 R188, R188 ;  /* 0x000000bc00bc7308 */ /* 0x000eb00000000800 */
[----:B------:R-:W-:Y:S01]  /*75c0*/  MUFU.EX2 R14, R14 ;  /* 0x0000000e000e7308 */ /* 0x000fe20000000800 */
[----:B------:R-:W-:Y:S01]  /*75d0*/  R2UR UR7, R9 ;  /* 0x00000000090772ca */ /* 0x000fe200000e0000 */
[----:B------:R-:W-:-:S02]  /*75e0*/  WARPGROUP.DEPBAR.LE gsb0, 0x0 ;  /* 0x00008000000079c5 */ /* 0x000fc40000010000 */
[----:B---3--:R-:W-:Y:S02]  /*75f0*/  F2FP.F16.F32.PACK_AB R152, R190, R189 ;  /* 0x000000bdbe98723e */ /* 0x008fe400000000ff */
[----:B----4-:R-:W-:Y:S02]  /*7600*/  F2FP.F16.F32.PACK_AB R154, R199, R191 ;  /* 0x000000bfc79a723e */ /* 0x010fe400000000ff */
[----:B-----5:R-:W-:Y:S02]  /*7610*/  F2FP.F16.F32.PACK_AB R153, R165, R161 ;  /* 0x000000a1a599723e */ /* 0x020fe400000000ff */
[----:B-1----:R-:W-:Y:S01]  /*7620*/  F2FP.F16.F32.PACK_AB R155, R13, R12 ;  /* 0x0000000c0d9b723e */ /* 0x002fe200000000ff */
        /* <DEDUP_REMOVED lines=32> */
[----:B-1----:R-:W-:-:S06]  /*7830*/  WARPGROUP.ARRIVE ;  /* 0x00000000000079c5 */ /* 0x002fcc0000000000 */
[----:B------:R-:W-:Y:S01]  /*7840*/  HGMMA.64x256x16.F32 R24, R152, gdesc[UR16].tnspB, R24, gsb0 ;  /* 0x43e0001098187df0 */ /* 0x000fe20008000818 */
        /* <DEDUP_REMOVED lines=8> */
[----:B------:R-:W-:-:S02]  /*78d0*/  WARPGROUP.DEPBAR.LE gsb0, 0x0 ;  /* 0x00008000000079c5 */ /* 0x000fc40000010000 */
[----:B------:R-:W-:Y:S01]  /*78e0*/  FADD.FTZ R152, R15, R159 ;  /* 0x0000009f0f987221 */ /* 0x000fe20000010000 */
[----:B------:R-:W-:Y:S01]  /*78f0*/  FFMA.FTZ R15, R169, R11, -R8 ;  /* 0x0000000ba90f7223 */ /* 0x000fe20000010808 */
[----:B------:R-:W-:Y:S02]  /*7900*/  VIADD R8, R158, 0x200 ;  /* 0x000002009e087836 */ /* 0x000fe40000000000 */
[----:B------:R-:W-:Y:S01]  /*7910*/  FADD.FTZ R19, R19, R152 ;  /* 0x0000009813137221 */ /* 0x000fe20000010000 */
[----:B------:R-:W-:Y:S02]  /*7920*/  MUFU.EX2 R11, R175 ;  /* 0x000000af000b7308 */ /* 0x000fe40000000800 */
[----:B------:R-:W-:Y:S01]  /*7930*/  R2UR UR6, R8 ;  /* 0x00000000080672ca */ /* 0x000fe200000e0000 */
[----:B------:R-:W-:-:S05]  /*7940*/  FADD.FTZ R8, R20, R19 ;  /* 0x0000001314087221 */ /* 0x000fca0000010000 */
[----:B------:R-:W1:Y:S01]  /*7950*/  MUFU.EX2 R15, R15 ;  /* 0x0000000f000f7308 */ /* 0x000e620000000800 */
[----:B0-----:R-:W-:Y:S02]  /*7960*/  F2FP.F16.F32.PACK_AB R152, R186, R185 ;  /* 0x000000b9ba98723e */ /* 0x001fe400000000ff */
[----:B--2---:R-:W-:Y:S01]  /*7970*/  F2FP.F16.F32.PACK_AB R154, R188, R187 ;  /* 0x000000bbbc9a723e */ /* 0x004fe200000000ff */
[----:B------:R-:W-:Y:S04]  /*7980*/  STL.128 [R1+0x220], R24 ;  /* 0x0002201801007387 */ /* 0x000fe80000100c00 */
[----:B------:R-:W0:Y:S01]  /*7990*/  MUFU.EX2 R20, R176 ;  /* 0x000000b000147308 */ /* 0x000e220000000800 */
[----:B------:R-:W-:Y:S04]  /*79a0*/  STL.128 [R1+0x230], R28 ;  /* 0x0002301c01007387 */ /* 0x000fe80000100c00 */
[----:B------:R-:W-:Y:S01]  /*79b0*/  STL.128 [R1+0x240], R32 ;  /* 0x0002402001007387 */ /* 0x000fe20000100c00 */
[----:B-1----:R-:W-:-:S03]  /*79c0*/  F2FP.F16.F32.PACK_AB R153, R15, R14 ;  /* 0x0000000e0f99723e */ /* 0x002fc600000000ff */
[----:B------:R-:W-:Y:S04]  /*79d0*/  STL.128 [R1+0x250], R36 ;  /* 0x0002502401007387 */ /* 0x000fe80000100c00 */
[----:B------:R-:W-:Y:S01]  /*79e0*/  STL.128 [R1+0x260], R40 ;  /* 0x0002602801007387 */ /* 0x000fe20000100c00 */
[----:B0-----:R-:W-:-:S03]  /*79f0*/  F2FP.F16.F32.PACK_AB R155, R20, R11 ;  /* 0x0000000b149b723e */ /* 0x001fc600000000ff */
        /* <DEDUP_REMOVED lines=27> */
[----:B------:R-:W-:-:S03]  /*7bb0*/  FADD.FTZ R223, R21, R223 ;  /* 0x000000df15df7221 */ /* 0x000fc60000010000 */
[----:B------:R-:W2:Y:S01]  /*7bc0*/  @!P0 LDL R19, [R1+0x210] ;  /* 0x0002100001138983 */ /* 0x000ea20000100800 */
[----:B0-----:R-:W-:-:S06]  /*7bd0*/  WARPGROUP.ARRIVE ;  /* 0x00000000000079c5 */ /* 0x001fcc0000000000 */
[----:B------:R-:W-:Y:S01]  /*7be0*/  HGMMA.64x256x16.F32 R24, R152, gdesc[UR4].tnspB, R24, gsb0 ;  /* 0x43e0000498187df0 */ /* 0x000fe20008000818 */
[----:B------:R-:W-:-:S04]  /*7bf0*/  FADD.FTZ R8, R215, R8 ;  /* 0x00000008d7087221 */ /* 0x000fc80000010000 */
[----:B------:R-:W-:Y:S01]  /*7c00*/  FADD.FTZ R207, R207, R8 ;  /* 0x00000008cfcf7221 */ /* 0x000fe20000010000 */
[----:B------:R-:W-:Y:S01]  /*7c10*/  VIADD R8, R158, 0x280 ;  /* 0x000002809e087836 */ /* 0x000fe20000000000 */
[----:B------:R-:W-:-:S04]  /*7c20*/  R2UR UR7, R9 ;  /* 0x00000000090772ca */ /* 0x000fc800000e0000 */
[----:B------:R-:W-:Y:S01]  /*7c30*/  R2UR UR6, R8 ;  /* 0x00000000080672ca */ /* 0x000fe200000e0000 */
[----:B------:R-:W-:Y:S01]  /*7c40*/  FADD.FTZ R156, R156, R223 ;  /* 0x000000df9c9c7221 */ /* 0x000fe20000010000 */
[----:B------:R-:W3:Y:S03]  /*7c50*/  @!P0 LDL.64 R8, [R1+0x68] ;  /* 0x0000680001088983 */ /* 0x000ee60000100a00 */
[----:B------:R-:W-:-:S04]  /*7c60*/  FADD.FTZ R156, R157, R156 ;  /* 0x0000009c9d9c7221 */ /* 0x000fc80000010000 */
[----:B------:R-:W-:-:S04]  /*7c70*/  FADD.FTZ R156, R163, R156 ;  /* 0x0000009ca39c7221 */ /* 0x000fc80000010000 */
[----:B------:R-:W-:-:S04]  /*7c80*/  FADD.FTZ R156, R167, R156 ;  /* 0x0000009ca79c7221 */ /* 0x000fc80000010000 */
        /* <DEDUP_REMOVED lines=230> */
[----:B------:R-:W-:Y:S01]  /*8af0*/  STL [R1+0x88], RZ ;  /* 0x000088ff01007387 */ /* 0x000fe20000100800 */
[----:B------:R-:W-:-:S02]  /*8b00*/  FADD.FTZ R181, R184, R181 ;  /* 0x000000b5b8b57221 */ /* 0x000fc40000010000 */
        /* <DEDUP_REMOVED lines=161> */
.L_x_3221:
[----:B------:R-:W-:-:S13]  /*9520*/  ISETP.NE.AND P1, PT, R5, 0x1, PT ;  /* 0x000000010500780c */ /* 0x000fda0003f25270 */
[----:B------:R-:W-:-:S05]  /*9530*/  @P1 IMAD.HI.U32 R2, R6, R2, RZ ;  /* 0x0000000206021227 */ /* 0x000fca00078e00ff */
[----:B------:R-:W-:-:S07]  /*9540*/  @P1 SHF.R.U32.HI R6, RZ, R3, R2 ;  /* 0x00000003ff061219 */ /* 0x000fce0000011602 */
.L_x_3222:
[----:B------:R-:W-:Y:S05]  /*9550*/  BSYNC B0 ;  /* 0x0000000000007941 */ /* 0x000fea0003800000 */
.L_x_3220:
[----:B------:R-:W-:-:S05]  /*9560*/  IMAD R5, R6, R5, R5 ;  /* 0x0000000506057224 */ /* 0x000fca00078e0205 */
[----:B------:R-:W-:-:S07]  /*9570*/  VIMNMX R4, R4, R5, PT ;  /* 0x0000000504047248 */ /* 0x000fce0003fe0100 */
.L_x_3219:
        /* <DEDUP_REMOVED lines=8> */
.L_x_3227:
[----:B------:R-:W-:Y:S01]  /*9600*/  BSSY B0, `(.L_x_3226) ;  /* 0x0000004000007945 */ /* 0x000fe20003800000 */
[----:B------:R-:W-:Y:S01]  /*9610*/  VIADD R0, R16, 0x170 ;  /* 0x0000017010007836 */ /* 0x000fe20000000000 */
[----:B------:R-:W-:-:S07]  /*9620*/  MOV R212, 0x9640 ;  /* 0x0000964000d47802 */ /* 0x000fce0000000f00 */
[----:B------:R-:W-:Y:S05]  /*9630*/  CALL.REL.NOINC `($_ZN7cutlass13device_kernelIN5flash11enable_sm90INS1_16FlashAttnFwdSm90INS1_25CollectiveMainloopFwdSm90ILi2EN4cute5tupleIJNS5_1CILi1EEES8_S8_EEENS6_IJNS7_ILi128EEENS7_ILi96EEENS7_ILi64EEEEEELi256ENS_6half_tEfNS_4arch4Sm90ELb0ELb1ELb0ELb1ELb0ELb0ELb1ELb1ELb0ELb1ELb0ELb0EEENS1_21CollectiveEpilogueFwdINS6_IJSA_NS7_ILi256EEESB_EEES9_SE_SG_Li256ELb1ELb1ELb0ELb0EEENS1_36VarlenDynamicPersistentTileSchedulerILi128ELi96ELi256ELi128ELb0ELb1ELb1ELb1ELb0ELb1EEEEEEEEEvNT_6ParamsE$_ZZN5flash25CollectiveMainloopFwdSm90ILi2EN4cute5tupleIJNS1_1CILi1EEES4_S4_EEENS2_IJNS3_ILi128EEENS3_ILi96EEENS3_ILi64EEEEEELi256EN7cutlass6half_tEfNSA_4arch4Sm90ELb0ELb1ELb0ELb1ELb0ELb0ELb1ELb1ELb0ELb1ELb0ELb0EE3mmaINS_16FlashAttnFwdSm90ISE_NS_21CollectiveEpilogueFwdINS2_IJS6_NS3_ILi256EEES7_EEES5_SB_SD_Li256ELb1ELb1ELb0ELb0EEENS_36VarlenDynamicPersistentTileSchedulerILi128ELi96ELi256ELi128ELb0ELb1ELb1ELb1ELb0ELb1EEEE13SharedStorageENS1_6TensorINS1_11ArrayEngineIfLm128EEENS1_6LayoutINS2_IJNS2_IJNS3_ILi2EEEST_NS3_ILi32EEEEEES4_S4_EEENS2_IJNS2_IJS4_ST_NS3_ILi4EEEEEENS3_ILi0EEESZ_EEEEEEENS_7SoftmaxILi2ELi0EEEEEbRKNSE_6ParamsENSA_25PipelineTmaAsyncNoClusterILi2ENSA_16PipelineTmaAsyncILi2EEEEES1B_RNSA_13PipelineStateILj2EEERT0_RT1_iRiRKNS_16SeqlenInfoQKNewKILb1ELb0EEENS2_IJiiiiEEERT_ENKUliT_T0_T1_E_clIZSF_ISO_S12_S14_EbS17_S1B_S1B_S1E_S1G_S1I_iS1J_S1N_S1O_S1Q_EUlRS1R_iE1_NS3_ILb0EEENS3_ILb1EEEEEDaiS1R_S1S_S1T_) ;  /* 0x0000022000fc7944 */ /* 0x000fea0003c00000 */
[----:B------:R-:W-:Y:S05]  /*9640*/  BSYNC B0 ;  /* 0x0000000000007941 */ /* 0x000fea0003800000 */
.L_x_3226:
[C---:B------:R-:W-:Y:S01]  /*9650*/  ISETP.GT.AND P1, PT, R10.reuse, R191, PT ;  /* 0x000000bf0a00720c */ /* 0x040fe20003f24270 */
[----:B------:R-:W-:-:S12]  /*9660*/  VIADD R10, R10, 0xffffffff ;  /* 0xffffffff0a0a7836 */ /* 0x000fd80000000000 */
[----:B------:R-:W-:Y:S05]  /*9670*/  @P1 BRA `(.L_x_3227) ;  /* 0xfffffffc00e01947 */ /* 0x000fea000383ffff */
[----:B------:R-:W-:Y:S05]  /*9680*/  BSYNC B1 ;  /* 0x0000000000017941 */ /* 0x000fea0003800000 */
.L_x_3225:
[----:B------:R-:W2:Y:S02]  /*9690*/  LDL R0, [R1+0x70] ;  /* 0x0000700001007983 */ /* 0x000ea40000100800 */
[----:B--2---:R-:W-:-:S07]  /*96a0*/  IMAD.SHL.U32 R0, R0, 0x80, RZ ;  /* 0x0000008000007824 */ /* 0x004fce00078e00ff */
.L_x_3224:
[----:B------:R-:W-:Y:S05]  /*96b0*/  BSYNC B2 ;  /* 0x0000000000027941 */ /* 0x000fea0003800000 */
.L_x_3223:
        /* <DEDUP_REMOVED lines=23> */
.L_x_3230:
[----:B------:R-:W-:-:S13]  /*9830*/  ISETP.NE.AND P1, PT, R7, 0x1, PT ;  /* 0x000000010700780c */ /* 0x000fda0003f25270 */
[----:B------:R-:W0:Y:S02]  /*9840*/  @P1 LDC.64 R4, c[0x0][0xae0] ;  /* 0x0002b800ff041b82 */ /* 0x000e240000000a00 */
[----:B0-----:R-:W-:-:S05]  /*9850*/  @P1 IMAD.HI.U32 R4, R0, R4, RZ ;  /* 0x0000000400041227 */ /* 0x001fca00078e00ff */
[----:B------:R-:W-:-:S07]  /*9860*/  @P1 SHF.R.U32.HI R0, RZ, R5, R4 ;  /* 0x00000005ff001219 */ /* 0x000fce0000011604 */
.L_x_3231:
[----:B------:R-:W-:Y:S05]  /*9870*/  BSYNC B0 ;  /* 0x0000000000007941 */ /* 0x000fea0003800000 */
.L_x_3229:
[----:B------:R-:W-:-:S05]  /*9880*/  IMAD R3, R0, R7, RZ ;  /* 0x0000000700037224 */ /* 0x000fca00078e02ff */
[----:B------:R-:W-:-:S07]  /*9890*/  VIMNMX R2, R2, R3, !PT ;  /* 0x0000000302027248 */ /* 0x000fce0007fe0100 */
.L_x_3228:
[----:B------:R-:W-:-:S04]  /*98a0*/  VIADD R2, R2, 0x5f ;  /* 0x0000005f02027836 */ /* 0x000fc80000000000 */
[----:B------:R-:W-:-:S05]  /*98b0*/  IMAD.HI R2, R2, 0x2aaaaaab, RZ ;  /* 0x2aaaaaab02027827 */ /* 0x000fca00078e02ff */
[----:B------:R-:W-:-:S04]  /*98c0*/  SHF.R.U32.HI R3, RZ, 0x1f, R2 ;  /* 0x0000001fff037819 */ /* 0x000fc80000011602 */
[----:B------:R-:W-:-:S04]  /*98d0*/  LEA.HI.SX32 R2, R2, R3, 0x1c ;  /* 0x0000000302027211 */ /* 0x000fc800078fe2ff */
[----:B------:R-:W-:-:S04]  /*98e0*/  VIMNMX R2, R2, UR45, !PT ;  /* 0x0000002d02027c48 */ /* 0x000fc8000ffe0100 */
[----:B------:R-:W-:-:S13]  /*98f0*/  ISETP.GE.AND P1, PT, R10, R2, PT ;  /* 0x000000020a00720c */ /* 0x000fda0003f26270 */
[----:B------:R-:W-:Y:S05]  /*9900*/  @!P1 BRA `(.L_x_3232) ;  /* 0x0000009400e09947 */ /* 0x000fea0003800000 */
.L_x_3249:
        /* <DEDUP_REMOVED lines=24> */
.L_x_3234:
[----:B------:R-:W-:Y:S05]  /*9a90*/  BSYNC B0 ;  /* 0x0000000000007941 */ /* 0x000fea0003800000 */
.L_x_3233:
        /* <DEDUP_REMOVED lines=13> */
.L_x_3236:
[----:B------:R-:W-:Y:S05]  /*9b70*/  BSYNC B0 ;  /* 0x0000000000007941 */ /* 0x000fea0003800000 */
.L_x_3235:
        /* <DEDUP_REMOVED lines=8> */
.L_x_3238:
[----:B------:R-:W-:Y:S05]  /*9c00*/  BSYNC B0 ;  /* 0x0000000000007941 */ /* 0x000fea0003800000 */
.L_x_3237:
        /* <DEDUP_REMOVED lines=59> */
.L_x_3241:
[----:B------:R-:W-:Y:S05]  /*9fc0*/  BSYNC B0 ;  /* 0x0000000000007941 */ /* 0x000fea0003800000 */
.L_x_3240:
        /* <DEDUP_REMOVED lines=10> */
.L_x_3243:
[----:B------:R-:W-:Y:S05]  /*a070*/  BSYNC B0 ;  /* 0x0000000000007941 */ /* 0x000fea0003800000 */
.L_x_3242:
[----:B------:R-:W-:Y:S04]  /*a080*/  BSSY B0, `(.L_x_3244) ;  /* 0x0000006000007945 */ /* 0x000fe80003800000 */
[----:B-1----:R-:W-:Y:S05]  /*a090*/  @P2 BRA `(.L_x_3245) ;  /* 0x0000000000102947 */ /* 0x002fea0003800000 */
[----:B-----5:R-:W-:Y:S01]  /*a0a0*/  IMAD R4, R4, 0x8, R6 ;  /* 0x0000000804047824 */ /* 0x020fe200078e0206 */
[----:B------:R-:W-:-:S04]  /*a0b0*/  SHF.L.U32 R5, R5, 0x1f, RZ ;  /* 0x0000001f05057819 */ /* 0x000fc800000006ff */
[----:B------:R-:W1:Y:S02]  /*a0c0*/  SYNCS.PHASECHK.TRANS64.TRYWAIT P2, [R4+URZ], R5 ;  /* 0x00000005040075a7 */ /* 0x000e64000804017f */
[----:B-1----:R-:W-:Y:S05]  /*a0d0*/  @!P2 BRA `(.L_x_3246) ;  /* 0x000001ec00d4a947 */ /* 0x002fea0003800000 */
.L_x_3245:
[----:B------:R-:W-:Y:S05]  /*a0e0*/  BSYNC B0 ;  /* 0x0000000000007941 */ /* 0x000fea0003800000 */
.L_x_3244:
        /* <DEDUP_REMOVED lines=270> */
[----:B------:R-:W-:-:S03]  /*b1d0*/  FFMA.FTZ R152, R24, R74, -R77 ;  /* 0x0000004a18987223 */ /* 0x000fc6000001084d */
[----:B------:R-:W-:Y:S01]  /*b1e0*/  MUFU.EX2 R75, R75 ;  /* 0x0000004b004b7308 */ /* 0x000fe20000000800 */
[----:B-1----:R-:W-:-:S05]  /*b1f0*/  FMNMX.FTZ R28, R5, R28, !PT ;  /* 0x0000001c051c7209 */ /* 0x002fca0007810000 */
[----:B------:R-:W-:Y:S01]  /*b200*/  FADD.FTZ R73, R73, -R28 ;  /* 0x8000001c49497221 */ /* 0x000fe20000010000 */
[----:B------:R-:W-:-:S03]  /*b210*/  FMUL.FTZ R25, R28, R74 ;  /* 0x0000004a1c197220 */ /* 0x000fc60000410000 */
[----:B------:R-:W-:Y:S01]  /*b220*/  FMUL.FTZ R44, R74, R73 ;  /* 0x000000494a2c7220 */ /* 0x000fe20000410000 */
[-CC-:B------:R-:W-:Y:S01]  /*b230*/  FFMA.FTZ R153, R26, R74.reuse, -R25.reuse ;  /* 0x0000004a1a997223 */ /* 0x180fe20000010819 */
[-CC-:B------:R-:W-:Y:S01]  /*b240*/  FFMA.FTZ R186, R27, R74.reuse, -R25.reuse ;  /* 0x0000004a1bba7223 */ /* 0x180fe20000010819 */
[----:B------:R-:W-:Y:S01]  /*b250*/  MUFU.EX2 R152, R152 ;  /* 0x0000009800987308 */ /* 0x000fe20000000800 */
[-CC-:B------:R-:W-:Y:S01]  /*b260*/  FFMA.FTZ R185, R30, R74.reuse, -R25.reuse ;  /* 0x0000004a1eb97223 */ /* 0x180fe20000010819 */
[----:B------:R-:W-:-:S06]  /*b270*/  FFMA.FTZ R187, R31, R74, -R25 ;  /* 0x0000004a1fbb7223 */ /* 0x000fcc0000010819 */
[----:B------:R-:W-:Y:S01]  /*b280*/  MUFU.EX2 R44, R44 ;  /* 0x0000002c002c7308 */ /* 0x000fe20000000800 */
[----:B------:R-:W-:-:S07]  /*b290*/  FFMA.FTZ R155, R29, R74, -R77 ;  /* 0x0000004a1d9b7223 */ /* 0x000fce000001084d */
[----:B------:R-:W4:Y:S01]  /*b2a0*/  MUFU.EX2 R153, R153 ;  /* 0x0000009900997308 */ /* 0x000f220000000800 */
[----:B------:R-:W-:-:S07]  /*b2b0*/  FFMA.FTZ R181, R34, R74, -R25 ;  /* 0x0000004a22b57223 */ /* 0x000fce0000010819 */
[----:B------:R-:W1:Y:S01]  /*b2c0*/  MUFU.EX2 R186, R186 ;  /* 0x000000ba00ba7308 */ /* 0x000e620000000800 */
[----:B------:R-:W-:-:S07]  /*b2d0*/  FFMA.FTZ R19, R32, R74, -R77 ;  /* 0x0000004a20137223 */ /* 0x000fce000001084d */
[----:B------:R-:W2:Y:S01]  /*b2e0*/  MUFU.EX2 R3, R3 ;  /* 0x0000000300037308 */ /* 0x000ea20000000800 */
[----:B------:R-:W-:-:S07]  /*b2f0*/  FFMA.FTZ R183, R35, R74, -R25 ;  /* 0x0000004a23b77223 */ /* 0x000fce0000010819 */
[----:B------:R-:W3:Y:S01]  /*b300*/  MUFU.EX2 R185, R185 ;  /* 0x000000b900b97308 */ /* 0x000ee20000000800 */
[----:B------:R-:W-:-:S07]  /*b310*/  FFMA.FTZ R163, R33, R74, -R77 ;  /* 0x0000004a21a37223 */ /* 0x000fce000001084d */
[----:B------:R-:W0:Y:S01]  /*b320*/  MUFU.EX2 R154, R154 ;  /* 0x0000009a009a7308 */ /* 0x000e220000000800 */
[----:B----4-:R-:W-:Y:S01]  /*b330*/  FFMA.FTZ R15, R15, R44, R153 ;  /* 0x0000002c0f0f7223 */ /* 0x010fe20000010099 */
[----:B------:R-:W-:-:S06]  /*b340*/  FFMA.FTZ R182, R38, R74, -R25 ;  /* 0x0000004a26b67223 */ /* 0x000fcc0000010819 */
[----:B------:R-:W4:Y:S01]  /*b350*/  MUFU.EX2 R187, R187 ;  /* 0x000000bb00bb7308 */ /* 0x000f220000000800 */
[----:B------:R-:W-:Y:S01]  /*b360*/  FFMA.FTZ R14, R75, R14, R152 ;  /* 0x0000000e4b0e7223 */ /* 0x000fe20000010098 */
[----:B------:R-:W-:-:S06]  /*b370*/  FFMA.FTZ R13, R36, R74, -R77 ;  /* 0x0000004a240d7223 */ /* 0x000fcc000001084d */
[----:B------:R-:W4:Y:S01]  /*b380*/  MUFU.EX2 R155, R155 ;  /* 0x0000009b009b7308 */ /* 0x000f220000000800 */
[----:B-1----:R-:W-:Y:S01]  /*b390*/  FADD.FTZ R24, R186, R15 ;  /* 0x0000000fba187221 */ /* 0x002fe20000010000 */
[----:B------:R-:W-:-:S06]  /*b3a0*/  FFMA.FTZ R184, R39, R74, -R25 ;  /* 0x0000004a27b87223 */ /* 0x000fcc0000010819 */
[----:B------:R-:W1:Y:S01]  /*b3b0*/  MUFU.EX2 R181, R181 ;  /* 0x000000b500b57308 */ /* 0x000e620000000800 */
[----:B--2---:R-:W-:Y:S01]  /*b3c0*/  FADD.FTZ R15, R3, R14 ;  /* 0x0000000e030f7221 */ /* 0x004fe20000010000 */
[----:B------:R-:W-:-:S06]  /*b3d0*/  FFMA.FTZ R162, R37, R74, -R77 ;  /* 0x0000004a25a27223 */ /* 0x000fcc000001084d */
[----:B------:R-:W2:Y:S01]  /*b3e0*/  MUFU.EX2 R19, R19 ;  /* 0x0000001300137308 */ /* 0x000ea20000000800 */
[----:B---3--:R-:W-:Y:S01]  /*b3f0*/  FADD.FTZ R24, R185, R24 ;  /* 0x00000018b9187221 */ /* 0x008fe20000010000 */
[----:B------:R-:W-:-:S06]  /*b400*/  FFMA.FTZ R177, R42, R74, -R25 ;  /* 0x0000004a2ab17223 */ /* 0x000fcc0000010819 */
[----:B------:R-:W3:Y:S01]  /*b410*/  MUFU.EX2 R183, R183 ;  /* 0x000000b700b77308 */ /* 0x000ee20000000800 */
[----:B0-----:R-:W-:Y:S01]  /*b420*/  FADD.FTZ R14, R154, R15 ;  /* 0x0000000f9a0e7221 */ /* 0x001fe20000010000 */
[----:B------:R-:W-:-:S06]  /*b430*/  FFMA.FTZ R11, R40, R74, -R77 ;  /* 0x0000004a280b7223 */ /* 0x000fcc000001084d */
[----:B------:R-:W0:Y:S01]  /*b440*/  MUFU.EX2 R163, R163 ;  /* 0x000000a300a37308 */ /* 0x000e220000000800 */
[----:B----4-:R-:W-:Y:S01]  /*b450*/  FADD.FTZ R24, R187, R24 ;  /* 0x00000018bb187221 */ /* 0x010fe20000010000 */
[----:B------:R-:W-:-:S06]  /*b460*/  FFMA.FTZ R179, R43, R74, -R25 ;  /* 0x0000004a2bb37223 */ /* 0x000fcc0000010819 */
[----:B------:R-:W4:Y:S01]  /*b470*/  MUFU.EX2 R182, R182 ;  /* 0x000000b600b67308 */ /* 0x000f220000000800 */
[----:B------:R-:W-:Y:S01]  /*b480*/  FADD.FTZ R14, R155, R14 ;  /* 0x0000000e9b0e7221 */ /* 0x000fe20000010000 */
[----:B------:R-:W-:-:S06]  /*b490*/  FFMA.FTZ R160, R41, R74, -R77 ;  /* 0x0000004a29a07223 */ /* 0x000fcc000001084d */
[----:B------:R-:W4:Y:S01]  /*b4a0*/  MUFU.EX2 R13, R13 ;  /* 0x0000000d000d7308 */ /* 0x000f220000000800 */
[----:B-1----:R-:W-:Y:S01]  /*b4b0*/  FADD.FTZ R24, R181, R24 ;  /* 0x00000018b5187221 */ /* 0x002fe20000010000 */
[----:B------:R-:W-:-:S06]  /*b4c0*/  FFMA.FTZ R178, R46, R74, -R25 ;  /* 0x0000004a2eb27223 */ /* 0x000fcc0000010819 */
[----:B------:R-:W1:Y:S01]  /*b4d0*/  MUFU.EX2 R184, R184 ;  /* 0x000000b800b87308 */ /* 0x000e620000000800 */
[----:B--2---:R-:W-:-:S07]  /*b4e0*/  FADD.FTZ R14, R19, R14 ;  /* 0x0000000e130e7221 */ /* 0x004fce0000010000 */
        /* <DEDUP_REMOVED lines=72> */
[----:B------:R-:W-:Y:S01]  /*b970*/  FFMA.FTZ R68, R68, R74, -R77 ;  /* 0x0000004a44447223 */ /* 0x000fe2000001084d */
[----:B---3--:R-:W-:-:S06]  /*b980*/  FADD.FTZ R27, R173, R24 ;  /* 0x00000018ad1b7221 */ /* 0x008fcc0000010000 */
[----:B------:R-:W3:Y:S01]  /*b990*/  MUFU.EX2 R169, R169 ;  /* 0x000000a900a97308 */ /* 0x000ee20000000800 */
[----:B0-----:R-:W-:Y:S01]  /*b9a0*/  FADD.FTZ R14, R156, R15 ;  /* 0x0000000f9c0e7221 */ /* 0x001fe20000010000 */
[----:B------:R-:W-:-:S06]  /*b9b0*/  FFMA.FTZ R20, R69, R74, -R77 ;  /* 0x0000004a45147223 */ /* 0x000fcc000001084d */
[----:B------:R-:W0:Y:S01]  /*b9c0*/  MUFU.EX2 R4, R4 ;  /* 0x0000000400047308 */ /* 0x000e220000000800 */
[----:B------:R-:W-:Y:S01]  /*b9d0*/  FFMA.FTZ R176, R71, R74, -R25 ;  /* 0x0000004a47b07223 */ /* 0x000fe20000010819 */
[----:B----4-:R-:W-:-:S06]  /*b9e0*/  FADD.FTZ R27, R168, R27 ;  /* 0x0000001ba81b7221 */ /* 0x010fcc0000010000 */
[----:B------:R-:W4:Y:S01]  /*b9f0*/  MUFU.EX2 R175, R175 ;  /* 0x000000af00af7308 */ /* 0x000f220000000800 */
[----:B------:R-:W-:-:S07]  /*ba00*/  FADD.FTZ R14, R7, R14 ;  /* 0x0000000e070e7221 */ /* 0x000fce0000010000 */
[----:B------:R-:W4:Y:S01]  /*ba10*/  MUFU.EX2 R21, R21 ;  /* 0x0000001500157308 */ /* 0x000f220000000800 */
[----:B-1----:R-:W-:Y:S01]  /*ba20*/  FADD.FTZ R24, R174, R27 ;  /* 0x0000001bae187221 */ /* 0x002fe20000010000 */
[----:B--2---:R-:W-:-:S06]  /*ba30*/  FADD.FTZ R15, R157, R14 ;  /* 0x0000000e9d0f7221 */ /* 0x004fcc0000010000 */
[----:B------:R-:W1:Y:S08]  /*ba40*/  MUFU.EX2 R170, R170 ;  /* 0x000000aa00aa7308 */ /* 0x000e700000000800 */
[----:B------:R-:W2:Y:S01]  /*ba50*/  MUFU.EX2 R5, R68 ;  /* 0x0000004400057308 */ /* 0x000ea20000000800 */
[----:B---3--:R-:W-:Y:S01]  /*ba60*/  FADD.FTZ R24, R169, R24 ;  /* 0x00000018a9187221 */ /* 0x008fe20000010000 */
[----:B0-----:R-:W-:-:S06]  /*ba70*/  FADD.FTZ R14, R4, R15 ;  /* 0x0000000f040e7221 */ /* 0x001fcc0000010000 */
[----:B------:R-:W0:Y:S08]  /*ba80*/  MUFU.EX2 R20, R20 ;  /* 0x0000001400147308 */ /* 0x000e300000000800 */
[----:B------:R-:W3:Y:S01]  /*ba90*/  MUFU.EX2 R176, R176 ;  /* 0x000000b000b07308 */ /* 0x000ee20000000800 */
[----:B----4-:R-:W-:Y:S01]  /*baa0*/  FADD.FTZ R15, R175, R24 ;  /* 0x00000018af0f7221 */ /* 0x010fe20000010000 */
[----:B------:R-:W-:-:S03]  /*bab0*/  FADD.FTZ R14, R21, R14 ;  /* 0x0000000e150e7221 */ /* 0x000fc60000010000 */
[----:B-1----:R-:W-:Y:S01]  /*bac0*/  FADD.FTZ R27, R170, R15 ;  /* 0x0000000faa1b7221 */ /* 0x002fe20000010000 */
[----:B--2---:R-:W-:-:S04]  /*bad0*/  FADD.FTZ R15, R5, R14 ;  /* 0x0000000e050f7221 */ /* 0x004fc80000010000 */
[----:B0-----:R-:W-:Y:S01]  /*bae0*/  FADD.FTZ R26, R20, R15 ;  /* 0x0000000f141a7221 */ /* 0x001fe20000010000 */
[----:B------:R0:W-:Y:S01]  /*baf0*/  STL [R1+0x434], R28 ;  /* 0x0004341c01007387 */ /* 0x0001e20000100800 */
[----:B---3--:R-:W-:-:S05]  /*bb00*/  FADD.FTZ R27, R176, R27 ;  /* 0x0000001bb01b7221 */ /* 0x008fca0000010000 */
[----:B------:R1:W-:Y:S04]  /*bb10*/  STL.64 [R1+0x440], R26 ;  /* 0x0004401a01007387 */ /* 0x0003e80000100a00 */
[----:B------:R-:W2:Y:S04]  /*bb20*/  LD.E R15, desc[UR40][R22.64+0x41c] ;  /* 0x00041c28160f7980 */ /* 0x000ea8000c101900 */
        /* <DEDUP_REMOVED lines=127> */
[----:B--2---:R-:W-:Y:S01]  /*c320*/  FMUL.FTZ R219, R44, R15 ;  /* 0x0000000f2cdb7220 */ /* 0x004fe20000410000 */
[C---:B---3--:R-:W-:Y:S01]  /*c330*/  FMUL.FTZ R215, R75.reuse, R42 ;  /* 0x0000002a4bd77220 */ /* 0x048fe20000410000 */
[C---:B----4-:R-:W-:Y:S01]  /*c340*/  FMUL.FTZ R15, R75.reuse, R30 ;  /* 0x0000001e4b0f7220 */ /* 0x050fe20000410000 */
        /* <DEDUP_REMOVED lines=31> */
[C---:B0-----:R-:W-:Y:S01]  /*c540*/  FMUL.FTZ R219, R75.reuse, R130 ;  /* 0x000000824bdb7220 */ /* 0x041fe20000410000 */
[C---:B-1----:R-:W-:Y:S01]  /*c550*/  FMUL.FTZ R189, R75.reuse, R126 ;  /* 0x0000007e4bbd7220 */ /* 0x042fe20000410000 */
[C---:B--2---:R-:W-:Y:S01]  /*c560*/  FMUL.FTZ R191, R75.reuse, R132 ;  /* 0x000000844bbf7220 */ /* 0x044fe20000410000 */
[C---:B---3--:R-:W-:Y:S01]  /*c570*/  FMUL.FTZ R199, R75.reuse, R124 ;  /* 0x0000007c4bc77220 */ /* 0x048fe20000410000 */
        /* <DEDUP_REMOVED lines=756> */
[----:B------:R-:W-:Y:S01]  /*f4c0*/  STL [R1+0x88], R0 ;  /* 0x0000880001007387 */ /* 0x000fe20000100800 */
[--C-:B------:R-:W-:Y:S01]  /*f4d0*/  IMAD.MOV.U32 R13, RZ, RZ, R15.reuse ;  /* 0x000000ffff0d7224 */ /* 0x100fe200078e000f */
        /* <DEDUP_REMOVED lines=953> */
.L_x_3248:
[----:B------:R-:W-:Y:S05]  /*13070*/  BSYNC B0 ;  /* 0x0000000000007941 */ /* 0x000fea0003800000 */
.L_x_3247:
[----:B------:R-:W-:Y:S05]  /*13080*/  @P1 BRA `(.L_x_3249) ;  /* 0xffffff6800201947 */ /* 0x000fea000383ffff */
.L_x_3232:
[----:B------:R-:W-:-:S13]  /*13090*/  ISETP.GE.AND P1, PT, R10, UR45, PT ;  /* 0x0000002d0a007c0c */ /* 0x000fda000bf26270 */
[----:B------:R-:W-:Y:S05]  /*130a0*/  @!P1 BRA `(.L_x_3250) ;  /* 0x000000a800fc9947 */ /* 0x000fea0003800000 */
[----:B0-----:R0:W5:Y:S02]  /*130b0*/  LDL.64 R2, [R1+0x170] ;  /* 0x0001700001027983 */ /* 0x0011640000100a00 */
.L_x_3281:
        /* <DEDUP_REMOVED lines=21> */
.L_x_3252:
[----:B------:R-:W-:Y:S05]  /*13210*/  BSYNC B0 ;  /* 0x0000000000007941 */ /* 0x000fea0003800000 */
.L_x_3251:
        /* <DEDUP_REMOVED lines=13> */
.L_x_3254:
[----:B------:R-:W-:Y:S05]  /*132f0*/  BSYNC B0 ;  /* 0x0000000000007941 */ /* 0x000fea0003800000 */
.L_x_3253:
        /* <DEDUP_REMOVED lines=8> */
.L_x_3256:
[----:B------:R-:W-:Y:S05]  /*13380*/  BSYNC B0 ;  /* 0x0000000000007941 */ /* 0x000fea0003800000 */
.L_x_3255:
        /* <DEDUP_REMOVED lines=59> */
.L_x_3259:
[----:B------:R-:W-:Y:S05]  /*13740*/  BSYNC B0 ;  /* 0x0000000000007941 */ /* 0x000fea0003800000 */
.L_x_3258:
        /* <DEDUP_REMOVED lines=10> */
.L_x_3261:
[----:B------:R-:W-:Y:S05]  /*137f0*/  BSYNC B0 ;  /* 0x0000000000007941 */ /* 0x000fea0003800000 */
.L_x_3260:
[----:B------:R-:W-:Y:S04]  /*13800*/  BSSY B0, `(.L_x_3262) ;  /* 0x0000006000007945 */ /* 0x000fe80003800000 */
[----:B--2---:R-:W-:Y:S05]  /*13810*/  @P1 BRA `(.L_x_3263) ;  /* 0x0000000000101947 */ /* 0x004fea0003800000 */
[----:B-----5:R-:W-:Y:S01]  /*13820*/  IMAD R4, R4, 0x8, R7 ;  /* 0x0000000804047824 */ /* 0x020fe200078e0207 */
[----:B-1----:R-:W-:-:S04]  /*13830*/  SHF.L.U32 R5, R6, 0x1f, RZ ;  /* 0x0000001f06057819 */ /* 0x002fc800000006ff */
[----:B------:R-:W1:Y:S02]  /*13840*/  SYNCS.PHASECHK.TRANS64.TRYWAIT P1, [R4+URZ], R5 ;  /* 0x00000005040075a7 */ /* 0x000e64000802017f */
[----:B-1----:R-:W-:Y:S05]  /*13850*/  @!P1 BRA `(.L_x_3264) ;  /* 0x00000158001c9947 */ /* 0x002fea0003800000 */
.L_x_3263:
[----:B------:R-:W-:Y:S05]  /*13860*/  BSYNC B0 ;  /* 0x0000000000007941 */ /* 0x000fea0003800000 */
.L_x_3262:
[----:B-1----:R-:W2:Y:S04]  /*13870*/  LDL R5, [R1+0x90] ;  /* 0x0000900001057983 */ /* 0x002ea80000100800 */
[----:B------:R-:W3:Y:S04]  /*13880*/  LD.E R11, desc[UR40][R2.64] ;  /* 0x00000028020b7980 */ /* 0x000ee8000c101900 */
[----:B------:R-:W3:Y:S04]  /*13890*/  LDL.64 R74, [R1+0x118] ;  /* 0x00011800014a7983 */ /* 0x000ee80000100a00 */
[----:B-----5:R-:W4:Y:S04]  /*138a0*/  LDL.64 R6, [R1+0x110] ;  /* 0x0001100001067983 */ /* 0x020f280000100a00 */
        /* <DEDUP_REMOVED lines=268> */
.L_x_3270:
[----:B------:R-:W-:Y:S05]  /*14970*/  BSYNC B2 ;  /* 0x0000000000027941 */ /* 0x000fea0003800000 */
.L_x_3269:
[----:B------:R-:W-:Y:S01]  /*14980*/  LOP3.LUT R7, RZ, R7, RZ, 0x33, !PT ;  /* 0x00000007ff077212 */ /* 0x000fe200078e33ff */
[----:B------:R-:W-:Y:S06]  /*14990*/  BRA `(.L_x_3271) ;  /* 0x0000000000187947 */ /* 0x000fec0003800000 */
.L_x_3268:
[----:B------:R-:W-:-:S13]  /*149a0*/  ISETP.NE.AND P1, PT, R14, 0x1, PT ;  /* 0x000000010e00780c */ /* 0x000fda0003f25270 */
[----:B------:R-:W-:Y:S05]  /*149b0*/  @!P1 BRA `(.L_x_3271) ;  /* 0x0000000000109947 */ /* 0x000fea0003800000 */
[----:B------:R-:W2:Y:S04]  /*149c0*/  LDL R6, [R198+0x1c] ;  /* 0x00001c00c6067983 */ /* 0x000ea80000100800 */
[----:B------:R-:W3:Y:S01]  /*149d0*/  LDL R72, [R198+0x20] ;  /* 0x00002000c6487983 */ /* 0x000ee20000100800 */
[----:B--2---:R-:W-:-:S05]  /*149e0*/  IMAD.HI.U32 R7, R7, R6, RZ ;  /* 0x0000000607077227 */ /* 0x004fca00078e00ff */
[----:B---3--:R-:W-:-:S07]  /*149f0*/  SHF.R.U32.HI R7, RZ, R72, R7 ;  /* 0x00000048ff077219 */ /* 0x008fce0000011607 */
.L_x_3271:
[----:B------:R-:W-:Y:S05]  /*14a00*/  BSYNC B1 ;  /* 0x0000000000017941 */ /* 0x000fea0003800000 */
.L_x_3267:
[----:B------:R-:W-:-:S05]  /*14a10*/  IMAD R7, R14, R7, R20 ;  /* 0x000000070e077224 */ /* 0x000fca00078e0214 */
[----:B------:R-:W-:Y:S02]  /*14a20*/  VIMNMX R4, R4, R7, !PT ;  /* 0x0000000704047248 */ /* 0x000fe40007fe0100 */
[----:B------:R-:W-:-:S07]  /*14a30*/  VIADDMNMX R5, R7, R14, R5, PT ;  /* 0x0000000e07057246 */ /* 0x000fce0003800105 */
.L_x_3266:
[----:B------:R-:W-:Y:S05]  /*14a40*/  BSYNC B0 ;  /* 0x0000000000007941 */ /* 0x000fea0003800000 */
.L_x_3265:
        /* <DEDUP_REMOVED lines=133> */
.L_x_3277:
[----:B------:R-:W-:Y:S05]  /*152a0*/  BSYNC B2 ;  /* 0x0000000000027941 */ /* 0x000fea0003800000 */
.L_x_3276:
[----:B------:R-:W-:Y:S01]  /*152b0*/  LOP3.LUT R9, RZ, R9, RZ, 0x33, !PT ;  /* 0x00000009ff097212 */ /* 0x000fe200078e33ff */
[----:B------:R-:W-:Y:S06]  /*152c0*/  BRA `(.L_x_3278) ;  /* 0x0000000000187947 */ /* 0x000fec0003800000 */
.L_x_3275:
[----:B------:R-:W-:-:S13]  /*152d0*/  ISETP.NE.AND P6, PT, R14, 0x1, PT ;  /* 0x000000010e00780c */ /* 0x000fda0003fc5270 */
[----:B------:R-:W-:Y:S05]  /*152e0*/  @!P6 BRA `(.L_x_3278) ;  /* 0x000000000010e947 */ /* 0x000fea0003800000 */
[----:B------:R-:W2:Y:S04]  /*152f0*/  LDL R4, [R198+0x1c] ;  /* 0x00001c00c6047983 */ /* 0x000ea80000100800 */
[----:B------:R-:W3:Y:S01]  /*15300*/  LDL R8, [R198+0x20] ;  /* 0x00002000c6087983 */ /* 0x000ee20000100800 */
[----:B--2---:R-:W-:-:S05]  /*15310*/  IMAD.HI.U32 R9, R9, R4, RZ ;  /* 0x0000000409097227 */ /* 0x004fca00078e00ff */
[----:B---3--:R-:W-:-:S07]  /*15320*/  SHF.R.U32.HI R9, RZ, R8, R9 ;  /* 0x00000008ff097219 */ /* 0x008fce0000011609 */
.L_x_3278:
[----:B------:R-:W-:Y:S05]  /*15330*/  BSYNC B1 ;  /* 0x0000000000017941 */ /* 0x000fea0003800000 */
.L_x_3274:
[----:B------:R-:W-:-:S05]  /*15340*/  IMAD R9, R14, R9, R20 ;  /* 0x000000090e097224 */ /* 0x000fca00078e0214 */
[----:B------:R-:W-:Y:S02]  /*15350*/  VIADDMNMX R5, R9, R14, R5, PT ;  /* 0x0000000e09057246 */ /* 0x000fe40003800105 */
[----:B------:R-:W-:-:S07]  /*15360*/  VIMNMX R6, R6, R9, !PT ;  /* 0x0000000906067248 */ /* 0x000fce0007fe0100 */
.L_x_3273:
[----:B------:R-:W-:Y:S05]  /*15370*/  BSYNC B0 ;  /* 0x0000000000007941 */ /* 0x000fea0003800000 */
.L_x_3272:
        /* <DEDUP_REMOVED lines=148> */
[----:B------:R-:W-:Y:S04]  /*15cc0*/  STL [R1+0x430], R6 ;  /* 0x0004300601007387 */ /* 0x000fe80000100800 */
[----:B------:R-:W2:Y:S04]  /*15cd0*/  LDL R15, [R1+0x430] ;  /* 0x00043000010f7983 */ /* 0x000ea80000100800 */
[----:B----4-:R-:W1:Y:S01]  /*15ce0*/  SHFL.BFLY PT, R9, R12, 0x2, 0x1f ;  /* 0x0c401f000c097f89 */ /* 0x010e6200000e0000 */
[----:B--2---:R-:W-:Y:S01]  /*15cf0*/  FMUL.FTZ R7, R26, R15 ;  /* 0x0000000f1a077220 */ /* 0x004fe20000410000 */
[----:B------:R-:W-:-:S04]  /*15d00*/  FSETP.NEU.FTZ.AND P1, PT, R15, -INF , PT ;  /* 0xff8000000f00780b */ /* 0x000fc80003f3d000 */
[----:B------:R-:W-:-:S05]  /*15d10*/  FSEL R11, R7, RZ, P1 ;  /* 0x000000ff070b7208 */ /* 0x000fca0000800000 */
[----:B------:R-:W-:Y:S01]  /*15d20*/  FFMA.FTZ R7, R24, R26, -R11 ;  /* 0x0000001a18077223 */ /* 0x000fe2000001080b */
[----:B-1----:R-:W-:-:S05]  /*15d30*/  FMNMX.FTZ R9, R9, R12, !PT ;  /* 0x0000000c09097209 */ /* 0x002fca0007810000 */
[----:B------:R-:W1:Y:S01]  /*15d40*/  SHFL.BFLY PT, R24, R9, 0x1, 0x1f ;  /* 0x0c201f0009187f89 */ /* 0x000e6200000e0000 */
[----:B------:R-:W-:-:S05]  /*15d50*/  FSEL R15, R15, RZ, P1 ;  /* 0x000000ff0f0f7208 */ /* 0x000fca0000800000 */
[----:B------:R-:W-:Y:S01]  /*15d60*/  FADD.FTZ R15, R20, -R15 ;  /* 0x8000000f140f7221 */ /* 0x000fe20000010000 */
[----:B-1----:R-:W-:-:S04]  /*15d70*/  FMNMX.FTZ R24, R9, R24, !PT ;  /* 0x0000001809187209 */ /* 0x002fc80007810000 */
[C---:B------:R-:W-:Y:S01]  /*15d80*/  FSETP.NEU.FTZ.AND P1, PT, R24.reuse, -INF , PT ;  /* 0xff8000001800780b */ /* 0x040fe20003f3d000 */
[----:B------:R-:W-:-:S03]  /*15d90*/  FMUL.FTZ R6, R24, R26 ;  /* 0x0000001a18067220 */ /* 0x000fc60000410000 */
[----:B------:R-:W-:Y:S02]  /*15da0*/  FSEL R12, R24, RZ, P1 ;  /* 0x000000ff180c7208 */ /* 0x000fe40000800000 */
[----:B------:R-:W-:-:S03]  /*15db0*/  FSEL R29, R6, RZ, P1 ;  /* 0x000000ff061d7208 */ /* 0x000fc60000800000 */
[----:B------:R-:W-:Y:S01]  /*15dc0*/  FADD.FTZ R21, R21, -R12 ;  /* 0x8000000c15157221 */ /* 0x000fe20000010000 */
[-C--:B------:R-:W-:Y:S01]  /*15dd0*/  FMUL.FTZ R15, R15, R26.reuse ;  /* 0x0000001a0f0f7220 */ /* 0x080fe20000410000 */
[-C--:B------:R-:W-:Y:S01]  /*15de0*/  FFMA.FTZ R190, R25, R26.reuse, -R29 ;  /* 0x0000001a19be7223 */ /* 0x080fe2000001081d */
[-CC-:B------:R-:W-:Y:S01]  /*15df0*/  FFMA.FTZ R152, R152, R26.reuse, -R11.reuse ;  /* 0x0000001a98987223 */ /* 0x180fe2000001080b */
[----:B------:R-:W-:Y:S01]  /*15e00*/  FMUL.FTZ R21, R26, R21 ;  /* 0x000000151a157220 */ /* 0x000fe20000410000 */
[-C--:B------:R-:W-:Y:S01]  /*15e10*/  FFMA.FTZ R8, R36, R26.reuse, -R11 ;  /* 0x0000001a24087223 */ /* 0x080fe2000001080b */
[-CC-:B------:R-:W-:Y:S01]  /*15e20*/  FFMA.FTZ R153, R27, R26.reuse, -R29.reuse ;  /* 0x0000001a1b997223 */ /* 0x180fe2000001081d */
[----:B------:R-:W-:Y:S01]  /*15e30*/  MUFU.EX2 R7, R7 ;  /* 0x0000000700077308 */ /* 0x000fe20000000800 */
[-C--:B------:R-:W-:Y:S01]  /*15e40*/  FFMA.FTZ R184, R35, R26.reuse, -R29 ;  /* 0x0000001a23b87223 */ /* 0x080fe2000001081d */
[-C--:B------:R-:W-:Y:S01]  /*15e50*/  FFMA.FTZ R154, R154, R26.reuse, -R11 ;  /* 0x0000001a9a9a7223 */ /* 0x080fe2000001080b */
[----:B------:R-:W-:-:S05]  /*15e60*/  FFMA.FTZ R155, R30, R26, -R29 ;  /* 0x0000001a1e9b7223 */ /* 0x000fca000001081d */
[----:B------:R-:W3:Y:S01]  /*15e70*/  MUFU.EX2 R36, R15 ;  /* 0x0000000f00247308 */ /* 0x000ee20000000800 */
[-C--:B------:R-:W-:Y:S01]  /*15e80*/  FFMA.FTZ R185, R90, R26.reuse, -R11 ;  /* 0x0000001a5ab97223 */ /* 0x080fe2000001080b */
[----:B------:R-:W-:-:S06]  /*15e90*/  FFMA.FTZ R6, R31, R26, -R29 ;  /* 0x0000001a1f067223 */ /* 0x000fcc000001081d */
        /* <DEDUP_REMOVED lines=27> */
[----:B------:R-:W-:Y:S01]  /*16050*/  FFMA.FTZ R68, R68, R26, -R11 ;  /* 0x0000001a44447223 */ /* 0x000fe2000001080b */
[----:B------:R-:W0:Y:S01]  /*16060*/  MUFU.EX2 R188, R188 ;  /* 0x000000bc00bc7308 */ /* 0x000e220000000800 */
[----:B---3--:R-:W-:Y:S01]  /*16070*/  FFMA.FTZ R11, R36, R4, R7 ;  /* 0x00000004240b7223 */ /* 0x008fe20000010007 */
[----:B-1----:R-:W-:Y:S01]  /*16080*/  FFMA.FTZ R4, R5, R35, R190 ;  /* 0x0000002305047223 */ /* 0x002fe200000100be */
[----:B------:R-:W-:-:S05]  /*16090*/  FFMA.FTZ R177, R38, R26, -R29 ;  /* 0x0000001a26b17223 */ /* 0x000fca000001081d */
[----:B------:R-:W1:Y:S01]  /*160a0*/  MUFU.EX2 R179, R179 ;  /* 0x000000b300b37308 */ /* 0x000e620000000800 */
[----:B--2---:R-:W-:Y:S01]  /*160b0*/  FADD.FTZ R11, R152, R11 ;  /* 0x0000000b980b7221 */ /* 0x004fe20000010000 */
[----:B----4-:R-:W-:Y:S01]  /*160c0*/  FADD.FTZ R4, R153, R4 ;  /* 0x0000000499047221 */ /* 0x010fe20000010000 */
[----:B------:R-:W-:-:S05]  /*160d0*/  FFMA.FTZ R182, R39, R26, -R29 ;  /* 0x0000001a27b67223 */ /* 0x000fca000001081d */
        /* <DEDUP_REMOVED lines=97> */
[----:B------:R-:W-:Y:S01]  /*166f0*/  STL [R1+0x434], R24 ;  /* 0x0004341801007387 */ /* 0x000fe20000100800 */
        /* <DEDUP_REMOVED lines=130> */
[C---:B--2---:R-:W-:Y:S01]  /*16f20*/  FMUL.FTZ R25, R36.reuse, R25 ;  /* 0x0000001924197220 */ /* 0x044fe20000410000 */
[C---:B---3--:R-:W-:Y:S01]  /*16f30*/  FMUL.FTZ R5, R36.reuse, R5 ;  /* 0x0000000524057220 */ /* 0x048fe20000410000 */
[C---:B----4-:R-:W-:Y:S01]  /*16f40*/  FMUL.FTZ R187, R36.reuse, R33 ;  /* 0x0000002124bb7220 */ /* 0x050fe20000410000 */
[C---:B-----5:R-:W-:Y:S01]  /*16f50*/  FMUL.FTZ R33, R36.reuse, R28 ;  /* 0x0000001c24217220 */ /* 0x060fe20000410000 */
[C---:B------:R-:W-:Y:S01]  /*16f60*/  FMUL.FTZ R29, R36.reuse, R29 ;  /* 0x0000001d241d7220 */ /* 0x040fe20000410000 */
[----:B------:R0:W-:Y:S01]  /*16f70*/  ST.E desc[UR40][R22.64+0x220], R25 ;  /* 0x0002201916007985 */ /* 0x0001e2000c101928 */
[C---:B------:R-:W-:Y:S01]  /*16f80*/  FMUL.FTZ R31, R36.reuse, R31 ;  /* 0x0000001f241f7220 */ /* 0x040fe20000410000 */
[C---:B------:R-:W-:Y:S01]  /*16f90*/  FMUL.FTZ R43, R36.reuse, R43 ;  /* 0x0000002b242b7220 */ /* 0x040fe20000410000 */
[C---:B------:R-:W-:Y:S01]  /*16fa0*/  FMUL.FTZ R27, R36.reuse, R27 ;  /* 0x0000001b241b7220 */ /* 0x040fe20000410000 */
[----:B------:R1:W-:Y:S01]  /*16fb0*/  ST.E desc[UR40][R22.64+0x250], R5 ;  /* 0x0002500516007985 */ /* 0x0003e2000c101928 */
[C---:B------:R-:W-:Y:S01]  /*16fc0*/  FMUL.FTZ R39, R35.reuse, R39 ;  /* 0x0000002723277220 */ /* 0x040fe20000410000 */
[C---:B------:R-:W-:Y:S01]  /*16fd0*/  FMUL.FTZ R37, R35.reuse, R37 ;  /* 0x0000002523257220 */ /* 0x040fe20000410000 */
[C---:B0-----:R-:W-:Y:S01]  /*16fe0*/  FMUL.FTZ R25, R36.reuse, R4 ;  /* 0x0000000424197220 */ /* 0x041fe20000410000 */
[----:B-1----:R-:W-:Y:S01]  /*16ff0*/  FMUL.FTZ R5, R35, R214 ;  /* 0x000000d623057220 */ /* 0x002fe20000410000 */
        /* <DEDUP_REMOVED lines=100> */
[----:B------:R-:W-:Y:S01]  /*17640*/  FMUL.FTZ R189, R35, R34 ;  /* 0x0000002223bd7220 */ /* 0x000fe20000410000 */
        /* <DEDUP_REMOVED lines=73> */
[----:B------:R-:W-:Y:S01]  /*17ae0*/  FMUL.FTZ R35, R35, R26 ;  /* 0x0000001a23237220 */ /* 0x000fe20000410000 */
        /* <DEDUP_REMOVED lines=70> */
[----:B--2---:R-:W2:Y:S04]  /*17f50*/  LD.E R31, desc[UR40][R22.64+0x228] ;  /* 0x00022828161f7980 */ /* 0x004ea8000c101900 */
[----:B---3--:R-:W3:Y:S04]  /*17f60*/  LD.E R33, desc[UR40][R22.64+0x22c] ;  /* 0x00022c2816217980 */ /* 0x008ee8000c101900 */
[----:B------:R-:W3:Y:S04]  /*17f70*/  LD.E R41, desc[UR40][R22.64+0x230] ;  /* 0x0002302816297980 */ /* 0x000ee8000c101900 */
        /* <DEDUP_REMOVED lines=126> */
[----:B--2---:R-:W-:Y:S04]  /*18760*/  ST.E desc[UR40][R22.64+0x228], R31 ;  /* 0x0002281f16007985 */ /* 0x004fe8000c101928 */
[----:B---3--:R-:W-:Y:S04]  /*18770*/  ST.E desc[UR40][R22.64+0x22c], R33 ;  /* 0x00022c2116007985 */ /* 0x008fe8000c101928 */
[----:B------:R-:W-:Y:S04]  /*18780*/  ST.E desc[UR40][R22.64+0x230], R41 ;  /* 0x0002302916007985 */ /* 0x000fe8000c101928 */
        /* <DEDUP_REMOVED lines=124> */
[----:B------:R-:W5:Y:S04]  /*18f50*/  LDL R189, [R1+0x88] ;  /* 0x0000880001bd7983 */ /* 0x000f680000100800 */
[----:B-1----:R-:W5:Y:S04]  /*18f60*/  LD.E R24, desc[UR40][R22.64+0x220] ;  /* 0x0002202816187980 */ /* 0x002f68000c101900 */
[----:B------:R-:W5:Y:S04]  /*18f70*/  LD.E R25, desc[UR40][R22.64+0x224] ;  /* 0x0002242816197980 */ /* 0x000f68000c101900 */
        /* <DEDUP_REMOVED lines=1230> */
.L_x_3280:
[----:B------:R-:W-:Y:S05]  /*1dc60*/  BSYNC B0 ;  /* 0x0000000000007941 */ /* 0x000fea0003800000 */
.L_x_3279:
[C---:B------:R-:W-:Y:S01]  /*1dc70*/  ISETP.GT.AND P1, PT, R10.reuse, UR45, PT ;  /* 0x0000002d0a007c0c */ /* 0x040fe2000bf24270 */
[----:B------:R-:W-:-:S12]  /*1dc80*/  VIADD R10, R10, 0xffffffff ;  /* 0xffffffff0a0a7836 */ /* 0x000fd80000000000 */
[----:B------:R-:W-:Y:S05]  /*1dc90*/  @P1 BRA `(.L_x_3281) ;  /* 0xffffff5400081947 */ /* 0x000fea000383ffff */
.L_x_3250:
[----:B------:R-:W-:Y:S05]  /*1dca0*/  WARPSYNC.ALL ;  /* 0x0000000000007948 */ /* 0x000fea0003800000 */
[----:B0-----:R-:W1:Y:S04]  /*1dcb0*/  LDL R5, [R1+0x440] ;  /* 0x0004400001057983 */ /* 0x001e680000100800 */
[----:B------:R-:W2:Y:S04]  /*1dcc0*/  LDL R4, [R1+0x444] ;  /* 0x0004440001047983 */ /* 0x000ea80000100800 */
[----:B------:R-:W3:Y:S04]  /*1dcd0*/  LDL R136, [R1+0x210] ;  /* 0x0002100001887983 */ /* 0x000ee80000100800 */
        /* <DEDUP_REMOVED lines=75> */
[----:B------:R-:W5:Y:S01]  /*1e190*/  @!P2 LDL R19, [R1+0x214] ;  /* 0x000214000113a983 */ /* 0x000f620000100800 */
[----:B0-----:R-:W-:-:S03]  /*1e1a0*/  FADD.FTZ R140, R8, R3 ;  /* 0x00000003088c7221 */ /* 0x001fc60000010000 */
[----:B------:R-:W5:Y:S02]  /*1e1b0*/  LDL.64 R2, [R1+0x220] ;  /* 0x0002200001027983 */ /* 0x000f640000100a00 */
[----:B------:R-:W-:Y:S02]  /*1e1c0*/  FSETP.NE.FTZ.AND P1, PT, R140, RZ, PT ;  /* 0x000000ff8c00720b */ /* 0x000fe40003f35000 */
[----:B------:R-:W5:Y:S11]  /*1e1d0*/  LDL.64 R8, [R1+0x250] ;  /* 0x0002500001087983 */ /* 0x000f760000100a00 */
[----:B------:R-:W5:Y:S04]  /*1e1e0*/  @P1 LDL R143, [R1+0x450] ;  /* 0x00045000018f1983 */ /* 0x000f680000100800 */
[----:B------:R-:W5:Y:S01]  /*1e1f0*/  @P1 LDL R145, [R1+0x434] ;  /* 0x0004340001911983 */ /* 0x000f620000100800 */
[----:B------:R-:W-:-:S02]  /*1e200*/  IMAD.MOV.U32 R138, RZ, RZ, RZ ;  /* 0x000000ffff8a7224 */ /* 0x000fc400078e00ff */
[----:B------:R-:W-:Y:S01]  /*1e210*/  IMAD.MOV.U32 R142, RZ, RZ, -0x800000 ;  /* 0xff800000ff8e7424 */ /* 0x000fe200078e00ff */
[----:B------:R0:W-:Y:S08]  /*1e220*/  BAR.ARV R208, 0x100 ;  /* 0x000400d00000751d */ /* 0x0001f00000002000 */
[----:B------:R-:W-:Y:S06]  /*1e230*/  BAR.ARV 0x8, 0x180 ;  /* 0x0206000000007b1d */ /* 0x000fec0000002000 */
[----:B----4-:R-:W-:-:S13]  /*1e240*/  FSETP.NE.FTZ.AND P0, PT, R148, RZ, PT ;  /* 0x000000ff9400720b */ /* 0x010fda0003f15000 */
[----:B------:R-:W4:Y:S04]  /*1e250*/  @P0 LDL R139, [R1+0x450] ;  /* 0x00045000018b0983 */ /* 0x000f280000100800 */
[----:B------:R-:W4:Y:S01]  /*1e260*/  @P0 LDL R144, [R1+0x430] ;  /* 0x0004300001900983 */ /* 0x000f220000100800 */
[----:B------:R-:W1:Y:S08]  /*1e270*/  @P0 MUFU.LG2 R141, R148 ;  /* 0x00000094008d0308 */ /* 0x000e700000000c00 */
[----:B------:R-:W2:Y:S01]  /*1e280*/  @P0 MUFU.RCP R138, R148 ;  /* 0x00000094008a0308 */ /* 0x000ea20000001000 */
[----:B-1----:R-:W-:-:S07]  /*1e290*/  @P0 FMUL.FTZ R146, R141, 0.69314718246459960938 ;  /* 0x3f3172188d920820 */ /* 0x002fce0000410000 */
[----:B------:R-:W1:Y:S01]  /*1e2a0*/  @P1 MUFU.LG2 R147, R140 ;  /* 0x0000008c00931308 */ /* 0x000e620000000c00 */
[----:B---3--:R-:W-:Y:S02]  /*1e2b0*/  VIADD R0, R0, 0x1 ;  /* 0x0000000100007836 */ /* 0x008fe40000000000 */
[-C--:B--2---:R-:W-:Y:S01]  /*1e2c0*/  FMUL.FTZ R5, R5, R138.reuse ;  /* 0x0000008a05057220 */ /* 0x084fe20000410000 */
[-C--:B------:R-:W-:Y:S01]  /*1e2d0*/  FMUL.FTZ R4, R4, R138.reuse ;  /* 0x0000008a04047220 */ /* 0x080fe20000410000 */
[-C--:B------:R-:W-:Y:S01]  /*1e2e0*/  FMUL.FTZ R7, R7, R138.reuse ;  /* 0x0000008a07077220 */ /* 0x080fe20000410000 */
[-C--:B------:R-:W-:Y:S01]  /*1e2f0*/  FMUL.FTZ R6, R6, R138.reuse ;  /* 0x0000008a06067220 */ /* 0x080fe20000410000 */
[-C--:B-----5:R-:W-:Y:S01]  /*1e300*/  FMUL.FTZ R11, R11, R138.reuse ;  /* 0x0000008a0b0b7220 */ /* 0x0a0fe20000410000 */
[-C--:B------:R-:W-:Y:S01]  /*1e310*/  FMUL.FTZ R10, R10, R138.reuse ;  /* 0x0000008a0a0a7220 */ /* 0x080fe20000410000 */
[----:B------:R-:W-:Y:S01]  /*1e320*/  STL.64 [R1+0x230], R4 ;  /* 0x0002300401007387 */ /* 0x000fe20000100a00 */
        /* <DEDUP_REMOVED lines=60> */
[----:B-1----:R-:W-:Y:S01]  /*1e6f0*/  VIADD R2, R137, 0x1 ;  /* 0x0000000189027836 */ /* 0x002fe20000000000 */
[----:B------:R-:W-:Y:S01]  /*1e700*/  @!P2 LOP3.LUT R4, R19, 0x1, RZ, 0x3c, !PT ;  /* 0x000000011304a812 */ /* 0x000fe200078e3cff */
[----:B------:R0:W-:Y:S04]  /*1e710*/  STL [R1+0x444], R140 ;  /* 0x0004448c01007387 */ /* 0x0001e80000100800 */
        /* <DEDUP_REMOVED lines=32> */
[----:B------:R0:W-:Y:S04]  /*1e920*/  @!P2 STL [R1+0x214], R4 ;  /* 0x000214040100a387 */ /* 0x0001e80000100800 */
[----:B------:R0:W-:Y:S04]  /*1e930*/  STL [R1+0x21c], R0 ;  /* 0x00021c0001007387 */ /* 0x0001e80000100800 */
[----:B------:R0:W-:Y:S01]  /*1e940*/  @!P2 STL [R1+0x210], RZ ;  /* 0x000210ff0100a387 */ /* 0x0001e20000100800 */
[----:B----4-:R-:W-:-:S04]  /*1e950*/  @P0 FMUL.FTZ R139, R139, 0.69314718246459960938 ;  /* 0x3f3172188b8b0820 */ /* 0x010fc80000410000 */
[----:B------:R-:W-:Y:S01]  /*1e960*/  @P0 FFMA.FTZ R142, R139, R144, R146 ;  /* 0x000000908b8e0223 */ /* 0x000fe20000010092 */
[----:B------:R-:W-:-:S06]  /*1e970*/  IMAD.MOV.U32 R139, RZ, RZ, RZ ;  /* 0x000000ffff8b7224 */ /* 0x000fcc00078e00ff */
[----:B------:R-:W1:Y:S01]  /*1e980*/  @P1 MUFU.RCP R139, R140 ;  /* 0x0000008c008b1308 */ /* 0x000e620000001000 */
[----:B------:R-:W-:Y:S01]  /*1e990*/  @P1 FMUL.FTZ R146, R143, 0.69314718246459960938 ;  /* 0x3f3172188f921820 */ /* 0x000fe20000410000 */
[----:B------:R-:W-:-:S03]  /*1e9a0*/  IMAD.MOV.U32 R144, RZ, RZ, -0x800000 ;  /* 0xff800000ff907424 */ /* 0x000fc600078e00ff */
[----:B------:R-:W-:Y:S01]  /*1e9b0*/  @P1 FFMA.FTZ R144, R146, R145, R147 ;  /* 0x0000009192901223 */ /* 0x000fe20000010093 */
[----:B------:R0:W-:Y:S04]  /*1e9c0*/  STL [R1+0x440], R142 ;  /* 0x0004408e01007387 */ /* 0x0001e80000100800 */
[----:B------:R0:W-:Y:S01]  /*1e9d0*/  STL [R1+0x444], R144 ;  /* 0x0004449001007387 */ /* 0x0001e20000100800 */
        /* <DEDUP_REMOVED lines=95> */
[----:B------:R0:W-:Y:S01]  /*1efd0*/  STL.64 [R1+0x418], R134 ;  /* 0x0004188601007387 */ /* 0x0001e20000100a00 */
[----:B------:R-:W-:-:S13]  /*1efe0*/  PLOP3.LUT P0, PT, PT, PT, PT, 0x8, 0x0 ;  /* 0x000000000000781c */ /* 0x000fda0003f0e170 */
.L_x_3185:
[----:B------:R-:W1:Y:S08]  /*1eff0*/  S2UR UR4, SR_CgaCtaId ;  /* 0x00000000000479c3 */ /* 0x000e700000008800 */
[----:B------:R-:W-:Y:S06]  /*1f000*/  BAR.SYNC.DEFER_BLOCKING 0x5, 0x180 ;  /* 0x0146000000007b1d */ /* 0x000fec0000010000 */
[----:B------:R-:W-:Y:S01]  /*1f010*/  UMOV UR46, 0x400 ;  /* 0x00000400002e7882 */ /* 0x000fe20000000000 */
[----:B------:R-:W-:Y:S01]  /*1f020*/  BSSY B0, `(.L_x_3282) ;  /* 0x00002b6000007945 */ /* 0x000fe20003800000 */
[----:B-1----:R-:W-:-:S09]  /*1f030*/  ULEA UR46, UR4, UR46, 0x18 ;  /* 0x0000002e042e7291 */ /* 0x002fd2000f8ec03f */
[----:B0-2---:R-:W0:Y:S02]  /*1f040*/  LDS.128 R4, [UR46+0x324d0] ;  /* 0x0324d02eff047984 */ /* 0x005e240008000c00 */
[----:B0-----:R-:W-:Y:S02]  /*1f050*/  R2UR UR5, R5 ;  /* 0x00000000050572ca */ /* 0x001fe400000e0000 */
[----:B------:R-:W-:Y:S02]  /*1f060*/  R2UR UR7, R6 ;  /* 0x00000000060772ca */ /* 0x000fe400000e0000 */
[----:B------:R-:W-:Y:S01]  /*1f070*/  R2UR UR6, R7 ;  /* 0x00000000070672ca */ /* 0x000fe200000e0000 */
[----:B------:R-:W-:Y:S06]  /*1f080*/  BAR.ARV 0x4, 0x180 ;  /* 0x0106000000007b1d */ /* 0x000fec0000002000 */
[----:B------:R-:W-:Y:S08]  /*1f090*/  @P0 BRA `(.L_x_3283) ;  /* 0x0000001c005c0947 */ /* 0x000ff00003800000 */
[----:B------:R-:W2:Y:S04]  /*1f0a0*/  LDL.128 R136, [R1+0x220] ;  /* 0x0002200001887983 */ /* 0x000ea80000100c00 */
        /* <DEDUP_REMOVED lines=31> */
[----:B------:R-:W-:Y:S01]  /*1f2a0*/  IADD3 R3, P4, R192, 0x8040, RZ ;  /* 0x00008040c0037810 */ /* 0x000fe20007f9e0ff */
[----:B------:R-:W-:-:S03]  /*1f2b0*/  ULDC.64 UR8, c[0x0][0xd00] ;  /* 0x0003400000087ab9 */ /* 0x000fc60000000a00 */
[----:B------:R-:W-:Y:S02]  /*1f2c0*/  LOP3.LUT R2, R3, 0x380, RZ, 0xc0, !PT ;  /* 0x0000038003027812 */ /* 0x000fe400078ec0ff */
[----:B------:R-:W-:Y:S02]  /*1f2d0*/  LOP3.LUT R145, R192, 0x380, RZ, 0xc0, !PT ;  /* 0x00000380c0917812 */ /* 0x000fe400078ec0ff */
[----:B------:R-:W-:Y:S02]  /*1f2e0*/  SHF.R.U64 R2, R2, 0x3, RZ ;  /* 0x0000000302027819 */ /* 0x000fe400000012ff */
[----:B------:R-:W-:Y:S02]  /*1f2f0*/  SHF.R.U64 R145, R145, 0x3, RZ ;  /* 0x0000000391917819 */ /* 0x000fe400000012ff */
[----:B------:R-:W-:Y:S02]  /*1f300*/  LOP3.LUT R2, R2, R3, RZ, 0x3c, !PT ;  /* 0x0000000302027212 */ /* 0x000fe400078e3cff */
[----:B------:R-:W-:-:S02]  /*1f310*/  IADD3 R3, P1, R192, 0xc020, RZ ;  /* 0x0000c020c0037810 */ /* 0x000fc40007f3e0ff */
[C---:B------:R-:W-:Y:S02]  /*1f320*/  IADD3 R21, P3, R192.reuse, 0x8060, RZ ;  /* 0x00008060c0157810 */ /* 0x040fe40007f7e0ff */
[C---:B------:R-:W-:Y:S02]  /*1f330*/  IADD3 R0, P2, R192.reuse, 0xc000, RZ ;  /* 0x0000c000c0007810 */ /* 0x040fe40007f5e0ff */
[----:B------:R-:W-:Y:S01]  /*1f340*/  LOP3.LUT R144, R145, R192, RZ, 0x3c, !PT ;  /* 0x000000c091907212 */ /* 0x000fe200078e3cff */
[----:B------:R-:W-:Y:S01]  /*1f350*/  IMAD.MOV.U32 R145, RZ, RZ, R193 ;  /* 0x000000ffff917224 */ /* 0x000fe200078e00c1 */
[----:B------:R-:W-:Y:S02]  /*1f360*/  IADD3 R141, P0, R192, 0xc040, RZ ;  /* 0x0000c040c08d7810 */ /* 0x000fe40007f1e0ff */
[----:B------:R-:W-:Y:S02]  /*1f370*/  LOP3.LUT R146, R3, 0x380, RZ, 0xc0, !PT ;  /* 0x0000038003927812 */ /* 0x000fe400078ec0ff */
[----:B------:R-:W-:-:S02]  /*1f380*/  LOP3.LUT R20, R21, 0x380, RZ, 0xc0, !PT ;  /* 0x0000038015147812 */ /* 0x000fc400078ec0ff */
[----:B------:R-:W-:Y:S02]  /*1f390*/  LOP3.LUT R143, R0, 0x380, RZ, 0xc0, !PT ;  /* 0x00000380008f7812 */ /* 0x000fe400078ec0ff */
[----:B------:R-:W-:Y:S02]  /*1f3a0*/  LOP3.LUT R140, R141, 0x380, RZ, 0xc0, !PT ;  /* 0x000003808d8c7812 */ /* 0x000fe400078ec0ff */
[----:B------:R-:W-:Y:S02]  /*1f3b0*/  SHF.R.U64 R146, R146, 0x3, RZ ;  /* 0x0000000392927819 */ /* 0x000fe400000012ff */
[----:B------:R-:W-:Y:S02]  /*1f3c0*/  MOV R144, R144 ;  /* 0x0000009000907202 */ /* 0x000fe40000000f00 */
[----:B------:R-:W-:Y:S02]  /*1f3d0*/  SHF.R.U64 R20, R20, 0x3, RZ ;  /* 0x0000000314147819 */ /* 0x000fe400000012ff */
[----:B------:R-:W-:-:S02]  /*1f3e0*/  SHF.R.U64 R143, R143, 0x3, RZ ;  /* 0x000000038f8f7819 */ /* 0x000fc400000012ff */
        /* <DEDUP_REMOVED lines=9> */
[----:B------:R-:W-:Y:S01]  /*1f480*/  UISETP.NE.U32.AND UP0, UPT, UR8, URZ, UPT ;  /* 0x0000003f0800728c */ /* 0x000fe2000bf05070 */
[----:B------:R-:W-:Y:S01]  /*1f490*/  IMAD.X R141, RZ, RZ, R193, P0 ;  /* 0x000000ffff8d7224 */ /* 0x000fe200000e06c1 */
[----:B------:R-:W-:-:S02]  /*1f4a0*/  MOV R3, R2 ;  /* 0x0000000200037202 */ /* 0x000fc40000000f00 */
[----:B------:R-:W-:Y:S01]  /*1f4b0*/  MOV R20, R20 ;  /* 0x0000001400147202 */ /* 0x000fe20000000f00 */
[----:B------:R-:W-:Y:S01]  /*1f4c0*/  UISETP.NE.AND.EX UP0, UPT, UR9, URZ, UPT, UP0 ;  /* 0x0000003f0900728c */ /* 0x000fe2000bf05300 */
[----:B------:R-:W-:Y:S02]  /*1f4d0*/  MOV R2, R142 ;  /* 0x0000008e00027202 */ /* 0x000fe40000000f00 */
[----:B------:R-:W-:Y:S01]  /*1f4e0*/  MOV R0, R146 ;  /* 0x0000009200007202 */ /* 0x000fe20000000f00 */
[----:B------:R-:W-:Y:S01]  /*1f4f0*/  ULDC.64 UR8, c[0x0][0xd00] ;  /* 0x0003400000087ab9 */ /* 0x000fe20000000a00 */
[----:B------:R-:W-:Y:S01]  /*1f500*/  MOV R140, R140 ;  /* 0x0000008c008c7202 */ /* 0x000fe20000000f00 */
[----:B------:R-:W-:Y:S01]  /*1f510*/  UIMAD.WIDE UR8, UR42, 0x4, UR8 ;  /* 0x000000042a0878a5 */ /* 0x000fe2000f8e0208 */
[----:B------:R-:W-:Y:S01]  /*1f520*/  PLOP3.LUT P1, PT, PT, PT, UP0, 0x80, 0x0 ;  /* 0x000000000000781c */ /* 0x000fe20003f2f008 */
[----:B------:R-:W-:Y:S02]  /*1f530*/  ULDC UR4, c[0x0][0xb88] ;  /* 0x0002e20000047ab9 */ /* 0x000fe40000000800 */
[----:B------:R-:W-:Y:S01]  /*1f540*/  IMAD.U32 R19, RZ, RZ, UR4 ;  /* 0x00000004ff137e24 */ /* 0x000fe2000f8e00ff */
[----:B--2---:R-:W-:-:S02]  /*1f550*/  F2FP.F16.F32.PACK_AB R136, R137, R136 ;  /* 0x000000888988723e */ /* 0x004fc400000000ff */
[----:B------:R-:W-:Y:S02]  /*1f560*/  F2FP.F16.F32.PACK_AB R137, R139, R138 ;  /* 0x0000008a8b89723e */ /* 0x000fe400000000ff */
[----:B---3--:R-:W-:Y:S02]  /*1f570*/  F2FP.F16.F32.PACK_AB R128, R129, R128 ;  /* 0x000000808180723e */ /* 0x008fe400000000ff */
[----:B------:R-:W-:Y:S02]  /*1f580*/  F2FP.F16.F32.PACK_AB R129, R131, R130 ;  /* 0x000000828381723e */ /* 0x000fe400000000ff */
[----:B----4-:R-:W-:Y:S02]  /*1f590*/  F2FP.F16.F32.PACK_AB R138, R133, R132 ;  /* 0x00000084858a723e */ /* 0x010fe400000000ff */
[----:B------:R-:W-:Y:S01]  /*1f5a0*/  F2FP.F16.F32.PACK_AB R139, R135, R134 ;  /* 0x00000086878b723e */ /* 0x000fe200000000ff */
[----:B------:R-:W-:Y:S01]  /*1f5b0*/  BAR.SYNC.DEFER_BLOCKING 0x1, 0x100 ;  /* 0x0044000000007b1d */ /* 0x000fe20000010000 */
        /* <DEDUP_REMOVED lines=66> */
[----:B------:R-:W-:Y:S01]  /*1f9e0*/  F2FP.F16.F32.PACK_AB R27, R15, R14 ;  /* 0x0000000e0f1b723e */ /* 0x000fe200000000ff */
[----:B------:R0:W-:Y:S01]  /*1f9f0*/  STSM.16.M88.4 [R20], R48 ;  /* 0x0000003014007844 */ /* 0x0001e20000000200 */
[----:B------:R-:W-:-:S02]  /*1fa00*/  F2FP.F16.F32.PACK_AB R10, R5, R4 ;  /* 0x00000004050a723e */ /* 0x000fc400000000ff */
[----:B------:R-:W-:Y:S01]  /*1fa10*/  F2FP.F16.F32.PACK_AB R11, R7, R6 ;  /* 0x00000006070b723e */ /* 0x000fe200000000ff */
[----:B------:R1:W-:Y:S01]  /*1fa20*/  STSM.16.M88.4 [R2], R40 ;  /* 0x0000002802007844 */ /* 0x0003e20000000200 */
[----:B------:R-:W-:-:S03]  /*1fa30*/  IMAD.U32 R4, RZ, RZ, UR8 ;  /* 0x00000008ff047e24 */ /* 0x000fc6000f8e00ff */
[----:B------:R1:W-:Y:S01]  /*1fa40*/  STSM.16.M88.4 [R0], R32 ;  /* 0x0000002000007844 */ /* 0x0003e20000000200 */
[----:B------:R-:W-:Y:S01]  /*1fa50*/  IMAD.U32 R5, RZ, RZ, UR9 ;  /* 0x00000009ff057e24 */ /* 0x000fe2000f8e00ff */
[----:B------:R-:W-:Y:S02]  /*1fa60*/  ULDC.64 UR8, c[0x0][0xd08] ;  /* 0x0003420000087ab9 */ /* 0x000fe40000000a00 */
[----:B------:R1:W-:Y:S04]  /*1fa70*/  STSM.16.M88.4 [R140], R24 ;  /* 0x000000188c007844 */ /* 0x0003e80000000200 */
[----:B------:R1:W-:Y:S01]  /*1fa80*/  STSM.16.M88.4 [R226], R8 ;  /* 0x00000008e2007844 */ /* 0x0003e20000000200 */
[----:B------:R-:W-:Y:S01]  /*1fa90*/  UISETP.NE.U32.AND UP1, UPT, UR8, URZ, UPT ;  /* 0x0000003f0800728c */ /* 0x000fe2000bf25070 */
[----:B0-----:R-:W0:Y:S08]  /*1faa0*/  LDC R20, c[0x0][0xce8] ;  /* 0x00033a00ff147b82 */ /* 0x001e300000000800 */
[----:B------:R-:W-:Y:S01]  /*1fab0*/  BAR.SYNC.DEFER_BLOCKING 0x1, 0x100 ;  /* 0x0044000000007b1d */ /* 0x000fe20000010000 */
[----:B------:R-:W-:-:S06]  /*1fac0*/  UISETP.NE.AND.EX UP1, UPT, UR9, URZ, UPT, UP1 ;  /* 0x0000003f0900728c */ /* 0x000fcc000bf25310 */
[----:B------:R-:W-:-:S05]  /*1fad0*/  PLOP3.LUT P2, PT, PT, PT, UP1, 0x80, 0x0 ;  /* 0x000000000000781c */ /* 0x000fca0003f4f018 */
[----:B------:R-:W-:Y:S02]  /*1fae0*/  @UP1 ULDC.64 UR8, c[0x0][0xd08] ;  /* 0x0003420000081ab9 */ /* 0x000fe40000000a00 */
[----:B------:R-:W-:-:S06]  /*1faf0*/  @UP1 UIMAD.WIDE UR8, UR42, 0x4, UR8 ;  /* 0x000000042a0818a5 */ /* 0x000fcc000f8e0208 */
[----:B------:R-:W-:Y:S02]  /*1fb00*/  IMAD.U32 R6, RZ, RZ, UR8 ;  /* 0x00000008ff067e24 */ /* 0x000fe4000f8e00ff */
[----:B------:R-:W-:Y:S01]  /*1fb10*/  IMAD.U32 R7, RZ, RZ, UR9 ;  /* 0x00000009ff077e24 */ /* 0x000fe2000f8e00ff */
[----:B------:R-:W2:Y:S04]  /*1fb20*/  @P1 LDG.E R3, desc[UR40][R4.64] ;  /* 0x0000002804031981 */ /* 0x000ea8000c1e1900 */
[----:B------:R1:W5:Y:S01]  /*1fb30*/  @P2 LDG.E R19, desc[UR40][R6.64] ;  /* 0x0000002806132981 */ /* 0x000362000c1e1900 */
[----:B------:R-:W-:Y:S01]  /*1fb40*/  UMOV UR4, URZ ;  /* 0x0000003f00047c82 */ /* 0x000fe20008000000 */
[----:B------:R-:W-:Y:S02]  /*1fb50*/  LOP3.LUT P0, RZ, R216, 0x3, RZ, 0xc0, !PT ;  /* 0x00000003d8ff7812 */ /* 0x000fe4000780c0ff */
[----:B--2---:R-:W-:Y:S01]  /*1fb60*/  @P1 R2UR UR4, R3 ;  /* 0x00000000030412ca */ /* 0x004fe200000e0000 */
[----:B01----:R-:W-:-:S14]  /*1fb70*/  @P2 BRA `(.L_x_3284) ;  /* 0x0000000000102947 */ /* 0x003fdc0003800000 */
[----:B------:R-:W-:Y:S05]  /*1fb80*/  @!P1 BRA `(.L_x_3284) ;  /* 0x00000000000c9947 */ /* 0x000fea0003800000 */
[----:B------:R-:W2:Y:S04]  /*1fb90*/  LDG.E R0, desc[UR40][R4.64] ;  /* 0x0000002804007981 */ /* 0x000ea8000c1e1900 */
[----:B-----5:R-:W2:Y:S02]  /*1fba0*/  LDG.E R19, desc[UR40][R4.64+0x4] ;  /* 0x0000042804137981 */ /* 0x020ea4000c1e1900 */
[----:B--2---:R-:W-:-:S07]  /*1fbb0*/  IMAD.IADD R19, R19, 0x1, -R0 ;  /* 0x0000000113137824 */ /* 0x004fce00078e0a00 */
.L_x_3284:
[----:B-----5:R-:W-:Y:S02]  /*1fbc0*/  IMAD R19, R19, R20, RZ ;  /* 0x0000001413137224 */ /* 0x020fe400078e02ff */
[----:B------:R-:W-:Y:S01]  /*1fbd0*/  VIADD R12, R204, UR43 ;  /* 0x0000002bcc0c7c36 */ /* 0x000fe20008000000 */
[----:B------:R-:W-:Y:S01]  /*1fbe0*/  ISETP.NE.AND P1, PT, R20, 0x1, PT ;  /* 0x000000011400780c */ /* 0x000fe20003f25270 */
[----:B------:R-:W-:Y:S01]  /*1fbf0*/  VIADD R5, R236, UR43 ;  /* 0x0000002bec057c36 */ /* 0x000fe20008000000 */
[----:B------:R-:W-:Y:S02]  /*1fc00*/  USHF.R.S32.HI UR16, URZ, 0x1f, UR37 ;  /* 0x0000001f3f107899 */ /* 0x000fe40008011425 */
[----:B------:R-:W-:Y:S01]  /*1fc10*/  ISETP.GE.OR P2, PT, R12, R19, P0 ;  /* 0x000000130c00720c */ /* 0x000fe20000746670 */
[----:B------:R-:W-:-:S08]  /*1fc20*/  ULDC.64 UR14, c[0x0][0xc90] ;  /* 0x00032400000e7ab9 */ /* 0x000fd00000000a00 */
[----:B------:R-:W0:Y:S04]  /*1fc30*/  @P1 LDC R2, c[0x0][0xcec] ;  /* 0x00033b00ff021b82 */ /* 0x000e280000000800 */
[----:B------:R-:W2:Y:S01]  /*1fc40*/  @!P2 LDL R11, [R1+0x440] ;  /* 0x00044000010ba983 */ /* 0x000ea20000100800 */
[----:B------:R-:W-:Y:S01]  /*1fc50*/  USHF.R.S32.HI UR12, URZ, 0x1f, UR42 ;  /* 0x0000001f3f0c7899 */ /* 0x000fe2000801142a */
[----:B------:R-:W-:Y:S01]  /*1fc60*/  IMAD.MOV.U32 R0, RZ, RZ, R5 ;  /* 0x000000ffff007224 */ /* 0x000fe200078e0005 */
[----:B------:R-:W-:Y:S01]  /*1fc70*/  USHF.R.S32.HI UR11, URZ, 0x1f, UR4 ;  /* 0x0000001f3f0b7899 */ /* 0x000fe20008011404 */
[----:B------:R-:W1:Y:S01]  /*1fc80*/  @P1 LDC R3, c[0x0][0xcf0] ;  /* 0x00033c00ff031b82 */ /* 0x000e620000000800 */
[----:B------:R-:W-:Y:S01]  /*1fc90*/  UIMAD UR13, UR16, UR14, URZ ;  /* 0x0000000e100d72a4 */ /* 0x000fe2000f8e023f */
[----:B------:R-:W-:Y:S01]  /*1fca0*/  UMOV UR10, UR4 ;  /* 0x00000004000a7c82 */ /* 0x000fe20008000000 */
[----:B------:R-:W-:-:S02]  /*1fcb0*/  USEL UR18, UR12, URZ, !UP0 ;  /* 0x0000003f0c127287 */ /* 0x000fc4000c000000 */
[----:B------:R-:W-:Y:S02]  /*1fcc0*/  UIMAD.WIDE.U32 UR8, UR37, UR14, UR10 ;  /* 0x0000000e250872a5 */ /* 0x000fe4000f8e000a */
[----:B------:R-:W-:Y:S01]  /*1fcd0*/  UIMAD UR13, UR37, UR15, UR13 ;  /* 0x0000000f250d72a4 */ /* 0x000fe2000f8e020d */
[----:B------:R-:W3:Y:S01]  /*1fce0*/  @P1 LDC R77, c[0x0][0xcf0] ;  /* 0x00033c00ff4d1b82 */ /* 0x000ee20000000800 */
[----:B------:R-:W-:Y:S01]  /*1fcf0*/  USEL UR17, UR42, URZ, !UP0 ;  /* 0x0000003f2a117287 */ /* 0x000fe2000c000000 */
[----:B------:R-:W-:Y:S01]  /*1fd00*/  ULDC.64 UR14, c[0x0][0xc98] ;  /* 0x00032600000e7ab9 */ /* 0x000fe20000000a00 */
[----:B------:R-:W-:Y:S02]  /*1fd10*/  UIADD3 UR9, UR9, UR13, URZ ;  /* 0x0000000d09097290 */ /* 0x000fe4000fffe03f */
[----:B------:R-:W-:Y:S01]  /*1fd20*/  UIMAD UR10, UR18, UR14, URZ ;  /* 0x0000000e120a72a4 */ /* 0x000fe2000f8e023f */
[----:B0-----:R-:W-:Y:S01]  /*1fd30*/  @P1 IMAD.HI.U32 R2, R5, R2, RZ ;  /* 0x0000000205021227 */ /* 0x001fe200078e00ff */
[----:B------:R-:W-:-:S02]  /*1fd40*/  UIMAD.WIDE.U32 UR8, UR17, UR14, UR8 ;  /* 0x0000000e110872a5 */ /* 0x000fc4000f8e0008 */
[----:B------:R-:W-:Y:S01]  /*1fd50*/  UIMAD UR10, UR17, UR15, UR10 ;  /* 0x0000000f110a72a4 */ /* 0x000fe2000f8e020a */
[----:B------:R-:W-:Y:S01]  /*1fd60*/  ULDC.64 UR12, c[0x0][0xc88] ;  /* 0x00032200000c7ab9 */ /* 0x000fe20000000a00 */
[----:B-1----:R-:W-:-:S04]  /*1fd70*/  @P1 SHF.R.U32.HI R0, RZ, R3, R2 ;  /* 0x00000003ff001219 */ /* 0x002fc80000011602 */
[----:B------:R-:W-:Y:S01]  /*1fd80*/  IMAD.U32 R7, RZ, RZ, UR10 ;  /* 0x0000000aff077e24 */ /* 0x000fe2000f8e00ff */
[--C-:B------:R-:W-:Y:S01]  /*1fd90*/  SHF.R.S32.HI R4, RZ, 0x1f, R0.reuse ;  /* 0x0000001fff047819 */ /* 0x100fe20000011400 */
[----:B------:R-:W-:-:S04]  /*1fda0*/  IMAD.MOV R2, RZ, RZ, -R0 ;  /* 0x000000ffff027224 */ /* 0x000fc800078e0a00 */
[----:B------:R-:W-:Y:S01]  /*1fdb0*/  IMAD R5, R20, R2, R5 ;  /* 0x0000000214057224 */ /* 0x000fe200078e0205 */
[----:B------:R-:W-:-:S04]  /*1fdc0*/  IADD3 R2, P3, R0, UR8, RZ ;  /* 0x0000000800027c10 */ /* 0x000fc8000ff7e0ff */
[----:B------:R-:W-:-:S05]  /*1fdd0*/  SHF.R.S32.HI R3, RZ, 0x1f, R5 ;  /* 0x0000001fff037819 */ /* 0x000fca0000011405 */
[----:B------:R-:W-:Y:S01]  /*1fde0*/  IMAD R0, R3, UR12, RZ ;  /* 0x0000000c03007c24 */ /* 0x000fe2000f8e02ff */
[----:B------:R-:W-:Y:S01]  /*1fdf0*/  IADD3.X R3, R4, UR9, R7, P3, !PT ;  /* 0x0000000904037c10 */ /* 0x000fe20009ffe407 */
[----:B------:R-:W-:Y:S02]  /*1fe00*/  ULDC.64 UR8, c[0x0][0xc50] ;  /* 0x0003140000087ab9 */ /* 0x000fe40000000a00 */
[C---:B------:R-:W-:Y:S02]  /*1fe10*/  IMAD R7, R5.reuse, UR13, R0 ;  /* 0x0000000d05077c24 */ /* 0x040fe4000f8e0200 */
[----:B------:R-:W-:Y:S01]  /*1fe20*/  IMAD.WIDE.U32 R2, R5, UR12, R2 ;  /* 0x0000000c05027c25 */ /* 0x000fe2000f8e0002 */
[----:B------:R-:W-:-:S03]  /*1fe30*/  ULDC.64 UR12, c[0x0][0xba0] ;  /* 0x0002e800000c7ab9 */ /* 0x000fc60000000a00 */
[----:B------:R-:W-:Y:S01]  /*1fe40*/  IMAD.IADD R3, R3, 0x1, R7 ;  /* 0x0000000103037824 */ /* 0x000fe200078e0207 */
[----:B------:R-:W-:Y:S01]  /*1fe50*/  LEA R6, P3, R2, UR8, 0x2 ;  /* 0x0000000802067c11 */ /* 0x000fe2000f8610ff */
[----:B------:R-:W-:-:S03]  /*1fe60*/  VIADD R0, R12, 0x8 ;  /* 0x000000080c007836 */ /* 0x000fc60000000000 */
[----:B------:R-:W-:Y:S01]  /*1fe70*/  LEA.HI.X R10, R2, UR9, R3, 0x2, P3 ;  /* 0x00000009020a7c11 */ /* 0x000fe200098f1403 */
[----:B------:R-:W-:Y:S01]  /*1fe80*/  SHFL.IDX PT, R8, R6, RZ, 0x1c1f ;  /* 0x001c1fff06087589 */ /* 0x000fe200000e0000 */
[----:B------:R-:W-:-:S03]  /*1fe90*/  ISETP.GE.OR P0, PT, R0, R19, P0 ;  /* 0x000000130000720c */ /* 0x000fc60000706670 */
[----:B------:R-:W2:Y:S04]  /*1fea0*/  SHFL.IDX PT, R9, R10, RZ, 0x1c1f ;  /* 0x001c1fff0a097589 */ /* 0x000ea800000e0000 */
[----:B--2---:R0:W-:Y:S06]  /*1feb0*/  @!P2 ST.E desc[UR40][R8.64], R11 ;  /* 0x0000000b0800a985 */ /* 0x0041ec000c101928 */
[----:B------:R-:W2:Y:S01]  /*1fec0*/  @!P0 LDL R21, [R1+0x444] ;  /* 0x0004440001158983 */ /* 0x000ea20000100800 */
[----:B------:R-:W-:-:S02]  /*1fed0*/  IMAD R0, R210, 0x40, R194 ;  /* 0x00000040d2007824 */ /* 0x000fc400078e02c2 */
[----:B------:R-:W-:Y:S01]  /*1fee0*/  IMAD.MOV.U32 R3, RZ, RZ, 0x2 ;  /* 0x00000002ff037424 */ /* 0x000fe200078e00ff */
[----:B------:R-:W-:Y:S03]  /*1fef0*/  SHFL.IDX PT, R54, R6, 0x1, 0x1c1f ;  /* 0x003c1f0006367f89 */ /* 0x000fe600000e0000 */
[----:B------:R-:W-:Y:S01]  /*1ff00*/  IMAD.WIDE R2, R0, R3, UR38 ;  /* 0x0000002600027e25 */ /* 0x000fe2000f8e0203 */
[----:B------:R-:W2:Y:S02]  /*1ff10*/  SHFL.IDX PT, R55, R10, 0x1, 0x1c1f ;  /* 0x003c1f000a377f89 */ /* 0x000ea400000e0000 */
[C---:B------:R-:W-:Y:S02]  /*1ff20*/  IADD3 R25, P4, R2.reuse, 0x3000, RZ ;  /* 0x0000300002197810 */ /* 0x040fe40007f9e0ff */
[C---:B------:R-:W-:Y:S02]  /*1ff30*/  IADD3 R29, P5, R2.reuse, 0x4000, RZ ;  /* 0x00004000021d7810 */ /* 0x040fe40007fbe0ff */
[----:B------:R-:W-:-:S02]  /*1ff40*/  IADD3 R33, P6, R2, 0x5000, RZ ;  /* 0x0000500002217810 */ /* 0x000fc40007fde0ff */
[----:B------:R-:W-:Y:S02]  /*1ff50*/  LOP3.LUT R24, R25, 0x380, RZ, 0xc0, !PT ;  /* 0x0000038019187812 */ /* 0x000fe400078ec0ff */
[----:B------:R-:W-:Y:S02]  /*1ff60*/  LOP3.LUT R28, R29, 0x380, RZ, 0xc0, !PT ;  /* 0x000003801d1c7812 */ /* 0x000fe400078ec0ff */
[----:B------:R-:W-:Y:S02]  /*1ff70*/  LOP3.LUT R32, R33, 0x380, RZ, 0xc0, !PT ;  /* 0x0000038021207812 */ /* 0x000fe400078ec0ff */
[C---:B------:R-:W-:Y:S02]  /*1ff80*/  IADD3 R7, P2, R2.reuse, 0x1000, RZ ;  /* 0x0000100002077810 */ /* 0x040fe40007f5e0ff */
[----:B------:R-:W-:Y:S02]  /*1ff90*/  IADD3 R5, P3, R2, 0x2000, RZ ;  /* 0x0000200002057810 */ /* 0x000fe40007f7e0ff */
[----:B------:R-:W-:Y:S01]  /*1ffa0*/  SHF.R.U64 R24, R24, 0x3, RZ ;  /* 0x0000000318187819 */ /* 0x000fe200000012ff */
[--C-:B0-----:R-:W-:Y:S01]  /*1ffb0*/  IMAD.X R9, RZ, RZ, R3.reuse, P2 ;  /* 0x000000ffff097224 */ /* 0x101fe200010e0603 */
[----:B------:R-:W-:Y:S01]  /*1ffc0*/  SHF.R.U64 R28, R28, 0x3, RZ ;  /* 0x000000031c1c7819 */ /* 0x000fe200000012ff */
[----:B------:R-:W-:Y:S01]  /*1ffd0*/  IMAD.X R13, RZ, RZ, R3, P3 ;  /* 0x000000ffff0d7224 */ /* 0x000fe200018e0603 */
[----:B------:R-:W-:-:S02]  /*1ffe0*/  SHF.R.U64 R32, R32, 0x3, RZ ;  /* 0x0000000320207819 */ /* 0x000fc400000012ff */
[----:B------:R-:W-:Y:S01]  /*1fff0*/  LOP3.LUT R24, R24, R25, RZ, 0x3c, !PT ;  /* 0x0000001918187212 */ /* 0x000fe200078e3cff */
[--C-:B------:R-:W-:Y:S01]  /*20000*/  IMAD.X R25, RZ, RZ, R3.reuse, P4 ;  /* 0x000000ffff197224 */ /* 0x100fe200020e0603 */
[----:B------:R-:W-:Y:S01]  /*20010*/  LOP3.LUT R28, R28, R29, RZ, 0x3c, !PT ;  /* 0x0000001d1c1c7212 */ /* 0x000fe200078e3cff */
[--C-:B------:R-:W-:Y:S01]  /*20020*/  IMAD.X R29, RZ, RZ, R3.reuse, P5 ;  /* 0x000000ffff1d7224 */ /* 0x100fe200028e0603 */
[----:B------:R-:W-:Y:S01]  /*20030*/  LOP3.LUT R32, R32, R33, RZ, 0x3c, !PT ;  /* 0x0000002120207212 */ /* 0x000fe200078e3cff */
[----:B------:R-:W-:Y:S01]  /*20040*/  IMAD.X R33, RZ, RZ, R3, P6 ;  /* 0x000000ffff217224 */ /* 0x000fe200030e0603 */
[C---:B------:R-:W-:Y:S02]  /*20050*/  IADD3 R37, P2, R2.reuse, 0x6000, RZ ;  /* 0x0000600002257810 */ /* 0x040fe40007f5e0ff */
[C---:B------:R-:W-:Y:S02]  /*20060*/  IADD3 R41, P3, R2.reuse, 0x7000, RZ ;  /* 0x0000700002297810 */ /* 0x040fe40007f7e0ff */
[----:B------:R-:W-:-:S02]  /*20070*/  IADD3 R45, P4, R2, 0x8000, RZ ;  /* 0x00008000022d7810 */ /* 0x000fc40007f9e0ff */
[C---:B------:R-:W-:Y:S02]  /*20080*/  IADD3 R49, P5, R2.reuse, 0x9000, RZ ;  /* 0x0000900002317810 */ /* 0x040fe40007fbe0ff */
[----:B------:R-:W-:Y:S02]  /*20090*/  IADD3 R53, P6, R2, 0xa000, RZ ;  /* 0x0000a00002357810 */ /* 0x000fe40007fde0ff */
[----:B------:R-:W-:Y:S02]  /*200a0*/  LOP3.LUT R36, R37, 0x380, RZ, 0xc0, !PT ;  /* 0x0000038025247812 */ /* 0x000fe400078ec0ff */
[----:B------:R-:W-:Y:S02]  /*200b0*/  LOP3.LUT R40, R41, 0x380, RZ, 0xc0, !PT ;  /* 0x0000038029287812 */ /* 0x000fe400078ec0ff */
[----:B------:R-:W-:Y:S02]  /*200c0*/  LOP3.LUT R44, R45, 0x380, RZ, 0xc0, !PT ;  /* 0x000003802d2c7812 */ /* 0x000fe400078ec0ff */
[----:B------:R-:W-:-:S02]  /*200d0*/  LOP3.LUT R48, R49, 0x380, RZ, 0xc0, !PT ;  /* 0x0000038031307812 */ /* 0x000fc400078ec0ff */
[----:B------:R-:W-:Y:S02]  /*200e0*/  LOP3.LUT R52, R53, 0x380, RZ, 0xc0, !PT ;  /* 0x0000038035347812 */ /* 0x000fe400078ec0ff */
[----:B------:R-:W-:Y:S02]  /*200f0*/  LOP3.LUT R4, R7, 0x380, RZ, 0xc0, !PT ;  /* 0x0000038007047812 */ /* 0x000fe400078ec0ff */
[----:B------:R-:W-:Y:S02]  /*20100*/  LOP3.LUT R0, R5, 0x380, RZ, 0xc0, !PT ;  /* 0x0000038005007812 */ /* 0x000fe400078ec0ff */
[----:B------:R-:W-:Y:S02]  /*20110*/  SHF.R.U64 R36, R36, 0x3, RZ ;  /* 0x0000000324247819 */ /* 0x000fe400000012ff */
[----:B------:R-:W-:Y:S02]  /*20120*/  SHF.R.U64 R40, R40, 0x3, RZ ;  /* 0x0000000328287819 */ /* 0x000fe400000012ff */
[----:B------:R-:W-:-:S02]  /*20130*/  SHF.R.U64 R44, R44, 0x3, RZ ;  /* 0x000000032c2c7819 */ /* 0x000fc400000012ff */
[----:B------:R-:W-:Y:S02]  /*20140*/  SHF.R.U64 R48, R48, 0x3, RZ ;  /* 0x0000000330307819 */ /* 0x000fe400000012ff */
        /* <DEDUP_REMOVED lines=14> */
[----:B------:R-:W-:Y:S02]  /*20230*/  LOP3.LUT R12, R0, R5, RZ, 0x3c, !PT ;  /* 0x00000005000c7212 */ /* 0x000fe400078e3cff */
[C---:B------:R-:W-:Y:S02]  /*20240*/  IADD3 R57, P2, R2.reuse, 0xb000, RZ ;  /* 0x0000b00002397810 */ /* 0x040fe40007f5e0ff */
[C---:B------:R-:W-:Y:S02]  /*20250*/  IADD3 R61, P3, R2.reuse, 0xc000, RZ ;  /* 0x0000c000023d7810 */ /* 0x040fe40007f7e0ff */
[C---:B------:R-:W-:Y:S02]  /*20260*/  IADD3 R65, P4, R2.reuse, 0xd000, RZ ;  /* 0x0000d00002417810 */ /* 0x040fe40007f9e0ff */
[C---:B------:R-:W-:Y:S02]  /*20270*/  IADD3 R69, P5, R2.reuse, 0xe000, RZ ;  /* 0x0000e00002457810 */ /* 0x040fe40007fbe0ff */
[----:B------:R-:W-:-:S02]  /*20280*/  LOP3.LUT R7, R2, 0x380, RZ, 0xc0, !PT ;  /* 0x0000038002077812 */ /* 0x000fc400078ec0ff */
[----:B------:R-:W-:Y:S02]  /*20290*/  IADD3 R5, P6, R2, 0xf000, RZ ;  /* 0x0000f00002057810 */ /* 0x000fe40007fde0ff */
[----:B------:R-:W-:Y:S02]  /*202a0*/  LOP3.LUT R56, R57, 0x380, RZ, 0xc0, !PT ;  /* 0x0000038039387812 */ /* 0x000fe400078ec0ff */
[----:B------:R-:W-:Y:S01]  /*202b0*/  LOP3.LUT R60, R61, 0x380, RZ, 0xc0, !PT ;  /* 0x000003803d3c7812 */ /* 0x000fe200078ec0ff */
[----:B------:R-:W-:Y:S01]  /*202c0*/  IMAD.X R73, RZ, RZ, R3, P6 ;  /* 0x000000ffff497224 */ /* 0x000fe200030e0603 */
[----:B------:R-:W-:Y:S02]  /*202d0*/  LOP3.LUT R64, R65, 0x380, RZ, 0xc0, !PT ;  /* 0x0000038041407812 */ /* 0x000fe400078ec0ff */
[----:B------:R-:W-:Y:S02]  /*202e0*/  LOP3.LUT R68, R69, 0x380, RZ, 0xc0, !PT ;  /* 0x0000038045447812 */ /* 0x000fe400078ec0ff */
[----:B------:R-:W-:-:S02]  /*202f0*/  SHF.R.U64 R7, R7, 0x3, RZ ;  /* 0x0000000307077819 */ /* 0x000fc400000012ff */
[----:B------:R-:W-:Y:S02]  /*20300*/  LOP3.LUT R0, R5, 0x380, RZ, 0xc0, !PT ;  /* 0x0000038005007812 */ /* 0x000fe400078ec0ff */
[----:B------:R-:W-:Y:S02]  /*20310*/  SHF.R.U64 R56, R56, 0x3, RZ ;  /* 0x0000000338387819 */ /* 0x000fe400000012ff */
[----:B------:R-:W-:Y:S02]  /*20320*/  SHF.R.U64 R60, R60, 0x3, RZ ;  /* 0x000000033c3c7819 */ /* 0x000fe400000012ff */
        /* <DEDUP_REMOVED lines=13> */
[----:B------:R-:W-:-:S02]  /*20400*/  UIMAD UR10, UR11, UR12, URZ ;  /* 0x0000000c0b0a72a4 */ /* 0x000fc4000f8e023f */
[----:B------:R-:W-:Y:S02]  /*20410*/  UIMAD.WIDE.U32 UR8, UR4, UR12, URZ ;  /* 0x0000000c040872a5 */ /* 0x000fe4000f8e003f */
[----:B------:R-:W-:-:S03]  /*20420*/  UIMAD UR10, UR4, UR13, UR10 ;  /* 0x0000000d040a72a4 */ /* 0x000fc6000f8e020a */
[----:B------:R-:W-:Y:S01]  /*20430*/  ULDC.64 UR12, c[0x0][0xbe8] ;  /* 0x0002fa00000c7ab9 */ /* 0x000fe20000000a00 */
[----:B------:R-:W-:Y:S02]  /*20440*/  UIADD3 UR9, UR9, UR10, URZ ;  /* 0x0000000a09097290 */ /* 0x000fe4000fffe03f */
[----:B------:R-:W-:Y:S01]  /*20450*/  UIMAD UR4, UR16, UR12, URZ ;  /* 0x0000000c100472a4 */ /* 0x000fe2000f8e023f */
[----:B------:R-:W-:Y:S01]  /*20460*/  VIADD R76, R211, UR43 ;  /* 0x0000002bd34c7c36 */ /* 0x000fe20008000000 */
[----:B------:R-:W-:Y:S02]  /*20470*/  UIMAD.WIDE.U32 UR8, UR37, UR12, UR8 ;  /* 0x0000000c250872a5 */ /* 0x000fe4000f8e0008 */
[----:B------:R-:W-:Y:S01]  /*20480*/  UIMAD UR4, UR37, UR13, UR4 ;  /* 0x0000000d250472a4 */ /* 0x000fe2000f8e0204 */
[----:B------:R-:W-:-:S03]  /*20490*/  ULDC.64 UR10, c[0x0][0xbf0] ;  /* 0x0002fc00000a7ab9 */ /* 0x000fc60000000a00 */
[----:B------:R-:W-:Y:S02]  /*204a0*/  UIADD3 UR9, UR9, UR4, URZ ;  /* 0x0000000409097290 */ /* 0x000fe4000fffe03f */
[----:B------:R-:W-:Y:S02]  /*204b0*/  UIMAD UR4, UR18, UR10, URZ ;  /* 0x0000000a120472a4 */ /* 0x000fe4000f8e023f */
[----:B------:R-:W-:Y:S02]  /*204c0*/  UIMAD.WIDE.U32 UR8, UR17, UR10, UR8 ;  /* 0x0000000a110872a5 */ /* 0x000fe4000f8e0008 */
[----:B------:R-:W-:-:S03]  /*204d0*/  UIMAD UR4, UR17, UR11, UR4 ;  /* 0x0000000b110472a4 */ /* 0x000fc6000f8e0204 */
[----:B------:R-:W-:Y:S01]  /*204e0*/  ULDC.64 UR10, c[0x0][0xbe0] ;  /* 0x0002f800000a7ab9 */ /* 0x000fe20000000a00 */
[----:B------:R-:W-:Y:S01]  /*204f0*/  UIADD3 UR4, UR9, UR4, URZ ;  /* 0x0000000409047290 */ /* 0x000fe2000fffe03f */
[----:B------:R-:W-:-:S05]  /*20500*/  VIADD R82, R210, UR43 ;  /* 0x0000002bd2527c36 */ /* 0x000fca0008000000 */
[----:B------:R-:W-:Y:S01]  /*20510*/  ISETP.GE.AND P2, PT, R82, R19, PT ;  /* 0x000000135200720c */ /* 0x000fe20003f46270 */
[----:B------:R-:W-:Y:S01]  /*20520*/  BSSY B1, `(.L_x_3285) ;  /* 0x000004a000017945 */ /* 0x000fe20003800000 */
[----:B--2---:R0:W-:Y:S04]  /*20530*/  @!P0 ST.E desc[UR40][R54.64], R21 ;  /* 0x0000001536008985 */ /* 0x0041e8000c101928 */
[----:B------:R1:W5:Y:S04]  /*20540*/  LD.E.128 R4, desc[UR40][R2.64] ;  /* 0x0000002802047980 */ /* 0x000368000c101d00 */
[----:B------:R-:W5:Y:S01]  /*20550*/  LD.E.128 R8, desc[UR40][R8.64] ;  /* 0x0000002808087980 */ /* 0x000f62000c101d00 */
[----:B0-----:R-:W-:-:S03]  /*20560*/  IMAD.MOV.U32 R21, RZ, RZ, R76 ;  /* 0x000000ffff157224 */ /* 0x001fc600078e004c */
[----:B------:R-:W5:Y:S01]  /*20570*/  LD.E.128 R12, desc[UR40][R12.64] ;  /* 0x000000280c0c7980 */ /* 0x000f62000c101d00 */
[----:B-1----:R-:W0:Y:S01]  /*20580*/  @P1 LDC R3, c[0x0][0xcec] ;  /* 0x00033b00ff031b82 */ /* 0x002e220000000800 */
[----:B------:R-:W-:Y:S02]  /*20590*/  IMAD.U32 R2, RZ, RZ, UR8 ;  /* 0x00000008ff027e24 */ /* 0x000fe4000f8e00ff */
[----:B------:R-:W5:Y:S04]  /*205a0*/  LD.E.128 R24, desc[UR40][R24.64] ;  /* 0x0000002818187980 */ /* 0x000f68000c101d00 */
[----:B------:R-:W5:Y:S04]  /*205b0*/  LD.E.128 R28, desc[UR40][R28.64] ;  /* 0x000000281c1c7980 */ /* 0x000f68000c101d00 */
[----:B------:R-:W5:Y:S04]  /*205c0*/  LD.E.128 R32, desc[UR40][R32.64] ;  /* 0x0000002820207980 */ /* 0x000f68000c101d00 */
[----:B------:R-:W5:Y:S04]  /*205d0*/  LD.E.128 R36, desc[UR40][R36.64] ;  /* 0x0000002824247980 */ /* 0x000f68000c101d00 */
[----:B------:R-:W5:Y:S04]  /*205e0*/  LD.E.128 R40, desc[UR40][R40.64] ;  /* 0x0000002828287980 */ /* 0x000f68000c101d00 */
[----:B------:R-:W5:Y:S01]  /*205f0*/  LD.E.128 R44, desc[UR40][R44.64] ;  /* 0x000000282c2c7980 */ /* 0x000f62000c101d00 */
[----:B0-----:R-:W-:-:S03]  /*20600*/  @P1 IMAD.HI.U32 R0, R76, R3, RZ ;  /* 0x000000034c001227 */ /* 0x001fc600078e00ff */
[----:B------:R-:W5:Y:S02]  /*20610*/  LD.E.128 R48, desc[UR40][R48.64] ;  /* 0x0000002830307980 */ /* 0x000f64000c101d00 */
[----:B---3--:R-:W-:Y:S02]  /*20620*/  @P1 SHF.R.U32.HI R21, RZ, R77, R0 ;  /* 0x0000004dff151219 */ /* 0x008fe40000011600 */
        /* <DEDUP_REMOVED lines=15> */
[----:B------:R-:W5:Y:S01]  /*20720*/  LD.E.128 R72, desc[UR40][R72.64] ;  /* 0x0000002848487980 */ /* 0x000f62000c101d00 */
[----:B------:R-:W-:Y:S01]  /*20730*/  IMAD.IADD R3, R3, 0x1, R79 ;  /* 0x0000000103037824 */ /* 0x000fe200078e024f */
[----:B------:R-:W-:Y:S01]  /*20740*/  UIADD3 UR4, UR46, 0x32420, URZ ;  /* 0x000324202e047890 */ /* 0x000fe2000fffe03f */
[----:B------:R-:W-:Y:S01]  /*20750*/  IMAD R20, R0, UR8, RZ ;  /* 0x0000000800147c24 */ /* 0x000fe2000f8e02ff */
[----:B------:R-:W-:Y:S01]  /*20760*/  @!PT LDS RZ, [RZ] ;  /* 0x00000000fffff984 */ /* 0x000fe20000000800 */
[----:B------:R-:W-:Y:S01]  /*20770*/  @!PT LDS RZ, [RZ] ;  /* 0x00000000fffff984 */ /* 0x000fe20000000800 */
[----:B------:R-:W-:Y:S01]  /*20780*/  @!PT LDS RZ, [RZ] ;  /* 0x00000000fffff984 */ /* 0x000fe20000000800 */
[----:B------:R-:W-:Y:S01]  /*20790*/  @!PT LDS RZ, [RZ] ;  /* 0x00000000fffff984 */ /* 0x000fe20000000800 */
[----:B------:R0:W-:Y:S06]  /*207a0*/  MEMBAR.ALL.CTA ;  /* 0x0000000000007992 */ /* 0x0001ec0000008000 */
[----:B0-----:R-:W0:Y:S01]  /*207b0*/  FENCE.VIEW.ASYNC.S ;  /* 0x00000000000073c6 */ /* 0x001e220000000000 */
[----:B------:R-:W-:Y:S01]  /*207c0*/  IMAD.WIDE.U32 R2, R77, UR8, R2 ;  /* 0x000000084d027c25 */ /* 0x000fe2000f8e0002 */
[----:B------:R-:W-:-:S03]  /*207d0*/  UPRMT UR4, URZ, 0x654, UR4 ;  /* 0x000006543f047896 */ /* 0x000fc60008000004 */
[----:B------:R-:W-:Y:S01]  /*207e0*/  IMAD R21, R77, UR9, R20 ;  /* 0x000000094d157c24 */ /* 0x000fe2000f8e0214 */
[----:B------:R-:W-:Y:S01]  /*207f0*/  ULDC.64 UR8, c[0x0][0xb80] ;  /* 0x0002e00000087ab9 */ /* 0x000fe20000000a00 */
[----:B------:R-:W-:Y:S01]  /*20800*/  VIADD R0, R82, 0x20 ;  /* 0x0000002052007836 */ /* 0x000fe20000000000 */
[----:B------:R-:W-:Y:S01]  /*20810*/  LEA R80, P3, R2, UR8, 0x1 ;  /* 0x0000000802507c11 */ /* 0x000fe2000f8608ff */
[----:B------:R-:W-:-:S03]  /*20820*/  IMAD.IADD R3, R3, 0x1, R21 ;  /* 0x0000000103037824 */ /* 0x000fc600078e0215 */
[-C--:B------:R-:W-:Y:S01]  /*20830*/  ISETP.GE.AND P1, PT, R0, R19.reuse, PT ;  /* 0x000000130000720c */ /* 0x080fe20003f26270 */
[----:B------:R-:W-:Y:S01]  /*20840*/  VIADD R0, R82, 0x40 ;  /* 0x0000004052007836 */ /* 0x000fe20000000000 */
[----:B------:R-:W-:Y:S01]  /*20850*/  LEA.HI.X R81, R2, UR9, R3, 0x1, P3 ;  /* 0x0000000902517c11 */ /* 0x000fe200098f0c03 */
[----:B0-----:R0:W1:Y:S03]  /*20860*/  SHFL.IDX PT, R78, R80, RZ, 0x181f ;  /* 0x00181fff504e7589 */ /* 0x00106600000e0000 */
[----:B------:R-:W-:Y:S02]  /*20870*/  ISETP.GE.AND P0, PT, R0, R19, PT ;  /* 0x000000130000720c */ /* 0x000fe40003f06270 */
[----:B------:R0:W2:Y:S01]  /*20880*/  SHFL.IDX PT, R0, R81, RZ, 0x181f ;  /* 0x00181fff51007589 */ /* 0x0000a200000e0000 */
[----:B------:R-:W-:Y:S01]  /*20890*/  SYNCS.ARRIVE.TRANS64.RED.A1T0 RZ, [UR4], RZ ;  /* 0x000000ffffff79a7 */ /* 0x000fe20008100404 */
[----:B------:R-:W-:Y:S09]  /*208a0*/  @P2 BRA `(.L_x_3286) ;  /* 0x0000000000442947 */ /* 0x000ff20003800000 */
        /* <DEDUP_REMOVED lines=17> */
.L_x_3286:
[----:B------:R-:W-:Y:S05]  /*209c0*/  BSYNC B1 ;  /* 0x0000000000017941 */ /* 0x000fea0003800000 */
.L_x_3285:
        /* <DEDUP_REMOVED lines=9> */
[-C--:B---3--:R-:W-:Y:S02]  /*20a60*/  @!P4 LEA R2, P6, R194, R20.reuse, 0x1 ;  /* 0x00000014c202c211 */ /* 0x088fe400078c08ff */
[----:B-----5:R-:W-:Y:S02]  /*20a70*/  @!P3 LEA R4, P5, R196, R20, 0x1 ;  /* 0x00000014c404b211 */ /* 0x020fe400078a08ff */
        /* <DEDUP_REMOVED lines=10> */
.L_x_3288:
[----:B------:R-:W-:Y:S05]  /*20b20*/  BSYNC B1 ;  /* 0x0000000000017941 */ /* 0x000fea0003800000 */
.L_x_3287:
[----:B----4-:R4:W0:Y:S01]  /*20b30*/  SHFL.IDX PT, R0, R81, 0x2, 0x181f ;  /* 0x00581f0051007f89 */ /* 0x01082200000e0000 */
        /* <DEDUP_REMOVED lines=8> */
[-C--:B---3--:R-:W-:Y:S02]  /*20bc0*/  @!P3 LEA R2, P6, R194, R8.reuse, 0x1 ;  /* 0x00000008c202b211 */ /* 0x088fe400078c08ff */
[-C--:B------:R-:W-:Y:S02]  /*20bd0*/  @!P2 LEA R4, P5, R196, R8.reuse, 0x1 ;  /* 0x00000008c404a211 */ /* 0x080fe400078a08ff */
[----:B------:R-:W-:Y:S02]  /*20be0*/  @!P1 LEA R6, P4, R195, R8, 0x1 ;  /* 0x00000008c3069211 */ /* 0x000fe400078808ff */
[----:B0-----:R-:W-:Y:S02]  /*20bf0*/  @!P3 LEA.HI.X R3, R194, R0, R203, 0x1, P6 ;  /* 0x00000000c203b211 */ /* 0x001fe400030f0ccb */
        /* <DEDUP_REMOVED lines=8> */
.L_x_3290:
[----:B------:R-:W-:Y:S05]  /*20c80*/  BSYNC B1 ;  /* 0x0000000000017941 */ /* 0x000fea0003800000 */
.L_x_3289:
[----:B0-----:R-:W-:Y:S01]  /*20c90*/  VIADD R0, R82, 0x60 ;  /* 0x0000006052007836 */ /* 0x001fe20000000000 */
[----:B--2-4-:R-:W4:Y:S04]  /*20ca0*/  SHFL.IDX PT, R81, R81, 0x3, 0x181f ;  /* 0x00781f0051517f89 */ /* 0x014f2800000e0000 */
[----:B------:R-:W-:Y:S01]  /*20cb0*/  ISETP.GE.AND P0, PT, R0, R19, PT ;  /* 0x000000130000720c */ /* 0x000fe20003f06270 */
[----:B------:R-:W0:-:S12]  /*20cc0*/  SHFL.IDX PT, R80, R80, 0x3, 0x181f ;  /* 0x00781f0050507f89 */ /* 0x000e1800000e0000 */
[----:B------:R-:W-:Y:S05]  /*20cd0*/  @P0 BRA `(.L_x_3291) ;  /* 0x0000000c00a80947 */ /* 0x000fea0003800000 */
[----:B------:R-:W-:Y:S02]  /*20ce0*/  ULDC UR4, c[0x0][0xbc8] ;  /* 0x0002f20000047ab9 */ /* 0x000fe40000000800 */
[----:B------:R-:W-:Y:S02]  /*20cf0*/  ISETP.GE.AND P3, PT, R194, UR4, PT ;  /* 0x00000004c2007c0c */ /* 0x000fe4000bf66270 */
[----:B------:R-:W-:Y:S02]  /*20d00*/  ISETP.GE.AND P4, PT, R196, UR4, PT ;  /* 0x00000004c4007c0c */ /* 0x000fe4000bf86270 */
[----:B------:R-:W-:-:S09]  /*20d10*/  ISETP.GE.AND P5, PT, R195, UR4, PT ;  /* 0x00000004c3007c0c */ /* 0x000fd2000bfa6270 */
[-C--:B0-----:R-:W-:Y:S02]  /*20d20*/  @!P3 LEA R2, P0, R194, R80.reuse, 0x1 ;  /* 0x00000050c202b211 */ /* 0x081fe400078008ff */
[-C--:B------:R-:W-:Y:S02]  /*20d30*/  @!P4 LEA R4, P1, R196, R80.reuse, 0x1 ;  /* 0x00000050c404c211 */ /* 0x080fe400078208ff */
[C---:B------:R-:W-:Y:S02]  /*20d40*/  @!P5 LEA R6, P2, R195.reuse, R80, 0x1 ;  /* 0x00000050c306d211 */ /* 0x040fe400078408ff */
        /* <DEDUP_REMOVED lines=12> */
.L_x_3283:
        /* <DEDUP_REMOVED lines=32> */
.L_x_3292:
        /* <DEDUP_REMOVED lines=47> */
.L_x_3294:
[----:B------:R-:W-:Y:S05]  /*21300*/  BSYNC B1 ;  /* 0x0000000000017941 */ /* 0x000fea0003800000 */
.L_x_3293:
[----:B0-----:R-:W0:Y:S01]  /*21310*/  @P0 LDC R3, c[0x0][0xcf0] ;  /* 0x00033c00ff030b82 */ /* 0x001e220000000800 */
[----:B------:R-:W-:Y:S01]  /*21320*/  ULDC.64 UR16, c[0x0][0xba0] ;  /* 0x0002e80000107ab9 */ /* 0x000fe20000000a00 */
[----:B------:R-:W-:Y:S01]  /*21330*/  VIADD R6, R211, UR43 ;  /* 0x0000002bd3067c36 */ /* 0x000fe20008000000 */
[----:B------:R-:W-:Y:S01]  /*21340*/  UIMAD UR10, UR11, UR16, URZ ;  /* 0x000000100b0a72a4 */ /* 0x000fe2000f8e023f */
[----:B------:R-:W-:Y:S01]  /*21350*/  BSSY B1, `(.L_x_3295) ;  /* 0x0000040000017945 */ /* 0x000fe20003800000 */
[----:B------:R-:W-:Y:S01]  /*21360*/  UIMAD.WIDE.U32 UR8, UR4, UR16, URZ ;  /* 0x00000010040872a5 */ /* 0x000fe2000f8e003f */
[----:B------:R-:W-:Y:S01]  /*21370*/  @P0 IMAD.HI.U32 R2, R6, R9, RZ ;  /* 0x0000000906020227 */ /* 0x000fe200078e00ff */
[----:B------:R-:W-:-:S03]  /*21380*/  UIMAD UR10, UR4, UR17, UR10 ;  /* 0x00000011040a72a4 */ /* 0x000fc6000f8e020a */
[----:B------:R-:W-:Y:S01]  /*21390*/  ULDC.64 UR16, c[0x0][0xbe8] ;  /* 0x0002fa0000107ab9 */ /* 0x000fe20000000a00 */
[----:B------:R-:W-:Y:S01]  /*213a0*/  UIADD3 UR9, UR9, UR10, URZ ;  /* 0x0000000a09097290 */ /* 0x000fe2000fffe03f */
[----:B------:R-:W-:Y:S01]  /*213b0*/  IMAD.MOV.U32 R5, RZ, RZ, R6 ;  /* 0x000000ffff057224 */ /* 0x000fe200078e0006 */
[----:B------:R-:W-:Y:S02]  /*213c0*/  UIMAD UR4, UR12, UR16, URZ ;  /* 0x000000100c0472a4 */ /* 0x000fe4000f8e023f */
[----:B------:R-:W-:Y:S02]  /*213d0*/  UIMAD.WIDE.U32 UR8, UR37, UR16, UR8 ;  /* 0x00000010250872a5 */ /* 0x000fe4000f8e0008 */
        /* <DEDUP_REMOVED lines=22> */
[----:B------:R-:W-:Y:S02]  /*21540*/  VIADD R6, R210, UR43 ;  /* 0x0000002bd2067c36 */ /* 0x000fe40008000000 */
        /* <DEDUP_REMOVED lines=32> */
.L_x_3296:
[----:B------:R-:W-:Y:S05]  /*21750*/  BSYNC B1 ;  /* 0x0000000000017941 */ /* 0x000fea0003800000 */
.L_x_3295:
        /* <DEDUP_REMOVED lines=21> */
.L_x_3298:
[----:B------:R-:W-:Y:S05]  /*218b0*/  BSYNC B1 ;  /* 0x0000000000017941 */ /* 0x000fea0003800000 */
.L_x_3297:
        /* <DEDUP_REMOVED lines=21> */
.L_x_3300:
[----:B------:R-:W-:Y:S05]  /*21a10*/  BSYNC B1 ;  /* 0x0000000000017941 */ /* 0x000fea0003800000 */
.L_x_3299:
[----:B0-----:R-:W-:Y:S01]  /*21a20*/  VIADD R0, R6, 0x60 ;  /* 0x0000006006007836 */ /* 0x001fe20000000000 */
[----:B--2-4-:R-:W0:Y:S04]  /*21a30*/  SHFL.IDX PT, R5, R5, 0x3, 0x181f ;  /* 0x00781f0005057f89 */ /* 0x014e2800000e0000 */
[----:B------:R-:W-:Y:S01]  /*21a40*/  ISETP.GE.AND P0, PT, R0, R11, PT ;  /* 0x0000000b0000720c */ /* 0x000fe20003f06270 */
[----:B-1-3--:R1:W2:-:S12]  /*21a50*/  SHFL.IDX PT, R2, R4, 0x3, 0x181f ;  /* 0x00781f0004027f89 */ /* 0x00a29800000e0000 */
[----:B-1----:R-:W-:Y:S05]  /*21a60*/  @P0 BRA `(.L_x_3291) ;  /* 0x0000000000440947 */ /* 0x002fea0003800000 */
[----:B------:R-:W-:Y:S02]  /*21a70*/  ULDC UR4, c[0x0][0xbc8] ;  /* 0x0002f20000047ab9 */ /* 0x000fe40000000800 */
[----:B------:R-:W-:Y:S02]  /*21a80*/  ISETP.GE.AND P3, PT, R194, UR4, PT ;  /* 0x00000004c2007c0c */ /* 0x000fe4000bf66270 */
[----:B------:R-:W-:Y:S02]  /*21a90*/  ISETP.GE.AND P2, PT, R196, UR4, PT ;  /* 0x00000004c4007c0c */ /* 0x000fe4000bf46270 */
[----:B------:R-:W-:Y:S02]  /*21aa0*/  ISETP.GE.AND P1, PT, R195, UR4, PT ;  /* 0x00000004c3007c0c */ /* 0x000fe4000bf26270 */
[----:B------:R-:W-:-:S07]  /*21ab0*/  ISETP.GE.AND P0, PT, R197, UR4, PT ;  /* 0x00000004c5007c0c */ /* 0x000fce000bf06270 */
[-C--:B--2---:R-:W-:Y:S02]  /*21ac0*/  @!P3 LEA R6, P6, R194, R2.reuse, 0x1 ;  /* 0x00000002c206b211 */ /* 0x084fe400078c08ff */
[-C--:B------:R-:W-:Y:S02]  /*21ad0*/  @!P2 LEA R8, P5, R196, R2.reuse, 0x1 ;  /* 0x00000002c408a211 */ /* 0x080fe400078a08ff */
[-C--:B------:R-:W-:Y:S02]  /*21ae0*/  @!P1 LEA R10, P4, R195, R2.reuse, 0x1 ;  /* 0x00000002c30a9211 */ /* 0x080fe400078808ff */
[-C--:B0-----:R-:W-:Y:S02]  /*21af0*/  @!P3 LEA.HI.X R7, R194, R5.reuse, R203, 0x1, P6 ;  /* 0x00000005c207b211 */ /* 0x081fe400030f0ccb */
        /* <DEDUP_REMOVED lines=8> */
.L_x_3291:
[----:B------:R-:W-:Y:S05]  /*21b80*/  BSYNC B0 ;  /* 0x0000000000007941 */ /* 0x000fea0003800000 */
.L_x_3282:
[----:B------:R-:W-:Y:S02]  /*21b90*/  ULDC UR4, c[0x0][0xd3c] ;  /* 0x00034f0000047ab9 */ /* 0x000fe40000000800 */
[----:B------:R-:W-:-:S06]  /*21ba0*/  UISETP.GE.AND UP0, UPT, UR6, UR4, UPT ;  /* 0x000000040600728c */ /* 0x000fcc000bf06270 */
[----:B------:R-:W-:-:S13]  /*21bb0*/  PLOP3.LUT P0, PT, PT, PT, UP0, 0x80, 0x0 ;  /* 0x000000000000781c */ /* 0x000fda0003f0f008 */
[----:B------:R-:W-:Y:S05]  /*21bc0*/  @!P0 BRA `(.L_x_3301) ;  /* 0xfffffdf400fc8947 */ /* 0x000fea000383ffff */
[----:B------:R-:W-:Y:S05]  /*21bd0*/  EXIT ;  /* 0x000000000000794d */ /* 0x000fea0003800000 */
.L_x_3174:
[----:B------:R-:W-:-:S08]  /*21be0*/  NOP ;  /* 0x0000000000007918 */ /* 0x000fd00000000000 */
[----:B----4-:R-:W0:-:S00]  /*21bf0*/  USETMAXREG.DEALLOC.CTAPOOL 0x18 ;  /* 0x00000018000079c8 */ /* 0x010e0000080e0500 */
[----:B0-----:R-:W2:Y:S01]  /*21c00*/  LDL.LU R2, [R1+0x47c] ;  /* 0x00047c0001027983 */ /* 0x001ea20000300800 */
[----:B------:R-:W-:Y:S01]  /*21c10*/  LOP3.LUT R0, R0, 0x3, RZ, 0xc0, !PT ;  /* 0x0000000300007812 */ /* 0x000fe200078ec0ff */
[----:B------:R-:W-:-:S05]  /*21c20*/  IMAD.MOV.U32 R4, RZ, RZ, RZ ;  /* 0x000000ffff047224 */ /* 0x000fca00078e00ff */
[----:B------:R-:W0:Y:S02]  /*21c30*/  SHFL.IDX PT, R0, R0, RZ, 0x1f ;  /* 0x00001fff00007589 */ /* 0x000e2400000e0000 */
[----:B0-----:R-:W-:Y:S02]  /*21c40*/  ISETP.NE.AND P0, PT, R0, RZ, PT ;  /* 0x000000ff0000720c */ /* 0x001fe40003f05270 */
        /* <DEDUP_REMOVED lines=11> */
.L_x_3302:
        /* <DEDUP_REMOVED lines=42> */
.L_x_3308:
        /* <DEDUP_REMOVED lines=12> */
.L_x_3307:
[----:B------:R-:W-:Y:S05]  /*22060*/  BSYNC B0 ;  /* 0x0000000000007941 */ /* 0x000fea0003800000 */
.L_x_3306:
        /* <DEDUP_REMOVED lines=21> */
.L_x_3304:
        /* <DEDUP_REMOVED lines=20> */
.L_x_3309:
        /* <DEDUP_REMOVED lines=56> */
.L_x_3305:
[----:B------:R-:W-:Y:S02]  /*22680*/  IMAD.MOV.U32 R17, RZ, RZ, RZ ;  /* 0x000000ffff117224 */ /* 0x000fe400078e00ff */
[----:B------:R-:W-:Y:S02]  /*22690*/  IMAD.U32 R16, RZ, RZ, UR6 ;  /* 0x00000006ff107e24 */ /* 0x000fe4000f8e00ff */
[----:B------:R-:W-:-:S07]  /*226a0*/  IMAD.MOV.U32 R18, RZ, RZ, RZ ;  /* 0x000000ffff127224 */ /* 0x000fce00078e00ff */
.L_x_3310:
[----:B------:R-:W-:-:S13]  /*226b0*/  ISETP.NE.AND P0, PT, R0, RZ, PT ;  /* 0x000000ff0000720c */ /* 0x000fda0003f05270 */
[----:B------:R-:W1:Y:S01]  /*226c0*/  @!P0 S2R R3, SR_CgaCtaId ;  /* 0x0000000000038919 */ /* 0x000e620000008800 */
[----:B------:R-:W-:-:S04]  /*226d0*/  @!P0 MOV R0, 0x400 ;  /* 0x0000040000008802 */ /* 0x000fc80000000f00 */
[----:B-1----:R-:W-:-:S05]  /*226e0*/  @!P0 LEA R0, R3, R0, 0x18 ;  /* 0x0000000003008211 */ /* 0x002fca00078ec0ff */
[----:B------:R2:W-:Y:S01]  /*226f0*/  @!P0 STS.128 [R0+0x324d0], R16 ;  /* 0x0324d01000008388 */ /* 0x0005e20000000c00 */
[----:B------:R-:W-:Y:S06]  /*22700*/  BAR.ARV 0x5, 0x180 ;  /* 0x0146000000007b1d */ /* 0x000fec0000002000 */
.L_x_3303:
        /* <DEDUP_REMOVED lines=11> */
[----:B------:R-:W-:Y:S01]  /*227c0*/  STL [R1+0x4cc], RZ ;  /* 0x0004ccff01007387 */ /* 0x000fe20000100800 */
[----:B------:R-:W-:Y:S01]  /*227d0*/  ULDC UR37, c[0x0][0xc] ;  /* 0x0000030000257ab9 */ /* 0x000fe20000000800 */
[----:B------:R-:W-:Y:S02]  /*227e0*/  ULDC.64 UR38, c[0x0][0x198] ;  /* 0x0000660000267ab9 */ /* 0x000fe40000000a00 */
[----:B------:R-:W-:Y:S01]  /*227f0*/  STL [R1+0x464], RZ ;  /* 0x000464ff01007387 */ /* 0x000fe20000100800 */
        /* <DEDUP_REMOVED lines=16> */
[----:B------:R1:W-:Y:S01]  /*22900*/  STL [R1+0x470], R2 ;  /* 0x0004700201007387 */ /* 0x0003e20000100800 */
[C---:B0-----:R-:W-:Y:S02]  /*22910*/  LOP3.LUT R3, R0.reuse, 0x40, RZ, 0xfc, !PT ;  /* 0x0000004000037812 */ /* 0x041fe400078efcff */
[C---:B-1----:R-:W-:Y:S02]  /*22920*/  LOP3.LUT R2, R0.reuse, 0x80, RZ, 0xfc, !PT ;  /* 0x0000008000027812 */ /* 0x042fe400078efcff */
[----:B------:R-:W-:-:S07]  /*22930*/  LOP3.LUT R0, R0, 0xc0, RZ, 0xfc, !PT ;  /* 0x000000c000007812 */ /* 0x000fce00078efcff */
.L_x_3427:
[----:B------:R-:W-:Y:S05]  /*22940*/  YIELD ;  /* 0x0000000000007946 */ /* 0x000fea0003800000 */
[----:B------:R-:W-:Y:S01]  /*22950*/  ULDC.64 UR4, c[0x0][0xb20] ;  /* 0x0002c80000047ab9 */ /* 0x000fe20000000a00 */
[----:B---3--:R-:W-:Y:S01]  /*22960*/  IMAD.MOV.U32 R0, RZ, RZ, RZ ;  /* 0x000000ffff007224 */ /* 0x008fe200078e00ff */
[----:B------:R-:W-:Y:S01]  /*22970*/  ISETP.NE.U32.AND P0, PT, RZ, UR4, PT ;  /* 0x00000004ff007c0c */ /* 0x000fe2000bf05070 */
[----:B0-----:R-:W0:Y:S01]  /*22980*/  LDC.64 R4, c[0x0][0xaf8] ;  /* 0x0002be00ff047b82 */ /* 0x001e220000000a00 */
[----:B-1---5:R-:W-:Y:S01]  /*22990*/  CS2R R8, SRZ ;  /* 0x0000000000087805 */ /* 0x022fe2000001ff00 */
[----:B------:R-:W-:Y:S01]  /*229a0*/  ULDC.64 UR6, c[0x0][0xb00] ;  /* 0x0002c00000067ab9 */ /* 0x000fe20000000a00 */
[----:B------:R-:W-:Y:S01]  /*229b0*/  ISETP.NE.AND.EX P0, PT, RZ, UR5, PT, P0 ;  /* 0x00000005ff007c0c */ /* 0x000fe2000bf05300 */
[----:B------:R-:W-:-:S12]  /*229c0*/  ULDC.64 UR4, c[0x0][0xb10] ;  /* 0x0002c40000047ab9 */ /* 0x000fd80000000a00 */
[----:B--2---:R-:W1:Y:S02]  /*229d0*/  @P0 LDC.64 R2, c[0x0][0xb20] ;  /* 0x0002c800ff020b82 */ /* 0x004e640000000a00 */
        /* <DEDUP_REMOVED lines=11> */
[----:B------:R-:W1:Y:S08]  /*22a90*/  @P2 LDC.64 R6, c[0x0][0xb10] ;  /* 0x0002c400ff062b82 */ /* 0x000e700000000a00 */
        /* <DEDUP_REMOVED lines=23> */
.L_x_3312:
        /* <DEDUP_REMOVED lines=10> */
.L_x_3313:
[----:B------:R-:W-:Y:S05]  /*22cb0*/  @!P1 BRA `(.L_x_3314) ;  /* 0x00000000000c9947 */ /* 0x000fea0003800000 */
[----:B------:R-:W2:Y:S04]  /*22cc0*/  LDG.E R6, desc[UR40][R2.64] ;  /* 0x0000002802067981 */ /* 0x000ea8000c1e1900 */
[----:B------:R-:W2:Y:S02]  /*22cd0*/  LDG.E R2, desc[UR40][R2.64+0x4] ;  /* 0x0000042802027981 */ /* 0x000ea4000c1e1900 */
[----:B--2---:R-:W-:-:S07]  /*22ce0*/  IMAD.IADD R6, R2, 0x1, -R6 ;  /* 0x0000000102067824 */ /* 0x004fce00078e0a06 */
.L_x_3314:
        /* <DEDUP_REMOVED lines=28> */
.L_x_3317:
[----:B------:R-:W-:-:S13]  /*22eb0*/  ISETP.NE.AND P0, PT, R3, 0x1, PT ;  /* 0x000000010300780c */ /* 0x000fda0003f05270 */
[----:B------:R-:W2:Y:S02]  /*22ec0*/  @P0 LDC.64 R4, c[0x0][0xae0] ;  /* 0x0002b800ff040b82 */ /* 0x000ea40000000a00 */
[----:B--2---:R-:W-:-:S05]  /*22ed0*/  @P0 IMAD.HI.U32 R4, R7, R4, RZ ;  /* 0x0000000407040227 */ /* 0x004fca00078e00ff */
[----:B------:R-:W-:-:S07]  /*22ee0*/  @P0 SHF.R.U32.HI R7, RZ, R5, R4 ;  /* 0x00000005ff070219 */ /* 0x000fce0000011604 */
.L_x_3318:
[----:B------:R-:W-:Y:S05]  /*22ef0*/  BSYNC B0 ;  /* 0x0000000000007941 */ /* 0x000fea0003800000 */
.L_x_3316:
[----:B------:R-:W-:-:S05]  /*22f00*/  IMAD R7, R7, R3, R3 ;  /* 0x0000000307077224 */ /* 0x000fca00078e0203 */
[----:B------:R-:W-:-:S07]  /*22f10*/  VIMNMX R2, R2, R7, PT ;  /* 0x0000000702027248 */ /* 0x000fce0003fe0100 */
.L_x_3315:
        /* <DEDUP_REMOVED lines=29> */
.L_x_3321:
[----:B------:R-:W-:-:S13]  /*230f0*/  ISETP.NE.AND P0, PT, R3, 0x1, PT ;  /* 0x000000010300780c */ /* 0x000fda0003f05270 */
[----:B------:R-:W3:Y:S02]  /*23100*/  @P0 LDC.64 R4, c[0x0][0xae0] ;  /* 0x0002b800ff040b82 */ /* 0x000ee40000000a00 */
[----:B---3--:R-:W-:-:S05]  /*23110*/  @P0 IMAD.HI.U32 R4, R2, R4, RZ ;  /* 0x0000000402040227 */ /* 0x008fca00078e00ff */
[----:B------:R-:W-:-:S07]  /*23120*/  @P0 SHF.R.U32.HI R2, RZ, R5, R4 ;  /* 0x00000005ff020219 */ /* 0x000fce0000011604 */
.L_x_3322:
[----:B------:R-:W-:Y:S05]  /*23130*/  BSYNC B0 ;  /* 0x0000000000007941 */ /* 0x000fea0003800000 */
.L_x_3320:
[----:B------:R-:W-:-:S05]  /*23140*/  IMAD R2, R2, R3, RZ ;  /* 0x0000000302027224 */ /* 0x000fca00078e02ff */
[----:B------:R-:W-:-:S07]  /*23150*/  VIMNMX R0, R0, R2, !PT ;  /* 0x0000000200007248 */ /* 0x000fce0007fe0100 */
.L_x_3319:
        /* <DEDUP_REMOVED lines=13> */
[----:B------:R-:W-:Y:S02]  /*23230*/  VOTEU.ANY UR4, UPT, PT ;  /* 0x0000000000047886 */ /* 0x000fe400038e0100 */
[----:B------:R-:W3:Y:S08]  /*23240*/  FLO.U32 R0, UR4 ;  /* 0x0000000400007d00 */ /* 0x000ef000080e0000 */
[----:B------:R-:W4:Y:S01]  /*23250*/  POPC R5, UR4 ;  /* 0x0000000400057d09 */ /* 0x000f220008000000 */
[----:B---3--:R-:W-:-:S02]  /*23260*/  ISETP.EQ.U32.AND P0, PT, R0, R3, PT ;  /* 0x000000030000720c */ /* 0x008fc40003f02070 */
[----:B------:R-:W4:Y:S11]  /*23270*/  LDC.64 R2, c[0x0][0xd60] ;  /* 0x00035800ff027b82 */ /* 0x000f360000000a00 */
[----:B----4-:R-:W3:Y:S01]  /*23280*/  @P0 ATOMG.E.ADD.STRONG.GPU PT, R3, desc[UR40][R2.64], R5 ;  /* 0x00000005020309a8 */ /* 0x010ee200081ee1e8 */
[----:B------:R-:W4:Y:S02]  /*23290*/  S2R R4, SR_LTMASK ;  /* 0x0000000000047919 */ /* 0x000f240000003900 */
[----:B----4-:R-:W-:-:S04]  /*232a0*/  LOP3.LUT R4, R4, UR4, RZ, 0xc0, !PT ;  /* 0x0000000404047c12 */ /* 0x010fc8000f8ec0ff */
[----:B--2---:R-:W2:Y:S01]  /*232b0*/  POPC R7, R4 ;  /* 0x0000000400077309 */ /* 0x004ea20000000000 */
[----:B---3--:R-:W2:Y:S02]  /*232c0*/  SHFL.IDX PT, R0, R3, R0, 0x1f ;  /* 0x00001f0003007589 */ /* 0x008ea400000e0000 */
[----:B--2---:R-:W-:Y:S01]  /*232d0*/  IADD3 R16, R0, UR37, R7 ;  /* 0x0000002500107c10 */ /* 0x004fe2000fffe007 */
[----:B------:R-:W-:Y:S06]  /*232e0*/  BRA `(.L_x_3325) ;  /* 0x0000004800d07947 */ /* 0x000fec0003800000 */
.L_x_3324:
        /* <DEDUP_REMOVED lines=21> */
.L_x_3327:
[----:B------:R-:W-:Y:S05]  /*23440*/  BSYNC B6 ;  /* 0x0000000000067941 */ /* 0x000fea0003800000 */
.L_x_3326:
        /* <DEDUP_REMOVED lines=20> */
.L_x_3330:
        /* <DEDUP_REMOVED lines=15> */
.L_x_3329:
[----:B------:R-:W-:Y:S05]  /*23680*/  BSYNC B6 ;  /* 0x0000000000067941 */ /* 0x000fea0003800000 */
.L_x_3328:
        /* <DEDUP_REMOVED lines=23> */
.L_x_3444:
[----:B---3--:R-:W3:Y:S01]  /*23800*/  LDL.LU R4, [R1+0x47c] ;  /* 0x00047c0001047983 */ /* 0x008ee20000300800 */
[----:B------:R-:W-:Y:S02]  /*23810*/  PLOP3.LUT P1, PT, PT, PT, PT, 0x8, 0x0 ;  /* 0x000000000000781c */ /* 0x000fe40003f2e170 */
[----:B----4-:R-:W-:Y:S01]  /*23820*/  ISETP.NE.AND P0, PT, R14, RZ, PT ;  /* 0x000000ff0e00720c */ /* 0x010fe20003f05270 */
[----:B------:R4:W-:Y:S01]  /*23830*/  STL [R1+0x498], R0 ;  /* 0x0004980001007387 */ /* 0x0009e20000100800 */
[----:B---3--:R-:W-:-:S09]  /*23840*/  LOP3.LUT R4, R4, 0xfffffffe, RZ, 0xc0, !PT ;  /* 0xfffffffe04047812 */ /* 0x008fd200078ec0ff */
[----:B------:R-:W-:-:S05]  /*23850*/  @P1 LOP3.LUT R4, R4, 0x1, RZ, 0xfc, !PT ;  /* 0x0000000104041812 */ /* 0x000fca00078efcff */
[----:B------:R4:W-:Y:S01]  /*23860*/  STL [R1+0x47c], R4 ;  /* 0x00047c0401007387 */ /* 0x0009e20000100800 */
[----:B------:R-:W-:Y:S05]  /*23870*/  @P0 BRA `(.L_x_3332) ;  /* 0x00000004001c0947 */ /* 0x000fea0003800000 */
[----:B------:R-:W-:-:S03]  /*23880*/  UMOV UR4, 0xffffffff ;  /* 0xffffffff00047882 */ /* 0x000fc60000000000 */
[----:B------:R-:W-:Y:S05]  /*23890*/  BRA.DIV UR4, `(.L_x_3333) ;  /* 0x0000005a04547947 */ /* 0x000fea000b800000 */
[----:B------:R-:W-:-:S13]  /*238a0*/  ELECT P6, URZ, PT ;  /* 0x00000000003f782f */ /* 0x000fda00038c0000 */
.L_x_3447:
        /* <DEDUP_REMOVED lines=24> */
.L_x_3334:
[----:B--2---:R-:W2:Y:S04]  /*23a30*/  LDL R7, [R1+0x460] ;  /* 0x0004600001077983 */ /* 0x004ea80000100800 */
[----:B----4-:R-:W2:Y:S04]  /*23a40*/  LDL R0, [R1+0x464] ;  /* 0x0004640001007983 */ /* 0x010ea80000100800 */
[----:B---3--:R-:W3:Y:S01]  /*23a50*/  LDL R2, [R1+0x470] ;  /* 0x0004700001027983 */ /* 0x008ee20000100800 */
[----:B--2---:R-:W-:Y:S01]  /*23a60*/  IMAD R0, R0, 0x8, R7 ;  /* 0x0000000800007824 */ /* 0x004fe200078e0207 */
[----:B---3--:R-:W-:-:S04]  /*23a70*/  SHF.L.U32 R2, R2, 0x1f, RZ ;  /* 0x0000001f02027819 */ /* 0x008fc800000006ff */
[----:B------:R-:W2:Y:S02]  /*23a80*/  SYNCS.PHASECHK.TRANS64.TRYWAIT P0, [R0+URZ+0x32440], R2 ;  /* 0x03244002000075a7 */ /* 0x000ea4000800017f */
[----:B--2---:R-:W-:Y:S05]  /*23a90*/  @!P0 BRA `(.L_x_3335) ;  /* 0x0000005400f48947 */ /* 0x004fea0003800000 */
.L_x_3448:
        /* <DEDUP_REMOVED lines=11> */
.L_x_3336:
[----:B------:R-:W3:Y:S04]  /*23b50*/  LDL R6, [R1+0x460] ;  /* 0x0004600001067983 */ /* 0x000ee80000100800 */
[----:B------:R-:W3:Y:S04]  /*23b60*/  LDL R5, [R1+0x464] ;  /* 0x0004640001057983 */ /* 0x000ee80000100800 */
[----:B------:R-:W4:Y:S04]  /*23b70*/  LDL R4, [R1+0x498] ;  /* 0x0004980001047983 */ /* 0x000f280000100800 */
[----:B------:R-:W4:Y:S04]  /*23b80*/  LDL R3, [R1+0x478] ;  /* 0x0004780001037983 */ /* 0x000f280000100800 */
[----:B--2---:R-:W2:Y:S01]  /*23b90*/  LDL.LU R2, [R1+0x47c] ;  /* 0x00047c0001027983 */ /* 0x004ea20000300800 */
        /* <DEDUP_REMOVED lines=17> */
[----:B------:R3:W-:Y:S02]  /*23cb0*/  STL [R1+0x47c], R2 ;  /* 0x00047c0201007387 */ /* 0x0007e40000100800 */
[----:B------:R-:W-:-:S06]  /*23cc0*/  UMOV UR4, 0x0 ;  /* 0x0000000000047882 */ /* 0x000fcc0000000000 */
[----:B------:R3:W-:Y:S01]  /*23cd0*/  UTMALDG.4D [UR8], [UR6], desc[UR4] ;  /* 0x00000408060075b4 */ /* 0x0007e20008019000 */
[----:B------:R-:W-:Y:S02]  /*23ce0*/  NOP ;  /* 0x0000000000007918 */ /* 0x000fe40000000000 */
.L_x_3332:
[----:B----4-:R-:W4:Y:S04]  /*23cf0*/  LDL R0, [R1+0x460] ;  /* 0x0004600001007983 */ /* 0x010f280000100800 */
[----:B---3--:R-:W3:Y:S01]  /*23d00*/  LDL R2, [R1+0x490] ;  /* 0x0004900001027983 */ /* 0x008ee20000100800 */
[----:B------:R-:W-:Y:S05]  /*23d10*/  WARPSYNC.ALL ;  /* 0x0000000000007948 */ /* 0x000fea0003800000 */
[----:B------:R-:W-:Y:S01]  /*23d20*/  ULDC.64 UR4, c[0x0][0xaf8] ;  /* 0x0002be0000047ab9 */ /* 0x000fe20000000a00 */
[----:B------:R-:W-:Y:S01]  /*23d30*/  BSSY B6, `(.L_x_3337) ;  /* 0x0000020000067945 */ /* 0x000fe20003800000 */
[----:B------:R-:W-:Y:S01]  /*23d40*/  BAR.SYNC.DEFER_BLOCKING 0x8, 0x180 ;  /* 0x0206000000007b1d */ /* 0x000fe20000010000 */
[----:B------:R-:W-:-:S04]  /*23d50*/  ISETP.NE.U32.AND P0, PT, RZ, UR4, PT ;  /* 0x00000004ff007c0c */ /* 0x000fc8000bf05070 */
[----:B------:R-:W-:Y:S01]  /*23d60*/  ISETP.NE.AND.EX P0, PT, RZ, UR5, PT, P0 ;  /* 0x00000005ff007c0c */ /* 0x000fe2000bf05300 */
[----:B----4-:R-:W-:Y:S01]  /*23d70*/  VIADD R0, R0, 0x18400 ;  /* 0x0001840000007836 */ /* 0x010fe20000000000 */
[----:B---3--:R-:W-:-:S04]  /*23d80*/  SHF.R.S32.HI R3, RZ, 0x1f, R2 ;  /* 0x0000001fff037819 */ /* 0x008fc80000011402 */
[----:B------:R-:W-:Y:S02]  /*23d90*/  LOP3.LUT P1, RZ, R0, 0x3ff, RZ, 0xc0, !PT ;  /* 0x000003ff00ff7812 */ /* 0x000fe4000782c0ff */
[----:B------:R-:W-:Y:S01]  /*23da0*/  SHF.R.S32.HI R0, RZ, 0x1f, R19 ;  /* 0x0000001fff007819 */ /* 0x000fe20000011413 */
[----:B------:R-:W-:Y:S01]  /*23db0*/  STL [R1+0x4a0], R3 ;  /* 0x0004a00301007387 */ /* 0x000fe20000100800 */
[----:B------:R-:W-:Y:S02]  /*23dc0*/  SHF.R.S32.HI R2, RZ, 0x1f, R18 ;  /* 0x0000001fff027819 */ /* 0x000fe40000011412 */
[----:B------:R-:W-:-:S03]  /*23dd0*/  SEL R0, R0, RZ, !P0 ;  /* 0x000000ff00007207 */ /* 0x000fc60004000000 */
[----:B------:R-:W-:Y:S04]  /*23de0*/  STL [R1+0x4b0], R2 ;  /* 0x0004b00201007387 */ /* 0x000fe80000100800 */
[----:B------:R3:W-:Y:S02]  /*23df0*/  STL [R1+0x4b4], R0 ;  /* 0x0004b40001007387 */ /* 0x0007e40000100800 */
[----:B---3--:R-:W-:-:S05]  /*23e00*/  SEL R0, R19, RZ, !P0 ;  /* 0x000000ff13007207 */ /* 0x008fca0004000000 */
[----:B------:R3:W-:Y:S01]  /*23e10*/  STL [R1+0x49c], R0 ;  /* 0x00049c0001007387 */ /* 0x0007e20000100800 */
[----:B------:R-:W-:Y:S05]  /*23e20*/  @!P1 BRA `(.L_x_3338) ;  /* 0x0000000000409947 */ /* 0x000fea0003800000 */
[----:B------:R-:W-:Y:S01]  /*23e30*/  MOV R2, 0x0 ;  /* 0x0000000000027802 */ /* 0x000fe20000000f00 */
[----:B------:R-:W-:Y:S01]  /*23e40*/  ULDC.64 UR6, c[0x4][0x98] ;  /* 0x0100260000067ab9 */ /* 0x000fe20000000a00 */
[----:B------:R-:W-:Y:S01]  /*23e50*/  ULDC.64 UR8, c[0x4][0xa0] ;  /* 0x0100280000087ab9 */ /* 0x000fe20000000a00 */
[----:B------:R-:W-:Y:S01]  /*23e60*/  ULDC.64 UR4, c[0x4][0x20] ;  /* 0x0100080000047ab9 */ /* 0x000fe20000000a00 */
[----:B------:R-:W-:Y:S02]  /*23e70*/  IMAD.U32 R4, RZ, RZ, UR6 ;  /* 0x00000006ff047e24 */ /* 0x000fe4000f8e00ff */
[----:B------:R-:W4:Y:S01]  /*23e80*/  LDC.64 R2, c[0x4][R2] ;  /* 0x0100000002027b82 */ /* 0x000f220000000a00 */
        /* <DEDUP_REMOVED lines=9> */
[----:B01-34-:R-:W-:Y:S05]  /*23f20*/  CALL.ABS.NOINC R2 ;  /* 0x0000000002007343 */ /* 0x01bfea0003c00000 */
.L_x_3338:
[----:B------:R-:W-:Y:S05]  /*23f30*/  BSYNC B6 ;  /* 0x0000000000067941 */ /* 0x000fea0003800000 */
.L_x_3337:
[----:B------:R-:W4:Y:S01]  /*23f40*/  LDL R11, [R1+0x484] ;  /* 0x00048400010b7983 */ /* 0x000f220000100800 */
[----:B--2---:R-:W2:Y:S01]  /*23f50*/  LDC R7, c[0x0][0x448] ;  /* 0x00011200ff077b82 */ /* 0x004ea20000000800 */
[----:B------:R-:W-:Y:S01]  /*23f60*/  ULDC.64 UR4, c[0x0][0x298] ;  /* 0x0000a60000047ab9 */ /* 0x000fe20000000a00 */
[----:B------:R-:W-:Y:S01]  /*23f70*/  ULDC.64 UR6, c[0x0][0x280] ;  /* 0x0000a00000067ab9 */ /* 0x000fe20000000a00 */
[----:B------:R-:W4:Y:S04]  /*23f80*/  LDL R4, [R1+0x4a0] ;  /* 0x0004a00001047983 */ /* 0x000f280000100800 */
[----:B------:R-:W4:Y:S04]  /*23f90*/  LDL R10, [R1+0x490] ;  /* 0x00049000010a7983 */ /* 0x000f280000100800 */
[----:B01----:R-:W4:Y:S01]  /*23fa0*/  LDL R9, [R1+0x4b0] ;  /* 0x0004b00001097983 */ /* 0x003f220000100800 */
[----:B------:R-:W0:Y:S01]  /*23fb0*/  S2R R2, SR_TID.X ;  /* 0x0000000000027919 */ /* 0x000e220000002100 */
[----:B---3--:R-:W1:Y:S02]  /*23fc0*/  S2R R0, SR_TID.X ;  /* 0x0000000000007919 */ /* 0x008e640000002100 */
[----:B------:R-:W3:Y:S01]  /*23fd0*/  LDL R8, [R1+0x4b4] ;  /* 0x0004b40001087983 */ /* 0x000ee20000100800 */
[----:B--2---:R-:W-:-:S03]  /*23fe0*/  ISETP.NE.AND P0, PT, R7, 0x1, PT ;  /* 0x000000010700780c */ /* 0x004fc60003f05270 */
[----:B------:R-:W2:Y:S10]  /*23ff0*/  LDL R6, [R1+0x49c] ;  /* 0x00049c0001067983 */ /* 0x000eb40000100800 */
[----:B------:R-:W4:Y:S01]  /*24000*/  @P0 LDC R3, c[0x0][0x450] ;  /* 0x00011400ff030b82 */ /* 0x000f220000000800 */
[----:B0-----:R-:W-:-:S04]  /*24010*/  LOP3.LUT R2, R2, 0x7f, RZ, 0xc0, !PT ;  /* 0x0000007f02027812 */ /* 0x001fc800078ec0ff */
[----:B------:R-:W-:Y:S01]  /*24020*/  SHF.R.U32.HI R2, RZ, 0x3, R2 ;  /* 0x00000003ff027819 */ /* 0x000fe20000011602 */
[----:B-1----:R-:W-:-:S05]  /*24030*/  IMAD.SHL.U32 R0, R0, 0x10, RZ ;  /* 0x0000001000007824 */ /* 0x002fca00078e00ff */
[----:B------:R-:W-:Y:S02]  /*24040*/  LOP3.LUT R0, R2, 0x70, R0, 0xf8, !PT ;  /* 0x0000007002007812 */ /* 0x000fe400078ef800 */
[----:B------:R-:W0:Y:S03]  /*24050*/  @P0 LDC R2, c[0x0][0x44c] ;  /* 0x00011300ff020b82 */ /* 0x000e260000000800 */
[----:B----4-:R-:W-:-:S04]  /*24060*/  IMAD.IADD R5, R0, 0x1, R11 ;  /* 0x0000000100057824 */ /* 0x010fc800078e020b */
[----:B0-----:R-:W-:-:S04]  /*24070*/  @P0 IMAD.HI.U32 R2, R5, R2, RZ ;  /* 0x0000000205020227 */ /* 0x001fc800078e00ff */
[----:B------:R-:W-:Y:S01]  /*24080*/  IMAD.MOV.U32 R0, RZ, RZ, R5 ;  /* 0x000000ffff007224 */ /* 0x000fe200078e0005 */
[----:B------:R-:W-:Y:S01]  /*24090*/  @P0 SHF.R.U32.HI R0, RZ, R3, R2 ;  /* 0x00000003ff000219 */ /* 0x000fe20000011602 */
[----:B------:R-:W-:-:S04]  /*240a0*/  IMAD R2, R4, UR4, RZ ;  /* 0x0000000404027c24 */ /* 0x000fc8000f8e02ff */
        /* <DEDUP_REMOVED lines=10> */
[----:B---3--:R-:W-:Y:S02]  /*24150*/  IMAD R4, R8, UR4, RZ ;  /* 0x0000000408047c24 */ /* 0x008fe4000f8e02ff */
[----:B------:R-:W1:Y:S01]  /*24160*/  S2R R8, SR_TID.X ;  /* 0x0000000000087919 */ /* 0x000e620000002100 */
[----:B--2---:R-:W-:-:S04]  /*24170*/  IMAD.WIDE.U32 R2, R6, UR4, R2 ;  /* 0x0000000406027c25 */ /* 0x004fc8000f8e0002 */
        /* <DEDUP_REMOVED lines=11> */
[----:B------:R-:W-:Y:S01]  /*24230*/  IMAD.IADD R3, R3, 0x1, R4 ;  /* 0x0000000103037824 */ /* 0x000fe200078e0204 */
[----:B------:R2:W-:Y:S01]  /*24240*/  STL [R1+0x48c], R5 ;  /* 0x00048c0501007387 */ /* 0x0005e20000100800 */
[----:B-1----:R-:W-:Y:S02]  /*24250*/  IMAD.SHL.U32 R10, R8, 0x8, RZ ;  /* 0x00000008080a7824 */ /* 0x002fe400078e00ff */
[----:B------:R-:W-:-:S03]  /*24260*/  IMAD R6, R6, UR4, RZ ;  /* 0x0000000406067c24 */ /* 0x000fc6000f8e02ff */
[----:B------:R-:W-:Y:S01]  /*24270*/  LOP3.LUT R10, R10, 0x38, RZ, 0xc0, !PT ;  /* 0x000000380a0a7812 */ /* 0x000fe200078ec0ff */
[----:B--2---:R-:W-:Y:S01]  /*24280*/  IMAD.WIDE.U32 R4, R0, UR4, R2 ;  /* 0x0000000400047c25 */ /* 0x004fe2000f8e0002 */
[----:B------:R-:W-:-:S03]  /*24290*/  ULDC UR4, c[0x0][0x2b8] ;  /* 0x0000ae0000047ab9 */ /* 0x000fc60000000800 */
        /* <DEDUP_REMOVED lines=9> */
[----:B------:R-:W2:Y:S04]  /*24330*/  LDL R4, [R1+0x494] ;  /* 0x0004940001047983 */ /* 0x000ea80000100800 */
[----:B------:R-:W3:Y:S04]  /*24340*/  LDL.LU R6, [R1+0x484] ;  /* 0x0004840001067983 */ /* 0x000ee80000300800 */
[----:B------:R-:W0:Y:S01]  /*24350*/  SHFL.IDX PT, R5, R3, RZ, 0x181f ;  /* 0x00181fff03057589 */ /* 0x000e2200000e0000 */
[----:B--2---:R-:W-:-:S03]  /*24360*/  IMAD R2, R4, R7, RZ ;  /* 0x0000000704027224 */ /* 0x004fc600078e02ff */
[----:B------:R-:W1:Y:S01]  /*24370*/  SHFL.IDX PT, R4, R0, RZ, 0x181f ;  /* 0x00181fff00047589 */ /* 0x000e6200000e0000 */
[----:B---3--:R-:W-:-:S03]  /*24380*/  IMAD.IADD R8, R8, 0x1, R6 ;  /* 0x0000000108087824 */ /* 0x008fc600078e0206 */
[----:B------:R-:W2:Y:S01]  /*24390*/  SHFL.IDX PT, R6, R3, 0x1, 0x181f ;  /* 0x00381f0003067f89 */ /* 0x000ea200000e0000 */
[C---:B------:R-:W-:Y:S01]  /*243a0*/  VIADD R11, R8.reuse, 0x10 ;  /* 0x00000010080b7836 */ /* 0x040fe20000000000 */
[-C--:B------:R-:W-:Y:S02]  /*243b0*/  ISETP.GE.AND P1, PT, R8, R2.reuse, PT ;  /* 0x000000020800720c */ /* 0x080fe40003f26270 */
[----:B------:R-:W3:Y:S02]  /*243c0*/  SHFL.IDX PT, R7, R0, 0x1, 0x181f ;  /* 0x00381f0000077f89 */ /* 0x000ee400000e0000 */
[----:B------:R-:W-:Y:S02]  /*243d0*/  ISETP.GE.AND P2, PT, R11, R2, PT ;  /* 0x000000020b00720c */ /* 0x000fe40003f46270 */
        /* <DEDUP_REMOVED lines=12> */
[----:B---3--:R-:W-:Y:S01]  /*244a0*/  @!P2 IMAD.X R4, RZ, RZ, R7, P1 ;  /* 0x000000ffff04a224 */ /* 0x008fe200008e0607 */
        /* <DEDUP_REMOVED lines=58> */
.L_x_3465:
[----:B01----:R-:W2:Y:S04]  /*24850*/  LDL R4, [R1+0x484] ;  /* 0x0004840001047983 */ /* 0x003ea80000100800 */
[----:B------:R0:W5:Y:S01]  /*24860*/  LDL R8, [R1+0x460] ;  /* 0x0004600001087983 */ /* 0x0001620000100800 */
        /* <DEDUP_REMOVED lines=11> */
.L_x_3340:
[----:B0-----:R-:W2:Y:S01]  /*24920*/  LDL R2, [R1+0x460] ;  /* 0x0004600001027983 */ /* 0x001ea20000100800 */
        /* <DEDUP_REMOVED lines=37> */
.L_x_3342:
[----:B------:R-:W-:Y:S05]  /*24b80*/  BSYNC B6 ;  /* 0x0000000000067941 */ /* 0x000fea0003800000 */
.L_x_3341:
        /* <DEDUP_REMOVED lines=60> */
[----:B------:R-:W5:Y:S04]  /*24f50*/  LDL.LU R11, [R1+0x4ac] ;  /* 0x0004ac00010b7983 */ /* 0x000f680000300800 */
[----:B------:R-:W5:Y:S04]  /*24f60*/  LDL.LU R12, [R1+0x4bc] ;  /* 0x0004bc00010c7983 */ /* 0x000f680000300800 */
[----:B------:R-:W-:Y:S01]  /*24f70*/  SHFL.IDX PT, R6, R0, 0x1, 0x181f ;  /* 0x00381f0000067f89 */ /* 0x000fe200000e0000 */
[----:B--2---:R-:W-:-:S03]  /*24f80*/  IMAD R3, R10, R7, RZ ;  /* 0x000000070a037224 */ /* 0x004fc600078e02ff */
[----:B------:R-:W2:Y:S02]  /*24f90*/  LDL.LU R10, [R1+0x4b8] ;  /* 0x0004b800010a7983 */ /* 0x000ea40000300800 */
[-C--:B---3--:R-:W-:Y:S02]  /*24fa0*/  ISETP.GE.AND P5, PT, R5, R3.reuse, PT ;  /* 0x000000030500720c */ /* 0x088fe40003fa6270 */
[----:B------:R-:W0:Y:S01]  /*24fb0*/  SHFL.IDX PT, R5, R2, RZ, 0x181f ;  /* 0x00181fff02057589 */ /* 0x000e2200000e0000 */
[----:B----4-:R-:W-:-:S03]  /*24fc0*/  ISETP.GE.AND P4, PT, R4, R3, PT ;  /* 0x000000030400720c */ /* 0x010fc60003f86270 */
[----:B------:R-:W1:Y:S07]  /*24fd0*/  SHFL.IDX PT, R4, R0, RZ, 0x181f ;  /* 0x00181fff00047589 */ /* 0x000e6e00000e0000 */
        /* <DEDUP_REMOVED lines=55> */
[----:B0-----:R-:W0:Y:S04]  /*25350*/  SHFL.IDX PT, R4, R2, 0x6, 0x181f ;  /* 0x00d81f0002047f89 */ /* 0x001e2800000e0000 */
[----:B------:R-:W1:Y:S01]  /*25360*/  SHFL.IDX PT, R2, R2, 0x7, 0x181f ;  /* 0x00f81f0002027f89 */ /* 0x000e6200000e0000 */
[----:B--2---:R-:W-:-:S13]  /*25370*/  ISETP.GE.AND P4, PT, R10, R3, PT ;  /* 0x000000030a00720c */ /* 0x004fda0003f86270 */
[----:B0-----:R-:W-:-:S05]  /*25380*/  @!P4 LEA R4, P5, R8, R4, 0x1 ;  /* 0x000000040804c211 */ /* 0x001fca00078a08ff */
[----:B------:R-:W-:Y:S02]  /*25390*/  @!P4 IMAD.X R5, RZ, RZ, R6, P5 ;  /* 0x000000ffff05c224 */ /* 0x000fe400028e0606 */
[----:B------:R0:W2:Y:S04]  /*253a0*/  SHFL.IDX PT, R6, R0, 0x7, 0x181f ;  /* 0x00f81f0000067f89 */ /* 0x0000a800000e0000 */
[----:B------:R0:W-:Y:S04]  /*253b0*/  @!P4 LDGSTS.E.BYPASS.LTC128B.128 [R9+0x25400], desc[UR40][R4.64], !P3 ;  /* 0x254000000409cfae */ /* 0x0001e8000d901d68 */
[----:B------:R0:W-:Y:S04]  /*253c0*/  @!P4 LDGSTS.E.BYPASS.LTC128B.128 [R9+0x29400], desc[UR40][R4.64+0x80], !P2 ;  /* 0x294000800409cfae */ /* 0x0001e8000d101d68 */
[----:B------:R0:W-:Y:S04]  /*253d0*/  @!P4 LDGSTS.E.BYPASS.LTC128B.128 [R9+0x2d400], desc[UR40][R4.64+0x100], !P1 ;  /* 0x2d4001000409cfae */ /* 0x0001e8000c901d68 */
[----:B-1----:R0:W-:Y:S02]  /*253e0*/  @!P4 LDGSTS.E.BYPASS.LTC128B.128 [R9+0x31400], desc[UR40][R4.64+0x180], !P0 ;  /* 0x314001800409cfae */ /* 0x0021e4000c101d68 */
.L_x_3483:
[----:B0-----:R-:W3:Y:S01]  /*253f0*/  LDL.LU R0, [R1+0x4c8] ;  /* 0x0004c80001007983 */ /* 0x001ee20000300800 */
[----:B------:R-:W-:Y:S01]  /*25400*/  BSSY B0, `(.L_x_3344) ;  /* 0x000000d000007945 */ /* 0x000fe20003800000 */
[----:B---3--:R-:W-:-:S13]  /*25410*/  ISETP.GE.AND P4, PT, R0, R3, PT ;  /* 0x000000030000720c */ /* 0x008fda0003f86270 */
[----:B------:R-:W-:Y:S05]  /*25420*/  @P4 BRA `(.L_x_3345) ;  /* 0x0000000000284947 */ /* 0x000fea0003800000 */
[----:B------:R-:W3:Y:S01]  /*25430*/  LDL R0, [R1+0x46c] ;  /* 0x00046c0001007983 */ /* 0x000ee20000100800 */
[----:B------:R-:W-:-:S05]  /*25440*/  LEA R2, P4, R8, R2, 0x1 ;  /* 0x0000000208027211 */ /* 0x000fca00078808ff */
        /* <DEDUP_REMOVED lines=8> */
.L_x_3345:
[----:B------:R-:W-:Y:S05]  /*254d0*/  BSYNC B0 ;  /* 0x0000000000007941 */ /* 0x000fea0003800000 */
.L_x_3344:
[----:B------:R1:W5:Y:S01]  /*254e0*/  LDL R8, [R1+0x460] ;  /* 0x0004600001087983 */ /* 0x0003620000100800 */
[----:B------:R-:W-:Y:S01]  /*254f0*/  PLOP3.LUT P0, PT, PT, PT, PT, 0x80, 0x0 ;  /* 0x000000000000781c */ /* 0x000fe20003f0f070 */
[----:B------:R-:W-:-:S12]  /*25500*/  NOP ;  /* 0x0000000000007918 */ /* 0x000fd80000000000 */
.L_x_3346:
[----:B0-----:R-:W3:Y:S01]  /*25510*/  LDL R2, [R1+0x460] ;  /* 0x0004600001027983 */ /* 0x001ee20000100800 */
        /* <DEDUP_REMOVED lines=18> */
.L_x_3484:
[----:B------:R-:W-:Y:S05]  /*25640*/  BSYNC B0 ;  /* 0x0000000000007941 */ /* 0x000fea0003800000 */
.L_x_3347:
[----:B0-----:R-:W3:Y:S01]  /*25650*/  LDL R2, [R1+0x47c] ;  /* 0x00047c0001027983 */ /* 0x001ee20000100800 */
[----:B------:R-:W-:Y:S01]  /*25660*/  BSSY B0, `(.L_x_3349) ;  /* 0x000005f000007945 */ /* 0x000fe20003800000 */
[----:B---3--:R-:W-:-:S13]  /*25670*/  LOP3.LUT P0, RZ, R2, 0x1, RZ, 0xc0, !PT ;  /* 0x0000000102ff7812 */ /* 0x008fda000780c0ff */
[----:B------:R-:W-:Y:S05]  /*25680*/  @!P0 BRA `(.L_x_3350) ;  /* 0x0000000400708947 */ /* 0x000fea0003800000 */
[----:B------:R-:W3:Y:S04]  /*25690*/  LDL R2, [R1+0x460] ;  /* 0x0004600001027983 */ /* 0x000ee80000100800 */
[----:B------:R-:W4:Y:S01]  /*256a0*/  LDL R4, [R1+0x470] ;  /* 0x0004700001047983 */ /* 0x000f220000100800 */
[----:B------:R-:W0:Y:S01]  /*256b0*/  S2R R3, SR_TID.X ;  /* 0x0000000000037919 */ /* 0x000e220000002100 */
[----:B---3--:R-:W-:Y:S02]  /*256c0*/  IMAD.MOV.U32 R5, RZ, RZ, R2 ;  /* 0x000000ffff057224 */ /* 0x008fe400078e0002 */
[----:B------:R-:W3:Y:S01]  /*256d0*/  LDL R2, [R1+0x464] ;  /* 0x0004640001027983 */ /* 0x000ee20000100800 */
[----:B----4-:R-:W-:Y:S01]  /*256e0*/  SHF.L.U32 R0, R4, 0x1f, RZ ;  /* 0x0000001f04007819 */ /* 0x010fe200000006ff */
[----:B------:R-:W-:Y:S01]  /*256f0*/  BSSY B1, `(.L_x_3351) ;  /* 0x0000006000017945 */ /* 0x000fe20003800000 */
[----:B0-----:R-:W-:-:S04]  /*25700*/  LOP3.LUT R3, R3, 0x7f, RZ, 0xc0, !PT ;  /* 0x0000007f03037812 */ /* 0x001fc800078ec0ff */
[----:B------:R-:W-:Y:S01]  /*25710*/  ISETP.NE.AND P1, PT, R3, RZ, PT ;  /* 0x000000ff0300720c */ /* 0x000fe20003f25270 */
[----:B---3--:R-:W-:-:S04]  /*25720*/  IMAD R2, R2, 0x8, R5 ;  /* 0x0000000802027824 */ /* 0x008fc800078e0205 */
[----:B------:R-:W0:Y:S02]  /*25730*/  SYNCS.PHASECHK.TRANS64.TRYWAIT P0, [R2+URZ+0x32460], R0 ;  /* 0x03246000020075a7 */ /* 0x000e24000800017f */
[----:B0-----:R-:W-:Y:S06]  /*25740*/  @!P0 BRA `(.L_x_3352) ;  /* 0x00000054001c8947 */ /* 0x001fec0003800000 */
.L_x_3485:
[----:B------:R-:W-:Y:S05]  /*25750*/  BSYNC B1 ;  /* 0x0000000000017941 */ /* 0x000fea0003800000 */
.L_x_3351:
[----:B------:R-:W-:Y:S04]  /*25760*/  BSSY B1, `(.L_x_3353) ;  /* 0x0000009000017945 */ /* 0x000fe80003800000 */
[----:B------:R-:W-:Y:S05]  /*25770*/  @P1 BRA `(.L_x_3354) ;  /* 0x00000000001c1947 */ /* 0x000fea0003800000 */
[----:B------:R-:W3:Y:S01]  /*25780*/  S2R R3, SR_TID.X ;  /* 0x0000000000037919 */ /* 0x000ee20000002100 */
[----:B0-----:R-:W-:-:S04]  /*25790*/  IMAD.MOV.U32 R0, RZ, RZ, 0xc000 ;  /* 0x0000c000ff007424 */ /* 0x001fc800078e00ff */
[----:B------:R4:W-:Y:S01]  /*257a0*/  SYNCS.ARRIVE.TRANS64 RZ, [R2+URZ+0x32450], R0 ;  /* 0x0324500002ff79a7 */ /* 0x0009e2000800003f */
[----:B---3--:R-:W-:-:S04]  /*257b0*/  LOP3.LUT R3, R3, 0x1f, RZ, 0xc0, !PT ;  /* 0x0000001f03037812 */ /* 0x008fc800078ec0ff */
[----:B------:R-:W-:-:S13]  /*257c0*/  ISETP.NE.AND P0, PT, R3, RZ, PT ;  /* 0x000000ff0300720c */ /* 0x000fda0003f05270 */
[----:B----4-:R-:W-:Y:S05]  /*257d0*/  @!P0 BRA `(.L_x_3354) ;  /* 0x0000000000048947 */ /* 0x010fea0003800000 */
[----:B------:R-:W-:Y:S01]  /*257e0*/  BPT.TRAP 0x1 ;  /* 0x000000040000795c */ /* 0x000fe20000300000 */
.L_x_3354:
[----:B------:R-:W-:Y:S05]  /*257f0*/  BSYNC B1 ;  /* 0x0000000000017941 */ /* 0x000fea0003800000 */
.L_x_3353:
[----:B------:R-:W3:Y:S04]  /*25800*/  LDL R5, [R1+0x460] ;  /* 0x0004600001057983 */ /* 0x000ee80000100800 */
[----:B0-----:R-:W3:Y:S04]  /*25810*/  LDL R0, [R1+0x464] ;  /* 0x0004640001007983 */ /* 0x001ee80000100800 */
[----:B------:R-:W4:Y:S04]  /*25820*/  LDL R4, [R1+0x478] ;  /* 0x0004780001047983 */ /* 0x000f280000100800 */
[----:B------:R-:W4:Y:S01]  /*25830*/  LDL.LU R3, [R1+0x498] ;  /* 0x0004980001037983 */ /* 0x000f220000300800 */
[----:B------:R-:W-:Y:S01]  /*25840*/  UIADD3 UR4, UP0, UR38, 0x470, URZ ;  /* 0x0000047026047890 */ /* 0x000fe2000ff1e03f */
[----:B------:R-:W-:Y:S01]  /*25850*/  PLOP3.LUT P0, PT, PT, PT, PT, 0x80, 0x0 ;  /* 0x000000000000781c */ /* 0x000fe20003f0f070 */
[----:B------:R-:W-:Y:S01]  /*25860*/  VIADD R2, R2, 0x32450 ;  /* 0x0003245002027836 */ /* 0x000fe20000000000 */
[----:B------:R-:W-:Y:S01]  /*25870*/  UMOV UR6, 0x0 ;  /* 0x0000000000067882 */ /* 0x000fe20000000000 */
[----:B------:R-:W-:Y:S01]  /*25880*/  UIADD3.X UR5, URZ, UR39, URZ, UP0, !UPT ;  /* 0x000000273f057290 */ /* 0x000fe200087fe43f */
[----:B------:R-:W-:Y:S01]  /*25890*/  UMOV UR7, 0x14f00000 ;  /* 0x14f0000000077882 */ /* 0x000fe20000000000 */
[----:B------:R-:W-:Y:S01]  /*258a0*/  UMOV UR10, URZ ;  /* 0x0000003f000a7c82 */ /* 0x000fe20008000000 */
[----:B---3--:R-:W-:-:S02]  /*258b0*/  IMAD R0, R0, 0xc000, R5 ;  /* 0x0000c00000007824 */ /* 0x008fc400078e0205 */
[----:B----4-:R-:W-:Y:S02]  /*258c0*/  IMAD R3, R3, 0x60, R4 ;  /* 0x0000006003037824 */ /* 0x010fe400078e0204 */
[----:B------:R-:W-:-:S07]  /*258d0*/  VIADD R4, R0, 0x400 ;  /* 0x0000040000047836 */ /* 0x000fce0000000000 */
.L_x_3355:
        /* <DEDUP_REMOVED lines=15> */
.L_x_3356:
        /* <DEDUP_REMOVED lines=15> */
.L_x_3357:
        /* <DEDUP_REMOVED lines=15> */
.L_x_3358:
        /* <DEDUP_REMOVED lines=10> */
.L_x_3350:
[----:B------:R-:W-:Y:S05]  /*25c50*/  BSYNC B0 ;  /* 0x0000000000007941 */ /* 0x000fea0003800000 */
.L_x_3349:
[----:B------:R-:W3:Y:S04]  /*25c60*/  LDL R4, [R1+0x488] ;  /* 0x0004880001047983 */ /* 0x000ee80000100800 */
[----:B------:R-:W4:Y:S01]  /*25c70*/  LDL R5, [R1+0x480] ;  /* 0x0004800001057983 */ /* 0x000f220000100800 */
[----:B------:R-:W-:Y:S01]  /*25c80*/  BSSY B0, `(.L_x_3359) ;  /* 0x00001ff000007945 */ /* 0x000fe20003800000 */
[----:B---3--:R-:W-:-:S05]  /*25c90*/  VIADD R0, R4, 0xfffffffe ;  /* 0xfffffffe04007836 */ /* 0x008fca0000000000 */
[----:B----4-:R-:W-:-:S13]  /*25ca0*/  ISETP.GE.AND P0, PT, R0, R5, PT ;  /* 0x000000050000720c */ /* 0x010fda0003f06270 */
[----:B------:R-:W-:Y:S05]  /*25cb0*/  @!P0 BRA `(.L_x_3360) ;  /* 0x0000001c00ec8947 */ /* 0x000fea0003800000 */
[----:B------:R-:W-:Y:S01]  /*25cc0*/  IMAD.MOV R2, RZ, RZ, -R4 ;  /* 0x000000ffff027224 */ /* 0x000fe200078e0a04 */
[----:B--2---:R-:W-:Y:S01]  /*25cd0*/  LOP3.LUT R6, RZ, R5, RZ, 0x33, !PT ;  /* 0x00000005ff067212 */ /* 0x004fe200078e33ff */
[----:B------:R-:W-:Y:S03]  /*25ce0*/  BSSY B2, `(.L_x_3361) ;  /* 0x00000ab000027945 */ /* 0x000fe60003800000 */
[----:B------:R-:W-:-:S05]  /*25cf0*/  VIADDMNMX R6, R2, 0x1, R6, !PT ;  /* 0x0000000102067846 */ /* 0x000fca0007800106 */
[----:B------:R-:W-:-:S05]  /*25d00*/  IMAD.IADD R2, R4, 0x1, R6 ;  /* 0x0000000104027824 */ /* 0x000fca00078e0206 */
[----:B------:R-:W-:-:S04]  /*25d10*/  LOP3.LUT R2, R2, 0x1, RZ, 0xc0, !PT ;  /* 0x0000000102027812 */ /* 0x000fc800078ec0ff */
[----:B------:R-:W-:-:S13]  /*25d20*/  ISETP.NE.U32.AND P0, PT, R2, 0x1, PT ;  /* 0x000000010200780c */ /* 0x000fda0003f05070 */
[----:B------:R-:W-:Y:S05]  /*25d30*/  @P0 BRA `(.L_x_3362) ;  /* 0x0000000800940947 */ /* 0x000fea0003800000 */
[----:B------:R-:W2:Y:S04]  /*25d40*/  LDL.LU R4, [R1+0x464] ;  /* 0x0004640001047983 */ /* 0x000ea80000300800 */
[----:B------:R-:W3:Y:S04]  /*25d50*/  LDL.LU R7, [R1+0x470] ;  /* 0x0004700001077983 */ /* 0x000ee80000300800 */
[----:B------:R-:W4:Y:S01]  /*25d60*/  LDL R5, [R1+0x47c] ;  /* 0x00047c0001057983 */ /* 0x000f220000100800 */
[----:B------:R-:W-:Y:S01]  /*25d70*/  BSSY B1, `(.L_x_3363) ;  /* 0x000009f000017945 */ /* 0x000fe20003800000 */
[----:B--2---:R-:W-:-:S05]  /*25d80*/  VIADD R2, R4, 0x1 ;  /* 0x0000000104027836 */ /* 0x004fca0000000000 */
[----:B------:R-:W-:-:S04]  /*25d90*/  ISETP.NE.AND P0, PT, R2, 0x2, PT ;  /* 0x000000020200780c */ /* 0x000fc80003f05270 */
[----:B------:R-:W-:Y:S02]  /*25da0*/  SEL R3, RZ, 0x1, P0 ;  /* 0x00000001ff037807 */ /* 0x000fe40000000000 */
[----:B-----5:R-:W-:Y:S02]  /*25db0*/  SEL R8, R2, RZ, P0 ;  /* 0x000000ff02087207 */ /* 0x020fe40000000000 */
[----:B---3--:R-:W-:-:S03]  /*25dc0*/  LOP3.LUT R7, R7, R3, RZ, 0x3c, !PT ;  /* 0x0000000307077212 */ /* 0x008fc600078e3cff */
[----:B------:R0:W-:Y:S04]  /*25dd0*/  STL [R1+0x464], R8 ;  /* 0x0004640801007387 */ /* 0x0001e80000100800 */
[----:B------:R0:W-:Y:S01]  /*25de0*/  STL [R1+0x470], R7 ;  /* 0x0004700701007387 */ /* 0x0001e20000100800 */
[----:B----4-:R-:W-:-:S13]  /*25df0*/  LOP3.LUT P2, RZ, R5, 0x1, RZ, 0xc0, !PT ;  /* 0x0000000105ff7812 */ /* 0x010fda000784c0ff */
[----:B0-----:R-:W-:Y:S05]  /*25e00*/  @!P2 BRA `(.L_x_3364) ;  /* 0x000000080054a947 */ /* 0x001fea0003800000 */
[----:B------:R-:W-:Y:S02]  /*25e10*/  ULDC.64 UR4, c[0x0][0x418] ;  /* 0x0001060000047ab9 */ /* 0x000fe40000000a00 */
        /* <DEDUP_REMOVED lines=22> */
.L_x_3365:
        /* <DEDUP_REMOVED lines=9> */
.L_x_3486:
[----:B------:R-:W-:Y:S05]  /*26010*/  BSYNC B3 ;  /* 0x0000000000037941 */ /* 0x000fea0003800000 */
.L_x_3366:
        /* <DEDUP_REMOVED lines=9> */
.L_x_3369:
[----:B------:R-:W-:Y:S05]  /*260b0*/  BSYNC B3 ;  /* 0x0000000000037941 */ /* 0x000fea0003800000 */
.L_x_3368:
        /* <DEDUP_REMOVED lines=14> */
.L_x_3370:
        /* <DEDUP_REMOVED lines=13> */
.L_x_3487:
[----:B------:R-:W-:Y:S05]  /*26270*/  BSYNC B3 ;  /* 0x0000000000037941 */ /* 0x000fea0003800000 */
.L_x_3371:
[----:B------:R-:W-:Y:S01]  /*26280*/  BSSY B3, `(.L_x_3373) ;  /* 0x000000b000037945 */ /* 0x000fe20003800000 */
[----:B------:R-:W-:Y:S02]  /*26290*/  IMAD.MOV.U32 R8, RZ, RZ, 0x0 ;  /* 0x00000000ff087424 */ /* 0x000fe400078e00ff */
[----:B------:R-:W-:Y:S01]  /*262a0*/  IMAD.MOV.U32 R9, RZ, RZ, 0x14f00000 ;  /* 0x14f00000ff097424 */ /* 0x000fe200078e00ff */
[----:B------:R-:W-:Y:S06]  /*262b0*/  @P1 BRA `(.L_x_3374) ;  /* 0x00000000001c1947 */ /* 0x000fec0003800000 */
[----:B------:R-:W3:Y:S01]  /*262c0*/  S2R R4, SR_TID.X ;  /* 0x0000000000047919 */ /* 0x000ee20000002100 */
[----:B0-2---:R-:W-:-:S04]  /*262d0*/  IMAD.MOV.U32 R2, RZ, RZ, 0xc000 ;  /* 0x0000c000ff027424 */ /* 0x005fc800078e00ff */
[----:B------:R4:W-:Y:S01]  /*262e0*/  SYNCS.ARRIVE.TRANS64 RZ, [R3+URZ+0x32450], R2 ;  /* 0x0324500203ff79a7 */ /* 0x0009e2000800003f */
[----:B---3--:R-:W-:-:S04]  /*262f0*/  LOP3.LUT R4, R4, 0x1f, RZ, 0xc0, !PT ;  /* 0x0000001f04047812 */ /* 0x008fc800078ec0ff */
[----:B------:R-:W-:-:S13]  /*26300*/  ISETP.NE.AND P0, PT, R4, RZ, PT ;  /* 0x000000ff0400720c */ /* 0x000fda0003f05270 */
[----:B----4-:R-:W-:Y:S05]  /*26310*/  @!P0 BRA `(.L_x_3374) ;  /* 0x0000000000048947 */ /* 0x010fea0003800000 */
[----:B------:R-:W-:Y:S01]  /*26320*/  BPT.TRAP 0x1 ;  /* 0x000000040000795c */ /* 0x000fe20000300000 */
.L_x_3374:
[----:B------:R-:W-:Y:S05]  /*26330*/  BSYNC B3 ;  /* 0x0000000000037941 */ /* 0x000fea0003800000 */
.L_x_3373:
[----:B------:R-:W3:Y:S04]  /*26340*/  LDL R4, [R1+0x460] ;  /* 0x0004600001047983 */ /* 0x000ee80000100800 */
[----:B0-2---:R-:W3:Y:S01]  /*26350*/  LDL R2, [R1+0x464] ;  /* 0x0004640001027983 */ /* 0x005ee20000100800 */
        /* <DEDUP_REMOVED lines=9> */
.L_x_3375:
        /* <DEDUP_REMOVED lines=15> */
.L_x_3376:
        /* <DEDUP_REMOVED lines=15> */
.L_x_3377:
        /* <DEDUP_REMOVED lines=15> */
.L_x_3378:
        /* <DEDUP_REMOVED lines=10> */
.L_x_3364:
[----:B------:R-:W-:Y:S05]  /*26760*/  BSYNC B1 ;  /* 0x0000000000017941 */ /* 0x000fea0003800000 */
.L_x_3363:
[----:B------:R-:W2:Y:S02]  /*26770*/  LDL R4, [R1+0x488] ;  /* 0x0004880001047983 */ /* 0x000ea40000100800 */
[----:B--2---:R-:W-:-:S07]  /*26780*/  VIADD R0, R4, 0xfffffffd ;  /* 0xfffffffd04007836 */ /* 0x004fce0000000000 */
.L_x_3362:
[----:B------:R-:W-:Y:S05]  /*26790*/  BSYNC B2 ;  /* 0x0000000000027941 */ /* 0x000fea0003800000 */
.L_x_3361:
[----:B------:R-:W2:Y:S01]  /*267a0*/  LDL.LU R2, [R1+0x488] ;  /* 0x0004880001027983 */ /* 0x000ea20000300800 */
[----:B------:R-:W-:Y:S01]  /*267b0*/  VIADD R6, R6, 0xfffffffe ;  /* 0xfffffffe06067836 */ /* 0x000fe20000000000 */
[----:B--2---:R-:W-:-:S04]  /*267c0*/  LOP3.LUT R2, RZ, R2, RZ, 0x33, !PT ;  /* 0x00000002ff027212 */ /* 0x004fc800078e33ff */
[----:B------:R-:W-:-:S13]  /*267d0*/  ISETP.NE.AND P0, PT, R6, R2, PT ;  /* 0x000000020600720c */ /* 0x000fda0003f05270 */
[----:B------:R-:W-:Y:S05]  /*267e0*/  @!P0 BRA `(.L_x_3360) ;  /* 0x0000001400208947 */ /* 0x000fea0003800000 */
.L_x_3411:
[----:B------:R-:W2:Y:S04]  /*267f0*/  LDL R4, [R1+0x47c] ;  /* 0x00047c0001047983 */ /* 0x000ea80000100800 */
[----:B------:R-:W3:Y:S04]  /*26800*/  LDL.LU R3, [R1+0x464] ;  /* 0x0004640001037983 */ /* 0x000ee80000300800 */
[----:B------:R-:W4:Y:S01]  /*26810*/  LDL.LU R2, [R1+0x470] ;  /* 0x0004700001027983 */ /* 0x000f220000300800 */
[----:B------:R-:W-:Y:S05]  /*26820*/  YIELD ;  /* 0x0000000000007946 */ /* 0x000fea0003800000 */
[----:B------:R-:W-:Y:S01]  /*26830*/  BSSY B1, `(.L_x_3379) ;  /* 0x000009c000017945 */ /* 0x000fe20003800000 */
[----:B--2---:R-:W-:Y:S01]  /*26840*/  LOP3.LUT P1, RZ, R4, 0x1, RZ, 0xc0, !PT ;  /* 0x0000000104ff7812 */ /* 0x004fe2000782c0ff */
[----:B---3--:R-:W-:-:S05]  /*26850*/  VIADD R7, R3, 0x1 ;  /* 0x0000000103077836 */ /* 0x008fca0000000000 */
[----:B------:R-:W-:-:S04]  /*26860*/  ISETP.NE.AND P0, PT, R7, 0x2, PT ;  /* 0x000000020700780c */ /* 0x000fc80003f05270 */
[----:B------:R-:W-:Y:S02]  /*26870*/  SEL R6, RZ, 0x1, P0 ;  /* 0x00000001ff067807 */ /* 0x000fe40000000000 */
[----:B------:R-:W-:Y:S02]  /*26880*/  SEL R7, R7, RZ, P0 ;  /* 0x000000ff07077207 */ /* 0x000fe40000000000 */
[----:B----4-:R-:W-:Y:S01]  /*26890*/  LOP3.LUT R6, R2, R6, RZ, 0x3c, !PT ;  /* 0x0000000602067212 */ /* 0x010fe200078e3cff */
        /* <DEDUP_REMOVED lines=24> */
[----:B------:R0:W5:Y:S04]  /*26a20*/  LDG.E R17, desc[UR40][R4.64] ;  /* 0x0000002804117981 */ /* 0x000168000c1e1900 */
.L_x_3381:
        /* <DEDUP_REMOVED lines=9> */
.L_x_3488:
[----:B------:R-:W-:Y:S05]  /*26ac0*/  BSYNC B2 ;  /* 0x0000000000027941 */ /* 0x000fea0003800000 */
.L_x_3382:
        /* <DEDUP_REMOVED lines=9> */
.L_x_3385:
[----:B------:R-:W-:Y:S05]  /*26b60*/  BSYNC B2 ;  /* 0x0000000000027941 */ /* 0x000fea0003800000 */
.L_x_3384:
        /* <DEDUP_REMOVED lines=13> */
.L_x_3386:
        /* <DEDUP_REMOVED lines=13> */
.L_x_3489:
[----:B------:R-:W-:Y:S05]  /*26d10*/  BSYNC B2 ;  /* 0x0000000000027941 */ /* 0x000fea0003800000 */
.L_x_3387:
        /* <DEDUP_REMOVED lines=11> */
.L_x_3390:
[----:B------:R-:W-:Y:S05]  /*26dd0*/  BSYNC B2 ;  /* 0x0000000000027941 */ /* 0x000fea0003800000 */
.L_x_3389:
[----:B0-2---:R-:W2:Y:S01]  /*26de0*/  LDL R3, [R1+0x460] ;  /* 0x0004600001037983 */ /* 0x005ea20000100800 */
        /* <DEDUP_REMOVED lines=9> */
.L_x_3391:
        /* <DEDUP_REMOVED lines=15> */
.L_x_3392:
        /* <DEDUP_REMOVED lines=15> */
.L_x_3393:
        /* <DEDUP_REMOVED lines=15> */
.L_x_3394:
        /* <DEDUP_REMOVED lines=10> */
.L_x_3380:
[----:B------:R-:W-:Y:S05]  /*271f0*/  BSYNC B1 ;  /* 0x0000000000017941 */ /* 0x000fea0003800000 */
.L_x_3379:
[----:B------:R-:W2:Y:S01]  /*27200*/  LDL R5, [R1+0x47c] ;  /* 0x00047c0001057983 */ /* 0x000ea20000100800 */
[----:B------:R-:W-:Y:S01]  /*27210*/  VIADD R7, R7, 0x1 ;  /* 0x0000000107077836 */ /* 0x000fe20000000000 */
[----:B------:R-:W-:Y:S04]  /*27220*/  BSSY B1, `(.L_x_3395) ;  /* 0x00000a0000017945 */ /* 0x000fe80003800000 */
[----:B------:R-:W-:-:S04]  /*27230*/  ISETP.NE.AND P0, PT, R7, 0x2, PT ;  /* 0x000000020700780c */ /* 0x000fc80003f05270 */
[----:B------:R-:W-:Y:S02]  /*27240*/  SEL R2, RZ, 0x1, P0 ;  /* 0x00000001ff027807 */ /* 0x000fe40000000000 */
[----:B------:R-:W-:Y:S02]  /*27250*/  SEL R9, R7, RZ, P0 ;  /* 0x000000ff07097207 */ /* 0x000fe40000000000 */
[----:B-----5:R-:W-:Y:S01]  /*27260*/  LOP3.LUT R8, R6, R2, RZ, 0x3c, !PT ;  /* 0x0000000206087212 */ /* 0x020fe200078e3cff */
[----:B------:R-:W-:Y:S02]  /*27270*/  VIADD R6, R0, 0xffffffff ;  /* 0xffffffff00067836 */ /* 0x000fe40000000000 */
        /* <DEDUP_REMOVED lines=28> */
.L_x_3397:
        /* <DEDUP_REMOVED lines=9> */
.L_x_3490:
[----:B------:R-:W-:Y:S05]  /*274d0*/  BSYNC B2 ;  /* 0x0000000000027941 */ /* 0x000fea0003800000 */
.L_x_3398:
        /* <DEDUP_REMOVED lines=9> */
.L_x_3401:
[----:B------:R-:W-:Y:S05]  /*27570*/  BSYNC B2 ;  /* 0x0000000000027941 */ /* 0x000fea0003800000 */
.L_x_3400:
        /* <DEDUP_REMOVED lines=14> */
.L_x_3402:
        /* <DEDUP_REMOVED lines=13> */
.L_x_3491:
[----:B------:R-:W-:Y:S05]  /*27730*/  BSYNC B2 ;  /* 0x0000000000027941 */ /* 0x000fea0003800000 */
.L_x_3403:
        /* <DEDUP_REMOVED lines=11> */
.L_x_3406:
[----:B------:R-:W-:Y:S05]  /*277f0*/  BSYNC B2 ;  /* 0x0000000000027941 */ /* 0x000fea0003800000 */
.L_x_3405:
        /* <DEDUP_REMOVED lines=11> */
.L_x_3407:
        /* <DEDUP_REMOVED lines=15> */
.L_x_3408:
        /* <DEDUP_REMOVED lines=15> */
.L_x_3409:
        /* <DEDUP_REMOVED lines=15> */
.L_x_3410:
        /* <DEDUP_REMOVED lines=10> */
.L_x_3396:
[----:B------:R-:W-:Y:S05]  /*27c20*/  BSYNC B1 ;  /* 0x0000000000017941 */ /* 0x000fea0003800000 */
.L_x_3395:
[----:B------:R-:W2:Y:S01]  /*27c30*/  LDL R5, [R1+0x480] ;  /* 0x0004800001057983 */ /* 0x000ea20000100800 */
[----:B------:R-:W-:Y:S01]  /*27c40*/  VIADD R0, R0, 0xfffffffe ;  /* 0xfffffffe00007836 */ /* 0x000fe20000000000 */
[----:B--2---:R-:W-:-:S13]  /*27c50*/  ISETP.GT.AND P0, PT, R6, R5, PT ;  /* 0x000000050600720c */ /* 0x004fda0003f04270 */
[----:B------:R-:W-:Y:S05]  /*27c60*/  @P0 BRA `(.L_x_3411) ;  /* 0xffffffe800e00947 */ /* 0x000fea000383ffff */
.L_x_3360:
[----:B------:R-:W-:Y:S05]  /*27c70*/  BSYNC B0 ;  /* 0x0000000000007941 */ /* 0x000fea0003800000 */
.L_x_3359:
[----:B------:R-:W3:Y:S04]  /*27c80*/  LDL.LU R4, [R1+0x464] ;  /* 0x0004640001047983 */ /* 0x000ee80000300800 */
[----:B------:R-:W4:Y:S01]  /*27c90*/  LDL.LU R3, [R1+0x470] ;  /* 0x0004700001037983 */ /* 0x000f220000300800 */
[----:B------:R-:W0:Y:S01]  /*27ca0*/  S2R R2, SR_TID.X ;  /* 0x0000000000027919 */ /* 0x000e220000002100 */
[----:B------:R-:W-:Y:S01]  /*27cb0*/  BSSY B0, `(.L_x_3412) ;  /* 0x0000015000007945 */ /* 0x000fe20003800000 */
[----:B0-----:R-:W-:-:S04]  /*27cc0*/  LOP3.LUT R2, R2, 0x7f, RZ, 0xc0, !PT ;  /* 0x0000007f02027812 */ /* 0x001fc800078ec0ff */
[----:B------:R-:W-:Y:S01]  /*27cd0*/  ISETP.NE.AND P1, PT, R2, RZ, PT ;  /* 0x000000ff0200720c */ /* 0x000fe20003f25270 */
[----:B---3--:R-:W-:-:S05]  /*27ce0*/  VIADD R0, R4, 0x1 ;  /* 0x0000000104007836 */ /* 0x008fca0000000000 */
[----:B------:R-:W-:-:S04]  /*27cf0*/  ISETP.NE.AND P0, PT, R0, 0x2, PT ;  /* 0x000000020000780c */ /* 0x000fc80003f05270 */
[----:B------:R-:W-:-:S04]  /*27d00*/  SEL R2, RZ, 0x1, P0 ;  /* 0x00000001ff027807 */ /* 0x000fc80000000000 */
[----:B----4-:R-:W-:-:S05]  /*27d10*/  LOP3.LUT R3, R3, R2, RZ, 0x3c, !PT ;  /* 0x0000000203037212 */ /* 0x010fca00078e3cff */
[----:B------:R0:W-:Y:S01]  /*27d20*/  STL [R1+0x470], R3 ;  /* 0x0004700301007387 */ /* 0x0001e20000100800 */
[----:B------:R-:W-:Y:S05]  /*27d30*/  @P1 BRA `(.L_x_3413) ;  /* 0x0000000000301947 */ /* 0x000fea0003800000 */
[----:B0-----:R-:W0:Y:S01]  /*27d40*/  S2R R3, SR_LANEID ;  /* 0x0000000000037919 */ /* 0x001e220000000000 */
[----:B------:R-:W-:Y:S02]  /*27d50*/  VOTEU.ANY UR4, UPT, PT ;  /* 0x0000000000047886 */ /* 0x000fe400038e0100 */
[----:B------:R-:W0:Y:S08]  /*27d60*/  FLO.U32 R4, UR4 ;  /* 0x0000000400047d00 */ /* 0x000e3000080e0000 */
[----:B------:R-:W3:Y:S01]  /*27d70*/  POPC R5, UR4 ;  /* 0x0000000400057d09 */ /* 0x000ee20008000000 */
[----:B0-----:R-:W-:-:S02]  /*27d80*/  ISETP.EQ.U32.AND P1, PT, R4, R3, PT ;  /* 0x000000030400720c */ /* 0x001fc40003f22070 */
[----:B------:R-:W3:Y:S11]  /*27d90*/  LDC.64 R2, c[0x0][0xd60] ;  /* 0x00035800ff027b82 */ /* 0x000ef60000000a00 */
[----:B---3--:R-:W3:Y:S01]  /*27da0*/  @P1 ATOMG.E.ADD.STRONG.GPU PT, R3, desc[UR40][R2.64], R5 ;  /* 0x00000005020319a8 */ /* 0x008ee200081ee1e8 */
[----:B--2---:R-:W0:Y:S02]  /*27db0*/  S2R R6, SR_LTMASK ;  /* 0x0000000000067919 */ /* 0x004e240000003900 */
[----:B0-----:R-:W-:-:S04]  /*27dc0*/  LOP3.LUT R6, R6, UR4, RZ, 0xc0, !PT ;  /* 0x0000000406067c12 */ /* 0x001fc8000f8ec0ff */
[----:B------:R-:W0:Y:S01]  /*27dd0*/  POPC R7, R6 ;  /* 0x0000000600077309 */ /* 0x000e220000000000 */
[----:B---3--:R-:W0:Y:S02]  /*27de0*/  SHFL.IDX PT, R4, R3, R4, 0x1f ;  /* 0x00001f0403047589 */ /* 0x008e2400000e0000 */
[----:B0-----:R-:W-:-:S07]  /*27df0*/  IADD3 R16, R4, UR37, R7 ;  /* 0x0000002504107c10 */ /* 0x001fce000fffe007 */
.L_x_3413:
[----:B------:R-:W-:Y:S05]  /*27e00*/  BSYNC B0 ;  /* 0x0000000000007941 */ /* 0x000fea0003800000 */
.L_x_3412:
[----:B------:R-:W-:-:S05]  /*27e10*/  SEL R0, R0, RZ, P0 ;  /* 0x000000ff00007207 */ /* 0x000fca0000000000 */
[----:B------:R3:W-:Y:S02]  /*27e20*/  STL [R1+0x464], R0 ;  /* 0x0004640001007387 */ /* 0x0007e40000100800 */
.L_x_3325:
[----:B------:R-:W-:Y:S05]  /*27e30*/  BSYNC B7 ;  /* 0x0000000000077941 */ /* 0x000fea0003800000 */
.L_x_3323:
        /* <DEDUP_REMOVED lines=13> */
.L_x_3414:
        /* <DEDUP_REMOVED lines=8> */
[----:B0-----:R-:W0:Y:S02]  /*27f90*/  @!P1 LDC.64 R2, c[0x0][0xd80] ;  /* 0x00036000ff029b82 */ /* 0x001e240000000a00 */
[----:B0-----:R-:W-:-:S06]  /*27fa0*/  @!P1 IMAD.WIDE R2, R5, 0x4, R2 ;  /* 0x0000000405029825 */ /* 0x001fcc00078e0202 */
[----:B------:R0:W2:Y:S01]  /*27fb0*/  @!P1 LDG.E R3, desc[UR40][R2.64] ;  /* 0x0000002802039981 */ /* 0x0000a2000c1e1900 */
[C---:B------:R-:W-:Y:S02]  /*27fc0*/  ISETP.GE.U32.AND P2, PT, R6.reuse, 0x2, PT ;  /* 0x000000020600780c */ /* 0x040fe40003f46070 */
[C---:B------:R-:W-:Y:S01]  /*27fd0*/  ISETP.GE.U32.AND P3, PT, R6.reuse, 0x4, PT ;  /* 0x000000040600780c */ /* 0x040fe20003f66070 */
[----:B------:R-:W-:Y:S01]  /*27fe0*/  SHFL.IDX PT, R0, R16, RZ, 0x1f ;  /* 0x00001fff10007589 */ /* 0x000fe200000e0000 */
[C---:B------:R-:W-:Y:S02]  /*27ff0*/  ISETP.GE.U32.AND P4, PT, R6.reuse, 0x8, PT ;  /* 0x000000080600780c */ /* 0x040fe40003f86070 */
[C---:B------:R-:W-:Y:S01]  /*28000*/  ISETP.GE.U32.AND P5, PT, R6.reuse, 0x10, PT ;  /* 0x000000100600780c */ /* 0x040fe20003fa6070 */
[----:B0-----:R-:W-:Y:S02]  /*28010*/  IMAD.MOV.U32 R2, RZ, RZ, RZ ;  /* 0x000000ffff027224 */ /* 0x001fe400078e00ff */
[----:B--2---:R-:W-:Y:S01]  /*28020*/  @!P1 IMAD.MOV.U32 R2, RZ, RZ, R3 ;  /* 0x000000ffff029224 */ /* 0x004fe200078e0003 */
[----:B------:R-:W-:-:S04]  /*28030*/  ISETP.NE.AND P1, PT, R6, RZ, PT ;  /* 0x000000ff0600720c */ /* 0x000fc80003f25270 */
[----:B------:R-:W0:Y:S02]  /*28040*/  SHFL.UP PT, R14, R2, 0x1, RZ ;  /* 0x04200000020e7989 */ /* 0x000e2400000e00ff */
[----:B0-----:R-:W-:-:S05]  /*28050*/  SEL R5, R14, RZ, P1 ;  /* 0x000000ff0e057207 */ /* 0x001fca0000800000 */
[----:B------:R-:W-:Y:S02]  /*28060*/  IMAD.IADD R3, R2, 0x1, R5 ;  /* 0x0000000102037824 */ /* 0x000fe400078e0205 */
[----:B------:R-:W-:Y:S04]  /*28070*/  SHFL.IDX PT, R5, R16, 0x1, 0x1f ;  /* 0x00201f0010057f89 */ /* 0x000fe800000e0000 */
        /* <DEDUP_REMOVED lines=12> */
[----:B------:R0:W2:Y:S02]  /*28140*/  SHFL.IDX PT, R16, R3, 0x1f, 0x1f ;  /* 0x03e01f0003107f89 */ /* 0x0000a400000e0000 */
.L_x_3501:
[----:B------:R-:W-:Y:S02]  /*28150*/  ULDC UR4, c[0x0][0xd38] ;  /* 0x00034e0000047ab9 */ /* 0x000fe40000000800 */
[----:B------:R-:W-:-:S04]  /*28160*/  IMAD.U32 R4, RZ, RZ, UR4 ;  /* 0x00000004ff047e24 */ /* 0x000fc8000f8e00ff */
[----:B--2---:R-:W-:-:S04]  /*28170*/  IMAD R16, R16, R4, RZ ;  /* 0x0000000410107224 */ /* 0x004fc800078e02ff */
[----:B------:R-:W-:-:S05]  /*28180*/  IMAD.IADD R5, R5, 0x1, R16 ;  /* 0x0000000105057824 */ /* 0x000fca00078e0210 */
[----:B------:R-:W-:-:S13]  /*28190*/  ISETP.GT.AND P6, PT, R5, R0, PT ;  /* 0x000000000500720c */ /* 0x000fda0003fc4270 */
[----:B------:R-:W-:Y:S05]  /*281a0*/  @P6 BRA `(.L_x_3417) ;  /* 0x00000000009c6947 */ /* 0x000fea0003800000 */
.L_x_3422:
[----:B------:R-:W2:Y:S01]  /*281b0*/  LDC R2, c[0x0][0xd3c] ;  /* 0x00034f00ff027b82 */ /* 0x000ea20000000800 */
[----:B------:R-:W-:-:S05]  /*281c0*/  VIADD R19, R19, 0x1f ;  /* 0x0000001f13137836 */ /* 0x000fca0000000000 */
[----:B--2---:R-:W-:-:S13]  /*281d0*/  ISETP.GE.AND P6, PT, R19, R2, PT ;  /* 0x000000021300720c */ /* 0x004fda0003fc6270 */
        /* <DEDUP_REMOVED lines=11> */
.L_x_3420:
[----:B------:R-:W-:Y:S05]  /*28290*/  BSYNC B0 ;  /* 0x0000000000007941 */ /* 0x000fea0003800000 */
.L_x_3419:
        /* <DEDUP_REMOVED lines=18> */
.L_x_3509:
[----:B------:R-:W-:Y:S02]  /*283c0*/  ULDC UR4, c[0x0][0xd38] ;  /* 0x00034e0000047ab9 */ /* 0x000fe40000000800 */
[----:B------:R-:W-:-:S04]  /*283d0*/  IMAD.U32 R4, RZ, RZ, UR4 ;  /* 0x00000004ff047e24 */ /* 0x000fc8000f8e00ff */
[----:B--2---:R-:W-:-:S04]  /*283e0*/  IMAD R16, R16, R4, RZ ;  /* 0x0000000410107224 */ /* 0x004fc800078e02ff */
[----:B------:R-:W-:-:S05]  /*283f0*/  IMAD.IADD R5, R16, 0x1, R5 ;  /* 0x0000000110057824 */ /* 0x000fca00078e0205 */
[----:B------:R-:W-:-:S13]  /*28400*/  ISETP.GT.AND P6, PT, R5, R0, PT ;  /* 0x000000000500720c */ /* 0x000fda0003fc4270 */
[----:B------:R-:W-:Y:S05]  /*28410*/  @!P6 BRA `(.L_x_3422) ;  /* 0xfffffffc0064e947 */ /* 0x000fea000383ffff */
.L_x_3417:
        /* <DEDUP_REMOVED lines=8> */
.L_x_3513:
[----:B------:R-:W-:Y:S01]  /*284a0*/  ISETP.NE.AND P0, PT, R5, RZ, PT ;  /* 0x000000ff0500720c */ /* 0x000fe20003f05270 */
[----:B------:R-:W-:-:S12]  /*284b0*/  IMAD.MOV.U32 R5, RZ, RZ, RZ ;  /* 0x000000ffff057224 */ /* 0x000fd800078e00ff */
[----:B------:R-:W-:Y:S05]  /*284c0*/  @!P0 BRA `(.L_x_3424) ;  /* 0x0000000000148947 */ /* 0x000fea0003800000 */
[----:B------:R-:W-:Y:S01]  /*284d0*/  UMOV UR4, 0xffffffff ;  /* 0xffffffff00047882 */ /* 0x000fe20000000000 */
[----:B------:R-:W-:Y:S02]  /*284e0*/  VIADD R12, R6, 0xffffffff ;  /* 0xffffffff060c7836 */ /* 0x000fe40000000000 */
[----:B------:R-:W-:Y:S05]  /*284f0*/  BRA.DIV UR4, `(.L_x_3425) ;  /* 0x0000003204807947 */ /* 0x000fea000b800000 */
[----:B0-----:R0:W4:Y:S02]  /*28500*/  SHFL.IDX PT, R3, R3, R12, 0x1f ;  /* 0x00001f0c03037589 */ /* 0x00112400000e0000 */
.L_x_3516:
[----:B----4-:R-:W-:-:S07]  /*28510*/  IMAD.MOV.U32 R5, RZ, RZ, R3 ;  /* 0x000000ffff057224 */ /* 0x010fce00078e0003 */
.L_x_3424:
[----:B0-2---:R-:W0:Y:S01]  /*28520*/  LDC.64 R2, c[0x0][0xd90] ;  /* 0x00036400ff027b82 */ /* 0x005e220000000a00 */
[----:B------:R-:W-:-:S04]  /*28530*/  IMAD.IADD R19, R6, 0x1, R19 ;  /* 0x0000000106137824 */ /* 0x000fc800078e0213 */
[----:B0-----:R-:W-:-:S05]  /*28540*/  IMAD.WIDE R2, R19, 0x4, R2 ;  /* 0x0000000413027825 */ /* 0x001fca00078e0202 */
[----:B------:R-:W3:Y:S01]  /*28550*/  LDG.E R7, desc[UR40][R2.64] ;  /* 0x0000002802077981 */ /* 0x000ee2000c1e1900 */
[----:B------:R-:W-:-:S04]  /*28560*/  IMAD R16, R5, R4, R16 ;  /* 0x0000000405107224 */ /* 0x000fc800078e0210 */
[----:B------:R-:W-:Y:S02]  /*28570*/  IMAD.IADD R0, R0, 0x1, -R16 ;  /* 0x0000000100007824 */ /* 0x000fe400078e0a10 */
[----:B---3--:R-:W-:-:S05]  /*28580*/  IMAD R6, R17, R7, RZ ;  /* 0x0000000711067224 */ /* 0x008fca00078e02ff */
        /* <DEDUP_REMOVED lines=59> */
.L_x_3418:
[----:B------:R-:W-:Y:S01]  /*28940*/  UMOV UR4, URZ ;  /* 0x0000003f00047c82 */ /* 0x000fe20008000000 */
[----:B------:R-:W-:Y:S01]  /*28950*/  UMOV UR5, URZ ;  /* 0x0000003f00057c82 */ /* 0x000fe20008000000 */
[----:B------:R-:W-:Y:S01]  /*28960*/  ULDC UR6, c[0x0][0xd3c] ;  /* 0x00034f0000067ab9 */ /* 0x000fe20000000800 */
[----:B------:R-:W-:Y:S02]  /*28970*/  IMAD.MOV.U32 R16, RZ, RZ, R0 ;  /* 0x000000ffff107224 */ /* 0x000fe400078e0000 */
[----:B------:R-:W-:Y:S02]  /*28980*/  IMAD.U32 R17, RZ, RZ, UR4 ;  /* 0x00000004ff117e24 */ /* 0x000fe4000f8e00ff */
[----:B------:R-:W-:Y:S02]  /*28990*/  IMAD.U32 R18, RZ, RZ, UR5 ;  /* 0x00000005ff127e24 */ /* 0x000fe4000f8e00ff */
[----:B------:R-:W-:-:S07]  /*289a0*/  IMAD.U32 R19, RZ, RZ, UR6 ;  /* 0x00000006ff137e24 */ /* 0x000fce000f8e00ff */
.L_x_3426:
[----:B------:R2:W3:Y:S01]  /*289b0*/  LDL R2, [R1+0x460] ;  /* 0x0004600001027983 */ /* 0x0004e20000100800 */
[----:B------:R-:W4:Y:S01]  /*289c0*/  S2R R0, SR_TID.X ;  /* 0x0000000000007919 */ /* 0x000f220000002100 */
[----:B------:R-:W-:Y:S05]  /*289d0*/  WARPSYNC.ALL ;  /* 0x0000000000007948 */ /* 0x000fea0003800000 */
[----:B----4-:R-:W-:Y:S01]  /*289e0*/  LOP3.LUT R0, R0, 0x1f, RZ, 0xc0, !PT ;  /* 0x0000001f00007812 */ /* 0x010fe200078ec0ff */
[----:B------:R-:W-:Y:S03]  /*289f0*/  BAR.SYNC.DEFER_BLOCKING 0x4, 0x180 ;  /* 0x0106000000007b1d */ /* 0x000fe60000010000 */
[----:B------:R-:W-:-:S13]  /*28a00*/  ISETP.NE.AND P0, PT, R0, RZ, PT ;  /* 0x000000ff0000720c */ /* 0x000fda0003f05270 */
[----:B0-----:R-:W3:Y:S01]  /*28a10*/  @!P0 S2R R3, SR_CgaCtaId ;  /* 0x0000000000038919 */ /* 0x001ee20000008800 */
[----:B------:R-:W-:-:S04]  /*28a20*/  @!P0 MOV R0, 0x400 ;  /* 0x0000040000008802 */ /* 0x000fc80000000f00 */
[----:B---3--:R-:W-:-:S05]  /*28a30*/  @!P0 LEA R2, R3, R0, 0x18 ;  /* 0x0000000003028211 */ /* 0x008fca00078ec0ff */
[----:B------:R2:W-:Y:S04]  /*28a40*/  @!P0 STS.128 [R2+0x324d0], R16 ;  /* 0x0324d01002008388 */ /* 0x0005e80000000c00 */
[----:B------:R2:W-:Y:S01]  /*28a50*/  @!P0 STL [R1+0x460], R2 ;  /* 0x0004600201008387 */ /* 0x0005e20000100800 */
[----:B------:R-:W-:Y:S06]  /*28a60*/  BAR.ARV 0x5, 0x180 ;  /* 0x0146000000007b1d */ /* 0x000fec0000002000 */
.L_x_3415:
[----:B------:R-:W-:Y:S02]  /*28a70*/  ULDC UR4, c[0x0][0xd3c] ;  /* 0x00034f0000047ab9 */ /* 0x000fe40000000800 */
[----:B----4-:R-:W-:-:S13]  /*28a80*/  ISETP.GE.AND P0, PT, R19, UR4, PT ;  /* 0x0000000413007c0c */ /* 0x010fda000bf06270 */
[----:B------:R-:W-:Y:S05]  /*28a90*/  @!P0 BRA `(.L_x_3427) ;  /* 0xffffff9c00a88947 */ /* 0x000fea000383ffff */
[----:B------:R-:W-:Y:S05]  /*28aa0*/  BSYNC B8 ;  /* 0x0000000000087941 */ /* 0x000fea0003800000 */
.L_x_3311:
[----:B---3--:R-:W3:Y:S01]  /*28ab0*/  LDL.LU R0, [R1+0x4cc] ;  /* 0x0004cc0001007983 */ /* 0x008ee20000300800 */
[----:B------:R-:W-:Y:S01]  /*28ac0*/  BSSY B0, `(.L_x_3428) ;  /* 0x000000b000007945 */ /* 0x000fe20003800000 */
[----:B------:R-:W4:Y:S01]  /*28ad0*/  S2R R5, SR_CgaCtaId ;  /* 0x0000000000057919 */ /* 0x000f220000008800 */
[----:B---3--:R-:W-:-:S05]  /*28ae0*/  VIADD R0, R0, 0x1 ;  /* 0x0000000100007836 */ /* 0x008fca0000000000 */
[----:B0-2---:R-:W-:-:S04]  /*28af0*/  LEA.HI R2, R0, R0, RZ, 0x1 ;  /* 0x0000000000027211 */ /* 0x005fc800078f08ff */
[----:B------:R-:W-:-:S05]  /*28b00*/  LOP3.LUT R3, R2, 0xfffffffe, RZ, 0xc0, !PT ;  /* 0xfffffffe02037812 */ /* 0x000fca00078ec0ff */
[----:B------:R-:W-:Y:S01]  /*28b10*/  IMAD.IADD R3, R0, 0x1, -R3 ;  /* 0x0000000100037824 */ /* 0x000fe200078e0a03 */
[----:B------:R-:W-:-:S04]  /*28b20*/  MOV R0, 0x400 ;  /* 0x0000040000007802 */ /* 0x000fc80000000f00 */
[----:B----4-:R-:W-:Y:S02]  /*28b30*/  LEA R0, R5, R0, 0x18 ;  /* 0x0000000005007211 */ /* 0x010fe400078ec0ff */
[----:B------:R-:W-:-:S04]  /*28b40*/  SHF.L.U32 R3, R3, 0x1f, RZ ;  /* 0x0000001f03037819 */ /* 0x000fc800000006ff */
[----:B------:R-:W0:Y:S02]  /*28b50*/  SYNCS.PHASECHK.TRANS64.TRYWAIT P0, [R0+URZ+0x32420], R3 ;  /* 0x03242003000075a7 */ /* 0x000e24000800017f */
[----:B0-----:R-:W-:Y:S05]  /*28b60*/  @!P0 BRA `(.L_x_3429) ;  /* 0x0000002c000c8947 */ /* 0x001fea0003800000 */
.L_x_3517:
[----:B------:R-:W-:Y:S05]  /*28b70*/  BSYNC B0 ;  /* 0x0000000000007941 */ /* 0x000fea0003800000 */
.L_x_3428:
[----:B------:R-:W-:-:S03]  /*28b80*/  UMOV UR4, 0xffffffff ;  /* 0xffffffff00047882 */ /* 0x000fc60000000000 */
[----:B------:R-:W-:Y:S05]  /*28b90*/  BRA.DIV UR4, `(.L_x_3430) ;  /* 0x0000002e04147947 */ /* 0x000fea000b800000 */
[----:B------:R-:W2:Y:S02]  /*28ba0*/  S2R R2, SR_TID.X ;  /* 0x0000000000027919 */ /* 0x000ea40000002100 */
[----:B--2---:R-:W-:-:S04]  /*28bb0*/  SHF.R.U32.HI R2, RZ, 0x5, R2 ;  /* 0x00000005ff027819 */ /* 0x004fc80000011602 */
[----:B------:R-:W-:-:S05]  /*28bc0*/  LOP3.LUT R2, R2, 0x3, RZ, 0xc0, !PT ;  /* 0x0000000302027812 */ /* 0x000fca00078ec0ff */
[----:B------:R2:W3:Y:S02]  /*28bd0*/  SHFL.IDX PT, R14, R2, RZ, 0x1f ;  /* 0x00001fff020e7589 */ /* 0x0004e400000e0000 */
.L_x_3520:
[----:B---3--:R-:W-:Y:S01]  /*28be0*/  ISETP.NE.AND P0, PT, R14, RZ, PT ;  /* 0x000000ff0e00720c */ /* 0x008fe20003f05270 */
[----:B------:R-:W-:-:S12]  /*28bf0*/  BSSY B0, `(.L_x_3431) ;  /* 0x0000027000007945 */ /* 0x000fd80003800000 */
[----:B------:R-:W-:Y:S05]  /*28c00*/  @P0 BRA `(.L_x_3432) ;  /* 0x0000000000940947 */ /* 0x000fea0003800000 */
[----:B------:R-:W-:-:S03]  /*28c10*/  UMOV UR4, 0xffffffff ;  /* 0xffffffff00047882 */ /* 0x000fc60000000000 */
[----:B------:R-:W-:Y:S05]  /*28c20*/  BRA.DIV UR4, `(.L_x_3433) ;  /* 0x0000002e04247947 */ /* 0x000fea000b800000 */
[----:B------:R-:W-:-:S13]  /*28c30*/  ELECT P6, URZ, PT ;  /* 0x00000000003f782f */ /* 0x000fda00038c0000 */
.L_x_3523:
[----:B------:R-:W-:Y:S05]  /*28c40*/  @!P6 BRA `(.L_x_3432) ;  /* 0x000000000084e947 */ /* 0x000fea0003800000 */
[----:B------:R-:W-:-:S06]  /*28c50*/  ULOP3.LUT UR4, UR36, 0x2, URZ, 0xfc, !UPT ;  /* 0x0000000224047892 */ /* 0x000fcc000f8efc3f */
[----:B--2---:R-:W-:-:S05]  /*28c60*/  IMAD.U32 R2, RZ, RZ, UR4 ;  /* 0x00000004ff027e24 */ /* 0x004fca000f8e00ff */
[----:B------:R-:W-:-:S13]  /*28c70*/  ISETP.NE.AND P2, PT, R2, 0x3, PT ;  /* 0x000000030200780c */ /* 0x000fda0003f45270 */
[----:B------:R-:W-:Y:S05]  /*28c80*/  @!P2 BRA `(.L_x_3434) ;  /* 0x000000000004a947 */ /* 0x000fea0003800000 */
[----:B------:R-:W-:Y:S01]  /*28c90*/  BPT.TRAP 0x1 ;  /* 0x000000040000795c */ /* 0x000fe20000300000 */
.L_x_3434:
        /* <DEDUP_REMOVED lines=14> */
.L_x_3524:
[----:B------:R-:W2:Y:S02]  /*28d80*/  SYNCS.PHASECHK.TRANS64.TRYWAIT P0, [R7+URZ], R2 ;  /* 0x00000002070075a7 */ /* 0x000ea4000800017f */
[----:B--2---:R-:W-:Y:S05]  /*28d90*/  @!P0 BRA `(.L_x_3436) ;  /* 0x0000002800fc8947 */ /* 0x004fea0003800000 */
.L_x_3525:
[----:B------:R-:W-:Y:S05]  /*28da0*/  @!P2 BRA `(.L_x_3437) ;  /* 0x000000000004a947 */ /* 0x000fea0003800000 */
[----:B------:R-:W-:Y:S01]  /*28db0*/  BPT.TRAP 0x1 ;  /* 0x000000040000795c */ /* 0x000fe20000300000 */
.L_x_3437:
[----:B------:R-:W3:Y:S01]  /*28dc0*/  LDL.LU R4, [R1+0x464] ;  /* 0x0004640001047983 */ /* 0x000ee20000300800 */
[----:B------:R-:W-:-:S04]  /*28dd0*/  VIADD R0, R0, 0x32460 ;  /* 0x0003246000007836 */ /* 0x000fc80000000000 */
[----:B---3--:R-:W-:-:S04]  /*28de0*/  IMAD R4, R4, 0x8, R0 ;  /* 0x0000000804047824 */ /* 0x008fc800078e0200 */
[----:B------:R-:W3:Y:S02]  /*28df0*/  SYNCS.PHASECHK.TRANS64.TRYWAIT P0, [R4+URZ], R5 ;  /* 0x00000005040075a7 */ /* 0x000ee4000800017f */
[----:B---3--:R-:W-:Y:S05]  /*28e00*/  @!P0 BRA `(.L_x_3438) ;  /* 0x0000002800f48947 */ /* 0x008fea0003800000 */
.L_x_3526:
[----:B------:R-:W-:-:S07]  /*28e10*/  IMAD R3, R3, 0x8, R0 ;  /* 0x0000000803037824 */ /* 0x000fce00078e0200 */
.L_x_3439:
[----:B----4-:R4:W0:Y:S02]  /*28e20*/  SYNCS.PHASECHK.TRANS64.TRYWAIT P0, [R3+URZ], R2 ;  /* 0x00000002030075a7 */ /* 0x010824000800017f */
[----:B0-----:R-:W-:Y:S05]  /*28e30*/  @!P0 NANOSLEEP.SYNCS 0x989680 ;  /* 0x009896800000895d */ /* 0x001fea0003900000 */
[----:B------:R-:W0:Y:S02]  /*28e40*/  @!P0 SYNCS.PHASECHK.TRANS64 P0, [R3+URZ], R2 ;  /* 0x00000002030085a7 */ /* 0x000e24000800007f */
[----:B0-----:R-:W-:Y:S05]  /*28e50*/  @!P0 BRA `(.L_x_3439) ;  /* 0xfffffffc00f08947 */ /* 0x001fea000383ffff */
.L_x_3432:
[----:B------:R-:W-:Y:S05]  /*28e60*/  BSYNC B0 ;  /* 0x0000000000007941 */ /* 0x000fea0003800000 */
.L_x_3431:
[----:B------:R-:W-:Y:S05]  /*28e70*/  EXIT ;  /* 0x000000000000794d */ /* 0x000fea0003800000 */
.L_x_3188:
[----:B0-----:R-:W-:-:S04]  /*28e80*/  IMAD.U32 R9, RZ, RZ, UR46 ;  /* 0x0000002eff097e24 */ /* 0x001fc8000f8e00ff */
[----:B------:R0:W1:Y:S03]  /*28e90*/  SYNCS.PHASECHK.TRANS64.TRYWAIT P0, [R9+URZ+0x32400], R0 ;  /* 0x03240000090075a7 */ /* 0x000066000800017f */
[----:B-1----:R-:W-:Y:S05]  /*28ea0*/  @!P0 NANOSLEEP.SYNCS 0x989680 ;  /* 0x009896800000895d */ /* 0x002fea0003900000 */
[----:B------:R-:W1:Y:S02]  /*28eb0*/  @!P0 SYNCS.PHASECHK.TRANS64 P0, [R9+URZ+0x32400], R0 ;  /* 0x03240000090085a7 */ /* 0x000e64000800007f */
[----:B-1----:R-:W-:Y:S05]  /*28ec0*/  @!P0 BRA `(.L_x_3188) ;  /* 0xfffffffc00ec8947 */ /* 0x002fea000383ffff */
[----:B------:R-:W-:Y:S05]  /*28ed0*/  BRA `(.L_x_3440) ;  /* 0xfffffd9800e47947 */ /* 0x000fea000383ffff */
.L_x_3195:
[----:B-1----:R1:W2:Y:S02]  /*28ee0*/  SYNCS.PHASECHK.TRANS64.TRYWAIT P0, [R24+URZ], R25 ;  /* 0x00000019180075a7 */ /* 0x0022a4000800017f */
[----:B--2---:R-:W-:Y:S05]  /*28ef0*/  @!P0 NANOSLEEP.SYNCS 0x989680 ;  /* 0x009896800000895d */ /* 0x004fea0003900000 */
[----:B------:R-:W2:Y:S02]  /*28f00*/  @!P0 SYNCS.PHASECHK.TRANS64 P0, [R24+URZ], R25 ;  /* 0x00000019180085a7 */ /* 0x000ea4000800007f */
[----:B--2---:R-:W-:Y:S05]  /*28f10*/  @!P0 BRA `(.L_x_3195) ;  /* 0xfffffffc00f08947 */ /* 0x004fea000383ffff */
[----:B------:R-:W-:Y:S05]  /*28f20*/  BRA `(.L_x_3194) ;  /* 0xfffffda000047947 */ /* 0x000fea000383ffff */
.L_x_3197:
[----:B0-----:R-:W-:-:S04]  /*28f30*/  IMAD.U32 R9, RZ, RZ, UR46 ;  /* 0x0000002eff097e24 */ /* 0x001fc8000f8e00ff */
[----:B------:R0:W1:Y:S03]  /*28f40*/  SYNCS.PHASECHK.TRANS64.TRYWAIT P0, [R9+URZ+0x32410], R8 ;  /* 0x03241008090075a7 */ /* 0x000066000800017f */
[----:B-1----:R-:W-:Y:S05]  /*28f50*/  @!P0 NANOSLEEP.SYNCS 0x989680 ;  /* 0x009896800000895d */ /* 0x002fea0003900000 */
[----:B------:R-:W1:Y:S02]  /*28f60*/  @!P0 SYNCS.PHASECHK.TRANS64 P0, [R9+URZ+0x32410], R8 ;  /* 0x03241008090085a7 */ /* 0x000e64000800007f */
[----:B-1----:R-:W-:Y:S05]  /*28f70*/  @!P0 BRA `(.L_x_3197) ;  /* 0xfffffffc00ec8947 */ /* 0x002fea000383ffff */
[----:B------:R-:W-:Y:S05]  /*28f80*/  BRA `(.L_x_3441) ;  /* 0xfffffda000d87947 */ /* 0x000fea000383ffff */
.L_x_3204:
[----:B-1----:R1:W2:Y:S02]  /*28f90*/  SYNCS.PHASECHK.TRANS64.TRYWAIT P0, [R8+URZ], R9 ;  /* 0x00000009080075a7 */ /* 0x0022a4000800017f */
[----:B--2---:R-:W-:Y:S05]  /*28fa0*/  @!P0 NANOSLEEP.SYNCS 0x989680 ;  /* 0x009896800000895d */ /* 0x004fea0003900000 */
[----:B------:R-:W2:Y:S02]  /*28fb0*/  @!P0 SYNCS.PHASECHK.TRANS64 P0, [R8+URZ], R9 ;  /* 0x00000009080085a7 */ /* 0x000ea4000800007f */
[----:B--2---:R-:W-:Y:S05]  /*28fc0*/  @!P0 BRA `(.L_x_3204) ;  /* 0xfffffffc00f08947 */ /* 0x004fea000383ffff */
[----:B------:R-:W-:Y:S05]  /*28fd0*/  BRA `(.L_x_3203) ;  /* 0xfffffda4001c7947 */ /* 0x000fea000383ffff */
.L_x_3239:
[----:B0-----:R0:W1:Y:S02]  /*28fe0*/  SYNCS.PHASECHK.TRANS64.TRYWAIT P2, [R0+URZ], R3 ;  /* 0x00000003000075a7 */ /* 0x001064000804017f */
[----:B-1----:R-:W-:Y:S05]  /*28ff0*/  @!P2 NANOSLEEP.SYNCS 0x989680 ;  /* 0x009896800000a95d */ /* 0x002fea0003900000 */
[----:B------:R-:W1:Y:S02]  /*29000*/  @!P2 SYNCS.PHASECHK.TRANS64 P2, [R0+URZ], R3 ;  /* 0x000000030000a5a7 */ /* 0x000e64000804007f */
[----:B-1----:R-:W-:Y:S05]  /*29010*/  @!P2 BRA `(.L_x_3239) ;  /* 0xfffffffc00f0a947 */ /* 0x002fea000383ffff */
[----:B------:R-:W-:Y:S05]  /*29020*/  BRA `(.L_x_3238) ;  /* 0xfffffe0800f47947 */ /* 0x000fea000383ffff */
.L_x_3246:
[----:B-1----:R1:W2:Y:S02]  /*29030*/  SYNCS.PHASECHK.TRANS64.TRYWAIT P2, [R4+URZ], R5 ;  /* 0x00000005040075a7 */ /* 0x0022a4000804017f */
[----:B--2---:R-:W-:Y:S05]  /*29040*/  @!P2 NANOSLEEP.SYNCS 0x989680 ;  /* 0x009896800000a95d */ /* 0x004fea0003900000 */
[----:B------:R-:W2:Y:S02]  /*29050*/  @!P2 SYNCS.PHASECHK.TRANS64 P2, [R4+URZ], R5 ;  /* 0x000000050400a5a7 */ /* 0x000ea4000804007f */
[----:B--2---:R-:W-:Y:S05]  /*29060*/  @!P2 BRA `(.L_x_3246) ;  /* 0xfffffffc00f0a947 */ /* 0x004fea000383ffff */
[----:B------:R-:W-:Y:S05]  /*29070*/  BRA `(.L_x_3245) ;  /* 0xfffffe1000187947 */ /* 0x000fea000383ffff */
.L_x_3257:
[----:B-1----:R1:W2:Y:S02]  /*29080*/  SYNCS.PHASECHK.TRANS64.TRYWAIT P1, [R0+URZ], R7 ;  /* 0x00000007000075a7 */ /* 0x0022a4000802017f */
[----:B--2---:R-:W-:Y:S05]  /*29090*/  @!P1 NANOSLEEP.SYNCS 0x989680 ;  /* 0x009896800000995d */ /* 0x004fea0003900000 */
[----:B------:R-:W2:Y:S02]  /*290a0*/  @!P1 SYNCS.PHASECHK.TRANS64 P1, [R0+URZ], R7 ;  /* 0x00000007000095a7 */ /* 0x000ea4000802007f */
[----:B--2---:R-:W-:Y:S05]  /*290b0*/  @!P1 BRA `(.L_x_3257) ;  /* 0xfffffffc00f09947 */ /* 0x004fea000383ffff */
[----:B------:R-:W-:Y:S05]  /*290c0*/  BRA `(.L_x_3256) ;  /* 0xfffffea000ac7947 */ /* 0x000fea000383ffff */
.L_x_3264:
[----:B-1----:R1:W2:Y:S02]  /*290d0*/  SYNCS.PHASECHK.TRANS64.TRYWAIT P1, [R4+URZ], R5 ;  /* 0x00000005040075a7 */ /* 0x0022a4000802017f */
[----:B--2---:R-:W-:Y:S05]  /*290e0*/  @!P1 NANOSLEEP.SYNCS 0x989680 ;  /* 0x009896800000995d */ /* 0x004fea0003900000 */
[----:B------:R-:W2:Y:S02]  /*290f0*/  @!P1 SYNCS.PHASECHK.TRANS64 P1, [R4+URZ], R5 ;  /* 0x00000005040095a7 */ /* 0x000ea4000802007f */
[----:B--2---:R-:W-:Y:S05]  /*29100*/  @!P1 BRA `(.L_x_3264) ;  /* 0xfffffffc00f09947 */ /* 0x004fea000383ffff */
[----:B------:R-:W-:Y:S05]  /*29110*/  BRA `(.L_x_3263) ;  /* 0xfffffea400d07947 */ /* 0x000fea000383ffff */
.L_x_3331:
        /* <DEDUP_REMOVED lines=11> */
.L_x_3443:
[----:B------:R-:W-:Y:S05]  /*291d0*/  BSYNC B0 ;  /* 0x0000000000007941 */ /* 0x000fea0003800000 */
.L_x_3442:
[----:B------:R-:W-:Y:S05]  /*291e0*/  BRA `(.L_x_3444) ;  /* 0xffffffa400847947 */ /* 0x000fea000383ffff */
.L_x_3333:
[----:B------:R-:W-:Y:S01]  /*291f0*/  BSSY B0, `(.L_x_3445) ;  /* 0x0000006000007945 */ /* 0x000fe20003800000 */
[----:B------:R-:W-:-:S07]  /*29200*/  IMAD.MOV.U32 R15, RZ, RZ, -0x1 ;  /* 0xffffffffff0f7424 */ /* 0x000fce00078e00ff */
[----:B012-4-:R-:W-:Y:S05]  /*29210*/  WARPSYNC.COLLECTIVE R15, `(.L_x_3446) ;  /* 0x000000000f0c7348 */ /* 0x017fea0003c00000 */
[----:B------:R-:W-:Y:S02]  /*29220*/  ELECT P6, UR62, PT ;  /* 0x00000000003e782f */ /* 0x000fe400038c0000 */
[----:B------:R-:W-:Y:S01]  /*29230*/  MOV R14, UR62 ;  /* 0x0000003e000e7c02 */ /* 0x000fe20008000f00 */
[----:B012-4-:R-:W-:Y:S10]  /*29240*/  ENDCOLLECTIVE ;  /* 0x000000000000791b */ /* 0x017ff40003800000 */
.L_x_3446:
[----:B------:R-:W-:Y:S05]  /*29250*/  BSYNC B0 ;  /* 0x0000000000007941 */ /* 0x000fea0003800000 */
.L_x_3445:
[----:B------:R-:W-:Y:S05]  /*29260*/  BRA `(.L_x_3447) ;  /* 0xffffffa400907947 */ /* 0x000fea000383ffff */
.L_x_3335:
[----:B--2---:R2:W3:Y:S02]  /*29270*/  SYNCS.PHASECHK.TRANS64.TRYWAIT P0, [R0+URZ+0x32440], R2 ;  /* 0x03244002000075a7 */ /* 0x0044e4000800017f */
[----:B---3--:R-:W-:Y:S05]  /*29280*/  @!P0 NANOSLEEP.SYNCS 0x989680 ;  /* 0x009896800000895d */ /* 0x008fea0003900000 */
[----:B------:R-:W3:Y:S02]  /*29290*/  @!P0 SYNCS.PHASECHK.TRANS64 P0, [R0+URZ+0x32440], R2 ;  /* 0x03244002000085a7 */ /* 0x000ee4000800007f */
[----:B---3--:R-:W-:Y:S05]  /*292a0*/  @!P0 BRA `(.L_x_3335) ;  /* 0xfffffffc00f08947 */ /* 0x008fea000383ffff */
[----:B------:R-:W-:Y:S05]  /*292b0*/  BRA `(.L_x_3448) ;  /* 0xffffffa400f87947 */ /* 0x000fea000383ffff */
.L_x_3339:
[----:B------:R0:W5:Y:S01]  /*292c0*/  LDL R2, [R1+0x494] ;  /* 0x0004940001027983 */ /* 0x0001620000100800 */
[----:B------:R-:W-:Y:S02]  /*292d0*/  IMAD.MOV.U32 R6, RZ, RZ, R11 ;  /* 0x000000ffff067224 */ /* 0x000fe400078e000b */
[----:B------:R-:W-:Y:S02]  /*292e0*/  IMAD.MOV.U32 R13, RZ, RZ, R0 ;  /* 0x000000ffff0d7224 */ /* 0x000fe400078e0000 */
[----:B------:R-:W-:Y:S02]  /*292f0*/  IMAD.MOV.U32 R12, RZ, RZ, RZ ;  /* 0x000000ffff0c7224 */ /* 0x000fe400078e00ff */
[----:B------:R-:W-:Y:S02]  /*29300*/  IMAD.MOV.U32 R11, RZ, RZ, 0x181f ;  /* 0x0000181fff0b7424 */ /* 0x000fe400078e00ff */
[----:B------:R-:W-:Y:S02]  /*29310*/  IMAD.MOV.U32 R15, RZ, RZ, -0x1 ;  /* 0xffffffffff0f7424 */ /* 0x000fe400078e00ff */
[----:B0-----:R-:W-:-:S07]  /*29320*/  IMAD.IADD R8, R8, 0x1, R6 ;  /* 0x0000000108087824 */ /* 0x001fce00078e0206 */
[----:B-----5:R-:W-:Y:S05]  /*29330*/  WARPSYNC.COLLECTIVE R15, `(.L_x_3449) ;  /* 0x000000000f087348 */ /* 0x020fea0003c00000 */
[----:B------:R0:W1:Y:S02]  /*29340*/  SHFL.IDX P6, R14, R13, R12, R11 ;  /* 0x0000000c0d0e7389 */ /* 0x00006400000c000b */
[----:B01---5:R-:W-:Y:S01]  /*29350*/  ENDCOLLECTIVE ;  /* 0x000000000000791b */ /* 0x023fe20003800000 */
.L_x_3449:
[----:B------:R0:W-:Y:S01]  /*29360*/  STL [R1+0x484], R8 ;  /* 0x0004840801007387 */ /* 0x0001e20000100800 */
[----:B------:R-:W-:Y:S02]  /*29370*/  IMAD.MOV.U32 R13, RZ, RZ, R3 ;  /* 0x000000ffff0d7224 */ /* 0x000fe400078e0003 */
[----:B------:R-:W-:-:S07]  /*29380*/  IMAD.MOV.U32 R4, RZ, RZ, R14 ;  /* 0x000000ffff047224 */ /* 0x000fce00078e000e */
[----:B0-----:R-:W-:Y:S05]  /*29390*/  WARPSYNC.COLLECTIVE R15, `(.L_x_3450) ;  /* 0x000000000f087348 */ /* 0x001fea0003c00000 */
[----:B------:R1:W2:Y:S02]  /*293a0*/  SHFL.IDX P6, R14, R13, R12, R11 ;  /* 0x0000000c0d0e7389 */ /* 0x0002a400000c000b */
[----:B012---:R-:W-:Y:S01]  /*293b0*/  ENDCOLLECTIVE ;  /* 0x000000000000791b */ /* 0x007fe20003800000 */
.L_x_3450:
[----:B------:R-:W-:Y:S02]  /*293c0*/  IMAD.MOV.U32 R13, RZ, RZ, R0 ;  /* 0x000000ffff0d7224 */ /* 0x000fe400078e0000 */
[----:B------:R-:W-:Y:S02]  /*293d0*/  IMAD.MOV.U32 R12, RZ, RZ, 0x1 ;  /* 0x00000001ff0c7424 */ /* 0x000fe400078e00ff */
[----:B------:R-:W-:-:S07]  /*293e0*/  IMAD.MOV.U32 R5, RZ, RZ, R14 ;  /* 0x000000ffff057224 */ /* 0x000fce00078e000e */
[----:B------:R-:W-:Y:S05]  /*293f0*/  WARPSYNC.COLLECTIVE R15, `(.L_x_3451) ;  /* 0x000000000f087348 */ /* 0x000fea0003c00000 */
[----:B------:R0:W1:Y:S02]  /*29400*/  SHFL.IDX P6, R14, R13, R12, R11 ;  /* 0x0000000c0d0e7389 */ /* 0x00006400000c000b */
[----:B01----:R-:W-:Y:S01]  /*29410*/  ENDCOLLECTIVE ;  /* 0x000000000000791b */ /* 0x003fe20003800000 */
.L_x_3451:
[----:B------:R-:W-:Y:S02]  /*29420*/  IMAD.MOV.U32 R13, RZ, RZ, R3 ;  /* 0x000000ffff0d7224 */ /* 0x000fe400078e0003 */
[----:B------:R-:W-:Y:S02]  /*29430*/  IMAD R2, R2, R7, RZ ;  /* 0x0000000702027224 */ /* 0x000fe400078e02ff */
[----:B------:R-:W-:-:S07]  /*29440*/  IMAD.MOV.U32 R7, RZ, RZ, R14 ;  /* 0x000000ffff077224 */ /* 0x000fce00078e000e */
[----:B------:R-:W-:Y:S05]  /*29450*/  WARPSYNC.COLLECTIVE R15, `(.L_x_3452) ;  /* 0x000000000f087348 */ /* 0x000fea0003c00000 */
[----:B------:R0:W1:Y:S02]  /*29460*/  SHFL.IDX P6, R14, R13, R12, R11 ;  /* 0x0000000c0d0e7389 */ /* 0x00006400000c000b */
[----:B01----:R-:W-:Y:S01]  /*29470*/  ENDCOLLECTIVE ;  /* 0x000000000000791b */ /* 0x003fe20003800000 */
.L_x_3452:
[----:B------:R-:W-:-:S13]  /*29480*/  ISETP.GE.AND P1, PT, R8, R2, PT ;  /* 0x000000020800720c */ /* 0x000fda0003f26270 */
[----:B------:R-:W-:Y:S01]  /*29490*/  @!P1 LEA R5, P3, R10, R5, 0x1 ;  /* 0x000000050a059211 */ /* 0x000fe200078608ff */
[----:B------:R-:W-:Y:S02]  /*294a0*/  IMAD.MOV.U32 R13, RZ, RZ, R0 ;  /* 0x000000ffff0d7224 */ /* 0x000fe400078e0000 */
[----:B------:R-:W-:Y:S02]  /*294b0*/  IMAD.MOV.U32 R12, RZ, RZ, 0x2 ;  /* 0x00000002ff0c7424 */ /* 0x000fe400078e00ff */
[----:B------:R-:W-:-:S05]  /*294c0*/  @!P1 IMAD.X R4, RZ, RZ, R4, P3 ;  /* 0x000000ffff049224 */ /* 0x000fca00018e0604 */
[----:B------:R-:W-:Y:S01]  /*294d0*/  @!P1 LOP3.LUT R5, R5, R4, RZ, 0x3c, !PT ;  /* 0x0000000405059212 */ /* 0x000fe200078e3cff */
[----:B------:R-:W-:-:S07]  /*294e0*/  IMAD.MOV.U32 R6, RZ, RZ, R14 ;  /* 0x000000ffff067224 */ /* 0x000fce00078e000e */
[----:B------:R-:W-:Y:S05]  /*294f0*/  WARPSYNC.COLLECTIVE R15, `(.L_x_3453) ;  /* 0x000000000f087348 */ /* 0x000fea0003c00000 */
[----:B------:R0:W1:Y:S02]  /*29500*/  SHFL.IDX P6, R14, R13, R12, R11 ;  /* 0x0000000c0d0e7389 */ /* 0x00006400000c000b */
[----:B01----:R-:W-:Y:S01]  /*29510*/  ENDCOLLECTIVE ;  /* 0x000000000000791b */ /* 0x003fe20003800000 */
.L_x_3453:
[----:B------:R-:W-:-:S04]  /*29520*/  @!P1 LOP3.LUT R4, R5, R4, RZ, 0x3c, !PT ;  /* 0x0000000405049212 */ /* 0x000fc800078e3cff */
[----:B------:R-:W-:-:S05]  /*29530*/  @!P1 LOP3.LUT R5, R5, R4, RZ, 0x3c, !PT ;  /* 0x0000000405059212 */ /* 0x000fca00078e3cff */
[----:B------:R-:W-:Y:S01]  /*29540*/  @!PT LDS RZ, [RZ] ;  /* 0x00000000fffff984 */ /* 0x000fe20000000800 */
[----:B------:R-:W-:Y:S01]  /*29550*/  @!PT LDS RZ, [RZ] ;  /* 0x00000000fffff984 */ /* 0x000fe20000000800 */
[----:B------:R-:W-:Y:S01]  /*29560*/  @!PT LDS RZ, [RZ] ;  /* 0x00000000fffff984 */ /* 0x000fe20000000800 */
[----:B------:R0:W-:Y:S01]  /*29570*/  @!P1 LDGSTS.E.BYPASS.LTC128B.128 [R9+0x18400], desc[UR40][R4.64], !P0 ;  /* 0x1840000004099fae */ /* 0x0001e2000c101d68 */
[----:B------:R-:W-:Y:S02]  /*29580*/  IMAD.MOV.U32 R13, RZ, RZ, R3 ;  /* 0x000000ffff0d7224 */ /* 0x000fe400078e0003 */
[----:B0-----:R-:W-:-:S05]  /*29590*/  VIADD R5, R8, 0x10 ;  /* 0x0000001008057836 */ /* 0x001fca0000000000 */
[----:B------:R-:W-:Y:S01]  /*295a0*/  ISETP.GE.AND P2, PT, R5, R2, PT ;  /* 0x000000020500720c */ /* 0x000fe20003f46270 */
[----:B------:R0:W-:-:S12]  /*295b0*/  STL [R1+0x4a8], R5 ;  /* 0x0004a80501007387 */ /* 0x0001d80000100800 */
[----:B0-----:R-:W-:Y:S01]  /*295c0*/  @!P2 LEA R5, P1, R10, R6, 0x1 ;  /* 0x000000060a05a211 */ /* 0x001fe200078208ff */
[----:B------:R-:W-:-:S12]  /*295d0*/  IMAD.MOV.U32 R6, RZ, RZ, R14 ;  /* 0x000000ffff067224 */ /* 0x000fd800078e000e */
[----:B------:R-:W-:Y:S05]  /*295e0*/  WARPSYNC.COLLECTIVE R15, `(.L_x_3454) ;  /* 0x000000000f087348 */ /* 0x000fea0003c00000 */
[----:B------:R0:W1:Y:S02]  /*295f0*/  SHFL.IDX P6, R14, R13, R12, R11 ;  /* 0x0000000c0d0e7389 */ /* 0x00006400000c000b */
[----:B01----:R-:W-:Y:S01]  /*29600*/  ENDCOLLECTIVE ;  /* 0x000000000000791b */ /* 0x003fe20003800000 */
.L_x_3454:
[----:B------:R-:W-:Y:S02]  /*29610*/  @!P2 IMAD.X R4, RZ, RZ, R7, P1 ;  /* 0x000000ffff04a224 */ /* 0x000fe400008e0607 */
[----:B------:R-:W-:-:S03]  /*29620*/  VIADD R7, R8, 0x20 ;  /* 0x0000002008077836 */ /* 0x000fc60000000000 */
[----:B------:R-:W-:Y:S02]  /*29630*/  @!P2 LOP3.LUT R5, R5, R4, RZ, 0x3c, !PT ;  /* 0x000000040505a212 */ /* 0x000fe400078e3cff */
[----:B------:R-:W-:Y:S01]  /*29640*/  ISETP.GE.AND P1, PT, R7, R2, PT ;  /* 0x000000020700720c */ /* 0x000fe20003f26270 */
[----:B------:R0:W-:Y:S01]  /*29650*/  STL [R1+0x4ac], R7 ;  /* 0x0004ac0701007387 */ /* 0x0001e20000100800 */
[----:B------:R-:W-:Y:S01]  /*29660*/  @!P2 LOP3.LUT R4, R5, R4, RZ, 0x3c, !PT ;  /* 0x000000040504a212 */ /* 0x000fe200078e3cff */
[----:B------:R-:W-:-:S03]  /*29670*/  IMAD.MOV.U32 R13, RZ, RZ, R0 ;  /* 0x000000ffff0d7224 */ /* 0x000fc600078e0000 */
[----:B------:R-:W-:Y:S01]  /*29680*/  @!P2 LOP3.LUT R5, R5, R4, RZ, 0x3c, !PT ;  /* 0x000000040505a212 */ /* 0x000fe200078e3cff */
[----:B------:R-:W-:-:S04]  /*29690*/  IMAD.MOV.U32 R12, RZ, RZ, 0x3 ;  /* 0x00000003ff0c7424 */ /* 0x000fc800078e00ff */
[----:B------:R-:W-:Y:S01]  /*296a0*/  @!PT LDS RZ, [RZ] ;  /* 0x00000000fffff984 */ /* 0x000fe20000000800 */
[----:B------:R-:W-:Y:S01]  /*296b0*/  @!PT LDS RZ, [RZ] ;  /* 0x00000000fffff984 */ /* 0x000fe20000000800 */
[----:B------:R-:W-:Y:S01]  /*296c0*/  @!PT LDS RZ, [RZ] ;  /* 0x00000000fffff984 */ /* 0x000fe20000000800 */
[----:B------:R1:W-:Y:S01]  /*296d0*/  @!P2 LDGSTS.E.BYPASS.LTC128B.128 [R9+0x18c00], desc[UR40][R4.64], !P0 ;  /* 0x18c000000409afae */ /* 0x0003e2000c101d68 */
[----:B0-----:R-:W-:-:S05]  /*296e0*/  VIADD R7, R8, 0x30 ;  /* 0x0000003008077836 */ /* 0x001fca0000000000 */
[----:B------:R0:W-:Y:S01]  /*296f0*/  STL [R1+0x4b8], R7 ;  /* 0x0004b80701007387 */ /* 0x0001e20000100800 */
[----:B-1----:R-:W-:-:S07]  /*29700*/  IMAD.MOV.U32 R4, RZ, RZ, R14 ;  /* 0x000000ffff047224 */ /* 0x002fce00078e000e */
[----:B0-----:R-:W-:Y:S05]  /*29710*/  WARPSYNC.COLLECTIVE R15, `(.L_x_3455) ;  /* 0x000000000f087348 */ /* 0x001fea0003c00000 */
[----:B------:R1:W2:Y:S02]  /*29720*/  SHFL.IDX P6, R14, R13, R12, R11 ;  /* 0x0000000c0d0e7389 */ /* 0x0002a400000c000b */
[----:B012---:R-:W-:Y:S01]  /*29730*/  ENDCOLLECTIVE ;  /* 0x000000000000791b */ /* 0x007fe20003800000 */
.L_x_3455:
        /* <DEDUP_REMOVED lines=10> */
.L_x_3456:
        /* <DEDUP_REMOVED lines=13> */
.L_x_3457:
        /* <DEDUP_REMOVED lines=10> */
.L_x_3458:
        /* <DEDUP_REMOVED lines=13> */
.L_x_3459:
        /* <DEDUP_REMOVED lines=10> */
.L_x_3460:
        /* <DEDUP_REMOVED lines=13> */
.L_x_3461:
        /* <DEDUP_REMOVED lines=10> */
.L_x_3462:
        /* <DEDUP_REMOVED lines=11> */
.L_x_3463:
        /* <DEDUP_REMOVED lines=10> */
.L_x_3464:
[----:B------:R-:W-:Y:S01]  /*29d80*/  @!PT LDS RZ, [RZ] ;  /* 0x00000000fffff984 */ /* 0x000fe20000000800 */
[----:B------:R-:W-:Y:S01]  /*29d90*/  @!PT LDS RZ, [RZ] ;  /* 0x00000000fffff984 */ /* 0x000fe20000000800 */
[----:B------:R-:W-:Y:S01]  /*29da0*/  @!PT LDS RZ, [RZ] ;  /* 0x00000000fffff984 */ /* 0x000fe20000000800 */
[----:B------:R1:W-:Y:S01]  /*29db0*/  @!P1 LDGSTS.E.BYPASS.LTC128B.128 [R9+0x1b400], desc[UR40][R4.64], !P0 ;  /* 0x1b40000004099fae */ /* 0x0003e2000c101d68 */
[----:B------:R-:W-:Y:S01]  /*29dc0*/  IMAD.MOV.U32 R3, RZ, RZ, R14 ;  /* 0x000000ffff037224 */ /* 0x000fe200078e000e */
[----:B------:R-:W-:Y:S06]  /*29dd0*/  BRA `(.L_x_3465) ;  /* 0xffffffa8009c7947 */ /* 0x000fec000383ffff */
.L_x_3343:
[----:B------:R-:W2:Y:S04]  /*29de0*/  LDL.LU R3, [R1+0x494] ;  /* 0x0004940001037983 */ /* 0x000ea80000300800 */
[----:B------:R-:W3:Y:S04]  /*29df0*/  LDL.LU R6, [R1+0x484] ;  /* 0x0004840001067983 */ /* 0x000ee80000300800 */
[----:B------:R-:W4:Y:S04]  /*29e00*/  LDL.LU R15, [R1+0x4a8] ;  /* 0x0004a800010f7983 */ /* 0x000f280000300800 */
[----:B------:R-:W5:Y:S04]  /*29e10*/  LDL.LU R9, [R1+0x47c] ;  /* 0x00047c0001097983 */ /* 0x000f680000300800 */
[----:B------:R-:W5:Y:S04]  /*29e20*/  LDL.LU R14, [R1+0x4ac] ;  /* 0x0004ac00010e7983 */ /* 0x000f680000300800 */
[----:B------:R-:W5:Y:S04]  /*29e30*/  LDL.LU R13, [R1+0x4b8] ;  /* 0x0004b800010d7983 */ /* 0x000f680000300800 */
[----:B------:R-:W5:Y:S04]  /*29e40*/  LDL.LU R11, [R1+0x4c0] ;  /* 0x0004c000010b7983 */ /* 0x000f680000300800 */
[----:B------:R-:W5:Y:S04]  /*29e50*/  LDL.LU R12, [R1+0x4bc] ;  /* 0x0004bc00010c7983 */ /* 0x000f680000300800 */
[----:B------:R-:W5:Y:S01]  /*29e60*/  LDL.LU R10, [R1+0x4c4] ;  /* 0x0004c400010a7983 */ /* 0x000f620000300800 */
[----:B------:R-:W-:Y:S01]  /*29e70*/  BSSY B0, `(.L_x_3466) ;  /* 0x000001b000007945 */ /* 0x000fe20003800000 */
[----:B--2---:R-:W-:-:S05]  /*29e80*/  IMAD R3, R3, R7, RZ ;  /* 0x0000000703037224 */ /* 0x004fca00078e02ff */
[-C--:B---3--:R-:W-:Y:S02]  /*29e90*/  ISETP.GE.AND P4, PT, R6, R3.reuse, PT ;  /* 0x000000030600720c */ /* 0x088fe40003f86270 */
[----:B----4-:R-:W-:Y:S02]  /*29ea0*/  ISETP.GE.AND P5, PT, R15, R3, PT ;  /* 0x000000030f00720c */ /* 0x010fe40003fa6270 */
[----:B-----5:R-:W-:-:S09]  /*29eb0*/  LOP3.LUT R9, R9, 0xffffffef, RZ, 0xc0, !PT ;  /* 0xffffffef09097812 */ /* 0x020fd200078ec0ff */
[----:B------:R-:W-:Y:S02]  /*29ec0*/  @P4 LOP3.LUT R9, R9, 0x10, RZ, 0xfc, !PT ;  /* 0x0000001009094812 */ /* 0x000fe400078efcff */
[----:B------:R-:W-:Y:S02]  /*29ed0*/  ISETP.GE.AND P6, PT, R14, R3, PT ;  /* 0x000000030e00720c */ /* 0x000fe40003fc6270 */
[----:B------:R-:W-:-:S04]  /*29ee0*/  LOP3.LUT R9, R9, 0xfffffff7, RZ, 0xc0, !PT ;  /* 0xfffffff709097812 */ /* 0x000fc800078ec0ff */
[----:B------:R-:W-:Y:S02]  /*29ef0*/  @P5 LOP3.LUT R9, R9, 0x8, RZ, 0xfc, !PT ;  /* 0x0000000809095812 */ /* 0x000fe400078efcff */
[----:B------:R-:W-:Y:S02]  /*29f00*/  ISETP.GE.AND P4, PT, R13, R3, PT ;  /* 0x000000030d00720c */ /* 0x000fe40003f86270 */
[----:B------:R-:W-:-:S04]  /*29f10*/  LOP3.LUT R9, R9, 0xfffffffb, RZ, 0xc0, !PT ;  /* 0xfffffffb09097812 */ /* 0x000fc800078ec0ff */
[----:B------:R-:W-:Y:S02]  /*29f20*/  @P6 LOP3.LUT R9, R9, 0x4, RZ, 0xfc, !PT ;  /* 0x0000000409096812 */ /* 0x000fe400078efcff */
[----:B------:R-:W-:Y:S02]  /*29f30*/  ISETP.GE.AND P6, PT, R11, R3, PT ;  /* 0x000000030b00720c */ /* 0x000fe40003fc6270 */
[----:B------:R-:W-:-:S04]  /*29f40*/  LOP3.LUT R9, R9, 0xfffffffd, RZ, 0xc0, !PT ;  /* 0xfffffffd09097812 */ /* 0x000fc800078ec0ff */
[----:B------:R-:W-:-:S04]  /*29f50*/  @P4 LOP3.LUT R9, R9, 0x2, RZ, 0xfc, !PT ;  /* 0x0000000209094812 */ /* 0x000fc800078efcff */
[----:B------:R-:W-:-:S04]  /*29f60*/  LOP3.LUT R9, R9, 0xffffffdf, RZ, 0xc0, !PT ;  /* 0xffffffdf09097812 */ /* 0x000fc800078ec0ff */
[----:B------:R-:W-:-:S05]  /*29f70*/  @P6 LOP3.LUT R9, R9, 0x20, RZ, 0xfc, !PT ;  /* 0x0000002009096812 */ /* 0x000fca00078efcff */
[----:B------:R0:W-:Y:S01]  /*29f80*/  STL [R1+0x47c], R9 ;  /* 0x00047c0901007387 */ /* 0x0001e20000100800 */
[-C--:B------:R-:W-:Y:S01]  /*29f90*/  ISETP.GE.AND P5, PT, R12, R3.reuse, PT ;  /* 0x000000030c00720c */ /* 0x080fe20003fa6270 */
[----:B------:R-:W-:Y:S01]  /*29fa0*/  IMAD.MOV.U32 R13, RZ, RZ, R0 ;  /* 0x000000ffff0d7224 */ /* 0x000fe200078e0000 */
[----:B------:R-:W-:Y:S01]  /*29fb0*/  ISETP.GE.AND P4, PT, R10, R3, PT ;  /* 0x000000030a00720c */ /* 0x000fe20003f86270 */
[----:B------:R-:W-:Y:S02]  /*29fc0*/  IMAD.MOV.U32 R12, RZ, RZ, RZ ;  /* 0x000000ffff0c7224 */ /* 0x000fe400078e00ff */
[----:B------:R-:W-:Y:S02]  /*29fd0*/  IMAD.MOV.U32 R11, RZ, RZ, 0x181f ;  /* 0x0000181fff0b7424 */ /* 0x000fe400078e00ff */
[----:B------:R-:W-:-:S08]  /*29fe0*/  IMAD.MOV.U32 R15, RZ, RZ, -0x1 ;  /* 0xffffffffff0f7424 */ /* 0x000fd000078e00ff */
[----:B0-----:R-:W-:Y:S05]  /*29ff0*/  WARPSYNC.COLLECTIVE R15, `(.L_x_3467) ;  /* 0x000000000f087348 */ /* 0x001fea0003c00000 */
[----:B------:R1:W2:Y:S02]  /*2a000*/  SHFL.IDX P6, R14, R13, R12, R11 ;  /* 0x0000000c0d0e7389 */ /* 0x0002a400000c000b */
[----:B012---:R-:W-:Y:S01]  /*2a010*/  ENDCOLLECTIVE ;  /* 0x000000000000791b */ /* 0x007fe20003800000 */
.L_x_3467:
[----:B------:R-:W-:Y:S05]  /*2a020*/  BSYNC B0 ;  /* 0x0000000000007941 */ /* 0x000fea0003800000 */
.L_x_3466:
[----:B------:R0:W5:Y:S04]  /*2a030*/  LDL.LU R9, [R1+0x47c] ;  /* 0x00047c0001097983 */ /* 0x0001680000300800 */
[----:B------:R0:W5:Y:S01]  /*2a040*/  LDL R7, [R1+0x46c] ;  /* 0x00046c0001077983 */ /* 0x0001620000100800 */
[----:B------:R-:W-:Y:S02]  /*2a050*/  IMAD.MOV.U32 R13, RZ, RZ, R2 ;  /* 0x000000ffff0d7224 */ /* 0x000fe400078e0002 */
[----:B------:R-:W-:Y:S02]  /*2a060*/  IMAD.MOV.U32 R12, RZ, RZ, RZ ;  /* 0x000000ffff0c7224 */ /* 0x000fe400078e00ff */
[----:B------:R-:W-:Y:S02]  /*2a070*/  IMAD.MOV.U32 R11, RZ, RZ, 0x181f ;  /* 0x0000181fff0b7424 */ /* 0x000fe400078e00ff */
[----:B------:R-:W-:-:S02]  /*2a080*/  IMAD.MOV.U32 R15, RZ, RZ, -0x1 ;  /* 0xffffffffff0f7424 */ /* 0x000fc400078e00ff */
[----:B0-----:R-:W-:-:S07]  /*2a090*/  IMAD.MOV.U32 R4, RZ, RZ, R14 ;  /* 0x000000ffff047224 */ /* 0x001fce00078e000e */
[----:B-----5:R-:W-:Y:S05]  /*2a0a0*/  WARPSYNC.COLLECTIVE R15, `(.L_x_3468) ;  /* 0x000000000f087348 */ /* 0x020fea0003c00000 */
[----:B------:R0:W1:Y:S02]  /*2a0b0*/  SHFL.IDX P6, R14, R13, R12, R11 ;  /* 0x0000000c0d0e7389 */ /* 0x00006400000c000b */
[----:B01---5:R-:W-:Y:S01]  /*2a0c0*/  ENDCOLLECTIVE ;  /* 0x000000000000791b */ /* 0x023fe20003800000 */
.L_x_3468:
[----:B------:R-:W-:Y:S02]  /*2a0d0*/  IMAD.MOV.U32 R13, RZ, RZ, R0 ;  /* 0x000000ffff0d7224 */ /* 0x000fe400078e0000 */
[----:B------:R-:W-:Y:S02]  /*2a0e0*/  IMAD.MOV.U32 R12, RZ, RZ, 0x1 ;  /* 0x00000001ff0c7424 */ /* 0x000fe400078e00ff */
[----:B------:R-:W-:Y:S01]  /*2a0f0*/  IMAD.MOV.U32 R5, RZ, RZ, R14 ;  /* 0x000000ffff057224 */ /* 0x000fe200078e000e */
[----:B------:R-:W-:-:S04]  /*2a100*/  LOP3.LUT R9, R9, 0xffbfffff, RZ, 0xc0, !PT ;  /* 0xffbfffff09097812 */ /* 0x000fc800078ec0ff */
[----:B------:R-:W-:-:S04]  /*2a110*/  @P5 LOP3.LUT R9, R9, 0x400000, RZ, 0xfc, !PT ;  /* 0x0040000009095812 */ /* 0x000fc800078efcff */
[C---:B------:R-:W-:Y:S02]  /*2a120*/  LOP3.LUT P5, RZ, R9.reuse, 0x10, RZ, 0xc0, !PT ;  /* 0x0000001009ff7812 */ /* 0x040fe400078ac0ff */
[----:B------:R-:W-:-:S04]  /*2a130*/  LOP3.LUT R9, R9, 0xffdfffff, RZ, 0xc0, !PT ;  /* 0xffdfffff09097812 */ /* 0x000fc800078ec0ff */
[----:B------:R-:W-:-:S04]  /*2a140*/  @P4 LOP3.LUT R9, R9, 0x200000, RZ, 0xfc, !PT ;  /* 0x0020000009094812 */ /* 0x000fc800078efcff */
[----:B------:R-:W-:Y:S01]  /*2a150*/  LOP3.LUT P4, RZ, R9, 0x8, RZ, 0xc0, !PT ;  /* 0x0000000809ff7812 */ /* 0x000fe2000788c0ff */
[----:B------:R0:W-:Y:S02]  /*2a160*/  STL [R1+0x47c], R9 ;  /* 0x00047c0901007387 */ /* 0x0001e40000100800 */
[----:B------:R-:W-:-:S05]  /*2a170*/  @!P5 LEA R5, P6, R8, R5, 0x1 ;  /* 0x000000050805d211 */ /* 0x000fca00078c08ff */
[----:B------:R-:W-:-:S05]  /*2a180*/  @!P5 IMAD.X R4, RZ, RZ, R4, P6 ;  /* 0x000000ffff04d224 */ /* 0x000fca00030e0604 */
[----:B0-----:R-:W-:-:S07]  /*2a190*/  @!P5 LOP3.LUT R5, R5, R4, RZ, 0x3c, !PT ;  /* 0x000000040505d212 */ /* 0x001fce00078e3cff */
[----:B------:R-:W-:Y:S05]  /*2a1a0*/  WARPSYNC.COLLECTIVE R15, `(.L_x_3469) ;  /* 0x000000000f087348 */ /* 0x000fea0003c00000 */
[----:B------:R0:W1:Y:S02]  /*2a1b0*/  SHFL.IDX P6, R14, R13, R12, R11 ;  /* 0x0000000c0d0e7389 */ /* 0x00006400000c000b */
[----:B01----:R-:W-:Y:S01]  /*2a1c0*/  ENDCOLLECTIVE ;  /* 0x000000000000791b */ /* 0x003fe20003800000 */
.L_x_3469:
        /* <DEDUP_REMOVED lines=15> */
.L_x_3470:
        /* <DEDUP_REMOVED lines=12> */
.L_x_3471:
        /* <DEDUP_REMOVED lines=12> */
.L_x_3472:
        /* <DEDUP_REMOVED lines=12> */
.L_x_3473:
        /* <DEDUP_REMOVED lines=12> */
.L_x_3474:
        /* <DEDUP_REMOVED lines=12> */
.L_x_3475:
        /* <DEDUP_REMOVED lines=12> */
.L_x_3476:
        /* <DEDUP_REMOVED lines=12> */
.L_x_3477:
        /* <DEDUP_REMOVED lines=11> */
.L_x_3478:
        /* <DEDUP_REMOVED lines=16> */
.L_x_3479:
[----:B------:R-:W-:Y:S02]  /*2a9b0*/  IMAD.MOV.U32 R13, RZ, RZ, R2 ;  /* 0x000000ffff0d7224 */ /* 0x000fe400078e0002 */
[----:B------:R-:W-:-:S07]  /*2a9c0*/  IMAD.MOV.U32 R6, RZ, RZ, R14 ;  /* 0x000000ffff067224 */ /* 0x000fce00078e000e */
[----:B------:R-:W-:Y:S05]  /*2a9d0*/  WARPSYNC.COLLECTIVE R15, `(.L_x_3480) ;  /* 0x000000000f087348 */ /* 0x000fea0003c00000 */
[----:B------:R0:W1:Y:S02]  /*2a9e0*/  SHFL.IDX P6, R14, R13, R12, R11 ;  /* 0x0000000c0d0e7389 */ /* 0x00006400000c000b */
[----:B01----:R-:W-:Y:S01]  /*2a9f0*/  ENDCOLLECTIVE ;  /* 0x000000000000791b */ /* 0x003fe20003800000 */
.L_x_3480:
[----:B------:R-:W-:Y:S02]  /*2aa00*/  IMAD.MOV.U32 R13, RZ, RZ, R0 ;  /* 0x000000ffff0d7224 */ /* 0x000fe400078e0000 */
[----:B------:R-:W-:Y:S02]  /*2aa10*/  IMAD.MOV.U32 R12, RZ, RZ, 0x7 ;  /* 0x00000007ff0c7424 */ /* 0x000fe400078e00ff */
[----:B------:R-:W-:-:S07]  /*2aa20*/  IMAD.MOV.U32 R4, RZ, RZ, R14 ;  /* 0x000000ffff047224 */ /* 0x000fce00078e000e */
[----:B------:R-:W-:Y:S05]  /*2aa30*/  WARPSYNC.COLLECTIVE R15, `(.L_x_3481) ;  /* 0x000000000f087348 */ /* 0x000fea0003c00000 */
[----:B------:R0:W1:Y:S02]  /*2aa40*/  SHFL.IDX P6, R14, R13, R12, R11 ;  /* 0x0000000c0d0e7389 */ /* 0x00006400000c000b */
[----:B01----:R-:W-:Y:S01]  /*2aa50*/  ENDCOLLECTIVE ;  /* 0x000000000000791b */ /* 0x003fe20003800000 */
.L_x_3481:
        /* <DEDUP_REMOVED lines=14> */
.L_x_3482:
[----:B------:R-:W-:Y:S01]  /*2ab40*/  IMAD.MOV.U32 R2, RZ, RZ, R14 ;  /* 0x000000ffff027224 */ /* 0x000fe200078e000e */
[----:B------:R-:W-:Y:S06]  /*2ab50*/  BRA `(.L_x_3483) ;  /* 0xffffffa800247947 */ /* 0x000fec000383ffff */
.L_x_3348:
[----:B0-----:R-:W3:Y:S02]  /*2ab60*/  LDL R2, [R1+0x460] ;  /* 0x0004600001027983 */ /* 0x001ee40000100800 */
[----:B---3--:R0:W3:Y:S02]  /*2ab70*/  SYNCS.PHASECHK.TRANS64.TRYWAIT P0, [R2+URZ+0x32420], R0 ;  /* 0x03242000020075a7 */ /* 0x0080e4000800017f */
[----:B---3--:R-:W-:Y:S05]  /*2ab80*/  @!P0 NANOSLEEP.SYNCS 0x989680 ;  /* 0x009896800000895d */ /* 0x008fea0003900000 */
[----:B------:R-:W3:Y:S02]  /*2ab90*/  @!P0 SYNCS.PHASECHK.TRANS64 P0, [R2+URZ+0x32420], R0 ;  /* 0x03242000020085a7 */ /* 0x000ee4000800007f */
[----:B---3--:R-:W-:Y:S05]  /*2aba0*/  @!P0 BRA `(.L_x_3348) ;  /* 0xfffffffc00ec8947 */ /* 0x008fea000383ffff */
[----:B------:R-:W-:Y:S05]  /*2abb0*/  BRA `(.L_x_3484) ;  /* 0xffffffa800a07947 */ /* 0x000fea000383ffff */
.L_x_3352:
[----:B0-----:R0:W3:Y:S02]  /*2abc0*/  SYNCS.PHASECHK.TRANS64.TRYWAIT P0, [R2+URZ+0x32460], R0 ;  /* 0x03246000020075a7 */ /* 0x0010e4000800017f */
[----:B---3--:R-:W-:Y:S05]  /*2abd0*/  @!P0 NANOSLEEP.SYNCS 0x989680 ;  /* 0x009896800000895d */ /* 0x008fea0003900000 */
[----:B------:R-:W3:Y:S02]  /*2abe0*/  @!P0 SYNCS.PHASECHK.TRANS64 P0, [R2+URZ+0x32460], R0 ;  /* 0x03246000020085a7 */ /* 0x000ee4000800007f */
[----:B---3--:R-:W-:Y:S05]  /*2abf0*/  @!P0 BRA `(.L_x_3352) ;  /* 0xfffffffc00f08947 */ /* 0x008fea000383ffff */
[----:B------:R-:W-:Y:S05]  /*2ac00*/  BRA `(.L_x_3485) ;  /* 0xffffffa800d07947 */ /* 0x000fea000383ffff */
.L_x_3367:
[----:B0-----:R0:W2:Y:S02]  /*2ac10*/  SYNCS.PHASECHK.TRANS64.TRYWAIT P0, [R3+URZ+0x32440], R2 ;  /* 0x03244002030075a7 */ /* 0x0010a4000800017f */
[----:B--2---:R-:W-:Y:S05]  /*2ac20*/  @!P0 NANOSLEEP.SYNCS 0x989680 ;  /* 0x009896800000895d */ /* 0x004fea0003900000 */
[----:B------:R-:W2:Y:S02]  /*2ac30*/  @!P0 SYNCS.PHASECHK.TRANS64 P0, [R3+URZ+0x32440], R2 ;  /* 0x03244002030085a7 */ /* 0x000ea4000800007f */
[----:B--2---:R-:W-:Y:S05]  /*2ac40*/  @!P0 BRA `(.L_x_3367) ;  /* 0xfffffffc00f08947 */ /* 0x004fea000383ffff */
[----:B------:R-:W-:Y:S05]  /*2ac50*/  BRA `(.L_x_3486) ;  /* 0xffffffb000ec7947 */ /* 0x000fea000383ffff */
.L_x_3372:
[----:B--2---:R2:W3:Y:S02]  /*2ac60*/  SYNCS.PHASECHK.TRANS64.TRYWAIT P0, [R3+URZ+0x32460], R2 ;  /* 0x03246002030075a7 */ /* 0x0044e4000800017f */
[----:B---3--:R-:W-:Y:S05]  /*2ac70*/  @!P0 NANOSLEEP.SYNCS 0x989680 ;  /* 0x009896800000895d */ /* 0x008fea0003900000 */
[----:B------:R-:W3:Y:S02]  /*2ac80*/  @!P0 SYNCS.PHASECHK.TRANS64 P0, [R3+URZ+0x32460], R2 ;  /* 0x03246002030085a7 */ /* 0x000ee4000800007f */
[----:B---3--:R-:W-:Y:S05]  /*2ac90*/  @!P0 BRA `(.L_x_3372) ;  /* 0xfffffffc00f08947 */ /* 0x008fea000383ffff */
[----:B------:R-:W-:Y:S05]  /*2aca0*/  BRA `(.L_x_3487) ;  /* 0xffffffb400707947 */ /* 0x000fea000383ffff */
.L_x_3383:
[----:B0-----:R0:W2:Y:S02]  /*2acb0*/  SYNCS.PHASECHK.TRANS64.TRYWAIT P0, [R2+URZ+0x32440], R3 ;  /* 0x03244003020075a7 */ /* 0x0010a4000800017f */
[----:B--2---:R-:W-:Y:S05]  /*2acc0*/  @!P0 NANOSLEEP.SYNCS 0x989680 ;  /* 0x009896800000895d */ /* 0x004fea0003900000 */
[----:B------:R-:W2:Y:S02]  /*2acd0*/  @!P0 SYNCS.PHASECHK.TRANS64 P0, [R2+URZ+0x32440], R3 ;  /* 0x03244003020085a7 */ /* 0x000ea4000800007f */
[----:B--2---:R-:W-:Y:S05]  /*2ace0*/  @!P0 BRA `(.L_x_3383) ;  /* 0xfffffffc00f08947 */ /* 0x004fea000383ffff */
[----:B------:R-:W-:Y:S05]  /*2acf0*/  BRA `(.L_x_3488) ;  /* 0xffffffbc00707947 */ /* 0x000fea000383ffff */
.L_x_3388:
[----:B--2---:R2:W3:Y:S02]  /*2ad00*/  SYNCS.PHASECHK.TRANS64.TRYWAIT P0, [R2+URZ+0x32460], R3 ;  /* 0x03246003020075a7 */ /* 0x0044e4000800017f */
[----:B---3--:R-:W-:Y:S05]  /*2ad10*/  @!P0 NANOSLEEP.SYNCS 0x989680 ;  /* 0x009896800000895d */ /* 0x008fea0003900000 */
[----:B------:R-:W3:Y:S02]  /*2ad20*/  @!P0 SYNCS.PHASECHK.TRANS64 P0, [R2+URZ+0x32460], R3 ;  /* 0x03246003020085a7 */ /* 0x000ee4000800007f */
[----:B---3--:R-:W-:Y:S05]  /*2ad30*/  @!P0 BRA `(.L_x_3388) ;  /* 0xfffffffc00f08947 */ /* 0x008fea000383ffff */
[----:B------:R-:W-:Y:S05]  /*2ad40*/  BRA `(.L_x_3489) ;  /* 0xffffffbc00f07947 */ /* 0x000fea000383ffff */
.L_x_3399:
[----:B0-----:R0:W2:Y:S02]  /*2ad50*/  SYNCS.PHASECHK.TRANS64.TRYWAIT P0, [R3+URZ+0x32440], R2 ;  /* 0x03244002030075a7 */ /* 0x0010a4000800017f */
[----:B--2---:R-:W-:Y:S05]  /*2ad60*/  @!P0 NANOSLEEP.SYNCS 0x989680 ;  /* 0x009896800000895d */ /* 0x004fea0003900000 */
[----:B------:R-:W2:Y:S02]  /*2ad70*/  @!P0 SYNCS.PHASECHK.TRANS64 P0, [R3+URZ+0x32440], R2 ;  /* 0x03244002030085a7 */ /* 0x000ea4000800007f */
[----:B--2---:R-:W-:Y:S05]  /*2ad80*/  @!P0 BRA `(.L_x_3399) ;  /* 0xfffffffc00f08947 */ /* 0x004fea000383ffff */
[----:B------:R-:W-:Y:S05]  /*2ad90*/  BRA `(.L_x_3490) ;  /* 0xffffffc400cc7947 */ /* 0x000fea000383ffff */
.L_x_3404:
[----:B--2---:R2:W3:Y:S02]  /*2ada0*/  SYNCS.PHASECHK.TRANS64.TRYWAIT P0, [R3+URZ+0x32460], R2 ;  /* 0x03246002030075a7 */ /* 0x0044e4000800017f */
[----:B---3--:R-:W-:Y:S05]  /*2adb0*/  @!P0 NANOSLEEP.SYNCS 0x989680 ;  /* 0x009896800000895d */ /* 0x008fea0003900000 */
[----:B------:R-:W3:Y:S02]  /*2adc0*/  @!P0 SYNCS.PHASECHK.TRANS64 P0, [R3+URZ+0x32460], R2 ;  /* 0x03246002030085a7 */ /* 0x000ee4000800007f */
[----:B---3--:R-:W-:Y:S05]  /*2add0*/  @!P0 BRA `(.L_x_3404) ;  /* 0xfffffffc00f08947 */ /* 0x008fea000383ffff */
[----:B------:R-:W-:Y:S05]  /*2ade0*/  BRA `(.L_x_3491) ;  /* 0xffffffc800507947 */ /* 0x000fea000383ffff */
.L_x_3416:
[----:B------:R-:W-:Y:S01]  /*2adf0*/  BSSY B0, `(.L_x_3492) ;  /* 0x0000008000007945 */ /* 0x000fe20003800000 */
[----:B------:R-:W-:Y:S02]  /*2ae00*/  IMAD.MOV.U32 R13, RZ, RZ, R16 ;  /* 0x000000ffff0d7224 */ /* 0x000fe400078e0010 */
[----:B------:R-:W-:Y:S02]  /*2ae10*/  IMAD.MOV.U32 R12, RZ, RZ, RZ ;  /* 0x000000ffff0c7224 */ /* 0x000fe400078e00ff */
[----:B------:R-:W-:Y:S02]  /*2ae20*/  IMAD.MOV.U32 R11, RZ, RZ, 0x1f ;  /* 0x0000001fff0b7424 */ /* 0x000fe400078e00ff */
[----:B------:R-:W-:-:S07]  /*2ae30*/  IMAD.MOV.U32 R15, RZ, RZ, -0x1 ;  /* 0xffffffffff0f7424 */ /* 0x000fce00078e00ff */
[----:B01---5:R-:W-:Y:S05]  /*2ae40*/  WARPSYNC.COLLECTIVE R15, `(.L_x_3493) ;  /* 0x000000000f087348 */ /* 0x023fea0003c00000 */
[----:B------:R2:W3:Y:S02]  /*2ae50*/  SHFL.IDX P6, R14, R13, R12, R11 ;  /* 0x0000000c0d0e7389 */ /* 0x0004e400000c000b */
[----:B0123-5:R-:W-:Y:S01]  /*2ae60*/  ENDCOLLECTIVE ;  /* 0x000000000000791b */ /* 0x02ffe20003800000 */
.L_x_3493:
[----:B------:R-:W-:Y:S05]  /*2ae70*/  BSYNC B0 ;  /* 0x0000000000007941 */ /* 0x000fea0003800000 */
.L_x_3492:
        /* <DEDUP_REMOVED lines=9> */
.L_x_3494:
        /* <DEDUP_REMOVED lines=18> */
.L_x_3495:
[----:B------:R-:W-:Y:S01]  /*2b030*/  IMAD.MOV.U32 R12, RZ, RZ, 0x2 ;  /* 0x00000002ff0c7424 */ /* 0x000fe200078e00ff */
[----:B------:R-:W-:-:S05]  /*2b040*/  SEL R7, R14, RZ, P1 ;  /* 0x000000ff0e077207 */ /* 0x000fca0000800000 */
[----:B------:R-:W-:-:S04]  /*2b050*/  IMAD.IADD R3, R2, 0x1, R7 ;  /* 0x0000000102037824 */ /* 0x000fc800078e0207 */
[----:B------:R-:W-:-:S07]  /*2b060*/  IMAD.MOV.U32 R13, RZ, RZ, R3 ;  /* 0x000000ffff0d7224 */ /* 0x000fce00078e0003 */
[----:B------:R-:W-:Y:S05]  /*2b070*/  WARPSYNC.COLLECTIVE R15, `(.L_x_3496) ;  /* 0x000000000f087348 */ /* 0x000fea0003c00000 */
[----:B------:R0:W1:Y:S02]  /*2b080*/  SHFL.UP P6, R14, R13, R12, R11 ;  /* 0x0400000c0d0e7389 */ /* 0x00006400000c000b */
[----:B01----:R-:W-:Y:S01]  /*2b090*/  ENDCOLLECTIVE ;  /* 0x000000000000791b */ /* 0x003fe20003800000 */
.L_x_3496:
        /* <DEDUP_REMOVED lines=8> */
.L_x_3497:
        /* <DEDUP_REMOVED lines=8> */
.L_x_3498:
        /* <DEDUP_REMOVED lines=8> */
.L_x_3499:
        /* <DEDUP_REMOVED lines=9> */
.L_x_3500:
[----:B------:R-:W-:Y:S01]  /*2b2b0*/  IMAD.MOV.U32 R16, RZ, RZ, R14 ;  /* 0x000000ffff107224 */ /* 0x000fe200078e000e */
[----:B------:R-:W-:Y:S06]  /*2b2c0*/  BRA `(.L_x_3501) ;  /* 0xffffffcc00a07947 */ /* 0x000fec000383ffff */
.L_x_3421:
        /* <DEDUP_REMOVED lines=8> */
.L_x_3503:
[----:B------:R-:W-:Y:S05]  /*2b350*/  BSYNC B0 ;  /* 0x0000000000007941 */ /* 0x000fea0003800000 */
.L_x_3502:
        /* <DEDUP_REMOVED lines=9> */
.L_x_3504:
[----:B------:R-:W-:Y:S01]  /*2b3f0*/  IMAD.MOV.U32 R12, RZ, RZ, 0x4 ;  /* 0x00000004ff0c7424 */ /* 0x000fe200078e00ff */
[----:B------:R-:W-:-:S05]  /*2b400*/  SEL R14, R14, RZ, P2 ;  /* 0x000000ff0e0e7207 */ /* 0x000fca0001000000 */
[----:B------:R-:W-:-:S04]  /*2b410*/  IMAD.IADD R3, R3, 0x1, R14 ;  /* 0x0000000103037824 */ /* 0x000fc800078e020e */
[----:B------:R-:W-:-:S07]  /*2b420*/  IMAD.MOV.U32 R13, RZ, RZ, R3 ;  /* 0x000000ffff0d7224 */ /* 0x000fce00078e0003 */
[----:B------:R-:W-:Y:S05]  /*2b430*/  WARPSYNC.COLLECTIVE R15, `(.L_x_3505) ;  /* 0x000000000f087348 */ /* 0x000fea0003c00000 */
[----:B------:R0:W1:Y:S02]  /*2b440*/  SHFL.UP P6, R14, R13, R12, R11 ;  /* 0x0400000c0d0e7389 */ /* 0x00006400000c000b */
[----:B01----:R-:W-:Y:S01]  /*2b450*/  ENDCOLLECTIVE ;  /* 0x000000000000791b */ /* 0x003fe20003800000 */
.L_x_3505:
[----:B------:R-:W-:Y:S01]  /*2b460*/  IMAD.MOV.U32 R12, RZ, RZ, 0x8 ;  /* 0x00000008ff0c7424 */ /* 0x000fe200078e00ff */
[----:B------:R-:W-:-:S05]  /*2b470*/  SEL R14, R14, RZ, P3 ;  /* 0x000000ff0e0e7207 */ /* 0x000fca0001800000 */
[----:B------:R-:W-:-:S04]  /*2b480*/  IMAD.IADD R3, R3, 0x1, R14 ;  /* 0x0000000103037824 */ /* 0x000fc800078e020e */
[----:B------:R-:W-:-:S07]  /*2b490*/  IMAD.MOV.U32 R13, RZ, RZ, R3 ;  /* 0x000000ffff0d7224 */ /* 0x000fce00078e0003 */
[----:B------:R-:W-:Y:S05]  /*2b4a0*/  WARPSYNC.COLLECTIVE R15, `(.L_x_3506) ;  /* 0x000000000f087348 */ /* 0x000fea0003c00000 */
[----:B------:R0:W1:Y:S02]  /*2b4b0*/  SHFL.UP P6, R14, R13, R12, R11 ;  /* 0x0400000c0d0e7389 */ /* 0x00006400000c000b */
[----:B01----:R-:W-:Y:S01]  /*2b4c0*/  ENDCOLLECTIVE ;  /* 0x000000000000791b */ /* 0x003fe20003800000 */
.L_x_3506:
[----:B------:R-:W-:Y:S01]  /*2b4d0*/  IMAD.MOV.U32 R12, RZ, RZ, 0x10 ;  /* 0x00000010ff0c7424 */ /* 0x000fe200078e00ff */
[----:B------:R-:W-:-:S05]  /*2b4e0*/  SEL R14, R14, RZ, P4 ;  /* 0x000000ff0e0e7207 */ /* 0x000fca0002000000 */
[----:B------:R-:W-:-:S04]  /*2b4f0*/  IMAD.IADD R3, R3, 0x1, R14 ;  /* 0x0000000103037824 */ /* 0x000fc800078e020e */
[----:B------:R-:W-:-:S07]  /*2b500*/  IMAD.MOV.U32 R13, RZ, RZ, R3 ;  /* 0x000000ffff0d7224 */ /* 0x000fce00078e0003 */
[----:B------:R-:W-:Y:S05]  /*2b510*/  WARPSYNC.COLLECTIVE R15, `(.L_x_3507) ;  /* 0x000000000f087348 */ /* 0x000fea0003c00000 */
[----:B------:R0:W1:Y:S02]  /*2b520*/  SHFL.UP P6, R14, R13, R12, R11 ;  /* 0x0400000c0d0e7389 */ /* 0x00006400000c000b */
[----:B01----:R-:W-:Y:S01]  /*2b530*/  ENDCOLLECTIVE ;  /* 0x000000000000791b */ /* 0x003fe20003800000 */
.L_x_3507:
        /* <DEDUP_REMOVED lines=8> */
.L_x_3508:
[----:B------:R-:W-:Y:S01]  /*2b5c0*/  IMAD.MOV.U32 R16, RZ, RZ, R14 ;  /* 0x000000ffff107224 */ /* 0x000fe200078e000e */
[----:B------:R-:W-:Y:S06]  /*2b5d0*/  BRA `(.L_x_3509) ;  /* 0xffffffcc00787947 */ /* 0x000fec000383ffff */
.L_x_3423:
[----:B------:R-:W-:Y:S01]  /*2b5e0*/  BSSY B0, `(.L_x_3510) ;  /* 0x0000006000007945 */ /* 0x000fe20003800000 */
[----:B------:R-:W-:Y:S01]  /*2b5f0*/  PLOP3.LUT P6, PT, P6, PT, PT, 0x8, 0x0 ;  /* 0x000000000000781c */ /* 0x000fe200037ce170 */
[----:B------:R-:W-:-:S12]  /*2b600*/  IMAD.MOV.U32 R15, RZ, RZ, -0x1 ;  /* 0xffffffffff0f7424 */ /* 0x000fd800078e00ff */
[----:B01---5:R-:W-:Y:S05]  /*2b610*/  WARPSYNC.COLLECTIVE R15, `(.L_x_3511) ;  /* 0x000000000f087348 */ /* 0x023fea0003c00000 */
[----:B------:R-:W-:Y:S01]  /*2b620*/  VOTE.ANY R14, PT, P6 ;  /* 0x00000000000e7806 */ /* 0x000fe200030e0100 */
[----:B01---5:R-:W-:Y:S06]  /*2b630*/  ENDCOLLECTIVE ;  /* 0x000000000000791b */ /* 0x023fec0003800000 */
.L_x_3511:
[----:B------:R-:W-:Y:S05]  /*2b640*/  BSYNC B0 ;  /* 0x0000000000007941 */ /* 0x000fea0003800000 */
.L_x_3510:
        /* <DEDUP_REMOVED lines=9> */
.L_x_3512:
[----:B------:R-:W-:Y:S01]  /*2b6e0*/  IMAD.MOV.U32 R17, RZ, RZ, R14 ;  /* 0x000000ffff117224 */ /* 0x000fe200078e000e */
[----:B------:R-:W-:Y:S06]  /*2b6f0*/  BRA `(.L_x_3513) ;  /* 0xffffffcc00687947 */ /* 0x000fec000383ffff */
.L_x_3425:
[----:B------:R-:W-:Y:S01]  /*2b700*/  BSSY B0, `(.L_x_3514) ;  /* 0x0000007000007945 */ /* 0x000fe20003800000 */
[----:B------:R-:W-:Y:S02]  /*2b710*/  IMAD.MOV.U32 R13, RZ, RZ, R3 ;  /* 0x000000ffff0d7224 */ /* 0x000fe400078e0003 */
[----:B------:R-:W-:Y:S02]  /*2b720*/  IMAD.MOV.U32 R11, RZ, RZ, 0x1f ;  /* 0x0000001fff0b7424 */ /* 0x000fe400078e00ff */
[----:B------:R-:W-:-:S07]  /*2b730*/  IMAD.MOV.U32 R15, RZ, RZ, -0x1 ;  /* 0xffffffffff0f7424 */ /* 0x000fce00078e00ff */
[----:B0123-5:R-:W-:Y:S05]  /*2b740*/  WARPSYNC.COLLECTIVE R15, `(.L_x_3515) ;  /* 0x000000000f087348 */ /* 0x02ffea0003c00000 */
[----:B------:R4:W0:Y:S02]  /*2b750*/  SHFL.IDX P6, R14, R13, R12, R11 ;  /* 0x0000000c0d0e7389 */ /* 0x00082400000c000b */
[----:B012345:R-:W-:Y:S01]  /*2b760*/  ENDCOLLECTIVE ;  /* 0x000000000000791b */ /* 0x03ffe20003800000 */
.L_x_3515:
[----:B------:R-:W-:Y:S05]  /*2b770*/  BSYNC B0 ;  /* 0x0000000000007941 */ /* 0x000fea0003800000 */
.L_x_3514:
[----:B------:R-:W-:Y:S01]  /*2b780*/  IMAD.MOV.U32 R3, RZ, RZ, R14 ;  /* 0x000000ffff037224 */ /* 0x000fe200078e000e */
[----:B------:R-:W-:Y:S06]  /*2b790*/  BRA `(.L_x_3516) ;  /* 0xffffffcc005c7947 */ /* 0x000fec000383ffff */
.L_x_3429:
[----:B0-----:R0:W2:Y:S02]  /*2b7a0*/  SYNCS.PHASECHK.TRANS64.TRYWAIT P0, [R0+URZ+0x32420], R3 ;  /* 0x03242003000075a7 */ /* 0x0010a4000800017f */
[----:B--2---:R-:W-:Y:S05]  /*2b7b0*/  @!P0 NANOSLEEP.SYNCS 0x989680 ;  /* 0x009896800000895d */ /* 0x004fea0003900000 */
[----:B------:R-:W2:Y:S02]  /*2b7c0*/  @!P0 SYNCS.PHASECHK.TRANS64 P0, [R0+URZ+0x32420], R3 ;  /* 0x03242003000085a7 */ /* 0x000ea4000800007f */
[----:B--2---:R-:W-:Y:S05]  /*2b7d0*/  @!P0 BRA `(.L_x_3429) ;  /* 0xfffffffc00f08947 */ /* 0x004fea000383ffff */
[----:B------:R-:W-:Y:S05]  /*2b7e0*/  BRA `(.L_x_3517) ;  /* 0xffffffd000e07947 */ /* 0x000fea000383ffff */
.L_x_3430:
        /* <DEDUP_REMOVED lines=11> */
.L_x_3519:
[----:B------:R-:W-:Y:S05]  /*2b8a0*/  BSYNC B0 ;  /* 0x0000000000007941 */ /* 0x000fea0003800000 */
.L_x_3518:
[----:B------:R-:W-:Y:S05]  /*2b8b0*/  BRA `(.L_x_3520) ;  /* 0xffffffd000c87947 */ /* 0x000fea000383ffff */
.L_x_3433:
[----:B------:R-:W-:Y:S01]  /*2b8c0*/  BSSY B1, `(.L_x_3521) ;  /* 0x0000006000017945 */ /* 0x000fe20003800000 */
[----:B------:R-:W-:-:S07]  /*2b8d0*/  IMAD.MOV.U32 R15, RZ, RZ, -0x1 ;  /* 0xffffffffff0f7424 */ /* 0x000fce00078e00ff */
[----:B012--5:R-:W-:Y:S05]  /*2b8e0*/  WARPSYNC.COLLECTIVE R15, `(.L_x_3522) ;  /* 0x000000000f0c7348 */ /* 0x027fea0003c00000 */
[----:B------:R-:W-:Y:S02]  /*2b8f0*/  ELECT P6, UR62, PT ;  /* 0x00000000003e782f */ /* 0x000fe400038c0000 */
[----:B------:R-:W-:Y:S01]  /*2b900*/  MOV R14, UR62 ;  /* 0x0000003e000e7c02 */ /* 0x000fe20008000f00 */
[----:B012--5:R-:W-:Y:S10]  /*2b910*/  ENDCOLLECTIVE ;  /* 0x000000000000791b */ /* 0x027ff40003800000 */
.L_x_3522:
[----:B------:R-:W-:Y:S05]  /*2b920*/  BSYNC B1 ;  /* 0x0000000000017941 */ /* 0x000fea0003800000 */
.L_x_3521:
[----:B------:R-:W-:Y:S05]  /*2b930*/  BRA `(.L_x_3523) ;  /* 0xffffffd000c07947 */ /* 0x000fea000383ffff */
.L_x_3435:
[----:B0-----:R0:W2:Y:S02]  /*2b940*/  SYNCS.PHASECHK.TRANS64.TRYWAIT P0, [R6+URZ], R5 ;  /* 0x00000005060075a7 */ /* 0x0010a4000800017f */
[----:B--2---:R-:W-:Y:S05]  /*2b950*/  @!P0 NANOSLEEP.SYNCS 0x989680 ;  /* 0x009896800000895d */ /* 0x004fea0003900000 */
[----:B------:R-:W2:Y:S02]  /*2b960*/  @!P0 SYNCS.PHASECHK.TRANS64 P0, [R6+URZ], R5 ;  /* 0x00000005060085a7 */ /* 0x000ea4000800007f */
[----:B--2---:R-:W-:Y:S05]  /*2b970*/  @!P0 BRA `(.L_x_3435) ;  /* 0xfffffffc00f08947 */ /* 0x004fea000383ffff */
[----:B------:R-:W-:Y:S05]  /*2b980*/  BRA `(.L_x_3524) ;  /* 0xffffffd000fc7947 */ /* 0x000fea000383ffff */
.L_x_3436:
[----:B--2---:R2:W3:Y:S02]  /*2b990*/  SYNCS.PHASECHK.TRANS64.TRYWAIT P0, [R7+URZ], R2 ;  /* 0x00000002070075a7 */ /* 0x0044e4000800017f */
[----:B---3--:R-:W-:Y:S05]  /*2b9a0*/  @!P0 NANOSLEEP.SYNCS 0x989680 ;  /* 0x009896800000895d */ /* 0x008fea0003900000 */
[----:B------:R-:W3:Y:S02]  /*2b9b0*/  @!P0 SYNCS.PHASECHK.TRANS64 P0, [R7+URZ], R2 ;  /* 0x00000002070085a7 */ /* 0x000ee4000800007f */
[----:B---3--:R-:W-:Y:S05]  /*2b9c0*/  @!P0 BRA `(.L_x_3436) ;  /* 0xfffffffc00f08947 */ /* 0x008fea000383ffff */
[----:B------:R-:W-:Y:S05]  /*2b9d0*/  BRA `(.L_x_3525) ;  /* 0xffffffd000f07947 */ /* 0x000fea000383ffff */
.L_x_3438:
[----:B---3--:R3:W4:Y:S02]  /*2b9e0*/  SYNCS.PHASECHK.TRANS64.TRYWAIT P0, [R4+URZ], R5 ;  /* 0x00000005040075a7 */ /* 0x008724000800017f */
[----:B----4-:R-:W-:Y:S05]  /*2b9f0*/  @!P0 NANOSLEEP.SYNCS 0x989680 ;  /* 0x009896800000895d */ /* 0x010fea0003900000 */
[----:B------:R-:W4:Y:S02]  /*2ba00*/  @!P0 SYNCS.PHASECHK.TRANS64 P0, [R4+URZ], R5 ;  /* 0x00000005040085a7 */ /* 0x000f24000800007f */
[----:B----4-:R-:W-:Y:S05]  /*2ba10*/  @!P0 BRA `(.L_x_3438) ;  /* 0xfffffffc00f08947 */ /* 0x010fea000383ffff */
[----:B------:R-:W-:Y:S05]  /*2ba20*/  BRA `(.L_x_3526) ;  /* 0xffffffd000f87947 */ /* 0x000fea000383ffff */
        .type           $_ZN7cutlass13device_kernelIN5flash11enable_sm90INS1_16FlashAttnFwdSm90INS1_25CollectiveMainloopFwdSm90ILi2EN4cute5tupleIJNS5_1CILi1EEES8_S8_EEENS6_IJNS7_ILi128EEENS7_ILi96EEENS7_ILi64EEEEEELi256ENS_6half_tEfNS_4arch4Sm90ELb0ELb1ELb0ELb1ELb0ELb0ELb1ELb1ELb0ELb1ELb0ELb0EEENS1_21CollectiveEpilogueFwdINS6_IJSA_NS7_ILi256EEESB_EEES9_SE_SG_Li256ELb1ELb1ELb0ELb0EEENS1_36VarlenDynamicPersistentTileSchedulerILi128ELi96ELi256ELi128ELb0ELb1ELb1ELb1ELb0ELb1EEEEEEEEEvNT_6ParamsE$_ZZN5flash25CollectiveMainloopFwdSm90ILi2EN4cute5tupleIJNS1_1CILi1EEES4_S4_EEENS2_IJNS3_ILi128EEENS3_ILi96EEENS3_ILi64EEEEEELi256EN7cutlass6half_tEfNSA_4arch4Sm90ELb0ELb1ELb0ELb1ELb0ELb0ELb1ELb1ELb0ELb1ELb0ELb0EE3mmaINS_16FlashAttnFwdSm90ISE_NS_21CollectiveEpilogueFwdINS2_IJS6_NS3_ILi256EEES7_EEES5_SB_SD_Li256ELb1ELb1ELb0ELb0EEENS_36VarlenDynamicPersistentTileSchedulerILi128ELi96ELi256ELi128ELb0ELb1ELb1ELb1ELb0ELb1EEEE13SharedStorageENS1_6TensorINS1_11ArrayEngineIfLm128EEENS1_6LayoutINS2_IJNS2_IJNS3_ILi2EEEST_NS3_ILi32EEEEEES4_S4_EEENS2_IJNS2_IJS4_ST_NS3_ILi4EEEEEENS3_ILi0EEESZ_EEEEEEENS_7SoftmaxILi2ELi0EEEEEbRKNSE_6ParamsENSA_25PipelineTmaAsyncNoClusterILi2ENSA_16PipelineTmaAsyncILi2EEEEES1B_RNSA_13PipelineStateILj2EEERT0_RT1_iRiRKNS_16SeqlenInfoQKNewKILb1ELb0EEENS2_IJiiiiEEERT_ENKUliT_T0_T1_E_clIZSF_ISO_S12_S14_EbS17_S1B_S1B_S1E_S1G_S1I_iS1J_S1N_S1O_S1Q_EUlRS1R_iE1_NS3_ILb0EEENS3_ILb1EEEEEDaiS1R_S1S_S1T_,@function
        .size           $_ZN7cutlass13device_kernelIN5flash11enable_sm90INS1_16FlashAttnFwdSm90INS1_25CollectiveMainloopFwdSm90ILi2EN4cute5tupleIJNS5_1CILi1EEES8_S8_EEENS6_IJNS7_ILi128EEENS7_ILi96EEENS7_ILi64EEEEEELi256ENS_6half_tEfNS_4arch4Sm90ELb0ELb1ELb0ELb1ELb0ELb0ELb1ELb1ELb0ELb1ELb0ELb0EEENS1_21CollectiveEpilogueFwdINS6_IJSA_NS7_ILi256EEESB_EEES9_SE_SG_Li256ELb1ELb1ELb0ELb0EEENS1_36VarlenDynamicPersistentTileSchedulerILi128ELi96ELi256ELi128ELb0ELb1ELb1ELb1ELb0ELb1EEEEEEEEEvNT_6ParamsE$_ZZN5flash25CollectiveMainloopFwdSm90ILi2EN4cute5tupleIJNS1_1CILi1EEES4_S4_EEENS2_IJNS3_ILi128EEENS3_ILi96EEENS3_ILi64EEEEEELi256EN7cutlass6half_tEfNSA_4arch4Sm90ELb0ELb1ELb0ELb1ELb0ELb0ELb1ELb1ELb0ELb1ELb0ELb0EE3mmaINS_16FlashAttnFwdSm90ISE_NS_21CollectiveEpilogueFwdINS2_IJS6_NS3_ILi256EEES7_EEES5_SB_SD_Li256ELb1ELb1ELb0ELb0EEENS_36VarlenDynamicPersistentTileSchedulerILi128ELi96ELi256ELi128ELb0ELb1ELb1ELb1ELb0ELb1EEEE13SharedStorageENS1_6TensorINS1_11ArrayEngineIfLm128EEENS1_6LayoutINS2_IJNS2_IJNS3_ILi2EEEST_NS3_ILi32EEEEEES4_S4_EEENS2_IJNS2_IJS4_ST_NS3_ILi4EEEEEENS3_ILi0EEESZ_EEEEEEENS_7SoftmaxILi2ELi0EEEEEbRKNSE_6ParamsENSA_25PipelineTmaAsyncNoClusterILi2ENSA_16PipelineTmaAsyncILi2EEEEES1B_RNSA_13PipelineStateILj2EEERT0_RT1_iRiRKNS_16SeqlenInfoQKNewKILb1ELb0EEENS2_IJiiiiEEERT_ENKUliT_T0_T1_E_clIZSF_ISO_S12_S14_EbS17_S1B_S1B_S1E_S1G_S1I_iS1J_S1N_S1O_S1Q_EUlRS1R_iE1_NS3_ILb0EEENS3_ILb1EEEEEDaiS1R_S1S_S1T_,(.L_x_6045 - $_ZN7cutlass13device_kernelIN5flash11enable_sm90INS1_16FlashAttnFwdSm90INS1_25CollectiveMainloopFwdSm90ILi2EN4cute5tupleIJNS5_1CILi1EEES8_S8_EEENS6_IJNS7_ILi128EEENS7_ILi96EEENS7_ILi64EEEEEELi256ENS_6half_tEfNS_4arch4Sm90ELb0ELb1ELb0ELb1ELb0ELb0ELb1ELb1ELb0ELb1ELb0ELb0EEENS1_21CollectiveEpilogueFwdINS6_IJSA_NS7_ILi256EEESB_EEES9_SE_SG_Li256ELb1ELb1ELb0ELb0EEENS1_36VarlenDynamicPersistentTileSchedulerILi128ELi96ELi256ELi128ELb0ELb1ELb1ELb1ELb0ELb1EEEEEEEEEvNT_6ParamsE$_ZZN5flash25CollectiveMainloopFwdSm90ILi2EN4cute5tupleIJNS1_1CILi1EEES4_S4_EEENS2_IJNS3_ILi128EEENS3_ILi96EEENS3_ILi64EEEEEELi256EN7cutlass6half_tEfNSA_4arch4Sm90ELb0ELb1ELb0ELb1ELb0ELb0ELb1ELb1ELb0ELb1ELb0ELb0EE3mmaINS_16FlashAttnFwdSm90ISE_NS_21CollectiveEpilogueFwdINS2_IJS6_NS3_ILi256EEES7_EEES5_SB_SD_Li256ELb1ELb1ELb0ELb0EEENS_36VarlenDynamicPersistentTileSchedulerILi128ELi96ELi256ELi128ELb0ELb1ELb1ELb1ELb0ELb1EEEE13SharedStorageENS1_6TensorINS1_11ArrayEngineIfLm128EEENS1_6LayoutINS2_IJNS2_IJNS3_ILi2EEEST_NS3_ILi32EEEEEES4_S4_EEENS2_IJNS2_IJS4_ST_NS3_ILi4EEEEEENS3_ILi0EEESZ_EEEEEEENS_7SoftmaxILi2ELi0EEEEEbRKNSE_6ParamsENSA_25PipelineTmaAsyncNoClusterILi2ENSA_16PipelineTmaAsyncILi2EEEEES1B_RNSA_13PipelineStateILj2EEERT0_RT1_iRiRKNS_16SeqlenInfoQKNewKILb1ELb0EEENS2_IJiiiiEEERT_ENKUliT_T0_T1_E_clIZSF_ISO_S12_S14_EbS17_S1B_S1B_S1E_S1G_S1I_iS1J_S1N_S1O_S1Q_EUlRS1R_iE1_NS3_ILb0EEENS3_ILb1EEEEEDaiS1R_S1S_S1T_)
$_ZN7cutlass13device_kernelIN5flash11enable_sm90INS1_16FlashAttnFwdSm90INS1_25CollectiveMainloopFwdSm90ILi2EN4cute5tupleIJNS5_1CILi1EEES8_S8_EEENS6_IJNS7_ILi128EEENS7_ILi96EEENS7_ILi64EEEEEELi256ENS_6half_tEfNS_4arch4Sm90ELb0ELb1ELb0ELb1ELb0ELb0ELb1ELb1ELb0ELb1ELb0ELb0EEENS1_21CollectiveEpilogueFwdINS6_IJSA_NS7_ILi256EEESB_EEES9_SE_SG_Li256ELb1ELb1ELb0ELb0EEENS1_36VarlenDynamicPersistentTileSchedulerILi128ELi96ELi256ELi128ELb0ELb1ELb1ELb1ELb0ELb1EEEEEEEEEvNT_6ParamsE$_ZZN5flash25CollectiveMainloopFwdSm90ILi2EN4cute5tupleIJNS1_1CILi1EEES4_S4_EEENS2_IJNS3_ILi128EEENS3_ILi96EEENS3_ILi64EEEEEELi256EN7cutlass6half_tEfNSA_4arch4Sm90ELb0ELb1ELb0ELb1ELb0ELb0ELb1ELb1ELb0ELb1ELb0ELb0EE3mmaINS_16FlashAttnFwdSm90ISE_NS_21CollectiveEpilogueFwdINS2_IJS6_NS3_ILi256EEES7_EEES5_SB_SD_Li256ELb1ELb1ELb0ELb0EEENS_36VarlenDynamicPersistentTileSchedulerILi128ELi96ELi256ELi128ELb0ELb1ELb1ELb1ELb0ELb1EEEE13SharedStorageENS1_6TensorINS1_11ArrayEngineIfLm128EEENS1_6LayoutINS2_IJNS2_IJNS3_ILi2EEEST_NS3_ILi32EEEEEES4_S4_EEENS2_IJNS2_IJS4_ST_NS3_ILi4EEEEEENS3_ILi0EEESZ_EEEEEEENS_7SoftmaxILi2ELi0EEEEEbRKNSE_6ParamsENSA_25PipelineTmaAsyncNoClusterILi2ENSA_16PipelineTmaAsyncILi2EEEEES1B_RNSA_13PipelineStateILj2EEERT0_RT1_iRiRKNS_16SeqlenInfoQKNewKILb1ELb0EEENS2_IJiiiiEEERT_ENKUliT_T0_T1_E_clIZSF_ISO_S12_S14_EbS17_S1B_S1B_S1E_S1G_S1I_iS1J_S1N_S1O_S1Q_EUlRS1R_iE1_NS3_ILb0EEENS3_ILb1EEEEEDaiS1R_S1S_S1T_:
        /* <DEDUP_REMOVED lines=47> */
.L_x_3528:
[----:B------:R-:W-:Y:S05]  /*2bd20*/  BSYNC B3 ;  /* 0x0000000000037941 */ /* 0x000fea0003800000 */
.L_x_3527:
        /* <DEDUP_REMOVED lines=17> */
.L_x_3530:
[----:B------:R-:W-:Y:S05]  /*2be40*/  BSYNC B3 ;  /* 0x0000000000037941 */ /* 0x000fea0003800000 */
.L_x_3529:
        /* <DEDUP_REMOVED lines=10> */
.L_x_3532:
[----:B------:R-:W-:Y:S05]  /*2bef0*/  BSYNC B3 ;  /* 0x0000000000037941 */ /* 0x000fea0003800000 */
.L_x_3531:
        /* <DEDUP_REMOVED lines=92> */
.L_x_3535:
[----:B------:R-:W-:Y:S05]  /*2c4c0*/  BSYNC B3 ;  /* 0x0000000000037941 */ /* 0x000fea0003800000 */
.L_x_3534:
        /* <DEDUP_REMOVED lines=17> */
.L_x_3537:
[----:B------:R-:W-:Y:S05]  /*2c5e0*/  BSYNC B3 ;  /* 0x0000000000037941 */ /* 0x000fea0003800000 */
.L_x_3536:
        /* <DEDUP_REMOVED lines=10> */
.L_x_3539:
[----:B------:R-:W-:Y:S05]  /*2c690*/  BSYNC B3 ;  /* 0x0000000000037941 */ /* 0x000fea0003800000 */
.L_x_3538:
        /* <DEDUP_REMOVED lines=392> */
.L_x_3546:
[----:B------:R-:W-:Y:S05]  /*2df20*/  BSYNC B5 ;  /* 0x0000000000057941 */ /* 0x000fea0003800000 */
.L_x_3545:
[----:B------:R-:W-:Y:S01]  /*2df30*/  LOP3.LUT R9, RZ, R9, RZ, 0x33, !PT ;  /* 0x00000009ff097212 */ /* 0x000fe200078e33ff */
[----:B------:R-:W-:Y:S06]  /*2df40*/  BRA `(.L_x_3547) ;  /* 0x0000000000287947 */ /* 0x000fec0003800000 */
.L_x_3544:
        /* <DEDUP_REMOVED lines=10> */
.L_x_3547:
[----:B------:R-:W-:Y:S05]  /*2dff0*/  BSYNC B4 ;  /* 0x0000000000047941 */ /* 0x000fea0003800000 */
.L_x_3543:
[----:B------:R-:W-:-:S05]  /*2e000*/  IMAD R9, R76, R9, R12 ;  /* 0x000000094c097224 */ /* 0x000fca00078e020c */
[----:B------:R-:W-:Y:S02]  /*2e010*/  VIMNMX R2, R2, R9, !PT ;  /* 0x0000000902027248 */ /* 0x000fe40007fe0100 */
[----:B------:R-:W-:-:S07]  /*2e020*/  VIADDMNMX R7, R9, R76, R7, PT ;  /* 0x0000004c09077246 */ /* 0x000fce0003800107 */
.L_x_3542:
[----:B------:R-:W-:Y:S05]  /*2e030*/  BSYNC B3 ;  /* 0x0000000000037941 */ /* 0x000fea0003800000 */
.L_x_3541:
        /* <DEDUP_REMOVED lines=137> */
.L_x_3553:
[----:B------:R-:W-:Y:S05]  /*2e8d0*/  BSYNC B5 ;  /* 0x0000000000057941 */ /* 0x000fea0003800000 */
.L_x_3552:
[----:B------:R-:W-:Y:S01]  /*2e8e0*/  LOP3.LUT R21, RZ, R21, RZ, 0x33, !PT ;  /* 0x00000015ff157212 */ /* 0x000fe200078e33ff */
[----:B------:R-:W-:Y:S06]  /*2e8f0*/  BRA `(.L_x_3554) ;  /* 0x0000000000287947 */ /* 0x000fec0003800000 */
.L_x_3551:
        /* <DEDUP_REMOVED lines=10> */
.L_x_3554:
[----:B------:R-:W-:Y:S05]  /*2e9a0*/  BSYNC B4 ;  /* 0x0000000000047941 */ /* 0x000fea0003800000 */
.L_x_3550:
[----:B------:R-:W-:-:S05]  /*2e9b0*/  IMAD R21, R76, R21, R12 ;  /* 0x000000154c157224 */ /* 0x000fca00078e020c */
[----:B------:R-:W-:Y:S02]  /*2e9c0*/  VIADDMNMX R9, R21, R76, R9, PT ;  /* 0x0000004c15097246 */ /* 0x000fe40003800109 */
[----:B------:R-:W-:-:S07]  /*2e9d0*/  VIMNMX R8, R8, R21, !PT ;  /* 0x0000001508087248 */ /* 0x000fce0007fe0100 */
.L_x_3549:
[----:B------:R-:W-:Y:S05]  /*2e9e0*/  BSYNC B3 ;  /* 0x0000000000037941 */ /* 0x000fea0003800000 */
.L_x_3548:
        /* <DEDUP_REMOVED lines=246> */
[----:B---3--:R-:W-:Y:S01]  /*2f950*/  FADD.FTZ R6, R152, R73 ;  /* 0x0000004998067221 */ /* 0x008fe20000010000 */
[----:B------:R-:W3:Y:S01]  /*2f960*/  MUFU.EX2 R13, R34 ;  /* 0x00000022000d7308 */ /* 0x000ee20000000800 */
[----:B----4-:R-:W-:-:S02]  /*2f970*/  FADD.FTZ R7, R153, R24 ;  /* 0x0000001899077221 */ /* 0x010fc40000010000 */
[----:B0-----:R-:W-:Y:S02]  /*2f980*/  FADD.FTZ R27, R25, R6 ;  /* 0x00000006191b7221 */ /* 0x001fe40000010000 */
[----:B-1----:R-:W-:-:S03]  /*2f990*/  FADD.FTZ R6, R158, R7 ;  /* 0x000000079e067221 */ /* 0x002fc60000010000 */
[----:B------:R-:W0:Y:S01]  /*2f9a0*/  MUFU.EX2 R21, R21 ;  /* 0x0000001500157308 */ /* 0x000e220000000800 */
[----:B--2---:R-:W-:Y:S01]  /*2f9b0*/  FADD.FTZ R24, R154, R27 ;  /* 0x0000001b9a187221 */ /* 0x004fe20000010000 */
[----:B-----5:R-:W-:-:S06]  /*2f9c0*/  FADD.FTZ R6, R155, R6 ;  /* 0x000000069b067221 */ /* 0x020fcc0000010000 */
[----:B------:R-:W1:Y:S01]  /*2f9d0*/  MUFU.EX2 R12, R12 ;  /* 0x0000000c000c7308 */ /* 0x000e620000000800 */
[----:B------:R-:W-:Y:S01]  /*2f9e0*/  FADD.FTZ R7, R213, R24 ;  /* 0x00000018d5077221 */ /* 0x000fe20000010000 */
[----:B------:R-:W-:-:S06]  /*2f9f0*/  FADD.FTZ R6, R157, R6 ;  /* 0x000000069d067221 */ /* 0x000fcc0000010000 */
[----:B------:R-:W2:Y:S08]  /*2fa00*/  MUFU.EX2 R20, R20 ;  /* 0x0000001400147308 */ /* 0x000eb00000000800 */
[----:B------:R-:W4:Y:S01]  /*2fa10*/  MUFU.EX2 R160, R160 ;  /* 0x000000a000a07308 */ /* 0x000f220000000800 */
[----:B------:R-:W-:Y:S01]  /*2fa20*/  FADD.FTZ R24, R156, R7 ;  /* 0x000000079c187221 */ /* 0x000fe20000010000 */
        /* <DEDUP_REMOVED lines=464> */
[----:B------:R-:W3:Y:S02]  /*31730*/  LD.E R2, desc[UR6][R6.64+0x1f8] ;  /* 0x0001f80606027980 */ /* 0x000ee4000c101900 */
[----:B---3--:R-:W-:-:S05]  /*31740*/  FMUL.FTZ R31, R9, R2 ;  /* 0x00000002091f7220 */ /* 0x008fca0000410000 */
[----:B------:R-:W-:Y:S04]  /*31750*/  ST.E desc[UR4][R6.64+0x1f8], R31 ;  /* 0x0001f81f06007985 */ /* 0x000fe8000c101904 */
[----:B------:R-:W3:Y:S01]  /*31760*/  LD.E R2, desc[UR6][R6.64+0x1fc] ;  /* 0x0001fc0606027980 */ /* 0x000ee2000c101900 */
[----:B------:R-:W-:Y:S01]  /*31770*/  LEA.HI R24, R207, 0x8, RZ, 0x19 ;  /* 0x00000008cf187811 */ /* 0x000fe200078fc8ff */
[----:B---3--:R-:W-:-:S05]  /*31780*/  FMUL.FTZ R9, R9, R2 ;  /* 0x0000000209097220 */ /* 0x008fca0000410000 */
[----:B------:R3:W-:Y:S04]  /*31790*/  ST.E desc[UR4][R6.64+0x1fc], R9 ;  /* 0x0001fc0906007985 */ /* 0x0007e8000c101904 */
[----:B0-----:R-:W4:Y:S01]  /*317a0*/  LDL.64 R2, [R0+0x80] ;  /* 0x0000800000027983 */ /* 0x001f220000100a00 */
[----:B------:R0:W-:Y:S06]  /*317b0*/  BAR.SYNC.DEFER_BLOCKING R24, 0x100 ;  /* 0x000400180000751d */ /* 0x0001ec0000010000 */
[----:B-1----:R-:W5:Y:S04]  /*317c0*/  LDL.64 R26, [R0] ;  /* 0x00000000001a7983 */ /* 0x002f680000100a00 */
[----:B--2---:R-:W2:Y:S04]  /*317d0*/  LDL.64 R28, [R0+0x98] ;  /* 0x00009800001c7983 */ /* 0x004ea80000100a00 */
[----:B---3--:R-:W0:Y:S04]  /*317e0*/  LDL.64 R8, [R0+0x88] ;  /* 0x0000880000087983 */ /* 0x008e280000100a00 */
[----:B----4-:R-:W3:Y:S04]  /*317f0*/  LD.E R31, desc[UR4][R2.64] ;  /* 0x00000004021f7980 */ /* 0x010ee8000c101900 */
[----:B-----5:R-:W4:Y:S04]  /*31800*/  LD.E R27, desc[UR6][R26.64] ;  /* 0x000000061a1b7980 */ /* 0x020f28000c101900 */
[----:B--2---:R-:W4:Y:S04]  /*31810*/  LD.E.64 R6, desc[UR4][R28.64] ;  /* 0x000000041c067980 */ /* 0x004f28000c101b00 */
[----:B---3--:R1:W-:Y:S04]  /*31820*/  ST.E desc[UR8][R2.64], R31 ;  /* 0x0000001f02007985 */ /* 0x0083e8000c101908 */
[----:B------:R-:W2:Y:S04]  /*31830*/  LD.E R33, desc[UR10][R2.64+0x4] ;  /* 0x0000040a02217980 */ /* 0x000ea8000c101900 */
[----:B--2---:R2:W-:Y:S04]  /*31840*/  ST.E desc[UR4][R2.64+0x4], R33 ;  /* 0x0000042102007985 */ /* 0x0045e8000c101904 */
[----:B------:R-:W3:Y:S04]  /*31850*/  LD.E R35, desc[UR6][R2.64+0x8] ;  /* 0x0000080602237980 */ /* 0x000ee8000c101900 */
[----:B---3--:R3:W-:Y:S04]  /*31860*/  ST.E desc[UR4][R2.64+0x8], R35 ;  /* 0x0000082302007985 */ /* 0x0087e8000c101904 */
[----:B------:R-:W5:Y:S04]  /*31870*/  LD.E R37, desc[UR6][R2.64+0xc] ;  /* 0x00000c0602257980 */ /* 0x000f68000c101900 */
[----:B-----5:R-:W-:Y:S04]  /*31880*/  ST.E desc[UR4][R2.64+0xc], R37 ;  /* 0x00000c2502007985 */ /* 0x020fe8000c101904 */
[----:B------:R-:W5:Y:S04]  /*31890*/  LD.E R29, desc[UR6][R2.64+0x10] ;  /* 0x00001006021d7980 */ /* 0x000f68000c101900 */
[----:B-----5:R5:W-:Y:S04]  /*318a0*/  ST.E desc[UR4][R2.64+0x10], R29 ;  /* 0x0000101d02007985 */ /* 0x020be8000c101904 */
[----:B-1----:R-:W4:Y:S04]  /*318b0*/  LD.E R31, desc[UR6][R2.64+0x14] ;  /* 0x00001406021f7980 */ /* 0x002f28000c101900 */
[----:B----4-:R1:W-:Y:S04]  /*318c0*/  ST.E desc[UR4][R2.64+0x14], R31 ;  /* 0x0000141f02007985 */ /* 0x0103e8000c101904 */
[----:B--2---:R-:W2:Y:S04]  /*318d0*/  LD.E R33, desc[UR6][R2.64+0x18] ;  /* 0x0000180602217980 */ /* 0x004ea8000c101900 */
[----:B--2---:R2:W-:Y:S04]  /*318e0*/  ST.E desc[UR4][R2.64+0x18], R33 ;  /* 0x0000182102007985 */ /* 0x0045e8000c101904 */
[----:B---3--:R-:W3:Y:S04]  /*318f0*/  LD.E R35, desc[UR6][R2.64+0x1c] ;  /* 0x00001c0602237980 */ /* 0x008ee8000c101900 */
[----:B---3--:R3:W-:Y:S04]  /*31900*/  ST.E desc[UR4][R2.64+0x1c], R35 ;  /* 0x00001c2302007985 */ /* 0x0087e8000c101904 */
[----:B-----5:R-:W4:Y:S04]  /*31910*/  LD.E R29, desc[UR6][R2.64+0x20] ;  /* 0x00002006021d7980 */ /* 0x020f28000c101900 */
[----:B----4-:R4:W-:Y:S04]  /*31920*/  ST.E desc[UR4][R2.64+0x20], R29 ;  /* 0x0000201d02007985 */ /* 0x0109e8000c101904 */
[----:B-1----:R-:W5:Y:S04]  /*31930*/  LD.E R31, desc[UR6][R2.64+0x24] ;  /* 0x00002406021f7980 */ /* 0x002f68000c101900 */
[----:B-----5:R1:W-:Y:S04]  /*31940*/  ST.E desc[UR4][R2.64+0x24], R31 ;  /* 0x0000241f02007985 */ /* 0x0203e8000c101904 */
[----:B--2---:R-:W2:Y:S04]  /*31950*/  LD.E R33, desc[UR6][R2.64+0x28] ;  /* 0x0000280602217980 */ /* 0x004ea8000c101900 */
[----:B--2---:R2:W-:Y:S04]  /*31960*/  ST.E desc[UR4][R2.64+0x28], R33 ;  /* 0x0000282102007985 */ /* 0x0045e8000c101904 */
[----:B---3--:R-:W3:Y:S04]  /*31970*/  LD.E R35, desc[UR6][R2.64+0x2c] ;  /* 0x00002c0602237980 */ /* 0x008ee8000c101900 */
[----:B---3--:R3:W-:Y:S04]  /*31980*/  ST.E desc[UR4][R2.64+0x2c], R35 ;  /* 0x00002c2302007985 */ /* 0x0087e8000c101904 */
[----:B----4-:R-:W4:Y:S04]  /*31990*/  LD.E R29, desc[UR6][R2.64+0x30] ;  /* 0x00003006021d7980 */ /* 0x010f28000c101900 */
        /* <DEDUP_REMOVED lines=229> */
[----:B---3--:R-:W3:Y:S01]  /*327f0*/  LD.E R35, desc[UR6][R2.64+0x1fc] ;  /* 0x0001fc0602237980 */ /* 0x008ee2000c101900 */
[----:B------:R-:W-:-:S02]  /*32800*/  R2UR UR30, R4 ;  /* 0x00000000041e72ca */ /* 0x000fc400000e0000 */
[C---:B------:R-:W-:Y:S02]  /*32810*/  R2UR UR31, R5.reuse ;  /* 0x00000000051f72ca */ /* 0x040fe400000e0000 */
[C---:B------:R-:W-:Y:S02]  /*32820*/  R2UR UR32, R4.reuse ;  /* 0x00000000042072ca */ /* 0x040fe400000e0000 */
[C---:B------:R-:W-:Y:S02]  /*32830*/  R2UR UR33, R5.reuse ;  /* 0x00000000052172ca */ /* 0x040fe400000e0000 */
[C---:B------:R-:W-:Y:S02]  /*32840*/  R2UR UR34, R4.reuse ;  /* 0x00000000042272ca */ /* 0x040fe400000e0000 */
[----:B------:R-:W-:Y:S01]  /*32850*/  R2UR UR35, R5 ;  /* 0x00000000052372ca */ /* 0x000fe200000e0000 */
[----:B---3--:R3:W-:Y:S04]  /*32860*/  ST.E desc[UR4][R2.64+0x1fc], R35 ;  /* 0x0001fc2302007985 */ /* 0x0087e8000c101904 */
[----:B0-----:R-:W5:Y:S01]  /*32870*/  LD.E R24, desc[UR6][R8.64] ;  /* 0x0000000608187980 */ /* 0x001f62000c101900 */
        /* <DEDUP_REMOVED lines=26> */
[----:B------:R-:W-:Y:S01]  /*32a20*/  IMAD R6, R27, 0xc00, R6 ;  /* 0x00000c001b067824 */ /* 0x000fe200078e0206 */
[----:B------:R-:W-:Y:S01]  /*32a30*/  F2FP.F16.F32.PACK_AB R152, R25, R152 ;  /* 0x000000981998723e */ /* 0x000fe200000000ff */
[----:B------:R-:W5:Y:S04]  /*32a40*/  LD.E R26, desc[UR34][R2.64+0x8] ;  /* 0x00000822021a7980 */ /* 0x000f68000c101900 */
[----:B------:R-:W5:Y:S04]  /*32a50*/  LD.E R25, desc[UR32][R2.64+0x4] ;  /* 0x0000042002197980 */ /* 0x000f68000c101900 */
[----:B------:R-:W5:Y:S04]  /*32a60*/  LD.E R27, desc[UR46][R2.64+0xc] ;  /* 0x00000c2e021b7980 */ /* 0x000f68000c101900 */
[----:B------:R-:W5:Y:S04]  /*32a70*/  LD.E R28, desc[UR48][R2.64+0x10] ;  /* 0x00001030021c7980 */ /* 0x000f68000c101900 */
[----:B----4-:R-:W4:Y:S04]  /*32a80*/  LD.E R29, desc[UR50][R2.64+0x14] ;  /* 0x00001432021d7980 */ /* 0x010f28000c101900 */
[----:B------:R-:W4:Y:S04]  /*32a90*/  LD.E R30, desc[UR52][R2.64+0x18] ;  /* 0x00001834021e7980 */ /* 0x000f28000c101900 */
[----:B-1----:R-:W4:Y:S04]  /*32aa0*/  LD.E R31, desc[UR54][R2.64+0x1c] ;  /* 0x00001c36021f7980 */ /* 0x002f28000c101900 */
[----:B------:R-:W4:Y:S04]  /*32ab0*/  LD.E R32, desc[UR60][R2.64+0x20] ;  /* 0x0000203c02207980 */ /* 0x000f28000c101900 */
[----:B--2---:R-:W4:Y:S04]  /*32ac0*/  LD.E R33, desc[UR58][R2.64+0x24] ;  /* 0x0000243a02217980 */ /* 0x004f28000c101900 */
[----:B------:R-:W4:Y:S04]  /*32ad0*/  LD.E R34, desc[UR56][R2.64+0x28] ;  /* 0x0000283802227980 */ /* 0x000f28000c101900 */
[----:B---3--:R-:W4:Y:S04]  /*32ae0*/  LD.E R35, desc[UR4][R2.64+0x2c] ;  /* 0x00002c0402237980 */ /* 0x008f28000c101900 */
        /* <DEDUP_REMOVED lines=51> */
[----:B-----5:R-:W-:-:S03]  /*32e20*/  ISETP.NE.U32.AND P1, PT, R24, RZ, PT ;  /* 0x000000ff1800720c */ /* 0x020fc60003f25070 */
        /* <DEDUP_REMOVED lines=66> */
[----:B------:R-:W-:-:S02]  /*33250*/  R2UR UR6, R6 ;  /* 0x00000000060672ca */ /* 0x000fc400000e0000 */
[----:B------:R-:W-:Y:S02]  /*33260*/  R2UR UR7, R7 ;  /* 0x00000000070772ca */ /* 0x000fe400000e0000 */
[----:B------:R-:W-:Y:S02]  /*33270*/  F2FP.F16.F32.PACK_AB R154, R213, R154 ;  /* 0x0000009ad59a723e */ /* 0x000fe400000000ff */
[----:B------:R-:W-:Y:S02]  /*33280*/  F2FP.F16.F32.PACK_AB R153, R158, R153 ;  /* 0x000000999e99723e */ /* 0x000fe400000000ff */
[----:B------:R-:W-:Y:S01]  /*33290*/  F2FP.F16.F32.PACK_AB R155, R157, R155 ;  /* 0x0000009b9d9b723e */ /* 0x000fe200000000ff */
[----:B------:R-:W-:Y:S01]  /*332a0*/  VOTEU.ANY UP0, P1 ;  /* 0x00000000003f7886 */ /* 0x000fe20000800100 */
        /* <DEDUP_REMOVED lines=5081> */
.L_x_3555:
[----:B------:R-:W-:-:S04]  /*47040*/  IMAD.MOV.U32 R213, RZ, RZ, 0x0 ;  /* 0x00000000ffd57424 */ /* 0x000fc800078e00ff */
[----:B01----:R-:W-:Y:S05]  /*47050*/  RET.REL.NODEC R212 `(_ZN7cutlass13device_kernelIN5flash11enable_sm90INS1_16FlashAttnFwdSm90INS1_25CollectiveMainloopFwdSm90ILi2EN4cute5tupleIJNS5_1CILi1EEES8_S8_EEENS6_IJNS7_ILi128EEENS7_ILi96EEENS7_ILi64EEEEEELi256ENS_6half_tEfNS_4arch4Sm90ELb0ELb1ELb0ELb1ELb0ELb0ELb1ELb1ELb0ELb1ELb0ELb0EEENS1_21CollectiveEpilogueFwdINS6_IJSA_NS7_ILi256EEESB_EEES9_SE_SG_Li256ELb1ELb1ELb0ELb0EEENS1_36VarlenDynamicPersistentTileSchedulerILi128ELi96ELi256ELi128ELb0ELb1ELb1ELb1ELb0ELb1EEEEEEEEEvNT_6ParamsE) ;  /* 0xfffffb8cd4e87950 */ /* 0x003fea0003c3ffff */
.L_x_3533:
[----:B0-----:R0:W1:Y:S02]  /*47060*/  SYNCS.PHASECHK.TRANS64.TRYWAIT P1, [R2+URZ], R3 ;  /* 0x00000003020075a7 */ /* 0x001064000802017f */
[----:B-1----:R-:W-:Y:S05]  /*47070*/  @!P1 NANOSLEEP.SYNCS 0x989680 ;  /* 0x009896800000995d */ /* 0x002fea0003900000 */
[----:B------:R-:W1:Y:S02]  /*47080*/  @!P1 SYNCS.PHASECHK.TRANS64 P1, [R2+URZ], R3 ;  /* 0x00000003020095a7 */ /* 0x000e64000802007f */
[----:B-1----:R-:W-:Y:S05]  /*47090*/  @!P1 BRA `(.L_x_3533) ;  /* 0xfffffffc00f09947 */ /* 0x002fea000383ffff */
[----:B------:R-:W-:Y:S05]  /*470a0*/  BRA `(.L_x_3532) ;  /* 0xfffffe4c00907947 */ /* 0x000fea000383ffff */
.L_x_3540:
[----:B0-----:R0:W1:Y:S02]  /*470b0*/  SYNCS.PHASECHK.TRANS64.TRYWAIT P1, [R8+URZ], R9 ;  /* 0x00000009080075a7 */ /* 0x001064000802017f */
[----:B-1----:R-:W-:Y:S05]  /*470c0*/  @!P1 NANOSLEEP.SYNCS 0x989680 ;  /* 0x009896800000995d */ /* 0x002fea0003900000 */
[----:B------:R-:W1:Y:S02]  /*470d0*/  @!P1 SYNCS.PHASECHK.TRANS64 P1, [R8+URZ], R9 ;  /* 0x00000009080095a7 */ /* 0x000e64000802007f */
[----:B-1----:R-:W-:Y:S05]  /*470e0*/  @!P1 BRA `(.L_x_3540) ;  /* 0xfffffffc00f09947 */ /* 0x002fea000383ffff */
[----:B------:R-:W-:Y:S05]  /*470f0*/  BRA `(.L_x_3539) ;  /* 0xfffffe5400647947 */ /* 0x000fea000383ffff */
.L_x_3556:
        /* <DEDUP_REMOVED lines=16> */
.L_x_6045:


//--------------------- .text._ZN7cutlass13device_kernelIN5flash11enable_sm90INS1_16FlashAttnFwdSm90INS1_25CollectiveMainloopFwdSm90ILi2EN4cute5tupleIJNS5_1CILi1EEES8_S8_EEENS6_IJNS7_ILi128EEENS7_ILi96EEENS7_ILi64EEEEEELi256ENS_6half_tEfNS_4arch4Sm90ELb0ELb1ELb0ELb1ELb0ELb1ELb1ELb1ELb0ELb1ELb0ELb0EEENS1_21CollectiveEpilogueFwdINS6_IJSA_NS7_ILi256EEESB_EEES9_SE_SG_Li256ELb1ELb1ELb0ELb0EEENS1_36VarlenDynamicPersistentTileSchedulerILi128ELi96ELi256ELi128ELb0ELb1ELb1ELb1ELb0ELb1EEEEEEEEEvNT_6ParamsE --------------------------
	.section	.text._ZN7cutlass13device_kernelIN5flash11enable_sm90INS1_16FlashAttnFwdSm90INS1_25CollectiveMainloopFwdSm90ILi2EN4cute5tupleIJNS5_1CILi1EEES8_S8_EEENS6_IJNS7_ILi128EEENS7_ILi96EEENS7_ILi64EEEEEELi256ENS_6half_tEfNS_4arch4Sm90ELb0ELb1ELb0ELb1ELb0ELb1ELb1ELb1ELb0ELb1ELb0ELb0EEENS1_21CollectiveEpilogueFwdINS6_IJSA_NS7_ILi256EEESB_EEES9_SE_SG_Li256ELb1ELb1ELb0ELb0EEENS1_36VarlenDynamicPersistentTileSchedulerILi128ELi96ELi256ELi128ELb0ELb1ELb1ELb1ELb0ELb1EEEEEEEEEvNT_6ParamsE,"ax",@progbits
	.align	128
.text._ZN7cutlass13device_kernelIN5flash11enable_sm90INS1_16FlashAttnFwdSm90INS1_25CollectiveMainloopFwdSm90ILi2EN4cute5tupleIJNS5_1CILi1EEES8_S8_EEENS6_IJNS7_ILi128EEENS7_ILi96EEENS7_ILi64EEEEEELi256ENS_6half_tEfNS_4arch4Sm90ELb0ELb1ELb0ELb1ELb0ELb1ELb1ELb1ELb0ELb1ELb0ELb0EEENS1_21CollectiveEpilogueFwdINS6_IJSA_NS7_ILi256EEESB_EEES9_SE_SG_Li256ELb1ELb1ELb0ELb0EEENS1_36VarlenDynamicPersistentTileSchedulerILi128ELi96ELi256ELi128ELb0ELb1ELb1ELb1ELb0ELb1EEEEEEEEEvNT_6ParamsE:
        .type           _ZN7cutlass13device_kernelIN5flash11enable_sm90INS1_16FlashAttnFwdSm90INS1_25CollectiveMainloopFwdSm90ILi2EN4cute5tupleIJNS5_1CILi1EEES8_S8_EEENS6_IJNS7_ILi128EEENS7_ILi96EEENS7_ILi64EEEEEELi256ENS_6half_tEfNS_4arch4Sm90ELb0ELb1ELb0ELb1ELb0ELb1ELb1ELb1ELb0ELb1ELb0ELb0EEENS1_21CollectiveEpilogueFwdINS6_IJSA_NS7_ILi256EEESB_EEES9_SE_SG_Li256ELb1ELb1ELb0ELb0EEENS1_36VarlenDynamicPersistentTileSchedulerILi128ELi96ELi256ELi128ELb0ELb1ELb1ELb1ELb0ELb1EEEEEEEEEvNT_6ParamsE,@function
        .size           _ZN7cutlass13device_kernelIN5flash11enable_sm90INS1_16FlashAttnFwdSm90INS1_25CollectiveMainloopFwdSm90ILi2EN4cute5tupleIJNS5_1CILi1EEES8_S8_EEENS6_IJNS7_ILi128EEENS7_ILi96EEENS7_ILi64EEEEEELi256ENS_6half_tEfNS_4arch4Sm90ELb0ELb1ELb0ELb1ELb0ELb1ELb1ELb1ELb0ELb1ELb0ELb0EEENS1_21CollectiveEpilogueFwdINS6_IJSA_NS7_ILi256EEESB_EEES9_SE_SG_Li256ELb1ELb1ELb0ELb0EEENS1_36VarlenDynamicPersistentTileSchedulerILi128ELi96ELi256ELi128ELb0ELb1ELb1ELb1ELb0ELb1EEEEEEEEEvNT_6ParamsE,(.L_x_6047 - _ZN7cutlass13device_kernelIN5flash11enable_sm90INS1_16FlashAttnFwdSm90INS1_25CollectiveMainloopFwdSm90ILi2EN4cute5tupleIJNS5_1CILi1EEES8_S8_EEENS6_IJNS7_ILi128EEENS7_ILi96EEENS7_ILi64EEEEEELi256ENS_6half_tEfNS_4arch4Sm90ELb0ELb1ELb0ELb1ELb0ELb1ELb1ELb1ELb0ELb1ELb0ELb0EEENS1_21CollectiveEpilogueFwdINS6_IJSA_NS7_ILi256EEESB_EEES9_SE_SG_Li256ELb1ELb1ELb0ELb0EEENS1_36VarlenDynamicPersistentTileSchedulerILi128ELi96ELi256ELi128ELb0ELb1ELb1ELb1ELb0ELb1EEEEEEEEEvNT_6ParamsE)
        .other          _ZN7cutlass13device_kernelIN5flash11enable_sm90INS1_16FlashAttnFwdSm90INS1_25CollectiveMainloopFwdSm90ILi2EN4cute5tupleIJNS5_1CILi1EEES8_S8_EEENS6_IJNS7_ILi128EEENS7_ILi96EEENS7_ILi64EEEEEELi256ENS_6half_tEfNS_4arch4Sm90ELb0ELb1ELb0ELb1ELb0ELb1ELb1ELb1ELb0ELb1ELb0ELb0EEENS1_21CollectiveEpilogueFwdINS6_IJSA_NS7_ILi256EEESB_EEES9_SE_SG_Li256ELb1ELb1ELb0ELb0EEENS1_36VarlenDynamicPersistentTileSchedulerILi128ELi96ELi256ELi128ELb0ELb1ELb1ELb1ELb0ELb1EEEEEEEEEvNT_6ParamsE,@"STO_CUDA_ENTRY STV_DEFAULT"
_ZN7cutlass13device_kernelIN5flash11enable_sm90INS1_16FlashAttnFwdSm90INS1_25CollectiveMainloopFwdSm90ILi2EN4cute5tupleIJNS5_1CILi1EEES8_S8_EEENS6_IJNS7_ILi128EEENS7_ILi96EEENS7_ILi64EEEEEELi256ENS_6half_tEfNS_4arch4Sm90ELb0ELb1ELb0ELb1ELb0ELb1ELb1ELb1ELb0ELb1ELb0ELb0EEENS1_21CollectiveEpilogueFwdINS6_IJSA_NS7_ILi256EEESB_EEES9_SE_SG_Li256ELb1ELb1ELb0ELb0EEENS1_36VarlenDynamicPersistentTileSchedulerILi128ELi96ELi256ELi128ELb0ELb1ELb1ELb1ELb0ELb1EEEEEEEEEvNT_6ParamsE:
[----:B------:R-:W0:Y:S02]  /*0000*/  LDC R1, c[0x0][0x28] ;  /* 0x00000a00ff017b82 */ /* 0x000e240000000800 */
[----:B0-----:R-:W-:-:S05]  /*0010*/  VIADD R1, R1, 0xfffffb20 ;  /* 0xfffffb2001017836 */ /* 0x001fca0000000000 */
[----:B------:R-:W-:Y:S01]  /*0020*/  R2UR UR4, R1 ;  /* 0x00000000010472ca */ /* 0x000fe200000e0000 */
[----:B------:R-:W0:Y:S01]  /*0030*/  S2R R3, SR_TID.X ;  /* 0x0000000000037919 */ /* 0x000e220000002100 */
[----:B------:R-:W-:Y:S01]  /*0040*/  ELECT P0, URZ, PT ;  /* 0x00000000003f782f */ /* 0x000fe20003800000 */
[----:B------:R-:W-:Y:S01]  /*0050*/  BSSY B0, `(.L_x_3557) ;  /* 0x0000018000007945 */ /* 0x000fe20003800000 */
[----:B------:R-:W-:Y:S01]  /*0060*/  ULDC UR37, c[0x0][0x20] ;  /* 0x0000080000257ab9 */ /* 0x000fe20000000800 */
[----:B------:R-:W-:-:S08]  /*0070*/  ULDC UR36, c[0x0][0x24] ;  /* 0x0000090000247ab9 */ /* 0x000fd00000000800 */
[----:B------:R-:W-:-:S04]  /*0080*/  UIADD3 UR37, UP0, UR4, UR37, URZ ;  /* 0x0000002504257290 */ /* 0x000fc8000ff1e03f */
[----:B------:R-:W-:Y:S01]  /*0090*/  UIADD3.X UR36, URZ, UR36, URZ, UP0, !UPT ;  /* 0x000000243f247290 */ /* 0x000fe200087fe43f */
        /* <DEDUP_REMOVED lines=19> */
.L_x_3558:
[----:B------:R-:W-:Y:S05]  /*01d0*/  BSYNC B0 ;  /* 0x0000000000007941 */ /* 0x000fea0003800000 */
.L_x_3557:
        /* <DEDUP_REMOVED lines=43> */
.L_x_3559:
        /* <DEDUP_REMOVED lines=22> */
.L_x_3560:
        /* <DEDUP_REMOVED lines=18> */
.L_x_3561:
        /* <DEDUP_REMOVED lines=22> */
.L_x_3562:
        /* <DEDUP_REMOVED lines=22> */
.L_x_3563:
[----:B------:R-:W-:Y:S01]  /*09d0*/  PLOP3.LUT P0, PT, PT, PT, UP0, 0x80, 0x0 ;  /* 0x000000000000781c */ /* 0x000fe20003f0f008 */
[----:B------:R-:W-:Y:S01]  /*09e0*/  UMOV UR38, 0x1 ;  /* 0x0000000100267882 */ /* 0x000fe20000000000 */
[----:B------:R-:W-:Y:S01]  /*09f0*/  NOP ;  /* 0x0000000000007918 */ /* 0x000fe20000000000 */
[----:B------:R-:W-:Y:S01]  /*0a00*/  USEL UR38, UR38, 0x2, !UP0 ;  /* 0x0000000226267887 */ /* 0x000fe2000c000000 */
[----:B------:R-:W-:Y:S01]  /*0a10*/  BSSY B9, `(.L_x_3564) ;  /* 0x0003599000097945 */ /* 0x000fe20003800000 */
[----:B------:R-:W-:Y:S01]  /*0a20*/  ULDC.64 UR42, c[0x0][0x208] ;  /* 0x00008200002a7ab9 */ /* 0x000fe20000000a00 */
[----:B------:R-:W-:Y:S02]  /*0a30*/  IMAD.U32 R18, RZ, RZ, UR37 ;  /* 0x00000025ff127e24 */ /* 0x000fe4000f8e00ff */
[----:B------:R-:W-:Y:S01]  /*0a40*/  IMAD.U32 R19, RZ, RZ, UR36 ;  /* 0x00000024ff137e24 */ /* 0x000fe2000f8e00ff */
[----:B0123--:R-:W-:Y:S06]  /*0a50*/  BAR.SYNC.DEFER_BLOCKING 0x0 ;  /* 0x0000000000007b1d */ /* 0x00ffec0000010000 */
[----:B------:R-:W-:Y:S05]  /*0a60*/  @!P0 BRA `(.L_x_3565) ;  /* 0x000002c800ec8947 */ /* 0x000fea0003800000 */
.L_x_3566:
[----:B------:R-:W-:-:S08]  /*0a70*/  NOP ;  /* 0x0000000000007918 */ /* 0x000fd00000000000 */
[----:B------:R-:W0:Y:S02]  /*0a80*/  USETMAXREG.TRY_ALLOC.CTAPOOL UP0, 0xf0 ;  /* 0x000000f0000079c8 */ /* 0x000e240008000600 */
[----:B0-----:R-:W-:-:S13]  /*0a90*/  PLOP3.LUT P0, PT, PT, PT, UP0, 0x80, 0x0 ;  /* 0x000000000000781c */ /* 0x001fda0003f0f008 */
[----:B------:R-:W-:Y:S05]  /*0aa0*/  @!P0 BRA `(.L_x_3566) ;  /* 0xfffffffc00f08947 */ /* 0x000fea000383ffff */
[----:B------:R-:W2:Y:S01]  /*0ab0*/  LDL.LU R2, [R1+0x48c] ;  /* 0x00048c0001027983 */ /* 0x000ea20000300800 */
[----:B------:R-:W0:Y:S01]  /*0ac0*/  S2UR UR5, SR_CgaCtaId ;  /* 0x00000000000579c3 */ /* 0x000e220000008800 */
[----:B------:R-:W-:Y:S01]  /*0ad0*/  UMOV UR4, 0x400 ;  /* 0x0000040000047882 */ /* 0x000fe20000000000 */
[----:B------:R-:W-:Y:S01]  /*0ae0*/  UIADD3 UR39, UP0, UR37, 0x210, URZ ;  /* 0x0000021025277890 */ /* 0x000fe2000ff1e03f */
[----:B------:R-:W1:Y:S01]  /*0af0*/  S2R R0, SR_TID.X ;  /* 0x0000000000007919 */ /* 0x000e620000002100 */
[----:B------:R-:W-:Y:S02]  /*0b00*/  UIADD3 UR46, UP1, UR37, 0x21c, URZ ;  /* 0x0000021c252e7890 */ /* 0x000fe4000ff3e03f */
[----:B------:R-:W-:Y:S01]  /*0b10*/  UIADD3.X UR47, URZ, UR36, URZ, UP0, !UPT ;  /* 0x000000243f2f7290 */ /* 0x000fe200087fe43f */
[----:B------:R-:W-:Y:S01]  /*0b20*/  STL.64 [R1+0x210], RZ ;  /* 0x000210ff01007387 */ /* 0x000fe20000100a00 */
[----:B------:R-:W-:-:S03]  /*0b30*/  UIADD3.X UR48, URZ, UR36, URZ, UP1, !UPT ;  /* 0x000000243f307290 */ /* 0x000fc60008ffe43f */
[----:B------:R-:W-:Y:S04]  /*0b40*/  STL [R1+0x218], RZ ;  /* 0x000218ff01007387 */ /* 0x000fe80000100800 */
[----:B------:R-:W-:Y:S01]  /*0b50*/  STL [R1+0x21c], RZ ;  /* 0x00021cff01007387 */ /* 0x000fe20000100800 */
[----:B0-----:R-:W-:-:S06]  /*0b60*/  ULEA UR4, UR5, UR4, 0x18 ;  /* 0x0000000405047291 */ /* 0x001fcc000f8ec03f */
[----:B------:R-:W-:Y:S01]  /*0b70*/  IMAD.U32 R144, RZ, RZ, UR4 ;  /* 0x00000004ff907e24 */ /* 0x000fe2000f8e00ff */
[----:B------:R-:W-:Y:S06]  /*0b80*/  BAR.ARV 0x8, 0x180 ;  /* 0x0206000000007b1d */ /* 0x000fec0000002000 */
[----:B-1----:R-:W-:Y:S01]  /*0b90*/  SHF.R.U32.HI R11, RZ, 0x7, R0 ;  /* 0x00000007ff0b7819 */ /* 0x002fe20000011600 */
[----:B------:R-:W-:-:S03]  /*0ba0*/  ULDC UR4, c[0x0][0xd3c] ;  /* 0x00034f0000047ab9 */ /* 0x000fc60000000800 */
[----:B------:R-:W-:-:S13]  /*0bb0*/  ISETP.NE.AND P0, PT, R11, 0x1, PT ;  /* 0x000000010b00780c */ /* 0x000fda0003f05270 */
[----:B------:R-:W-:Y:S08]  /*0bc0*/  @!P0 BAR.ARV 0x9, 0x100 ;  /* 0x0244000000008b1d */ /* 0x000ff00000002000 */
[----:B------:R-:W-:Y:S06]  /*0bd0*/  BAR.SYNC.DEFER_BLOCKING 0x5, 0x180 ;  /* 0x0146000000007b1d */ /* 0x000fec0000010000 */
[----:B------:R-:W0:Y:S02]  /*0be0*/  LDS.128 R120, [R144+0x324d0] ;  /* 0x0324d00090787984 */ /* 0x000e240000000c00 */
[----:B------:R-:W-:Y:S06]  /*0bf0*/  BAR.ARV 0x4, 0x180 ;  /* 0x0106000000007b1d */ /* 0x000fec0000002000 */
[----:B--2---:R-:W-:-:S04]  /*0c00*/  LOP3.LUT R2, R2, 0xffefffff, RZ, 0xc0, !PT ;  /* 0xffefffff02027812 */ /* 0x004fc800078ec0ff */
[----:B------:R-:W-:Y:S02]  /*0c10*/  @P0 LOP3.LUT R2, R2, 0x100000, RZ, 0xfc, !PT ;  /* 0x0010000002020812 */ /* 0x000fe400078efcff */
[----:B0-----:R-:W-:-:S03]  /*0c20*/  ISETP.GE.AND P0, PT, R123, UR4, PT ;  /* 0x000000047b007c0c */ /* 0x001fc6000bf06270 */
[----:B------:R4:W-:Y:S10]  /*0c30*/  STL [R1+0x48c], R2 ;  /* 0x00048c0201007387 */ /* 0x0009f40000100800 */
[----:B----4-:R-:W-:Y:S05]  /*0c40*/  @P0 BRA `(.L_x_3567) ;  /* 0x0000035400d40947 */ /* 0x010fea0003800000 */
[----:B------:R-:W-:Y:S01]  /*0c50*/  VIADD R222, R0, 0xffffff80 ;  /* 0xffffff8000de7836 */ /* 0x000fe20000000000 */
[C---:B------:R-:W-:Y:S01]  /*0c60*/  IADD3 R219, -R11.reuse, 0xb, RZ ;  /* 0x0000000b0bdb7810 */ /* 0x040fe20007ffe1ff */
[----:B------:R-:W-:Y:S02]  /*0c70*/  VIADD R214, R11, 0x8 ;  /* 0x000000080bd67836 */ /* 0x000fe40000000000 */
[----:B------:R-:W-:Y:S01]  /*0c80*/  IMAD.MOV.U32 R152, RZ, RZ, RZ ;  /* 0x000000ffff987224 */ /* 0x000fe200078e00ff */
[----:B------:R-:W-:Y:S01]  /*0c90*/  SHF.R.S32.HI R3, RZ, 0x1f, R222 ;  /* 0x0000001fff037819 */ /* 0x000fe200000114de */
[----:B------:R-:W-:-:S03]  /*0ca0*/  IMAD.MOV.U32 R157, RZ, RZ, RZ ;  /* 0x000000ffff9d7224 */ /* 0x000fc600078e00ff */
[CC--:B------:R-:W-:Y:S02]  /*0cb0*/  LEA.HI R0, R3.reuse, R222.reuse, RZ, 0x7 ;  /* 0x000000de03007211 */ /* 0x0c0fe400078f38ff */
[CC--:B------:R-:W-:Y:S02]  /*0cc0*/  LEA.HI R7, R3.reuse, R222.reuse, RZ, 0x4 ;  /* 0x000000de03077211 */ /* 0x0c0fe400078f20ff */
[----:B------:R-:W-:Y:S02]  /*0cd0*/  LOP3.LUT R229, R0, 0xffffff80, RZ, 0xc0, !PT ;  /* 0xffffff8000e57812 */ /* 0x000fe400078ec0ff */
[----:B------:R-:W-:Y:S02]  /*0ce0*/  SHF.R.S32.HI R231, RZ, 0x7, R0 ;  /* 0x00000007ffe77819 */ /* 0x000fe40000011400 */
[----:B------:R-:W-:Y:S01]  /*0cf0*/  LEA.HI R8, R3, R222, RZ, 0x5 ;  /* 0x000000de03087211 */ /* 0x000fe200078f28ff */
[----:B------:R-:W-:Y:S01]  /*0d00*/  IMAD.IADD R229, R222, 0x1, -R229 ;  /* 0x00000001dee57824 */ /* 0x000fe200078e0ae5 */
[----:B------:R-:W-:-:S02]  /*0d10*/  LEA.HI R0, R0, R231, RZ, 0x1 ;  /* 0x000000e700007211 */ /* 0x000fc400078f08ff */
[----:B------:R-:W-:Y:S02]  /*0d20*/  SHF.R.S32.HI R10, RZ, 0x4, R7 ;  /* 0x00000004ff0a7819 */ /* 0x000fe40000011407 */
        /* <DEDUP_REMOVED lines=9> */
[C---:B------:R-:W-:Y:S02]  /*0dc0*/  LOP3.LUT R9, R7.reuse, 0x3fffff0, RZ, 0xc0, !PT ;  /* 0x03fffff007097812 */ /* 0x040fe400078ec0ff */
[----:B------:R-:W-:Y:S02]  /*0dd0*/  LOP3.LUT R6, R6, 0xfffffff8, RZ, 0xc0, !PT ;  /* 0xfffffff806067812 */ /* 0x000fe400078ec0ff */
[----:B------:R-:W-:Y:S01]  /*0de0*/  LEA.HI R7, R7, R10, RZ, 0x1 ;  /* 0x0000000a07077211 */ /* 0x000fe200078f08ff */
[----:B------:R-:W-:Y:S01]  /*0df0*/  IMAD.IADD R9, R222, 0x1, -R9 ;  /* 0x00000001de097824 */ /* 0x000fe200078e0a09 */
[----:B------:R-:W-:Y:S01]  /*0e00*/  SHF.R.S32.HI R8, RZ, 0x5, R8 ;  /* 0x00000005ff087819 */ /* 0x000fe20000011408 */
[----:B------:R-:W-:Y:S01]  /*0e10*/  IMAD.IADD R5, R5, 0x1, -R6 ;  /* 0x0000000105057824 */ /* 0x000fe200078e0a06 */
[----:B------:R-:W-:-:S02]  /*0e20*/  LOP3.LUT R7, R7, 0x1ffffffe, RZ, 0xc0, !PT ;  /* 0x1ffffffe07077812 */ /* 0x000fc400078ec0ff */
[----:B------:R-:W-:Y:S01]  /*0e30*/  LOP3.LUT R4, R4, 0x7ffffffc, RZ, 0xc0, !PT ;  /* 0x7ffffffc04047812 */ /* 0x000fe200078ec0ff */
[----:B------:R-:W-:Y:S02]  /*0e40*/  IMAD R5, R2, 0x10, R5 ;  /* 0x0000001002057824 */ /* 0x000fe400078e0205 */
[----:B------:R-:W-:Y:S02]  /*0e50*/  IMAD.IADD R7, R10, 0x1, -R7 ;  /* 0x000000010a077824 */ /* 0x000fe400078e0a07 */
[----:B------:R-:W-:Y:S01]  /*0e60*/  IMAD R220, R0, 0x40, R5 ;  /* 0x0000004000dc7824 */ /* 0x000fe200078e0205 */
[CC--:B------:R-:W-:Y:S01]  /*0e70*/  LEA.HI R0, R3.reuse, R222.reuse, RZ, 0x2 ;  /* 0x000000de03007211 */ /* 0x0c0fe200078f10ff */
[C---:B------:R-:W-:Y:S01]  /*0e80*/  IMAD R6, R8.reuse, 0x10, R9 ;  /* 0x0000001008067824 */ /* 0x040fe200078e0209 */
[----:B------:R-:W-:Y:S01]  /*0e90*/  LEA.HI R3, R3, R222, RZ, 0x3 ;  /* 0x000000de03037211 */ /* 0x000fe200078f18ff */
[----:B------:R-:W-:Y:S01]  /*0ea0*/  IMAD.SHL.U32 R167, R8, 0x200, RZ ;  /* 0x0000020008a77824 */ /* 0x000fe200078e00ff */
[----:B------:R-:W-:Y:S01]  /*0eb0*/  LOP3.LUT R225, R0, 0xfffffffc, RZ, 0xc0, !PT ;  /* 0xfffffffc00e17812 */ /* 0x000fe200078ec0ff */
[----:B------:R-:W-:Y:S01]  /*0ec0*/  IMAD R6, R6, 0x8, R7 ;  /* 0x0000000806067824 */ /* 0x000fe200078e0207 */
[----:B------:R-:W-:Y:S01]  /*0ed0*/  SHF.R.S32.HI R153, RZ, 0x2, R0 ;  /* 0x00000002ff997819 */ /* 0x000fe20000011400 */
[----:B------:R-:W-:Y:S01]  /*0ee0*/  IMAD.IADD R4, R229, 0x1, -R4 ;  /* 0x00000001e5047824 */ /* 0x000fe200078e0a04 */
[----:B------:R-:W-:Y:S01]  /*0ef0*/  SHF.R.S32.HI R0, RZ, 0x1f, R0 ;  /* 0x0000001fff007819 */ /* 0x000fe20000011400 */
[----:B------:R-:W-:Y:S01]  /*0f00*/  IMAD.IADD R225, R222, 0x1, -R225 ;  /* 0x00000001dee17824 */ /* 0x000fe200078e0ae1 */
[----:B------:R-:W-:Y:S01]  /*0f10*/  SHF.R.S32.HI R223, RZ, 0x3, R3 ;  /* 0x00000003ffdf7819 */ /* 0x000fe20000011403 */
[----:B------:R-:W-:Y:S01]  /*0f20*/  VIADD R156, R153, 0x40 ;  /* 0x00000040999c7836 */ /* 0x000fe20000000000 */
[----:B------:R-:W-:Y:S01]  /*0f30*/  LEA.HI R0, R0, R153, RZ, 0x3 ;  /* 0x0000009900007211 */ /* 0x000fe200078f18ff */
[----:B------:R-:W-:Y:S01]  /*0f40*/  IMAD.SHL.U32 R22, R225, 0x8, RZ ;  /* 0x00000008e1167824 */ /* 0x000fe200078e00ff */
[----:B------:R-:W-:Y:S01]  /*0f50*/  LOP3.LUT R3, R3, 0xfffffff8, RZ, 0xc0, !PT ;  /* 0xfffffff803037812 */ /* 0x000fe200078ec0ff */
[----:B------:R-:W-:Y:S01]  /*0f60*/  IMAD.SHL.U32 R172, R156, 0x40, RZ ;  /* 0x000000409cac7824 */ /* 0x000fe200078e00ff */
[----:B------:R-:W-:Y:S01]  /*0f70*/  LOP3.LUT R0, R0, 0xfffffff8, RZ, 0xc0, !PT ;  /* 0xfffffff800007812 */ /* 0x000fe200078ec0ff */
[C---:B------:R-:W-:Y:S01]  /*0f80*/  IMAD.SHL.U32 R154, R225.reuse, 0x4, RZ ;  /* 0x00000004e19a7824 */ /* 0x040fe200078e00ff */
[----:B------:R-:W-:Y:S01]  /*0f90*/  LEA.HI R2, R225, R225, RZ, 0x1 ;  /* 0x000000e1e1027211 */ /* 0x000fe200078f08ff */
[----:B------:R-:W-:Y:S01]  /*0fa0*/  IMAD.IADD R224, R222, 0x1, -R3 ;  /* 0x00000001dee07824 */ /* 0x000fe200078e0a03 */
[----:B------:R-:W-:Y:S01]  /*0fb0*/  SHF.R.S32.HI R3, RZ, 0x1f, R156 ;  /* 0x0000001fff037819 */ /* 0x000fe2000001149c */
[----:B------:R-:W-:Y:S01]  /*0fc0*/  IMAD.IADD R227, R153, 0x1, -R0 ;  /* 0x0000000199e37824 */ /* 0x000fe200078e0a00 */
[----:B------:R-:W-:Y:S01]  /*0fd0*/  LOP3.LUT R2, R2, 0x1ffffffe, RZ, 0xc0, !PT ;  /* 0x1ffffffe02027812 */ /* 0x000fe200078ec0ff */
[----:B------:R-:W-:Y:S01]  /*0fe0*/  IMAD.SHL.U32 R161, R224, 0x8, RZ ;  /* 0x00000008e0a17824 */ /* 0x000fe200078e00ff */
[----:B------:R-:W-:Y:S01]  /*0ff0*/  LEA.HI R0, R3, R156, RZ, 0x3 ;  /* 0x0000009c03007211 */ /* 0x000fe200078f18ff */
[----:B------:R-:W-:Y:S01]  /*1000*/  IMAD.SHL.U32 R166, R227, 0x40, RZ ;  /* 0x00000040e3a67824 */ /* 0x000fe200078e00ff */
[----:B------:R-:W-:Y:S01]  /*1010*/  LOP3.LUT R172, R172, 0x1c0, RZ, 0xc0, !PT ;  /* 0x000001c0acac7812 */ /* 0x000fe200078ec0ff */
[----:B------:R-:W-:Y:S01]  /*1020*/  IMAD.IADD R3, R225, 0x1, -R2 ;  /* 0x00000001e1037824 */ /* 0x000fe200078e0a02 */
[----:B------:R-:W-:Y:S01]  /*1030*/  SHF.R.S32.HI R159, RZ, 0x1f, R153 ;  /* 0x0000001fff9f7819 */ /* 0x000fe20000011499 */
[----:B------:R-:W-:Y:S01]  /*1040*/  IMAD.SHL.U32 R0, R0, 0x40, RZ ;  /* 0x0000004000007824 */ /* 0x000fe200078e00ff */
[----:B------:R-:W-:Y:S01]  /*1050*/  LOP3.LUT R166, R166, 0x1c0, RZ, 0xc0, !PT ;  /* 0x000001c0a6a67812 */ /* 0x000fe200078ec0ff */
[----:B------:R-:W-:Y:S01]  /*1060*/  VIADD R158, R154, 0x10 ;  /* 0x000000109a9e7836 */ /* 0x000fe20000000000 */
[----:B------:R-:W-:Y:S01]  /*1070*/  SHF.R.U32.HI R174, RZ, 0x3, R172 ;  /* 0x00000003ffae7819 */ /* 0x000fe200000116ac */
[C---:B------:R-:W-:Y:S01]  /*1080*/  VIADD R163, R161.reuse, 0x40 ;  /* 0x00000040a1a37836 */ /* 0x040fe20000000000 */
[--C-:B------:R-:W-:Y:S01]  /*1090*/  LOP3.LUT R2, R172, 0x38, R22.reuse, 0xf8, !PT ;  /* 0x00000038ac027812 */ /* 0x100fe200078ef816 */
[C---:B------:R-:W-:Y:S01]  /*10a0*/  VIADD R162, R161.reuse, 0x80 ;  /* 0x00000080a1a27836 */ /* 0x040fe20000000000 */
[----:B------:R-:W-:Y:S01]  /*10b0*/  LOP3.LUT R175, R0, 0xfffffe00, RZ, 0xc0, !PT ;  /* 0xfffffe0000af7812 */ /* 0x000fe200078ec0ff */
[----:B------:R-:W-:Y:S01]  /*10c0*/  VIADD R164, R161, 0xc0 ;  /* 0x000000c0a1a47836 */ /* 0x000fe20000000000 */
[----:B------:R-:W-:Y:S01]  /*10d0*/  LOP3.LUT R230, R166, 0x18, R22, 0xf8, !PT ;  /* 0x00000018a6e67812 */ /* 0x000fe200078ef816 */
[----:B------:R-:W-:Y:S01]  /*10e0*/  IMAD R224, R224, 0x20, R223 ;  /* 0x00000020e0e07824 */ /* 0x000fe200078e02df */
[----:B------:R-:W-:Y:S01]  /*10f0*/  SHF.R.U32.HI R173, RZ, 0x3, R166 ;  /* 0x00000003ffad7819 */ /* 0x000fe200000116a6 */
[----:B------:R-:W-:Y:S01]  /*1100*/  IMAD.SHL.U32 R234, R6, 0x8, RZ ;  /* 0x0000000806ea7824 */ /* 0x000fe200078e00ff */
[----:B------:R-:W-:Y:S01]  /*1110*/  LOP3.LUT R5, R175, R2, R174, 0xf6, !PT ;  /* 0x00000002af057212 */ /* 0x000fe200078ef6ae */
[----:B------:R-:W-:Y:S01]  /*1120*/  IMAD.SHL.U32 R221, R4, 0x2, RZ ;  /* 0x0000000204dd7824 */ /* 0x000fe200078e00ff */
[----:B------:R-:W-:Y:S01]  /*1130*/  LOP3.LUT R230, R230, R173, RZ, 0x3c, !PT ;  /* 0x000000ade6e67212 */ /* 0x000fe200078e3cff */
[----:B------:R-:W-:Y:S01]  /*1140*/  IMAD R232, R3, 0x8, R220 ;  /* 0x0000000803e87824 */ /* 0x000fe200078e02dc */
[----:B------:R-:W-:Y:S01]  /*1150*/  SHF.R.S32.HI R176, RZ, 0x1f, R156 ;  /* 0x0000001fffb07819 */ /* 0x000fe2000001149c */
[----:B------:R-:W-:Y:S01]  /*1160*/  IMAD R228, R5, 0x2, R144 ;  /* 0x0000000205e47824 */ /* 0x000fe200078e0290 */
[----:B------:R-:W-:-:S02]  /*1170*/  SHF.R.S32.HI R23, RZ, 0x1f, R22 ;  /* 0x0000001fff177819 */ /* 0x000fc40000011416 */
[----:B------:R-:W-:Y:S02]  /*1180*/  SHF.R.S32.HI R218, RZ, 0x1f, R161 ;  /* 0x0000001fffda7819 */ /* 0x000fe400000114a1 */
[----:B------:R-:W-:Y:S02]  /*1190*/  SHF.R.S32.HI R226, RZ, 0x1f, R158 ;  /* 0x0000001fffe27819 */ /* 0x000fe4000001149e */
[----:B------:R-:W-:Y:S02]  /*11a0*/  SHF.R.S32.HI R217, RZ, 0x1f, R163 ;  /* 0x0000001fffd97819 */ /* 0x000fe400000114a3 */
[----:B------:R-:W-:Y:S02]  /*11b0*/  SHF.R.S32.HI R216, RZ, 0x1f, R162 ;  /* 0x0000001fffd87819 */ /* 0x000fe400000114a2 */
[----:B------:R-:W-:Y:S02]  /*11c0*/  SHF.R.S32.HI R215, RZ, 0x1f, R164 ;  /* 0x0000001fffd77819 */ /* 0x000fe400000114a4 */
[----:B------:R-:W-:-:S07]  /*11d0*/  LOP3.LUT R160, R230, R167, RZ, 0xfc, !PT ;  /* 0x000000a7e6a07212 */ /* 0x000fce00078efcff */
.L_x_3786:
        /* <DEDUP_REMOVED lines=12> */
[----:B------:R-:W1:Y:S01]  /*12a0*/  @P1 LDC.64 R2, c[0x0][0xb20] ;  /* 0x0002c800ff021b82 */ /* 0x000e620000000a00 */
[----:B------:R-:W-:Y:S01]  /*12b0*/  ISETP.NE.AND.EX P0, PT, RZ, UR5, PT, P0 ;  /* 0x00000005ff007c0c */ /* 0x000fe2000bf05300 */
[----:B0--3--:R-:W-:-:S06]  /*12c0*/  IMAD.WIDE R8, R123, 0x4, R4 ;  /* 0x000000047b087825 */ /* 0x009fcc00078e0204 */
        /* <DEDUP_REMOVED lines=28> */
.L_x_3568:
        /* <DEDUP_REMOVED lines=10> */
.L_x_3569:
[----:B------:R-:W-:Y:S05]  /*1530*/  @!P0 BRA `(.L_x_3570) ;  /* 0x00000000000c8947 */ /* 0x000fea0003800000 */
[----:B------:R-:W2:Y:S04]  /*1540*/  LDG.E R3, desc[UR42][R8.64] ;  /* 0x0000002a08037981 */ /* 0x000ea8000c1e1900 */
[----:B------:R-:W2:Y:S02]  /*1550*/  LDG.E R28, desc[UR42][R8.64+0x4] ;  /* 0x0000042a081c7981 */ /* 0x000ea4000c1e1900 */
[----:B--2---:R-:W-:-:S07]  /*1560*/  IMAD.IADD R28, R28, 0x1, -R3 ;  /* 0x000000011c1c7824 */ /* 0x004fce00078e0a03 */
.L_x_3570:
[----:B------:R-:W-:Y:S01]  /*1570*/  ULDC.64 UR4, c[0x0][0xb08] ;  /* 0x0002c20000047ab9 */ /* 0x000fe20000000a00 */
[----:B------:R-:W1:Y:S01]  /*1580*/  LDC R8, c[0x0][0x448] ;  /* 0x00011200ff087b82 */ /* 0x000e620000000800 */
[----:B------:R-:W-:-:S04]  /*1590*/  ISETP.NE.U32.AND P0, PT, RZ, UR4, PT ;  /* 0x00000004ff007c0c */ /* 0x000fc8000bf05070 */
[----:B------:R-:W-:Y:S01]  /*15a0*/  ISETP.NE.AND.EX P0, PT, RZ, UR5, PT, P0 ;  /* 0x00000005ff007c0c */ /* 0x000fe2000bf05300 */
[----:B------:R-:W-:Y:S02]  /*15b0*/  ULDC.64 UR4, c[0x0][0xb28] ;  /* 0x0002ca0000047ab9 */ /* 0x000fe40000000a00 */
[----:B------:R-:W-:Y:S01]  /*15c0*/  ISETP.NE.U32.AND P1, PT, RZ, UR4, PT ;  /* 0x00000004ff007c0c */ /* 0x000fe2000bf25070 */
[----:B0----5:R-:W-:Y:S01]  /*15d0*/  IMAD.MOV.U32 R2, RZ, RZ, R28 ;  /* 0x000000ffff027224 */ /* 0x021fe200078e001c */
[----:B------:R-:W0:Y:S02]  /*15e0*/  LDC.64 R12, c[0x0][0xad8] ;  /* 0x0002b600ff0c7b82 */ /* 0x000e240000000a00 */
[----:B------:R-:W-:-:S06]  /*15f0*/  ISETP.NE.AND.EX P1, PT, RZ, UR5, PT, P1 ;  /* 0x00000005ff007c0c */ /* 0x000fcc000bf25310 */
[----:B------:R-:W2:Y:S08]  /*1600*/  @P0 LDC.64 R4, c[0x0][0xb08] ;  /* 0x0002c200ff040b82 */ /* 0x000eb00000000a00 */
[----:B------:R-:W3:Y:S01]  /*1610*/  @P1 LDC.64 R6, c[0x0][0xb28] ;  /* 0x0002ca00ff061b82 */ /* 0x000ee20000000a00 */
[----:B--2---:R-:W-:-:S05]  /*1620*/  @P0 IMAD.WIDE R4, R123, 0x4, R4 ;  /* 0x000000047b040825 */ /* 0x004fca00078e0204 */
[----:B------:R-:W2:Y:S04]  /*1630*/  @P0 LDG.E R0, desc[UR42][R4.64] ;  /* 0x0000002a04000981 */ /* 0x000ea8000c1e1900 */
[----:B------:R-:W2:Y:S01]  /*1640*/  @P0 LDG.E R3, desc[UR42][R4.64+0x4] ;  /* 0x0000042a04030981 */ /* 0x000ea2000c1e1900 */
[----:B---3--:R-:W-:-:S05]  /*1650*/  @P1 IMAD.WIDE R6, R123, 0x4, R6 ;  /* 0x000000047b061825 */ /* 0x008fca00078e0206 */
[----:B------:R3:W5:Y:S01]  /*1660*/  @P1 LDG.E R2, desc[UR42][R6.64] ;  /* 0x0000002a06021981 */ /* 0x000762000c1e1900 */
[----:B-1----:R-:W-:Y:S01]  /*1670*/  ISETP.NE.AND P1, PT, R8, 0x1, PT ;  /* 0x000000010800780c */ /* 0x002fe20003f25270 */
[----:B------:R-:W-:Y:S01]  /*1680*/  IMAD.SHL.U32 R191, R121, 0x80, RZ ;  /* 0x0000008079bf7824 */ /* 0x000fe200078e00ff */
[----:B0-----:R-:W-:Y:S01]  /*1690*/  ISETP.GE.AND P2, PT, R13, 0x1, PT ;  /* 0x000000010d00780c */ /* 0x001fe20003f46270 */
[----:B------:R-:W-:-:S10]  /*16a0*/  IMAD.IADD R11, R28, 0x1, -R11 ;  /* 0x000000011c0b7824 */ /* 0x000fd400078e0a0b */
[----:B------:R-:W0:Y:S08]  /*16b0*/  @P1 LDC R8, c[0x0][0x44c] ;  /* 0x00011300ff081b82 */ /* 0x000e300000000800 */
[----:B------:R-:W1:Y:S01]  /*16c0*/  @P1 LDC R9, c[0x0][0x450] ;  /* 0x00011400ff091b82 */ /* 0x000e620000000800 */
[----:B--2---:R-:W-:Y:S02]  /*16d0*/  @P0 IMAD.IADD R56, R3, 0x1, -R0 ;  /* 0x0000000103380824 */ /* 0x004fe400078e0a00 */
[----:B------:R-:W-:-:S02]  /*16e0*/  VIADD R3, R191, 0x7f ;  /* 0x0000007fbf037836 */ /* 0x000fc40000000000 */
[----:B------:R-:W-:Y:S02]  /*16f0*/  IMAD.IADD R25, R11, 0x1, R56 ;  /* 0x000000010b197824 */ /* 0x000fe400078e0238 */
[----:B0-----:R-:W-:-:S03]  /*1700*/  @P1 IMAD.HI.U32 R4, R3, R8, RZ ;  /* 0x0000000803041227 */ /* 0x001fc600078e00ff */
[C---:B------:R-:W-:Y:S01]  /*1710*/  IADD3 R179, R25.reuse, 0x1, -R24 ;  /* 0x0000000119b37810 */ /* 0x040fe20007ffe818 */
[----:B------:R-:W-:Y:S01]  /*1720*/  VIADD R0, R25, 0x5f ;  /* 0x0000005f19007836 */ /* 0x000fe20000000000 */
[----:B-1----:R-:W-:-:S03]  /*1730*/  @P1 SHF.R.U32.HI R3, RZ, R9, R4 ;  /* 0x00000009ff031219 */ /* 0x002fc60000011604 */
[----:B------:R-:W-:-:S04]  /*1740*/  IMAD.HI R0, R0, 0x2aaaaaab, RZ ;  /* 0x2aaaaaab00007827 */ /* 0x000fc800078e02ff */
[----:B---3--:R-:W-:Y:S01]  /*1750*/  IMAD.IADD R7, R179, 0x1, R3 ;  /* 0x00000001b3077824 */ /* 0x008fe200078e0203 */
[----:B------:R-:W-:-:S04]  /*1760*/  SHF.R.U32.HI R177, RZ, 0x1f, R0 ;  /* 0x0000001fffb17819 */ /* 0x000fc80000011600 */
        /* <DEDUP_REMOVED lines=14> */
.L_x_3573:
[----:B------:R-:W-:-:S13]  /*1850*/  ISETP.NE.AND P0, PT, R13, 0x1, PT ;  /* 0x000000010d00780c */ /* 0x000fda0003f05270 */
[----:B------:R-:W0:Y:S02]  /*1860*/  @P0 LDC.64 R4, c[0x0][0xae0] ;  /* 0x0002b800ff040b82 */ /* 0x000e240000000a00 */
[----:B0-----:R-:W-:-:S05]  /*1870*/  @P0 IMAD.HI.U32 R4, R3, R4, RZ ;  /* 0x0000000403040227 */ /* 0x001fca00078e00ff */
[----:B------:R-:W-:-:S07]  /*1880*/  @P0 SHF.R.U32.HI R3, RZ, R5, R4 ;  /* 0x00000005ff030219 */ /* 0x000fce0000011604 */
.L_x_3574:
[----:B------:R-:W-:Y:S05]  /*1890*/  BSYNC B0 ;  /* 0x0000000000007941 */ /* 0x000fea0003800000 */
.L_x_3572:
[----:B------:R-:W-:-:S05]  /*18a0*/  IMAD R3, R3, R13, R13 ;  /* 0x0000000d03037224 */ /* 0x000fca00078e020d */
[----:B------:R-:W-:-:S07]  /*18b0*/  VIMNMX R0, R0, R3, PT ;  /* 0x0000000300007248 */ /* 0x000fce0003fe0100 */
.L_x_3571:
[----:B------:R-:W0:Y:S01]  /*18c0*/  @P1 LDC R4, c[0x0][0x44c] ;  /* 0x00011300ff041b82 */ /* 0x000e220000000800 */
[----:B------:R-:W-:Y:S01]  /*18d0*/  IMAD.MOV.U32 R3, RZ, RZ, R191 ;  /* 0x000000ffff037224 */ /* 0x000fe200078e00bf */
[----:B------:R-:W-:Y:S01]  /*18e0*/  ULDC UR4, c[0x0][0xad4] ;  /* 0x0002b50000047ab9 */ /* 0x000fe20000000800 */
[----:B------:R-:W-:-:S05]  /*18f0*/  IMAD.IADD R178, R25, 0x1, -R24 ;  /* 0x0000000119b27824 */ /* 0x000fca00078e0a18 */
[----:B------:R-:W1:Y:S01]  /*1900*/  @P1 LDC R5, c[0x0][0x450] ;  /* 0x00011400ff051b82 */ /* 0x000e620000000800 */
[----:B0-----:R-:W-:-:S05]  /*1910*/  @P1 IMAD.HI.U32 R4, R191, R4, RZ ;  /* 0x00000004bf041227 */ /* 0x001fca00078e00ff */
[----:B-1----:R-:W-:-:S05]  /*1920*/  @P1 SHF.R.U32.HI R3, RZ, R5, R4 ;  /* 0x00000005ff031219 */ /* 0x002fca0000011604 */
        /* <DEDUP_REMOVED lines=13> */
.L_x_3577:
[----:B------:R-:W-:-:S13]  /*1a00*/  ISETP.NE.AND P0, PT, R13, 0x1, PT ;  /* 0x000000010d00780c */ /* 0x000fda0003f05270 */
[----:B------:R-:W0:Y:S02]  /*1a10*/  @P0 LDC.64 R6, c[0x0][0xae0] ;  /* 0x0002b800ff060b82 */ /* 0x000e240000000a00 */
[----:B0-----:R-:W-:-:S05]  /*1a20*/  @P0 IMAD.HI.U32 R6, R3, R6, RZ ;  /* 0x0000000603060227 */ /* 0x001fca00078e00ff */
[----:B------:R-:W-:-:S07]  /*1a30*/  @P0 SHF.R.U32.HI R3, RZ, R7, R6 ;  /* 0x00000007ff030219 */ /* 0x000fce0000011606 */
.L_x_3578:
[----:B------:R-:W-:Y:S05]  /*1a40*/  BSYNC B0 ;  /* 0x0000000000007941 */ /* 0x000fea0003800000 */
.L_x_3576:
[----:B------:R-:W-:-:S05]  /*1a50*/  IMAD R3, R3, R13, RZ ;  /* 0x0000000d03037224 */ /* 0x000fca00078e02ff */
[----:B------:R-:W-:-:S07]  /*1a60*/  VIMNMX R4, R4, R3, !PT ;  /* 0x0000000304047248 */ /* 0x000fce0007fe0100 */
.L_x_3575:
        /* <DEDUP_REMOVED lines=44> */
.L_x_3581:
[----:B------:R-:W-:Y:S05]  /*1d30*/  BSYNC B6 ;  /* 0x0000000000067941 */ /* 0x000fea0003800000 */
.L_x_3580:
        /* <DEDUP_REMOVED lines=20> */
.L_x_3583:
[----:B------:R-:W-:Y:S05]  /*1e80*/  BSYNC B6 ;  /* 0x0000000000067941 */ /* 0x000fea0003800000 */
.L_x_3582:
        /* <DEDUP_REMOVED lines=8> */
[----:B------:R-:W-:Y:S01]  /*1f10*/  SHF.R.S32.HI R11, RZ, 0x1f, R122 ;  /* 0x0000001fff0b7819 */ /* 0x000fe2000001147a */
[C---:B------:R-:W-:Y:S02]  /*1f20*/  VIADD R60, R22.reuse, 0x20 ;  /* 0x00000020163c7836 */ /* 0x040fe40000000000 */
[----:B------:R-:W2:Y:S08]  /*1f30*/  LDC R35, c[0x0][0x3f4] ;  /* 0x0000fd00ff237b82 */ /* 0x000eb00000000800 */
[----:B------:R-:W3:Y:S01]  /*1f40*/  @P0 LDC.64 R4, c[0x0][0xaf0] ;  /* 0x0002bc00ff040b82 */ /* 0x000ee20000000a00 */
[----:B------:R-:W-:-:S07]  /*1f50*/  VIADD R10, R22, 0xc0 ;  /* 0x000000c0160a7836 */ /* 0x000fce0000000000 */
[----:B------:R-:W4:Y:S08]  /*1f60*/  LDC.64 R52, c[0x0][0x408] ;  /* 0x00010200ff347b82 */ /* 0x000f300000000a00 */
[----:B------:R-:W2:Y:S01]  /*1f70*/  LDC.64 R48, c[0x0][0x3f8] ;  /* 0x0000fe00ff307b82 */ /* 0x000ea20000000a00 */
        /* <DEDUP_REMOVED lines=8> */
[----:B------:R-:W-:Y:S01]  /*2000*/  VIADD R61, R22, 0x80 ;  /* 0x00000080163d7836 */ /* 0x000fe20000000000 */
[----:B------:R-:W-:Y:S01]  /*2010*/  ISETP.NE.AND P6, PT, R20, 0x1, PT ;  /* 0x000000011400780c */ /* 0x000fe20003fc5270 */
[----:B------:R-:W-:Y:S01]  /*2020*/  IMAD R3, R54, R9, R0 ;  /* 0x0000000936037224 */ /* 0x000fe200078e0200 */
[----:B------:R-:W-:Y:S01]  /*2030*/  SHF.R.S32.HI R155, RZ, 0x1f, R154 ;  /* 0x0000001fff9b7819 */ /* 0x000fe2000001149a */
[----:B------:R-:W-:Y:S01]  /*2040*/  VIADD R62, R22, 0xa0 ;  /* 0x000000a0163e7836 */ /* 0x000fe20000000000 */
[----:B-----5:R-:W-:Y:S01]  /*2050*/  SHF.R.S32.HI R63, RZ, 0x1f, R2 ;  /* 0x0000001fff3f7819 */ /* 0x020fe20000011402 */
[----:B------:R-:W-:Y:S01]  /*2060*/  IMAD.IADD R7, R7, 0x1, R3 ;  /* 0x0000000107077824 */ /* 0x000fe200078e0203 */
[----:B------:R-:W-:Y:S01]  /*2070*/  SHF.L.U64.HI R64, R8, 0x6, R9 ;  /* 0x0000000608407819 */ /* 0x000fe20000010209 */
[----:B------:R-:W-:Y:S01]  /*2080*/  IMAD R3, R11, UR4, RZ ;  /* 0x000000040b037c24 */ /* 0x000fe2000f8e02ff */
[----:B--2---:R-:W-:Y:S01]  /*2090*/  SHF.L.U64.HI R66, R48, 0x6, R49 ;  /* 0x0000000630427819 */ /* 0x004fe20000010231 */
[----:B---3--:R-:W-:Y:S01]  /*20a0*/  IMAD.WIDE.U32 R4, R122, UR4, R6 ;  /* 0x000000047a047c25 */ /* 0x008fe2000f8e0006 */
[----:B----4-:R-:W-:-:S03]  /*20b0*/  SHF.L.U64.HI R68, R52, 0x6, R53 ;  /* 0x0000000634447819 */ /* 0x010fc60000010235 */
[----:B------:R-:W-:Y:S01]  /*20c0*/  IMAD R3, R122, UR5, R3 ;  /* 0x000000057a037c24 */ /* 0x000fe2000f8e0203 */
[----:B------:R-:W-:Y:S01]  /*20d0*/  ULDC.64 UR4, c[0x0][0x310] ;  /* 0x0000c40000047ab9 */ /* 0x000fe20000000a00 */
[----:B------:R-:W-:-:S04]  /*20e0*/  IMAD.WIDE.U32 R6, R153, R8, R22 ;  /* 0x0000000899067225 */ /* 0x000fc800078e0016 */
[----:B------:R-:W-:Y:S02]  /*20f0*/  IMAD.IADD R5, R5, 0x1, R3 ;  /* 0x0000000105057824 */ /* 0x000fe400078e0203 */
[----:B------:R-:W-:Y:S02]  /*2100*/  IMAD R20, R159, R52, RZ ;  /* 0x000000349f147224 */ /* 0x000fe400078e02ff */
[----:B------:R-:W-:Y:S02]  /*2110*/  IMAD.MOV.U32 R70, RZ, RZ, 0x20 ;  /* 0x00000020ff467424 */ /* 0x000fe400078e00ff */
[----:B------:R-:W-:Y:S02]  /*2120*/  IMAD R33, R153, R53, R20 ;  /* 0x0000003599217224 */ /* 0x000fe400078e0214 */
[----:B------:R-:W-:Y:S02]  /*2130*/  IMAD.SHL.U32 R65, R8, 0x40, RZ ;  /* 0x0000004008417824 */ /* 0x000fe400078e00ff */
[----:B------:R-:W-:-:S02]  /*2140*/  IMAD R75, R49, 0x60, RZ ;  /* 0x00000060314b7824 */ /* 0x000fc400078e02ff */
[----:B------:R-:W-:Y:S02]  /*2150*/  IMAD.SHL.U32 R67, R48, 0x40, RZ ;  /* 0x0000004030437824 */ /* 0x000fe400078e00ff */
[----:B------:R-:W-:Y:S02]  /*2160*/  IMAD.U32 R71, RZ, RZ, UR38 ;  /* 0x00000026ff477e24 */ /* 0x000fe4000f8e00ff */
[----:B------:R-:W-:Y:S02]  /*2170*/  IMAD.SHL.U32 R69, R52, 0x40, RZ ;  /* 0x0000004034457824 */ /* 0x000fe400078e00ff */
[----:B------:R-:W-:Y:S01]  /*2180*/  IMAD.SHL.U32 R72, R35, 0x2, RZ ;  /* 0x0000000223487824 */ /* 0x000fe200078e00ff */
[----:B------:R-:W-:Y:S02]  /*2190*/  LOP3.LUT R71, R71, 0x1, RZ, 0xfc, !PT ;  /* 0x0000000147477812 */ /* 0x000fe400078efcff */
[----:B------:R-:W-:Y:S02]  /*21a0*/  SHF.R.S32.HI R0, RZ, 0x1f, R123 ;  /* 0x0000001fff007819 */ /* 0x000fe4000001147b */
[----:B------:R-:W-:-:S02]  /*21b0*/  SEL R123, R123, RZ, !P0 ;  /* 0x000000ff7b7b7207 */ /* 0x000fc40004000000 */
[----:B------:R-:W-:-:S03]  /*21c0*/  SEL R14, R0, RZ, !P0 ;  /* 0x000000ff000e7207 */ /* 0x000fc60004000000 */
[----:B------:R-:W-:-:S04]  /*21d0*/  IMAD.WIDE.U32 R4, R123, UR4, R4 ;  /* 0x000000047b047c25 */ /* 0x000fc8000f8e0004 */
[----:B------:R-:W-:-:S04]  /*21e0*/  IMAD R0, R14, UR4, RZ ;  /* 0x000000040e007c24 */ /* 0x000fc8000f8e02ff */
[----:B------:R-:W-:Y:S01]  /*21f0*/  IMAD R59, R123, UR5, R0 ;  /* 0x000000057b3b7c24 */ /* 0x000fe2000f8e0200 */
[----:B------:R-:W-:Y:S05]  /*2200*/  @!P6 WARPSYNC.ALL ;  /* 0x000000000000e948 */ /* 0x000fea0003800000 */
[----:B------:R-:W-:Y:S01]  /*2210*/  ULDC UR4, c[0x0][0x320] ;  /* 0x0000c80000047ab9 */ /* 0x000fe20000000800 */
[----:B------:R-:W-:Y:S01]  /*2220*/  IMAD R0, R159, R8, RZ ;  /* 0x000000089f007224 */ /* 0x000fe200078e02ff */
[----:B------:R-:W-:Y:S01]  /*2230*/  @!P6 BAR.SYNC.DEFER_BLOCKING 0x9, 0x100 ;  /* 0x024400000000eb1d */ /* 0x000fe20000010000 */
[----:B------:R-:W-:Y:S01]  /*2240*/  ISETP.GE.AND P1, PT, R60, UR4, PT ;  /* 0x000000043c007c0c */ /* 0x000fe2000bf26270 */
[----:B------:R-:W-:Y:S01]  /*2250*/  IMAD.IADD R59, R5, 0x1, R59 ;  /* 0x00000001053b7824 */ /* 0x000fe200078e023b */
[----:B------:R-:W-:Y:S01]  /*2260*/  ISETP.GE.AND P0, PT, R22, UR4, PT ;  /* 0x0000000416007c0c */ /* 0x000fe2000bf06270 */
[----:B------:R-:W-:Y:S01]  /*2270*/  IMAD R57, R153, R9, R0 ;  /* 0x0000000999397224 */ /* 0x000fe200078e0200 */
[----:B------:R-:W-:Y:S01]  /*2280*/  SEL R3, RZ, 0xffffffff, P1 ;  /* 0xffffffffff037807 */ /* 0x000fe20000800000 */
[----:B------:R-:W-:Y:S01]  /*2290*/  ULDC.64 UR6, c[0x0][0x330] ;  /* 0x0000cc0000067ab9 */ /* 0x000fe20000000a00 */
[----:B------:R-:W-:Y:S01]  /*22a0*/  IADD3 R58, P1, R4, R6, RZ ;  /* 0x00000006043a7210 */ /* 0x000fe20007f3e0ff */
[----:B------:R-:W-:Y:S01]  /*22b0*/  VIADD R6, R22, 0xe0 ;  /* 0x000000e016067836 */ /* 0x000fe20000000000 */
[----:B------:R-:W-:Y:S01]  /*22c0*/  SEL R0, RZ, 0x1, P0 ;  /* 0x00000001ff007807 */ /* 0x000fe20000000000 */
[----:B------:R-:W-:Y:S01]  /*22d0*/  IMAD.SHL.U32 R3, R3, 0x2, RZ ;  /* 0x0000000203037824 */ /* 0x000fe200078e00ff */
[----:B------:R-:W-:Y:S01]  /*22e0*/  IADD3.X R57, R59, R7, R57, P1, !PT ;  /* 0x000000073b397210 */ /* 0x000fe20000ffe439 */
[----:B------:R-:W-:Y:S01]  /*22f0*/  IMAD R7, R11, UR6, RZ ;  /* 0x000000060b077c24 */ /* 0x000fe2000f8e02ff */
[----:B------:R-:W-:-:S02]  /*2300*/  ISETP.GE.AND P1, PT, R10, UR4, PT ;  /* 0x000000040a007c0c */ /* 0x000fc4000bf26270 */
[----:B------:R-:W-:Y:S01]  /*2310*/  LOP3.LUT R10, R3, 0x2, R0, 0xe2, !PT ;  /* 0x00000002030a7812 */ /* 0x000fe200078ee200 */
[----:B------:R-:W-:Y:S01]  /*2320*/  VIADD R3, R22, 0x40 ;  /* 0x0000004016037836 */ /* 0x000fe20000000000 */
[----:B------:R-:W-:Y:S01]  /*2330*/  ISETP.GE.AND P3, PT, R6, UR4, PT ;  /* 0x0000000406007c0c */ /* 0x000fe2000bf66270 */
[----:B------:R-:W-:Y:S01]  /*2340*/  VIADD R0, R22, 0x60 ;  /* 0x0000006016007836 */ /* 0x000fe20000000000 */
[----:B------:R-:W-:Y:S01]  /*2350*/  SEL R20, RZ, 0x40, P1 ;  /* 0x00000040ff147807 */ /* 0x000fe20000800000 */
[C---:B------:R-:W-:Y:S01]  /*2360*/  IMAD R13, R122.reuse, UR7, R7 ;  /* 0x000000077a0d7c24 */ /* 0x040fe2000f8e0207 */
[----:B------:R-:W-:Y:S01]  /*2370*/  ISETP.GE.AND P0, PT, R3, UR4, PT ;  /* 0x0000000403007c0c */ /* 0x000fe2000bf06270 */
[----:B------:R-:W-:Y:S01]  /*2380*/  IMAD.WIDE.U32 R6, R122, UR6, R22 ;  /* 0x000000067a067c25 */ /* 0x000fe2000f8e0016 */
[----:B------:R-:W-:Y:S01]  /*2390*/  ISETP.GE.AND P2, PT, R0, UR4, PT ;  /* 0x0000000400007c0c */ /* 0x000fe2000bf46270 */
[----:B------:R-:W-:Y:S01]  /*23a0*/  ULDC.64 UR6, c[0x0][0x338] ;  /* 0x0000ce0000067ab9 */ /* 0x000fe20000000a00 */
[----:B------:R-:W-:Y:S01]  /*23b0*/  SEL R11, RZ, 0x4, P0 ;  /* 0x00000004ff0b7807 */ /* 0x000fe20000000000 */
[----:B------:R-:W-:Y:S01]  /*23c0*/  IMAD.IADD R7, R7, 0x1, R13 ;  /* 0x0000000107077824 */ /* 0x000fe200078e020d */
[----:B------:R-:W-:Y:S01]  /*23d0*/  SEL R12, RZ, 0x8, P2 ;  /* 0x00000008ff0c7807 */ /* 0x000fe20001000000 */
[----:B------:R-:W-:Y:S01]  /*23e0*/  IMAD R13, R14, UR6, RZ ;  /* 0x000000060e0d7c24 */ /* 0x000fe2000f8e02ff */
[----:B------:R-:W-:Y:S01]  /*23f0*/  ISETP.GE.AND P0, PT, R61, UR4, PT ;  /* 0x000000043d007c0c */ /* 0x000fe2000bf06270 */
[----:B------:R-:W-:Y:S01]  /*2400*/  IMAD.WIDE.U32 R14, R153, R48, R22 ;  /* 0x00000030990e7225 */ /* 0x000fe200078e0016 */
[----:B------:R-:W-:-:S02]  /*2410*/  LOP3.LUT R10, R12, R10, R11, 0xfe, !PT ;  /* 0x0000000a0c0a7212 */ /* 0x000fc400078efe0b */
[----:B------:R-:W-:Y:S01]  /*2420*/  SEL R11, RZ, 0x10, P0 ;  /* 0x00000010ff0b7807 */ /* 0x000fe20000000000 */
[C---:B------:R-:W-:Y:S01]  /*2430*/  IMAD R85, R123.reuse, UR7, R13 ;  /* 0x000000077b557c24 */ /* 0x040fe2000f8e020d */
[----:B------:R-:W-:Y:S01]  /*2440*/  ISETP.GE.AND P0, PT, R22, R35, PT ;  /* 0x000000231600720c */ /* 0x000fe20003f06270 */
[----:B------:R-:W-:Y:S01]  /*2450*/  IMAD.WIDE.U32 R6, R123, UR6, R6 ;  /* 0x000000067b067c25 */ /* 0x000fe2000f8e0006 */
[----:B------:R-:W-:Y:S01]  /*2460*/  ISETP.GE.AND P2, PT, R62, UR4, PT ;  /* 0x000000043e007c0c */ /* 0x000fe2000bf46270 */
[----:B------:R-:W-:Y:S01]  /*2470*/  ULDC UR4, c[0x0][0x2f4] ;  /* 0x0000bd0000047ab9 */ /* 0x000fe20000000800 */
[----:B------:R-:W-:Y:S01]  /*2480*/  SEL R29, R35, RZ, P0 ;  /* 0x000000ff231d7207 */ /* 0x000fe20000000000 */
[----:B------:R-:W-:Y:S01]  /*2490*/  IMAD.IADD R85, R7, 0x1, R85 ;  /* 0x0000000107557824 */ /* 0x000fe200078e0255 */
[----:B------:R-:W-:Y:S02]  /*24a0*/  SEL R12, RZ, 0x20, P2 ;  /* 0x00000020ff0c7807 */ /* 0x000fe40001000000 */
[----:B------:R-:W-:Y:S01]  /*24b0*/  LOP3.LUT P1, RZ, R227, 0x4, RZ, 0xc0, !PT ;  /* 0x00000004e3ff7812 */ /* 0x000fe2000782c0ff */
[----:B------:R-:W-:Y:S01]  /*24c0*/  IMAD.IADD R29, R22, 0x1, R29 ;  /* 0x00000001161d7824 */ /* 0x000fe200078e021d */
[----:B------:R-:W-:Y:S01]  /*24d0*/  LOP3.LUT R21, R12, R10, R11, 0xfe, !PT ;  /* 0x0000000a0c157212 */ /* 0x000fe200078efe0b */
[----:B------:R-:W-:Y:S01]  /*24e0*/  IMAD R10, R159, R48, RZ ;  /* 0x000000309f0a7224 */ /* 0x000fe200078e02ff */
[C---:B------:R-:W-:Y:S01]  /*24f0*/  IADD3 R54, P2, R153.reuse, R54, RZ ;  /* 0x0000003699367210 */ /* 0x040fe20007f5e0ff */
[----:B------:R-:W-:Y:S01]  /*2500*/  IMAD.WIDE.U32 R12, R153, R52, R154 ;  /* 0x00000034990c7225 */ /* 0x000fe200078e009a */
[----:B------:R-:W-:-:S02]  /*2510*/  LOP3.LUT R87, R21, R20, RZ, 0xfc, !PT ;  /* 0x0000001415577212 */ /* 0x000fc400078efcff */
[----:B------:R-:W-:Y:S01]  /*2520*/  SHF.R.S32.HI R20, RZ, 0x1f, R29 ;  /* 0x0000001fff147819 */ /* 0x000fe2000001141d */
[----:B------:R-:W-:Y:S01]  /*2530*/  IMAD R31, R153, R49, R10 ;  /* 0x00000031991f7224 */ /* 0x000fe200078e020a */
[----:B------:R-:W-:Y:S01]  /*2540*/  SEL R70, R70, 0xffffffe0, !P1 ;  /* 0xffffffe046467807 */ /* 0x000fe20004800000 */
[----:B------:R-:W-:Y:S01]  /*2550*/  IMAD.IADD R13, R13, 0x1, R33 ;  /* 0x000000010d0d7824 */ /* 0x000fe200078e0221 */
[----:B------:R-:W-:Y:S01]  /*2560*/  LEA.HI R29, R20, R29, RZ, 0x3 ;  /* 0x0000001d141d7211 */ /* 0x000fe200078f18ff */
[-C--:B------:R-:W-:Y:S01]  /*2570*/  IMAD R20, R63, R48.reuse, RZ ;  /* 0x000000303f147224 */ /* 0x080fe200078e02ff */
[----:B------:R-:W-:Y:S01]  /*2580*/  SEL R86, RZ, 0xffffff80, P3 ;  /* 0xffffff80ff567807 */ /* 0x000fe20001800000 */
[----:B------:R-:W-:Y:S01]  /*2590*/  IMAD.IADD R15, R31, 0x1, R15 ;  /* 0x000000011f0f7824 */ /* 0x000fe200078e020f */
[----:B------:R-:W-:Y:S01]  /*25a0*/  LOP3.LUT R81, R29, 0xfffffff8, RZ, 0xc0, !PT ;  /* 0xfffffff81d517812 */ /* 0x000fe200078ec0ff */
[----:B------:R-:W-:Y:S01]  /*25b0*/  IMAD.WIDE.U32 R10, R153, R48, R154 ;  /* 0x00000030990a7225 */ /* 0x000fe200078e009a */
[----:B------:R-:W-:-:S02]  /*25c0*/  LOP3.LUT R86, R87, 0x80, R86, 0xc8, !PT ;  /* 0x0000008057567812 */ /* 0x000fc400078ec856 */
[----:B------:R-:W-:Y:S01]  /*25d0*/  SHF.R.S32.HI R80, RZ, 0x3, R29 ;  /* 0x00000003ff507819 */ /* 0x000fe2000001141d */
[C---:B------:R-:W-:Y:S01]  /*25e0*/  IMAD R33, R2.reuse, R49, R20 ;  /* 0x0000003102217224 */ /* 0x040fe200078e0214 */
[----:B------:R-:W-:Y:S01]  /*25f0*/  SHF.R.S32.HI R82, RZ, 0x1f, R81 ;  /* 0x0000001fff527819 */ /* 0x000fe20000011451 */
[----:B------:R-:W-:Y:S01]  /*2600*/  IMAD.WIDE.U32 R20, R2, R48, R14 ;  /* 0x0000003002147225 */ /* 0x000fe200078e000e */
[----:B------:R-:W-:Y:S02]  /*2610*/  ISETP.GE.AND P1, PT, R22, UR4, PT ;  /* 0x0000000416007c0c */ /* 0x000fe4000bf26270 */
[----:B------:R-:W-:Y:S01]  /*2620*/  LOP3.LUT R87, R87, 0x40, RZ, 0xc0, !PT ;  /* 0x0000004057577812 */ /* 0x000fe200078ec0ff */
[-C--:B------:R-:W-:Y:S01]  /*2630*/  IMAD.WIDE.U32 R50, R2, R52.reuse, R12 ;  /* 0x0000003402327225 */ /* 0x080fe200078e000c */
[--C-:B------:R-:W-:Y:S02]  /*2640*/  LOP3.LUT R12, R166, 0x38, R29.reuse, 0xf8, !PT ;  /* 0x00000038a60c7812 */ /* 0x100fe400078ef81d */
[----:B------:R-:W-:Y:S01]  /*2650*/  LOP3.LUT R13, R172, 0x38, R29, 0xf8, !PT ;  /* 0x00000038ac0d7812 */ /* 0x000fe200078ef81d */
[----:B------:R-:W-:Y:S01]  /*2660*/  IMAD.IADD R11, R11, 0x1, R31 ;  /* 0x000000010b0b7824 */ /* 0x000fe200078e021f */
[----:B------:R-:W-:Y:S01]  /*2670*/  LOP3.LUT R12, R12, R173, RZ, 0x3c, !PT ;  /* 0x000000ad0c0c7212 */ /* 0x000fe200078e3cff */
[----:B------:R-:W-:Y:S01]  /*2680*/  IMAD R14, R63, R52, RZ ;  /* 0x000000343f0e7224 */ /* 0x000fe200078e02ff */
[----:B------:R-:W-:Y:S01]  /*2690*/  LOP3.LUT R84, R13, R174, RZ, 0x3c, !PT ;  /* 0x000000ae0d547212 */ /* 0x000fe200078e3cff */
[----:B------:R-:W-:-:S02]  /*26a0*/  IMAD R31, R9, 0x60, RZ ;  /* 0x00000060091f7824 */ /* 0x000fc400078e02ff */
[----:B------:R-:W-:-:S04]  /*26b0*/  IMAD.WIDE.U32 R10, R2, R48, R10 ;  /* 0x00000030020a7225 */ /* 0x000fc800078e000a */
[----:B------:R-:W-:Y:S02]  /*26c0*/  IMAD R79, R2, R53, R14 ;  /* 0x00000035024f7224 */ /* 0x000fe400078e020e */
[----:B------:R-:W-:Y:S02]  /*26d0*/  IMAD R15, R53, 0x60, RZ ;  /* 0x00000060350f7824 */ /* 0x000fe400078e02ff */
        /* <DEDUP_REMOVED lines=13> */
[----:B------:R-:W-:-:S07]  /*27b0*/  IMAD.IADD R84, R175, 0x1, R84 ;  /* 0x00000001af547824 */ /* 0x000fce00078e0254 */
.L_x_3635:
[----:B0-----:R-:W0:Y:S01]  /*27c0*/  LDC.64 R90, c[0x0][0x2e8] ;  /* 0x0000ba00ff5a7b82 */ /* 0x001e220000000a00 */
        /* <DEDUP_REMOVED lines=19> */
[----:B------:R-:W-:Y:S02]  /*2900*/  LEA.HI.X R33, R12, R91, R13, 0x1, P3 ;  /* 0x0000005b0c217211 */ /* 0x000fe400018f0c0d */
[----:B-1----:R-:W-:Y:S02]  /*2910*/  ISETP.GE.AND P3, PT, R95, 0x1, PT ;  /* 0x000000015f00780c */ /* 0x002fe40003f66270 */
[----:B------:R-:W-:Y:S02]  /*2920*/  ISETP.GT.AND P4, PT, R26, R27, PT ;  /* 0x0000001b1a00720c */ /* 0x000fe40003f84270 */
[----:B------:R-:W-:Y:S02]  /*2930*/  LEA.HI.X R35, R14, R91, R15, 0x1, P5 ;  /* 0x0000005b0e237211 */ /* 0x000fe400028f0c0f */
[----:B------:R-:W-:-:S07]  /*2940*/  P2R R89, PR, RZ, 0x10 ;  /* 0x00000010ff597803 */ /* 0x000fce0000000000 */
[----:B------:R-:W-:Y:S05]  /*2950*/  @!P3 BRA `(.L_x_3585) ;  /* 0x000000280038b947 */ /* 0x000fea0003800000 */
[----:B------:R-:W-:Y:S01]  /*2960*/  ULDC.U8 UR4, c[0x0][0x410] ;  /* 0x0001040000047ab9 */ /* 0x000fe20000000000 */
[-C--:B------:R-:W-:Y:S01]  /*2970*/  IMAD R13, R75, R26.reuse, RZ ;  /* 0x0000001a4b0d7224 */ /* 0x080fe200078e02ff */
[----:B------:R-:W-:Y:S01]  /*2980*/  ISETP.NE.AND P3, PT, RZ, UR4, PT ;  /* 0x00000004ff007c0c */ /* 0x000fe2000bf65270 */
[----:B------:R-:W-:Y:S02]  /*2990*/  IMAD R15, R76, R26, RZ ;  /* 0x0000001a4c0f7224 */ /* 0x000fe400078e02ff */
[----:B------:R-:W-:Y:S02]  /*29a0*/  IMAD R98, R26, -0x60, R56 ;  /* 0xffffffa01a627824 */ /* 0x000fe400078e0238 */
[C---:B------:R-:W-:Y:S02]  /*29b0*/  IMAD R13, R28.reuse, R48, R13 ;  /* 0x000000301c0d7224 */ /* 0x040fe400078e020d */
[----:B------:R-:W-:Y:S01]  /*29c0*/  IMAD R15, R28, R52, R15 ;  /* 0x000000341c0f7224 */ /* 0x000fe200078e020f */
[----:B------:R-:W-:Y:S01]  /*29d0*/  VIMNMX R98, R98, 0x60, PT ;  /* 0x0000006062627848 */ /* 0x000fe20003fe0100 */
[----:B------:R-:W-:-:S04]  /*29e0*/  IMAD.WIDE.U32 R42, R48, R26, RZ ;  /* 0x0000001a302a7225 */ /* 0x000fc800078e00ff */
        /* <DEDUP_REMOVED lines=32> */
.L_x_3588:
[----:B------:R-:W-:Y:S05]  /*2bf0*/  BSYNC B1 ;  /* 0x0000000000017941 */ /* 0x000fea0003800000 */
.L_x_3587:
[----:B------:R-:W-:Y:S01]  /*2c00*/  ISETP.GE.AND P5, PT, R156, R98, PT ;  /* 0x000000629c00720c */ /* 0x000fe20003fa6270 */
[----:B------:R-:W-:Y:S01]  /*2c10*/  BSSY B1, `(.L_x_3589) ;  /* 0x000001b000017945 */ /* 0x000fe20003800000 */
[----:B------:R-:W-:Y:S02]  /*2c20*/  CS2R R36, SRZ ;  /* 0x0000000000247805 */ /* 0x000fe4000001ff00 */
        /* <DEDUP_REMOVED lines=9> */
[----:B0-----:R-:W-:Y:S02]  /*2cc0*/  IADD3.X R13, R77, R97, R66, P3, P6 ;  /* 0x000000614d0d7210 */ /* 0x001fe40001fec442 */
        /* <DEDUP_REMOVED lines=15> */
.L_x_3590:
[----:B------:R-:W-:Y:S05]  /*2dc0*/  BSYNC B1 ;  /* 0x0000000000017941 */ /* 0x000fea0003800000 */
.L_x_3589:
[----:B01----:R-:W-:Y:S01]  /*2dd0*/  IMAD.MOV.U32 R12, RZ, RZ, R92 ;  /* 0x000000ffff0c7224 */ /* 0x003fe200078e005c */
        /* <DEDUP_REMOVED lines=26> */
.L_x_3591:
[----:B------:R-:W-:Y:S01]  /*2f80*/  IMAD R88, R152, 0x8, R144 ;  /* 0x0000000898587824 */ /* 0x000fe200078e0290 */
[----:B------:R-:W-:Y:S01]  /*2f90*/  SHF.L.U32 R99, R157, 0x1f, RZ ;  /* 0x0000001f9d637819 */ /* 0x000fe200000006ff */
[----:B------:R-:W-:Y:S03]  /*2fa0*/  BSSY B1, `(.L_x_3592) ;  /* 0x0000003000017945 */ /* 0x000fe60003800000 */
[----:B------:R-:W0:Y:S02]  /*2fb0*/  SYNCS.PHASECHK.TRANS64.TRYWAIT P6, [R88+URZ+0x32490], R99 ;  /* 0x03249063580075a7 */ /* 0x000e2400080c017f */
[----:B0-----:R-:W-:Y:S05]  /*2fc0*/  @!P6 BRA `(.L_x_3593) ;  /* 0x0000033000fce947 */ /* 0x001fea0003800000 */
.L_x_3969:
[----:B------:R-:W-:Y:S05]  /*2fd0*/  BSYNC B1 ;  /* 0x0000000000017941 */ /* 0x000fea0003800000 */
.L_x_3592:
        /* <DEDUP_REMOVED lines=17> */
[-C--:B------:R-:W-:Y:S01]  /*30f0*/  FMUL.FTZ R104, R14, R93.reuse ;  /* 0x0000005d0e687220 */ /* 0x080fe20000410000 */
[--C-:B------:R-:W-:Y:S02]  /*3100*/  HADD2.F32 R91, -RZ, R15.reuse.H1_H1 ;  /* 0x3000000fff5b7230 */ /* 0x100fe40000004100 */
[----:B------:R-:W-:Y:S01]  /*3110*/  FMUL.FTZ R93, R13, R93 ;  /* 0x0000005d0d5d7220 */ /* 0x000fe20000410000 */
[----:B------:R-:W-:Y:S02]  /*3120*/  HADD2.F32 R92, -RZ, R92.H0_H0 ;  /* 0x2000005cff5c7230 */ /* 0x000fe40000004100 */
[----:B------:R-:W-:Y:S02]  /*3130*/  HADD2.F32 R15, -RZ, R15.H0_H0 ;  /* 0x2000000fff0f7230 */ /* 0x000fe40000004100 */
[----:B------:R-:W-:Y:S01]  /*3140*/  FMUL.FTZ R106, R91, R102 ;  /* 0x000000665b6a7220 */ /* 0x000fe20000410000 */
[----:B------:R-:W-:-:S02]  /*3150*/  HADD2.F32 R100, -RZ, R100.H0_H0 ;  /* 0x20000064ff647230 */ /* 0x000fc40000004100 */
[-C--:B------:R-:W-:Y:S01]  /*3160*/  FFMA.FTZ R104, R13, R92.reuse, -R104 ;  /* 0x0000005c0d687223 */ /* 0x080fe20000010868 */
[----:B------:R-:W-:Y:S01]  /*3170*/  FFMA.FTZ R101, R14, R92, R93 ;  /* 0x0000005c0e657223 */ /* 0x000fe2000001005d */
[C---:B------:R-:W-:Y:S01]  /*3180*/  FMUL.FTZ R102, R15.reuse, R102 ;  /* 0x000000660f667220 */ /* 0x040fe20000410000 */
[--C-:B------:R-:W-:Y:S02]  /*3190*/  HADD2.F32 R92, -RZ, R103.reuse.H0_H0 ;  /* 0x20000067ff5c7230 */ /* 0x100fe40000004100 */
[-C--:B------:R-:W-:Y:S01]  /*31a0*/  FFMA.FTZ R106, R15, R100.reuse, -R106 ;  /* 0x000000640f6a7223 */ /* 0x080fe2000001086a */
[----:B------:R-:W-:Y:S02]  /*31b0*/  HADD2.F32 R93, -RZ, R103.H1_H1 ;  /* 0x30000067ff5d7230 */ /* 0x000fe40000004100 */
[----:B------:R-:W-:Y:S01]  /*31c0*/  FFMA.FTZ R105, R91, R100, R102 ;  /* 0x000000645b697223 */ /* 0x000fe20000010066 */
[----:B------:R-:W-:Y:S02]  /*31d0*/  HADD2.F32 R13, -RZ, R12.H1_H1 ;  /* 0x3000000cff0d7230 */ /* 0x000fe40000004100 */
[----:B------:R-:W-:-:S02]  /*31e0*/  HADD2.F32 R14, -RZ, R90.H1_H1 ;  /* 0x3000005aff0e7230 */ /* 0x000fc40000004100 */
[----:B------:R-:W-:Y:S02]  /*31f0*/  HADD2.F32 R12, -RZ, R12.H0_H0 ;  /* 0x2000000cff0c7230 */ /* 0x000fe40000004100 */
[----:B------:R-:W-:Y:S02]  /*3200*/  HADD2.F32 R90, -RZ, R90.H0_H0 ;  /* 0x2000005aff5a7230 */ /* 0x000fe40000004100 */
[-C--:B------:R-:W-:Y:S01]  /*3210*/  FMUL.FTZ R103, R14, R93.reuse ;  /* 0x0000005d0e677220 */ /* 0x080fe20000410000 */
[--C-:B------:R-:W-:Y:S02]  /*3220*/  HADD2.F32 R15, -RZ, R97.reuse.H0_H0 ;  /* 0x20000061ff0f7230 */ /* 0x100fe40000004100 */
[----:B------:R-:W-:Y:S02]  /*3230*/  HADD2.F32 R91, -RZ, R97.H1_H1 ;  /* 0x30000061ff5b7230 */ /* 0x000fe40000004100 */
[-C--:B------:R-:W-:Y:S01]  /*3240*/  FMUL.FTZ R97, R13, R92.reuse ;  /* 0x0000005c0d617220 */ /* 0x080fe20000410000 */
[----:B------:R-:W-:Y:S01]  /*3250*/  FMUL.FTZ R92, R12, R92 ;  /* 0x0000005c0c5c7220 */ /* 0x000fe20000410000 */
[----:B------:R-:W-:-:S02]  /*3260*/  FMUL.FTZ R93, R90, R93 ;  /* 0x0000005d5a5d7220 */ /* 0x000fc40000410000 */
[-C--:B------:R-:W-:Y:S01]  /*3270*/  FFMA.FTZ R97, R12, R15.reuse, -R97 ;  /* 0x0000000f0c617223 */ /* 0x080fe20000010861 */
[----:B------:R-:W-:Y:S01]  /*3280*/  FFMA.FTZ R92, R13, R15, R92 ;  /* 0x0000000f0d5c7223 */ /* 0x000fe2000001005c */
[-C--:B------:R-:W-:Y:S01]  /*3290*/  FFMA.FTZ R103, R90, R91.reuse, -R103 ;  /* 0x0000005b5a677223 */ /* 0x080fe20000010867 */
[----:B------:R-:W-:Y:S01]  /*32a0*/  FFMA.FTZ R14, R14, R91, R93 ;  /* 0x0000005b0e0e7223 */ /* 0x000fe2000001005d */
[----:B------:R-:W-:Y:S02]  /*32b0*/  F2FP.F16.F32.PACK_AB R13, R101, R104 ;  /* 0x00000068650d723e */ /* 0x000fe400000000ff */
[----:B------:R-:W-:Y:S02]  /*32c0*/  F2FP.F16.F32.PACK_AB R15, R105, R106 ;  /* 0x0000006a690f723e */ /* 0x000fe400000000ff */
[----:B------:R-:W-:Y:S02]  /*32d0*/  F2FP.F16.F32.PACK_AB R12, R92, R97 ;  /* 0x000000615c0c723e */ /* 0x000fe400000000ff */
[----:B------:R-:W-:-:S07]  /*32e0*/  F2FP.F16.F32.PACK_AB R14, R14, R103 ;  /* 0x000000670e0e723e */ /* 0x000fce00000000ff */
.L_x_3599:
[----:B------:R-:W-:Y:S05]  /*32f0*/  BSYNC B3 ;  /* 0x0000000000037941 */ /* 0x000fea0003800000 */
.L_x_3598:
[----:B--2---:R1:W-:Y:S02]  /*3300*/  STG.E.128 desc[UR42][R34.64], R12 ;  /* 0x0000000c22007986 */ /* 0x0043e4000c101d2a */
.L_x_3597:
[----:B------:R-:W-:Y:S05]  /*3310*/  BSYNC B2 ;  /* 0x0000000000027941 */ /* 0x000fea0003800000 */
.L_x_3596:
        /* <DEDUP_REMOVED lines=46> */
.L_x_3601:
[----:B------:R-:W-:Y:S05]  /*3600*/  BSYNC B2 ;  /* 0x0000000000027941 */ /* 0x000fea0003800000 */
.L_x_3600:
[----:B--2---:R2:W-:Y:S02]  /*3610*/  STG.E.128 desc[UR42][R34.64+0x40], R12 ;  /* 0x0000400c22007986 */ /* 0x0045e4000c101d2a */
.L_x_3595:
[----:B------:R-:W-:Y:S05]  /*3620*/  BSYNC B1 ;  /* 0x0000000000017941 */ /* 0x000fea0003800000 */
.L_x_3594:
        /* <DEDUP_REMOVED lines=12> */
[----:B------:R-:W-:Y:S01]  /*36f0*/  HADD2.F32 R35, -RZ, R15.H1_H1 ;  /* 0x3000000fff237230 */ /* 0x000fe20000004100 */
[----:B------:R-:W-:Y:S01]  /*3700*/  SHF.R.U32.HI R44, RZ, 0x10, R39 ;  /* 0x00000010ff2c7819 */ /* 0x000fe20000011627 */
[----:B------:R-:W-:Y:S02]  /*3710*/  HADD2.F32 R13, -RZ, R13.H0_H0 ;  /* 0x2000000dff0d7230 */ /* 0x000fe40000004100 */
[----:B------:R-:W-:Y:S02]  /*3720*/  HADD2.F32 R37, -RZ, R37.H0_H0 ;  /* 0x20000025ff257230 */ /* 0x000fe40000004100 */
[----:B------:R-:W-:-:S02]  /*3730*/  HADD2.F32 R44, -RZ, R44.H0_H0 ;  /* 0x2000002cff2c7230 */ /* 0x000fc40000004100 */
[----:B------:R-:W-:Y:S02]  /*3740*/  HADD2.F32 R36, -RZ, R36.H0_H0 ;  /* 0x20000024ff247230 */ /* 0x000fe40000004100 */
[-C--:B------:R-:W-:Y:S01]  /*3750*/  FMUL.FTZ R46, R14, R37.reuse ;  /* 0x000000250e2e7220 */ /* 0x080fe20000410000 */
[----:B------:R-:W-:Y:S02]  /*3760*/  HADD2.F32 R15, -RZ, R15.H0_H0 ;  /* 0x2000000fff0f7230 */ /* 0x000fe40000004100 */
[----:B------:R-:W-:Y:S01]  /*3770*/  FMUL.FTZ R90, R35, R44 ;  /* 0x0000002c235a7220 */ /* 0x000fe20000410000 */
[----:B------:R-:W-:Y:S02]  /*3780*/  HADD2.F32 R38, -RZ, R45.H0_H0 ;  /* 0x2000002dff267230 */ /* 0x000fe40000004100 */
[C---:B------:R-:W-:Y:S01]  /*3790*/  FMUL.FTZ R37, R13.reuse, R37 ;  /* 0x000000250d257220 */ /* 0x040fe20000410000 */
[----:B------:R-:W-:Y:S01]  /*37a0*/  FFMA.FTZ R46, R13, R36, -R46 ;  /* 0x000000240d2e7223 */ /* 0x000fe2000001082e */
[----:B------:R-:W-:Y:S01]  /*37b0*/  FMUL.FTZ R44, R15, R44 ;  /* 0x0000002c0f2c7220 */ /* 0x000fe20000410000 */
[----:B------:R-:W-:-:S02]  /*37c0*/  HADD2.F32 R13, -RZ, R12.H1_H1 ;  /* 0x3000000cff0d7230 */ /* 0x000fc40000004100 */
[----:B------:R-:W-:Y:S01]  /*37d0*/  FFMA.FTZ R90, R15, R38, -R90 ;  /* 0x000000260f5a7223 */ /* 0x000fe2000001085a */
[--C-:B------:R-:W-:Y:S02]  /*37e0*/  HADD2.F32 R15, -RZ, R43.reuse.H1_H1 ;  /* 0x3000002bff0f7230 */ /* 0x100fe40000004100 */
[----:B------:R-:W-:Y:S01]  /*37f0*/  FFMA.FTZ R45, R14, R36, R37 ;  /* 0x000000240e2d7223 */ /* 0x000fe20000010025 */
[----:B------:R-:W-:Y:S02]  /*3800*/  HADD2.F32 R43, -RZ, R43.H0_H0 ;  /* 0x2000002bff2b7230 */ /* 0x000fe40000004100 */
[----:B------:R-:W-:Y:S01]  /*3810*/  FFMA.FTZ R47, R35, R38, R44 ;  /* 0x00000026232f7223 */ /* 0x000fe2000001002c */
[----:B------:R-:W-:Y:S02]  /*3820*/  HADD2.F32 R12, -RZ, R12.H0_H0 ;  /* 0x2000000cff0c7230 */ /* 0x000fe40000004100 */
[----:B------:R-:W-:Y:S02]  /*3830*/  HADD2.F32 R37, -RZ, R42.H1_H1 ;  /* 0x3000002aff257230 */ /* 0x000fe40000004100 */
[----:B------:R-:W-:Y:S01]  /*3840*/  FMUL.FTZ R39, R13, R43 ;  /* 0x0000002b0d277220 */ /* 0x000fe20000410000 */
[----:B------:R-:W-:-:S02]  /*3850*/  HADD2.F32 R14, -RZ, R34.H1_H1 ;  /* 0x30000022ff0e7230 */ /* 0x000fc40000004100 */
[C---:B------:R-:W-:Y:S01]  /*3860*/  FMUL.FTZ R36, R12.reuse, R43 ;  /* 0x0000002b0c247220 */ /* 0x040fe20000410000 */
[----:B------:R-:W-:Y:S02]  /*3870*/  HADD2.F32 R34, -RZ, R34.H0_H0 ;  /* 0x20000022ff227230 */ /* 0x000fe40000004100 */
[----:B------:R-:W-:Y:S01]  /*3880*/  FFMA.FTZ R39, R12, R15, -R39 ;  /* 0x0000000f0c277223 */ /* 0x000fe20000010827 */
[----:B------:R-:W-:Y:S02]  /*3890*/  HADD2.F32 R35, -RZ, R42.H0_H0 ;  /* 0x2000002aff237230 */ /* 0x000fe40000004100 */
[----:B------:R-:W-:Y:S01]  /*38a0*/  FMUL.FTZ R43, R14, R37 ;  /* 0x000000250e2b7220 */ /* 0x000fe20000410000 */
[----:B------:R-:W-:Y:S01]  /*38b0*/  FFMA.FTZ R36, R13, R15, R36 ;  /* 0x0000000f0d247223 */ /* 0x000fe20000010024 */
[C---:B------:R-:W-:Y:S01]  /*38c0*/  FMUL.FTZ R37, R34.reuse, R37 ;  /* 0x0000002522257220 */ /* 0x040fe20000410000 */
[----:B------:R-:W-:Y:S01]  /*38d0*/  F2FP.F16.F32.PACK_AB R13, R45, R46 ;  /* 0x0000002e2d0d723e */ /* 0x000fe200000000ff */
[-C--:B------:R-:W-:Y:S01]  /*38e0*/  FFMA.FTZ R43, R34, R35.reuse, -R43 ;  /* 0x00000023222b7223 */ /* 0x080fe2000001082b */
[----:B------:R-:W-:Y:S01]  /*38f0*/  F2FP.F16.F32.PACK_AB R15, R47, R90 ;  /* 0x0000005a2f0f723e */ /* 0x000fe200000000ff */
[----:B------:R-:W-:Y:S01]  /*3900*/  FFMA.FTZ R14, R14, R35, R37 ;  /* 0x000000230e0e7223 */ /* 0x000fe20000010025 */
[----:B------:R-:W-:-:S04]  /*3910*/  F2FP.F16.F32.PACK_AB R12, R36, R39 ;  /* 0x00000027240c723e */ /* 0x000fc800000000ff */
[----:B------:R-:W-:-:S07]  /*3920*/  F2FP.F16.F32.PACK_AB R14, R14, R43 ;  /* 0x0000002b0e0e723e */ /* 0x000fce00000000ff */
.L_x_3606:
[----:B------:R-:W-:Y:S05]  /*3930*/  BSYNC B2 ;  /* 0x0000000000027941 */ /* 0x000fea0003800000 */
.L_x_3605:
[----:B--2---:R3:W-:Y:S02]  /*3940*/  STG.E.128 desc[UR42][R32.64], R12 ;  /* 0x0000000c20007986 */ /* 0x0047e4000c101d2a */
.L_x_3604:
[----:B------:R-:W-:Y:S05]  /*3950*/  BSYNC B1 ;  /* 0x0000000000017941 */ /* 0x000fea0003800000 */
.L_x_3603:
        /* <DEDUP_REMOVED lines=46> */
.L_x_3608:
[----:B------:R-:W-:Y:S05]  /*3c40*/  BSYNC B1 ;  /* 0x0000000000017941 */ /* 0x000fea0003800000 */
.L_x_3607:
[----:B--2---:R4:W-:Y:S01]  /*3c50*/  STG.E.128 desc[UR42][R32.64+0x40], R12 ;  /* 0x0000400c20007986 */ /* 0x0049e2000c101d2a */
[----:B------:R-:W-:Y:S05]  /*3c60*/  BRA `(.L_x_3602) ;  /* 0x0000001400d87947 */ /* 0x000fea0003800000 */
.L_x_3586:
[-C--:B------:R-:W-:Y:S01]  /*3c70*/  ISETP.GE.AND P4, PT, R153, R98.reuse, PT ;  /* 0x000000629900720c */ /* 0x080fe20003f86270 */
[----:B------:R-:W-:Y:S01]  /*3c80*/  BSSY B1, `(.L_x_3609) ;  /* 0x0000020000017945 */ /* 0x000fe20003800000 */
[----:B------:R-:W-:Y:S02]  /*3c90*/  ISETP.GE.AND P3, PT, R156, R98, PT ;  /* 0x000000629c00720c */ /* 0x000fe40003f66270 */
[----:B------:R-:W-:Y:S02]  /*3ca0*/  CS2R R34, SRZ ;  /* 0x0000000000227805 */ /* 0x000fe4000001ff00 */
[CC--:B------:R-:W-:Y:S02]  /*3cb0*/  ISETP.GE.OR P4, PT, R22.reuse, R95.reuse, P4 ;  /* 0x0000005f1600720c */ /* 0x0c0fe40002786670 */
[----:B------:R-:W-:Y:S02]  /*3cc0*/  CS2R R14, SRZ ;  /* 0x00000000000e7805 */ /* 0x000fe4000001ff00 */
[----:B------:R-:W-:-:S02]  /*3cd0*/  ISETP.GE.OR P3, PT, R22, R95, P3 ;  /* 0x0000005f1600720c */ /* 0x000fc40001f66670 */
[----:B------:R-:W-:Y:S02]  /*3ce0*/  CS2R R12, SRZ ;  /* 0x00000000000c7805 */ /* 0x000fe4000001ff00 */
[----:B------:R-:W-:Y:S02]  /*3cf0*/  CS2R R30, SRZ ;  /* 0x00000000001e7805 */ /* 0x000fe4000001ff00 */
[----:B------:R-:W-:-:S03]  /*3d00*/  CS2R R28, SRZ ;  /* 0x00000000001c7805 */ /* 0x000fc6000001ff00 */
[----:B------:R-:W-:Y:S05]  /*3d10*/  @P4 BRA `(.L_x_3610) ;  /* 0x0000000000584947 */ /* 0x000fea0003800000 */
[----:B------:R-:W-:Y:S01]  /*3d20*/  ULDC.64 UR4, c[0x0][0x408] ;  /* 0x0001020000047ab9 */ /* 0x000fe20000000a00 */
[----:B------:R-:W-:Y:S01]  /*3d30*/  IMAD.MOV.U32 R12, RZ, RZ, R22 ;  /* 0x000000ffff0c7224 */ /* 0x000fe200078e0016 */
[----:B------:R-:W-:Y:S01]  /*3d40*/  ULDC.64 UR6, c[0x0][0x400] ;  /* 0x0001000000067ab9 */ /* 0x000fe20000000a00 */
[----:B------:R-:W-:Y:S02]  /*3d50*/  IMAD R14, R159, UR4, RZ ;  /* 0x000000049f0e7c24 */ /* 0x000fe4000f8e02ff */
[----:B------:R-:W-:Y:S02]  /*3d60*/  IMAD.MOV.U32 R13, RZ, RZ, R23 ;  /* 0x000000ffff0d7224 */ /* 0x000fe400078e0017 */
[C---:B------:R-:W-:Y:S02]  /*3d70*/  IMAD R15, R153.reuse, UR5, R14 ;  /* 0x00000005990f7c24 */ /* 0x040fe4000f8e020e */
[----:B------:R-:W-:-:S04]  /*3d80*/  IMAD.WIDE.U32 R12, R153, UR4, R12 ;  /* 0x00000004990c7c25 */ /* 0x000fc8000f8e000c */
[----:B------:R-:W-:Y:S02]  /*3d90*/  IMAD.IADD R13, R15, 0x1, R13 ;  /* 0x000000010f0d7824 */ /* 0x000fe400078e020d */
[----:B------:R-:W-:Y:S02]  /*3da0*/  IMAD R15, R63, UR4, RZ ;  /* 0x000000043f0f7c24 */ /* 0x000fe4000f8e02ff */
[----:B------:R-:W-:-:S04]  /*3db0*/  IMAD.WIDE.U32 R12, R2, UR4, R12 ;  /* 0x00000004020c7c25 */ /* 0x000fc8000f8e000c */
[----:B------:R-:W-:Y:S01]  /*3dc0*/  IMAD R15, R2, UR5, R15 ;  /* 0x00000005020f7c24 */ /* 0x000fe2000f8e020f */
[----:B------:R-:W-:Y:S01]  /*3dd0*/  IADD3 R14, P4, R40, R12, RZ ;  /* 0x0000000c280e7210 */ /* 0x000fe20007f9e0ff */
[----:B------:R-:W-:-:S03]  /*3de0*/  ULDC.64 UR4, c[0x0][0x3e8] ;  /* 0x0000fa0000047ab9 */ /* 0x000fc60000000a00 */
[----:B------:R-:W-:Y:S02]  /*3df0*/  IADD3.X R15, R99, R15, R13, P4, !PT ;  /* 0x0000000f630f7210 */ /* 0x000fe400027fe40d */
[----:B------:R-:W-:-:S05]  /*3e00*/  IADD3 R13, P4, R20, R42, RZ ;  /* 0x0000002a140d7210 */ /* 0x000fca0007f9e0ff */
[----:B------:R-:W-:Y:S01]  /*3e10*/  IMAD.X R28, R97, 0x1, R78, P4 ;  /* 0x00000001611c7824 */ /* 0x000fe200020e064e */
[----:B------:R-:W-:-:S04]  /*3e20*/  LEA R12, P4, R13, UR4, 0x1 ;  /* 0x000000040d0c7c11 */ /* 0x000fc8000f8808ff */
[----:B------:R-:W-:Y:S02]  /*3e30*/  LEA.HI.X R13, R13, UR5, R28, 0x1, P4 ;  /* 0x000000050d0d7c11 */ /* 0x000fe4000a0f0c1c */
[----:B------:R-:W-:-:S04]  /*3e40*/  LEA R28, P4, R14, UR6, 0x1 ;  /* 0x000000060e1c7c11 */ /* 0x000fc8000f8808ff */
[----:B------:R-:W-:Y:S02]  /*3e50*/  LEA.HI.X R29, R14, UR7, R15, 0x1, P4 ;  /* 0x000000070e1d7c11 */ /* 0x000fe4000a0f0c0f */
[----:B------:R-:W5:Y:S04]  /*3e60*/  LDG.E.128 R12, desc[UR42][R12.64] ;  /* 0x0000002a0c0c7981 */ /* 0x000f68000c1e1d00 */
[----:B------:R-:W5:Y:S03]  /*3e70*/  LDG.E.128 R28, desc[UR42][R28.64] ;  /* 0x0000002a1c1c7981 */ /* 0x000f66000c1e1d00 */
.L_x_3610:
[----:B------:R-:W-:Y:S05]  /*3e80*/  BSYNC B1 ;  /* 0x0000000000017941 */ /* 0x000fea0003800000 */
.L_x_3609:
[----:B------:R-:W-:Y:S01]  /*3e90*/  BSSY B1, `(.L_x_3611) ;  /* 0x000001e000017945 */ /* 0x000fe20003800000 */
[----:B------:R-:W-:Y:S02]  /*3ea0*/  ISETP.GE.AND P4, PT, R22, R95, PT ;  /* 0x0000005f1600720c */ /* 0x000fe40003f86270 */
[----:B------:R-:W-:Y:S02]  /*3eb0*/  CS2R R32, SRZ ;  /* 0x0000000000207805 */ /* 0x000fe4000001ff00 */
[----:B------:R-:W-:Y:S01]  /*3ec0*/  CS2R R38, SRZ ;  /* 0x0000000000267805 */ /* 0x000fe2000001ff00 */
[----:B-----5:R-:W-:Y:S01]  /*3ed0*/  IMAD.MOV.U32 R45, RZ, RZ, R14 ;  /* 0x000000ffff2d7224 */ /* 0x020fe200078e000e */
[----:B------:R-:W-:Y:S01]  /*3ee0*/  CS2R R36, SRZ ;  /* 0x0000000000247805 */ /* 0x000fe2000001ff00 */
[----:B------:R-:W-:Y:S06]  /*3ef0*/  @P3 BRA `(.L_x_3612) ;  /* 0x00000000005c3947 */ /* 0x000fec0003800000 */
[----:B------:R-:W-:Y:S01]  /*3f00*/  ULDC.64 UR4, c[0x0][0x408] ;  /* 0x0001020000047ab9 */ /* 0x000fe20000000a00 */
[----:B------:R-:W-:Y:S01]  /*3f10*/  IMAD.MOV.U32 R32, RZ, RZ, R22 ;  /* 0x000000ffff207224 */ /* 0x000fe200078e0016 */
[----:B------:R-:W-:Y:S01]  /*3f20*/  IADD3 R42, P3, P5, R20, R42, R67 ;  /* 0x0000002a142a7210 */ /* 0x000fe20007d7e043 */
[----:B------:R-:W-:Y:S01]  /*3f30*/  IMAD R34, R159, UR4, RZ ;  /* 0x000000049f227c24 */ /* 0x000fe2000f8e02ff */
[----:B------:R-:W-:Y:S01]  /*3f40*/  ULDC.64 UR6, c[0x0][0x400] ;  /* 0x0001000000067ab9 */ /* 0x000fe20000000a00 */
[----:B------:R-:W-:Y:S01]  /*3f50*/  IMAD.MOV.U32 R33, RZ, RZ, R23 ;  /* 0x000000ffff217224 */ /* 0x000fe200078e0017 */
[----:B------:R-:W-:Y:S01]  /*3f60*/  IADD3.X R37, R78, R97, R66, P3, P5 ;  /* 0x000000614e257210 */ /* 0x000fe20001fea442 */
[C---:B------:R-:W-:Y:S02]  /*3f70*/  IMAD R35, R153.reuse, UR5, R34 ;  /* 0x0000000599237c24 */ /* 0x040fe4000f8e0222 */
[----:B------:R-:W-:-:S04]  /*3f80*/  IMAD.WIDE.U32 R32, R153, UR4, R32 ;  /* 0x0000000499207c25 */ /* 0x000fc8000f8e0020 */
[----:B------:R-:W-:Y:S02]  /*3f90*/  IMAD R39, R63, UR4, RZ ;  /* 0x000000043f277c24 */ /* 0x000fe4000f8e02ff */
[----:B------:R-:W-:Y:S02]  /*3fa0*/  IMAD.IADD R33, R35, 0x1, R33 ;  /* 0x0000000123217824 */ /* 0x000fe400078e0221 */
[C---:B------:R-:W-:Y:S02]  /*3fb0*/  IMAD R39, R2.reuse, UR5, R39 ;  /* 0x0000000502277c24 */ /* 0x040fe4000f8e0227 */
[----:B------:R-:W-:Y:S01]  /*3fc0*/  IMAD.WIDE.U32 R32, R2, UR4, R32 ;  /* 0x0000000402207c25 */ /* 0x000fe2000f8e0020 */
[----:B------:R-:W-:-:S03]  /*3fd0*/  ULDC.64 UR4, c[0x0][0x3e8] ;  /* 0x0000fa0000047ab9 */ /* 0x000fc60000000a00 */
[----:B------:R-:W-:Y:S01]  /*3fe0*/  IMAD.IADD R35, R39, 0x1, R33 ;  /* 0x0000000127237824 */ /* 0x000fe200078e0221 */
[----:B------:R-:W-:-:S04]  /*3ff0*/  IADD3 R40, P3, P5, R32, R40, R69 ;  /* 0x0000002820287210 */ /* 0x000fc80007d7e045 */
[----:B------:R-:W-:Y:S02]  /*4000*/  IADD3.X R35, R35, R99, R68, P3, P5 ;  /* 0x0000006323237210 */ /* 0x000fe40001fea444 */
[----:B------:R-:W-:-:S04]  /*4010*/  LEA R32, P3, R42, UR4, 0x1 ;  /* 0x000000042a207c11 */ /* 0x000fc8000f8608ff */
[----:B------:R-:W-:Y:S02]  /*4020*/  LEA.HI.X R33, R42, UR5, R37, 0x1, P3 ;  /* 0x000000052a217c11 */ /* 0x000fe400098f0c25 */
[----:B------:R-:W-:-:S04]  /*4030*/  LEA R36, P3, R40, UR6, 0x1 ;  /* 0x0000000628247c11 */ /* 0x000fc8000f8608ff */
[----:B------:R-:W-:Y:S02]  /*4040*/  LEA.HI.X R37, R40, UR7, R35, 0x1, P3 ;  /* 0x0000000728257c11 */ /* 0x000fe400098f0c23 */
[----:B------:R-:W5:Y:S04]  /*4050*/  LDG.E.128 R32, desc[UR42][R32.64] ;  /* 0x0000002a20207981 */ /* 0x000f68000c1e1d00 */
[----:B------:R-:W5:Y:S03]  /*4060*/  LDG.E.128 R36, desc[UR42][R36.64] ;  /* 0x0000002a24247981 */ /* 0x000f66000c1e1d00 */
.L_x_3612:
[----:B------:R-:W-:Y:S05]  /*4070*/  BSYNC B1 ;  /* 0x0000000000017941 */ /* 0x000fea0003800000 */
.L_x_3611:
[----:B------:R-:W-:Y:S01]  /*4080*/  IMAD.MOV.U32 R40, RZ, RZ, R15 ;  /* 0x000000ffff287224 */ /* 0x000fe200078e000f */
[----:B------:R-:W-:Y:S01]  /*4090*/  ISETP.NE.AND P3, PT, R71, 0x3, PT ;  /* 0x000000034700780c */ /* 0x000fe20003f65270 */
[----:B------:R-:W-:Y:S02]  /*40a0*/  IMAD.MOV.U32 R41, RZ, RZ, R12 ;  /* 0x000000ffff297224 */ /* 0x000fe400078e000c */
        /* <DEDUP_REMOVED lines=9> */
[----:B-----5:R-:W-:Y:S01]  /*4140*/  IMAD.MOV.U32 R41, RZ, RZ, R35 ;  /* 0x000000ffff297224 */ /* 0x020fe200078e0023 */
[----:B------:R-:W-:Y:S01]  /*4150*/  PRMT R123, R40, 0x5410, R42 ;  /* 0x00005410287b7816 */ /* 0x000fe2000000002a */
[----:B------:R-:W-:Y:S01]  /*4160*/  IMAD.MOV.U32 R40, RZ, RZ, R34 ;  /* 0x000000ffff287224 */ /* 0x000fe200078e0022 */
[----:B------:R-:W-:Y:S01]  /*4170*/  PRMT R111, R111, 0x5410, R43 ;  /* 0x000054106f6f7816 */ /* 0x000fe2000000002b */
[----:B------:R-:W-:Y:S02]  /*4180*/  IMAD.MOV.U32 R42, RZ, RZ, R32 ;  /* 0x000000ffff2a7224 */ /* 0x000fe400078e0020 */
        /* <DEDUP_REMOVED lines=11> */
.L_x_3613:
        /* <DEDUP_REMOVED lines=9> */
.L_x_3970:
[----:B------:R-:W-:Y:S05]  /*42d0*/  BSYNC B1 ;  /* 0x0000000000017941 */ /* 0x000fea0003800000 */
.L_x_3614:
        /* <DEDUP_REMOVED lines=14> */
[----:B------:R-:W-:Y:S02]  /*43c0*/  IMAD.SHL.U32 R105, R41, 0x8, RZ ;  /* 0x0000000829697824 */ /* 0x000fe400078e00ff */
[----:B------:R-:W-:-:S03]  /*43d0*/  IMAD R41, R152, 0x1800, R83 ;  /* 0x0000180098297824 */ /* 0x000fc600078e0253 */
[----:B------:R-:W-:Y:S01]  /*43e0*/  LOP3.LUT R40, R166, 0x38, R105, 0xf8, !PT ;  /* 0x00000038a6287812 */ /* 0x000fe200078ef869 */
[----:B------:R-:W-:-:S03]  /*43f0*/  IMAD R41, R41, 0x2, R144 ;  /* 0x0000000229297824 */ /* 0x000fc600078e0290 */
        /* <DEDUP_REMOVED lines=51> */
[----:B------:R-:W-:Y:S01]  /*4730*/  HADD2.F32 R28, -RZ, R123.H1_H1 ;  /* 0x3000007bff1c7230 */ /* 0x000fe20000004100 */
[----:B------:R-:W-:Y:S01]  /*4740*/  F2FP.F16.F32.PACK_AB R114, R117, R114 ;  /* 0x000000727572723e */ /* 0x000fe200000000ff */
[----:B------:R-:W-:Y:S01]  /*4750*/  HADD2.F32 R13, -RZ, R40.H0_H0 ;  /* 0x20000028ff0d7230 */ /* 0x000fe20000004100 */
[----:B------:R-:W-:Y:S01]  /*4760*/  F2FP.F16.F32.PACK_AB R115, R116, R115 ;  /* 0x000000737473723e */ /* 0x000fe200000000ff */
[----:B------:R-:W-:Y:S02]  /*4770*/  HADD2.F32 R44, -RZ, R44.H1_H1 ;  /* 0x3000002cff2c7230 */ /* 0x000fe40000004100 */
[-C--:B------:R-:W-:Y:S01]  /*4780*/  FMUL.FTZ R30, R14, R28.reuse ;  /* 0x0000001c0e1e7220 */ /* 0x080fe20000410000 */
[----:B------:R-:W-:Y:S02]  /*4790*/  HADD2.F32 R40, -RZ, R40.H1_H1 ;  /* 0x30000028ff287230 */ /* 0x000fe40000004100 */
[----:B------:R-:W-:Y:S01]  /*47a0*/  FMUL.FTZ R41, R13, R28 ;  /* 0x0000001c0d297220 */ /* 0x000fe20000410000 */
[----:B------:R-:W-:-:S02]  /*47b0*/  HADD2.F32 R15, -RZ, R122.H1_H1 ;  /* 0x3000007aff0f7230 */ /* 0x000fc40000004100 */
[-C--:B------:R-:W-:Y:S01]  /*47c0*/  FMUL.FTZ R43, R44, R31.reuse ;  /* 0x0000001f2c2b7220 */ /* 0x080fe20000410000 */
[----:B------:R-:W-:Y:S02]  /*47d0*/  HADD2.F32 R29, -RZ, R120.H0_H0 ;  /* 0x20000078ff1d7230 */ /* 0x000fe40000004100 */
[----:B------:R-:W-:Y:S01]  /*47e0*/  FMUL.FTZ R31, R40, R31 ;  /* 0x0000001f281f7220 */ /* 0x000fe20000410000 */
[----:B------:R-:W-:Y:S02]  /*47f0*/  HADD2.F32 R28, -RZ, R123.H0_H0 ;  /* 0x2000007bff1c7230 */ /* 0x000fe40000004100 */
[-C--:B------:R-:W-:Y:S01]  /*4800*/  FFMA.FTZ R41, R14, R15.reuse, R41 ;  /* 0x0000000f0e297223 */ /* 0x080fe20000010029 */
[----:B------:R-:W-:Y:S01]  /*4810*/  FFMA.FTZ R30, R13, R15, -R30 ;  /* 0x0000000f0d1e7223 */ /* 0x000fe2000001081e */
[-C--:B------:R-:W-:Y:S01]  /*4820*/  FFMA.FTZ R44, R44, R29.reuse, R31 ;  /* 0x0000001d2c2c7223 */ /* 0x080fe2000001001f */
[----:B------:R-:W-:Y:S02]  /*4830*/  HADD2.F32 R14, -RZ, R46.H0_H0 ;  /* 0x2000002eff0e7230 */ /* 0x000fe40000004100 */
[----:B------:R-:W-:Y:S01]  /*4840*/  FFMA.FTZ R43, R40, R29, -R43 ;  /* 0x0000001d282b7223 */ /* 0x000fe2000001082b */
[----:B------:R-:W-:-:S02]  /*4850*/  HADD2.F32 R31, -RZ, R118.H0_H0 ;  /* 0x20000076ff1f7230 */ /* 0x000fc40000004100 */
[----:B------:R-:W-:Y:S01]  /*4860*/  HADD2.F32 R13, -RZ, R42.H0_H0 ;  /* 0x2000002aff0d7230 */ /* 0x000fe20000004100 */
[----:B------:R-:W-:Y:S01]  /*4870*/  F2FP.F16.F32.PACK_AB R44, R44, R41 ;  /* 0x000000292c2c723e */ /* 0x000fe200000000ff */
[----:B------:R-:W-:Y:S01]  /*4880*/  HADD2.F32 R46, -RZ, R46.H1_H1 ;  /* 0x3000002eff2e7230 */ /* 0x000fe20000004100 */
[----:B------:R-:W-:Y:S01]  /*4890*/  F2FP.F16.F32.PACK_AB R40, R43, R30 ;  /* 0x0000001e2b28723e */ /* 0x000fe200000000ff */
[----:B------:R-:W-:Y:S02]  /*48a0*/  HADD2.F32 R42, -RZ, R42.H1_H1 ;  /* 0x3000002aff2a7230 */ /* 0x000fe40000004100 */
[----:B------:R-:W-:Y:S01]  /*48b0*/  FMUL.FTZ R45, R13, R28 ;  /* 0x0000001c0d2d7220 */ /* 0x000fe20000410000 */
[----:B------:R-:W-:Y:S02]  /*48c0*/  HADD2.F32 R15, -RZ, R122.H0_H0 ;  /* 0x2000007aff0f7230 */ /* 0x000fe40000004100 */
[----:B------:R-:W-:Y:S01]  /*48d0*/  FMUL.FTZ R47, R46, R31 ;  /* 0x0000001f2e2f7220 */ /* 0x000fe20000410000 */
[----:B------:R-:W-:-:S02]  /*48e0*/  HADD2.F32 R29, -RZ, R12.H0_H0 ;  /* 0x2000000cff1d7230 */ /* 0x000fc40000004100 */
[----:B------:R-:W-:Y:S01]  /*48f0*/  FMUL.FTZ R12, R14, R28 ;  /* 0x0000001c0e0c7220 */ /* 0x000fe20000410000 */
[----:B------:R-:W-:Y:S01]  /*4900*/  FMUL.FTZ R31, R42, R31 ;  /* 0x0000001f2a1f7220 */ /* 0x000fe20000410000 */
[-C--:B------:R-:W-:Y:S01]  /*4910*/  FFMA.FTZ R45, R14, R15.reuse, R45 ;  /* 0x0000000f0e2d7223 */ /* 0x080fe2000001002d */
[----:B------:R-:W-:Y:S02]  /*4920*/  IMAD.MOV.U32 R41, RZ, RZ, R110 ;  /* 0x000000ffff297224 */ /* 0x000fe400078e006e */
[----:B------:R-:W-:Y:S01]  /*4930*/  FFMA.FTZ R12, R13, R15, -R12 ;  /* 0x0000000f0d0c7223 */ /* 0x000fe2000001080c */
[-C--:B------:R-:W-:Y:S01]  /*4940*/  FFMA.FTZ R47, R42, R29.reuse, -R47 ;  /* 0x0000001d2a2f7223 */ /* 0x080fe2000001082f */
[----:B------:R-:W-:Y:S01]  /*4950*/  FFMA.FTZ R46, R46, R29, R31 ;  /* 0x0000001d2e2e7223 */ /* 0x000fe2000001001f */
[----:B------:R-:W-:-:S03]  /*4960*/  IMAD.MOV.U32 R43, RZ, RZ, R114 ;  /* 0x000000ffff2b7224 */ /* 0x000fc600078e0072 */
[----:B------:R-:W-:Y:S01]  /*4970*/  F2FP.F16.F32.PACK_AB R42, R47, R12 ;  /* 0x0000000c2f2a723e */ /* 0x000fe200000000ff */
[----:B------:R-:W-:Y:S01]  /*4980*/  IMAD.MOV.U32 R47, RZ, RZ, R115 ;  /* 0x000000ffff2f7224 */ /* 0x000fe200078e0073 */
[----:B------:R-:W-:Y:S01]  /*4990*/  F2FP.F16.F32.PACK_AB R46, R46, R45 ;  /* 0x0000002d2e2e723e */ /* 0x000fe200000000ff */
[----:B------:R-:W-:-:S07]  /*49a0*/  IMAD.MOV.U32 R45, RZ, RZ, R111 ;  /* 0x000000ffff2d7224 */ /* 0x000fce00078e006f */
.L_x_3619:
[----:B------:R-:W-:Y:S05]  /*49b0*/  BSYNC B2 ;  /* 0x0000000000027941 */ /* 0x000fea0003800000 */
.L_x_3618:
        /* <DEDUP_REMOVED lines=12> */
.L_x_3617:
[----:B------:R-:W-:Y:S05]  /*4a80*/  BSYNC B1 ;  /* 0x0000000000017941 */ /* 0x000fea0003800000 */
.L_x_3616:
[----:B------:R-:W-:Y:S01]  /*4a90*/  ISETP.GE.OR P5, PT, R156, R98, P1 ;  /* 0x000000629c00720c */ /* 0x000fe20000fa6670 */
        /* <DEDUP_REMOVED lines=9> */
[----:B------:R-:W-:-:S04]  /*4b30*/  LEA R40, P5, R12, R90, 0x1 ;  /* 0x0000005a0c287211 */ /* 0x000fc800078a08ff */
[----:B------:R-:W-:Y:S02]  /*4b40*/  LEA.HI.X R41, R12, R91, R13, 0x1, P5 ;  /* 0x0000005b0c297211 */ /* 0x000fe400028f0c0d */
[----:B------:R-:W-:-:S04]  /*4b50*/  SHF.R.S32.HI R12, RZ, 0x1f, R103 ;  /* 0x0000001fff0c7819 */ /* 0x000fc80000011467 */
[----:B------:R-:W-:-:S04]  /*4b60*/  LEA.HI R103, R12, R103, RZ, 0x4 ;  /* 0x000000670c677211 */ /* 0x000fc800078f20ff */
[----:B------:R-:W-:-:S05]  /*4b70*/  LEA.HI.SX32 R43, R103, R80, 0x1c ;  /* 0x00000050672b7211 */ /* 0x000fca00078fe2ff */
[----:B------:R-:W-:-:S05]  /*4b80*/  IMAD.SHL.U32 R43, R43, 0x8, RZ ;  /* 0x000000082b2b7824 */ /* 0x000fca00078e00ff */
[----:B------:R-:W-:-:S04]  /*4b90*/  LOP3.LUT R13, R172, 0x38, R43, 0xf8, !PT ;  /* 0x00000038ac0d7812 */ /* 0x000fc800078ef82b */
[----:B------:R-:W-:Y:S01]  /*4ba0*/  LOP3.LUT R12, R13, R174, RZ, 0x3c, !PT ;  /* 0x000000ae0d0c7212 */ /* 0x000fe200078e3cff */
[----:B------:R-:W-:-:S04]  /*4bb0*/  IMAD R13, R152, 0x1800, R84 ;  /* 0x00001800980d7824 */ /* 0x000fc800078e0254 */
[----:B------:R-:W-:Y:S02]  /*4bc0*/  IMAD.IADD R15, R175, 0x1, R12 ;  /* 0x00000001af0f7824 */ /* 0x000fe400078e020c */
        /* <DEDUP_REMOVED lines=36> */
[--C-:B------:R-:W-:Y:S02]  /*4e10*/  HADD2.F32 R14, -RZ, R31.reuse.H0_H0 ;  /* 0x2000001fff0e7230 */ /* 0x100fe40000004100 */
[----:B------:R-:W-:-:S02]  /*4e20*/  HADD2.F32 R31, -RZ, R31.H1_H1 ;  /* 0x3000001fff1f7230 */ /* 0x000fc40000004100 */
[-C--:B------:R-:W-:Y:S01]  /*4e30*/  FMUL.FTZ R35, R13, R34.reuse ;  /* 0x000000220d237220 */ /* 0x080fe20000410000 */
[----:B------:R-:W-:Y:S01]  /*4e40*/  HADD2.F32 R36, -RZ, R45.H0_H0 ;  /* 0x2000002dff247230 */ /* 0x000fe20000004100 */
[----:B------:R-:W-:Y:S01]  /*4e50*/  F2FP.F16.F32.PACK_AB R37, R44, R37 ;  /* 0x000000252c25723e */ /* 0x000fe200000000ff */
[----:B------:R-:W-:Y:S02]  /*4e60*/  HADD2.F32 R15, -RZ, R15.H1_H1 ;  /* 0x3000000fff0f7230 */ /* 0x000fe40000004100 */
[----:B------:R-:W-:Y:S02]  /*4e70*/  HADD2.F32 R29, -RZ, R106.H1_H1 ;  /* 0x3000006aff1d7230 */ /* 0x000fe40000004100 */
[----:B------:R-:W-:Y:S02]  /*4e80*/  HADD2.F32 R30, -RZ, R46.H0_H0 ;  /* 0x2000002eff1e7230 */ /* 0x000fe40000004100 */
[C---:B------:R-:W-:Y:S01]  /*4e90*/  FMUL.FTZ R46, R14.reuse, R34 ;  /* 0x000000220e2e7220 */ /* 0x040fe20000410000 */
[-C--:B------:R-:W-:Y:S01]  /*4ea0*/  FMUL.FTZ R34, R31, R36.reuse ;  /* 0x000000241f227220 */ /* 0x080fe20000410000 */
[----:B------:R-:W-:Y:S01]  /*4eb0*/  FMUL.FTZ R94, R15, R36 ;  /* 0x000000240f5e7220 */ /* 0x000fe20000410000 */
[-C--:B------:R-:W-:Y:S01]  /*4ec0*/  FFMA.FTZ R36, R14, R29.reuse, R35 ;  /* 0x0000001d0e247223 */ /* 0x080fe20000010023 */
[----:B------:R-:W-:Y:S01]  /*4ed0*/  FFMA.FTZ R46, R13, R29, -R46 ;  /* 0x0000001d0d2e7223 */ /* 0x000fe2000001082e */
[----:B------:R-:W-:-:S02]  /*4ee0*/  HADD2.F32 R14, -RZ, R32.H0_H0 ;  /* 0x20000020ff0e7230 */ /* 0x000fc40000004100 */
[-C--:B------:R-:W-:Y:S01]  /*4ef0*/  FFMA.FTZ R45, R15, R30.reuse, -R34 ;  /* 0x0000001e0f2d7223 */ /* 0x080fe20000010822 */
[----:B------:R-:W-:Y:S02]  /*4f00*/  HADD2.F32 R29, -RZ, R96.H0_H0 ;  /* 0x20000060ff1d7230 */ /* 0x000fe40000004100 */
[----:B------:R-:W-:Y:S01]  /*4f10*/  FFMA.FTZ R47, R31, R30, R94 ;  /* 0x0000001e1f2f7223 */ /* 0x000fe2000001005e */
[----:B------:R-:W-:Y:S02]  /*4f20*/  HADD2.F32 R13, -RZ, R12.H0_H0 ;  /* 0x2000000cff0d7230 */ /* 0x000fe40000004100 */
[-C--:B------:R-:W-:Y:S01]  /*4f30*/  FMUL.FTZ R30, R14, R109.reuse ;  /* 0x0000006d0e1e7220 */ /* 0x080fe20000410000 */
[----:B------:R-:W-:Y:S02]  /*4f40*/  HADD2.F32 R32, -RZ, R32.H1_H1 ;  /* 0x30000020ff207230 */ /* 0x000fe40000004100 */
[----:B------:R-:W-:Y:S02]  /*4f50*/  HADD2.F32 R12, -RZ, R12.H1_H1 ;  /* 0x3000000cff0c7230 */ /* 0x000fe40000004100 */
[----:B------:R-:W-:Y:S01]  /*4f60*/  FMUL.FTZ R109, R13, R109 ;  /* 0x0000006d0d6d7220 */ /* 0x000fe20000410000 */
[----:B------:R-:W-:-:S02]  /*4f70*/  HADD2.F32 R107, -RZ, R107.H0_H0 ;  /* 0x2000006bff6b7230 */ /* 0x000fc40000004100 */
[-C--:B------:R-:W-:Y:S01]  /*4f80*/  FMUL.FTZ R31, R32, R29.reuse ;  /* 0x0000001d201f7220 */ /* 0x080fe20000410000 */
[----:B------:R-:W-:Y:S02]  /*4f90*/  HADD2.F32 R15, -RZ, R100.H0_H0 ;  /* 0x20000064ff0f7230 */ /* 0x000fe40000004100 */
[C---:B------:R-:W-:Y:S01]  /*4fa0*/  FMUL.FTZ R29, R12.reuse, R29 ;  /* 0x0000001d0c1d7220 */ /* 0x040fe20000410000 */
[----:B------:R-:W-:Y:S02]  /*4fb0*/  HADD2.F32 R108, -RZ, R108.H0_H0 ;  /* 0x2000006cff6c7230 */ /* 0x000fe40000004100 */
[----:B------:R-:W-:Y:S01]  /*4fc0*/  FFMA.FTZ R30, R13, R107, -R30 ;  /* 0x0000006b0d1e7223 */ /* 0x000fe2000001081e */
[----:B------:R-:W-:Y:S02]  /*4fd0*/  HADD2.F32 R13, -RZ, R33.H0_H0 ;  /* 0x20000021ff0d7230 */ /* 0x000fe40000004100 */
[-C--:B------:R-:W-:Y:S01]  /*4fe0*/  FFMA.FTZ R31, R12, R15.reuse, -R31 ;  /* 0x0000000f0c1f7223 */ /* 0x080fe2000001081f */
[----:B------:R-:W-:Y:S01]  /*4ff0*/  FFMA.FTZ R32, R32, R15, R29 ;  /* 0x0000000f20207223 */ /* 0x000fe2000001001d */
[----:B------:R-:W-:-:S02]  /*5000*/  HADD2.F32 R15, -RZ, R95.H0_H0 ;  /* 0x2000005fff0f7230 */ /* 0x000fc40000004100 */
[----:B------:R-:W-:Y:S01]  /*5010*/  FFMA.FTZ R109, R14, R107, R109 ;  /* 0x0000006b0e6d7223 */ /* 0x000fe2000001006d */
[--C-:B------:R-:W-:Y:S02]  /*5020*/  HADD2.F32 R12, -RZ, R28.reuse.H0_H0 ;  /* 0x2000001cff0c7230 */ /* 0x100fe40000004100 */
[----:B------:R-:W-:Y:S01]  /*5030*/  FMUL.FTZ R29, R13, R108 ;  /* 0x0000006c0d1d7220 */ /* 0x000fe20000410000 */
        /* <DEDUP_REMOVED lines=15> */
[----:B------:R-:W-:Y:S02]  /*5130*/  F2FP.F16.F32.PACK_AB R13, R38, R39 ;  /* 0x00000027260d723e */ /* 0x000fe400000000ff */
[----:B------:R-:W-:Y:S01]  /*5140*/  F2FP.F16.F32.PACK_AB R14, R28, R29 ;  /* 0x0000001d1c0e723e */ /* 0x000fe200000000ff */
[----:B------:R-:W-:Y:S01]  /*5150*/  IMAD.MOV.U32 R28, RZ, RZ, R36 ;  /* 0x000000ffff1c7224 */ /* 0x000fe200078e0024 */
[----:B------:R-:W-:Y:S01]  /*5160*/  F2FP.F16.F32.PACK_AB R15, R45, R46 ;  /* 0x0000002e2d0f723e */ /* 0x000fe200000000ff */
[----:B------:R-:W-:Y:S01]  /*5170*/  IMAD.MOV.U32 R29, RZ, RZ, R37 ;  /* 0x000000ffff1d7224 */ /* 0x000fe200078e0025 */
[----:B------:R-:W-:-:S07]  /*5180*/  F2FP.F16.F32.PACK_AB R30, R33, R108 ;  /* 0x0000006c211e723e */ /* 0x000fce00000000ff */
.L_x_3621:
[----:B------:R-:W-:Y:S05]  /*5190*/  BSYNC B1 ;  /* 0x0000000000017941 */ /* 0x000fea0003800000 */
.L_x_3620:
        /* <DEDUP_REMOVED lines=10> */
.L_x_3585:
[----:B------:R-:W-:-:S13]  /*5240*/  ISETP.NE.AND P3, PT, R71, 0x3, PT ;  /* 0x000000034700780c */ /* 0x000fda0003f65270 */
[----:B------:R-:W-:Y:S05]  /*5250*/  @!P3 BRA `(.L_x_3622) ;  /* 0x000000000004b947 */ /* 0x000fea0003800000 */
[----:B------:R-:W-:Y:S01]  /*5260*/  BPT.TRAP 0x1 ;  /* 0x000000040000795c */ /* 0x000fe20000300000 */
.L_x_3622:
[----:B------:R-:W-:Y:S01]  /*5270*/  IMAD R88, R152, 0x8, R144 ;  /* 0x0000000898587824 */ /* 0x000fe200078e0290 */
[----:B------:R-:W-:Y:S01]  /*5280*/  SHF.L.U32 R99, R157, 0x1f, RZ ;  /* 0x0000001f9d637819 */ /* 0x000fe200000006ff */
[----:B------:R-:W-:Y:S01]  /*5290*/  IMAD R98, R26, -0x60, R56 ;  /* 0xffffffa01a627824 */ /* 0x000fe200078e0238 */
[----:B------:R-:W-:Y:S02]  /*52a0*/  BSSY B1, `(.L_x_3623) ;  /* 0x0000004000017945 */ /* 0x000fe40003800000 */
[----:B------:R-:W0:Y:S02]  /*52b0*/  SYNCS.PHASECHK.TRANS64.TRYWAIT P4, [R88+URZ+0x32490], R99 ;  /* 0x03249063580075a7 */ /* 0x000e24000808017f */
[----:B------:R-:W-:Y:S01]  /*52c0*/  VIMNMX R98, R98, 0x60, PT ;  /* 0x0000006062627848 */ /* 0x000fe20003fe0100 */
[----:B0-----:R-:W-:Y:S06]  /*52d0*/  @!P4 BRA `(.L_x_3624) ;  /* 0x000003100060c947 */ /* 0x001fec0003800000 */
.L_x_3971:
[----:B------:R-:W-:Y:S05]  /*52e0*/  BSYNC B1 ;  /* 0x0000000000017941 */ /* 0x000fea0003800000 */
.L_x_3623:
        /* <DEDUP_REMOVED lines=8> */
.L_x_3626:
[----:B------:R-:W-:Y:S05]  /*5370*/  BSYNC B1 ;  /* 0x0000000000017941 */ /* 0x000fea0003800000 */
.L_x_3625:
[----:B------:R-:W-:Y:S05]  /*5380*/  @P4 BRA `(.L_x_3602) ;  /* 0x0000000000104947 */ /* 0x000fea0003800000 */
[----:B-1----:R-:W1:Y:S04]  /*5390*/  @!P1 LDS.128 R12, [R96+0x2000] ;  /* 0x00200000600c9984 */ /* 0x002e680000000c00 */
[----:B------:R-:W2:Y:S04]  /*53a0*/  @!P2 LDS.128 R28, [R94+0x2000] ;  /* 0x002000005e1ca984 */ /* 0x000ea80000000c00 */
[----:B-1----:R3:W-:Y:S04]  /*53b0*/  @!P1 STG.E.128 desc[UR42][R32.64], R12 ;  /* 0x0000000c20009986 */ /* 0x0027e8000c101d2a */
[----:B--2---:R3:W-:Y:S02]  /*53c0*/  @!P2 STG.E.128 desc[UR42][R32.64+0x40], R28 ;  /* 0x0000401c2000a986 */ /* 0x0047e4000c101d2a */
.L_x_3602:
[----:B------:R-:W-:Y:S05]  /*53d0*/  BSYNC B0 ;  /* 0x0000000000007941 */ /* 0x000fea0003800000 */
.L_x_3584:
        /* <DEDUP_REMOVED lines=17> */
.L_x_3628:
[----:B------:R-:W-:Y:S05]  /*54f0*/  BSYNC B0 ;  /* 0x0000000000007941 */ /* 0x000fea0003800000 */
.L_x_3627:
[----:B------:R-:W2:Y:S01]  /*5500*/  SYNCS.PHASECHK.TRANS64.TRYWAIT P3, [R88+URZ+0x324b0], R99 ;  /* 0x0324b063580075a7 */ /* 0x000ea2000806017f */
[----:B------:R-:W-:Y:S01]  /*5510*/  ULDC UR49, c[0x0][0x320] ;  /* 0x0000c80000317ab9 */ /* 0x000fe20000000800 */
[----:B------:R-:W-:Y:S01]  /*5520*/  ULDC.64 UR44, c[0x0][0x328] ;  /* 0x0000ca00002c7ab9 */ /* 0x000fe20000000a00 */
[----:B------:R-:W-:Y:S01]  /*5530*/  ULDC.64 UR40, c[0x0][0x318] ;  /* 0x0000c60000287ab9 */ /* 0x000fe20000000a00 */
[----:B------:R-:W-:Y:S01]  /*5540*/  BSSY B0, `(.L_x_3629) ;  /* 0x0000003000007945 */ /* 0x000fe20003800000 */
[----:B------:R-:W-:-:S03]  /*5550*/  IMAD R13, R152, 0x6000, R160 ;  /* 0x00006000980d7824 */ /* 0x000fc600078e02a0 */
[----:B--2---:R-:W-:Y:S05]  /*5560*/  @!P3 BRA `(.L_x_3630) ;  /* 0x0000030c00d0b947 */ /* 0x004fea0003800000 */
.L_x_3972:
[----:B------:R-:W-:Y:S05]  /*5570*/  BSYNC B0 ;  /* 0x0000000000007941 */ /* 0x000fea0003800000 */
.L_x_3629:
        /* <DEDUP_REMOVED lines=8> */
[----:B-1----:R-:W-:Y:S02]  /*5600*/  IMAD.MOV.U32 R12, RZ, RZ, R6 ;  /* 0x000000ffff0c7224 */ /* 0x002fe400078e0006 */
[----:B------:R-:W-:Y:S02]  /*5610*/  IMAD.MOV.U32 R13, RZ, RZ, R85 ;  /* 0x000000ffff0d7224 */ /* 0x000fe400078e0055 */
[C---:B------:R-:W-:Y:S02]  /*5620*/  IMAD R15, R28.reuse, UR45, R15 ;  /* 0x0000002d1c0f7c24 */ /* 0x040fe4000f8e020f */
[----:B------:R-:W-:-:S04]  /*5630*/  IMAD.WIDE.U32 R12, R28, UR44, R12 ;  /* 0x0000002c1c0c7c25 */ /* 0x000fc8000f8e000c */
[----:B------:R-:W-:Y:S01]  /*5640*/  IMAD.IADD R13, R13, 0x1, R15 ;  /* 0x000000010d0d7824 */ /* 0x000fe200078e020f */
[----:B------:R-:W-:-:S04]  /*5650*/  LEA R30, P3, R12, UR40, 0x1 ;  /* 0x000000280c1e7c11 */ /* 0x000fc8000f8608ff */
[----:B------:R-:W-:Y:S02]  /*5660*/  LEA.HI.X R31, R12, UR41, R13, 0x1, P3 ;  /* 0x000000290c1f7c11 */ /* 0x000fe400098f0c0d */
[----:B------:R-:W-:-:S13]  /*5670*/  ISETP.GE.AND P3, PT, R22, UR49, PT ;  /* 0x0000003116007c0c */ /* 0x000fda000bf66270 */
[----:B------:R-:W1:Y:S04]  /*5680*/  @!P3 LDS.128 R12, [R32] ;  /* 0x00000000200cb984 */ /* 0x000e680000000c00 */
[----:B-1----:R-:W-:Y:S01]  /*5690*/  @!P3 STG.E.128 desc[UR42][R30.64], R12 ;  /* 0x0000000c1e00b986 */ /* 0x002fe2000c101d2a */
[----:B------:R-:W-:-:S13]  /*56a0*/  ISETP.GE.AND P3, PT, R60, UR49, PT ;  /* 0x000000313c007c0c */ /* 0x000fda000bf66270 */
[----:B------:R-:W1:Y:S04]  /*56b0*/  @!P3 LDS.128 R12, [R33] ;  /* 0x00000000210cb984 */ /* 0x000e680000000c00 */
[----:B-1----:R-:W-:Y:S01]  /*56c0*/  @!P3 STG.E.128 desc[UR42][R30.64+0x40], R12 ;  /* 0x0000400c1e00b986 */ /* 0x002fe2000c101d2a */
[----:B------:R-:W-:-:S13]  /*56d0*/  ISETP.GE.AND P3, PT, R3, UR49, PT ;  /* 0x0000003103007c0c */ /* 0x000fda000bf66270 */
[----:B------:R-:W1:Y:S04]  /*56e0*/  @!P3 LDS.128 R12, [R32+0x3000] ;  /* 0x00300000200cb984 */ /* 0x000e680000000c00 */
        /* <DEDUP_REMOVED lines=10> */
[----:B------:R-:W-:-:S13]  /*5790*/  ISETP.NE.AND P3, PT, R87, RZ, PT ;  /* 0x000000ff5700720c */ /* 0x000fda0003f65270 */
[----:B------:R-:W1:Y:S04]  /*57a0*/  @P3 LDS.128 R12, [R32+0x9000] ;  /* 0x00900000200c3984 */ /* 0x000e680000000c00 */
[----:B-1----:R-:W-:Y:S01]  /*57b0*/  @P3 STG.E.128 desc[UR42][R30.64+0x180], R12 ;  /* 0x0001800c1e003986 */ /* 0x002fe2000c101d2a */
[----:B------:R-:W-:-:S13]  /*57c0*/  ISETP.NE.AND P3, PT, R86, RZ, PT ;  /* 0x000000ff5600720c */ /* 0x000fda0003f65270 */
[----:B------:R-:W1:Y:S04]  /*57d0*/  @P3 LDS.128 R12, [R33+0x9000] ;  /* 0x00900000210c3984 */ /* 0x000e680000000c00 */
[----:B-1----:R3:W-:Y:S02]  /*57e0*/  @P3 STG.E.128 desc[UR42][R30.64+0x1c0], R12 ;  /* 0x0001c00c1e003986 */ /* 0x0027e4000c101d2a */
.L_x_3632:
[----:B------:R-:W-:Y:S05]  /*57f0*/  BSYNC B0 ;  /* 0x0000000000007941 */ /* 0x000fea0003800000 */
.L_x_3631:
[----:B------:R-:W-:Y:S01]  /*5800*/  ISETP.GE.AND P3, PT, R156, R98, PT ;  /* 0x000000629c00720c */ /* 0x000fe20003f66270 */
[----:B------:R-:W-:-:S12]  /*5810*/  BSSY B0, `(.L_x_3633) ;  /* 0x0000024000007945 */ /* 0x000fd80003800000 */
[----:B------:R-:W-:Y:S05]  /*5820*/  @P3 BRA `(.L_x_3634) ;  /* 0x0000000000883947 */ /* 0x000fea0003800000 */
[----:B---3--:R-:W-:Y:S01]  /*5830*/  IADD3 R15, P3, R28, 0x40, RZ ;  /* 0x000000401c0f7810 */ /* 0x008fe20007f7e0ff */
[----:B-1----:R-:W-:Y:S02]  /*5840*/  IMAD.MOV.U32 R12, RZ, RZ, R6 ;  /* 0x000000ffff0c7224 */ /* 0x002fe400078e0006 */
        /* <DEDUP_REMOVED lines=31> */
[----:B-1----:R4:W-:Y:S02]  /*5a40*/  @P3 STG.E.128 desc[UR42][R28.64+0x1c0], R12 ;  /* 0x0001c00c1c003986 */ /* 0x0029e4000c101d2a */
.L_x_3634:
[----:B------:R-:W-:Y:S05]  /*5a50*/  BSYNC B0 ;  /* 0x0000000000007941 */ /* 0x000fea0003800000 */
.L_x_3633:
[----:B------:R-:W-:Y:S01]  /*5a60*/  @!PT LDS RZ, [RZ] ;  /* 0x00000000fffff984 */ /* 0x000fe20000000800 */
[----:B------:R-:W-:Y:S01]  /*5a70*/  @!PT LDS RZ, [RZ] ;  /* 0x00000000fffff984 */ /* 0x000fe20000000800 */
[----:B------:R-:W-:Y:S01]  /*5a80*/  @!PT LDS RZ, [RZ] ;  /* 0x00000000fffff984 */ /* 0x000fe20000000800 */
[----:B------:R-:W-:Y:S01]  /*5a90*/  @!PT LDS RZ, [RZ] ;  /* 0x00000000fffff984 */ /* 0x000fe20000000800 */
[----:B------:R5:W-:Y:S06]  /*5aa0*/  MEMBAR.ALL.CTA ;  /* 0x0000000000007992 */ /* 0x000bec0000008000 */
[----:B-----5:R-:W5:Y:S02]  /*5ab0*/  FENCE.VIEW.ASYNC.S ;  /* 0x00000000000073c6 */ /* 0x020f640000000000 */
[----:B-----5:R1:W-:Y:S01]  /*5ac0*/  BAR.SYNC.DEFER_BLOCKING R214, 0x80 ;  /* 0x000200d60000751d */ /* 0x0203e20000010000 */
[----:B------:R-:W-:Y:S01]  /*5ad0*/  ISETP.NE.AND P5, PT, R89, RZ, PT ;  /* 0x000000ff5900720c */ /* 0x000fe20003fa5270 */
[----:B------:R-:W-:-:S02]  /*5ae0*/  VIADD R152, R152, 0x1 ;  /* 0x0000000198987836 */ /* 0x000fc40000000000 */
[----:B0-2---:R-:W-:-:S03]  /*5af0*/  @!P4 VIADD R88, R88, 0x324c0 ;  /* 0x000324c05858c836 */ /* 0x005fc60000000000 */
[C---:B------:R-:W-:Y:S02]  /*5b00*/  ISETP.NE.AND P3, PT, R152.reuse, 0x2, PT ;  /* 0x000000029800780c */ /* 0x040fe40003f65270 */
[----:B------:R-:W-:Y:S02]  /*5b10*/  @!P4 PRMT R88, RZ, 0x654, R88 ;  /* 0x00000654ff58c816 */ /* 0x000fe40000000058 */
[----:B-1-34-:R-:W-:Y:S02]  /*5b20*/  SEL R12, RZ, 0x1, P3 ;  /* 0x00000001ff0c7807 */ /* 0x01afe40001800000 */
[----:B------:R-:W-:Y:S02]  /*5b30*/  SEL R152, R152, RZ, P3 ;  /* 0x000000ff98987207 */ /* 0x000fe40001800000 */
[----:B------:R-:W-:Y:S01]  /*5b40*/  LOP3.LUT R157, R157, R12, RZ, 0x3c, !PT ;  /* 0x0000000c9d9d7212 */ /* 0x000fe200078e3cff */
[----:B------:R0:W-:Y:S01]  /*5b50*/  @!P4 SYNCS.ARRIVE.TRANS64.RED.A1T0 RZ, [R88+URZ], RZ ;  /* 0x000000ff58ffc9a7 */ /* 0x0001e2000810043f */
[----:B------:R-:W-:Y:S05]  /*5b60*/  @P5 BRA `(.L_x_3635) ;  /* 0xffffffcc00145947 */ /* 0x000fea000383ffff */
[----:B------:R-:W1:Y:S01]  /*5b70*/  S2R R13, SR_TID.X ;  /* 0x00000000000d7919 */ /* 0x000e620000002100 */
[----:B------:R-:W-:Y:S02]  /*5b80*/  PLOP3.LUT P0, PT, PT, PT, PT, 0x8, 0x0 ;  /* 0x000000000000781c */ /* 0x000fe40003f0e170 */
[----:B-1----:R-:W-:-:S04]  /*5b90*/  SHF.R.U32.HI R13, RZ, 0x7, R13 ;  /* 0x00000007ff0d7819 */ /* 0x002fc8000001160d */
[----:B------:R-:W-:-:S13]  /*5ba0*/  ISETP.NE.AND P5, PT, R13, 0x1, PT ;  /* 0x000000010d00780c */ /* 0x000fda0003fa5270 */
[----:B------:R-:W-:Y:S06]  /*5bb0*/  @!P5 BAR.ARV 0x9, 0x100 ;  /* 0x024400000000db1d */ /* 0x000fec0000002000 */
.L_x_3579:
[----:B------:R-:W1:Y:S01]  /*5bc0*/  S2R R0, SR_TID.X ;  /* 0x0000000000007919 */ /* 0x000e620000002100 */
[----:B------:R-:W2:Y:S01]  /*5bd0*/  LDC R15, c[0x0][0x448] ;  /* 0x00011200ff0f7b82 */ /* 0x000ea20000000800 */
[----:B------:R-:W-:Y:S01]  /*5be0*/  IMAD.MOV.U32 R12, RZ, RZ, 0x3000 ;  /* 0x00003000ff0c7424 */ /* 0x000fe200078e00ff */
[----:B------:R-:W3:Y:S01]  /*5bf0*/  S2R R3, SR_SWINHI ;  /* 0x0000000000037919 */ /* 0x000ee20000002f00 */
[----:B------:R-:W-:Y:S02]  /*5c00*/  IMAD.U32 R13, RZ, RZ, UR38 ;  /* 0x00000026ff0d7e24 */ /* 0x000fe4000f8e00ff */
[----:B------:R-:W-:Y:S01]  /*5c10*/  IMAD.MOV.U32 R9, RZ, RZ, 0x100 ;  /* 0x00000100ff097424 */ /* 0x000fe200078e00ff */
[----:B------:R-:W-:Y:S02]  /*5c20*/  STL [R1+0x70], R121 ;  /* 0x0000707901007387 */ /* 0x000fe40000100800 */
[----:B------:R-:W4:Y:S01]  /*5c30*/  LDC R14, c[0x0][0xa80] ;  /* 0x0002a000ff0e7b82 */ /* 0x000f220000000800 */
[----:B------:R-:W-:Y:S01]  /*5c40*/  IMAD.MOV.U32 R10, RZ, RZ, 0x1 ;  /* 0x00000001ff0a7424 */ /* 0x000fe200078e00ff */
[----:B------:R0:W-:Y:S01]  /*5c50*/  STL.64 [R1+0x18], R12 ;  /* 0x0000180c01007387 */ /* 0x0001e20000100a00 */
[----:B------:R-:W-:-:S02]  /*5c60*/  IMAD.MOV.U32 R11, RZ, RZ, RZ ;  /* 0x000000ffff0b7224 */ /* 0x000fc400078e00ff */
[----:B------:R-:W-:Y:S01]  /*5c70*/  IMAD.MOV.U32 R4, RZ, RZ, 0xc000 ;  /* 0x0000c000ff047424 */ /* 0x000fe200078e00ff */
[----:B------:R-:W-:Y:S01]  /*5c80*/  STL.128 [R1+0x430], RZ ;  /* 0x000430ff01007387 */ /* 0x000fe20000100c00 */
[----:B------:R-:W-:Y:S02]  /*5c90*/  IMAD.U32 R5, RZ, RZ, UR38 ;  /* 0x00000026ff057e24 */ /* 0x000fe4000f8e00ff */
[----:B------:R-:W-:Y:S01]  /*5ca0*/  IMAD.MOV.U32 R7, RZ, RZ, 0x100 ;  /* 0x00000100ff077424 */ /* 0x000fe200078e00ff */
[----:B------:R-:W-:Y:S01]  /*5cb0*/  STL.128 [R1+0x440], RZ ;  /* 0x000440ff01007387 */ /* 0x000fe20000100c00 */
[----:B------:R-:W-:Y:S02]  /*5cc0*/  IMAD.MOV.U32 R16, RZ, RZ, 0x1 ;  /* 0x00000001ff107424 */ /* 0x000fe400078e00ff */
[----:B------:R-:W-:Y:S01]  /*5cd0*/  IMAD.MOV.U32 R17, RZ, RZ, RZ ;  /* 0x000000ffff117224 */ /* 0x000fe200078e00ff */
[----:B------:R-:W-:Y:S01]  /*5ce0*/  STL.128 [R1+0x220], RZ ;  /* 0x000220ff01007387 */ /* 0x000fe20000100c00 */
[----:B------:R-:W-:-:S02]  /*5cf0*/  IMAD.U32 R30, RZ, RZ, UR37 ;  /* 0x00000025ff1e7e24 */ /* 0x000fc4000f8e00ff */
[----:B------:R-:W-:Y:S01]  /*5d00*/  IMAD.U32 R72, RZ, RZ, UR37 ;  /* 0x00000025ff487e24 */ /* 0x000fe2000f8e00ff */
[----:B------:R-:W-:Y:S01]  /*5d10*/  STL.128 [R1+0x230], RZ ;  /* 0x000230ff01007387 */ /* 0x000fe20000100c00 */
[----:B-1----:R-:W-:-:S03]  /*5d20*/  LOP3.LUT R0, R0, 0x7f, RZ, 0xc0, !PT ;  /* 0x0000007f00007812 */ /* 0x002fc600078ec0ff */
[----:B----4-:R-:W-:Y:S01]  /*5d30*/  STL [R1+0x450], R14 ;  /* 0x0004500e01007387 */ /* 0x010fe20000100800 */
[----:B------:R-:W-:Y:S02]  /*5d40*/  IADD3 R72, P5, R72, 0x70, RZ ;  /* 0x0000007048487810 */ /* 0x000fe40007fbe0ff */
[----:B------:R-:W-:Y:S01]  /*5d50*/  ISETP.NE.AND P1, PT, R0, RZ, PT ;  /* 0x000000ff0000720c */ /* 0x000fe20003f25270 */
[----:B------:R-:W-:Y:S01]  /*5d60*/  STL.128 [R1+0x240], RZ ;  /* 0x000240ff01007387 */ /* 0x000fe20000100c00 */
[----:B------:R-:W-:Y:S02]  /*5d70*/  MOV R28, R144 ;  /* 0x00000090001c7202 */ /* 0x000fe40000000f00 */
[----:B---3--:R-:W-:Y:S02]  /*5d80*/  MOV R29, R3 ;  /* 0x00000003001d7202 */ /* 0x008fe40000000f00 */
[----:B------:R-:W-:Y:S01]  /*5d90*/  SEL R8, RZ, 0x1, P1 ;  /* 0x00000001ff087807 */ /* 0x000fe20000800000 */
[----:B------:R-:W-:Y:S01]  /*5da0*/  STL.128 [R1+0x250], RZ ;  /* 0x000250ff01007387 */ /* 0x000fe20000100c00 */
[----:B0-----:R-:W-:-:S02]  /*5db0*/  IADD3 R12, P1, R28, 0x32430, RZ ;  /* 0x000324301c0c7810 */ /* 0x001fc40007f3e0ff */
[C---:B------:R-:W-:Y:S01]  /*5dc0*/  IADD3 R0, P3, R28.reuse, 0x32450, RZ ;  /* 0x000324501c007810 */ /* 0x040fe20007f7e0ff */
[----:B------:R-:W-:Y:S01]  /*5dd0*/  IMAD.MOV.U32 R6, RZ, RZ, R8 ;  /* 0x000000ffff067224 */ /* 0x000fe200078e0008 */
[C---:B------:R-:W-:Y:S01]  /*5de0*/  IADD3 R3, P4, R28.reuse, 0x32460, RZ ;  /* 0x000324601c037810 */ /* 0x040fe20007f9e0ff */
[--C-:B------:R-:W-:Y:S01]  /*5df0*/  IMAD.X R13, RZ, RZ, R29.reuse, P1 ;  /* 0x000000ffff0d7224 */ /* 0x100fe200008e061d */
[----:B--2---:R-:W-:Y:S01]  /*5e00*/  ISETP.NE.AND P1, PT, R15, 0x1, PT ;  /* 0x000000010f00780c */ /* 0x004fe20003f25270 */
[----:B------:R0:W-:Y:S04]  /*5e10*/  STL.128 [R1+0x20], R8 ;  /* 0x0000200801007387 */ /* 0x0001e80000100c00 */
[----:B------:R1:W-:Y:S04]  /*5e20*/  STL.128 [R1+0x50], R4 ;  /* 0x0000500401007387 */ /* 0x0003e80000100c00 */
[----:B------:R-:W-:Y:S04]  /*5e30*/  STL.64 [R1+0x8], R12 ;  /* 0x0000080c01007387 */ /* 0x000fe80000100a00 */
[----:B------:R-:W-:Y:S01]  /*5e40*/  STL.128 [R1+0x260], RZ ;  /* 0x000260ff01007387 */ /* 0x000fe20000100c00 */
[--C-:B0-----:R-:W-:Y:S01]  /*5e50*/  IMAD.X R11, RZ, RZ, R29.reuse, P3 ;  /* 0x000000ffff0b7224 */ /* 0x101fe200018e061d */
[----:B------:R-:W-:Y:S01]  /*5e60*/  IADD3 R8, P2, R28, 0x32440, RZ ;  /* 0x000324401c087810 */ /* 0x000fe20007f5e0ff */
[----:B------:R-:W-:Y:S01]  /*5e70*/  IMAD.X R10, RZ, RZ, R29, P4 ;  /* 0x000000ffff0a7224 */ /* 0x000fe200020e061d */
[----:B------:R-:W-:Y:S01]  /*5e80*/  STL.128 [R1+0x270], RZ ;  /* 0x000270ff01007387 */ /* 0x000fe20000100c00 */
[----:B-1----:R-:W-:Y:S01]  /*5e90*/  IMAD.MOV.U32 R4, RZ, RZ, R0 ;  /* 0x000000ffff047224 */ /* 0x002fe200078e0000 */
[----:B------:R-:W-:Y:S01]  /*5ea0*/  IADD3 R30, P4, R30, 0x38, RZ ;  /* 0x000000381e1e7810 */ /* 0x000fe20007f9e0ff */
[----:B------:R-:W-:Y:S01]  /*5eb0*/  IMAD.MOV.U32 R5, RZ, RZ, R11 ;  /* 0x000000ffff057224 */ /* 0x000fe200078e000b */
[----:B------:R-:W-:Y:S01]  /*5ec0*/  STL.128 [R1+0x280], RZ ;  /* 0x000280ff01007387 */ /* 0x000fe20000100c00 */
[----:B------:R-:W-:-:S02]  /*5ed0*/  IMAD.MOV.U32 R6, RZ, RZ, R3 ;  /* 0x000000ffff067224 */ /* 0x000fc400078e0003 */
[----:B------:R-:W-:Y:S01]  /*5ee0*/  IMAD.MOV.U32 R7, RZ, RZ, R10 ;  /* 0x000000ffff077224 */ /* 0x000fe200078e000a */
[----:B------:R-:W0:Y:S01]  /*5ef0*/  @P1 LDC R3, c[0x0][0x44c] ;  /* 0x00011300ff031b82 */ /* 0x000e220000000800 */
[----:B------:R-:W-:Y:S01]  /*5f00*/  IMAD.X R9, RZ, RZ, R29, P2 ;  /* 0x000000ffff097224 */ /* 0x000fe200010e061d */
[----:B------:R-:W-:Y:S01]  /*5f10*/  STL.128 [R1+0x290], RZ ;  /* 0x000290ff01007387 */ /* 0x000fe20000100c00 */
[----:B------:R-:W-:-:S03]  /*5f20*/  VIADD R0, R191, 0x7f ;  /* 0x0000007fbf007836 */ /* 0x000fc60000000000 */
[----:B------:R1:W-:Y:S04]  /*5f30*/  STL.128 [R1+0x40], R4 ;  /* 0x0000400401007387 */ /* 0x0003e80000100c00 */
[----:B------:R2:W-:Y:S04]  /*5f40*/  STL.64 [R1+0x68], R6 ;  /* 0x0000680601007387 */ /* 0x0005e80000100a00 */
[----:B------:R-:W-:Y:S04]  /*5f50*/  STL.64 [R1+0x10], R8 ;  /* 0x0000100801007387 */ /* 0x000fe80000100a00 */
[----:B------:R-:W-:Y:S01]  /*5f60*/  STL.64 [R1+0x30], R8 ;  /* 0x0000300801007387 */ /* 0x000fe20000100a00 */
[----:B-1----:R-:W1:Y:S03]  /*5f70*/  @P1 LDC R4, c[0x0][0x450] ;  /* 0x00011400ff041b82 */ /* 0x002e660000000800 */
[----:B------:R-:W-:Y:S01]  /*5f80*/  STL.128 [R1+0x2a0], RZ ;  /* 0x0002a0ff01007387 */ /* 0x000fe20000100c00 */
[----:B0-----:R-:W-:-:S03]  /*5f90*/  @P1 IMAD.HI.U32 R3, R0, R3, RZ ;  /* 0x0000000300031227 */ /* 0x001fc600078e00ff */
[----:B------:R-:W-:Y:S01]  /*5fa0*/  STL.128 [R1+0x2b0], RZ ;  /* 0x0002b0ff01007387 */ /* 0x000fe20000100c00 */
[----:B--2---:R-:W0:Y:S03]  /*5fb0*/  LDC.64 R6, c[0x0][0xad8] ;  /* 0x0002b600ff067b82 */ /* 0x004e260000000a00 */
[----:B------:R-:W-:Y:S04]  /*5fc0*/  STL.128 [R1+0x2c0], RZ ;  /* 0x0002c0ff01007387 */ /* 0x000fe80000100c00 */
[----:B------:R-:W-:Y:S04]  /*5fd0*/  STL.128 [R1+0x2d0], RZ ;  /* 0x0002d0ff01007387 */ /* 0x000fe80000100c00 */
[----:B------:R-:W-:Y:S04]  /*5fe0*/  STL.128 [R1+0x2e0], RZ ;  /* 0x0002e0ff01007387 */ /* 0x000fe80000100c00 */
[----:B------:R-:W-:Y:S01]  /*5ff0*/  STL.128 [R1+0x2f0], RZ ;  /* 0x0002f0ff01007387 */ /* 0x000fe20000100c00 */
[----:B-1----:R-:W-:-:S03]  /*6000*/  @P1 SHF.R.U32.HI R0, RZ, R4, R3 ;  /* 0x00000004ff001219 */ /* 0x002fc60000011603 */
[----:B------:R-:W-:Y:S04]  /*6010*/  STL.128 [R1+0x300], RZ ;  /* 0x000300ff01007387 */ /* 0x000fe80000100c00 */
[----:B------:R-:W-:Y:S01]  /*6020*/  STL.128 [R1+0x310], RZ ;  /* 0x000310ff01007387 */ /* 0x000fe20000100c00 */
[----:B0-----:R-:W-:-:S03]  /*6030*/  ISETP.GE.AND P6, PT, R7, 0x1, PT ;  /* 0x000000010700780c */ /* 0x001fc60003fc6270 */
[----:B------:R-:W-:Y:S04]  /*6040*/  STL.128 [R1+0x320], RZ ;  /* 0x000320ff01007387 */ /* 0x000fe80000100c00 */
        /* <DEDUP_REMOVED lines=15> */
[----:B------:R-:W-:Y:S04]  /*6140*/  STL.64 [R1], RZ ;  /* 0x000000ff01007387 */ /* 0x000fe80000100a00 */
[----:B------:R-:W-:Y:S04]  /*6150*/  STL.64 [R1+0x38], RZ ;  /* 0x000038ff01007387 */ /* 0x000fe80000100a00 */
[----:B------:R0:W-:Y:S02]  /*6160*/  STL.64 [R1+0x60], R16 ;  /* 0x0000601001007387 */ /* 0x0001e40000100a00 */
[----:B0-----:R-:W-:-:S02]  /*6170*/  IMAD.U32 R17, RZ, RZ, UR37 ;  /* 0x00000025ff117e24 */ /* 0x001fc4000f8e00ff */
[----:B------:R-:W-:-:S03]  /*6180*/  IMAD.U32 R16, RZ, RZ, UR37 ;  /* 0x00000025ff107e24 */ /* 0x000fc6000f8e00ff */
[----:B------:R-:W-:Y:S02]  /*6190*/  IADD3 R17, P2, R17, 0x430, RZ ;  /* 0x0000043011117810 */ /* 0x000fe40007f5e0ff */
[----:B------:R-:W-:Y:S01]  /*61a0*/  IADD3 R16, P3, R16, 0x220, RZ ;  /* 0x0000022010107810 */ /* 0x000fe20007f7e0ff */
[----:B------:R-:W-:-:S12]  /*61b0*/  @P0 BRA `(.L_x_3636) ;  /* 0x00000000000c0947 */ /* 0x000fd80003800000 */
[----:B------:R-:W0:Y:S01]  /*61c0*/  FENCE.VIEW.ASYNC.G ;  /* 0x00000000000073c6 */ /* 0x000e220000000100 */
[----:B------:R-:W-:Y:S05]  /*61d0*/  WARPSYNC.ALL ;  /* 0x0000000000007948 */ /* 0x000fea0003800000 */
[----:B0-----:R-:W-:Y:S06]  /*61e0*/  BAR.ARV 0xc, 0x180 ;  /* 0x0306000000007b1d */ /* 0x001fec0000002000 */
.L_x_3636:
[----:B------:R-:W-:Y:S02]  /*61f0*/  IMAD.IADD R3, R179, 0x1, R0 ;  /* 0x00000001b3037824 */ /* 0x000fe400078e0200 */
[----:B------:R-:W-:Y:S02]  /*6200*/  IMAD.X R44, RZ, RZ, UR36, P2 ;  /* 0x00000024ff2c7e24 */ /* 0x000fe400090e06ff */
[----:B------:R-:W-:Y:S02]  /*6210*/  IMAD.X R45, RZ, RZ, UR36, P3 ;  /* 0x00000024ff2d7e24 */ /* 0x000fe400098e06ff */
[----:B------:R-:W-:Y:S02]  /*6220*/  IMAD.X R51, RZ, RZ, UR36, P4 ;  /* 0x00000024ff337e24 */ /* 0x000fe4000a0e06ff */
[----:B------:R-:W-:Y:S02]  /*6230*/  IMAD.X R73, RZ, RZ, UR36, P5 ;  /* 0x00000024ff497e24 */ /* 0x000fe4000a8e06ff */
        /* <DEDUP_REMOVED lines=13> */
.L_x_3639:
[----:B------:R-:W-:-:S13]  /*6310*/  ISETP.NE.AND P0, PT, R7, 0x1, PT ;  /* 0x000000010700780c */ /* 0x000fda0003f05270 */
[----:B------:R-:W0:Y:S02]  /*6320*/  @P0 LDC.64 R4, c[0x0][0xae0] ;  /* 0x0002b800ff040b82 */ /* 0x000e240000000a00 */
[----:B0-----:R-:W-:-:S05]  /*6330*/  @P0 IMAD.HI.U32 R4, R0, R4, RZ ;  /* 0x0000000400040227 */ /* 0x001fca00078e00ff */
[----:B------:R-:W-:-:S07]  /*6340*/  @P0 SHF.R.U32.HI R0, RZ, R5, R4 ;  /* 0x00000005ff000219 */ /* 0x000fce0000011604 */
.L_x_3640:
[----:B------:R-:W-:Y:S05]  /*6350*/  BSYNC B0 ;  /* 0x0000000000007941 */ /* 0x000fea0003800000 */
.L_x_3638:
[----:B------:R-:W-:-:S05]  /*6360*/  IMAD R3, R0, R7, R7 ;  /* 0x0000000700037224 */ /* 0x000fca00078e0207 */
[----:B------:R-:W-:-:S07]  /*6370*/  VIMNMX R6, R6, R3, PT ;  /* 0x0000000306067248 */ /* 0x000fce0003fe0100 */
.L_x_3637:
[----:B------:R-:W0:Y:S01]  /*6380*/  @P1 LDC R0, c[0x0][0x44c] ;  /* 0x00011300ff001b82 */ /* 0x000e220000000800 */
[----:B------:R-:W-:Y:S01]  /*6390*/  VIADD R6, R6, 0x5f ;  /* 0x0000005f06067836 */ /* 0x000fe20000000000 */
[----:B------:R-:W-:Y:S01]  /*63a0*/  ULDC UR4, c[0x0][0xad4] ;  /* 0x0002b50000047ab9 */ /* 0x000fe20000000800 */
[----:B------:R-:W-:Y:S02]  /*63b0*/  IMAD.MOV.U32 R5, RZ, RZ, R191 ;  /* 0x000000ffff057224 */ /* 0x000fe400078e00bf */
[----:B------:R-:W-:-:S03]  /*63c0*/  IMAD.HI R6, R6, 0x2aaaaaab, RZ ;  /* 0x2aaaaaab06067827 */ /* 0x000fc600078e02ff */
[----:B------:R-:W1:Y:S02]  /*63d0*/  @P1 LDC R9, c[0x0][0x450] ;  /* 0x00011400ff091b82 */ /* 0x000e640000000800 */
[----:B------:R-:W-:-:S04]  /*63e0*/  SHF.R.U32.HI R3, RZ, 0x1f, R6 ;  /* 0x0000001fff037819 */ /* 0x000fc80000011606 */
[----:B------:R-:W-:-:S04]  /*63f0*/  LEA.HI.SX32 R6, R6, R3, 0x1c ;  /* 0x0000000306067211 */ /* 0x000fc800078fe2ff */
[----:B------:R-:W-:Y:S01]  /*6400*/  VIMNMX R177, R177, R6, PT ;  /* 0x00000006b1b17248 */ /* 0x000fe20003fe0100 */
        /* <DEDUP_REMOVED lines=15> */
.L_x_3643:
[----:B------:R-:W-:-:S13]  /*6500*/  ISETP.NE.AND P0, PT, R7, 0x1, PT ;  /* 0x000000010700780c */ /* 0x000fda0003f05270 */
[----:B------:R-:W0:Y:S02]  /*6510*/  @P0 LDC.64 R4, c[0x0][0xae0] ;  /* 0x0002b800ff040b82 */ /* 0x000e240000000a00 */
[----:B0-----:R-:W-:-:S05]  /*6520*/  @P0 IMAD.HI.U32 R4, R0, R4, RZ ;  /* 0x0000000400040227 */ /* 0x001fca00078e00ff */
[----:B------:R-:W-:-:S07]  /*6530*/  @P0 SHF.R.U32.HI R0, RZ, R5, R4 ;  /* 0x00000005ff000219 */ /* 0x000fce0000011604 */
.L_x_3644:
[----:B------:R-:W-:Y:S05]  /*6540*/  BSYNC B0 ;  /* 0x0000000000007941 */ /* 0x000fea0003800000 */
.L_x_3642:
[----:B------:R-:W-:-:S05]  /*6550*/  IMAD R0, R0, R7, RZ ;  /* 0x0000000700007224 */ /* 0x000fca00078e02ff */
[----:B------:R-:W-:-:S07]  /*6560*/  VIMNMX R3, R3, R0, !PT ;  /* 0x0000000003037248 */ /* 0x000fce0007fe0100 */
.L_x_3641:
[----:B------:R-:W-:Y:S01]  /*6570*/  IMAD.HI R3, R3, 0x2aaaaaab, RZ ;  /* 0x2aaaaaab03037827 */ /* 0x000fe200078e02ff */
[----:B------:R-:W-:-:S04]  /*6580*/  PLOP3.LUT P0, PT, PT, PT, PT, 0x80, 0x0 ;  /* 0x000000000000781c */ /* 0x000fc80003f0f070 */
[----:B------:R-:W-:-:S04]  /*6590*/  SHF.R.U32.HI R0, RZ, 0x1f, R3 ;  /* 0x0000001fff007819 */ /* 0x000fc80000011603 */
[----:B------:R-:W-:-:S04]  /*65a0*/  LEA.HI.SX32 R0, R3, R0, 0x1c ;  /* 0x0000000003007211 */ /* 0x000fc800078fe2ff */
[----:B------:R-:W-:-:S04]  /*65b0*/  VIMNMX R165, RZ, R0, !PT ;  /* 0x00000000ffa57248 */ /* 0x000fc80007fe0100 */
[----:B------:R-:W-:-:S13]  /*65c0*/  ISETP.GT.AND P1, PT, R177, R165, PT ;  /* 0x000000a5b100720c */ /* 0x000fda0003f24270 */
[----:B------:R-:W-:Y:S05]  /*65d0*/  @!P1 BRA `(.L_x_3645) ;  /* 0x0000024000609947 */ /* 0x000fea0003800000 */
[----:B------:R0:W-:Y:S01]  /*65e0*/  STL.64 [R1+0x78], RZ ;  /* 0x000078ff01007387 */ /* 0x0001e20000100a00 */
[----:B------:R-:W-:Y:S01]  /*65f0*/  IMAD.U32 R47, RZ, RZ, UR37 ;  /* 0x00000025ff2f7e24 */ /* 0x000fe2000f8e00ff */
[----:B------:R-:W-:Y:S01]  /*6600*/  UMOV UR4, 0xffffffff ;  /* 0xffffffff00047882 */ /* 0x000fe20000000000 */
[----:B------:R-:W-:Y:S02]  /*6610*/  IMAD.U32 R49, RZ, RZ, UR37 ;  /* 0x00000025ff317e24 */ /* 0x000fe4000f8e00ff */
[----:B------:R-:W-:Y:S01]  /*6620*/  IMAD.U32 R42, RZ, RZ, UR37 ;  /* 0x00000025ff2a7e24 */ /* 0x000fe2000f8e00ff */
[----:B------:R-:W-:Y:S01]  /*6630*/  IADD3 R47, P0, R47, 0x118, RZ ;  /* 0x000001182f2f7810 */ /* 0x000fe20007f1e0ff */
[----:B------:R-:W-:Y:S01]  /*6640*/  IMAD.U32 R57, RZ, RZ, UR37 ;  /* 0x00000025ff397e24 */ /* 0x000fe2000f8e00ff */
[----:B------:R-:W-:Y:S01]  /*6650*/  IADD3 R49, P1, R49, 0x110, RZ ;  /* 0x0000011031317810 */ /* 0x000fe20007f3e0ff */
[----:B------:R-:W-:Y:S01]  /*6660*/  IMAD.U32 R34, RZ, RZ, UR37 ;  /* 0x00000025ff227e24 */ /* 0x000fe2000f8e00ff */
[----:B------:R-:W-:Y:S01]  /*6670*/  IADD3 R42, P2, R42, 0xa8, RZ ;  /* 0x000000a82a2a7810 */ /* 0x000fe20007f5e0ff */
[----:B------:R-:W-:Y:S01]  /*6680*/  IMAD.U32 R40, RZ, RZ, UR37 ;  /* 0x00000025ff287e24 */ /* 0x000fe2000f8e00ff */
[----:B------:R-:W-:Y:S01]  /*6690*/  IADD3 R57, P3, R57, 0x98, RZ ;  /* 0x0000009839397810 */ /* 0x000fe20007f7e0ff */
[----:B------:R-:W-:Y:S01]  /*66a0*/  IMAD.X R46, RZ, RZ, UR36, P0 ;  /* 0x00000024ff2e7e24 */ /* 0x000fe200080e06ff */
[----:B------:R-:W-:Y:S01]  /*66b0*/  IADD3 R34, P4, R34, 0x78, RZ ;  /* 0x0000007822227810 */ /* 0x000fe20007f9e0ff */
[----:B------:R-:W-:Y:S01]  /*66c0*/  IMAD.X R48, RZ, RZ, UR36, P1 ;  /* 0x00000024ff307e24 */ /* 0x000fe200088e06ff */
[----:B------:R-:W-:Y:S01]  /*66d0*/  IADD3 R40, P5, R40, 0x80, RZ ;  /* 0x0000008028287810 */ /* 0x000fe20007fbe0ff */
[----:B------:R-:W-:-:S02]  /*66e0*/  IMAD.X R43, RZ, RZ, UR36, P2 ;  /* 0x00000024ff2b7e24 */ /* 0x000fc400090e06ff */
[----:B------:R-:W-:Y:S02]  /*66f0*/  IMAD.X R50, RZ, RZ, UR36, P3 ;  /* 0x00000024ff327e24 */ /* 0x000fe400098e06ff */
[----:B------:R-:W-:Y:S02]  /*6700*/  IMAD.X R35, RZ, RZ, UR36, P4 ;  /* 0x00000024ff237e24 */ /* 0x000fe4000a0e06ff */
[----:B------:R-:W-:Y:S01]  /*6710*/  IMAD.X R41, RZ, RZ, UR36, P5 ;  /* 0x00000024ff297e24 */ /* 0x000fe2000a8e06ff */
[----:B0-----:R-:W-:Y:S06]  /*6720*/  BRA.DIV UR4, `(.L_x_3646) ;  /* 0x000002fe04747947 */ /* 0x001fec000b800000 */
[----:B------:R0:W1:Y:S02]  /*6730*/  SHFL.IDX PT, R14, R231, RZ, 0x1f ;  /* 0x00001fffe70e7589 */ /* 0x00006400000e0000 */
.L_x_3975:
[----:B-1----:R-:W-:Y:S01]  /*6740*/  LEA.HI R0, R14, R14, RZ, 0x1 ;  /* 0x0000000e0e007211 */ /* 0x002fe200078f08ff */
[C---:B------:R-:W-:Y:S01]  /*6750*/  VIADD R61, R144.reuse, 0x18400 ;  /* 0x00018400903d7836 */ /* 0x040fe20000000000 */
[----:B------:R-:W-:Y:S01]  /*6760*/  STL.128 [R1+0xb0], RZ ;  /* 0x0000b0ff01007387 */ /* 0x000fe20000100c00 */
[----:B------:R-:W-:Y:S01]  /*6770*/  VIADD R8, R144, 0x400 ;  /* 0x0000040090087836 */ /* 0x000fe20000000000 */
[----:B------:R-:W-:Y:S01]  /*6780*/  LOP3.LUT R3, R0, 0x7fffe, RZ, 0xc0, !PT ;  /* 0x0007fffe00037812 */ /* 0x000fe200078ec0ff */
[----:B------:R-:W-:Y:S01]  /*6790*/  IMAD.MOV.U32 R4, RZ, RZ, 0x1 ;  /* 0x00000001ff047424 */ /* 0x000fe200078e00ff */
[----:B------:R-:W-:Y:S01]  /*67a0*/  STL.128 [R1+0xc0], RZ ;  /* 0x0000c0ff01007387 */ /* 0x000fe20000100c00 */
[----:B------:R-:W-:Y:S01]  /*67b0*/  IMAD.MOV.U32 R5, RZ, RZ, RZ ;  /* 0x000000ffff057224 */ /* 0x000fe200078e00ff */
[----:B------:R-:W-:Y:S01]  /*67c0*/  SHF.R.U32.HI R8, RZ, 0x4, R8 ;  /* 0x00000004ff087819 */ /* 0x000fe20000011608 */
[----:B------:R-:W-:Y:S01]  /*67d0*/  IMAD.IADD R0, R14, 0x1, -R3 ;  /* 0x000000010e007824 */ /* 0x000fe200078e0a03 */
[----:B------:R-:W-:Y:S01]  /*67e0*/  STL.128 [R1+0xd0], RZ ;  /* 0x0000d0ff01007387 */ /* 0x000fe20000100c00 */
[----:B------:R-:W-:Y:S01]  /*67f0*/  VIADD R3, R144, 0x1c400 ;  /* 0x0001c40090037836 */ /* 0x000fe20000000000 */
[----:B------:R-:W-:Y:S01]  /*6800*/  LOP3.LUT R8, R8, 0x3fff, RZ, 0xc0, !PT ;  /* 0x00003fff08087812 */ /* 0x000fe200078ec0ff */
[----:B------:R-:W-:Y:S01]  /*6810*/  IMAD R0, R0, 0x2000, R61 ;  /* 0x0000200000007824 */ /* 0x000fe200078e023d */
[----:B------:R-:W-:Y:S01]  /*6820*/  STL.128 [R1+0xe0], RZ ;  /* 0x0000e0ff01007387 */ /* 0x000fe20000100c00 */
[----:B------:R-:W-:Y:S01]  /*6830*/  IMAD.MOV.U32 R6, RZ, RZ, 0x1 ;  /* 0x00000001ff067424 */ /* 0x000fe200078e00ff */
[----:B------:R-:W-:Y:S01]  /*6840*/  SHF.R.U32.HI R3, RZ, 0x4, R3 ;  /* 0x00000004ff037819 */ /* 0x000fe20000011603 */
[----:B------:R-:W-:Y:S01]  /*6850*/  VIADD R9, R0, 0xa000 ;  /* 0x0000a00000097836 */ /* 0x000fe20000000000 */
[----:B------:R-:W-:Y:S01]  /*6860*/  SHF.R.U32.HI R0, RZ, 0x4, R0 ;  /* 0x00000004ff007819 */ /* 0x000fe20000011600 */
[----:B------:R-:W-:Y:S01]  /*6870*/  IMAD.MOV.U32 R7, RZ, RZ, RZ ;  /* 0x000000ffff077224 */ /* 0x000fe200078e00ff */
[----:B------:R-:W-:Y:S01]  /*6880*/  LOP3.LUT R3, R3, 0x3fff, RZ, 0xc0, !PT ;  /* 0x00003fff03037812 */ /* 0x000fe200078ec0ff */
[----:B------:R-:W-:Y:S01]  /*6890*/  IMAD.MOV.U32 R12, RZ, RZ, 0x1 ;  /* 0x00000001ff0c7424 */ /* 0x000fe200078e00ff */
[----:B------:R-:W-:Y:S01]  /*68a0*/  SHF.R.U32.HI R9, RZ, 0x4, R9 ;  /* 0x00000004ff097819 */ /* 0x000fe20000011609 */
[----:B------:R-:W-:Y:S01]  /*68b0*/  IMAD.MOV.U32 R13, RZ, RZ, RZ ;  /* 0x000000ffff0d7224 */ /* 0x000fe200078e00ff */
[----:B------:R-:W-:Y:S01]  /*68c0*/  LOP3.LUT R3, R3, 0x10000, RZ, 0xfc, !PT ;  /* 0x0001000003037812 */ /* 0x000fe200078efcff */
[----:B------:R1:W-:Y:S01]  /*68d0*/  STL.128 [R1+0x80], R4 ;  /* 0x0000800401007387 */ /* 0x0003e20000100c00 */
[----:B------:R-:W-:Y:S01]  /*68e0*/  LOP3.LUT R9, R9, 0x3fff, RZ, 0xc0, !PT ;  /* 0x00003fff09097812 */ /* 0x000fe200078ec0ff */
[----:B------:R-:W-:Y:S01]  /*68f0*/  IMAD.MOV.U32 R11, RZ, RZ, 0x40000040 ;  /* 0x40000040ff0b7424 */ /* 0x000fe200078e00ff */
[----:B------:R-:W-:Y:S01]  /*6900*/  LOP3.LUT R0, R0, 0x3fff, RZ, 0xc0, !PT ;  /* 0x00003fff00007812 */ /* 0x000fe200078ec0ff */
[----:B------:R2:W-:Y:S01]  /*6910*/  STL.64 [R1+0x90], R12 ;  /* 0x0000900c01007387 */ /* 0x0005e20000100a00 */
[----:B------:R-:W-:Y:S01]  /*6920*/  LOP3.LUT R10, R8, 0x10000, RZ, 0xfc, !PT ;  /* 0x00010000080a7812 */ /* 0x000fe200078efcff */
[----:B------:R-:W-:Y:S01]  /*6930*/  IMAD.U32 R33, RZ, RZ, UR37 ;  /* 0x00000025ff217e24 */ /* 0x000fe2000f8e00ff */
[----:B------:R-:W-:Y:S01]  /*6940*/  LOP3.LUT P0, RZ, R61, 0x1bf, RZ, 0xc0, !PT ;  /* 0x000001bf3dff7812 */ /* 0x000fe2000780c0ff */
[----:B------:R3:W-:Y:S01]  /*6950*/  STL.128 [R1+0xf0], RZ ;  /* 0x0000f0ff01007387 */ /* 0x0007e20000100c00 */
[----:B------:R-:W-:Y:S01]  /*6960*/  IMAD.U32 R37, RZ, RZ, UR37 ;  /* 0x00000025ff257e24 */ /* 0x000fe2000f8e00ff */
[----:B------:R-:W-:Y:S01]  /*6970*/  BSSY B6, `(.L_x_3647) ;  /* 0x0000028000067945 */ /* 0x000fe20003800000 */
[----:B------:R-:W-:Y:S01]  /*6980*/  IMAD.U32 R39, RZ, RZ, UR37 ;  /* 0x00000025ff277e24 */ /* 0x000fe2000f8e00ff */
[----:B------:R3:W-:Y:S01]  /*6990*/  STL.128 [R1+0x100], RZ ;  /* 0x000100ff01007387 */ /* 0x0007e20000100c00 */
[----:B------:R-:W-:Y:S01]  /*69a0*/  IMAD.U32 R31, RZ, RZ, UR37 ;  /* 0x00000025ff1f7e24 */ /* 0x000fe2000f8e00ff */
[----:B------:R-:W-:-:S02]  /*69b0*/  IADD3 R33, P1, R33, 0x88, RZ ;  /* 0x0000008821217810 */ /* 0x000fc40007f3e0ff */
[----:B-1----:R-:W-:Y:S01]  /*69c0*/  LOP3.LUT R6, R8, 0x3000000, RZ, 0xfc, !PT ;  /* 0x0300000008067812 */ /* 0x002fe200078efcff */
[----:B------:R-:W-:Y:S01]  /*69d0*/  IMAD.MOV.U32 R4, RZ, RZ, R3 ;  /* 0x000000ffff047224 */ /* 0x000fe200078e0003 */
[----:B------:R-:W-:Y:S01]  /*69e0*/  LOP3.LUT R8, R9, 0x10000, RZ, 0xfc, !PT ;  /* 0x0001000009087812 */ /* 0x000fe200078efcff */
[----:B------:R-:W-:Y:S01]  /*69f0*/  IMAD.MOV.U32 R5, RZ, RZ, 0x40000040 ;  /* 0x40000040ff057424 */ /* 0x000fe200078e00ff */
[----:B--2---:R-:W-:Y:S01]  /*6a00*/  LOP3.LUT R12, R0, 0x10000, RZ, 0xfc, !PT ;  /* 0x00010000000c7812 */ /* 0x004fe200078efcff */
[----:B------:R-:W-:Y:S01]  /*6a10*/  IMAD.MOV.U32 R7, RZ, RZ, 0x40000040 ;  /* 0x40000040ff077424 */ /* 0x000fe200078e00ff */
[----:B------:R-:W-:Y:S01]  /*6a20*/  IADD3 R37, P2, R37, 0x90, RZ ;  /* 0x0000009025257810 */ /* 0x000fe20007f5e0ff */
[----:B------:R-:W-:Y:S01]  /*6a30*/  IMAD.MOV.U32 R13, RZ, RZ, 0x40000040 ;  /* 0x40000040ff0d7424 */ /* 0x000fe200078e00ff */
[----:B------:R-:W-:Y:S01]  /*6a40*/  IADD3 R39, P3, R39, 0xa0, RZ ;  /* 0x000000a027277810 */ /* 0x000fe20007f7e0ff */
[----:B------:R-:W-:Y:S01]  /*6a50*/  IMAD.MOV.U32 R9, RZ, RZ, 0x40000040 ;  /* 0x40000040ff097424 */ /* 0x000fe200078e00ff */
[----:B------:R3:W-:Y:S01]  /*6a60*/  STL.128 [R1+0xa0], R4 ;  /* 0x0000a00401007387 */ /* 0x0007e20000100c00 */
[----:B------:R-:W-:Y:S01]  /*6a70*/  IADD3 R31, P4, R31, 0xb0, RZ ;  /* 0x000000b01f1f7810 */ /* 0x000fe20007f9e0ff */
[----:B------:R-:W-:-:S02]  /*6a80*/  IMAD.X R36, RZ, RZ, UR36, P1 ;  /* 0x00000024ff247e24 */ /* 0x000fc400088e06ff */
[----:B------:R3:W-:Y:S01]  /*6a90*/  STL.64 [R1+0x98], R12 ;  /* 0x0000980c01007387 */ /* 0x0007e20000100a00 */
[----:B------:R-:W-:Y:S02]  /*6aa0*/  IMAD.X R56, RZ, RZ, UR36, P2 ;  /* 0x00000024ff387e24 */ /* 0x000fe400090e06ff */
[----:B------:R-:W-:Y:S01]  /*6ab0*/  IMAD.X R58, RZ, RZ, UR36, P3 ;  /* 0x00000024ff3a7e24 */ /* 0x000fe200098e06ff */
[----:B------:R3:W-:Y:S01]  /*6ac0*/  STL.128 [R1+0x110], R8 ;  /* 0x0001100801007387 */ /* 0x0007e20000100c00 */
[----:B------:R-:W-:Y:S01]  /*6ad0*/  IMAD.X R52, RZ, RZ, UR36, P4 ;  /* 0x00000024ff347e24 */ /* 0x000fe2000a0e06ff */
[----:B------:R-:W-:Y:S06]  /*6ae0*/  @!P0 BRA `(.L_x_3648) ;  /* 0x0000000000408947 */ /* 0x000fec0003800000 */
[----:B------:R-:W-:Y:S01]  /*6af0*/  MOV R0, 0x0 ;  /* 0x0000000000007802 */ /* 0x000fe20000000f00 */
[----:B------:R-:W-:Y:S01]  /*6b00*/  ULDC.64 UR4, c[0x4][0x98] ;  /* 0x0100260000047ab9 */ /* 0x000fe20000000a00 */
[----:B------:R-:W-:Y:S01]  /*6b10*/  ULDC.64 UR6, c[0x4][0xa0] ;  /* 0x0100280000067ab9 */ /* 0x000fe20000000a00 */
[----:B---3--:R-:W-:Y:S01]  /*6b20*/  IMAD.U32 R4, RZ, RZ, UR4 ;  /* 0x00000004ff047e24 */ /* 0x008fe2000f8e00ff */
        /* <DEDUP_REMOVED lines=12> */
.L_x_3648:
[----:B------:R-:W-:Y:S05]  /*6bf0*/  BSYNC B6 ;  /* 0x0000000000067941 */ /* 0x000fea0003800000 */
.L_x_3647:
[----:B------:R-:W1:Y:S01]  /*6c00*/  S2R R20, SR_TID.X ;  /* 0x0000000000147919 */ /* 0x000e620000002100 */
[----:B---3--:R-:W2:Y:S01]  /*6c10*/  LDC.64 R6, c[0x0][0xad8] ;  /* 0x0002b600ff067b82 */ /* 0x008ea20000000a00 */
[----:B------:R-:W-:Y:S01]  /*6c20*/  UIADD3 UR4, UP0, UR37, 0x120, URZ ;  /* 0x0000012025047890 */ /* 0x000fe2000ff1e03f */
[----:B------:R-:W-:Y:S01]  /*6c30*/  IMAD.MOV.U32 R4, RZ, RZ, RZ ;  /* 0x000000ffff047224 */ /* 0x000fe200078e00ff */
[----:B------:R-:W-:Y:S01]  /*6c40*/  STL.64 [R1+0x120], R220 ;  /* 0x000120dc01007387 */ /* 0x000fe20000100a00 */
[----:B------:R-:W-:Y:S01]  /*6c50*/  IMAD.U32 R32, RZ, RZ, UR37 ;  /* 0x00000025ff207e24 */ /* 0x000fe2000f8e00ff */
[----:B------:R-:W-:Y:S01]  /*6c60*/  UIADD3.X UR5, URZ, UR36, URZ, UP0, !UPT ;  /* 0x000000243f057290 */ /* 0x000fe200087fe43f */
[----:B------:R-:W-:Y:S01]  /*6c70*/  IMAD.U32 R38, RZ, RZ, UR37 ;  /* 0x00000025ff267e24 */ /* 0x000fe2000f8e00ff */
[----:B------:R-:W-:Y:S01]  /*6c80*/  STL.U8 [R1+0x138], RZ ;  /* 0x000138ff01007387 */ /* 0x000fe20000100000 */
[----:B------:R-:W3:Y:S01]  /*6c90*/  LDC.64 R12, c[0x0][0xae0] ;  /* 0x0002b800ff0c7b82 */ /* 0x000ee20000000a00 */
[----:B------:R-:W-:Y:S01]  /*6ca0*/  IMAD.U32 R8, RZ, RZ, UR4 ;  /* 0x00000004ff087e24 */ /* 0x000fe2000f8e00ff */
[----:B------:R-:W-:Y:S01]  /*6cb0*/  ULDC UR4, c[0x0][0x3f4] ;  /* 0x0000fd0000047ab9 */ /* 0x000fe20000000800 */
[----:B------:R-:W-:Y:S01]  /*6cc0*/  IMAD.U32 R9, RZ, RZ, UR5 ;  /* 0x00000005ff097e24 */ /* 0x000fe2000f8e00ff */
[----:B------:R-:W-:Y:S01]  /*6cd0*/  STL.U8 [R1+0x16c], RZ ;  /* 0x00016cff01007387 */ /* 0x000fe20000100000 */
[----:B------:R-:W-:-:S02]  /*6ce0*/  ISETP.LT.AND P0, PT, RZ, UR4, PT ;  /* 0x00000004ff007c0c */ /* 0x000fc4000bf01270 */
[----:B------:R-:W-:Y:S01]  /*6cf0*/  IADD3 R32, P2, R32, 0x13c, RZ ;  /* 0x0000013c20207810 */ /* 0x000fe20007f5e0ff */
[----:B------:R-:W4:Y:S01]  /*6d00*/  LDC R26, c[0x0][0xad4] ;  /* 0x0002b500ff1a7b82 */ /* 0x000f220000000800 */
[----:B------:R-:W-:Y:S01]  /*6d10*/  STL.64 [R1+0x128], R8 ;  /* 0x0001280801007387 */ /* 0x000fe20000100a00 */
[----:B------:R-:W-:Y:S02]  /*6d20*/  IADD3 R38, P4, R38, 0x128, RZ ;  /* 0x0000012826267810 */ /* 0x000fe40007f9e0ff */
[----:B------:R-:W-:Y:S01]  /*6d30*/  IMAD.X R53, RZ, RZ, UR36, P2 ;  /* 0x00000024ff357e24 */ /* 0x000fe200090e06ff */
[----:B------:R0:W-:Y:S02]  /*6d40*/  STL.64 [R1+0x130], R34 ;  /* 0x0001302201007387 */ /* 0x0001e40000100a00 */
[----:B------:R-:W-:Y:S01]  /*6d50*/  IMAD.X R59, RZ, RZ, UR36, P4 ;  /* 0x00000024ff3b7e24 */ /* 0x000fe2000a0e06ff */
[----:B------:R-:W4:Y:S01]  /*6d60*/  LDC.64 R10, c[0x0][0x448] ;  /* 0x00011200ff0a7b82 */ /* 0x000f220000000a00 */
[----:B--2---:R-:W-:-:S02]  /*6d70*/  IMAD.MOV.U32 R27, RZ, RZ, R6 ;  /* 0x000000ffff1b7224 */ /* 0x004fc400078e0006 */
[----:B------:R-:W-:Y:S02]  /*6d80*/  IMAD.MOV.U32 R5, RZ, RZ, R7 ;  /* 0x000000ffff057224 */ /* 0x000fe400078e0007 */
[----:B-1----:R-:W-:-:S03]  /*6d90*/  VIADD R222, R20, 0xffffff80 ;  /* 0xffffff8014de7836 */ /* 0x002fc60000000000 */
[----:B------:R-:W1:Y:S01]  /*6da0*/  LDC R0, c[0x0][0x450] ;  /* 0x00011400ff007b82 */ /* 0x000e620000000800 */
[----:B---3--:R-:W-:Y:S02]  /*6db0*/  IMAD.MOV.U32 R6, RZ, RZ, R12 ;  /* 0x000000ffff067224 */ /* 0x008fe400078e000c */
[----:B------:R-:W-:Y:S01]  /*6dc0*/  IMAD.MOV.U32 R7, RZ, RZ, R13 ;  /* 0x000000ffff077224 */ /* 0x000fe200078e000d */
[----:B------:R2:W-:Y:S01]  /*6dd0*/  STL [R1+0x13c], R222 ;  /* 0x00013cde01007387 */ /* 0x0005e20000100800 */
[----:B0-----:R-:W-:Y:S02]  /*6de0*/  IMAD.U32 R34, RZ, RZ, UR37 ;  /* 0x00000025ff227e24 */ /* 0x001fe4000f8e00ff */
[----:B------:R-:W-:Y:S01]  /*6df0*/  IMAD.U32 R35, RZ, RZ, UR37 ;  /* 0x00000025ff237e24 */ /* 0x000fe2000f8e00ff */
[----:B----4-:R2:W-:Y:S02]  /*6e00*/  STL.128 [R1+0x140], R24 ;  /* 0x0001401801007387 */ /* 0x0105e40000100c00 */
[----:B------:R-:W-:-:S02]  /*6e10*/  IADD3 R34, P1, R34, 0x16c, RZ ;  /* 0x0000016c22227810 */ /* 0x000fc40007f3e0ff */
[----:B------:R2:W-:Y:S01]  /*6e20*/  STL.128 [R1+0x150], R4 ;  /* 0x0001500401007387 */ /* 0x0005e20000100c00 */
[----:B------:R-:W-:Y:S02]  /*6e30*/  IADD3 R35, P3, R35, 0x138, RZ ;  /* 0x0000013823237810 */ /* 0x000fe40007f7e0ff */
[----:B------:R-:W-:Y:S01]  /*6e40*/  IMAD.X R55, RZ, RZ, UR36, P1 ;  /* 0x00000024ff377e24 */ /* 0x000fe200088e06ff */
[----:B------:R2:W-:Y:S02]  /*6e50*/  STL.64 [R1+0x160], R10 ;  /* 0x0001600a01007387 */ /* 0x0005e40000100a00 */
[----:B------:R-:W-:Y:S02]  /*6e60*/  IMAD.X R54, RZ, RZ, UR36, P3 ;  /* 0x00000024ff367e24 */ /* 0x000fe400098e06ff */
[----:B-1----:R2:W-:Y:S01]  /*6e70*/  STL [R1+0x168], R0 ;  /* 0x0001680001007387 */ /* 0x0025e20000100800 */
[----:B------:R-:W-:Y:S05]  /*6e80*/  @P0 BRA `(.L_x_3649) ;  /* 0x0000000000400947 */ /* 0x000fea0003800000 */
[----:B------:R-:W2:Y:S02]  /*6e90*/  LDL R3, [R1+0x21c] ;  /* 0x00021c0001037983 */ /* 0x000ea40000100800 */
[----:B--2---:R-:W-:-:S04]  /*6ea0*/  LEA.HI R0, R3, R3, RZ, 0x1 ;  /* 0x0000000303007211 */ /* 0x004fc800078f08ff */
        /* <DEDUP_REMOVED lines=8> */
.L_x_3652:
[----:B-1----:R1:W2:Y:S02]  /*6f30*/  SYNCS.PHASECHK.TRANS64.TRYWAIT P0, [R144+URZ+0x32400], R3 ;  /* 0x03240003900075a7 */ /* 0x0022a4000800017f */
[----:B--2---:R-:W-:Y:S05]  /*6f40*/  @!P0 NANOSLEEP.SYNCS 0x989680 ;  /* 0x009896800000895d */ /* 0x004fea0003900000 */
[----:B------:R-:W2:Y:S02]  /*6f50*/  @!P0 SYNCS.PHASECHK.TRANS64 P0, [R144+URZ+0x32400], R3 ;  /* 0x03240003900085a7 */ /* 0x000ea4000800007f */
[----:B--2---:R-:W-:Y:S05]  /*6f60*/  @!P0 BRA `(.L_x_3652) ;  /* 0xfffffffc00f08947 */ /* 0x004fea000383ffff */
.L_x_3651:
[----:B------:R-:W-:Y:S05]  /*6f70*/  BSYNC B0 ;  /* 0x0000000000007941 */ /* 0x000fea0003800000 */
.L_x_3650:
[----:B------:R-:W-:Y:S05]  /*6f80*/  BRA `(.L_x_3653) ;  /* 0x0000002800bc7947 */ /* 0x000fea0003800000 */
.L_x_3649:
[----:B------:R-:W-:Y:S01]  /*6f90*/  LOP3.LUT P0, RZ, R61, 0x3ff, RZ, 0xc0, !PT ;  /* 0x000003ff3dff7812 */ /* 0x000fe2000780c0ff */
[----:B------:R-:W-:Y:S01]  /*6fa0*/  ULDC.64 UR4, c[0x0][0x3f8] ;  /* 0x0000fe0000047ab9 */ /* 0x000fe20000000a00 */
[----:B--2--5:R-:W-:Y:S01]  /*6fb0*/  SHF.R.S32.HI R5, RZ, 0x1f, R2 ;  /* 0x0000001fff057819 */ /* 0x024fe20000011402 */
        /* <DEDUP_REMOVED lines=27> */
.L_x_3655:
[----:B------:R-:W-:Y:S05]  /*7170*/  BSYNC B6 ;  /* 0x0000000000067941 */ /* 0x000fea0003800000 */
.L_x_3654:
[----:B------:R-:W2:Y:S01]  /*7180*/  LDL R0, [R1+0x70] ;  /* 0x0000700001007983 */ /* 0x000ea20000100800 */
[----:B------:R-:W-:Y:S01]  /*7190*/  ULDC.U8 UR4, c[0x0][0x410] ;  /* 0x0001040000047ab9 */ /* 0x000fe20000000000 */
[----:B------:R-:W-:Y:S01]  /*71a0*/  BSSY B0, `(.L_x_3656) ;  /* 0x0000285000007945 */ /* 0x000fe20003800000 */
[----:B------:R-:W-:Y:S01]  /*71b0*/  ISETP.NE.AND P0, PT, RZ, UR4, PT ;  /* 0x00000004ff007c0c */ /* 0x000fe2000bf05270 */
[----:B--2---:R-:W-:-:S12]  /*71c0*/  IMAD R0, R0, 0x80, R153 ;  /* 0x0000008000007824 */ /* 0x004fd800078e0299 */
[----:B------:R-:W-:Y:S05]  /*71d0*/  @!P0 BRA `(.L_x_3657) ;  /* 0x0000001400348947 */ /* 0x000fea0003800000 */
[----:B------:R-:W0:Y:S01]  /*71e0*/  LDC R67, c[0x0][0x448] ;  /* 0x00011200ff437b82 */ /* 0x000e220000000800 */
[----:B------:R-:W-:Y:S01]  /*71f0*/  IMAD R5, R225, 0x40, R0 ;  /* 0x00000040e1057824 */ /* 0x000fe200078e0200 */
[----:B------:R-:W-:Y:S01]  /*7200*/  ULDC.64 UR4, c[0x0][0x3f8] ;  /* 0x0000fe0000047ab9 */ /* 0x000fe20000000a00 */
[----:B------:R-:W-:Y:S01]  /*7210*/  ULDC.64 UR6, c[0x0][0x408] ;  /* 0x0001020000067ab9 */ /* 0x000fe20000000a00 */
[----:B------:R-:W-:Y:S02]  /*7220*/  IMAD.MOV.U32 R6, RZ, RZ, R60 ;  /* 0x000000ffff067224 */ /* 0x000fe400078e003c */
[----:B------:R-:W-:Y:S01]  /*7230*/  IMAD.MOV.U32 R7, RZ, RZ, R25 ;  /* 0x000000ffff077224 */ /* 0x000fe200078e0019 */
[----:B0-----:R-:W-:-:S13]  /*7240*/  ISETP.NE.AND P0, PT, R67, 0x1, PT ;  /* 0x000000014300780c */ /* 0x001fda0003f05270 */
[----:B------:R-:W0:Y:S08]  /*7250*/  @P0 LDC R2, c[0x0][0x44c] ;  /* 0x00011300ff020b82 */ /* 0x000e300000000800 */
[----:B------:R-:W1:Y:S01]  /*7260*/  @P0 LDC R3, c[0x0][0x450] ;  /* 0x00011400ff030b82 */ /* 0x000e620000000800 */
[----:B0-----:R-:W-:-:S05]  /*7270*/  @P0 IMAD.HI.U32 R2, R5, R2, RZ ;  /* 0x0000000205020227 */ /* 0x001fca00078e00ff */
[----:B-1----:R-:W-:Y:S01]  /*7280*/  @P0 SHF.R.U32.HI R5, RZ, R3, R2 ;  /* 0x00000003ff050219 */ /* 0x002fe20000011602 */
[----:B------:R-:W-:Y:S02]  /*7290*/  IMAD.MOV.U32 R2, RZ, RZ, R26 ;  /* 0x000000ffff027224 */ /* 0x000fe400078e001a */
[----:B------:R-:W-:Y:S01]  /*72a0*/  IMAD.MOV.U32 R3, RZ, RZ, R63 ;  /* 0x000000ffff037224 */ /* 0x000fe200078e003f */
[----:B------:R-:W-:Y:S01]  /*72b0*/  SHF.R.S32.HI R4, RZ, 0x1f, R5 ;  /* 0x0000001fff047819 */ /* 0x000fe20000011405 */
[----:B------:R-:W-:-:S04]  /*72c0*/  IMAD.WIDE.U32 R6, R5, UR4, R6 ;  /* 0x0000000405067c25 */ /* 0x000fc8000f8e0006 */
[C---:B------:R-:W-:Y:S02]  /*72d0*/  IMAD R8, R4.reuse, UR4, RZ ;  /* 0x0000000404087c24 */ /* 0x040fe4000f8e02ff */
[----:B------:R-:W-:Y:S02]  /*72e0*/  IMAD R4, R4, UR6, RZ ;  /* 0x0000000604047c24 */ /* 0x000fe4000f8e02ff */
[C---:B------:R-:W-:Y:S01]  /*72f0*/  IMAD R9, R5.reuse, UR5, R8 ;  /* 0x0000000505097c24 */ /* 0x040fe2000f8e0208 */
[----:B------:R-:W-:Y:S01]  /*7300*/  ULDC.64 UR4, c[0x0][0x3e8] ;  /* 0x0000fa0000047ab9 */ /* 0x000fe20000000a00 */
[----:B------:R-:W-:-:S04]  /*7310*/  IMAD.WIDE.U32 R2, R5, UR6, R2 ;  /* 0x0000000605027c25 */ /* 0x000fc8000f8e0002 */
[----:B------:R-:W-:Y:S01]  /*7320*/  IMAD R11, R5, UR7, R4 ;  /* 0x00000007050b7c24 */ /* 0x000fe2000f8e0204 */
[----:B------:R-:W-:Y:S01]  /*7330*/  ULDC.64 UR6, c[0x0][0x400] ;  /* 0x0001000000067ab9 */ /* 0x000fe20000000a00 */
[----:B------:R-:W-:Y:S01]  /*7340*/  IMAD.IADD R5, R7, 0x1, R9 ;  /* 0x0000000107057824 */ /* 0x000fe200078e0209 */
[----:B------:R-:W-:Y:S01]  /*7350*/  LEA R4, P0, R6, UR4, 0x1 ;  /* 0x0000000406047c11 */ /* 0x000fe2000f8008ff */
[----:B------:R-:W-:Y:S01]  /*7360*/  IMAD.IADD R7, R3, 0x1, R11 ;  /* 0x0000000103077824 */ /* 0x000fe200078e020b */
[----:B------:R-:W-:Y:S01]  /*7370*/  LEA R8, P1, R2, UR6, 0x1 ;  /* 0x0000000602087c11 */ /* 0x000fe2000f8208ff */
[----:B------:R-:W-:Y:S01]  /*7380*/  UMOV UR4, 0xffffffff ;  /* 0xffffffff00047882 */ /* 0x000fe20000000000 */
[----:B------:R-:W-:Y:S02]  /*7390*/  LEA.HI.X R6, R6, UR5, R5, 0x1, P0 ;  /* 0x0000000506067c11 */ /* 0x000fe400080f0c05 */
[----:B------:R-:W-:Y:S01]  /*73a0*/  LEA.HI.X R7, R2, UR7, R7, 0x1, P1 ;  /* 0x0000000702077c11 */ /* 0x000fe200088f0c07 */
[----:B------:R-:W-:Y:S08]  /*73b0*/  BRA.DIV UR4, `(.L_x_3658) ;  /* 0x000002f204787947 */ /* 0x000ff0000b800000 */
[----:B------:R0:W1:Y:S04]  /*73c0*/  SHFL.IDX PT, R3, R6, RZ, 0x1c1f ;  /* 0x001c1fff06037589 */ /* 0x00006800000e0000 */
[----:B------:R0:W2:Y:S04]  /*73d0*/  SHFL.IDX PT, R2, R4, RZ, 0x1c1f ;  /* 0x001c1fff04027589 */ /* 0x0000a800000e0000 */
[----:B------:R0:W3:Y:S04]  /*73e0*/  SHFL.IDX PT, R5, R7, RZ, 0x1c1f ;  /* 0x001c1fff07057589 */ /* 0x0000e800000e0000 */
[----:B------:R0:W4:Y:S02]  /*73f0*/  SHFL.IDX PT, R14, R8, RZ, 0x1c1f ;  /* 0x001c1fff080e7589 */ /* 0x00012400000e0000 */
.L_x_3981:
        /* <DEDUP_REMOVED lines=9> */
[----:B------:R-:W-:Y:S02]  /*7490*/  CS2R R62, SRZ ;  /* 0x00000000003e7805 */ /* 0x000fe4000001ff00 */
[----:B------:R-:W-:Y:S02]  /*74a0*/  ISETP.GE.AND P3, PT, R158, UR4, PT ;  /* 0x000000049e007c0c */ /* 0x000fe4000bf66270 */
[----:B------:R-:W-:Y:S01]  /*74b0*/  ISETP.GE.AND P2, PT, R154, UR4, PT ;  /* 0x000000049a007c0c */ /* 0x000fe2000bf46270 */
[----:B---3--:R-:W-:-:S10]  /*74c0*/  IMAD.MOV.U32 R15, RZ, RZ, R5 ;  /* 0x000000ffff0f7224 */ /* 0x008fd400078e0005 */
[C---:B------:R-:W-:Y:S01]  /*74d0*/  @!P3 IMAD.SHL.U32 R27, R158.reuse, 0x2, RZ ;  /* 0x000000029e1bb824 */ /* 0x040fe200078e00ff */
[----:B------:R-:W-:Y:S01]  /*74e0*/  @!P3 SHF.L.U64.HI R20, R158, 0x1, R226 ;  /* 0x000000019e14b819 */ /* 0x000fe200000102e2 */
[----:B-12---:R-:W-:-:S03]  /*74f0*/  @!P2 IMAD.WIDE R10, R154, 0x2, R2 ;  /* 0x000000029a0aa825 */ /* 0x006fc600078e0202 */
[-C--:B------:R-:W-:Y:S02]  /*7500*/  @!P3 IADD3 R2, P0, R2, R27.reuse, RZ ;  /* 0x0000001b0202b210 */ /* 0x080fe40007f1e0ff */
[----:B----4-:R-:W-:Y:S02]  /*7510*/  @!P3 IADD3 R26, P1, R14, R27, RZ ;  /* 0x0000001b0e1ab210 */ /* 0x010fe40007f3e0ff */
[----:B------:R-:W-:Y:S02]  /*7520*/  CS2R R60, SRZ ;  /* 0x00000000003c7805 */ /* 0x000fe4000001ff00 */
[----:B------:R-:W-:Y:S01]  /*7530*/  CS2R R24, SRZ ;  /* 0x0000000000187805 */ /* 0x000fe2000001ff00 */
[--C-:B------:R-:W-:Y:S01]  /*7540*/  @!P3 IMAD.X R3, R3, 0x1, R20.reuse, P0 ;  /* 0x000000010303b824 */ /* 0x100fe200000e0614 */
[----:B------:R1:W5:Y:S01]  /*7550*/  @!P2 LD.E.64 R62, desc[UR42][R10.64] ;  /* 0x0000002a0a3ea980 */ /* 0x000362000c101b00 */
[----:B------:R-:W-:Y:S01]  /*7560*/  @!P3 IMAD.X R27, R5, 0x1, R20, P1 ;  /* 0x00000001051bb824 */ /* 0x000fe200008e0614 */
[----:B------:R-:W-:Y:S01]  /*7570*/  CS2R R20, SRZ ;  /* 0x0000000000147805 */ /* 0x000fe2000001ff00 */
[----:B------:R-:W-:Y:S01]  /*7580*/  @!P2 IMAD.WIDE R12, R154, 0x2, R14 ;  /* 0x000000029a0ca825 */ /* 0x000fe200078e020e */
[----:B------:R1:W5:Y:S04]  /*7590*/  @!P3 LD.E.64 R24, desc[UR42][R2.64] ;  /* 0x0000002a0218b980 */ /* 0x000368000c101b00 */
[----:B------:R1:W5:Y:S04]  /*75a0*/  @!P2 LD.E.64 R60, desc[UR42][R12.64] ;  /* 0x0000002a0c3ca980 */ /* 0x000368000c101b00 */
[----:B------:R1:W5:Y:S02]  /*75b0*/  @!P3 LD.E.64 R20, desc[UR42][R26.64] ;  /* 0x0000002a1a14b980 */ /* 0x000364000c101b00 */
.L_x_3660:
[----:B------:R-:W-:Y:S05]  /*75c0*/  BSYNC B1 ;  /* 0x0000000000017941 */ /* 0x000fea0003800000 */
.L_x_3659:
[----:B-12--5:R-:W-:Y:S01]  /*75d0*/  IMAD.MOV.U32 R2, RZ, RZ, R60 ;  /* 0x000000ffff027224 */ /* 0x026fe200078e003c */
[----:B------:R-:W-:Y:S01]  /*75e0*/  UMOV UR4, 0xffffffff ;  /* 0xffffffff00047882 */ /* 0x000fe20000000000 */
[----:B------:R-:W-:Y:S01]  /*75f0*/  IMAD.MOV.U32 R3, RZ, RZ, R61 ;  /* 0x000000ffff037224 */ /* 0x000fe200078e003d */
[----:B------:R-:W-:Y:S01]  /*7600*/  CS2R R26, SRZ ;  /* 0x00000000001a7805 */ /* 0x000fe2000001ff00 */
[----:B---3--:R-:W-:Y:S01]  /*7610*/  IMAD.MOV.U32 R5, RZ, RZ, R20 ;  /* 0x000000ffff057224 */ /* 0x008fe200078e0014 */
[----:B------:R-:W-:Y:S01]  /*7620*/  PRMT R66, R2, 0x7610, R66 ;  /* 0x0000761002427816 */ /* 0x000fe20000000042 */
[----:B------:R-:W-:Y:S02]  /*7630*/  IMAD.MOV.U32 R9, RZ, RZ, R21 ;  /* 0x000000ffff097224 */ /* 0x000fe400078e0015 */
[----:B------:R-:W-:Y:S01]  /*7640*/  IMAD.MOV.U32 R2, RZ, RZ, R62 ;  /* 0x000000ffff027224 */ /* 0x000fe200078e003e */
[----:B------:R-:W-:Y:S01]  /*7650*/  PRMT R75, R3, 0x5410, R5 ;  /* 0x00005410034b7816 */ /* 0x000fe20000000005 */
[----:B------:R-:W-:Y:S01]  /*7660*/  IMAD.MOV.U32 R3, RZ, RZ, R63 ;  /* 0x000000ffff037224 */ /* 0x000fe200078e003f */
[----:B------:R-:W-:Y:S01]  /*7670*/  PRMT R76, R9, 0x7610, R76 ;  /* 0x00007610094c7816 */ /* 0x000fe2000000004c */
[----:B------:R-:W-:Y:S01]  /*7680*/  IMAD.MOV.U32 R5, RZ, RZ, R24 ;  /* 0x000000ffff057224 */ /* 0x000fe200078e0018 */
[----:B------:R-:W-:Y:S01]  /*7690*/  PRMT R66, R66, 0x5410, R2 ;  /* 0x0000541042427816 */ /* 0x000fe20000000002 */
[----:B------:R-:W-:Y:S01]  /*76a0*/  IMAD.MOV.U32 R9, RZ, RZ, R25 ;  /* 0x000000ffff097224 */ /* 0x000fe200078e0019 */
[----:B------:R-:W-:-:S04]  /*76b0*/  PRMT R76, R76, 0x5410, R3 ;  /* 0x000054104c4c7816 */ /* 0x000fc80000000003 */
[----:B------:R-:W-:Y:S01]  /*76c0*/  PRMT R77, R5, 0x5410, R9 ;  /* 0x00005410054d7816 */ /* 0x000fe20000000009 */
[----:B------:R-:W-:Y:S06]  /*76d0*/  BRA.DIV UR4, `(.L_x_3661) ;  /* 0x000002f204207947 */ /* 0x000fec000b800000 */
[----:B------:R1:W2:Y:S04]  /*76e0*/  SHFL.IDX PT, R5, R6, 0x1, 0x1c1f ;  /* 0x003c1f0006057f89 */ /* 0x0002a800000e0000 */
[----:B0-----:R-:W0:Y:S04]  /*76f0*/  SHFL.IDX PT, R4, R4, 0x1, 0x1c1f ;  /* 0x003c1f0004047f89 */ /* 0x001e2800000e0000 */
[----:B------:R-:W3:Y:S04]  /*7700*/  SHFL.IDX PT, R7, R7, 0x1, 0x1c1f ;  /* 0x003c1f0007077f89 */ /* 0x000ee800000e0000 */
[----:B----4-:R1:W4:Y:S02]  /*7710*/  SHFL.IDX PT, R14, R8, 0x1, 0x1c1f ;  /* 0x003c1f00080e7f89 */ /* 0x01032400000e0000 */
.L_x_3987:
[----:B------:R-:W5:Y:S01]  /*7720*/  LDL R3, [R1+0x21c] ;  /* 0x00021c0001037983 */ /* 0x000f620000100800 */
[----:B------:R-:W-:Y:S01]  /*7730*/  VIADD R0, R0, 0x40 ;  /* 0x0000004000007836 */ /* 0x000fe20000000000 */
[----:B------:R-:W-:Y:S01]  /*7740*/  BSSY B1, `(.L_x_3662) ;  /* 0x000001e000017945 */ /* 0x000fe20003800000 */
[----:B------:R-:W-:Y:S02]  /*7750*/  CS2R R10, SRZ ;  /* 0x00000000000a7805 */ /* 0x000fe4000001ff00 */
[----:B-1----:R-:W-:Y:S02]  /*7760*/  CS2R R8, SRZ ;  /* 0x0000000000087805 */ /* 0x002fe4000001ff00 */
[----:B------:R-:W-:Y:S02]  /*7770*/  ISETP.GE.AND P0, PT, R0, R67, PT ;  /* 0x000000430000720c */ /* 0x000fe40003f06270 */
[----:B-----5:R-:W-:-:S04]  /*7780*/  LEA.HI R2, R3, R3, RZ, 0x1 ;  /* 0x0000000303027211 */ /* 0x020fc800078f08ff */
[----:B------:R-:W-:-:S05]  /*7790*/  LOP3.LUT R2, R2, 0xfffffffe, RZ, 0xc0, !PT ;  /* 0xfffffffe02027812 */ /* 0x000fca00078ec0ff */
[----:B------:R-:W-:Y:S01]  /*77a0*/  IMAD.IADD R0, R3, 0x1, -R2 ;  /* 0x0000000103007824 */ /* 0x000fe200078e0a02 */
[----:B------:R-:W-:-:S04]  /*77b0*/  CS2R R2, SRZ ;  /* 0x0000000000027805 */ /* 0x000fc8000001ff00 */
[----:B------:R-:W-:Y:S01]  /*77c0*/  SHF.L.U32 R13, R0, 0x1f, RZ ;  /* 0x0000001f000d7819 */ /* 0x000fe200000006ff */
[----:B------:R-:W-:Y:S06]  /*77d0*/  @P0 BRA `(.L_x_3663) ;  /* 0x0000000000500947 */ /* 0x000fec0003800000 */
[----:B------:R-:W-:Y:S01]  /*77e0*/  ULDC UR4, c[0x0][0x3f4] ;  /* 0x0000fd0000047ab9 */ /* 0x000fe20000000800 */
[----:B------:R-:W-:Y:S02]  /*77f0*/  CS2R R10, SRZ ;  /* 0x00000000000a7805 */ /* 0x000fe4000001ff00 */
[----:B------:R-:W-:Y:S02]  /*7800*/  ISETP.GE.AND P3, PT, R158, UR4, PT ;  /* 0x000000049e007c0c */ /* 0x000fe4000bf66270 */
[----:B------:R-:W-:Y:S01]  /*7810*/  ISETP.GE.AND P2, PT, R154, UR4, PT ;  /* 0x000000049a007c0c */ /* 0x000fe2000bf46270 */
[----:B---3--:R-:W-:Y:S01]  /*7820*/  IMAD.MOV.U32 R15, RZ, RZ, R7 ;  /* 0x000000ffff0f7224 */ /* 0x008fe200078e0007 */
[----:B------:R-:W-:-:S09]  /*7830*/  CS2R R26, SRZ ;  /* 0x00000000001a7805 */ /* 0x000fd2000001ff00 */
[C---:B------:R-:W-:Y:S01]  /*7840*/  @!P3 IMAD.SHL.U32 R3, R158.reuse, 0x2, RZ ;  /* 0x000000029e03b824 */ /* 0x040fe200078e00ff */
[----:B------:R-:W-:Y:S01]  /*7850*/  @!P3 SHF.L.U64.HI R0, R158, 0x1, R226 ;  /* 0x000000019e00b819 */ /* 0x000fe200000102e2 */
[----:B0-2---:R-:W-:-:S03]  /*7860*/  @!P2 IMAD.WIDE R64, R154, 0x2, R4 ;  /* 0x000000029a40a825 */ /* 0x005fc600078e0204 */
[-C--:B------:R-:W-:Y:S02]  /*7870*/  @!P3 IADD3 R4, P0, R4, R3.reuse, RZ ;  /* 0x000000030404b210 */ /* 0x080fe40007f1e0ff */
[----:B----4-:R-:W-:Y:S02]  /*7880*/  @!P3 IADD3 R6, P1, R14, R3, RZ ;  /* 0x000000030e06b210 */ /* 0x010fe40007f3e0ff */
[----:B------:R-:W-:Y:S02]  /*7890*/  CS2R R8, SRZ ;  /* 0x0000000000087805 */ /* 0x000fe4000001ff00 */
[----:B------:R-:W-:Y:S01]  /*78a0*/  CS2R R2, SRZ ;  /* 0x0000000000027805 */ /* 0x000fe2000001ff00 */
[----:B------:R-:W-:Y:S01]  /*78b0*/  @!P2 IMAD.WIDE R14, R154, 0x2, R14 ;  /* 0x000000029a0ea825 */ /* 0x000fe200078e020e */
[----:B------:R1:W5:Y:S03]  /*78c0*/  @!P2 LD.E.64 R10, desc[UR42][R64.64] ;  /* 0x0000002a400aa980 */ /* 0x000366000c101b00 */
[--C-:B------:R-:W-:Y:S01]  /*78d0*/  @!P3 IMAD.X R5, R5, 0x1, R0.reuse, P0 ;  /* 0x000000010505b824 */ /* 0x100fe200000e0600 */
[----:B------:R1:W5:Y:S01]  /*78e0*/  @!P2 LD.E.64 R26, desc[UR42][R14.64] ;  /* 0x0000002a0e1aa980 */ /* 0x000362000c101b00 */
[----:B------:R-:W-:-:S03]  /*78f0*/  @!P3 IMAD.X R7, R7, 0x1, R0, P1 ;  /* 0x000000010707b824 */ /* 0x000fc600008e0600 */
[----:B------:R1:W5:Y:S04]  /*7900*/  @!P3 LD.E.64 R8, desc[UR42][R4.64] ;  /* 0x0000002a0408b980 */ /* 0x000368000c101b00 */
[----:B------:R1:W5:Y:S02]  /*7910*/  @!P3 LD.E.64 R2, desc[UR42][R6.64] ;  /* 0x0000002a0602b980 */ /* 0x000364000c101b00 */
.L_x_3663:
[----:B------:R-:W-:Y:S05]  /*7920*/  BSYNC B1 ;  /* 0x0000000000017941 */ /* 0x000fea0003800000 */
.L_x_3662:
[----:B------:R-:W0:Y:S01]  /*7930*/  SYNCS.PHASECHK.TRANS64.TRYWAIT P0, [R144+URZ+0x32400], R13 ;  /* 0x0324000d900075a7 */ /* 0x000e22000800017f */
[----:B------:R-:W-:Y:S04]  /*7940*/  BSSY B1, `(.L_x_3664) ;  /* 0x0000002000017945 */ /* 0x000fe80003800000 */
[----:B0-----:R-:W-:Y:S05]  /*7950*/  @!P0 BRA `(.L_x_3665) ;  /* 0x000002ec00f08947 */ /* 0x001fea0003800000 */
.L_x_3988:
[----:B------:R-:W-:Y:S05]  /*7960*/  BSYNC B1 ;  /* 0x0000000000017941 */ /* 0x000fea0003800000 */
.L_x_3664:
[----:B-1----:R-:W4:Y:S01]  /*7970*/  LDL R6, [R1+0x70] ;  /* 0x0000700001067983 */ /* 0x002f220000100800 */
[----:B------:R-:W-:Y:S01]  /*7980*/  LOP3.LUT P0, RZ, R227, 0x4, RZ, 0xc0, !PT ;  /* 0x00000004e3ff7812 */ /* 0x000fe2000780c0ff */
[----:B--2---:R-:W-:Y:S01]  /*7990*/  IMAD.IADD R5, R167, 0x1, R230 ;  /* 0x00000001a7057824 */ /* 0x004fe200078e02e6 */
[----:B------:R-:W-:Y:S01]  /*79a0*/  BSSY B1, `(.L_x_3666) ;  /* 0x0000072000017945 */ /* 0x000fe20003800000 */
[----:B---3-5:R-:W-:Y:S02]  /*79b0*/  IMAD.MOV.U32 R7, RZ, RZ, R2 ;  /* 0x000000ffff077224 */ /* 0x028fe400078e0002 */
[----:B------:R-:W-:Y:S02]  /*79c0*/  IMAD R144, R5, 0x2, R144 ;  /* 0x0000000205907824 */ /* 0x000fe400078e0290 */
[----:B------:R-:W-:Y:S02]  /*79d0*/  IMAD.MOV.U32 R5, RZ, RZ, R26 ;  /* 0x000000ffff057224 */ /* 0x000fe400078e001a */
[----:B------:R-:W-:-:S02]  /*79e0*/  VIADD R4, R144, 0x18400 ;  /* 0x0001840090047836 */ /* 0x000fc40000000000 */
[----:B------:R-:W-:Y:S01]  /*79f0*/  VIADD R0, R144, 0x18440 ;  /* 0x0001844090007836 */ /* 0x000fe20000000000 */
[----:B------:R-:W-:Y:S01]  /*7a00*/  PRMT R13, R7, 0x5410, R5 ;  /* 0x00005410070d7816 */ /* 0x000fe20000000005 */
[----:B------:R-:W-:Y:S02]  /*7a10*/  @P0 VIADD R0, R4, 0xffffffc0 ;  /* 0xffffffc004000836 */ /* 0x000fe40000000000 */
[----:B------:R-:W-:Y:S02]  /*7a20*/  IMAD.MOV.U32 R5, RZ, RZ, R3 ;  /* 0x000000ffff057224 */ /* 0x000fe400078e0003 */
[----:B------:R-:W-:-:S03]  /*7a30*/  IMAD.MOV.U32 R7, RZ, RZ, R9 ;  /* 0x000000ffff077224 */ /* 0x000fc600078e0009 */
[----:B------:R-:W-:Y:S01]  /*7a40*/  PRMT R12, R12, 0x5410, R5 ;  /* 0x000054100c0c7816 */ /* 0x000fe20000000005 */
[----:B------:R-:W-:-:S03]  /*7a50*/  IMAD.MOV.U32 R5, RZ, RZ, R11 ;  /* 0x000000ffff057224 */ /* 0x000fc600078e000b */
[----:B------:R-:W-:Y:S01]  /*7a60*/  PRMT R12, R7, 0x7610, R12 ;  /* 0x00007610070c7816 */ /* 0x000fe2000000000c */
[----:B----4-:R-:W-:Y:S02]  /*7a70*/  IMAD R4, R6, -0x80, R67 ;  /* 0xffffff8006047824 */ /* 0x010fe400078e0243 */
[----:B------:R-:W-:-:S03]  /*7a80*/  IMAD.MOV.U32 R6, RZ, RZ, R27 ;  /* 0x000000ffff067224 */ /* 0x000fc600078e001b */
[----:B------:R-:W-:Y:S01]  /*7a90*/  VIMNMX R74, R4, 0x80, PT ;  /* 0x00000080044a7848 */ /* 0x000fe20003fe0100 */
[----:B------:R-:W-:Y:S01]  /*7aa0*/  IMAD.MOV.U32 R4, RZ, RZ, R10 ;  /* 0x000000ffff047224 */ /* 0x000fe200078e000a */
[----:B------:R-:W-:Y:S01]  /*7ab0*/  PRMT R78, R6, 0x7610, R78 ;  /* 0x00007610064e7816 */ /* 0x000fe2000000004e */
[----:B------:R-:W-:Y:S01]  /*7ac0*/  IMAD.MOV.U32 R6, RZ, RZ, R8 ;  /* 0x000000ffff067224 */ /* 0x000fe200078e0008 */
[----:B------:R-:W-:Y:S02]  /*7ad0*/  ISETP.GE.AND P0, PT, R153, R74, PT ;  /* 0x0000004a9900720c */ /* 0x000fe40003f06270 */
[----:B------:R-:W-:Y:S02]  /*7ae0*/  PRMT R78, R78, 0x5410, R4 ;  /* 0x000054104e4e7816 */ /* 0x000fe40000000004 */
[----:B------:R-:W-:-:S09]  /*7af0*/  PRMT R79, R5, 0x5410, R6 ;  /* 0x00005410054f7816 */ /* 0x000fd20000000006 */
[----:B------:R-:W-:Y:S05]  /*7b00*/  @P0 BRA `(.L_x_3667) ;  /* 0x00000004006c0947 */ /* 0x000fea0003800000 */
[----:B------:R-:W0:Y:S01]  /*7b10*/  LDC R5, c[0x0][0x3f4] ;  /* 0x0000fd00ff057b82 */ /* 0x000e220000000800 */
[----:B------:R-:W-:Y:S01]  /*7b20*/  BSSY B2, `(.L_x_3668) ;  /* 0x000002e000027945 */ /* 0x000fe20003800000 */
[-C--:B0-----:R-:W-:Y:S02]  /*7b30*/  ISETP.GE.AND P0, PT, R154, R5.reuse, PT ;  /* 0x000000059a00720c */ /* 0x081fe40003f06270 */
[----:B------:R-:W-:-:S11]  /*7b40*/  ISETP.GE.AND P1, PT, R158, R5, PT ;  /* 0x000000059e00720c */ /* 0x000fd60003f26270 */
[----:B------:R-:W-:Y:S05]  /*7b50*/  @P0 BRA `(.L_x_3669) ;  /* 0x0000000000a80947 */ /* 0x000fea0003800000 */
[----:B------:R-:W0:Y:S01]  /*7b60*/  LDS.128 R4, [R144+0x18400] ;  /* 0x0184000090047984 */ /* 0x000e220000000c00 */
[--C-:B------:R-:W-:Y:S01]  /*7b70*/  SHF.R.U64 R71, R62, 0x10, R63.reuse ;  /* 0x000000103e477819 */ /* 0x100fe2000000123f */
[--C-:B------:R-:W-:Y:S01]  /*7b80*/  HADD2.F32 R64, -RZ, R66.reuse.H0_H0 ;  /* 0x20000042ff407230 */ /* 0x100fe20000004100 */
[----:B------:R-:W-:Y:S01]  /*7b90*/  SHF.R.U32.HI R63, RZ, 0x10, R63 ;  /* 0x00000010ff3f7819 */ /* 0x000fe2000001163f */
[----:B------:R-:W-:Y:S01]  /*7ba0*/  HADD2.F32 R62, -RZ, R66.H1_H1 ;  /* 0x30000042ff3e7230 */ /* 0x000fe20000004100 */
[--C-:B------:R-:W-:Y:S02]  /*7bb0*/  SHF.R.U32.HI R65, RZ, 0x10, R61.reuse ;  /* 0x00000010ff417819 */ /* 0x100fe4000001163d */
[----:B------:R-:W-:Y:S01]  /*7bc0*/  SHF.R.U64 R69, R60, 0x10, R61 ;  /* 0x000000103c457819 */ /* 0x000fe2000000123d */
[----:B------:R-:W-:Y:S02]  /*7bd0*/  HADD2.F32 R63, -RZ, R63.H0_H0 ;  /* 0x2000003fff3f7230 */ /* 0x000fe40000004100 */
[----:B------:R-:W-:-:S02]  /*7be0*/  HADD2.F32 R65, -RZ, R65.H0_H0 ;  /* 0x20000041ff417230 */ /* 0x000fc40000004100 */
[--C-:B0-----:R-:W-:Y:S02]  /*7bf0*/  HADD2.F32 R60, -RZ, R7.reuse.H0_H0 ;  /* 0x20000007ff3c7230 */ /* 0x101fe40000004100 */
[----:B------:R-:W-:Y:S02]  /*7c00*/  HADD2.F32 R61, -RZ, R7.H1_H1 ;  /* 0x30000007ff3d7230 */ /* 0x000fe40000004100 */
[--C-:B------:R-:W-:Y:S02]  /*7c10*/  HADD2.F32 R7, -RZ, R4.reuse.H0_H0 ;  /* 0x20000004ff077230 */ /* 0x100fe40000004100 */
[----:B------:R-:W-:Y:S02]  /*7c20*/  HADD2.F32 R4, -RZ, R4.H1_H1 ;  /* 0x30000004ff047230 */ /* 0x000fe40000004100 */
[C---:B------:R-:W-:Y:S01]  /*7c30*/  FMUL.FTZ R68, R61.reuse, R63 ;  /* 0x0000003f3d447220 */ /* 0x040fe20000410000 */
[----:B------:R-:W-:Y:S01]  /*7c40*/  FMUL.FTZ R67, R61, R65 ;  /* 0x000000413d437220 */ /* 0x000fe20000410000 */
[----:B------:R-:W-:-:S02]  /*7c50*/  HADD2.F32 R14, -RZ, R6.H0_H0 ;  /* 0x20000006ff0e7230 */ /* 0x000fc40000004100 */
[----:B------:R-:W-:Y:S01]  /*7c60*/  FMUL.FTZ R66, R4, R64 ;  /* 0x0000004004427220 */ /* 0x000fe20000410000 */
[----:B------:R-:W-:Y:S01]  /*7c70*/  FFMA.FTZ R70, R60, R65, R68 ;  /* 0x000000413c467223 */ /* 0x000fe20000010044 */
[----:B------:R-:W-:Y:S02]  /*7c80*/  HADD2.F32 R15, -RZ, R6.H1_H1 ;  /* 0x30000006ff0f7230 */ /* 0x000fe40000004100 */
[-C--:B------:R-:W-:Y:S01]  /*7c90*/  FMUL.FTZ R68, R4, R62.reuse ;  /* 0x0000003e04447220 */ /* 0x080fe20000410000 */
[C---:B------:R-:W-:Y:S01]  /*7ca0*/  FFMA.FTZ R66, R7.reuse, R62, -R66 ;  /* 0x0000003e07427223 */ /* 0x040fe20000010842 */
[----:B------:R-:W-:Y:S02]  /*7cb0*/  HADD2.F32 R6, -RZ, R5.H0_H0 ;  /* 0x20000005ff067230 */ /* 0x000fe40000004100 */
[----:B------:R-:W-:Y:S01]  /*7cc0*/  FFMA.FTZ R67, R60, R63, -R67 ;  /* 0x0000003f3c437223 */ /* 0x000fe20000010843 */
[----:B------:R-:W-:Y:S02]  /*7cd0*/  HADD2.F32 R62, -RZ, R75.H0_H0 ;  /* 0x2000004bff3e7230 */ /* 0x000fe40000004100 */
        /* <DEDUP_REMOVED lines=18> */
.L_x_3669:
[----:B------:R-:W-:Y:S05]  /*7e00*/  BSYNC B2 ;  /* 0x0000000000027941 */ /* 0x000fea0003800000 */
.L_x_3668:
[----:B------:R-:W-:Y:S05]  /*7e10*/  @P1 BRA `(.L_x_3667) ;  /* 0x0000000000a81947 */ /* 0x000fea0003800000 */
[----:B0-----:R-:W0:Y:S01]  /*7e20*/  LDS.128 R4, [R0] ;  /* 0x0000000000047984 */ /* 0x001e220000000c00 */
[--C-:B------:R-:W-:Y:S01]  /*7e30*/  SHF.R.U64 R67, R24, 0x10, R25.reuse ;  /* 0x0000001018437819 */ /* 0x100fe20000001219 */
[----:B------:R-:W-:Y:S01]  /*7e40*/  HADD2.F32 R60, -RZ, R75.H1_H1 ;  /* 0x3000004bff3c7230 */ /* 0x000fe20000004100 */
[----:B------:R-:W-:Y:S01]  /*7e50*/  SHF.R.U32.HI R25, RZ, 0x10, R25 ;  /* 0x00000010ff197819 */ /* 0x000fe20000011619 */
[----:B------:R-:W-:Y:S01]  /*7e60*/  HADD2.F32 R24, -RZ, R77.H0_H0 ;  /* 0x2000004dff187230 */ /* 0x000fe20000004100 */
        /* <DEDUP_REMOVED lines=16> */
[--C-:B------:R-:W-:Y:S02]  /*7f70*/  HADD2.F32 R6, -RZ, R5.reuse.H0_H0 ;  /* 0x20000005ff067230 */ /* 0x100fe40000004100 */
        /* <DEDUP_REMOVED lines=20> */
.L_x_3667:
[----:B------:R-:W-:Y:S05]  /*80c0*/  BSYNC B1 ;  /* 0x0000000000017941 */ /* 0x000fea0003800000 */
.L_x_3666:
[----:B------:R-:W-:-:S13]  /*80d0*/  ISETP.GE.AND P0, PT, R156, R74, PT ;  /* 0x0000004a9c00720c */ /* 0x000fda0003f06270 */
[----:B------:R-:W-:Y:S05]  /*80e0*/  @P0 BRA `(.L_x_3670) ;  /* 0x0000001800400947 */ /* 0x000fea0003800000 */
[----:B01----:R-:W0:Y:S01]  /*80f0*/  LDC R5, c[0x0][0x3f4] ;  /* 0x0000fd00ff057b82 */ /* 0x003e220000000800 */
[----:B------:R-:W-:Y:S01]  /*8100*/  BSSY B1, `(.L_x_3671) ;  /* 0x000002e000017945 */ /* 0x000fe20003800000 */
[-C--:B0-----:R-:W-:Y:S02]  /*8110*/  ISETP.GE.AND P0, PT, R154, R5.reuse, PT ;  /* 0x000000059a00720c */ /* 0x081fe40003f06270 */
[----:B------:R-:W-:-:S11]  /*8120*/  ISETP.GE.AND P1, PT, R158, R5, PT ;  /* 0x000000059e00720c */ /* 0x000fd60003f26270 */
[----:B------:R-:W-:Y:S05]  /*8130*/  @P0 BRA `(.L_x_3672) ;  /* 0x0000000000a80947 */ /* 0x000fea0003800000 */
[----:B------:R-:W0:Y:S01]  /*8140*/  LDS.128 R4, [R144+0x1a400] ;  /* 0x01a4000090047984 */ /* 0x000e220000000c00 */
[----:B------:R-:W-:Y:S01]  /*8150*/  SHF.R.U32.HI R21, RZ, 0x10, R11 ;  /* 0x00000010ff157819 */ /* 0x000fe2000001160b */
[----:B------:R-:W-:Y:S01]  /*8160*/  HADD2.F32 R24, -RZ, R13.H1_H1 ;  /* 0x3000000dff187230 */ /* 0x000fe20000004100 */
[--C-:B------:R-:W-:Y:S01]  /*8170*/  SHF.R.U32.HI R25, RZ, 0x10, R27.reuse ;  /* 0x00000010ff197819 */ /* 0x100fe2000001161b */
[----:B------:R-:W-:Y:S01]  /*8180*/  HADD2.F32 R20, -RZ, R78.H1_H1 ;  /* 0x3000004eff147230 */ /* 0x000fe20000004100 */
[----:B------:R-:W-:Y:S01]  /*8190*/  SHF.R.U64 R61, R26, 0x10, R27 ;  /* 0x000000101a3d7819 */ /* 0x000fe2000000121b */
[----:B------:R-:W-:Y:S01]  /*81a0*/  HADD2.F32 R21, -RZ, R21.H0_H0 ;  /* 0x20000015ff157230 */ /* 0x000fe20000004100 */
[----:B------:R-:W-:Y:S01]  /*81b0*/  SHF.R.U64 R63, R10, 0x10, R11 ;  /* 0x000000100a3f7819 */ /* 0x000fe2000000120b */
[----:B------:R-:W-:Y:S02]  /*81c0*/  HADD2.F32 R25, -RZ, R25.H0_H0 ;  /* 0x20000019ff197230 */ /* 0x000fe40000004100 */
[----:B0-----:R-:W-:-:S02]  /*81d0*/  HADD2.F32 R14, -RZ, R7.H0_H0 ;  /* 0x20000007ff0e7230 */ /* 0x001fc40000004100 */
        /* <DEDUP_REMOVED lines=13> */
[----:B------:R-:W-:Y:S02]  /*82b0*/  HADD2.F32 R20, -RZ, R78.H0_H0 ;  /* 0x2000004eff147230 */ /* 0x000fe40000004100 */
[----:B------:R-:W-:Y:S01]  /*82c0*/  FFMA.FTZ R21, R7, R24, R60 ;  /* 0x0000001807157223 */ /* 0x000fe2000001003c */
[----:B------:R-:W-:Y:S02]  /*82d0*/  HADD2.F32 R5, -RZ, R5.H1_H1 ;  /* 0x30000005ff057230 */ /* 0x000fe40000004100 */
[----:B------:R-:W-:-:S02]  /*82e0*/  HADD2.F32 R14, -RZ, R79.H0_H0 ;  /* 0x2000004fff0e7230 */ /* 0x000fc40000004100 */
        /* <DEDUP_REMOVED lines=15> */
.L_x_3672:
[----:B------:R-:W-:Y:S05]  /*83e0*/  BSYNC B1 ;  /* 0x0000000000017941 */ /* 0x000fea0003800000 */
.L_x_3671:
[----:B------:R-:W-:Y:S05]  /*83f0*/  @P1 BRA `(.L_x_3670) ;  /* 0x00000014007c1947 */ /* 0x000fea0003800000 */
[----:B0-----:R-:W0:Y:S01]  /*8400*/  LDS.128 R4, [R0+0x2000] ;  /* 0x0020000000047984 */ /* 0x001e220000000c00 */
[----:B------:R-:W-:Y:S01]  /*8410*/  SHF.R.U32.HI R14, RZ, 0x10, R3 ;  /* 0x00000010ff0e7819 */ /* 0x000fe20000011603 */
[----:B------:R-:W-:Y:S01]  /*8420*/  HADD2.F32 R13, -RZ, R13.H0_H0 ;  /* 0x2000000dff0d7230 */ /* 0x000fe20000004100 */
[--C-:B------:R-:W-:Y:S01]  /*8430*/  SHF.R.U32.HI R10, RZ, 0x10, R9.reuse ;  /* 0x00000010ff0a7819 */ /* 0x100fe20000011609 */
[----:B------:R-:W-:Y:S01]  /*8440*/  HADD2.F32 R11, -RZ, R79.H1_H1 ;  /* 0x3000004fff0b7230 */ /* 0x000fe20000004100 */
[----:B------:R-:W-:Y:S01]  /*8450*/  SHF.R.U64 R25, R8, 0x10, R9 ;  /* 0x0000001008197819 */ /* 0x000fe20000001209 */
[----:B------:R-:W-:Y:S01]  /*8460*/  HADD2.F32 R14, -RZ, R14.H0_H0 ;  /* 0x2000000eff0e7230 */ /* 0x000fe20000004100 */
[----:B------:R-:W-:Y:S01]  /*8470*/  SHF.R.U64 R24, R2, 0x10, R3 ;  /* 0x0000001002187819 */ /* 0x000fe20000001203 */
[----:B------:R-:W-:Y:S02]  /*8480*/  HADD2.F32 R10, -RZ, R10.H0_H0 ;  /* 0x2000000aff0a7230 */ /* 0x000fe40000004100 */
[----:B0-----:R-:W-:-:S02]  /*8490*/  HADD2.F32 R9, -RZ, R7.H1_H1 ;  /* 0x30000007ff097230 */ /* 0x001fc40000004100 */
[--C-:B------:R-:W-:Y:S02]  /*84a0*/  HADD2.F32 R2, -RZ, R4.reuse.H0_H0 ;  /* 0x20000004ff027230 */ /* 0x100fe40000004100 */
[----:B------:R-:W-:Y:S02]  /*84b0*/  HADD2.F32 R4, -RZ, R4.H1_H1 ;  /* 0x30000004ff047230 */ /* 0x000fe40000004100 */
[C---:B------:R-:W-:Y:S01]  /*84c0*/  FMUL.FTZ R15, R9.reuse, R14 ;  /* 0x0000000e090f7220 */ /* 0x040fe20000410000 */
[----:B------:R-:W-:Y:S02]  /*84d0*/  HADD2.F32 R8, -RZ, R7.H0_H0 ;  /* 0x20000007ff087230 */ /* 0x000fe40000004100 */
[----:B------:R-:W-:Y:S01]  /*84e0*/  FMUL.FTZ R21, R9, R10 ;  /* 0x0000000a09157220 */ /* 0x000fe20000410000 */
[--C-:B------:R-:W-:Y:S02]  /*84f0*/  HADD2.F32 R7, -RZ, R6.reuse.H0_H0 ;  /* 0x20000006ff077230 */ /* 0x100fe40000004100 */
[----:B------:R-:W-:Y:S01]  /*8500*/  FMUL.FTZ R9, R4, R13 ;  /* 0x0000000d04097220 */ /* 0x000fe20000410000 */
[----:B------:R-:W-:-:S02]  /*8510*/  HADD2.F32 R6, -RZ, R6.H1_H1 ;  /* 0x30000006ff067230 */ /* 0x000fc40000004100 */
[----:B------:R-:W-:Y:S01]  /*8520*/  FFMA.FTZ R20, R8, R10, -R15 ;  /* 0x0000000a08147223 */ /* 0x000fe2000001080f */
[-C--:B------:R-:W-:Y:S01]  /*8530*/  FMUL.FTZ R15, R4, R11.reuse ;  /* 0x0000000b040f7220 */ /* 0x080fe20000410000 */
[----:B------:R-:W-:Y:S01]  /*8540*/  FFMA.FTZ R11, R2, R11, -R9 ;  /* 0x0000000b020b7223 */ /* 0x000fe20000010809 */
[--C-:B------:R-:W-:Y:S02]  /*8550*/  HADD2.F32 R9, -RZ, R12.reuse.H1_H1 ;  /* 0x3000000cff097230 */ /* 0x100fe40000004100 */
[----:B------:R-:W-:Y:S01]  /*8560*/  FFMA.FTZ R21, R8, R14, R21 ;  /* 0x0000000e08157223 */ /* 0x000fe20000010015 */
[--C-:B------:R-:W-:Y:S02]  /*8570*/  HADD2.F32 R3, -RZ, R5.reuse.H0_H0 ;  /* 0x20000005ff037230 */ /* 0x100fe40000004100 */
[----:B------:R-:W-:Y:S01]  /*8580*/  FFMA.FTZ R2, R2, R13, R15 ;  /* 0x0000000d02027223 */ /* 0x000fe2000001000f */
[----:B------:R-:W-:Y:S02]  /*8590*/  HADD2.F32 R12, -RZ, R12.H0_H0 ;  /* 0x2000000cff0c7230 */ /* 0x000fe40000004100 */
[----:B------:R-:W-:Y:S01]  /*85a0*/  FMUL.FTZ R10, R6, R9 ;  /* 0x00000009060a7220 */ /* 0x000fe20000410000 */
[----:B------:R-:W-:-:S02]  /*85b0*/  HADD2.F32 R5, -RZ, R5.H1_H1 ;  /* 0x30000005ff057230 */ /* 0x000fc40000004100 */
[----:B------:R-:W-:Y:S02]  /*85c0*/  HADD2.F32 R8, -RZ, R24.H0_H0 ;  /* 0x20000018ff087230 */ /* 0x000fe40000004100 */
[-C--:B------:R-:W-:Y:S01]  /*85d0*/  FMUL.FTZ R14, R6, R12.reuse ;  /* 0x0000000c060e7220 */ /* 0x080fe20000410000 */
[----:B------:R-:W-:Y:S02]  /*85e0*/  HADD2.F32 R4, -RZ, R25.H0_H0 ;  /* 0x20000019ff047230 */ /* 0x000fe40000004100 */
[----:B------:R-:W-:Y:S01]  /*85f0*/  FFMA.FTZ R10, R7, R12, -R10 ;  /* 0x0000000c070a7223 */ /* 0x000fe2000001080a */
[----:B------:R-:W-:Y:S01]  /*8600*/  FMUL.FTZ R6, R5, R8 ;  /* 0x0000000805067220 */ /* 0x000fe20000410000 */
[----:B------:R-:W-:Y:S01]  /*8610*/  FFMA.FTZ R9, R7, R9, R14 ;  /* 0x0000000907097223 */ /* 0x000fe2000001000e */
[----:B------:R-:W-:Y:S01]  /*8620*/  FMUL.FTZ R13, R5, R4 ;  /* 0x00000004050d7220 */ /* 0x000fe20000410000 */
[----:B------:R-:W-:Y:S01]  /*8630*/  F2FP.F16.F32.PACK_AB R7, R21, R20 ;  /* 0x000000141507723e */ /* 0x000fe200000000ff */
[C---:B------:R-:W-:Y:S01]  /*8640*/  FFMA.FTZ R5, R3.reuse, R4, -R6 ;  /* 0x0000000403057223 */ /* 0x040fe20000010806 */
[----:B------:R-:W-:Y:S01]  /*8650*/  F2FP.F16.F32.PACK_AB R4, R2, R11 ;  /* 0x0000000b0204723e */ /* 0x000fe200000000ff */
[----:B------:R-:W-:Y:S01]  /*8660*/  FFMA.FTZ R8, R3, R8, R13 ;  /* 0x0000000803087223 */ /* 0x000fe2000001000d */
[----:B------:R-:W-:-:S04]  /*8670*/  F2FP.F16.F32.PACK_AB R6, R9, R10 ;  /* 0x0000000a0906723e */ /* 0x000fc800000000ff */
[----:B------:R-:W-:-:S05]  /*8680*/  F2FP.F16.F32.PACK_AB R5, R8, R5 ;  /* 0x000000050805723e */ /* 0x000fca00000000ff */
[----:B------:R2:W-:Y:S01]  /*8690*/  STS.128 [R0+0x2000], R4 ;  /* 0x0020000400007388 */ /* 0x0005e20000000c00 */
[----:B------:R-:W-:Y:S05]  /*86a0*/  BRA `(.L_x_3670) ;  /* 0x0000001000d07947 */ /* 0x000fea0003800000 */
.L_x_3657:
[----:B------:R-:W0:Y:S01]  /*86b0*/  LDC R21, c[0x0][0x448] ;  /* 0x00011200ff157b82 */ /* 0x000e220000000800 */
[----:B------:R-:W-:Y:S01]  /*86c0*/  IMAD R5, R225, 0x40, R0 ;  /* 0x00000040e1057824 */ /* 0x000fe200078e0200 */
[----:B------:R-:W-:Y:S01]  /*86d0*/  ULDC.64 UR4, c[0x0][0x3f8] ;  /* 0x0000fe0000047ab9 */ /* 0x000fe20000000a00 */
[----:B------:R-:W-:Y:S01]  /*86e0*/  ULDC.64 UR6, c[0x0][0x408] ;  /* 0x0001020000067ab9 */ /* 0x000fe20000000a00 */
        /* <DEDUP_REMOVED lines=12> */
[----:B------:R-:W-:-:S04]  /*87b0*/  IMAD.WIDE.U32 R2, R5, UR4, R2 ;  /* 0x0000000405027c25 */ /* 0x000fc8000f8e0002 */
[C---:B------:R-:W-:Y:S01]  /*87c0*/  IMAD R7, R5.reuse, UR5, R6 ;  /* 0x0000000505077c24 */ /* 0x040fe2000f8e0206 */
[----:B------:R-:W-:Y:S01]  /*87d0*/  ULDC.64 UR4, c[0x0][0x3e8] ;  /* 0x0000fa0000047ab9 */ /* 0x000fe20000000a00 */
        /* <DEDUP_REMOVED lines=21> */
[----:B--2---:R-:W-:Y:S01]  /*8930*/  @!P1 IMAD.X R5, R2, 0x1, R21, P2 ;  /* 0x0000000102059824 */ /* 0x004fe200010e0615 */
[----:B---3--:R-:W-:-:S05]  /*8940*/  @!P1 IADD3 R14, P2, R14, R9, RZ ;  /* 0x000000090e0e9210 */ /* 0x008fca0007f5e0ff */
[----:B------:R-:W2:Y:S01]  /*8950*/  @!P1 LD.E.128 R4, desc[UR42][R4.64] ;  /* 0x0000002a04049980 */ /* 0x000ea2000c101d00 */
[----:B----4-:R-:W-:-:S04]  /*8960*/  @!P1 IMAD.X R3, R8, 0x1, R21, P2 ;  /* 0x0000000108039824 */ /* 0x010fc800010e0615 */
[----:B------:R-:W-:-:S05]  /*8970*/  @!P1 IMAD.MOV.U32 R15, RZ, RZ, R3 ;  /* 0x000000ffff0f9224 */ /* 0x000fca00078e0003 */
[----:B------:R0:W3:Y:S01]  /*8980*/  @!P1 LD.E.128 R24, desc[UR42][R14.64] ;  /* 0x0000002a0e189980 */ /* 0x0000e2000c101d00 */
[----:B------:R-:W-:Y:S02]  /*8990*/  CS2R R64, SRZ ;  /* 0x0000000000407805 */ /* 0x000fe4000001ff00 */
[----:B------:R-:W-:Y:S02]  /*89a0*/  CS2R R66, SRZ ;  /* 0x0000000000427805 */ /* 0x000fe4000001ff00 */
[----:B------:R-:W-:Y:S01]  /*89b0*/  CS2R R20, SRZ ;  /* 0x0000000000147805 */ /* 0x000fe2000001ff00 */
[----:B------:R-:W1:Y:S01]  /*89c0*/  SHFL.IDX PT, R61, R61, 0x1, 0x1c1f ;  /* 0x003c1f003d3d7f89 */ /* 0x000e6200000e0000 */
[----:B------:R-:W-:-:S03]  /*89d0*/  CS2R R8, SRZ ;  /* 0x0000000000087805 */ /* 0x000fc6000001ff00 */
[----:B------:R-:W4:Y:S04]  /*89e0*/  SHFL.IDX PT, R60, R60, 0x1, 0x1c1f ;  /* 0x003c1f003c3c7f89 */ /* 0x000f2800000e0000 */
[----:B0-----:R0:W0:Y:S04]  /*89f0*/  SHFL.IDX PT, R14, R10, 0x1, 0x1c1f ;  /* 0x003c1f000a0e7f89 */ /* 0x00102800000e0000 */
[----:B------:R-:W0:Y:S01]  /*8a00*/  SHFL.IDX PT, R62, R62, 0x1, 0x1c1f ;  /* 0x003c1f003e3e7f89 */ /* 0x000e2200000e0000 */
[----:B--2---:R-:W-:Y:S02]  /*8a10*/  @!P1 IMAD.MOV.U32 R64, RZ, RZ, R4 ;  /* 0x000000ffff409224 */ /* 0x004fe400078e0004 */
[----:B------:R-:W-:-:S02]  /*8a20*/  @!P1 IMAD.MOV.U32 R65, RZ, RZ, R5 ;  /* 0x000000ffff419224 */ /* 0x000fc400078e0005 */
[----:B------:R-:W-:Y:S02]  /*8a30*/  IMAD.MOV.U32 R2, RZ, RZ, R64 ;  /* 0x000000ffff027224 */ /* 0x000fe400078e0040 */
[----:B------:R-:W-:Y:S02]  /*8a40*/  IMAD.MOV.U32 R3, RZ, RZ, R65 ;  /* 0x000000ffff037224 */ /* 0x000fe400078e0041 */
[----:B------:R-:W-:Y:S01]  /*8a50*/  @!P1 IMAD.MOV.U32 R66, RZ, RZ, R6 ;  /* 0x000000ffff429224 */ /* 0x000fe200078e0006 */
[----:B------:R-:W-:Y:S01]  /*8a60*/  PRMT R77, R77, 0x5410, R2 ;  /* 0x000054104d4d7816 */ /* 0x000fe20000000002 */
[----:B------:R-:W-:Y:S01]  /*8a70*/  @!P1 IMAD.MOV.U32 R67, RZ, RZ, R7 ;  /* 0x000000ffff439224 */ /* 0x000fe200078e0007 */
[----:B------:R-:W-:Y:S01]  /*8a80*/  PRMT R74, R74, 0x5410, R3 ;  /* 0x000054104a4a7816 */ /* 0x000fe20000000003 */
[----:B------:R-:W-:Y:S01]  /*8a90*/  IMAD.MOV.U32 R4, RZ, RZ, R66 ;  /* 0x000000ffff047224 */ /* 0x000fe200078e0042 */
[----:B------:R-:W-:Y:S01]  /*8aa0*/  CS2R R2, SRZ ;  /* 0x0000000000027805 */ /* 0x000fe2000001ff00 */
[----:B------:R-:W-:-:S02]  /*8ab0*/  IMAD.MOV.U32 R5, RZ, RZ, R67 ;  /* 0x000000ffff057224 */ /* 0x000fc400078e0043 */
[----:B---3--:R-:W-:Y:S02]  /*8ac0*/  @!P1 IMAD.MOV.U32 R20, RZ, RZ, R24 ;  /* 0x000000ffff149224 */ /* 0x008fe400078e0018 */
[----:B------:R-:W-:Y:S01]  /*8ad0*/  @!P1 IMAD.MOV.U32 R21, RZ, RZ, R25 ;  /* 0x000000ffff159224 */ /* 0x000fe200078e0019 */
[----:B------:R-:W-:Y:S01]  /*8ae0*/  PRMT R68, R4, 0x5410, R5 ;  /* 0x0000541004447816 */ /* 0x000fe20000000005 */
[----:B------:R-:W-:Y:S02]  /*8af0*/  @!P1 IMAD.MOV.U32 R2, RZ, RZ, R26 ;  /* 0x000000ffff029224 */ /* 0x000fe400078e001a */
[----:B------:R-:W-:Y:S02]  /*8b00*/  @!P1 IMAD.MOV.U32 R3, RZ, RZ, R27 ;  /* 0x000000ffff039224 */ /* 0x000fe400078e001b */
[----:B------:R-:W-:Y:S02]  /*8b10*/  IMAD.MOV.U32 R4, RZ, RZ, R20 ;  /* 0x000000ffff047224 */ /* 0x000fe400078e0014 */
[----:B------:R-:W-:-:S02]  /*8b20*/  IMAD.MOV.U32 R5, RZ, RZ, R21 ;  /* 0x000000ffff057224 */ /* 0x000fc400078e0015 */
[----:B------:R-:W-:Y:S02]  /*8b30*/  IMAD.MOV.U32 R6, RZ, RZ, R2 ;  /* 0x000000ffff067224 */ /* 0x000fe400078e0002 */
[----:B------:R-:W-:Y:S01]  /*8b40*/  IMAD.MOV.U32 R7, RZ, RZ, R3 ;  /* 0x000000ffff077224 */ /* 0x000fe200078e0003 */
[----:B------:R-:W-:Y:S02]  /*8b50*/  PRMT R74, R5, 0x7610, R74 ;  /* 0x00007610054a7816 */ /* 0x000fe4000000004a */
[----:B------:R-:W-:Y:S02]  /*8b60*/  PRMT R75, R4, 0x5410, R6 ;  /* 0x00005410044b7816 */ /* 0x000fe40000000006 */
[----:B01--4-:R-:W-:-:S07]  /*8b70*/  PRMT R77, R7, 0x7610, R77 ;  /* 0x00007610074d7816 */ /* 0x013fce000000004d */
.L_x_3998:
[----:B------:R-:W2:Y:S01]  /*8b80*/  LDL R5, [R1+0x21c] ;  /* 0x00021c0001057983 */ /* 0x000ea20000100800 */
[----:B------:R-:W-:Y:S01]  /*8b90*/  VIADD R0, R0, 0x40 ;  /* 0x0000004000007836 */ /* 0x000fe20000000000 */
[----:B------:R-:W-:Y:S01]  /*8ba0*/  BSSY B1, `(.L_x_3674) ;  /* 0x0000016000017945 */ /* 0x000fe20003800000 */
[----:B------:R-:W-:Y:S02]  /*8bb0*/  CS2R R10, SRZ ;  /* 0x00000000000a7805 */ /* 0x000fe4000001ff00 */
[----:B------:R-:W-:Y:S02]  /*8bc0*/  CS2R R6, SRZ ;  /* 0x0000000000067805 */ /* 0x000fe4000001ff00 */
[----:B------:R-:W-:Y:S02]  /*8bd0*/  ISETP.GE.AND P1, PT, R0, R63, PT ;  /* 0x0000003f0000720c */ /* 0x000fe40003f26270 */
[----:B--2---:R-:W-:-:S04]  /*8be0*/  LEA.HI R4, R5, R5, RZ, 0x1 ;  /* 0x0000000505047211 */ /* 0x004fc800078f08ff */
[----:B------:R-:W-:-:S05]  /*8bf0*/  LOP3.LUT R4, R4, 0xfffffffe, RZ, 0xc0, !PT ;  /* 0xfffffffe04047812 */ /* 0x000fca00078ec0ff */
[----:B------:R-:W-:Y:S01]  /*8c00*/  IMAD.IADD R0, R5, 0x1, -R4 ;  /* 0x0000000105007824 */ /* 0x000fe200078e0a04 */
[----:B------:R-:W-:-:S04]  /*8c10*/  CS2R R4, SRZ ;  /* 0x0000000000047805 */ /* 0x000fc8000001ff00 */
        /* <DEDUP_REMOVED lines=8> */
[-C--:B------:R-:W-:Y:S02]  /*8ca0*/  IADD3 R4, P1, R61, R8.reuse, RZ ;  /* 0x000000083d047210 */ /* 0x080fe40007f3e0ff */
[----:B------:R-:W-:-:S03]  /*8cb0*/  IADD3 R8, P2, R14, R8, RZ ;  /* 0x000000080e087210 */ /* 0x000fc60007f5e0ff */
[--C-:B------:R-:W-:Y:S02]  /*8cc0*/  IMAD.X R5, R60, 0x1, R7.reuse, P1 ;  /* 0x000000013c057824 */ /* 0x100fe400008e0607 */
[----:B------:R-:W-:-:S04]  /*8cd0*/  IMAD.X R9, R62, 0x1, R7, P2 ;  /* 0x000000013e097824 */ /* 0x000fc800010e0607 */
[----:B------:R-:W5:Y:S04]  /*8ce0*/  LD.E.128 R4, desc[UR42][R4.64] ;  /* 0x0000002a04047980 */ /* 0x000f68000c101d00 */
[----:B------:R-:W5:Y:S02]  /*8cf0*/  LD.E.128 R8, desc[UR42][R8.64] ;  /* 0x0000002a08087980 */ /* 0x000f64000c101d00 */
.L_x_3675:
[----:B------:R-:W-:Y:S05]  /*8d00*/  BSYNC B1 ;  /* 0x0000000000017941 */ /* 0x000fea0003800000 */
.L_x_3674:
[----:B------:R-:W0:Y:S01]  /*8d10*/  SYNCS.PHASECHK.TRANS64.TRYWAIT P1, [R144+URZ+0x32400], R13 ;  /* 0x0324000d900075a7 */ /* 0x000e22000802017f */
[----:B------:R-:W-:Y:S04]  /*8d20*/  BSSY B1, `(.L_x_3676) ;  /* 0x0000002000017945 */ /* 0x000fe80003800000 */
[----:B0-----:R-:W-:Y:S05]  /*8d30*/  @!P1 BRA `(.L_x_3677) ;  /* 0x000002e000709947 */ /* 0x001fea0003800000 */
.L_x_3999:
[----:B------:R-:W-:Y:S05]  /*8d40*/  BSYNC B1 ;  /* 0x0000000000017941 */ /* 0x000fea0003800000 */
.L_x_3676:
[----:B------:R-:W2:Y:S01]  /*8d50*/  LDL R0, [R1+0x70] ;  /* 0x0000700001007983 */ /* 0x000ea20000100800 */
[----:B-----5:R-:W-:Y:S01]  /*8d60*/  IMAD.MOV.U32 R12, RZ, RZ, R8 ;  /* 0x000000ffff0c7224 */ /* 0x020fe200078e0008 */
[----:B------:R-:W-:Y:S01]  /*8d70*/  BSSY B1, `(.L_x_3678) ;  /* 0x000006e000017945 */ /* 0x000fe20003800000 */
[----:B0-----:R-:W-:Y:S02]  /*8d80*/  IMAD.MOV.U32 R13, RZ, RZ, R9 ;  /* 0x000000ffff0d7224 */ /* 0x001fe400078e0009 */
[----:B------:R-:W-:Y:S02]  /*8d90*/  IMAD.MOV.U32 R14, RZ, RZ, R10 ;  /* 0x000000ffff0e7224 */ /* 0x000fe400078e000a */
[----:B------:R-:W-:Y:S01]  /*8da0*/  IMAD.MOV.U32 R88, RZ, RZ, R6 ;  /* 0x000000ffff587224 */ /* 0x000fe200078e0006 */
[----:B------:R-:W-:Y:S01]  /*8db0*/  PRMT R60, R12, 0x5410, R13 ;  /* 0x000054100c3c7816 */ /* 0x000fe2000000000d */
[----:B------:R-:W-:Y:S01]  /*8dc0*/  IMAD.MOV.U32 R12, RZ, RZ, R11 ;  /* 0x000000ffff0c7224 */ /* 0x000fe200078e000b */
[----:B------:R-:W-:Y:S01]  /*8dd0*/  PRMT R61, R14, 0x7610, R61 ;  /* 0x000076100e3d7816 */ /* 0x000fe2000000003d */
[----:B------:R-:W-:-:S02]  /*8de0*/  IMAD.MOV.U32 R13, RZ, RZ, R4 ;  /* 0x000000ffff0d7224 */ /* 0x000fc400078e0004 */
[----:B------:R-:W-:Y:S02]  /*8df0*/  IMAD.MOV.U32 R14, RZ, RZ, R5 ;  /* 0x000000ffff0e7224 */ /* 0x000fe400078e0005 */
[----:B------:R-:W-:-:S03]  /*8e00*/  IMAD.MOV.U32 R89, RZ, RZ, R7 ;  /* 0x000000ffff597224 */ /* 0x000fc600078e0007 */
[----:B------:R-:W-:Y:S01]  /*8e10*/  PRMT R61, R61, 0x5410, R14 ;  /* 0x000054103d3d7816 */ /* 0x000fe2000000000e */
[----:B--2---:R-:W-:-:S05]  /*8e20*/  IMAD R0, R0, -0x80, R63 ;  /* 0xffffff8000007824 */ /* 0x004fca00078e023f */
[----:B------:R-:W-:-:S04]  /*8e30*/  VIMNMX R0, R0, 0x80, PT ;  /* 0x0000008000007848 */ /* 0x000fc80003fe0100 */
[-C--:B------:R-:W-:Y:S02]  /*8e40*/  ISETP.GE.OR P1, PT, R153, R0.reuse, P0 ;  /* 0x000000009900720c */ /* 0x080fe40000726670 */
[----:B------:R-:W-:Y:S02]  /*8e50*/  ISETP.GE.OR P0, PT, R156, R0, P0 ;  /* 0x000000009c00720c */ /* 0x000fe40000706670 */
[----:B------:R-:W-:Y:S01]  /*8e60*/  PRMT R0, R12, 0x5410, R13 ;  /* 0x000054100c007816 */ /* 0x000fe2000000000d */
[----:B------:R-:W-:-:S05]  /*8e70*/  IMAD.IADD R12, R22, 0x1, R69 ;  /* 0x00000001160c7824 */ /* 0x000fca00078e0245 */
[----:B------:R-:W-:-:S03]  /*8e80*/  LOP3.LUT R63, R12, 0x38, RZ, 0xc0, !PT ;  /* 0x000000380c3f7812 */ /* 0x000fc600078ec0ff */
[----:B------:R-:W-:Y:S05]  /*8e90*/  @P1 BRA `(.L_x_3679) ;  /* 0x00000004006c1947 */ /* 0x000fea0003800000 */
[----:B------:R-:W-:Y:S01]  /*8ea0*/  LOP3.LUT R12, R166, 0x38, R22, 0xf8, !PT ;  /* 0x00000038a60c7812 */ /* 0x000fe200078ef816 */
[--C-:B------:R-:W-:Y:S01]  /*8eb0*/  HADD2.F32 R69, -RZ, R74.reuse.H0_H0 ;  /* 0x2000004aff457230 */ /* 0x100fe20000004100 */
[----:B------:R-:W-:Y:S02]  /*8ec0*/  LOP3.LUT R24, R173, R63, R166, 0x1e, !PT ;  /* 0x0000003fad187212 */ /* 0x000fe400078e1ea6 */
[----:B------:R-:W-:Y:S02]  /*8ed0*/  LOP3.LUT R12, R12, R173, RZ, 0x3c, !PT ;  /* 0x000000ad0c0c7212 */ /* 0x000fe400078e3cff */
[----:B------:R-:W-:Y:S01]  /*8ee0*/  SHF.R.U32.HI R70, RZ, 0x10, R21 ;  /* 0x00000010ff467819 */ /* 0x000fe20000011615 */
[C---:B------:R-:W-:Y:S01]  /*8ef0*/  IMAD.IADD R25, R167.reuse, 0x1, R24 ;  /* 0x00000001a7197824 */ /* 0x040fe200078e0218 */
[--C-:B------:R-:W-:Y:S01]  /*8f00*/  SHF.R.U64 R86, R66, 0x10, R67.reuse ;  /* 0x0000001042567819 */ /* 0x100fe20000001243 */
[----:B------:R-:W-:Y:S01]  /*8f10*/  IMAD.IADD R13, R167, 0x1, R12 ;  /* 0x00000001a70d7824 */ /* 0x000fe200078e020c */
[----:B------:R-:W-:Y:S01]  /*8f20*/  SHF.R.U32.HI R85, RZ, 0x10, R67 ;  /* 0x00000010ff557819 */ /* 0x000fe20000011643 */
[--C-:B------:R-:W-:Y:S01]  /*8f30*/  IMAD R83, R25, 0x2, R144.reuse ;  /* 0x0000000219537824 */ /* 0x100fe200078e0290 */
[--C-:B------:R-:W-:Y:S01]  /*8f40*/  SHF.R.U64 R81, R2, 0x10, R3.reuse ;  /* 0x0000001002517819 */ /* 0x100fe20000001203 */
[----:B------:R-:W-:Y:S01]  /*8f50*/  IMAD R82, R13, 0x2, R144 ;  /* 0x000000020d527824 */ /* 0x000fe200078e0290 */
[----:B------:R-:W-:Y:S01]  /*8f60*/  SHF.R.U32.HI R79, RZ, 0x10, R3 ;  /* 0x00000010ff4f7819 */ /* 0x000fe20000011603 */
[----:B------:R-:W-:Y:S01]  /*8f70*/  HADD2.F32 R67, -RZ, R74.H1_H1 ;  /* 0x3000004aff437230 */ /* 0x000fe20000004100 */
[----:B------:R-:W0:Y:S01]  /*8f80*/  LDS.128 R24, [R83+0x18400] ;  /* 0x0184000053187984 */ /* 0x000e220000000c00 */
[--C-:B------:R-:W-:Y:S01]  /*8f90*/  SHF.R.U32.HI R71, RZ, 0x10, R65.reuse ;  /* 0x00000010ff477819 */ /* 0x100fe20000011641 */
[----:B------:R-:W-:Y:S01]  /*8fa0*/  HADD2.F32 R70, -RZ, R70.H0_H0 ;  /* 0x20000046ff467230 */ /* 0x000fe20000004100 */
[----:B------:R-:W-:Y:S01]  /*8fb0*/  SHF.R.U64 R87, R64, 0x10, R65 ;  /* 0x0000001040577819 */ /* 0x000fe20000001241 */
[----:B------:R-:W1:Y:S01]  /*8fc0*/  LDS.128 R12, [R82+0x18400] ;  /* 0x01840000520c7984 */ /* 0x000e620000000c00 */
[----:B------:R-:W-:Y:S01]  /*8fd0*/  SHF.R.U64 R84, R20, 0x10, R21 ;  /* 0x0000001014547819 */ /* 0x000fe20000001215 */
[----:B0-----:R-:W-:-:S02]  /*8fe0*/  HADD2.F32 R62, -RZ, R25.H0_H0 ;  /* 0x20000019ff3e7230 */ /* 0x001fc40000004100 */
[----:B------:R-:W-:Y:S02]  /*8ff0*/  HADD2.F32 R64, -RZ, R25.H1_H1 ;  /* 0x30000019ff407230 */ /* 0x000fe40000004100 */
[----:B-1----:R-:W-:Y:S02]  /*9000*/  HADD2.F32 R3, -RZ, R13.H0_H0 ;  /* 0x2000000dff037230 */ /* 0x002fe40000004100 */
[C---:B------:R-:W-:Y:S01]  /*9010*/  FMUL.FTZ R74, R62.reuse, R69 ;  /* 0x000000453e4a7220 */ /* 0x040fe20000410000 */
[-C--:B------:R-:W-:Y:S01]  /*9020*/  FMUL.FTZ R76, R62, R67.reuse ;  /* 0x000000433e4c7220 */ /* 0x080fe20000410000 */
[----:B------:R-:W-:Y:S02]  /*9030*/  HADD2.F32 R25, -RZ, R24.H0_H0 ;  /* 0x20000018ff197230 */ /* 0x000fe40000004100 */
[----:B------:R-:W-:Y:S01]  /*9040*/  FMUL.FTZ R78, R64, R70 ;  /* 0x00000046404e7220 */ /* 0x000fe20000410000 */
[----:B------:R-:W-:Y:S01]  /*9050*/  FFMA.FTZ R74, R3, R67, -R74 ;  /* 0x00000043034a7223 */ /* 0x000fe2000001084a */
[----:B------:R-:W-:-:S02]  /*9060*/  HADD2.F32 R62, -RZ, R71.H0_H0 ;  /* 0x20000047ff3e7230 */ /* 0x000fc40000004100 */
[----:B------:R-:W-:Y:S01]  /*9070*/  FFMA.FTZ R76, R3, R69, R76 ;  /* 0x00000045034c7223 */ /* 0x000fe2000001004c */
[----:B------:R-:W-:Y:S02]  /*9080*/  HADD2.F32 R67, -RZ, R75.H0_H0 ;  /* 0x2000004bff437230 */ /* 0x000fe40000004100 */
[----:B------:R-:W-:Y:S02]  /*9090*/  HADD2.F32 R13, -RZ, R13.H1_H1 ;  /* 0x3000000dff0d7230 */ /* 0x000fe40000004100 */
[-C--:B------:R-:W-:Y:S01]  /*90a0*/  FMUL.FTZ R80, R64, R62.reuse ;  /* 0x0000003e40507220 */ /* 0x080fe20000410000 */
[----:B------:R-:W-:Y:S02]  /*90b0*/  HADD2.F32 R2, -RZ, R12.H0_H0 ;  /* 0x2000000cff027230 */ /* 0x000fe40000004100 */
[----:B------:R-:W-:Y:S01]  /*90c0*/  FMUL.FTZ R69, R25, R67 ;  /* 0x0000004319457220 */ /* 0x000fe20000410000 */
[----:B------:R-:W-:Y:S02]  /*90d0*/  HADD2.F32 R3, -RZ, R77.H1_H1 ;  /* 0x3000004dff037230 */ /* 0x000fe40000004100 */
[----:B------:R-:W-:Y:S01]  /*90e0*/  FFMA.FTZ R71, R13, R62, -R78 ;  /* 0x0000003e0d477223 */ /* 0x000fe2000001084e */
[----:B------:R-:W-:-:S02]  /*90f0*/  HADD2.F32 R62, -RZ, R75.H1_H1 ;  /* 0x3000004bff3e7230 */ /* 0x000fc40000004100 */
[----:B------:R-:W-:Y:S01]  /*9100*/  FFMA.FTZ R75, R13, R70, R80 ;  /* 0x000000460d4b7223 */ /* 0x000fe20000010050 */
[----:B------:R-:W-:Y:S02]  /*9110*/  HADD2.F32 R66, -RZ, R27.H0_H0 ;  /* 0x2000001bff427230 */ /* 0x000fe40000004100 */
[-C--:B------:R-:W-:Y:S01]  /*9120*/  FMUL.FTZ R64, R25, R3.reuse ;  /* 0x0000000319407220 */ /* 0x080fe20000410000 */
[C---:B------:R-:W-:Y:S01]  /*9130*/  FFMA.FTZ R69, R2.reuse, R3, -R69 ;  /* 0x0000000302457223 */ /* 0x040fe20000010845 */
[----:B------:R-:W-:Y:S02]  /*9140*/  HADD2.F32 R3, -RZ, R68.H0_H0 ;  /* 0x20000044ff037230 */ /* 0x000fe40000004100 */
[----:B------:R-:W-:Y:S02]  /*9150*/  HADD2.F32 R13, -RZ, R77.H0_H0 ;  /* 0x2000004dff0d7230 */ /* 0x000fe40000004100 */
[----:B------:R-:W-:Y:S01]  /*9160*/  FFMA.FTZ R67, R2, R67, R64 ;  /* 0x0000004302437223 */ /* 0x000fe20000010040 */
[----:B------:R-:W-:-:S02]  /*9170*/  HADD2.F32 R65, -RZ, R26.H0_H0 ;  /* 0x2000001aff417230 */ /* 0x000fc40000004100 */
[----:B------:R-:W-:Y:S02]  /*9180*/  HADD2.F32 R68, -RZ, R68.H1_H1 ;  /* 0x30000044ff447230 */ /* 0x000fe40000004100 */
[C---:B------:R-:W-:Y:S01]  /*9190*/  FMUL.FTZ R70, R66.reuse, R13 ;  /* 0x0000000d42467220 */ /* 0x040fe20000410000 */
[----:B------:R-:W-:Y:S02]  /*91a0*/  HADD2.F32 R20, -RZ, R14.H0_H0 ;  /* 0x2000000eff147230 */ /* 0x000fe40000004100 */
[C---:B------:R-:W-:Y:S01]  /*91b0*/  FMUL.FTZ R25, R65.reuse, R62 ;  /* 0x0000003e41197220 */ /* 0x040fe20000410000 */
[----:B------:R-:W-:Y:S02]  /*91c0*/  HADD2.F32 R21, -RZ, R15.H0_H0 ;  /* 0x2000000fff157230 */ /* 0x000fe40000004100 */
[----:B------:R-:W-:Y:S01]  /*91d0*/  FMUL.FTZ R77, R65, R3 ;  /* 0x00000003414d7220 */ /* 0x000fe20000410000 */
[----:B------:R-:W-:Y:S02]  /*91e0*/  HADD2.F32 R27, -RZ, R27.H1_H1 ;  /* 0x3000001bff1b7230 */ /* 0x000fe40000004100 */
[----:B------:R-:W-:Y:S01]  /*91f0*/  FMUL.FTZ R66, R66, R68 ;  /* 0x0000004442427220 */ /* 0x000fe20000410000 */
[----:B------:R-:W-:-:S02]  /*9200*/  HADD2.F32 R64, -RZ, R79.H0_H0 ;  /* 0x2000004fff407230 */ /* 0x000fc40000004100 */
[C---:B------:R-:W-:Y:S01]  /*9210*/  FFMA.FTZ R65, R20.reuse, R3, -R25 ;  /* 0x0000000314417223 */ /* 0x040fe20000010819 */
[----:B------:R-:W-:Y:S02]  /*9220*/  HADD2.F32 R2, -RZ, R85.H0_H0 ;  /* 0x20000055ff027230 */ /* 0x000fe40000004100 */
[----:B------:R-:W-:Y:S01]  /*9230*/  FFMA.FTZ R77, R20, R62, R77 ;  /* 0x0000003e144d7223 */ /* 0x000fe2000001004d */
[----:B------:R-:W-:Y:S02]  /*9240*/  HADD2.F32 R15, -RZ, R15.H1_H1 ;  /* 0x3000000fff0f7230 */ /* 0x000fe40000004100 */
[C---:B------:R-:W-:Y:S01]  /*9250*/  FFMA.FTZ R70, R21.reuse, R68, -R70 ;  /* 0x0000004415467223 */ /* 0x040fe20000010846 */
[----:B------:R-:W-:Y:S01]  /*9260*/  FFMA.FTZ R66, R21, R13, R66 ;  /* 0x0000000d15427223 */ /* 0x000fe20000010042 */
[----:B------:R-:W-:Y:S02]  /*9270*/  HADD2.F32 R24, -RZ, R24.H1_H1 ;  /* 0x30000018ff187230 */ /* 0x000fe40000004100 */
[----:B------:R-:W-:Y:S01]  /*9280*/  FMUL.FTZ R20, R27, R64 ;  /* 0x000000401b147220 */ /* 0x000fe20000410000 */
[----:B------:R-:W-:-:S02]  /*9290*/  HADD2.F32 R26, -RZ, R26.H1_H1 ;  /* 0x3000001aff1a7230 */ /* 0x000fc40000004100 */
[-C--:B------:R-:W-:Y:S01]  /*92a0*/  FMUL.FTZ R62, R27, R2.reuse ;  /* 0x000000021b3e7220 */ /* 0x080fe20000410000 */
[----:B------:R-:W-:Y:S02]  /*92b0*/  HADD2.F32 R21, -RZ, R84.H0_H0 ;  /* 0x20000054ff157230 */ /* 0x000fe40000004100 */
[C---:B------:R-:W-:Y:S01]  /*92c0*/  FFMA.FTZ R79, R15.reuse, R2, -R20 ;  /* 0x000000020f4f7223 */ /* 0x040fe20000010814 */
[----:B------:R-:W-:Y:S02]  /*92d0*/  HADD2.F32 R25, -RZ, R81.H0_H0 ;  /* 0x20000051ff197230 */ /* 0x000fe40000004100 */
[----:B------:R-:W-:Y:S01]  /*92e0*/  FFMA.FTZ R81, R15, R64, R62 ;  /* 0x000000400f517223 */ /* 0x000fe2000001003e */
[----:B------:R-:W-:Y:S02]  /*92f0*/  HADD2.F32 R3, -RZ, R87.H0_H0 ;  /* 0x20000057ff037230 */ /* 0x000fe40000004100 */
[----:B------:R-:W-:Y:S01]  /*9300*/  FMUL.FTZ R15, R24, R21 ;  /* 0x00000015180f7220 */ /* 0x000fe20000410000 */
[----:B------:R-:W-:-:S02]  /*9310*/  HADD2.F32 R13, -RZ, R86.H0_H0 ;  /* 0x20000056ff0d7230 */ /* 0x000fc40000004100 */
        /* <DEDUP_REMOVED lines=19> */
.L_x_3679:
[----:B------:R-:W-:Y:S05]  /*9450*/  BSYNC B1 ;  /* 0x0000000000017941 */ /* 0x000fea0003800000 */
.L_x_3678:
[----:B------:R-:W-:Y:S01]  /*9460*/  PRMT R66, R88, 0x5410, R89 ;  /* 0x0000541058427816 */ /* 0x000fe20000000059 */
[----:B------:R-:W-:Y:S06]  /*9470*/  @P0 BRA `(.L_x_3670) ;  /* 0x00000004005c0947 */ /* 0x000fec0003800000 */
[----:B------:R-:W-:Y:S01]  /*9480*/  LOP3.LUT R2, R174, R63, R172, 0x1e, !PT ;  /* 0x0000003fae027212 */ /* 0x000fe200078e1eac */
[----:B0-----:R-:W0:Y:S01]  /*9490*/  LDS.128 R12, [R228+0x18400] ;  /* 0x01840000e40c7984 */ /* 0x001e220000000c00 */
[----:B------:R-:W-:Y:S01]  /*94a0*/  SHF.R.U64 R69, R8, 0x10, R9 ;  /* 0x0000001008457819 */ /* 0x000fe20000001209 */
[--C-:B------:R-:W-:Y:S01]  /*94b0*/  HADD2.F32 R21, -RZ, R60.reuse.H1_H1 ;  /* 0x3000003cff157230 */ /* 0x100fe20000004100 */
[--C-:B------:R-:W-:Y:S01]  /*94c0*/  SHF.R.U64 R68, R10, 0x10, R11.reuse ;  /* 0x000000100a447819 */ /* 0x100fe2000000120b */
[----:B------:R-:W-:Y:S01]  /*94d0*/  IMAD.IADD R3, R175, 0x1, R2 ;  /* 0x00000001af037824 */ /* 0x000fe200078e0202 */
[----:B------:R-:W-:Y:S01]  /*94e0*/  SHF.R.U32.HI R67, RZ, 0x10, R11 ;  /* 0x00000010ff437819 */ /* 0x000fe2000001160b */
[----:B------:R-:W-:Y:S01]  /*94f0*/  HADD2.F32 R11, -RZ, R61.H1_H1 ;  /* 0x3000003dff0b7230 */ /* 0x000fe20000004100 */
[----:B------:R-:W-:Y:S01]  /*9500*/  SHF.R.U32.HI R20, RZ, 0x10, R9 ;  /* 0x00000010ff147819 */ /* 0x000fe20000011609 */
[----:B------:R-:W-:Y:S01]  /*9510*/  IMAD R3, R3, 0x2, R144 ;  /* 0x0000000203037824 */ /* 0x000fe200078e0290 */
[--C-:B------:R-:W-:Y:S01]  /*9520*/  SHF.R.U32.HI R62, RZ, 0x10, R5.reuse ;  /* 0x00000010ff3e7819 */ /* 0x100fe20000011605 */
[----:B------:R-:W-:Y:S01]  /*9530*/  HADD2.F32 R60, -RZ, R60.H0_H0 ;  /* 0x2000003cff3c7230 */ /* 0x000fe20000004100 */
[----:B------:R-:W-:Y:S01]  /*9540*/  SHF.R.U64 R74, R4, 0x10, R5 ;  /* 0x00000010044a7819 */ /* 0x000fe20000001205 */
[----:B------:R-:W-:Y:S01]  /*9550*/  HADD2.F32 R20, -RZ, R20.H0_H0 ;  /* 0x20000014ff147230 */ /* 0x000fe20000004100 */
[----:B------:R-:W1:Y:S01]  /*9560*/  LDS.128 R24, [R3+0x18400] ;  /* 0x0184000003187984 */ /* 0x000e620000000c00 */
[----:B------:R-:W-:-:S02]  /*9570*/  SHF.R.U64 R71, R6, 0x10, R7 ;  /* 0x0000001006477819 */ /* 0x000fc40000001207 */
[----:B------:R-:W-:Y:S01]  /*9580*/  SHF.R.U32.HI R70, RZ, 0x10, R7 ;  /* 0x00000010ff467819 */ /* 0x000fe20000011607 */
[--C-:B0-----:R-:W-:Y:S02]  /*9590*/  HADD2.F32 R4, -RZ, R13.reuse.H0_H0 ;  /* 0x2000000dff047230 */ /* 0x101fe40000004100 */
[----:B------:R-:W-:Y:S02]  /*95a0*/  HADD2.F32 R13, -RZ, R13.H1_H1 ;  /* 0x3000000dff0d7230 */ /* 0x000fe40000004100 */
[----:B------:R-:W-:Y:S02]  /*95b0*/  HADD2.F32 R2, -RZ, R12.H0_H0 ;  /* 0x2000000cff027230 */ /* 0x000fe40000004100 */
[----:B------:R-:W-:Y:S02]  /*95c0*/  HADD2.F32 R5, -RZ, R14.H0_H0 ;  /* 0x2000000eff057230 */ /* 0x000fe40000004100 */
[--C-:B------:R-:W-:Y:S02]  /*95d0*/  HADD2.F32 R6, -RZ, R15.reuse.H0_H0 ;  /* 0x2000000fff067230 */ /* 0x100fe40000004100 */
[----:B------:R-:W-:-:S02]  /*95e0*/  HADD2.F32 R15, -RZ, R15.H1_H1 ;  /* 0x3000000fff0f7230 */ /* 0x000fc40000004100 */
[----:B------:R-:W-:Y:S02]  /*95f0*/  HADD2.F32 R12, -RZ, R12.H1_H1 ;  /* 0x3000000cff0c7230 */ /* 0x000fe40000004100 */
[--C-:B-1----:R-:W-:Y:S02]  /*9600*/  HADD2.F32 R8, -RZ, R25.reuse.H0_H0 ;  /* 0x20000019ff087230 */ /* 0x102fe40000004100 */
[----:B------:R-:W-:Y:S02]  /*9610*/  HADD2.F32 R25, -RZ, R25.H1_H1 ;  /* 0x30000019ff197230 */ /* 0x000fe40000004100 */
[----:B------:R-:W-:Y:S02]  /*9620*/  HADD2.F32 R7, -RZ, R24.H0_H0 ;  /* 0x20000018ff077230 */ /* 0x000fe40000004100 */
[C---:B------:R-:W-:Y:S01]  /*9630*/  FMUL.FTZ R63, R8.reuse, R21 ;  /* 0x00000015083f7220 */ /* 0x040fe20000410000 */
[----:B------:R-:W-:Y:S01]  /*9640*/  FMUL.FTZ R65, R8, R11 ;  /* 0x0000000b08417220 */ /* 0x000fe20000410000 */
[----:B------:R-:W-:-:S02]  /*9650*/  HADD2.F32 R8, -RZ, R62.H0_H0 ;  /* 0x2000003eff087230 */ /* 0x000fc40000004100 */
[C---:B------:R-:W-:Y:S01]  /*9660*/  FMUL.FTZ R62, R25.reuse, R20 ;  /* 0x00000014193e7220 */ /* 0x040fe20000410000 */
[C---:B------:R-:W-:Y:S01]  /*9670*/  FFMA.FTZ R63, R4.reuse, R11, -R63 ;  /* 0x0000000b043f7223 */ /* 0x040fe2000001083f */
[----:B------:R-:W-:Y:S01]  /*9680*/  FFMA.FTZ R65, R4, R21, R65 ;  /* 0x0000001504417223 */ /* 0x000fe20000010041 */
[----:B------:R-:W-:Y:S02]  /*9690*/  HADD2.F32 R4, -RZ, R0.H1_H1 ;  /* 0x30000000ff047230 */ /* 0x000fe40000004100 */
[----:B------:R-:W-:Y:S01]  /*96a0*/  FMUL.FTZ R64, R25, R8 ;  /* 0x0000000819407220 */ /* 0x000fe20000410000 */
[----:B------:R-:W-:Y:S01]  /*96b0*/  FMUL.FTZ R11, R7, R60 ;  /* 0x0000003c070b7220 */ /* 0x000fe20000410000 */
[----:B------:R-:W-:Y:S01]  /*96c0*/  FFMA.FTZ R62, R13, R8, -R62 ;  /* 0x000000080d3e7223 */ /* 0x000fe2000001083e */
[----:B------:R-:W-:Y:S02]  /*96d0*/  HADD2.F32 R9, -RZ, R26.H0_H0 ;  /* 0x2000001aff097230 */ /* 0x000fe40000004100 */
[----:B------:R-:W-:Y:S01]  /*96e0*/  FMUL.FTZ R7, R7, R4 ;  /* 0x0000000407077220 */ /* 0x000fe20000410000 */
[----:B------:R-:W-:-:S02]  /*96f0*/  HADD2.F32 R8, -RZ, R61.H0_H0 ;  /* 0x2000003dff087230 */ /* 0x000fc40000004100 */
[----:B------:R-:W-:Y:S01]  /*9700*/  FFMA.FTZ R64, R13, R20, R64 ;  /* 0x000000140d407223 */ /* 0x000fe20000010040 */
[C---:B------:R-:W-:Y:S01]  /*9710*/  FFMA.FTZ R13, R2.reuse, R4, -R11 ;  /* 0x00000004020d7223 */ /* 0x040fe2000001080b */
[----:B------:R-:W-:Y:S02]  /*9720*/  HADD2.F32 R4, -RZ, R66.H0_H0 ;  /* 0x20000042ff047230 */ /* 0x000fe40000004100 */
[----:B------:R-:W-:Y:S01]  /*9730*/  FFMA.FTZ R60, R2, R60, R7 ;  /* 0x0000003c023c7223 */ /* 0x000fe20000010007 */
[----:B------:R-:W-:Y:S02]  /*9740*/  HADD2.F32 R10, -RZ, R27.H0_H0 ;  /* 0x2000001bff0a7230 */ /* 0x000fe40000004100 */
[----:B------:R-:W-:Y:S01]  /*9750*/  FMUL.FTZ R2, R9, R8 ;  /* 0x0000000809027220 */ /* 0x000fe20000410000 */
[----:B------:R-:W-:Y:S02]  /*9760*/  HADD2.F32 R11, -RZ, R0.H0_H0 ;  /* 0x20000000ff0b7230 */ /* 0x000fe40000004100 */
[----:B------:R-:W-:-:S02]  /*9770*/  HADD2.F32 R7, -RZ, R66.H1_H1 ;  /* 0x30000042ff077230 */ /* 0x000fc40000004100 */
[-C--:B------:R-:W-:Y:S01]  /*9780*/  FMUL.FTZ R66, R9, R4.reuse ;  /* 0x0000000409427220 */ /* 0x080fe20000410000 */
[C---:B------:R-:W-:Y:S01]  /*9790*/  FFMA.FTZ R20, R5.reuse, R4, -R2 ;  /* 0x0000000405147223 */ /* 0x040fe20000010802 */
[C---:B------:R-:W-:Y:S01]  /*97a0*/  FMUL.FTZ R9, R10.reuse, R11 ;  /* 0x0000000b0a097220 */ /* 0x040fe20000410000 */
[----:B------:R-:W-:Y:S02]  /*97b0*/  HADD2.F32 R27, -RZ, R27.H1_H1 ;  /* 0x3000001bff1b7230 */ /* 0x000fe40000004100 */
[-C--:B------:R-:W-:Y:S01]  /*97c0*/  FMUL.FTZ R4, R10, R7.reuse ;  /* 0x000000070a047220 */ /* 0x080fe20000410000 */
[----:B------:R-:W-:Y:S02]  /*97d0*/  HADD2.F32 R2, -RZ, R67.H0_H0 ;  /* 0x20000043ff027230 */ /* 0x000fe40000004100 */
[----:B------:R-:W-:Y:S01]  /*97e0*/  FFMA.FTZ R10, R5, R8, R66 ;  /* 0x00000008050a7223 */ /* 0x000fe20000010042 */
[----:B------:R-:W-:Y:S02]  /*97f0*/  HADD2.F32 R0, -RZ, R70.H0_H0 ;  /* 0x20000046ff007230 */ /* 0x000fe40000004100 */
[C---:B------:R-:W-:Y:S01]  /*9800*/  FFMA.FTZ R8, R6.reuse, R7, -R9 ;  /* 0x0000000706087223 */ /* 0x040fe20000010809 */
[----:B------:R-:W-:Y:S01]  /*9810*/  FFMA.FTZ R6, R6, R11, R4 ;  /* 0x0000000b06067223 */ /* 0x000fe20000010004 */
[----:B------:R-:W-:-:S02]  /*9820*/  HADD2.F32 R24, -RZ, R24.H1_H1 ;  /* 0x30000018ff187230 */ /* 0x000fc40000004100 */
[C---:B------:R-:W-:Y:S01]  /*9830*/  FMUL.FTZ R66, R27.reuse, R2 ;  /* 0x000000021b427220 */ /* 0x040fe20000410000 */
[----:B------:R-:W-:Y:S02]  /*9840*/  HADD2.F32 R26, -RZ, R26.H1_H1 ;  /* 0x3000001aff1a7230 */ /* 0x000fe40000004100 */
[-C--:B------:R-:W-:Y:S01]  /*9850*/  FMUL.FTZ R4, R27, R0.reuse ;  /* 0x000000001b047220 */ /* 0x080fe20000410000 */
[----:B------:R-:W-:Y:S02]  /*9860*/  HADD2.F32 R9, -RZ, R69.H0_H0 ;  /* 0x20000045ff097230 */ /* 0x000fe40000004100 */
[C---:B------:R-:W-:Y:S01]  /*9870*/  FFMA.FTZ R27, R15.reuse, R0, -R66 ;  /* 0x000000000f1b7223 */ /* 0x040fe20000010842 */
[----:B------:R-:W-:Y:S02]  /*9880*/  HADD2.F32 R11, -RZ, R68.H0_H0 ;  /* 0x20000044ff0b7230 */ /* 0x000fe40000004100 */
[----:B------:R-:W-:Y:S01]  /*9890*/  FFMA.FTZ R61, R15, R2, R4 ;  /* 0x000000020f3d7223 */ /* 0x000fe20000010004 */
[----:B------:R-:W-:-:S02]  /*98a0*/  HADD2.F32 R5, -RZ, R74.H0_H0 ;  /* 0x2000004aff057230 */ /* 0x000fc40000004100 */
[----:B------:R-:W-:Y:S01]  /*98b0*/  FMUL.FTZ R15, R24, R9 ;  /* 0x00000009180f7220 */ /* 0x000fe20000410000 */
[----:B------:R-:W-:Y:S02]  /*98c0*/  HADD2.F32 R7, -RZ, R71.H0_H0 ;  /* 0x20000047ff077230 */ /* 0x000fe40000004100 */
[----:B------:R-:W-:Y:S01]  /*98d0*/  FMUL.FTZ R21, R26, R11 ;  /* 0x0000000b1a157220 */ /* 0x000fe20000410000 */
[----:B------:R-:W-:Y:S02]  /*98e0*/  HADD2.F32 R14, -RZ, R14.H1_H1 ;  /* 0x3000000eff0e7230 */ /* 0x000fe40000004100 */
[-C--:B------:R-:W-:Y:S01]  /*98f0*/  FMUL.FTZ R24, R24, R5.reuse ;  /* 0x0000000518187220 */ /* 0x080fe20000410000 */
[----:B------:R-:W-:Y:S01]  /*9900*/  FFMA.FTZ R4, R12, R5, -R15 ;  /* 0x000000050c047223 */ /* 0x000fe2000001080f */
[----:B------:R-:W-:Y:S01]  /*9910*/  FMUL.FTZ R26, R26, R7 ;  /* 0x000000071a1a7220 */ /* 0x000fe20000410000 */
[----:B------:R-:W-:Y:S01]  /*9920*/  F2FP.F16.F32.PACK_AB R5, R62, R63 ;  /* 0x0000003f3e05723e */ /* 0x000fe200000000ff */
        /* <DEDUP_REMOVED lines=12> */
.L_x_3670:
[----:B------:R-:W-:Y:S05]  /*99f0*/  BSYNC B0 ;  /* 0x0000000000007941 */ /* 0x000fea0003800000 */
.L_x_3656:
[----:B------:R-:W-:Y:S01]  /*9a00*/  @!PT LDS RZ, [RZ] ;  /* 0x00000000fffff984 */ /* 0x000fe20000000800 */
[----:B------:R-:W-:Y:S01]  /*9a10*/  @!PT LDS RZ, [RZ] ;  /* 0x00000000fffff984 */ /* 0x000fe20000000800 */
[----:B------:R-:W-:Y:S01]  /*9a20*/  @!PT LDS RZ, [RZ] ;  /* 0x00000000fffff984 */ /* 0x000fe20000000800 */
[----:B------:R-:W-:Y:S01]  /*9a30*/  @!PT LDS RZ, [RZ] ;  /* 0x00000000fffff984 */ /* 0x000fe20000000800 */
[----:B------:R3:W-:Y:S06]  /*9a40*/  MEMBAR.ALL.CTA ;  /* 0x0000000000007992 */ /* 0x0007ec0000008000 */
[----:B---3--:R-:W3:Y:S01]  /*9a50*/  FENCE.VIEW.ASYNC.S ;  /* 0x00000000000073c6 */ /* 0x008ee20000000000 */
[----:B------:R-:W-:Y:S05]  /*9a60*/  WARPSYNC.ALL ;  /* 0x0000000000007948 */ /* 0x000fea0003800000 */
[----:B---3--:R-:W-:Y:S06]  /*9a70*/  BAR.SYNC.DEFER_BLOCKING 0xd, 0x100 ;  /* 0x0344000000007b1d */ /* 0x008fec0000010000 */
.L_x_3653:
[----:B012---:R-:W-:Y:S01]  /*9a80*/  IMAD.MOV.U32 R4, RZ, RZ, R57 ;  /* 0x000000ffff047224 */ /* 0x007fe200078e0039 */
[----:B------:R-:W-:Y:S05]  /*9a90*/  WARPSYNC.ALL ;  /* 0x0000000000007948 */ /* 0x000fea0003800000 */
[----:B------:R-:W-:Y:S01]  /*9aa0*/  IMAD.MOV.U32 R5, RZ, RZ, R50 ;  /* 0x000000ffff057224 */ /* 0x000fe200078e0032 */
[----:B------:R-:W-:Y:S01]  /*9ab0*/  UIADD3 UR4, UP0, UR37, 0x420, URZ ;  /* 0x0000042025047890 */ /* 0x000fe2000ff1e03f */
[----:B------:R-:W-:Y:S01]  /*9ac0*/  IMAD.MOV.U32 R6, RZ, RZ, R39 ;  /* 0x000000ffff067224 */ /* 0x000fe200078e0027 */
[----:B------:R0:W-:Y:S01]  /*9ad0*/  BAR.SYNC.DEFER_BLOCKING R214, 0x100 ;  /* 0x000400d60000751d */ /* 0x0001e20000010000 */
[----:B------:R-:W-:Y:S01]  /*9ae0*/  IMAD.MOV.U32 R7, RZ, RZ, R58 ;  /* 0x000000ffff077224 */ /* 0x000fe200078e003a */
[----:B------:R-:W-:Y:S01]  /*9af0*/  UIADD3.X UR5, URZ, UR36, URZ, UP0, !UPT ;  /* 0x000000243f057290 */ /* 0x000fe200087fe43f */
[----:B------:R-:W-:Y:S01]  /*9b00*/  IMAD.U32 R0, RZ, RZ, UR39 ;  /* 0x00000027ff007e24 */ /* 0x000fe2000f8e00ff */
[----:B------:R-:W-:Y:S01]  /*9b10*/  MOV R236, 0x9e40 ;  /* 0x00009e4000ec7802 */ /* 0x000fe20000000f00 */
[----:B------:R-:W-:Y:S01]  /*9b20*/  IMAD.U32 R3, RZ, RZ, UR47 ;  /* 0x0000002fff037e24 */ /* 0x000fe2000f8e00ff */
[----:B------:R-:W-:Y:S01]  /*9b30*/  BSSY B0, `(.L_x_3680) ;  /* 0x0000031000007945 */ /* 0x000fe20003800000 */
[----:B------:R-:W-:Y:S01]  /*9b40*/  IMAD.MOV.U32 R8, RZ, RZ, R30 ;  /* 0x000000ffff087224 */ /* 0x000fe200078e001e */
[----:B------:R1:W-:Y:S01]  /*9b50*/  STL.128 [R1+0x190], R4 ;  /* 0x0001900401007387 */ /* 0x0003e20000100c00 */
[----:B------:R-:W-:-:S02]  /*9b60*/  IMAD.MOV.U32 R9, RZ, RZ, R51 ;  /* 0x000000ffff097224 */ /* 0x000fc400078e0033 */
[----:B------:R-:W-:Y:S02]  /*9b70*/  IMAD.MOV.U32 R10, RZ, RZ, R37 ;  /* 0x000000ffff0a7224 */ /* 0x000fe400078e0025 */
[----:B------:R-:W-:Y:S02]  /*9b80*/  IMAD.MOV.U32 R11, RZ, RZ, R56 ;  /* 0x000000ffff0b7224 */ /* 0x000fe400078e0038 */
[----:B------:R-:W-:Y:S02]  /*9b90*/  IMAD.U32 R30, RZ, RZ, UR46 ;  /* 0x0000002eff1e7e24 */ /* 0x000fe4000f8e00ff */
[----:B-----5:R-:W-:Y:S01]  /*9ba0*/  IMAD.U32 R2, RZ, RZ, UR37 ;  /* 0x00000025ff027e24 */ /* 0x020fe2000f8e00ff */
[----:B------:R-:W-:Y:S03]  /*9bb0*/  STL.128 [R1+0x1b0], R8 ;  /* 0x0001b00801007387 */ /* 0x000fe60000100c00 */
[----:B------:R-:W-:-:S02]  /*9bc0*/  VIADD R2, R2, 0x170 ;  /* 0x0000017002027836 */ /* 0x000fc40000000000 */
[----:B-1----:R-:W-:Y:S02]  /*9bd0*/  IMAD.MOV.U32 R4, RZ, RZ, R49 ;  /* 0x000000ffff047224 */ /* 0x002fe400078e0031 */
[----:B------:R-:W-:Y:S02]  /*9be0*/  IMAD.MOV.U32 R5, RZ, RZ, R48 ;  /* 0x000000ffff057224 */ /* 0x000fe400078e0030 */
[----:B------:R-:W-:Y:S02]  /*9bf0*/  IMAD.MOV.U32 R6, RZ, RZ, R47 ;  /* 0x000000ffff067224 */ /* 0x000fe400078e002f */
[----:B------:R-:W-:-:S05]  /*9c00*/  IMAD.MOV.U32 R7, RZ, RZ, R46 ;  /* 0x000000ffff077224 */ /* 0x000fca00078e002e */
[----:B------:R1:W-:Y:S02]  /*9c10*/  STL.128 [R1+0x1c0], R4 ;  /* 0x0001c00401007387 */ /* 0x0003e40000100c00 */
[----:B-1----:R-:W-:Y:S02]  /*9c20*/  IMAD.MOV.U32 R4, RZ, RZ, R17 ;  /* 0x000000ffff047224 */ /* 0x002fe400078e0011 */
[----:B------:R-:W-:Y:S02]  /*9c30*/  IMAD.MOV.U32 R5, RZ, RZ, R44 ;  /* 0x000000ffff057224 */ /* 0x000fe400078e002c */
[----:B------:R-:W-:Y:S02]  /*9c40*/  IMAD.MOV.U32 R6, RZ, RZ, R38 ;  /* 0x000000ffff067224 */ /* 0x000fe400078e0026 */
[----:B------:R-:W-:Y:S02]  /*9c50*/  IMAD.MOV.U32 R7, RZ, RZ, R59 ;  /* 0x000000ffff077224 */ /* 0x000fe400078e003b */
[----:B------:R-:W-:-:S03]  /*9c60*/  IMAD.MOV.U32 R17, RZ, RZ, R54 ;  /* 0x000000ffff117224 */ /* 0x000fc600078e0036 */
[----:B------:R1:W-:Y:S02]  /*9c70*/  STL.128 [R1+0x1e0], R4 ;  /* 0x0001e00401007387 */ /* 0x0003e40000100c00 */
[----:B-1----:R-:W-:Y:S02]  /*9c80*/  IMAD.MOV.U32 R4, RZ, RZ, R16 ;  /* 0x000000ffff047224 */ /* 0x002fe400078e0010 */
[----:B------:R-:W-:Y:S02]  /*9c90*/  IMAD.MOV.U32 R5, RZ, RZ, R45 ;  /* 0x000000ffff057224 */ /* 0x000fe400078e002d */
[----:B------:R-:W-:Y:S02]  /*9ca0*/  IMAD.MOV.U32 R6, RZ, RZ, R33 ;  /* 0x000000ffff067224 */ /* 0x000fe400078e0021 */
[----:B------:R-:W-:Y:S02]  /*9cb0*/  IMAD.MOV.U32 R7, RZ, RZ, R36 ;  /* 0x000000ffff077224 */ /* 0x000fe400078e0024 */
[----:B------:R-:W-:-:S03]  /*9cc0*/  IMAD.MOV.U32 R16, RZ, RZ, R35 ;  /* 0x000000ffff107224 */ /* 0x000fc600078e0023 */
[----:B------:R1:W-:Y:S04]  /*9cd0*/  STL.128 [R1+0x1f0], R4 ;  /* 0x0001f00401007387 */ /* 0x0003e80000100c00 */
[----:B------:R-:W-:Y:S01]  /*9ce0*/  STL.128 [R1+0x180], R16 ;  /* 0x0001801001007387 */ /* 0x000fe20000100c00 */
[----:B-1----:R-:W-:Y:S02]  /*9cf0*/  IMAD.MOV.U32 R4, RZ, RZ, R31 ;  /* 0x000000ffff047224 */ /* 0x002fe400078e001f */
[----:B------:R-:W-:Y:S02]  /*9d00*/  IMAD.MOV.U32 R5, RZ, RZ, R52 ;  /* 0x000000ffff057224 */ /* 0x000fe400078e0034 */
[----:B------:R-:W-:Y:S02]  /*9d10*/  IMAD.MOV.U32 R6, RZ, RZ, R42 ;  /* 0x000000ffff067224 */ /* 0x000fe400078e002a */
[----:B------:R-:W-:-:S02]  /*9d20*/  IMAD.MOV.U32 R7, RZ, RZ, R43 ;  /* 0x000000ffff077224 */ /* 0x000fc400078e002b */
[----:B------:R-:W-:-:S03]  /*9d30*/  IMAD.U32 R31, RZ, RZ, UR48 ;  /* 0x00000030ff1f7e24 */ /* 0x000fc6000f8e00ff */
[----:B------:R1:W-:Y:S04]  /*9d40*/  STL.128 [R1+0x200], R4 ;  /* 0x0002000401007387 */ /* 0x0003e80000100c00 */
[----:B------:R-:W-:Y:S01]  /*9d50*/  STL.128 [R1+0x1a0], R28 ;  /* 0x0001a01c01007387 */ /* 0x000fe20000100c00 */
[----:B-1----:R-:W-:Y:S02]  /*9d60*/  IMAD.MOV.U32 R6, RZ, RZ, R40 ;  /* 0x000000ffff067224 */ /* 0x002fe400078e0028 */
[----:B------:R-:W-:Y:S02]  /*9d70*/  IMAD.MOV.U32 R7, RZ, RZ, R41 ;  /* 0x000000ffff077224 */ /* 0x000fe400078e0029 */
[----:B------:R-:W-:Y:S02]  /*9d80*/  IMAD.MOV.U32 R4, RZ, RZ, R0 ;  /* 0x000000ffff047224 */ /* 0x000fe400078e0000 */
[----:B------:R-:W-:-:S02]  /*9d90*/  IMAD.MOV.U32 R5, RZ, RZ, R3 ;  /* 0x000000ffff057224 */ /* 0x000fc400078e0003 */
[----:B------:R-:W-:Y:S02]  /*9da0*/  IMAD.U32 R0, RZ, RZ, UR4 ;  /* 0x00000004ff007e24 */ /* 0x000fe4000f8e00ff */
[----:B------:R-:W-:Y:S01]  /*9db0*/  IMAD.U32 R3, RZ, RZ, UR5 ;  /* 0x00000005ff037e24 */ /* 0x000fe2000f8e00ff */
[----:B------:R1:W-:Y:S02]  /*9dc0*/  STL.128 [R1+0x170], R4 ;  /* 0x0001700401007387 */ /* 0x0003e40000100c00 */
[----:B-1----:R-:W-:Y:S02]  /*9dd0*/  IMAD.MOV.U32 R6, RZ, RZ, R34 ;  /* 0x000000ffff067224 */ /* 0x002fe400078e0022 */
[----:B------:R-:W-:Y:S02]  /*9de0*/  IMAD.MOV.U32 R7, RZ, RZ, R55 ;  /* 0x000000ffff077224 */ /* 0x000fe400078e0037 */
[----:B------:R-:W-:Y:S02]  /*9df0*/  IMAD.MOV.U32 R4, RZ, RZ, R0 ;  /* 0x000000ffff047224 */ /* 0x000fe400078e0000 */
[----:B------:R-:W-:-:S02]  /*9e00*/  IMAD.MOV.U32 R5, RZ, RZ, R3 ;  /* 0x000000ffff057224 */ /* 0x000fc400078e0003 */
[----:B------:R-:W-:-:S03]  /*9e10*/  VIADD R0, R177, 0xffffffff ;  /* 0xffffffffb1007836 */ /* 0x000fc60000000000 */
[----:B------:R0:W-:Y:S04]  /*9e20*/  STL.128 [R1+0x1d0], R4 ;  /* 0x0001d00401007387 */ /* 0x0001e80000100c00 */
[----:B0-----:R-:W-:Y:S05]  /*9e30*/  CALL.REL.NOINC `($_ZN7cutlass13device_kernelIN5flash11enable_sm90INS1_16FlashAttnFwdSm90INS1_25CollectiveMainloopFwdSm90ILi2EN4cute5tupleIJNS5_1CILi1EEES8_S8_EEENS6_IJNS7_ILi128EEENS7_ILi96EEENS7_ILi64EEEEEELi256ENS_6half_tEfNS_4arch4Sm90ELb0ELb1ELb0ELb1ELb0ELb1ELb1ELb1ELb0ELb1ELb0ELb0EEENS1_21CollectiveEpilogueFwdINS6_IJSA_NS7_ILi256EEESB_EEES9_SE_SG_Li256ELb1ELb1ELb0ELb0EEENS1_36VarlenDynamicPersistentTileSchedulerILi128ELi96ELi256ELi128ELb0ELb1ELb1ELb1ELb0ELb1EEEEEEEEEvNT_6ParamsE$_ZZN5flash25CollectiveMainloopFwdSm90ILi2EN4cute5tupleIJNS1_1CILi1EEES4_S4_EEENS2_IJNS3_ILi128EEENS3_ILi96EEENS3_ILi64EEEEEELi256EN7cutlass6half_tEfNSA_4arch4Sm90ELb0ELb1ELb0ELb1ELb0ELb1ELb1ELb1ELb0ELb1ELb0ELb0EE3mmaINS_16FlashAttnFwdSm90ISE_NS_21CollectiveEpilogueFwdINS2_IJS6_NS3_ILi256EEES7_EEES5_SB_SD_Li256ELb1ELb1ELb0ELb0EEENS_36VarlenDynamicPersistentTileSchedulerILi128ELi96ELi256ELi128ELb0ELb1ELb1ELb1ELb0ELb1EEEE13SharedStorageENS1_6TensorINS1_11ArrayEngineIfLm128EEENS1_6LayoutINS2_IJNS2_IJNS3_ILi2EEEST_NS3_ILi32EEEEEES4_S4_EEENS2_IJNS2_IJS4_ST_NS3_ILi4EEEEEENS3_ILi0EEESZ_EEEEEEENS_7SoftmaxILi2ELi0EEEEEbRKNSE_6ParamsENSA_25PipelineTmaAsyncNoClusterILi2ENSA_16PipelineTmaAsyncILi2EEEEES1B_RNSA_13PipelineStateILj2EEERT0_RT1_iRiRKNS_16SeqlenInfoQKNewKILb1ELb1EEENS2_IJiiiiEEERT_ENKUliT_T0_T1_E_clIZSF_ISO_S12_S14_EbS17_S1B_S1B_S1E_S1G_S1I_iS1J_S1N_S1O_S1Q_EUlRS1R_iE0_NS3_ILb1EEES1Y_EEDaiS1R_S1S_S1T_) ;  /* 0x0000030000f87944 */ /* 0x001fea0003c00000 */
[----:B------:R-:W-:Y:S05]  /*9e40*/  BSYNC B0 ;  /* 0x0000000000007941 */ /* 0x000fea0003800000 */
.L_x_3680:
[----:B------:R-:W2:Y:S01]  /*9e50*/  LDL R2, [R1+0x70] ;  /* 0x0000700001027983 */ /* 0x000ea20000100800 */
[----:B------:R-:W0:Y:S08]  /*9e60*/  LDC R0, c[0x0][0x448] ;  /* 0x00011200ff007b82 */ /* 0x000e300000000800 */
[----:B------:R-:W1:Y:S01]  /*9e70*/  LDC.64 R6, c[0x0][0xad8] ;  /* 0x0002b600ff067b82 */ /* 0x000e620000000a00 */
[----:B0-----:R-:W-:-:S13]  /*9e80*/  ISETP.NE.AND P0, PT, R0, 0x1, PT ;  /* 0x000000010000780c */ /* 0x001fda0003f05270 */
[----:B------:R-:W0:Y:S08]  /*9e90*/  @P0 LDC R3, c[0x0][0x44c] ;  /* 0x00011300ff030b82 */ /* 0x000e300000000800 */
[----:B------:R-:W3:Y:S01]  /*9ea0*/  @P0 LDC R5, c[0x0][0x450] ;  /* 0x00011400ff050b82 */ /* 0x000ee20000000800 */
[----:B--2---:R-:W-:-:S04]  /*9eb0*/  IMAD.SHL.U32 R2, R2, 0x80, RZ ;  /* 0x0000008002027824 */ /* 0x004fc800078e00ff */
[----:B0-----:R-:W-:-:S04]  /*9ec0*/  @P0 IMAD.HI.U32 R0, R2, R3, RZ ;  /* 0x0000000302000227 */ /* 0x001fc800078e00ff */
[----:B------:R-:W-:Y:S01]  /*9ed0*/  IMAD.MOV.U32 R3, RZ, RZ, R2 ;  /* 0x000000ffff037224 */ /* 0x000fe200078e0002 */
[----:B---3--:R-:W-:Y:S01]  /*9ee0*/  @P0 SHF.R.U32.HI R3, RZ, R5, R0 ;  /* 0x00000005ff030219 */ /* 0x008fe20000011600 */
[----:B------:R-:W-:Y:S01]  /*9ef0*/  VIADD R0, R177, 0xfffffffe ;  /* 0xfffffffeb1007836 */ /* 0x000fe20000000000 */
[----:B-1----:R-:W-:-:S03]  /*9f00*/  ISETP.GE.AND P0, PT, R7, 0x1, PT ;  /* 0x000000010700780c */ /* 0x002fc60003f06270 */
[----:B------:R-:W-:-:S04]  /*9f10*/  IMAD.IADD R5, R178, 0x1, R3 ;  /* 0x00000001b2057824 */ /* 0x000fc800078e0203 */
[----:B------:R-:W-:-:S06]  /*9f20*/  IMAD.IADD R6, R5, 0x1, R6 ;  /* 0x0000000105067824 */ /* 0x000fcc00078e0206 */
[----:B------:R-:W-:Y:S05]  /*9f30*/  @!P0 BRA `(.L_x_3681) ;  /* 0x0000000000488947 */ /* 0x000fea0003800000 */
        /* <DEDUP_REMOVED lines=11> */
.L_x_3683:
[----:B------:R-:W-:-:S13]  /*9ff0*/  ISETP.NE.AND P0, PT, R7, 0x1, PT ;  /* 0x000000010700780c */ /* 0x000fda0003f05270 */
[----:B------:R-:W0:Y:S02]  /*a000*/  @P0 LDC.64 R4, c[0x0][0xae0] ;  /* 0x0002b800ff040b82 */ /* 0x000e240000000a00 */
[----:B0-----:R-:W-:-:S05]  /*a010*/  @P0 IMAD.HI.U32 R4, R3, R4, RZ ;  /* 0x0000000403040227 */ /* 0x001fca00078e00ff */
[----:B------:R-:W-:-:S07]  /*a020*/  @P0 SHF.R.U32.HI R3, RZ, R5, R4 ;  /* 0x00000005ff030219 */ /* 0x000fce0000011604 */
.L_x_3684:
[----:B------:R-:W-:Y:S05]  /*a030*/  BSYNC B0 ;  /* 0x0000000000007941 */ /* 0x000fea0003800000 */
.L_x_3682:
[----:B------:R-:W-:-:S05]  /*a040*/  IMAD R3, R3, R7, R7 ;  /* 0x0000000703037224 */ /* 0x000fca00078e0207 */
[----:B------:R-:W-:-:S07]  /*a050*/  VIMNMX R6, R6, R3, PT ;  /* 0x0000000306067248 */ /* 0x000fce0003fe0100 */
.L_x_3681:
[----:B------:R-:W-:-:S05]  /*a060*/  IMAD.HI R6, R6, 0x2aaaaaab, RZ ;  /* 0x2aaaaaab06067827 */ /* 0x000fca00078e02ff */
[----:B------:R-:W-:-:S04]  /*a070*/  SHF.R.U32.HI R3, RZ, 0x1f, R6 ;  /* 0x0000001fff037819 */ /* 0x000fc80000011606 */
[----:B------:R-:W-:-:S04]  /*a080*/  LEA.HI.SX32 R6, R6, R3, 0x1c ;  /* 0x0000000306067211 */ /* 0x000fc800078fe2ff */
[----:B------:R-:W-:-:S04]  /*a090*/  VIMNMX R3, R165, R6, !PT ;  /* 0x00000006a5037248 */ /* 0x000fc80007fe0100 */
[----:B------:R-:W-:-:S13]  /*a0a0*/  ISETP.GE.AND P0, PT, R0, R3, PT ;  /* 0x000000030000720c */ /* 0x000fda0003f06270 */
[----:B------:R-:W-:Y:S05]  /*a0b0*/  @!P0 BRA `(.L_x_3685) ;  /* 0x000000a800e08947 */ /* 0x000fea0003800000 */
.L_x_3712:
        /* <DEDUP_REMOVED lines=16> */
[----:B-1----:R-:W-:Y:S01]  /*a1c0*/  @!P0 IMAD.MOV.U32 R5, RZ, RZ, RZ ;  /* 0x000000ffff058224 */ /* 0x002fe200078e00ff */
[----:B--2---:R-:W-:-:S04]  /*a1d0*/  LOP3.LUT R2, R2, 0x1, RZ, 0xfc, !PT ;  /* 0x0000000102027812 */ /* 0x004fc800078efcff */
[----:B------:R-:W-:-:S13]  /*a1e0*/  ISETP.NE.AND P1, PT, R2, 0x3, PT ;  /* 0x000000030200780c */ /* 0x000fda0003f25270 */
[----:B0-----:R-:W-:Y:S05]  /*a1f0*/  @!P1 BRA `(.L_x_3687) ;  /* 0x0000000000049947 */ /* 0x001fea0003800000 */
[----:B------:R-:W-:Y:S01]  /*a200*/  BPT.TRAP 0x1 ;  /* 0x000000040000795c */ /* 0x000fe20000300000 */
.L_x_3687:
[----:B------:R-:W-:Y:S05]  /*a210*/  BSYNC B0 ;  /* 0x0000000000007941 */ /* 0x000fea0003800000 */
.L_x_3686:
        /* <DEDUP_REMOVED lines=13> */
.L_x_3689:
[----:B------:R-:W-:Y:S05]  /*a2f0*/  BSYNC B0 ;  /* 0x0000000000007941 */ /* 0x000fea0003800000 */
.L_x_3688:
        /* <DEDUP_REMOVED lines=8> */
.L_x_3691:
[----:B------:R-:W-:Y:S05]  /*a380*/  BSYNC B0 ;  /* 0x0000000000007941 */ /* 0x000fea0003800000 */
.L_x_3690:
[----:B------:R-:W2:Y:S04]  /*a390*/  LD.E R5, desc[UR42][R18.64+0x210] ;  /* 0x0002102a12057980 */ /* 0x000ea8000c101900 */
[----:B------:R-:W2:Y:S01]  /*a3a0*/  LDL.64 R8, [R1+0xa0] ;  /* 0x0000a00001087983 */ /* 0x000ea20000100a00 */
[----:B------:R-:W-:Y:S05]  /*a3b0*/  WARPSYNC.ALL ;  /* 0x0000000000007948 */ /* 0x000fea0003800000 */
[----:B------:R-:W3:Y:S04]  /*a3c0*/  LDL.64 R14, [R1+0x98] ;  /* 0x00009800010e7983 */ /* 0x000ee80000100a00 */
[----:B0----5:R-:W4:Y:S04]  /*a3d0*/  LDL.64 R6, [R1+0x98] ;  /* 0x0000980001067983 */ /* 0x021f280000100a00 */
[----:B------:R-:W4:Y:S01]  /*a3e0*/  LDL.64 R10, [R1+0x98] ;  /* 0x00009800010a7983 */ /* 0x000f220000100a00 */
[----:B--2---:R-:W-:-:S03]  /*a3f0*/  IMAD R4, R5, 0x300, R8 ;  /* 0x0000030005047824 */ /* 0x004fc600078e0208 */
[----:B------:R-:W2:Y:S01]  /*a400*/  LDL.64 R12, [R1+0x98] ;  /* 0x00009800010c7983 */ /* 0x000ea20000100a00 */
[----:B------:R-:W-:Y:S01]  /*a410*/  IMAD.MOV.U32 R5, RZ, RZ, R9 ;  /* 0x000000ffff057224 */ /* 0x000fe200078e0009 */
[----:B------:R-:W-:Y:S01]  /*a420*/  R2UR UR6, R4 ;  /* 0x00000000040672ca */ /* 0x000fe200000e0000 */
[----:B------:R-:W-:-:S03]  /*a430*/  WARPGROUP.ARRIVE ;  /* 0x00000000000079c5 */ /* 0x000fc60000000000 */
        /* <DEDUP_REMOVED lines=9> */
[----:B------:R-:W-:Y:S02]  /*a4d0*/  R2UR UR5, R15 ;  /* 0x000000000f0572ca */ /* 0x000fe400000e0000 */
[----:B------:R-:W3:Y:S11]  /*a4e0*/  LDL R15, [R1+0x54] ;  /* 0x00005400010f7983 */ /* 0x000ef60000100800 */
[----:B------:R-:W-:Y:S01]  /*a4f0*/  HGMMA.64x96x16.F32 R24, gdesc[UR4], RZ, !UPT, gsb0 ;  /* 0x01600000041879f0 */ /* 0x000fe2000c0008ff */
[----:B----4-:R-:W-:Y:S01]  /*a500*/  VIADD R6, R6, 0x2 ;  /* 0x0000000206067836 */ /* 0x010fe20000000000 */
[----:B------:R-:W-:-:S02]  /*a510*/  R2UR UR6, R8 ;  /* 0x00000000080672ca */ /* 0x000fc400000e0000 */
[----:B------:R-:W-:Y:S02]  /*a520*/  R2UR UR7, R9 ;  /* 0x00000000090772ca */ /* 0x000fe400000e0000 */
[----:B------:R-:W-:Y:S02]  /*a530*/  R2UR UR4, R6 ;  /* 0x00000000060472ca */ /* 0x000fe400000e0000 */
[----:B------:R-:W-:Y:S01]  /*a540*/  R2UR UR5, R7 ;  /* 0x00000000070572ca */ /* 0x000fe200000e0000 */
[----:B------:R-:W-:Y:S02]  /*a550*/  VIADD R10, R10, 0x4 ;  /* 0x000000040a0a7836 */ /* 0x000fe40000000000 */
[----:B------:R-:W-:Y:S02]  /*a560*/  VIADD R6, R4, 0x4 ;  /* 0x0000000404067836 */ /* 0x000fe40000000000 */
[----:B------:R-:W-:Y:S01]  /*a570*/  IMAD.MOV.U32 R7, RZ, RZ, R9 ;  /* 0x000000ffff077224 */ /* 0x000fe200078e0009 */
[----:B------:R-:W-:-:S02]  /*a580*/  WARPGROUP.DEPBAR.LE gsb0, 0x0 ;  /* 0x00008000000079c5 */ /* 0x000fc40000010000 */
        /* <DEDUP_REMOVED lines=21> */
[----:B---3--:R-:W-:-:S04]  /*a6e0*/  LOP3.LUT R15, R15, 0x1, RZ, 0xfc, !PT ;  /* 0x000000010f0f7812 */ /* 0x008fc800078efcff */
[----:B------:R-:W-:Y:S01]  /*a6f0*/  ISETP.NE.AND P1, PT, R15, 0x3, PT ;  /* 0x000000030f00780c */ /* 0x000fe20003f25270 */
[----:B------:R-:W-:Y:S01]  /*a700*/  BSSY B0, `(.L_x_3693) ;  /* 0x0000004000007945 */ /* 0x000fe20003800000 */
[----:B------:R-:W-:-:S11]  /*a710*/  WARPGROUP.DEPBAR.LE gsb0, 0x0 ;  /* 0x00008000000079c5 */ /* 0x000fd60000010000 */
[----:B0-----:R-:W-:Y:S05]  /*a720*/  @!P1 BRA `(.L_x_3694) ;  /* 0x0000000000049947 */ /* 0x001fea0003800000 */
[----:B------:R-:W-:Y:S01]  /*a730*/  BPT.TRAP 0x1 ;  /* 0x000000040000795c */ /* 0x000fe20000300000 */
.L_x_3694:
[----:B------:R-:W-:Y:S05]  /*a740*/  BSYNC B0 ;  /* 0x0000000000007941 */ /* 0x000fea0003800000 */
.L_x_3693:
        /* <DEDUP_REMOVED lines=10> */
.L_x_3696:
[----:B------:R-:W-:Y:S05]  /*a7f0*/  BSYNC B0 ;  /* 0x0000000000007941 */ /* 0x000fea0003800000 */
.L_x_3695:
[----:B------:R-:W-:Y:S04]  /*a800*/  BSSY B0, `(.L_x_3697) ;  /* 0x0000006000007945 */ /* 0x000fe80003800000 */
[----:B-1----:R-:W-:Y:S05]  /*a810*/  @P0 BRA `(.L_x_3698) ;  /* 0x0000000000100947 */ /* 0x002fea0003800000 */
[----:B-----5:R-:W-:Y:S01]  /*a820*/  IMAD R4, R4, 0x8, R7 ;  /* 0x0000000804047824 */ /* 0x020fe200078e0207 */
[----:B0-----:R-:W-:-:S04]  /*a830*/  SHF.L.U32 R5, R6, 0x1f, RZ ;  /* 0x0000001f06057819 */ /* 0x001fc800000006ff */
[----:B------:R-:W0:Y:S02]  /*a840*/  SYNCS.PHASECHK.TRANS64.TRYWAIT P0, [R4+URZ], R5 ;  /* 0x00000005040075a7 */ /* 0x000e24000800017f */
[----:B0-----:R-:W-:Y:S05]  /*a850*/  @!P0 BRA `(.L_x_3699) ;  /* 0x000002c400d08947 */ /* 0x001fea0003800000 */
.L_x_3698:
[----:B------:R-:W-:Y:S05]  /*a860*/  BSYNC B0 ;  /* 0x0000000000007941 */ /* 0x000fea0003800000 */
.L_x_3697:
[----:B0-----:R-:W2:Y:S04]  /*a870*/  LDL R5, [R1+0x90] ;  /* 0x0000900001057983 */ /* 0x001ea80000100800 */
        /* <DEDUP_REMOVED lines=8> */
[----:B--2---:R-:W-:Y:S01]  /*a900*/  ISETP.NE.U32.AND P0, PT, R5, RZ, PT ;  /* 0x000000ff0500720c */ /* 0x004fe20003f05070 */
[----:B---3--:R-:W-:-:S02]  /*a910*/  IMAD R4, R15, 0xc00, R20 ;  /* 0x00000c000f047824 */ /* 0x008fc400078e0214 */
[----:B------:R-:W-:Y:S01]  /*a920*/  IMAD.MOV.U32 R5, RZ, RZ, R21 ;  /* 0x000000ffff057224 */ /* 0x000fe200078e0015 */
[----:B------:R-:W2:Y:S01]  /*a930*/  LDL.64 R14, [R1+0x110] ;  /* 0x00011000010e7983 */ /* 0x000ea20000100a00 */
[----:B----4-:R-:W-:Y:S02]  /*a940*/  R2UR UR4, R6 ;  /* 0x00000000060472ca */ /* 0x010fe400000e0000 */
[----:B------:R-:W-:Y:S02]  /*a950*/  R2UR UR6, R4 ;  /* 0x00000000040672ca */ /* 0x000fe400000e0000 */
[----:B------:R-:W-:Y:S02]  /*a960*/  R2UR UR7, R5 ;  /* 0x00000000050772ca */ /* 0x000fe400000e0000 */
[----:B------:R-:W-:Y:S02]  /*a970*/  R2UR UR5, R7 ;  /* 0x00000000070572ca */ /* 0x000fe400000e0000 */
[----:B------:R-:W-:-:S11]  /*a980*/  VOTEU.ANY UP0, P0 ;  /* 0x00000000003f7886 */ /* 0x000fd60000000100 */
        /* <DEDUP_REMOVED lines=129> */
[----:B---3--:R-:W-:Y:S01]  /*b1a0*/  VIADD R8, R8, 0xc02 ;  /* 0x00000c0208087836 */ /* 0x008fe20000000000 */
[----:B------:R-:W-:Y:S02]  /*b1b0*/  WARPGROUP.DEPBAR.LE gsb0, 0x0 ;  /* 0x00008000000079c5 */ /* 0x000fe40000010000 */
[----:B------:R-:W-:-:S09]  /*b1c0*/  WARPGROUP.ARRIVE ;  /* 0x00000000000079c5 */ /* 0x000fd20000000000 */
[----:B------:R-:W-:Y:S01]  /*b1d0*/  HGMMA.64x96x16.F32 R24, gdesc[UR4], R24, gsb0 ;  /* 0x01600000041879f0 */ /* 0x000fe20008000818 */
[----:B------:R-:W-:Y:S01]  /*b1e0*/  VIADD R20, R4, 0x902 ;  /* 0x0000090204147836 */ /* 0x000fe20000000000 */
        /* <DEDUP_REMOVED lines=13> */
[----:B------:R-:W-:Y:S02]  /*b2c0*/  VIADD R12, R12, 0xc06 ;  /* 0x00000c060c0c7836 */ /* 0x000fe40000000000 */
        /* <DEDUP_REMOVED lines=8> */
[----:B------:R-:W0:Y:S01]  /*b350*/  S2R R72, SR_TID.X ;  /* 0x0000000000487919 */ /* 0x000e220000002100 */
[----:B------:R-:W-:Y:S04]  /*b360*/  STL [R1+0x90], R2 ;  /* 0x0000900201007387 */ /* 0x000fe80000100800 */
[----:B------:R-:W-:Y:S01]  /*b370*/  STL [R1+0x90], R2 ;  /* 0x0000900201007387 */ /* 0x000fe20000100800 */
[----:B------:R-:W-:-:S02]  /*b380*/  WARPGROUP.DEPBAR.LE gsb0, 0x0 ;  /* 0x00008000000079c5 */ /* 0x000fc40000010000 */
[----:B------:R-:W-:-:S06]  /*b390*/  WARPGROUP.ARRIVE ;  /* 0x00000000000079c5 */ /* 0x000fcc0000000000 */
[----:B------:R-:W-:Y:S01]  /*b3a0*/  HGMMA.64x96x16.F32 R24, gdesc[UR4], R24, gsb0 ;  /* 0x01600000041879f0 */ /* 0x000fe20008000818 */
[----:B0-----:R-:W-:Y:S01]  /*b3b0*/  LOP3.LUT R72, R72, 0x7f, RZ, 0xc0, !PT ;  /* 0x0000007f48487812 */ /* 0x001fe200078ec0ff */
[----:B------:R-:W-:Y:S03]  /*b3c0*/  STL [R1+0x90], R2 ;  /* 0x0000900201007387 */ /* 0x000fe60000100800 */
[----:B------:R-:W-:Y:S01]  /*b3d0*/  ISETP.NE.AND P0, PT, R72, RZ, PT ;  /* 0x000000ff4800720c */ /* 0x000fe20003f05270 */
        /* <DEDUP_REMOVED lines=21> */
[----:B------:R-:W2:Y:S04]  /*b530*/  LDL R12, [R1+0x13c] ;  /* 0x00013c00010c7983 */ /* 0x000ea80000100800 */
[----:B------:R-:W3:Y:S04]  /*b540*/  LDL R72, [R1+0x70] ;  /* 0x0000700001487983 */ /* 0x000ee80000100800 */
[----:B------:R-:W4:Y:S04]  /*b550*/  LDL.64 R74, [R1+0x160] ;  /* 0x00016000014a7983 */ /* 0x000f280000100a00 */
[----:B------:R-:W4:Y:S04]  /*b560*/  LDL R73, [R1+0x168] ;  /* 0x0001680001497983 */ /* 0x000f280000100800 */
[----:B------:R-:W4:Y:S04]  /*b570*/  LDL.128 R8, [R1+0x150] ;  /* 0x0001500001087983 */ /* 0x000f280000100c00 */
[----:B-1----:R-:W4:Y:S01]  /*b580*/  LDL.128 R4, [R1+0x140] ;  /* 0x0001400001047983 */ /* 0x002f220000100c00 */
[----:B------:R-:W-:Y:S01]  /*b590*/  BSSY B0, `(.L_x_3700) ;  /* 0x0000040000007945 */ /* 0x000fe20003800000 */
[----:B--2---:R-:W-:-:S04]  /*b5a0*/  SHF.R.S32.HI R13, RZ, 0x1f, R12 ;  /* 0x0000001fff0d7819 */ /* 0x004fc8000001140c */
        /* <DEDUP_REMOVED lines=19> */
[----:B---3--:R-:W-:Y:S01]  /*b6e0*/  IMAD R72, R72, 0x8, R13 ;  /* 0x0000000848487824 */ /* 0x008fe200078e020d */
[----:B----4-:R-:W-:Y:S01]  /*b6f0*/  ISETP.NE.AND P1, PT, R74, 0x1, PT ;  /* 0x000000014a00780c */ /* 0x010fe20003f25270 */
[----:B------:R-:W-:Y:S01]  /*b700*/  IMAD.IADD R14, R77, 0x1, -R14 ;  /* 0x000000014d0e7824 */ /* 0x000fe200078e0a0e */
[----:B------:R-:W-:Y:S01]  /*b710*/  LOP3.LUT R12, R12, 0x1ffffffe, RZ, 0xc0, !PT ;  /* 0x1ffffffe0c0c7812 */ /* 0x000fe200078ec0ff */
[----:B------:R-:W-:-:S04]  /*b720*/  IMAD.U32 R21, R72, 0x10, R21 ;  /* 0x0000001048157824 */ /* 0x000fc800078e0015 */
[----:B------:R-:W-:Y:S02]  /*b730*/  IMAD.IADD R12, R79, 0x1, -R12 ;  /* 0x000000014f0c7824 */ /* 0x000fe400078e0a0c */
[----:B------:R-:W-:-:S04]  /*b740*/  IMAD R21, R14, 0x40, R21 ;  /* 0x000000400e157824 */ /* 0x000fc800078e0215 */
[----:B------:R-:W-:-:S04]  /*b750*/  IMAD R14, R12, 0x8, R21 ;  /* 0x000000080c0e7824 */ /* 0x000fc800078e0215 */
[----:B------:R-:W-:-:S05]  /*b760*/  @P1 IMAD.HI.U32 R12, R14, R75, RZ ;  /* 0x0000004b0e0c1227 */ /* 0x000fca00078e00ff */
[----:B------:R-:W-:Y:S01]  /*b770*/  @P1 SHF.R.U32.HI R14, RZ, R73, R12 ;  /* 0x00000049ff0e1219 */ /* 0x000fe2000001160c */
[----:B------:R-:W-:Y:S01]  /*b780*/  IMAD.MOV.U32 R13, RZ, RZ, -0x60 ;  /* 0xffffffa0ff0d7424 */ /* 0x000fe200078e00ff */
[----:B------:R-:W-:-:S03]  /*b790*/  LOP3.LUT R12, R17, 0x7ffffffc, RZ, 0xc0, !PT ;  /* 0x7ffffffc110c7812 */ /* 0x000fc600078ec0ff */
[----:B------:R-:W1:Y:S01]  /*b7a0*/  SHFL.IDX PT, R20, R14, RZ, 0x1c1f ;  /* 0x001c1fff0e147589 */ /* 0x000e6200000e0000 */
[----:B------:R-:W-:Y:S02]  /*b7b0*/  IMAD R13, R0, R13, 0x1 ;  /* 0x00000001000d7424 */ /* 0x000fe400078e020d */
[----:B------:R-:W-:Y:S01]  /*b7c0*/  IMAD.IADD R12, R15, 0x1, -R12 ;  /* 0x000000010f0c7824 */ /* 0x000fe200078e0a0c */
[----:B------:R-:W-:-:S03]  /*b7d0*/  ISETP.GE.AND P2, PT, R9, 0x1, PT ;  /* 0x000000010900780c */ /* 0x000fc60003f46270 */
[----:B------:R-:W-:Y:S01]  /*b7e0*/  IMAD R12, R12, -0x2, R13 ;  /* 0xfffffffe0c0c7824 */ /* 0x000fe200078e020d */
[----:B------:R-:W-:-:S04]  /*b7f0*/  LOP3.LUT R13, RZ, R6, RZ, 0x33, !PT ;  /* 0x00000006ff0d7212 */ /* 0x000fc800078e33ff */
[----:B------:R-:W-:Y:S01]  /*b800*/  IADD3 R16, -R4, R12, R5 ;  /* 0x0000000c04107210 */ /* 0x000fe20007ffe105 */
[----:B------:R-:W-:-:S04]  /*b810*/  IMAD R21, R0, -0x60, R8 ;  /* 0xffffffa000157824 */ /* 0x000fc800078e0208 */
[C---:B------:R-:W-:Y:S02]  /*b820*/  IMAD.IADD R15, R16.reuse, 0x1, R7 ;  /* 0x00000001100f7824 */ /* 0x040fe400078e0207 */
[----:B------:R-:W-:Y:S02]  /*b830*/  IMAD.IADD R17, R16, 0x1, R13 ;  /* 0x0000000110117824 */ /* 0x000fe400078e020d */
[----:B------:R-:W-:Y:S02]  /*b840*/  VIADD R73, R12, 0xffffffff ;  /* 0xffffffff0c497836 */ /* 0x000fe40000000000 */
[--C-:B-1----:R-:W-:Y:S02]  /*b850*/  IMAD.IADD R6, R15, 0x1, R20.reuse ;  /* 0x000000010f067824 */ /* 0x102fe400078e0214 */
[----:B------:R-:W-:Y:S01]  /*b860*/  IMAD.IADD R7, R17, 0x1, R20 ;  /* 0x0000000111077824 */ /* 0x000fe200078e0214 */
[----:B0-----:R-:W-:Y:S06]  /*b870*/  @!P2 BRA `(.L_x_3701) ;  /* 0x000000000044a947 */ /* 0x001fec0003800000 */
[----:B------:R-:W-:Y:S01]  /*b880*/  IADD3 R8, -R4, R5, R20 ;  /* 0x0000000504087210 */ /* 0x000fe20007ffe114 */
[----:B------:R-:W-:Y:S03]  /*b890*/  BSSY B1, `(.L_x_3702) ;  /* 0x000000c000017945 */ /* 0x000fe60003800000 */
[----:B------:R-:W-:-:S13]  /*b8a0*/  ISETP.GT.AND P1, PT, R8, -0x1, PT ;  /* 0xffffffff0800780c */ /* 0x000fda0003f24270 */
[----:B------:R-:W-:Y:S05]  /*b8b0*/  @P1 BRA `(.L_x_3703) ;  /* 0x0000000000181947 */ /* 0x000fea0003800000 */
[----:B------:R-:W-:Y:S02]  /*b8c0*/  ISETP.NE.AND P1, PT, R9, 0x1, PT ;  /* 0x000000010900780c */ /* 0x000fe40003f25270 */
[----:B------:R-:W-:-:S11]  /*b8d0*/  LOP3.LUT R13, RZ, R8, RZ, 0x33, !PT ;  /* 0x00000008ff0d7212 */ /* 0x000fd600078e33ff */
[----:B------:R-:W-:-:S05]  /*b8e0*/  @P1 IMAD.HI.U32 R8, R13, R10, RZ ;  /* 0x0000000a0d081227 */ /* 0x000fca00078e00ff */
[----:B------:R-:W-:-:S04]  /*b8f0*/  @P1 SHF.R.U32.HI R13, RZ, R11, R8 ;  /* 0x0000000bff0d1219 */ /* 0x000fc80000011608 */
[----:B------:R-:W-:Y:S01]  /*b900*/  LOP3.LUT R8, RZ, R13, RZ, 0x33, !PT ;  /* 0x0000000dff087212 */ /* 0x000fe200078e33ff */
[----:B------:R-:W-:Y:S06]  /*b910*/  BRA `(.L_x_3704) ;  /* 0x00000000000c7947 */ /* 0x000fec0003800000 */
.L_x_3703:
[----:B------:R-:W-:-:S13]  /*b920*/  ISETP.NE.AND P1, PT, R9, 0x1, PT ;  /* 0x000000010900780c */ /* 0x000fda0003f25270 */
[----:B------:R-:W-:-:S05]  /*b930*/  @P1 IMAD.HI.U32 R12, R8, R10, RZ ;  /* 0x0000000a080c1227 */ /* 0x000fca00078e00ff */
[----:B------:R-:W-:-:S07]  /*b940*/  @P1 SHF.R.U32.HI R8, RZ, R11, R12 ;  /* 0x0000000bff081219 */ /* 0x000fce000001160c */
.L_x_3704:
[----:B------:R-:W-:Y:S05]  /*b950*/  BSYNC B1 ;  /* 0x0000000000017941 */ /* 0x000fea0003800000 */
.L_x_3702:
[----:B------:R-:W-:-:S05]  /*b960*/  IMAD R8, R8, R9, R73 ;  /* 0x0000000908087224 */ /* 0x000fca00078e0249 */
[----:B------:R-:W-:Y:S02]  /*b970*/  VIMNMX R7, R7, R8, !PT ;  /* 0x0000000807077248 */ /* 0x000fe40007fe0100 */
[----:B------:R-:W-:-:S07]  /*b980*/  VIADDMNMX R6, R8, R9, R6, PT ;  /* 0x0000000908067246 */ /* 0x000fce0003800106 */
.L_x_3701:
[----:B------:R-:W-:Y:S05]  /*b990*/  BSYNC B0 ;  /* 0x0000000000007941 */ /* 0x000fea0003800000 */
.L_x_3700:
[C---:B------:R-:W-:Y:S01]  /*b9a0*/  ISETP.GE.AND P1, PT, R21.reuse, 0x9, PT ;  /* 0x000000091500780c */ /* 0x040fe20003f26270 */
[----:B------:R-:W0:Y:S01]  /*b9b0*/  SHFL.IDX PT, R14, R14, 0x1, 0x1c1f ;  /* 0x003c1f000e0e7f89 */ /* 0x000e2200000e0000 */
[----:B------:R-:W-:Y:S01]  /*b9c0*/  ISETP.GE.AND P2, PT, R21, 0x2, PT ;  /* 0x000000021500780c */ /* 0x000fe20003f46270 */
[----:B------:R-:W-:Y:S01]  /*b9d0*/  BSSY B0, `(.L_x_3705) ;  /* 0x0000087000007945 */ /* 0x000fe20003800000 */
[----:B------:R-:W-:Y:S02]  /*b9e0*/  P2R R75, PR, RZ, 0x2 ;  /* 0x00000002ff4b7803 */ /* 0x000fe40000000000 */
[----:B------:R-:W-:Y:S02]  /*b9f0*/  ISETP.GT.AND P1, PT, R7, 0x8, !P1 ;  /* 0x000000080700780c */ /* 0x000fe40004f24270 */
[----:B------:R-:W-:Y:S02]  /*ba00*/  P2R R13, PR, RZ, 0x4 ;  /* 0x00000004ff0d7803 */ /* 0x000fe40000000000 */
[----:B------:R-:W-:-:S02]  /*ba10*/  ISETP.LT.OR P1, PT, R6, 0x9, P1 ;  /* 0x000000090600780c */ /* 0x000fc40000f21670 */
[----:B------:R-:W-:Y:S02]  /*ba20*/  ISETP.GT.AND P2, PT, R7, 0x1, !P2 ;  /* 0x000000010700780c */ /* 0x000fe40005744270 */
[----:B------:R-:W-:Y:S02]  /*ba30*/  ISETP.GE.AND P3, PT, R21, 0xa, PT ;  /* 0x0000000a1500780c */ /* 0x000fe40003f66270 */
[----:B------:R-:W-:Y:S02]  /*ba40*/  FSEL R170, R28, -INF , !P1 ;  /* 0xff8000001caa7808 */ /* 0x000fe40004800000 */
[----:B------:R-:W-:Y:S02]  /*ba50*/  ISETP.LT.OR P2, PT, R6, 0x2, P2 ;  /* 0x000000020600780c */ /* 0x000fe40001741670 */
[----:B------:R-:W-:Y:S02]  /*ba60*/  ISETP.GT.AND P1, PT, R7, 0x9, !P3 ;  /* 0x000000090700780c */ /* 0x000fe40005f24270 */
[----:B------:R-:W-:-:S02]  /*ba70*/  FSEL R168, R25, -INF , !P2 ;  /* 0xff80000019a87808 */ /* 0x000fc40005000000 */
[C---:B------:R-:W-:Y:S01]  /*ba80*/  ISETP.LT.OR P1, PT, R6.reuse, 0xa, P1 ;  /* 0x0000000a0600780c */ /* 0x040fe20000f21670 */
[----:B0-----:R-:W-:Y:S01]  /*ba90*/  IMAD.IADD R8, R15, 0x1, R14 ;  /* 0x000000010f087824 */ /* 0x001fe200078e020e */
        /* <DEDUP_REMOVED lines=29> */
[C---:B------:R-:W-:Y:S02]  /*bc70*/  ISETP.LT.OR P1, PT, R6.reuse, 0x22, P1 ;  /* 0x000000220600780c */ /* 0x040fe40000f21670 */
        /* <DEDUP_REMOVED lines=45> */
[----:B------:R-:W-:Y:S02]  /*bf50*/  P2R R25, PR, RZ, 0x8 ;  /* 0x00000008ff197803 */ /* 0x000fe40000000000 */
[----:B------:R-:W-:-:S02]  /*bf60*/  FSEL R60, R60, -INF , !P1 ;  /* 0xff8000003c3c7808 */ /* 0x000fc40004800000 */
        /* <DEDUP_REMOVED lines=22> */
[----:B------:R-:W-:Y:S01]  /*c0d0*/  ISETP.GT.AND P6, PT, R7, 0x59, !P6 ;  /* 0x000000590700780c */ /* 0x000fe200077c4270 */
[----:B------:R-:W-:-:S03]  /*c0e0*/  IMAD.IADD R7, R17, 0x1, R14 ;  /* 0x0000000111077824 */ /* 0x000fc600078e020e */
        /* <DEDUP_REMOVED lines=14> */
.L_x_3708:
[----:B------:R-:W-:-:S13]  /*c1d0*/  ISETP.NE.AND P6, PT, R9, 0x1, PT ;  /* 0x000000010900780c */ /* 0x000fda0003fc5270 */
[----:B------:R-:W-:-:S05]  /*c1e0*/  @P6 IMAD.HI.U32 R10, R4, R10, RZ ;  /* 0x0000000a040a6227 */ /* 0x000fca00078e00ff */
[----:B------:R-:W-:-:S07]  /*c1f0*/  @P6 SHF.R.U32.HI R4, RZ, R11, R10 ;  /* 0x0000000bff046219 */ /* 0x000fce000001160a */
.L_x_3709:
[----:B------:R-:W-:Y:S05]  /*c200*/  BSYNC B1 ;  /* 0x0000000000017941 */ /* 0x000fea0003800000 */
.L_x_3707:
[----:B------:R-:W-:-:S05]  /*c210*/  IMAD R4, R4, R9, R73 ;  /* 0x0000000904047224 */ /* 0x000fca00078e0249 */
[----:B------:R-:W-:Y:S02]  /*c220*/  VIADDMNMX R8, R4, R9, R8, PT ;  /* 0x0000000904087246 */ /* 0x000fe40003800108 */
[----:B------:R-:W-:-:S07]  /*c230*/  VIMNMX R7, R7, R4, !PT ;  /* 0x0000000407077248 */ /* 0x000fce0007fe0100 */
.L_x_3706:
[----:B------:R-:W-:Y:S05]  /*c240*/  BSYNC B0 ;  /* 0x0000000000007941 */ /* 0x000fea0003800000 */
.L_x_3705:
[----:B------:R-:W2:Y:S01]  /*c250*/  LDL.64 R14, [R1+0x430] ;  /* 0x00043000010e7983 */ /* 0x000ea20000100a00 */
[----:B------:R-:W-:Y:S02]  /*c260*/  ISETP.GT.AND P5, PT, R7, RZ, !P5 ;  /* 0x000000ff0700720c */ /* 0x000fe40006fa4270 */
        /* <DEDUP_REMOVED lines=35> */
[----:B------:R-:W-:Y:S02]  /*c4a0*/  ISETP.NE.AND P5, PT, R40, RZ, PT ;  /* 0x000000ff2800720c */ /* 0x000fe40003fa5270 */
[C---:B------:R-:W-:Y:S01]  /*c4b0*/  ISETP.GT.AND P1, PT, R7.reuse, 0x49, !P1 ;  /* 0x000000490700780c */ /* 0x040fe20004f24270 */
[----:B------:R-:W3:Y:S01]  /*c4c0*/  LDL R40, [R1+0x450] ;  /* 0x0004500001287983 */ /* 0x000ee20000100800 */
        /* <DEDUP_REMOVED lines=36> */
[----:B--2---:R-:W-:Y:S02]  /*c710*/  FMNMX.FTZ R4, R86, R14, !PT ;  /* 0x0000000e56047209 */ /* 0x004fe40007810000 */
[----:B------:R-:W-:Y:S02]  /*c720*/  ISETP.LT.OR P5, PT, R8, 0x49, P5 ;  /* 0x000000490800780c */ /* 0x000fe40002fa1670 */
[----:B------:R-:W-:Y:S02]  /*c730*/  FMNMX.FTZ R4, R168, R4, !PT ;  /* 0x00000004a8047209 */ /* 0x000fe40007810000 */
[----:B------:R-:W-:-:S02]  /*c740*/  FSEL R62, R62, -INF , !P5 ;  /* 0xff8000003e3e7808 */ /* 0x000fc40006800000 */
[----:B------:R-:W-:Y:S02]  /*c750*/  FMNMX.FTZ R4, R170, R4, !PT ;  /* 0x00000004aa047209 */ /* 0x000fe40007810000 */
[C---:B------:R-:W-:Y:S02]  /*c760*/  ISETP.GT.AND P2, PT, R7.reuse, 0x50, !P2 ;  /* 0x000000500700780c */ /* 0x040fe40005744270 */
[----:B------:R-:W-:Y:S02]  /*c770*/  FMNMX.FTZ R4, R84, R4, !PT ;  /* 0x0000000454047209 */ /* 0x000fe40007810000 */
[----:B------:R-:W-:Y:S02]  /*c780*/  ISETP.LT.OR P1, PT, R8, 0x4a, P1 ;  /* 0x0000004a0800780c */ /* 0x000fe40000f21670 */
[----:B------:R-:W-:Y:S02]  /*c790*/  FMNMX.FTZ R4, R82, R4, !PT ;  /* 0x0000000452047209 */ /* 0x000fe40007810000 */
[----:B------:R-:W-:-:S02]  /*c7a0*/  ISETP.GT.AND P3, PT, R7, 0x51, !P3 ;  /* 0x000000510700780c */ /* 0x000fc40005f64270 */
[----:B------:R-:W-:Y:S02]  /*c7b0*/  FMNMX.FTZ R4, R80, R4, !PT ;  /* 0x0000000450047209 */ /* 0x000fe40007810000 */
[----:B------:R-:W-:Y:S02]  /*c7c0*/  ISETP.NE.AND P6, PT, R21, RZ, PT ;  /* 0x000000ff1500720c */ /* 0x000fe40003fc5270 */
        /* <DEDUP_REMOVED lines=37> */
[----:B------:R-:W-:Y:S02]  /*ca20*/  FMNMX.FTZ R5, R59, R4, !PT ;  /* 0x000000043b057209 */ /* 0x000fe40007810000 */
[----:B------:R-:W-:Y:S01]  /*ca30*/  ISETP.LT.OR P2, PT, R8, 0x51, P2 ;  /* 0x000000510800780c */ /* 0x000fe20001741670 */
[----:B------:R-:W0:Y:S01]  /*ca40*/  SHFL.BFLY PT, R10, R9, 0x1, 0x1f ;  /* 0x0c201f00090a7f89 */ /* 0x000e2200000e0000 */
        /* <DEDUP_REMOVED lines=16> */
[----:B0-----:R-:W-:Y:S01]  /*cb50*/  FMNMX.FTZ R8, R9, R10, !PT ;  /* 0x0000000a09087209 */ /* 0x001fe20007810000 */
[----:B------:R-:W2:Y:S04]  /*cb60*/  LDL.64 R4, [R1+0x440] ;  /* 0x0004400001047983 */ /* 0x000ea80000100a00 */
[----:B------:R0:W-:Y:S04]  /*cb70*/  STL.64 [R1+0x430], R6 ;  /* 0x0004300601007387 */ /* 0x0001e80000100a00 */
[----:B------:R-:W4:Y:S04]  /*cb80*/  LDL R10, [R1+0x434] ;  /* 0x00043400010a7983 */ /* 0x000f280000100800 */
[----:B------:R-:W-:Y:S04]  /*cb90*/  STL [R1+0x430], R8 ;  /* 0x0004300801007387 */ /* 0x000fe80000100800 */
[----:B------:R-:W3:Y:S04]  /*cba0*/  LDL R11, [R1+0x430] ;  /* 0x00043000010b7983 */ /* 0x000ee80000100800 */
[----:B----4-:R-:W1:Y:S01]  /*cbb0*/  SHFL.BFLY PT, R7, R10, 0x2, 0x1f ;  /* 0x0c401f000a077f89 */ /* 0x010e6200000e0000 */
[----:B---3--:R-:W-:Y:S01]  /*cbc0*/  FMUL.FTZ R9, R40, R11 ;  /* 0x0000000b28097220 */ /* 0x008fe20000410000 */
[----:B------:R-:W-:-:S04]  /*cbd0*/  FSETP.NEU.FTZ.AND P1, PT, R11, -INF , PT ;  /* 0xff8000000b00780b */ /* 0x000fc80003f3d000 */
[----:B------:R-:W-:-:S05]  /*cbe0*/  FSEL R9, R9, RZ, P1 ;  /* 0x000000ff09097208 */ /* 0x000fca0000800000 */
[----:B0-----:R-:W-:Y:S01]  /*cbf0*/  FFMA.FTZ R6, R84, R40, -R9 ;  /* 0x0000002854067223 */ /* 0x001fe20000010809 */
[----:B-1----:R-:W-:-:S03]  /*cc00*/  FMNMX.FTZ R7, R7, R10, !PT ;  /* 0x0000000a07077209 */ /* 0x002fc60007810000 */
[----:B------:R0:W-:Y:S02]  /*cc10*/  MUFU.EX2 R25, R6 ;  /* 0x0000000600197308 */ /* 0x0001e40000000800 */
[----:B0-----:R-:W0:Y:S01]  /*cc20*/  SHFL.BFLY PT, R6, R7, 0x1, 0x1f ;  /* 0x0c201f0007067f89 */ /* 0x001e2200000e0000 */
[----:B------:R-:W-:Y:S01]  /*cc30*/  FSEL R11, R11, RZ, P1 ;  /* 0x000000ff0b0b7208 */ /* 0x000fe20000800000 */
[-CC-:B------:R-:W-:Y:S01]  /*cc40*/  FFMA.FTZ R13, R86, R40.reuse, -R9.reuse ;  /* 0x00000028560d7223 */ /* 0x180fe20000010809 */
[----:B------:R-:W-:-:S03]  /*cc50*/  FFMA.FTZ R21, R24, R40, -R9 ;  /* 0x0000002818157223 */ /* 0x000fc60000010809 */
[----:B------:R-:W-:Y:S01]  /*cc60*/  FADD.FTZ R11, R14, -R11 ;  /* 0x8000000b0e0b7221 */ /* 0x000fe20000010000 */
[----:B0-----:R-:W-:-:S04]  /*cc70*/  FMNMX.FTZ R6, R7, R6, !PT ;  /* 0x0000000607067209 */ /* 0x001fc80007810000 */
        /* <DEDUP_REMOVED lines=10> */
[-C--:B------:R-:W-:Y:S01]  /*cd20*/  FFMA.FTZ R169, R27, R40.reuse, -R7 ;  /* 0x000000281ba97223 */ /* 0x080fe20000010807 */
[----:B------:R-:W-:Y:S01]  /*cd30*/  MUFU.EX2 R13, R13 ;  /* 0x0000000d000d7308 */ /* 0x000fe20000000800 */
[-C--:B------:R-:W-:Y:S01]  /*cd40*/  FFMA.FTZ R170, R170, R40.reuse, -R9 ;  /* 0x00000028aaaa7223 */ /* 0x080fe20000010809 */
[----:B------:R-:W-:-:S06]  /*cd50*/  FFMA.FTZ R171, R30, R40, -R7 ;  /* 0x000000281eab7223 */ /* 0x000fcc0000010807 */
[----:B------:R-:W2:Y:S01]  /*cd60*/  MUFU.EX2 R28, R11 ;  /* 0x0000000b001c7308 */ /* 0x000ea20000000800 */
[-C--:B------:R-:W-:Y:S01]  /*cd70*/  FFMA.FTZ R178, R12, R40.reuse, -R9 ;  /* 0x000000280cb27223 */ /* 0x080fe20000010809 */
[----:B------:R-:W-:-:S06]  /*cd80*/  FFMA.FTZ R12, R31, R40, -R7 ;  /* 0x000000281f0c7223 */ /* 0x000fcc0000010807 */
[----:B------:R-:W-:Y:S08]  /*cd90*/  MUFU.EX2 R24, R24 ;  /* 0x0000001800187308 */ /* 0x000ff00000000800 */
[----:B------:R-:W0:Y:S01]  /*cda0*/  MUFU.EX2 R26, R15 ;  /* 0x0000000f001a7308 */ /* 0x000e220000000800 */
[----:B------:R-:W-:-:S07]  /*cdb0*/  FFMA.FTZ R212, R82, R40, -R9 ;  /* 0x0000002852d47223 */ /* 0x000fce0000010809 */
[----:B------:R-:W1:Y:S01]  /*cdc0*/  MUFU.EX2 R168, R168 ;  /* 0x000000a800a87308 */ /* 0x000e620000000800 */
[----:B------:R-:W-:-:S07]  /*cdd0*/  FFMA.FTZ R208, R34, R40, -R7 ;  /* 0x0000002822d07223 */ /* 0x000fce0000010807 */
[----:B------:R-:W3:Y:S01]  /*cde0*/  MUFU.EX2 R169, R169 ;  /* 0x000000a900a97308 */ /* 0x000ee20000000800 */
[----:B------:R-:W-:-:S07]  /*cdf0*/  FFMA.FTZ R233, R80, R40, -R9 ;  /* 0x0000002850e97223 */ /* 0x000fce0000010809 */
[----:B------:R-:W4:Y:S01]  /*ce00*/  MUFU.EX2 R170, R170 ;  /* 0x000000aa00aa7308 */ /* 0x000f220000000800 */
[-C--:B------:R-:W-:Y:S01]  /*ce10*/  FFMA.FTZ R187, R20, R40.reuse, -R9 ;  /* 0x0000002814bb7223 */ /* 0x080fe20000010809 */
[----:B------:R-:W-:-:S06]  /*ce20*/  FFMA.FTZ R209, R35, R40, -R7 ;  /* 0x0000002823d17223 */ /* 0x000fcc0000010807 */
        /* <DEDUP_REMOVED lines=14> */
[----:B------:R-:W5:Y:S01]  /*cf10*/  MUFU.EX2 R212, R212 ;  /* 0x000000d400d47308 */ /* 0x000f620000000800 */
[-CC-:B------:R-:W-:Y:S01]  /*cf20*/  FFMA.FTZ R177, R64, R40.reuse, -R9.reuse ;  /* 0x0000002840b17223 */ /* 0x180fe20000010809 */
[----:B------:R-:W-:Y:S01]  /*cf30*/  FFMA.FTZ R20, R68, R40, -R9 ;  /* 0x0000002844147223 */ /* 0x000fe20000010809 */
[----:B--2---:R-:W-:Y:S01]  /*cf40*/  FFMA.FTZ R9, R28, R4, R13 ;  /* 0x000000041c097223 */ /* 0x004fe2000001000d */
[----:B0-----:R-:W-:Y:S01]  /*cf50*/  FFMA.FTZ R4, R5, R26, R24 ;  /* 0x0000001a05047223 */ /* 0x001fe20000010018 */
[----:B------:R-:W-:-:S03]  /*cf60*/  FFMA.FTZ R206, R38, R40, -R7 ;  /* 0x0000002826ce7223 */ /* 0x000fc60000010807 */
[----:B------:R-:W0:Y:S01]  /*cf70*/  MUFU.EX2 R208, R208 ;  /* 0x000000d000d07308 */ /* 0x000e220000000800 */
[----:B-1----:R-:W-:Y:S01]  /*cf80*/  FADD.FTZ R9, R168, R9 ;  /* 0x00000009a8097221 */ /* 0x002fe20000010000 */
[----:B---3--:R-:W-:Y:S01]  /*cf90*/  FADD.FTZ R4, R169, R4 ;  /* 0x00000004a9047221 */ /* 0x008fe20000010000 */
[----:B------:R-:W-:-:S05]  /*cfa0*/  FFMA.FTZ R207, R39, R40, -R7 ;  /* 0x0000002827cf7223 */ /* 0x000fca0000010807 */
[----:B------:R-:W1:Y:S01]  /*cfb0*/  MUFU.EX2 R233, R233 ;  /* 0x000000e900e97308 */ /* 0x000e620000000800 */
[----:B----4-:R-:W-:Y:S01]  /*cfc0*/  FADD.FTZ R8, R170, R9 ;  /* 0x00000009aa087221 */ /* 0x010fe20000010000 */
[----:B-----5:R-:W-:-:S06]  /*cfd0*/  FADD.FTZ R5, R171, R4 ;  /* 0x00000004ab057221 */ /* 0x020fcc0000010000 */
[----:B------:R-:W2:Y:S01]  /*cfe0*/  MUFU.EX2 R209, R209 ;  /* 0x000000d100d17308 */ /* 0x000ea20000000800 */
[----:B------:R-:W-:Y:S01]  /*cff0*/  FFMA.FTZ R200, R42, R40, -R7 ;  /* 0x000000282ac87223 */ /* 0x000fe20000010807 */
[----:B------:R-:W-:-:S06]  /*d000*/  FADD.FTZ R9, R25, R8 ;  /* 0x0000000819097221 */ /* 0x000fcc0000010000 */
[----:B------:R-:W3:Y:S01]  /*d010*/  MUFU.EX2 R210, R210 ;  /* 0x000000d200d27308 */ /* 0x000ee20000000800 */
[----:B------:R-:W-:Y:S01]  /*d020*/  FADD.FTZ R5, R12, R5 ;  /* 0x000000050c057221 */ /* 0x000fe20000010000 */
[----:B------:R-:W-:-:S06]  /*d030*/  FFMA.FTZ R201, R43, R40, -R7 ;  /* 0x000000282bc97223 */ /* 0x000fcc0000010807 */
[----:B------:R-:W4:Y:S01]  /*d040*/  MUFU.EX2 R206, R206 ;  /* 0x000000ce00ce7308 */ /* 0x000f220000000800 */
[----:B------:R-:W-:Y:S01]  /*d050*/  FADD.FTZ R4, R212, R9 ;  /* 0x00000009d4047221 */ /* 0x000fe20000010000 */
[----:B0-----:R-:W-:-:S06]  /*d060*/  FADD.FTZ R8, R208, R5 ;  /* 0x00000005d0087221 */ /* 0x001fcc0000010000 */
[----:B------:R-:W0:Y:S01]  /*d070*/  MUFU.EX2 R211, R211 ;  /* 0x000000d300d37308 */ /* 0x000e220000000800 */
[----:B------:R-:W-:-:S07]  /*d080*/  FFMA.FTZ R198, R46, R40, -R7 ;  /* 0x000000282ec67223 */ /* 0x000fce0000010807 */
[----:B------:R-:W5:Y:S01]  /*d090*/  MUFU.EX2 R207, R207 ;  /* 0x000000cf00cf7308 */ /* 0x000f620000000800 */
[----:B-1----:R-:W-:Y:S01]  /*d0a0*/  FADD.FTZ R5, R233, R4 ;  /* 0x00000004e9057221 */ /* 0x002fe20000010000 */
[----:B--2---:R-:W-:-:S06]  /*d0b0*/  FADD.FTZ R9, R209, R8 ;  /* 0x00000008d1097221 */ /* 0x004fcc0000010000 */
[----:B------:R-:W1:Y:S01]  /*d0c0*/  MUFU.EX2 R205, R205 ;  /* 0x000000cd00cd7308 */ /* 0x000e620000000800 */
[----:B------:R-:W-:-:S07]  /*d0d0*/  FFMA.FTZ R199, R47, R40, -R7 ;  /* 0x000000282fc77223 */ /* 0x000fce0000010807 */
[----:B------:R-:W2:Y:S01]  /*d0e0*/  MUFU.EX2 R200, R200 ;  /* 0x000000c800c87308 */ /* 0x000ea20000000800 */
[----:B---3--:R-:W-:Y:S01]  /*d0f0*/  FADD.FTZ R4, R210, R5 ;  /* 0x00000005d2047221 */ /* 0x008fe20000010000 */
[----:B----4-:R-:W-:-:S06]  /*d100*/  FADD.FTZ R8, R206, R9 ;  /* 0x00000009ce087221 */ /* 0x010fcc0000010000 */
[----:B------:R-:W3:Y:S01]  /*d110*/  MUFU.EX2 R204, R204 ;  /* 0x000000cc00cc7308 */ /* 0x000ee20000000800 */
[----:B------:R-:W-:-:S07]  /*d120*/  FFMA.FTZ R190, R50, R40, -R7 ;  /* 0x0000002832be7223 */ /* 0x000fce0000010807 */
[----:B------:R-:W4:Y:S01]  /*d130*/  MUFU.EX2 R201, R201 ;  /* 0x000000c900c97308 */ /* 0x000f220000000800 */
[----:B0-----:R-:W-:Y:S01]  /*d140*/  FADD.FTZ R4, R211, R4 ;  /* 0x00000004d3047221 */ /* 0x001fe20000010000 */
[----:B-----5:R-:W-:-:S06]  /*d150*/  FADD.FTZ R5, R207, R8 ;  /* 0x00000008cf057221 */ /* 0x020fcc0000010000 */
        /* <DEDUP_REMOVED lines=55> */
[----:B------:R-:W3:Y:S08]  /*d4d0*/  MUFU.EX2 R178, R178 ;  /* 0x000000b200b27308 */ /* 0x000ef00000000800 */
[----:B------:R-:W4:Y:S01]  /*d4e0*/  MUFU.EX2 R17, R17 ;  /* 0x0000001100117308 */ /* 0x000f220000000800 */
[----:B0-----:R-:W-:Y:S01]  /*d4f0*/  FADD.FTZ R4, R185, R4 ;  /* 0x00000004b9047221 */ /* 0x001fe20000010000 */
[----:B-----5:R-:W-:-:S06]  /*d500*/  FADD.FTZ R5, R181, R8 ;  /* 0x00000008b5057221 */ /* 0x020fcc0000010000 */
[----:B------:R-:W0:Y:S08]  /*d510*/  MUFU.EX2 R20, R20 ;  /* 0x0000001400147308 */ /* 0x000e300000000800 */
[----:B------:R-:W5:Y:S01]  /*d520*/  MUFU.EX2 R14, R14 ;  /* 0x0000000e000e7308 */ /* 0x000f620000000800 */
[----:B-1----:R-:W-:Y:S01]  /*d530*/  FADD.FTZ R7, R177, R4 ;  /* 0x00000004b1077221 */ /* 0x002fe20000010000 */
[----:B--2---:R-:W-:-:S06]  /*d540*/  FADD.FTZ R4, R16, R5 ;  /* 0x0000000510047221 */ /* 0x004fcc0000010000 */
[----:B------:R-:W1:Y:S08]  /*d550*/  MUFU.EX2 R21, R21 ;  /* 0x0000001500157308 */ /* 0x000e700000000800 */
[----:B------:R-:W2:Y:S01]  /*d560*/  MUFU.EX2 R15, R15 ;  /* 0x0000000f000f7308 */ /* 0x000ea20000000800 */
[----:B---3--:R-:W-:Y:S01]  /*d570*/  FADD.FTZ R7, R178, R7 ;  /* 0x00000007b2077221 */ /* 0x008fe20000010000 */
[----:B----4-:R-:W-:-:S03]  /*d580*/  FADD.FTZ R5, R17, R4 ;  /* 0x0000000411057221 */ /* 0x010fc60000010000 */
[----:B0-----:R-:W-:Y:S01]  /*d590*/  FADD.FTZ R8, R20, R7 ;  /* 0x0000000714087221 */ /* 0x001fe20000010000 */
[----:B-----5:R-:W-:-:S03]  /*d5a0*/  FADD.FTZ R4, R14, R5 ;  /* 0x000000050e047221 */ /* 0x020fc60000010000 */
[----:B-1----:R-:W-:Y:S01]  /*d5b0*/  FADD.FTZ R8, R21, R8 ;  /* 0x0000000815087221 */ /* 0x002fe20000010000 */
[----:B------:R-:W-:Y:S01]  /*d5c0*/  STL [R1+0x434], R6 ;  /* 0x0004340601007387 */ /* 0x000fe20000100800 */
[----:B--2---:R-:W-:-:S05]  /*d5d0*/  FADD.FTZ R9, R15, R4 ;  /* 0x000000040f097221 */ /* 0x004fca0000010000 */
[----:B------:R0:W-:Y:S04]  /*d5e0*/  STL.64 [R1+0x440], R8 ;  /* 0x0004400801007387 */ /* 0x0001e80000100a00 */
[----:B------:R-:W2:Y:S01]  /*d5f0*/  LD.E R7, desc[UR42][R18.64+0x220] ;  /* 0x0002202a12077980 */ /* 0x000ea2000c101900 */
[----:B------:R-:W-:-:S04]  /*d600*/  UIADD3 UR4, UP0, UR37, 0x220, URZ ;  /* 0x0000022025047890 */ /* 0x000fc8000ff1e03f */
[----:B------:R-:W-:Y:S02]  /*d610*/  ULOP3.LUT UR5, UR4, 0x4, URZ, 0xfc, !UPT ;  /* 0x0000000404057892 */ /* 0x000fe4000f8efc3f */
[----:B------:R-:W-:-:S04]  /*d620*/  UIADD3.X UR6, URZ, UR36, URZ, UP0, !UPT ;  /* 0x000000243f067290 */ /* 0x000fc800087fe43f */
[----:B------:R-:W-:Y:S02]  /*d630*/  IMAD.U32 R4, RZ, RZ, UR5 ;  /* 0x00000005ff047e24 */ /* 0x000fe4000f8e00ff */
[----:B------:R-:W-:Y:S02]  /*d640*/  IMAD.U32 R5, RZ, RZ, UR6 ;  /* 0x00000006ff057e24 */ /* 0x000fe4000f8e00ff */
[----:B--2---:R-:W-:-:S05]  /*d650*/  FMUL.FTZ R7, R28, R7 ;  /* 0x000000071c077220 */ /* 0x004fca0000410000 */
[----:B------:R1:W-:Y:S04]  /*d660*/  ST.E desc[UR42][R18.64+0x220], R7 ;  /* 0x0002200712007985 */ /* 0x0003e8000c10192a */
[----:B------:R-:W2:Y:S02]  /*d670*/  LD.E R10, desc[UR42][R4.64] ;  /* 0x0000002a040a7980 */ /* 0x000ea4000c101900 */
[----:B--2---:R-:W-:-:S05]  /*d680*/  FMUL.FTZ R11, R28, R10 ;  /* 0x0000000a1c0b7220 */ /* 0x004fca0000410000 */
[----:B------:R2:W-:Y:S04]  /*d690*/  ST.E desc[UR42][R4.64], R11 ;  /* 0x0000000b04007985 */ /* 0x0005e8000c10192a */
[----:B0-----:R-:W3:Y:S04]  /*d6a0*/  LD.E R9, desc[UR42][R18.64+0x230] ;  /* 0x0002302a12097980 */ /* 0x001ee8000c101900 */
[----:B------:R-:W4:Y:S04]  /*d6b0*/  LD.E R143, desc[UR42][R18.64+0x414] ;  /* 0x0004142a128f7980 */ /* 0x000f28000c101900 */
        /* <DEDUP_REMOVED lines=60> */
[----:B------:R-:W-:-:S06]  /*da80*/  ULOP3.LUT UR5, UR4, 0x8, URZ, 0xfc, !UPT ;  /* 0x0000000804057892 */ /* 0x000fcc000f8efc3f */
[----:B------:R-:W-:Y:S02]  /*da90*/  IMAD.U32 R8, RZ, RZ, UR5 ;  /* 0x00000005ff087e24 */ /* 0x000fe4000f8e00ff */
[C---:B---3--:R-:W-:Y:S01]  /*daa0*/  FMUL.FTZ R9, R28.reuse, R9 ;  /* 0x000000091c097220 */ /* 0x048fe20000410000 */
[----:B----4-:R-:W-:-:S04]  /*dab0*/  FMUL.FTZ R143, R28, R143 ;  /* 0x0000008f1c8f7220 */ /* 0x010fc80000410000 */
[----:B------:R0:W-:Y:S01]  /*dac0*/  ST.E desc[UR42][R18.64+0x230], R9 ;  /* 0x0002300912007985 */ /* 0x0001e2000c10192a */
[C---:B-----5:R-:W-:Y:S01]  /*dad0*/  FMUL.FTZ R27, R28.reuse, R27 ;  /* 0x0000001b1c1b7220 */ /* 0x060fe20000410000 */
[C---:B------:R-:W-:Y:S01]  /*dae0*/  FMUL.FTZ R29, R28.reuse, R29 ;  /* 0x0000001d1c1d7220 */ /* 0x040fe20000410000 */
[C---:B------:R-:W-:Y:S01]  /*daf0*/  FMUL.FTZ R31, R28.reuse, R31 ;  /* 0x0000001f1c1f7220 */ /* 0x040fe20000410000 */
[----:B0-----:R-:W-:Y:S02]  /*db00*/  IMAD.U32 R9, RZ, RZ, UR6 ;  /* 0x00000006ff097e24 */ /* 0x001fe4000f8e00ff */
[C---:B------:R-:W-:Y:S01]  /*db10*/  FMUL.FTZ R33, R28.reuse, R33 ;  /* 0x000000211c217220 */ /* 0x040fe20000410000 */
[C---:B------:R-:W-:Y:S01]  /*db20*/  FMUL.FTZ R35, R28.reuse, R35 ;  /* 0x000000231c237220 */ /* 0x040fe20000410000 */
[C---:B------:R-:W-:Y:S01]  /*db30*/  FMUL.FTZ R7, R28.reuse, R7 ;  /* 0x000000071c077220 */ /* 0x040fe20000410000 */
[C---:B------:R-:W-:Y:S01]  /*db40*/  FMUL.FTZ R37, R28.reuse, R37 ;  /* 0x000000251c257220 */ /* 0x040fe20000410000 */
[C---:B------:R-:W-:Y:S01]  /*db50*/  FMUL.FTZ R39, R28.reuse, R39 ;  /* 0x000000271c277220 */ /* 0x040fe20000410000 */
[C---:B--2---:R-:W-:Y:S01]  /*db60*/  FMUL.FTZ R11, R28.reuse, R11 ;  /* 0x0000000b1c0b7220 */ /* 0x044fe20000410000 */
        /* <DEDUP_REMOVED lines=112> */
[----:B0-----:R-:W2:Y:S01]  /*e270*/  LD.E R11, desc[UR42][R8.64] ;  /* 0x0000002a080b7980 */ /* 0x001ea2000c101900 */
[----:B------:R-:W-:Y:S01]  /*e280*/  ULOP3.LUT UR4, UR4, 0xc, URZ, 0xfc, !UPT ;  /* 0x0000000c04047892 */ /* 0x000fe2000f8efc3f */
[----:B------:R-:W-:-:S05]  /*e290*/  IMAD.U32 R7, RZ, RZ, UR6 ;  /* 0x00000006ff077e24 */ /* 0x000fca000f8e00ff */
[----:B------:R-:W-:Y:S02]  /*e2a0*/  IMAD.U32 R6, RZ, RZ, UR4 ;  /* 0x00000004ff067e24 */ /* 0x000fe4000f8e00ff */
[----:B--2---:R-:W-:-:S05]  /*e2b0*/  FMUL.FTZ R11, R26, R11 ;  /* 0x0000000b1a0b7220 */ /* 0x004fca0000410000 */
[----:B------:R0:W-:Y:S04]  /*e2c0*/  ST.E desc[UR42][R8.64], R11 ;  /* 0x0000000b08007985 */ /* 0x0001e8000c10192a */
[----:B------:R-:W2:Y:S02]  /*e2d0*/  LD.E R27, desc[UR42][R6.64] ;  /* 0x0000002a061b7980 */ /* 0x000ea4000c101900 */
[----:B--2---:R-:W-:-:S05]  /*e2e0*/  FMUL.FTZ R27, R26, R27 ;  /* 0x0000001b1a1b7220 */ /* 0x004fca0000410000 */
[----:B------:R1:W-:Y:S04]  /*e2f0*/  ST.E desc[UR42][R6.64], R27 ;  /* 0x0000001b06007985 */ /* 0x0003e8000c10192a */
[----:B------:R-:W2:Y:S04]  /*e300*/  LD.E R147, desc[UR42][R18.64+0x41c] ;  /* 0x00041c2a12937980 */ /* 0x000ea8000c101900 */
[----:B------:R-:W3:Y:S04]  /*e310*/  LD.E R29, desc[UR42][R18.64+0x238] ;  /* 0x0002382a121d7980 */ /* 0x000ee8000c101900 */
[----:B------:R-:W4:Y:S04]  /*e320*/  LD.E R31, desc[UR42][R18.64+0x23c] ;  /* 0x00023c2a121f7980 */ /* 0x000f28000c101900 */
[----:B------:R-:W5:Y:S04]  /*e330*/  LD.E R33, desc[UR42][R18.64+0x248] ;  /* 0x0002482a12217980 */ /* 0x000f68000c101900 */
[----:B------:R-:W5:Y:S04]  /*e340*/  LD.E R35, desc[UR42][R18.64+0x24c] ;  /* 0x00024c2a12237980 */ /* 0x000f68000c101900 */
[----:B------:R-:W5:Y:S04]  /*e350*/  LD.E R37, desc[UR42][R18.64+0x258] ;  /* 0x0002582a12257980 */ /* 0x000f68000c101900 */
[----:B------:R-:W5:Y:S04]  /*e360*/  LD.E R39, desc[UR42][R18.64+0x25c] ;  /* 0x00025c2a12277980 */ /* 0x000f68000c101900 */
[----:B0-----:R-:W5:Y:S04]  /*e370*/  LD.E R11, desc[UR42][R18.64+0x268] ;  /* 0x0002682a120b7980 */ /* 0x001f68000c101900 */
        /* <DEDUP_REMOVED lines=177> */
[----:B------:R-:W-:Y:S01]  /*ee90*/  ST.E desc[UR42][R18.64+0x418], R145 ;  /* 0x0004189112007985 */ /* 0x000fe2000c10192a */
[----:B------:R2:W-:Y:S06]  /*eea0*/  BAR.SYNC.DEFER_BLOCKING R214, 0x100 ;  /* 0x000400d60000751d */ /* 0x0005ec0000010000 */
[----:B0-----:R-:W3:Y:S04]  /*eeb0*/  LD.E R29, desc[UR42][R18.64+0x220] ;  /* 0x0002202a121d7980 */ /* 0x001ee8000c101900 */
[----:B-1----:R-:W4:Y:S04]  /*eec0*/  LD.E R27, desc[UR42][R18.64+0x210] ;  /* 0x0002102a121b7980 */ /* 0x002f28000c101900 */
[----:B------:R-:W4:Y:S04]  /*eed0*/  LD.E.64 R10, desc[UR42][R18.64+0xa8] ;  /* 0x0000a82a120a7980 */ /* 0x000f28000c101b00 */
[----:B---3--:R0:W-:Y:S04]  /*eee0*/  ST.E desc[UR42][R18.64+0x220], R29 ;  /* 0x0002201d12007985 */ /* 0x0081e8000c10192a */
[----:B------:R-:W3:Y:S04]  /*eef0*/  LD.E R31, desc[UR42][R4.64] ;  /* 0x0000002a041f7980 */ /* 0x000ee8000c101900 */
[----:B---3--:R1:W-:Y:S04]  /*ef00*/  ST.E desc[UR42][R4.64], R31 ;  /* 0x0000001f04007985 */ /* 0x0083e8000c10192a */
[----:B------:R-:W3:Y:S04]  /*ef10*/  LD.E R33, desc[UR42][R8.64] ;  /* 0x0000002a08217980 */ /* 0x000ee8000c101900 */
[----:B---3--:R3:W-:Y:S04]  /*ef20*/  ST.E desc[UR42][R8.64], R33 ;  /* 0x0000002108007985 */ /* 0x0087e8000c10192a */
[----:B------:R-:W5:Y:S04]  /*ef30*/  LD.E R35, desc[UR42][R6.64] ;  /* 0x0000002a06237980 */ /* 0x000f68000c101900 */
[----:B-----5:R5:W-:Y:S04]  /*ef40*/  ST.E desc[UR42][R6.64], R35 ;  /* 0x0000002306007985 */ /* 0x020be8000c10192a */
[----:B------:R-:W2:Y:S04]  /*ef50*/  LD.E R37, desc[UR42][R18.64+0x230] ;  /* 0x0002302a12257980 */ /* 0x000ea8000c101900 */
[----:B------:R-:W4:Y:S04]  /*ef60*/  LD.E R39, desc[UR42][R18.64+0x234] ;  /* 0x0002342a12277980 */ /* 0x000f28000c101900 */
[----:B0-----:R-:W4:Y:S04]  /*ef70*/  LD.E R29, desc[UR42][R18.64+0x238] ;  /* 0x0002382a121d7980 */ /* 0x001f28000c101900 */
[----:B------:R-:W4:Y:S04]  /*ef80*/  LD.E R41, desc[UR42][R18.64+0x23c] ;  /* 0x00023c2a12297980 */ /* 0x000f28000c101900 */
[----:B------:R-:W4:Y:S04]  /*ef90*/  LD.E R43, desc[UR42][R18.64+0x240] ;  /* 0x0002402a122b7980 */ /* 0x000f28000c101900 */
[----:B------:R-:W4:Y:S04]  /*efa0*/  LD.E R45, desc[UR42][R18.64+0x244] ;  /* 0x0002442a122d7980 */ /* 0x000f28000c101900 */
[----:B-1----:R-:W4:Y:S04]  /*efb0*/  LD.E R31, desc[UR42][R18.64+0x248] ;  /* 0x0002482a121f7980 */ /* 0x002f28000c101900 */
[----:B------:R-:W4:Y:S04]  /*efc0*/  LD.E R47, desc[UR42][R18.64+0x24c] ;  /* 0x00024c2a122f7980 */ /* 0x000f28000c101900 */
[----:B---3--:R-:W3:Y:S04]  /*efd0*/  LD.E R33, desc[UR42][R18.64+0x250] ;  /* 0x0002502a12217980 */ /* 0x008ee8000c101900 */
[----:B------:R-:W3:Y:S04]  /*efe0*/  LD.E R49, desc[UR42][R18.64+0x254] ;  /* 0x0002542a12317980 */ /* 0x000ee8000c101900 */
        /* <DEDUP_REMOVED lines=114> */
[----:B--2---:R-:W-:Y:S04]  /*f710*/  ST.E desc[UR42][R18.64+0x230], R37 ;  /* 0x0002302512007985 */ /* 0x004fe8000c10192a */
[----:B----4-:R-:W-:Y:S04]  /*f720*/  ST.E desc[UR42][R18.64+0x234], R39 ;  /* 0x0002342712007985 */ /* 0x010fe8000c10192a */
[----:B------:R-:W-:Y:S04]  /*f730*/  ST.E desc[UR42][R18.64+0x238], R29 ;  /* 0x0002381d12007985 */ /* 0x000fe8000c10192a */
[----:B------:R-:W-:Y:S04]  /*f740*/  ST.E desc[UR42][R18.64+0x23c], R41 ;  /* 0x00023c2912007985 */ /* 0x000fe8000c10192a */
[----:B------:R-:W-:Y:S04]  /*f750*/  ST.E desc[UR42][R18.64+0x240], R43 ;  /* 0x0002402b12007985 */ /* 0x000fe8000c10192a */
[----:B------:R-:W-:Y:S04]  /*f760*/  ST.E desc[UR42][R18.64+0x244], R45 ;  /* 0x0002442d12007985 */ /* 0x000fe8000c10192a */
[----:B------:R-:W-:Y:S04]  /*f770*/  ST.E desc[UR42][R18.64+0x248], R31 ;  /* 0x0002481f12007985 */ /* 0x000fe8000c10192a */
[----:B------:R-:W-:Y:S04]  /*f780*/  ST.E desc[UR42][R18.64+0x24c], R47 ;  /* 0x00024c2f12007985 */ /* 0x000fe8000c10192a */
[----:B---3--:R-:W-:Y:S04]  /*f790*/  ST.E desc[UR42][R18.64+0x250], R33 ;  /* 0x0002502112007985 */ /* 0x008fe8000c10192a */
[----:B------:R-:W-:Y:S04]  /*f7a0*/  ST.E desc[UR42][R18.64+0x254], R49 ;  /* 0x0002543112007985 */ /* 0x000fe8000c10192a */
        /* <DEDUP_REMOVED lines=114> */
[----:B0-----:R-:W5:Y:S01]  /*fed0*/  LDL R26, [R1+0x88] ;  /* 0x00008800011a7983 */ /* 0x001f620000100800 */
[----:B------:R-:W-:Y:S01]  /*fee0*/  IMAD R10, R27, 0xc00, R10 ;  /* 0x00000c001b0a7824 */ /* 0x000fe200078e020a */
[----:B------:R-:W-:-:S02]  /*fef0*/  F2FP.F16.F32.PACK_AB R170, R25, R170 ;  /* 0x000000aa19aa723e */ /* 0x000fc400000000ff */
[----:B------:R-:W-:Y:S01]  /*ff00*/  F2FP.F16.F32.PACK_AB R169, R169, R24 ;  /* 0x00000018a9a9723e */ /* 0x000fe200000000ff */
[----:B-1----:R-:W5:Y:S04]  /*ff10*/  LD.E R28, desc[UR42][R18.64+0x230] ;  /* 0x0002302a121c7980 */ /* 0x002f68000c101900 */
[----:B------:R-:W5:Y:S04]  /*ff20*/  LD.E R24, desc[UR42][R18.64+0x220] ;  /* 0x0002202a12187980 */ /* 0x000f68000c101900 */
        /* <DEDUP_REMOVED lines=72> */
[----:B------:R-:W-:-:S03]  /*103b0*/  ISETP.NE.U32.AND P1, PT, R26, RZ, PT ;  /* 0x000000ff1a00720c */ /* 0x000fc60003f25070 */
        /* <DEDUP_REMOVED lines=54> */
[----:B------:R-:W-:-:S02]  /*10720*/  R2UR UR6, R10 ;  /* 0x000000000a0672ca */ /* 0x000fc400000e0000 */
[----:B------:R-:W-:Y:S02]  /*10730*/  R2UR UR7, R11 ;  /* 0x000000000b0772ca */ /* 0x000fe400000e0000 */
[----:B------:R-:W-:Y:S02]  /*10740*/  F2FP.F16.F32.PACK_AB R168, R168, R13 ;  /* 0x0000000da8a8723e */ /* 0x000fe400000000ff */
[----:B------:R-:W-:Y:S01]  /*10750*/  F2FP.F16.F32.PACK_AB R171, R12, R171 ;  /* 0x000000ab0cab723e */ /* 0x000fe200000000ff */
[----:B------:R-:W-:Y:S01]  /*10760*/  VOTEU.ANY UP0, P1 ;  /* 0x00000000003f7886 */ /* 0x000fe20000800100 */
[----:B------:R-:W-:Y:S02]  /*10770*/  VIADD R12, R10, 0x80 ;  /* 0x000000800a0c7836 */ /* 0x000fe40000000000 */
        /* <DEDUP_REMOVED lines=8> */
[----:B------:R-:W-:Y:S01]  /*10800*/  ST.E desc[UR42][R18.64+0x220], R24 ;  /* 0x0002201812007985 */ /* 0x000fe2000c10192a */
[----:B------:R-:W-:-:S02]  /*10810*/  F2FP.F16.F32.PACK_AB R168, R233, R212 ;  /* 0x000000d4e9a8723e */ /* 0x000fc400000000ff */
[----:B------:R-:W-:Y:S01]  /*10820*/  F2FP.F16.F32.PACK_AB R170, R211, R210 ;  /* 0x000000d2d3aa723e */ /* 0x000fe200000000ff */
[----:B------:R-:W-:Y:S01]  /*10830*/  ST.E desc[UR42][R4.64], R25 ;  /* 0x0000001904007985 */ /* 0x000fe2000c10192a */
        /* <DEDUP_REMOVED lines=130> */
[----:B------:R-:W-:Y:S01]  /*11060*/  R2UR UR6, R12 ;  /* 0x000000000c0672ca */ /* 0x000fe200000e0000 */
[----:B------:R-:W-:Y:S01]  /*11070*/  STL [R1+0x88], R2 ;  /* 0x0000880201007387 */ /* 0x000fe20000100800 */
        /* <DEDUP_REMOVED lines=281> */
[----:B------:R-:W-:Y:S01]  /*12210*/  VIADD R10, R10, 0x280 ;  /* 0x000002800a0a7836 */ /* 0x000fe20000000000 */
[----:B------:R-:W-:Y:S02]  /*12220*/  WARPGROUP.DEPBAR.LE gsb0, 0x0 ;  /* 0x00008000000079c5 */ /* 0x000fe40000010000 */
[----:B------:R-:W-:Y:S01]  /*12230*/  ST.E desc[UR42][R18.64+0x220], R24 ;  /* 0x0002201812007985 */ /* 0x000fe2000c10192a */
[----:B------:R-:W-:Y:S02]  /*12240*/  F2FP.F16.F32.PACK_AB R168, R187, R186 ;  /* 0x000000babba8723e */ /* 0x000fe400000000ff */
[----:B------:R-:W-:Y:S01]  /*12250*/  F2FP.F16.F32.PACK_AB R170, R185, R184 ;  /* 0x000000b8b9aa723e */ /* 0x000fe200000000ff */
[----:B------:R-:W-:Y:S01]  /*12260*/  ST.E desc[UR42][R4.64], R25 ;  /* 0x0000001904007985 */ /* 0x000fe2000c10192a */
        /* <DEDUP_REMOVED lines=398> */
[----:B------:R-:W-:Y:S04]  /*13b50*/  STL [R1+0x88], R2 ;  /* 0x0000880201007387 */ /* 0x000fe80000100800 */
[----:B------:R-:W3:Y:S04]  /*13b60*/  LD.E R11, desc[UR42][R18.64+0x220] ;  /* 0x0002202a120b7980 */ /* 0x000ee8000c101900 */
[----:B---3--:R3:W-:Y:S04]  /*13b70*/  ST.E desc[UR42][R18.64+0x220], R11 ;  /* 0x0002200b12007985 */ /* 0x0087e8000c10192a */
[----:B------:R-:W4:Y:S04]  /*13b80*/  LD.E R13, desc[UR42][R4.64] ;  /* 0x0000002a040d7980 */ /* 0x000f28000c101900 */
[----:B----4-:R4:W-:Y:S04]  /*13b90*/  ST.E desc[UR42][R4.64], R13 ;  /* 0x0000000d04007985 */ /* 0x0109e8000c10192a */
[----:B------:R-:W5:Y:S04]  /*13ba0*/  LD.E R15, desc[UR42][R8.64] ;  /* 0x0000002a080f7980 */ /* 0x000f68000c101900 */
[----:B-----5:R5:W-:Y:S04]  /*13bb0*/  ST.E desc[UR42][R8.64], R15 ;  /* 0x0000000f08007985 */ /* 0x020be8000c10192a */
[----:B------:R-:W2:Y:S04]  /*13bc0*/  LD.E R17, desc[UR42][R6.64] ;  /* 0x0000002a06117980 */ /* 0x000ea8000c101900 */
[----:B--2---:R2:W-:Y:S04]  /*13bd0*/  ST.E desc[UR42][R6.64], R17 ;  /* 0x0000001106007985 */ /* 0x0045e8000c10192a */
[----:B------:R-:W2:Y:S04]  /*13be0*/  LD.E R21, desc[UR42][R18.64+0x230] ;  /* 0x0002302a12157980 */ /* 0x000ea8000c101900 */
[----:B0-----:R-:W2:Y:S04]  /*13bf0*/  LD.E R25, desc[UR42][R18.64+0x234] ;  /* 0x0002342a12197980 */ /* 0x001ea8000c101900 */
[----:B-1----:R-:W2:Y:S04]  /*13c00*/  LD.E R27, desc[UR42][R18.64+0x238] ;  /* 0x0002382a121b7980 */ /* 0x002ea8000c101900 */
[----:B------:R-:W2:Y:S04]  /*13c10*/  LD.E R29, desc[UR42][R18.64+0x23c] ;  /* 0x00023c2a121d7980 */ /* 0x000ea8000c101900 */
[----:B---3--:R-:W3:Y:S04]  /*13c20*/  LD.E R11, desc[UR42][R18.64+0x240] ;  /* 0x0002402a120b7980 */ /* 0x008ee8000c101900 */
[----:B------:R-:W3:Y:S04]  /*13c30*/  LD.E R31, desc[UR42][R18.64+0x244] ;  /* 0x0002442a121f7980 */ /* 0x000ee8000c101900 */
[----:B----4-:R-:W4:Y:S04]  /*13c40*/  LD.E R5, desc[UR42][R18.64+0x248] ;  /* 0x0002482a12057980 */ /* 0x010f28000c101900 */
[----:B------:R-:W4:Y:S04]  /*13c50*/  LD.E R13, desc[UR42][R18.64+0x24c] ;  /* 0x00024c2a120d7980 */ /* 0x000f28000c101900 */
[----:B-----5:R-:W5:Y:S04]  /*13c60*/  LD.E R9, desc[UR42][R18.64+0x250] ;  /* 0x0002502a12097980 */ /* 0x020f68000c101900 */
        /* <DEDUP_REMOVED lines=115> */
[----:B------:R0:W-:Y:S04]  /*143a0*/  ST.E desc[UR42][R18.64+0x230], R21 ;  /* 0x0002301512007985 */ /* 0x0001e8000c10192a */
[----:B------:R0:W-:Y:S04]  /*143b0*/  ST.E desc[UR42][R18.64+0x234], R25 ;  /* 0x0002341912007985 */ /* 0x0001e8000c10192a */
[----:B------:R0:W-:Y:S04]  /*143c0*/  ST.E desc[UR42][R18.64+0x238], R27 ;  /* 0x0002381b12007985 */ /* 0x0001e8000c10192a */
[----:B------:R0:W-:Y:S04]  /*143d0*/  ST.E desc[UR42][R18.64+0x23c], R29 ;  /* 0x00023c1d12007985 */ /* 0x0001e8000c10192a */
[----:B---3--:R0:W-:Y:S04]  /*143e0*/  ST.E desc[UR42][R18.64+0x240], R11 ;  /* 0x0002400b12007985 */ /* 0x0081e8000c10192a */
[----:B------:R0:W-:Y:S04]  /*143f0*/  ST.E desc[UR42][R18.64+0x244], R31 ;  /* 0x0002441f12007985 */ /* 0x0001e8000c10192a */
[----:B----4-:R0:W-:Y:S04]  /*14400*/  ST.E desc[UR42][R18.64+0x248], R5 ;  /* 0x0002480512007985 */ /* 0x0101e8000c10192a */
[----:B------:R0:W-:Y:S04]  /*14410*/  ST.E desc[UR42][R18.64+0x24c], R13 ;  /* 0x00024c0d12007985 */ /* 0x0001e8000c10192a */
[----:B-----5:R0:W-:Y:S04]  /*14420*/  ST.E desc[UR42][R18.64+0x250], R9 ;  /* 0x0002500912007985 */ /* 0x0201e8000c10192a */
[----:B------:R0:W-:Y:S04]  /*14430*/  ST.E desc[UR42][R18.64+0x254], R15 ;  /* 0x0002540f12007985 */ /* 0x0001e8000c10192a */
[----:B--2---:R0:W-:Y:S04]  /*14440*/  ST.E desc[UR42][R18.64+0x258], R7 ;  /* 0x0002580712007985 */ /* 0x0041e8000c10192a */
        /* <DEDUP_REMOVED lines=121> */
.L_x_3711:
[----:B------:R-:W-:Y:S05]  /*14be0*/  BSYNC B0 ;  /* 0x0000000000007941 */ /* 0x000fea0003800000 */
.L_x_3710:
[C---:B------:R-:W-:Y:S01]  /*14bf0*/  ISETP.GT.AND P0, PT, R0.reuse, R3, PT ;  /* 0x000000030000720c */ /* 0x040fe20003f04270 */
[----:B------:R-:W-:-:S12]  /*14c00*/  VIADD R0, R0, 0xffffffff ;  /* 0xffffffff00007836 */ /* 0x000fd80000000000 */
[----:B------:R-:W-:Y:S05]  /*14c10*/  @P0 BRA `(.L_x_3712) ;  /* 0xffffff5400280947 */ /* 0x000fea000383ffff */
[----:B01----:R-:W2:Y:S02]  /*14c20*/  LDL R2, [R1+0x70] ;  /* 0x0000700001027983 */ /* 0x003ea40000100800 */
[----:B--2---:R-:W-:-:S07]  /*14c30*/  IMAD.SHL.U32 R2, R2, 0x80, RZ ;  /* 0x0000008002027824 */ /* 0x004fce00078e00ff */
.L_x_3685:
        /* <DEDUP_REMOVED lines=10> */
[----:B------:R-:W-:-:S04]  /*14ce0*/  IMAD.IADD R2, R179, 0x1, R2 ;  /* 0x00000001b3027824 */ /* 0x000fc800078e0202 */
        /* <DEDUP_REMOVED lines=12> */
.L_x_3715:
[----:B------:R-:W-:-:S13]  /*14db0*/  ISETP.NE.AND P0, PT, R7, 0x1, PT ;  /* 0x000000010700780c */ /* 0x000fda0003f05270 */
[----:B------:R-:W0:Y:S02]  /*14dc0*/  @P0 LDC.64 R4, c[0x0][0xae0] ;  /* 0x0002b800ff040b82 */ /* 0x000e240000000a00 */
[----:B0-----:R-:W-:-:S05]  /*14dd0*/  @P0 IMAD.HI.U32 R4, R2, R4, RZ ;  /* 0x0000000402040227 */ /* 0x001fca00078e00ff */
[----:B------:R-:W-:-:S07]  /*14de0*/  @P0 SHF.R.U32.HI R2, RZ, R5, R4 ;  /* 0x00000005ff020219 */ /* 0x000fce0000011604 */
.L_x_3716:
[----:B------:R-:W-:Y:S05]  /*14df0*/  BSYNC B0 ;  /* 0x0000000000007941 */ /* 0x000fea0003800000 */
.L_x_3714:
[----:B------:R-:W-:-:S05]  /*14e00*/  IMAD R2, R2, R7, RZ ;  /* 0x0000000702027224 */ /* 0x000fca00078e02ff */
[----:B------:R-:W-:-:S07]  /*14e10*/  VIMNMX R3, R3, R2, !PT ;  /* 0x0000000203037248 */ /* 0x000fce0007fe0100 */
.L_x_3713:
[----:B------:R-:W-:-:S04]  /*14e20*/  VIADD R3, R3, 0x5f ;  /* 0x0000005f03037836 */ /* 0x000fc80000000000 */
[----:B------:R-:W-:-:S05]  /*14e30*/  IMAD.HI R3, R3, 0x2aaaaaab, RZ ;  /* 0x2aaaaaab03037827 */ /* 0x000fca00078e02ff */
[----:B------:R-:W-:-:S04]  /*14e40*/  SHF.R.U32.HI R2, RZ, 0x1f, R3 ;  /* 0x0000001fff027819 */ /* 0x000fc80000011603 */
[----:B------:R-:W-:-:S04]  /*14e50*/  LEA.HI.SX32 R2, R3, R2, 0x1c ;  /* 0x0000000203027211 */ /* 0x000fc800078fe2ff */
[----:B------:R-:W-:-:S04]  /*14e60*/  VIMNMX R5, R165, R2, !PT ;  /* 0x00000002a5057248 */ /* 0x000fc80007fe0100 */
[----:B------:R-:W-:-:S13]  /*14e70*/  ISETP.GE.AND P0, PT, R0, R5, PT ;  /* 0x000000050000720c */ /* 0x000fda0003f06270 */
[----:B------:R-:W-:Y:S05]  /*14e80*/  @!P0 BRA `(.L_x_3717) ;  /* 0x00000098001c8947 */ /* 0x000fea0003800000 */
[----:B------:R0:W5:Y:S01]  /*14e90*/  LDL.64 R2, [R1+0x170] ;  /* 0x0001700001027983 */ /* 0x0001620000100a00 */
[----:B------:R-:W-:-:S07]  /*14ea0*/  IMAD.MOV.U32 R4, RZ, RZ, R0 ;  /* 0x000000ffff047224 */ /* 0x000fce00078e0000 */
.L_x_3734:
        /* <DEDUP_REMOVED lines=19> */
[----:B---3--:R-:W-:Y:S01]  /*14fe0*/  @!P1 IMAD.MOV.U32 R7, RZ, RZ, RZ ;  /* 0x000000ffff079224 */ /* 0x008fe200078e00ff */
[----:B--2---:R-:W-:-:S04]  /*14ff0*/  LOP3.LUT R0, R0, 0x1, RZ, 0xfc, !PT ;  /* 0x0000000100007812 */ /* 0x004fc800078efcff */
[----:B------:R-:W-:-:S13]  /*15000*/  ISETP.NE.AND P2, PT, R0, 0x3, PT ;  /* 0x000000030000780c */ /* 0x000fda0003f45270 */
[----:B-1----:R-:W-:Y:S05]  /*15010*/  @!P2 BRA `(.L_x_3719) ;  /* 0x000000000004a947 */ /* 0x002fea0003800000 */
[----:B------:R-:W-:Y:S01]  /*15020*/  BPT.TRAP 0x1 ;  /* 0x000000040000795c */ /* 0x000fe20000300000 */
.L_x_3719:
[----:B------:R-:W-:Y:S05]  /*15030*/  BSYNC B0 ;  /* 0x0000000000007941 */ /* 0x000fea0003800000 */
.L_x_3718:
        /* <DEDUP_REMOVED lines=13> */
.L_x_3721:
[----:B------:R-:W-:Y:S05]  /*15110*/  BSYNC B0 ;  /* 0x0000000000007941 */ /* 0x000fea0003800000 */
.L_x_3720:
        /* <DEDUP_REMOVED lines=8> */
.L_x_3723:
[----:B------:R-:W-:Y:S05]  /*151a0*/  BSYNC B0 ;  /* 0x0000000000007941 */ /* 0x000fea0003800000 */
.L_x_3722:
        /* <DEDUP_REMOVED lines=57> */
[----:B-1----:R-:W-:Y:S05]  /*15540*/  @!P2 BRA `(.L_x_3726) ;  /* 0x000000000004a947 */ /* 0x002fea0003800000 */
[----:B------:R-:W-:Y:S01]  /*15550*/  BPT.TRAP 0x1 ;  /* 0x000000040000795c */ /* 0x000fe20000300000 */
.L_x_3726:
[----:B------:R-:W-:Y:S05]  /*15560*/  BSYNC B0 ;  /* 0x0000000000007941 */ /* 0x000fea0003800000 */
.L_x_3725:
        /* <DEDUP_REMOVED lines=10> */
.L_x_3728:
[----:B------:R-:W-:Y:S05]  /*15610*/  BSYNC B0 ;  /* 0x0000000000007941 */ /* 0x000fea0003800000 */
.L_x_3727:
[----:B------:R-:W-:Y:S04]  /*15620*/  BSSY B0, `(.L_x_3729) ;  /* 0x0000006000007945 */ /* 0x000fe80003800000 */
[----:B--2---:R-:W-:Y:S05]  /*15630*/  @P1 BRA `(.L_x_3730) ;  /* 0x0000000000101947 */ /* 0x004fea0003800000 */
[----:B-----5:R-:W-:Y:S01]  /*15640*/  IMAD R6, R6, 0x8, R9 ;  /* 0x0000000806067824 */ /* 0x020fe200078e0209 */
[----:B-1----:R-:W-:-:S04]  /*15650*/  SHF.L.U32 R7, R8, 0x1f, RZ ;  /* 0x0000001f08077819 */ /* 0x002fc800000006ff */
[----:B------:R-:W1:Y:S02]  /*15660*/  SYNCS.PHASECHK.TRANS64.TRYWAIT P1, [R6+URZ], R7 ;  /* 0x00000007060075a7 */ /* 0x000e64000802017f */
[----:B-1----:R-:W-:Y:S05]  /*15670*/  @!P1 BRA `(.L_x_3731) ;  /* 0x0000021800709947 */ /* 0x002fea0003800000 */
.L_x_3730:
[----:B------:R-:W-:Y:S05]  /*15680*/  BSYNC B0 ;  /* 0x0000000000007941 */ /* 0x000fea0003800000 */
.L_x_3729:
        /* <DEDUP_REMOVED lines=174> */
[----:B------:R-:W1:Y:S01]  /*16170*/  S2R R74, SR_TID.X ;  /* 0x00000000004a7919 */ /* 0x000e620000002100 */
[----:B------:R-:W-:Y:S04]  /*16180*/  STL [R1+0x90], R0 ;  /* 0x0000900001007387 */ /* 0x000fe80000100800 */
[----:B------:R-:W-:Y:S01]  /*16190*/  STL [R1+0x90], R0 ;  /* 0x0000900001007387 */ /* 0x000fe20000100800 */
[----:B------:R-:W-:-:S02]  /*161a0*/  WARPGROUP.DEPBAR.LE gsb0, 0x0 ;  /* 0x00008000000079c5 */ /* 0x000fc40000010000 */
[----:B------:R-:W-:-:S06]  /*161b0*/  WARPGROUP.ARRIVE ;  /* 0x00000000000079c5 */ /* 0x000fcc0000000000 */
[----:B------:R-:W-:Y:S01]  /*161c0*/  HGMMA.64x96x16.F32 R24, gdesc[UR4], R24, gsb0 ;  /* 0x01600000041879f0 */ /* 0x000fe20008000818 */
[----:B-1----:R-:W-:Y:S01]  /*161d0*/  LOP3.LUT R74, R74, 0x7f, RZ, 0xc0, !PT ;  /* 0x0000007f4a4a7812 */ /* 0x002fe200078ec0ff */
        /* <DEDUP_REMOVED lines=24> */
[----:B--2---:R-:W2:Y:S02]  /*16360*/  LDL.64 R6, [R1+0x430] ;  /* 0x0004300001067983 */ /* 0x004ea40000100a00 */
[----:B--2---:R-:W-:-:S04]  /*16370*/  FMNMX.FTZ R8, R24, R6, !PT ;  /* 0x0000000618087209 */ /* 0x004fc80007810000 */
        /* <DEDUP_REMOVED lines=37> */
[----:B------:R-:W-:-:S04]  /*165d0*/  FMNMX.FTZ R8, R54, R9, !PT ;  /* 0x0000000936087209 */ /* 0x000fc80007810000 */
[----:B------:R-:W-:Y:S01]  /*165e0*/  FMNMX.FTZ R9, R55, R8, !PT ;  /* 0x0000000837097209 */ /* 0x000fe20007810000 */
[----:B------:R-:W2:Y:S03]  /*165f0*/  SHFL.BFLY PT, R11, R10, 0x2, 0x1f ;  /* 0x0c401f000a0b7f89 */ /* 0x000ea600000e0000 */
[----:B------:R-:W-:-:S04]  /*16600*/  FMNMX.FTZ R8, R58, R9, !PT ;  /* 0x000000093a087209 */ /* 0x000fc80007810000 */
[----:B------:R-:W-:-:S04]  /*16610*/  FMNMX.FTZ R9, R59, R8, !PT ;  /* 0x000000083b097209 */ /* 0x000fc80007810000 */
[----:B------:R-:W-:-:S04]  /*16620*/  FMNMX.FTZ R8, R62, R9, !PT ;  /* 0x000000093e087209 */ /* 0x000fc80007810000 */
[----:B------:R-:W-:-:S04]  /*16630*/  FMNMX.FTZ R9, R63, R8, !PT ;  /* 0x000000083f097209 */ /* 0x000fc80007810000 */
[----:B------:R-:W-:-:S04]  /*16640*/  FMNMX.FTZ R8, R66, R9, !PT ;  /* 0x0000000942087209 */ /* 0x000fc80007810000 */
[----:B------:R-:W-:Y:S02]  /*16650*/  FMNMX.FTZ R9, R67, R8, !PT ;  /* 0x0000000843097209 */ /* 0x000fe40007810000 */
[----:B--2---:R-:W-:Y:S02]  /*16660*/  FMNMX.FTZ R13, R10, R11, !PT ;  /* 0x0000000b0a0d7209 */ /* 0x004fe40007810000 */
[----:B------:R-:W-:-:S03]  /*16670*/  FMNMX.FTZ R8, R70, R9, !PT ;  /* 0x0000000946087209 */ /* 0x000fc60007810000 */
[----:B------:R-:W2:Y:S01]  /*16680*/  SHFL.BFLY PT, R12, R13, 0x1, 0x1f ;  /* 0x0c201f000d0c7f89 */ /* 0x000ea200000e0000 */
[----:B------:R-:W-:-:S03]  /*16690*/  FMNMX.FTZ R11, R71, R8, !PT ;  /* 0x00000008470b7209 */ /* 0x000fc60007810000 */
[----:B------:R-:W4:Y:S04]  /*166a0*/  LDL.64 R8, [R1+0x440] ;  /* 0x0004400001087983 */ /* 0x000f280000100a00 */
[----:B------:R-:W-:Y:S04]  /*166b0*/  STL.64 [R1+0x430], R10 ;  /* 0x0004300a01007387 */ /* 0x000fe80000100a00 */
[----:B------:R-:W3:Y:S01]  /*166c0*/  LDL R76, [R1+0x434] ;  /* 0x00043400014c7983 */ /* 0x000ee20000100800 */
[----:B--2---:R-:W-:-:S05]  /*166d0*/  FMNMX.FTZ R12, R13, R12, !PT ;  /* 0x0000000c0d0c7209 */ /* 0x004fca0007810000 */
[----:B------:R-:W-:Y:S04]  /*166e0*/  STL [R1+0x430], R12 ;  /* 0x0004300c01007387 */ /* 0x000fe80000100800 */
[----:B------:R-:W2:Y:S04]  /*166f0*/  LDL R75, [R1+0x430] ;  /* 0x00043000014b7983 */ /* 0x000ea80000100800 */
[----:B---3--:R-:W3:Y:S01]  /*16700*/  SHFL.BFLY PT, R11, R76, 0x2, 0x1f ;  /* 0x0c401f004c0b7f89 */ /* 0x008ee200000e0000 */
[----:B--2---:R-:W-:Y:S01]  /*16710*/  FADD.FTZ R13, R6, -R75 ;  /* 0x8000004b060d7221 */ /* 0x004fe20000010000 */
[----:B------:R-:W-:Y:S01]  /*16720*/  FMUL.FTZ R75, R74, R75 ;  /* 0x0000004b4a4b7220 */ /* 0x000fe20000410000 */
[----:B---3--:R-:W-:-:S03]  /*16730*/  FMNMX.FTZ R11, R11, R76, !PT ;  /* 0x0000004c0b0b7209 */ /* 0x008fc60007810000 */
[-CC-:B------:R-:W-:Y:S02]  /*16740*/  FFMA.FTZ R73, R24, R74.reuse, -R75.reuse ;  /* 0x0000004a18497223 */ /* 0x180fe4000001084b */
[----:B------:R-:W2:Y:S01]  /*16750*/  SHFL.BFLY PT, R24, R11, 0x1, 0x1f ;  /* 0x0c201f000b187f89 */ /* 0x000ea200000e0000 */
[-CC-:B------:R-:W-:Y:S01]  /*16760*/  FFMA.FTZ R168, R25, R74.reuse, -R75.reuse ;  /* 0x0000004a19a87223 */ /* 0x180fe2000001084b */
[-C--:B------:R-:W-:Y:S01]  /*16770*/  FMUL.FTZ R13, R13, R74.reuse ;  /* 0x0000004a0d0d7220 */ /* 0x080fe20000410000 */
[-CC-:B------:R-:W-:Y:S01]  /*16780*/  FFMA.FTZ R21, R32, R74.reuse, -R75.reuse ;  /* 0x0000004a20157223 */ /* 0x180fe2000001084b */
[----:B------:R-:W-:Y:S01]  /*16790*/  MUFU.EX2 R73, R73 ;  /* 0x0000004900497308 */ /* 0x000fe20000000800 */
[----:B------:R-:W-:Y:S01]  /*167a0*/  FFMA.FTZ R170, R28, R74, -R75 ;  /* 0x0000004a1caa7223 */ /* 0x000fe2000001084b */
[----:B--2---:R-:W-:-:S05]  /*167b0*/  FMNMX.FTZ R24, R11, R24, !PT ;  /* 0x000000180b187209 */ /* 0x004fca0007810000 */
[----:B------:R-:W-:Y:S01]  /*167c0*/  FMUL.FTZ R25, R24, R74 ;  /* 0x0000004a18197220 */ /* 0x000fe20000410000 */
[----:B------:R-:W-:-:S03]  /*167d0*/  FADD.FTZ R7, R7, -R24 ;  /* 0x8000001807077221 */ /* 0x000fc60000010000 */
[-CC-:B------:R-:W-:Y:S01]  /*167e0*/  FFMA.FTZ R26, R26, R74.reuse, -R25.reuse ;  /* 0x0000004a1a1a7223 */ /* 0x180fe20000010819 */
[----:B------:R-:W-:Y:S01]  /*167f0*/  FMUL.FTZ R7, R74, R7 ;  /* 0x000000074a077220 */ /* 0x000fe20000410000 */
        /* <DEDUP_REMOVED lines=8> */
[----:B------:R-:W2:Y:S08]  /*16880*/  MUFU.EX2 R169, R169 ;  /* 0x000000a900a97308 */ /* 0x000eb00000000800 */
[----:B------:R-:W3:Y:S01]  /*16890*/  MUFU.EX2 R168, R168 ;  /* 0x000000a800a87308 */ /* 0x000ee20000000800 */
[----:B------:R-:W-:-:S07]  /*168a0*/  FFMA.FTZ R211, R35, R74, -R25 ;  /* 0x0000004a23d37223 */ /* 0x000fce0000010819 */
[----:B------:R-:W0:Y:S01]  /*168b0*/  MUFU.EX2 R171, R171 ;  /* 0x000000ab00ab7308 */ /* 0x000e220000000800 */
[----:B------:R-:W-:-:S07]  /*168c0*/  FFMA.FTZ R190, R33, R74, -R75 ;  /* 0x0000004a21be7223 */ /* 0x000fce000001084b */
[----:B------:R-:W1:Y:S01]  /*168d0*/  MUFU.EX2 R170, R170 ;  /* 0x000000aa00aa7308 */ /* 0x000e620000000800 */
[----:B----4-:R-:W-:Y:S01]  /*168e0*/  FFMA.FTZ R6, R9, R32, R26 ;  /* 0x0000002009067223 */ /* 0x010fe2000001001a */
[----:B------:R-:W-:-:S06]  /*168f0*/  FFMA.FTZ R209, R38, R74, -R25 ;  /* 0x0000004a26d17223 */ /* 0x000fcc0000010819 */
[----:B------:R-:W4:Y:S01]  /*16900*/  MUFU.EX2 R28, R28 ;  /* 0x0000001c001c7308 */ /* 0x000f220000000800 */
[----:B------:R-:W-:Y:S01]  /*16910*/  FFMA.FTZ R7, R72, R8, R73 ;  /* 0x0000000848077223 */ /* 0x000fe20000010049 */
[----:B------:R-:W-:-:S06]  /*16920*/  FFMA.FTZ R20, R36, R74, -R75 ;  /* 0x0000004a24147223 */ /* 0x000fcc000001084b */
[----:B------:R-:W4:Y:S01]  /*16930*/  MUFU.EX2 R29, R29 ;  /* 0x0000001d001d7308 */ /* 0x000f220000000800 */
        /* <DEDUP_REMOVED lines=9> */
[----:B-1----:R-:W-:Y:S01]  /*169d0*/  FADD.FTZ R6, R170, R7 ;  /* 0x00000007aa067221 */ /* 0x002fe20000010000 */
[----:B------:R-:W-:-:S06]  /*169e0*/  FFMA.FTZ R16, R40, R74, -R75 ;  /* 0x0000004a28107223 */ /* 0x000fcc000001084b */
[----:B------:R-:W1:Y:S01]  /*169f0*/  MUFU.EX2 R190, R190 ;  /* 0x000000be00be7308 */ /* 0x000e620000000800 */
[----:B----4-:R-:W-:Y:S01]  /*16a00*/  FADD.FTZ R9, R28, R9 ;  /* 0x000000091c097221 */ /* 0x010fe20000010000 */
[----:B------:R-:W-:-:S06]  /*16a10*/  FFMA.FTZ R207, R43, R74, -R25 ;  /* 0x0000004a2bcf7223 */ /* 0x000fcc0000010819 */
[----:B------:R-:W4:Y:S01]  /*16a20*/  MUFU.EX2 R209, R209 ;  /* 0x000000d100d17308 */ /* 0x000f220000000800 */
[----:B------:R-:W-:Y:S01]  /*16a30*/  FADD.FTZ R6, R29, R6 ;  /* 0x000000061d067221 */ /* 0x000fe20000010000 */
        /* <DEDUP_REMOVED lines=75> */
[----:B---3--:R-:W-:-:S06]  /*16ef0*/  FADD.FTZ R6, R12, R7 ;  /* 0x000000070c067221 */ /* 0x008fcc0000010000 */
[----:B------:R-:W2:Y:S01]  /*16f00*/  MUFU.EX2 R202, R202 ;  /* 0x000000ca00ca7308 */ /* 0x000ea20000000800 */
[----:B------:R-:W-:-:S07]  /*16f10*/  FFMA.FTZ R198, R70, R74, -R25 ;  /* 0x0000004a46c67223 */ /* 0x000fce0000010819 */
[----:B------:R-:W3:Y:S01]  /*16f20*/  MUFU.EX2 R184, R184 ;  /* 0x000000b800b87308 */ /* 0x000ee20000000800 */
[----:B------:R-:W-:Y:S01]  /*16f30*/  FFMA.FTZ R68, R68, R74, -R75 ;  /* 0x0000004a44447223 */ /* 0x000fe2000001084b */
[----:B0-----:R-:W-:-:S06]  /*16f40*/  FADD.FTZ R7, R201, R8 ;  /* 0x00000008c9077221 */ /* 0x001fcc0000010000 */
[----:B------:R-:W0:Y:S01]  /*16f50*/  MUFU.EX2 R197, R197 ;  /* 0x000000c500c57308 */ /* 0x000e220000000800 */
[----:B-1----:R-:W-:Y:S01]  /*16f60*/  FADD.FTZ R6, R183, R6 ;  /* 0x00000006b7067221 */ /* 0x002fe20000010000 */
[----:B------:R-:W-:-:S06]  /*16f70*/  FFMA.FTZ R177, R69, R74, -R75 ;  /* 0x0000004a45b17223 */ /* 0x000fcc000001084b */
[----:B------:R-:W1:Y:S01]  /*16f80*/  MUFU.EX2 R10, R10 ;  /* 0x0000000a000a7308 */ /* 0x000e620000000800 */
[----:B------:R-:W-:Y:S01]  /*16f90*/  FFMA.FTZ R204, R71, R74, -R25 ;  /* 0x0000004a47cc7223 */ /* 0x000fe20000010819 */
[----:B----4-:R-:W-:-:S06]  /*16fa0*/  FADD.FTZ R9, R196, R7 ;  /* 0x00000007c4097221 */ /* 0x010fcc0000010000 */
[----:B------:R-:W4:Y:S01]  /*16fb0*/  MUFU.EX2 R203, R203 ;  /* 0x000000cb00cb7308 */ /* 0x000f220000000800 */
[----:B------:R-:W-:-:S07]  /*16fc0*/  FADD.FTZ R7, R13, R6 ;  /* 0x000000060d077221 */ /* 0x000fce0000010000 */
[----:B------:R-:W4:Y:S01]  /*16fd0*/  MUFU.EX2 R182, R182 ;  /* 0x000000b600b67308 */ /* 0x000f220000000800 */
[----:B--2---:R-:W-:Y:S01]  /*16fe0*/  FADD.FTZ R6, R202, R9 ;  /* 0x00000009ca067221 */ /* 0x004fe20000010000 */
[----:B---3--:R-:W-:-:S06]  /*16ff0*/  FADD.FTZ R7, R184, R7 ;  /* 0x00000007b8077221 */ /* 0x008fcc0000010000 */
[----:B------:R-:W-:Y:S08]  /*17000*/  MUFU.EX2 R11, R68 ;  /* 0x00000044000b7308 */ /* 0x000ff00000000800 */
[----:B------:R-:W2:Y:S01]  /*17010*/  MUFU.EX2 R198, R198 ;  /* 0x000000c600c67308 */ /* 0x000ea20000000800 */
[----:B0-----:R-:W-:Y:S01]  /*17020*/  FADD.FTZ R6, R197, R6 ;  /* 0x00000006c5067221 */ /* 0x001fe20000010000 */
[----:B-1----:R-:W-:-:S06]  /*17030*/  FADD.FTZ R7, R10, R7 ;  /* 0x000000070a077221 */ /* 0x002fcc0000010000 */
[----:B------:R-:W0:Y:S08]  /*17040*/  MUFU.EX2 R177, R177 ;  /* 0x000000b100b17308 */ /* 0x000e300000000800 */
[----:B------:R-:W1:Y:S01]  /*17050*/  MUFU.EX2 R204, R204 ;  /* 0x000000cc00cc7308 */ /* 0x000e620000000800 */
[----:B----4-:R-:W-:Y:S01]  /*17060*/  FADD.FTZ R9, R203, R6 ;  /* 0x00000006cb097221 */ /* 0x010fe20000010000 */
[----:B------:R-:W-:-:S03]  /*17070*/  FADD.FTZ R6, R182, R7 ;  /* 0x00000007b6067221 */ /* 0x000fc60000010000 */
[----:B--2---:R-:W-:Y:S01]  /*17080*/  FADD.FTZ R9, R198, R9 ;  /* 0x00000009c6097221 */ /* 0x004fe20000010000 */
[----:B------:R-:W-:-:S04]  /*17090*/  FADD.FTZ R6, R11, R6 ;  /* 0x000000060b067221 */ /* 0x000fc80000010000 */
[----:B0-----:R-:W-:Y:S01]  /*170a0*/  FADD.FTZ R8, R177, R6 ;  /* 0x00000006b1087221 */ /* 0x001fe20000010000 */
[----:B------:R-:W-:Y:S01]  /*170b0*/  STL [R1+0x434], R24 ;  /* 0x0004341801007387 */ /* 0x000fe20000100800 */
[----:B-1----:R-:W-:-:S05]  /*170c0*/  FADD.FTZ R9, R204, R9 ;  /* 0x00000009cc097221 */ /* 0x002fca0000010000 */
        /* <DEDUP_REMOVED lines=12> */
[----:B------:R-:W3:Y:S04]  /*17190*/  LD.E R149, desc[UR42][R18.64+0x414] ;  /* 0x0004142a12957980 */ /* 0x000ee8000c101900 */
[----:B0-----:R-:W4:Y:S04]  /*171a0*/  LD.E R9, desc[UR42][R18.64+0x230] ;  /* 0x0002302a12097980 */ /* 0x001f28000c101900 */
        /* <DEDUP_REMOVED lines=60> */
[----:B------:R-:W-:Y:S01]  /*17570*/  ULOP3.LUT UR6, UR4, 0x8, URZ, 0xfc, !UPT ;  /* 0x0000000804067892 */ /* 0x000fe2000f8efc3f */
[----:B------:R-:W-:-:S05]  /*17580*/  IMAD.U32 R179, RZ, RZ, UR5 ;  /* 0x00000005ffb37e24 */ /* 0x000fca000f8e00ff */
[----:B------:R-:W-:Y:S02]  /*17590*/  IMAD.U32 R178, RZ, RZ, UR6 ;  /* 0x00000006ffb27e24 */ /* 0x000fe4000f8e00ff */
[C---:B---3--:R-:W-:Y:S01]  /*175a0*/  FMUL.FTZ R149, R72.reuse, R149 ;  /* 0x0000009548957220 */ /* 0x048fe20000410000 */
[C---:B----4-:R-:W-:Y:S01]  /*175b0*/  FMUL.FTZ R9, R72.reuse, R9 ;  /* 0x0000000948097220 */ /* 0x050fe20000410000 */
        /* <DEDUP_REMOVED lines=122> */
[----:B0-----:R-:W3:Y:S01]  /*17d60*/  LD.E R9, desc[UR42][R178.64] ;  /* 0x0000002ab2097980 */ /* 0x001ee2000c101900 */
[----:B------:R-:W-:Y:S01]  /*17d70*/  ULOP3.LUT UR4, UR4, 0xc, URZ, 0xfc, !UPT ;  /* 0x0000000c04047892 */ /* 0x000fe2000f8efc3f */
[----:B------:R-:W-:-:S05]  /*17d80*/  IMAD.U32 R181, RZ, RZ, UR5 ;  /* 0x00000005ffb57e24 */ /* 0x000fca000f8e00ff */
[----:B------:R-:W-:Y:S02]  /*17d90*/  IMAD.U32 R180, RZ, RZ, UR4 ;  /* 0x00000004ffb47e24 */ /* 0x000fe4000f8e00ff */
[----:B---3--:R-:W-:-:S05]  /*17da0*/  FMUL.FTZ R9, R32, R9 ;  /* 0x0000000920097220 */ /* 0x008fca0000410000 */
[----:B------:R0:W-:Y:S04]  /*17db0*/  ST.E desc[UR42][R178.64], R9 ;  /* 0x00000009b2007985 */ /* 0x0001e8000c10192a */
[----:B-1----:R-:W3:Y:S02]  /*17dc0*/  LD.E R25, desc[UR42][R180.64] ;  /* 0x0000002ab4197980 */ /* 0x002ee4000c101900 */
[----:B---3--:R-:W-:-:S05]  /*17dd0*/  FMUL.FTZ R25, R32, R25 ;  /* 0x0000001920197220 */ /* 0x008fca0000410000 */
[----:B------:R1:W-:Y:S04]  /*17de0*/  ST.E desc[UR42][R180.64], R25 ;  /* 0x00000019b4007985 */ /* 0x0003e8000c10192a */
[----:B------:R-:W3:Y:S04]  /*17df0*/  LD.E R149, desc[UR42][R18.64+0x41c] ;  /* 0x00041c2a12957980 */ /* 0x000ee8000c101900 */
[----:B--2---:R-:W2:Y:S04]  /*17e00*/  LD.E R27, desc[UR42][R18.64+0x238] ;  /* 0x0002382a121b7980 */ /* 0x004ea8000c101900 */
[----:B------:R-:W4:Y:S04]  /*17e10*/  LD.E R31, desc[UR42][R18.64+0x23c] ;  /* 0x00023c2a121f7980 */ /* 0x000f28000c101900 */
[----:B------:R-:W4:Y:S04]  /*17e20*/  LD.E R33, desc[UR42][R18.64+0x248] ;  /* 0x0002482a12217980 */ /* 0x000f28000c101900 */
[----:B------:R-:W4:Y:S04]  /*17e30*/  LD.E R35, desc[UR42][R18.64+0x24c] ;  /* 0x00024c2a12237980 */ /* 0x000f28000c101900 */
[----:B------:R-:W4:Y:S04]  /*17e40*/  LD.E R37, desc[UR42][R18.64+0x258] ;  /* 0x0002582a12257980 */ /* 0x000f28000c101900 */
[----:B------:R-:W4:Y:S04]  /*17e50*/  LD.E R39, desc[UR42][R18.64+0x25c] ;  /* 0x00025c2a12277980 */ /* 0x000f28000c101900 */
[----:B0-----:R-:W4:Y:S04]  /*17e60*/  LD.E R9, desc[UR42][R18.64+0x268] ;  /* 0x0002682a12097980 */ /* 0x001f28000c101900 */
        /* <DEDUP_REMOVED lines=54> */
[C---:B---3--:R-:W-:Y:S01]  /*181d0*/  FMUL.FTZ R149, R32.reuse, R149 ;  /* 0x0000009520957220 */ /* 0x048fe20000410000 */
[C---:B--2---:R-:W-:Y:S01]  /*181e0*/  FMUL.FTZ R27, R32.reuse, R27 ;  /* 0x0000001b201b7220 */ /* 0x044fe20000410000 */
        /* <DEDUP_REMOVED lines=131> */
[----:B------:R-:W2:Y:S04]  /*18a20*/  LD.E R37, desc[UR42][R180.64] ;  /* 0x0000002ab4257980 */ /* 0x000ea8000c101900 */
[----:B--2---:R2:W-:Y:S04]  /*18a30*/  ST.E desc[UR42][R180.64], R37 ;  /* 0x00000025b4007985 */ /* 0x0045e8000c10192a */
[----:B------:R-:W4:Y:S04]  /*18a40*/  LD.E R39, desc[UR42][R18.64+0x230] ;  /* 0x0002302a12277980 */ /* 0x000f28000c101900 */
[----:B------:R-:W4:Y:S04]  /*18a50*/  LD.E R41, desc[UR42][R18.64+0x234] ;  /* 0x0002342a12297980 */ /* 0x000f28000c101900 */
[----:B------:R-:W4:Y:S04]  /*18a60*/  LD.E R27, desc[UR42][R18.64+0x238] ;  /* 0x0002382a121b7980 */ /* 0x000f28000c101900 */
[----:B0-----:R-:W4:Y:S04]  /*18a70*/  LD.E R31, desc[UR42][R18.64+0x23c] ;  /* 0x00023c2a121f7980 */ /* 0x001f28000c101900 */
[----:B-1----:R-:W4:Y:S04]  /*18a80*/  LD.E R33, desc[UR42][R18.64+0x240] ;  /* 0x0002402a12217980 */ /* 0x002f28000c101900 */
[----:B------:R-:W4:Y:S04]  /*18a90*/  LD.E R43, desc[UR42][R18.64+0x244] ;  /* 0x0002442a122b7980 */ /* 0x000f28000c101900 */
[----:B---3--:R-:W3:Y:S04]  /*18aa0*/  LD.E R35, desc[UR42][R18.64+0x248] ;  /* 0x0002482a12237980 */ /* 0x008ee8000c101900 */
[----:B------:R-:W3:Y:S04]  /*18ab0*/  LD.E R45, desc[UR42][R18.64+0x24c] ;  /* 0x00024c2a122d7980 */ /* 0x000ee8000c101900 */
        /* <DEDUP_REMOVED lines=67> */
[----:B----4-:R0:W-:Y:S04]  /*18ef0*/  ST.E desc[UR42][R18.64+0x230], R39 ;  /* 0x0002302712007985 */ /* 0x0101e8000c10192a */
[----:B------:R1:W-:Y:S04]  /*18f00*/  ST.E desc[UR42][R18.64+0x234], R41 ;  /* 0x0002342912007985 */ /* 0x0003e8000c10192a */
        /* <DEDUP_REMOVED lines=51> */
[----:B------:R-:W-:Y:S04]  /*19240*/  ST.E desc[UR42][R18.64+0x240], R33 ;  /* 0x0002402112007985 */ /* 0x000fe8000c10192a */
[----:B------:R-:W-:Y:S04]  /*19250*/  ST.E desc[UR42][R18.64+0x244], R43 ;  /* 0x0002442b12007985 */ /* 0x000fe8000c10192a */
[----:B---3--:R-:W-:Y:S04]  /*19260*/  ST.E desc[UR42][R18.64+0x248], R35 ;  /* 0x0002482312007985 */ /* 0x008fe8000c10192a */
[----:B------:R-:W-:Y:S04]  /*19270*/  ST.E desc[UR42][R18.64+0x24c], R45 ;  /* 0x00024c2d12007985 */ /* 0x000fe8000c10192a */
[----:B--2---:R-:W-:Y:S04]  /*19280*/  ST.E desc[UR42][R18.64+0x250], R37 ;  /* 0x0002502512007985 */ /* 0x004fe8000c10192a */
        /* <DEDUP_REMOVED lines=115> */
[----:B0-----:R-:W4:Y:S01]  /*199c0*/  LDL R24, [R1+0x88] ;  /* 0x0000880001187983 */ /* 0x001f220000100800 */
[----:B------:R-:W-:Y:S01]  /*199d0*/  IMAD R8, R25, 0xc00, R8 ;  /* 0x00000c0019087824 */ /* 0x000fe200078e0208 */
[----:B------:R-:W-:-:S02]  /*199e0*/  F2FP.F16.F32.PACK_AB R168, R168, R73 ;  /* 0x00000049a8a8723e */ /* 0x000fc400000000ff */
[----:B------:R-:W-:Y:S01]  /*199f0*/  F2FP.F16.F32.PACK_AB R169, R169, R26 ;  /* 0x0000001aa9a9723e */ /* 0x000fe200000000ff */
[----:B-1----:R-:W4:Y:S01]  /*19a00*/  LD.E R30, desc[UR42][R18.64+0x238] ;  /* 0x0002382a121e7980 */ /* 0x002f22000c101900 */
[----:B------:R-:W-:Y:S02]  /*19a10*/  F2FP.F16.F32.PACK_AB R170, R29, R170 ;  /* 0x000000aa1daa723e */ /* 0x000fe400000000ff */
[----:B------:R-:W-:Y:S01]  /*19a20*/  F2FP.F16.F32.PACK_AB R171, R28, R171 ;  /* 0x000000ab1cab723e */ /* 0x000fe200000000ff */
[----:B------:R-:W4:Y:S04]  /*19a30*/  LD.E R29, desc[UR42][R18.64+0x234] ;  /* 0x0002342a121d7980 */ /* 0x000f28000c101900 */
[----:B------:R-:W4:Y:S04]  /*19a40*/  LD.E R28, desc[UR42][R18.64+0x230] ;  /* 0x0002302a121c7980 */ /* 0x000f28000c101900 */
[----:B------:R-:W4:Y:S04]  /*19a50*/  LD.E R31, desc[UR42][R18.64+0x23c] ;  /* 0x00023c2a121f7980 */ /* 0x000f28000c101900 */
        /* <DEDUP_REMOVED lines=126> */
[----:B------:R-:W-:Y:S01]  /*1a240*/  R2UR UR7, R9 ;  /* 0x00000000090772ca */ /* 0x000fe200000e0000 */
[----:B------:R-:W-:Y:S01]  /*1a250*/  VOTEU.ANY UP0, P1 ;  /* 0x00000000003f7886 */ /* 0x000fe20000800100 */
[----:B--2---:R-:W-:-:S11]  /*1a260*/  WARPGROUP.ARRIVE ;  /* 0x00000000000079c5 */ /* 0x004fd60000000000 */
[----:B------:R-:W-:Y:S03]  /*1a270*/  HGMMA.64x256x16.F32 R24, R168, gdesc[UR4].tnspB, R24, UP0, gsb0 ;  /* 0x43e00004a8187df0 */ /* 0x000fe6000b800818 */
[----:B------:R-:W-:Y:S02]  /*1a280*/  WARPGROUP.DEPBAR.LE gsb0, 0x0 ;  /* 0x00008000000079c5 */ /* 0x000fe40000010000 */
[----:B------:R-:W-:Y:S02]  /*1a290*/  VIADD R168, R8, 0x80 ;  /* 0x0000008008a87836 */ /* 0x000fe40000000000 */
[----:B------:R-:W-:Y:S01]  /*1a2a0*/  IMAD.MOV.U32 R169, RZ, RZ, R9 ;  /* 0x000000ffffa97224 */ /* 0x000fe200078e0009 */
[----:B------:R-:W-:Y:S02]  /*1a2b0*/  ST.E desc[UR42][R18.64+0x220], R24 ;  /* 0x0002201812007985 */ /* 0x000fe4000c10192a */
[----:B------:R-:W-:-:S02]  /*1a2c0*/  R2UR UR6, R168 ;  /* 0x00000000a80672ca */ /* 0x000fc400000e0000 */
[----:B------:R-:W-:Y:S01]  /*1a2d0*/  R2UR UR7, R169 ;  /* 0x00000000a90772ca */ /* 0x000fe200000e0000 */
[----:B------:R-:W-:Y:S01]  /*1a2e0*/  ST.E desc[UR42][R6.64], R25 ;  /* 0x0000001906007985 */ /* 0x000fe2000c10192a */
[----:B------:R-:W-:Y:S02]  /*1a2f0*/  F2FP.F16.F32.PACK_AB R168, R190, R21 ;  /* 0x00000015bea8723e */ /* 0x000fe400000000ff */
        /* <DEDUP_REMOVED lines=132> */
[----:B------:R-:W-:Y:S01]  /*1ab40*/  IMAD.MOV.U32 R21, RZ, RZ, R9 ;  /* 0x000000ffff157224 */ /* 0x000fe200078e0009 */
[----:B------:R-:W-:Y:S02]  /*1ab50*/  STL [R1+0x88], R0 ;  /* 0x0000880001007387 */ /* 0x000fe40000100800 */
[----:B------:R-:W-:Y:S02]  /*1ab60*/  R2UR UR6, R20 ;  /* 0x00000000140672ca */ /* 0x000fe400000e0000 */
[----:B------:R-:W-:Y:S01]  /*1ab70*/  R2UR UR7, R21 ;  /* 0x00000000150772ca */ /* 0x000fe200000e0000 */
        /* <DEDUP_REMOVED lines=280> */
[----:B------:R-:W-:Y:S01]  /*1bd00*/  VIADD R8, R8, 0x280 ;  /* 0x0000028008087836 */ /* 0x000fe20000000000 */
[----:B------:R-:W-:-:S02]  /*1bd10*/  WARPGROUP.DEPBAR.LE gsb0, 0x0 ;  /* 0x00008000000079c5 */ /* 0x000fc40000010000 */
        /* <DEDUP_REMOVED lines=403> */
[----:B------:R-:W2:Y:S04]  /*1d650*/  LD.E R9, desc[UR42][R18.64+0x220] ;  /* 0x0002202a12097980 */ /* 0x000ea8000c101900 */
[----:B--2---:R2:W-:Y:S04]  /*1d660*/  ST.E desc[UR42][R18.64+0x220], R9 ;  /* 0x0002200912007985 */ /* 0x0045e8000c10192a */
[----:B------:R-:W3:Y:S04]  /*1d670*/  LD.E R11, desc[UR42][R6.64] ;  /* 0x0000002a060b7980 */ /* 0x000ee8000c101900 */
[----:B---3--:R3:W-:Y:S04]  /*1d680*/  ST.E desc[UR42][R6.64], R11 ;  /* 0x0000000b06007985 */ /* 0x0087e8000c10192a */
[----:B------:R-:W4:Y:S04]  /*1d690*/  LD.E R13, desc[UR42][R178.64] ;  /* 0x0000002ab20d7980 */ /* 0x000f28000c101900 */
[----:B----4-:R4:W-:Y:S04]  /*1d6a0*/  ST.E desc[UR42][R178.64], R13 ;  /* 0x0000000db2007985 */ /* 0x0109e8000c10192a */
[----:B------:R-:W2:Y:S04]  /*1d6b0*/  LD.E R15, desc[UR42][R180.64] ;  /* 0x0000002ab40f7980 */ /* 0x000ea8000c101900 */
[----:B--2---:R2:W-:Y:S04]  /*1d6c0*/  ST.E desc[UR42][R180.64], R15 ;  /* 0x0000000fb4007985 */ /* 0x0045e8000c10192a */
[----:B------:R-:W2:Y:S04]  /*1d6d0*/  LD.E R17, desc[UR42][R18.64+0x230] ;  /* 0x0002302a12117980 */ /* 0x000ea8000c101900 */
[----:B------:R-:W2:Y:S04]  /*1d6e0*/  LD.E R21, desc[UR42][R18.64+0x234] ;  /* 0x0002342a12157980 */ /* 0x000ea8000c101900 */
[----:B0-----:R-:W2:Y:S04]  /*1d6f0*/  LD.E R25, desc[UR42][R18.64+0x238] ;  /* 0x0002382a12197980 */ /* 0x001ea8000c101900 */
[----:B-1----:R-:W2:Y:S04]  /*1d700*/  LD.E R27, desc[UR42][R18.64+0x23c] ;  /* 0x00023c2a121b7980 */ /* 0x002ea8000c101900 */
[----:B------:R-:W2:Y:S04]  /*1d710*/  LD.E R9, desc[UR42][R18.64+0x240] ;  /* 0x0002402a12097980 */ /* 0x000ea8000c101900 */
[----:B------:R-:W2:Y:S04]  /*1d720*/  LD.E R29, desc[UR42][R18.64+0x244] ;  /* 0x0002442a121d7980 */ /* 0x000ea8000c101900 */
[----:B---3--:R-:W3:Y:S04]  /*1d730*/  LD.E R7, desc[UR42][R18.64+0x248] ;  /* 0x0002482a12077980 */ /* 0x008ee8000c101900 */
[----:B------:R-:W3:Y:S04]  /*1d740*/  LD.E R11, desc[UR42][R18.64+0x24c] ;  /* 0x00024c2a120b7980 */ /* 0x000ee8000c101900 */
[----:B----4-:R-:W4:Y:S04]  /*1d750*/  LD.E R13, desc[UR42][R18.64+0x250] ;  /* 0x0002502a120d7980 */ /* 0x010f28000c101900 */
        /* <DEDUP_REMOVED lines=247> */
.L_x_3733:
[----:B------:R-:W-:Y:S05]  /*1e6d0*/  BSYNC B0 ;  /* 0x0000000000007941 */ /* 0x000fea0003800000 */
.L_x_3732:
[----:B------:R-:W-:Y:S05]  /*1e6e0*/  @P0 BRA `(.L_x_3734) ;  /* 0xffffff6400f00947 */ /* 0x000fea000383ffff */
[----:B01----:R-:W-:-:S07]  /*1e6f0*/  IMAD.MOV.U32 R0, RZ, RZ, R4 ;  /* 0x000000ffff007224 */ /* 0x003fce00078e0004 */
.L_x_3717:
[----:B------:R-:W-:-:S13]  /*1e700*/  ISETP.GE.AND P0, PT, R0, R165, PT ;  /* 0x000000a50000720c */ /* 0x000fda0003f06270 */
[----:B------:R-:W-:Y:S05]  /*1e710*/  @!P0 BRA `(.L_x_3735) ;  /* 0x000000ac003c8947 */ /* 0x000fea0003800000 */
[----:B------:R0:W5:Y:S02]  /*1e720*/  LDL.64 R2, [R1+0x170] ;  /* 0x0001700001027983 */ /* 0x0001640000100a00 */
.L_x_3762:
        /* <DEDUP_REMOVED lines=21> */
.L_x_3737:
[----:B------:R-:W-:Y:S05]  /*1e880*/  BSYNC B0 ;  /* 0x0000000000007941 */ /* 0x000fea0003800000 */
.L_x_3736:
        /* <DEDUP_REMOVED lines=13> */
.L_x_3739:
[----:B------:R-:W-:Y:S05]  /*1e960*/  BSYNC B0 ;  /* 0x0000000000007941 */ /* 0x000fea0003800000 */
.L_x_3738:
        /* <DEDUP_REMOVED lines=8> */
.L_x_3741:
[----:B------:R-:W-:Y:S05]  /*1e9f0*/  BSYNC B0 ;  /* 0x0000000000007941 */ /* 0x000fea0003800000 */
.L_x_3740:
[----:B-1---5:R-:W2:Y:S04]  /*1ea00*/  LD.E R7, desc[UR42][R2.64] ;  /* 0x0000002a02077980 */ /* 0x022ea8000c101900 */
[----:B------:R-:W2:Y:S01]  /*1ea10*/  LDL.64 R10, [R1+0xa0] ;  /* 0x0000a000010a7983 */ /* 0x000ea20000100a00 */
[----:B------:R-:W-:Y:S05]  /*1ea20*/  WARPSYNC.ALL ;  /* 0x0000000000007948 */ /* 0x000fea0003800000 */
[----:B------:R-:W3:Y:S04]  /*1ea30*/  LDL.64 R4, [R1+0x98] ;  /* 0x0000980001047983 */ /* 0x000ee80000100a00 */
[----:B------:R-:W4:Y:S04]  /*1ea40*/  LDL.64 R8, [R1+0x98] ;  /* 0x0000980001087983 */ /* 0x000f280000100a00 */
        /* <DEDUP_REMOVED lines=8> */
[----:B------:R-:W-:Y:S01]  /*1ead0*/  VIADD R10, R6, 0x2 ;  /* 0x00000002060a7836 */ /* 0x000fe20000000000 */
[----:B------:R1:W-:Y:S01]  /*1eae0*/  STL [R1+0x80], RZ ;  /* 0x000080ff01007387 */ /* 0x0003e20000100800 */
[----:B---3--:R-:W-:Y:S02]  /*1eaf0*/  R2UR UR4, R4 ;  /* 0x00000000040472ca */ /* 0x008fe400000e0000 */
[----:B------:R-:W-:-:S13]  /*1eb00*/  R2UR UR5, R5 ;  /* 0x00000000050572ca */ /* 0x000fda00000e0000 */
[----:B------:R-:W-:Y:S01]  /*1eb10*/  HGMMA.64x96x16.F32 R24, gdesc[UR4], RZ, !UPT, gsb0 ;  /* 0x01600000041879f0 */ /* 0x000fe2000c0008ff */
[----:B----4-:R-:W-:Y:S02]  /*1eb20*/  VIADD R8, R8, 0x2 ;  /* 0x0000000208087836 */ /* 0x010fe40000000000 */
[----:B------:R-:W-:Y:S01]  /*1eb30*/  IMAD.MOV.U32 R4, RZ, RZ, 0x1 ;  /* 0x00000001ff047424 */ /* 0x000fe200078e00ff */
[----:B------:R-:W-:Y:S02]  /*1eb40*/  R2UR UR6, R10 ;  /* 0x000000000a0672ca */ /* 0x000fe400000e0000 */
[----:B------:R-:W-:Y:S02]  /*1eb50*/  R2UR UR7, R11 ;  /* 0x000000000b0772ca */ /* 0x000fe400000e0000 */
[----:B------:R-:W-:Y:S02]  /*1eb60*/  R2UR UR4, R8 ;  /* 0x00000000080472ca */ /* 0x000fe400000e0000 */
[----:B------:R-:W-:Y:S01]  /*1eb70*/  R2UR UR5, R9 ;  /* 0x00000000090572ca */ /* 0x000fe200000e0000 */
[----:B------:R1:W-:Y:S04]  /*1eb80*/  STL [R1+0x80], R4 ;  /* 0x0000800401007387 */ /* 0x0003e80000100800 */
[----:B------:R1:W-:Y:S04]  /*1eb90*/  STL [R1+0x80], R4 ;  /* 0x0000800401007387 */ /* 0x0003e80000100800 */
[----:B------:R1:W-:Y:S04]  /*1eba0*/  STL [R1+0x80], R4 ;  /* 0x0000800401007387 */ /* 0x0003e80000100800 */
[----:B------:R1:W-:Y:S01]  /*1ebb0*/  STL [R1+0x80], R4 ;  /* 0x0000800401007387 */ /* 0x0003e20000100800 */
[----:B------:R-:W-:-:S03]  /*1ebc0*/  WARPGROUP.DEPBAR.LE gsb0, 0x0 ;  /* 0x00008000000079c5 */ /* 0x000fc60000010000 */
[----:B------:R1:W5:Y:S04]  /*1ebd0*/  LD.E R5, desc[UR42][R2.64] ;  /* 0x0000002a02057980 */ /* 0x000368000c101900 */
[----:B------:R1:W5:Y:S01]  /*1ebe0*/  LD.E R7, desc[UR42][R2.64+0x4] ;  /* 0x0000042a02077980 */ /* 0x000362000c101900 */
[----:B------:R-:W-:-:S06]  /*1ebf0*/  WARPGROUP.ARRIVE ;  /* 0x00000000000079c5 */ /* 0x000fcc0000000000 */
        /* <DEDUP_REMOVED lines=12> */
[----:B--2---:R-:W-:Y:S02]  /*1ecc0*/  VIADD R14, R14, 0x6 ;  /* 0x000000060e0e7836 */ /* 0x004fe40000000000 */
[----:B------:R-:W-:Y:S01]  /*1ecd0*/  IMAD.MOV.U32 R9, RZ, RZ, R11 ;  /* 0x000000ffff097224 */ /* 0x000fe200078e000b */
[----:B------:R-:W-:Y:S02]  /*1ece0*/  R2UR UR6, R8 ;  /* 0x00000000080672ca */ /* 0x000fe400000e0000 */
[----:B------:R-:W-:Y:S02]  /*1ecf0*/  R2UR UR4, R14 ;  /* 0x000000000e0472ca */ /* 0x000fe400000e0000 */
[----:B------:R-:W-:Y:S02]  /*1ed00*/  R2UR UR7, R9 ;  /* 0x00000000090772ca */ /* 0x000fe400000e0000 */
[----:B------:R-:W-:-:S02]  /*1ed10*/  R2UR UR5, R15 ;  /* 0x000000000f0572ca */ /* 0x000fc400000e0000 */
[----:B------:R-:W-:Y:S01]  /*1ed20*/  LOP3.LUT R16, R16, 0x1, RZ, 0xfc, !PT ;  /* 0x0000000110107812 */ /* 0x000fe200078efcff */
[----:B------:R-:W-:Y:S02]  /*1ed30*/  WARPGROUP.DEPBAR.LE gsb0, 0x0 ;  /* 0x00008000000079c5 */ /* 0x000fe40000010000 */
[----:B------:R-:W-:-:S08]  /*1ed40*/  WARPGROUP.ARRIVE ;  /* 0x00000000000079c5 */ /* 0x000fd00000000000 */
[----:B------:R-:W-:Y:S01]  /*1ed50*/  HGMMA.64x96x16.F32 R24, gdesc[UR4], R24, gsb0 ;  /* 0x01600000041879f0 */ /* 0x000fe20008000818 */
[----:B------:R-:W-:Y:S01]  /*1ed60*/  ISETP.NE.AND P1, PT, R16, 0x3, PT ;  /* 0x000000031000780c */ /* 0x000fe20003f25270 */
[----:B------:R-:W-:Y:S01]  /*1ed70*/  BSSY B0, `(.L_x_3743) ;  /* 0x0000004000007945 */ /* 0x000fe20003800000 */
[----:B------:R-:W-:-:S11]  /*1ed80*/  WARPGROUP.DEPBAR.LE gsb0, 0x0 ;  /* 0x00008000000079c5 */ /* 0x000fd60000010000 */
[----:B-1----:R-:W-:Y:S05]  /*1ed90*/  @!P1 BRA `(.L_x_3744) ;  /* 0x0000000000049947 */ /* 0x002fea0003800000 */
[----:B------:R-:W-:Y:S01]  /*1eda0*/  BPT.TRAP 0x1 ;  /* 0x000000040000795c */ /* 0x000fe20000300000 */
.L_x_3744:
[----:B------:R-:W-:Y:S05]  /*1edb0*/  BSYNC B0 ;  /* 0x0000000000007941 */ /* 0x000fea0003800000 */
.L_x_3743:
        /* <DEDUP_REMOVED lines=10> */
.L_x_3746:
[----:B------:R-:W-:Y:S05]  /*1ee60*/  BSYNC B0 ;  /* 0x0000000000007941 */ /* 0x000fea0003800000 */
.L_x_3745:
[----:B------:R-:W-:Y:S04]  /*1ee70*/  BSSY B0, `(.L_x_3747) ;  /* 0x0000006000007945 */ /* 0x000fe80003800000 */
[----:B--2---:R-:W-:Y:S05]  /*1ee80*/  @P0 BRA `(.L_x_3748) ;  /* 0x0000000000100947 */ /* 0x004fea0003800000 */
[----:B-----5:R-:W-:Y:S01]  /*1ee90*/  IMAD R6, R6, 0x8, R8 ;  /* 0x0000000806067824 */ /* 0x020fe200078e0208 */
[----:B------:R-:W-:-:S04]  /*1eea0*/  SHF.L.U32 R7, R7, 0x1f, RZ ;  /* 0x0000001f07077819 */ /* 0x000fc800000006ff */
[----:B------:R-:W2:Y:S02]  /*1eeb0*/  SYNCS.PHASECHK.TRANS64.TRYWAIT P0, [R6+URZ], R7 ;  /* 0x00000007060075a7 */ /* 0x000ea4000800017f */
[----:B--2---:R-:W-:Y:S05]  /*1eec0*/  @!P0 BRA `(.L_x_3749) ;  /* 0x0000018000848947 */ /* 0x004fea0003800000 */
.L_x_3748:
[----:B------:R-:W-:Y:S05]  /*1eed0*/  BSYNC B0 ;  /* 0x0000000000007941 */ /* 0x000fea0003800000 */
.L_x_3747:
[----:B------:R-:W3:Y:S04]  /*1eee0*/  LD.E R17, desc[UR42][R2.64] ;  /* 0x0000002a02117980 */ /* 0x000ee8000c101900 */
[----:B--2--5:R-:W3:Y:S04]  /*1eef0*/  LDL.64 R6, [R1+0x118] ;  /* 0x0001180001067983 */ /* 0x024ee80000100a00 */
[----:B-1----:R-:W2:Y:S04]  /*1ef00*/  LDL R5, [R1+0x90] ;  /* 0x0000900001057983 */ /* 0x002ea80000100800 */
[----:B------:R-:W4:Y:S04]  /*1ef10*/  LDL.64 R8, [R1+0x110] ;  /* 0x0001100001087983 */ /* 0x000f280000100a00 */
[----:B------:R-:W4:Y:S04]  /*1ef20*/  LDL.64 R10, [R1+0x110] ;  /* 0x00011000010a7983 */ /* 0x000f280000100a00 */
[----:B------:R-:W4:Y:S04]  /*1ef30*/  LDL.64 R12, [R1+0x110] ;  /* 0x00011000010c7983 */ /* 0x000f280000100a00 */
[----:B------:R-:W4:Y:S01]  /*1ef40*/  LDL.64 R14, [R1+0x110] ;  /* 0x00011000010e7983 */ /* 0x000f220000100a00 */
[----:B------:R-:W-:Y:S05]  /*1ef50*/  WARPSYNC.ALL ;  /* 0x0000000000007948 */ /* 0x000fea0003800000 */
[----:B------:R-:W-:Y:S01]  /*1ef60*/  WARPGROUP.ARRIVE ;  /* 0x00000000000079c5 */ /* 0x000fe20000000000 */
[----:B---3--:R-:W-:Y:S01]  /*1ef70*/  IMAD R6, R17, 0xc00, R6 ;  /* 0x00000c0011067824 */ /* 0x008fe200078e0206 */
[----:B------:R-:W-:Y:S01]  /*1ef80*/  R2UR UR7, R7 ;  /* 0x00000000070772ca */ /* 0x000fe200000e0000 */
[----:B------:R-:W3:Y:S01]  /*1ef90*/  LDL.64 R16, [R1+0x110] ;  /* 0x0001100001107983 */ /* 0x000ee20000100a00 */
[----:B--2---:R-:W-:-:S02]  /*1efa0*/  ISETP.NE.U32.AND P0, PT, R5, RZ, PT ;  /* 0x000000ff0500720c */ /* 0x004fc40003f05070 */
        /* <DEDUP_REMOVED lines=143> */
[----:B----4-:R-:W-:-:S02]  /*1f8a0*/  VIADD R12, R12, 0xc04 ;  /* 0x00000c040c0c7836 */ /* 0x010fc40000000000 */
        /* <DEDUP_REMOVED lines=49> */
[----:B------:R-:W4:Y:S04]  /*1fbc0*/  LDL.64 R74, [R1+0x160] ;  /* 0x00016000014a7983 */ /* 0x000f280000100a00 */
[----:B--2---:R-:W2:Y:S04]  /*1fbd0*/  LDL R5, [R1+0x13c] ;  /* 0x00013c0001057983 */ /* 0x004ea80000100800 */
[----:B------:R-:W4:Y:S04]  /*1fbe0*/  LDL R76, [R1+0x168] ;  /* 0x00016800014c7983 */ /* 0x000f280000100800 */
[----:B------:R-:W4:Y:S04]  /*1fbf0*/  LDL.128 R12, [R1+0x150] ;  /* 0x00015000010c7983 */ /* 0x000f280000100c00 */
[----:B------:R-:W4:Y:S01]  /*1fc00*/  LDL.128 R8, [R1+0x140] ;  /* 0x0001400001087983 */ /* 0x000f220000100c00 */
        /* <DEDUP_REMOVED lines=30> */
[----:B------:R-:W-:Y:S02]  /*1fdf0*/  @P1 SHF.R.U32.HI R6, RZ, R76, R75 ;  /* 0x0000004cff061219 */ /* 0x000fe4000001164b */
[----:B------:R-:W-:Y:S01]  /*1fe00*/  LOP3.LUT R5, R20, 0x7ffffffc, RZ, 0xc0, !PT ;  /* 0x7ffffffc14057812 */ /* 0x000fe200078ec0ff */
[----:B------:R-:W-:Y:S02]  /*1fe10*/  IMAD.MOV.U32 R7, RZ, RZ, -0x60 ;  /* 0xffffffa0ff077424 */ /* 0x000fe400078e00ff */
[----:B------:R-:W2:Y:S02]  /*1fe20*/  SHFL.IDX PT, R72, R6, RZ, 0x1c1f ;  /* 0x001c1fff06487589 */ /* 0x000ea400000e0000 */
[----:B------:R-:W-:Y:S02]  /*1fe30*/  IMAD.IADD R5, R16, 0x1, -R5 ;  /* 0x0000000110057824 */ /* 0x000fe400078e0a05 */
[----:B------:R-:W-:Y:S01]  /*1fe40*/  IMAD R16, R0, R7, 0x1 ;  /* 0x0000000100107424 */ /* 0x000fe200078e0207 */
[----:B------:R-:W-:-:S03]  /*1fe50*/  ISETP.GE.AND P2, PT, R13, 0x1, PT ;  /* 0x000000010d00780c */ /* 0x000fc60003f46270 */
[----:B------:R-:W-:Y:S01]  /*1fe60*/  IMAD R5, R5, -0x2, R16 ;  /* 0xfffffffe05057824 */ /* 0x000fe200078e0210 */
[----:B------:R-:W-:-:S04]  /*1fe70*/  LOP3.LUT R7, RZ, R10, RZ, 0x33, !PT ;  /* 0x0000000aff077212 */ /* 0x000fc800078e33ff */
[----:B------:R-:W-:Y:S01]  /*1fe80*/  IADD3 R16, -R8, R5, R9 ;  /* 0x0000000508107210 */ /* 0x000fe20007ffe109 */
[----:B------:R-:W-:-:S04]  /*1fe90*/  VIADD R86, R5, 0xffffffff ;  /* 0xffffffff05567836 */ /* 0x000fc80000000000 */
[C---:B------:R-:W-:Y:S02]  /*1fea0*/  IMAD.IADD R11, R16.reuse, 0x1, R11 ;  /* 0x00000001100b7824 */ /* 0x040fe400078e020b */
[----:B------:R-:W-:Y:S02]  /*1feb0*/  IMAD.IADD R17, R16, 0x1, R7 ;  /* 0x0000000110117824 */ /* 0x000fe400078e0207 */
[----:B------:R-:W-:Y:S02]  /*1fec0*/  IMAD R21, R0, -0x60, R12 ;  /* 0xffffffa000157824 */ /* 0x000fe400078e020c */
[--C-:B--2---:R-:W-:Y:S02]  /*1fed0*/  IMAD.IADD R10, R11, 0x1, R72.reuse ;  /* 0x000000010b0a7824 */ /* 0x104fe400078e0248 */
        /* <DEDUP_REMOVED lines=12> */
.L_x_3753:
[----:B------:R-:W-:-:S13]  /*1ffa0*/  ISETP.NE.AND P1, PT, R13, 0x1, PT ;  /* 0x000000010d00780c */ /* 0x000fda0003f25270 */
[----:B------:R-:W-:-:S05]  /*1ffb0*/  @P1 IMAD.HI.U32 R12, R7, R14, RZ ;  /* 0x0000000e070c1227 */ /* 0x000fca00078e00ff */
[----:B------:R-:W-:-:S07]  /*1ffc0*/  @P1 SHF.R.U32.HI R7, RZ, R15, R12 ;  /* 0x0000000fff071219 */ /* 0x000fce000001160c */
.L_x_3754:
[----:B------:R-:W-:Y:S05]  /*1ffd0*/  BSYNC B1 ;  /* 0x0000000000017941 */ /* 0x000fea0003800000 */
.L_x_3752:
[----:B------:R-:W-:-:S05]  /*1ffe0*/  IMAD R12, R7, R13, R86 ;  /* 0x0000000d070c7224 */ /* 0x000fca00078e0256 */
[----:B------:R-:W-:Y:S02]  /*1fff0*/  VIMNMX R5, R5, R12, !PT ;  /* 0x0000000c05057248 */ /* 0x000fe40007fe0100 */
[----:B------:R-:W-:-:S07]  /*20000*/  VIADDMNMX R10, R12, R13, R10, PT ;  /* 0x0000000d0c0a7246 */ /* 0x000fce000380010a */
.L_x_3751:
[----:B------:R-:W-:Y:S05]  /*20010*/  BSYNC B0 ;  /* 0x0000000000007941 */ /* 0x000fea0003800000 */
.L_x_3750:
[C---:B------:R-:W-:Y:S01]  /*20020*/  ISETP.GE.AND P1, PT, R21.reuse, 0x9, PT ;  /* 0x000000091500780c */ /* 0x040fe20003f26270 */
[----:B------:R-:W1:Y:S01]  /*20030*/  SHFL.IDX PT, R6, R6, 0x1, 0x1c1f ;  /* 0x003c1f0006067f89 */ /* 0x000e6200000e0000 */
        /* <DEDUP_REMOVED lines=13> */
[----:B-1----:R-:W-:Y:S01]  /*20110*/  IMAD.IADD R7, R17, 0x1, R6 ;  /* 0x0000000111077824 */ /* 0x002fe200078e0206 */
        /* <DEDUP_REMOVED lines=115> */
.L_x_3758:
[----:B------:R-:W-:-:S13]  /*20850*/  ISETP.NE.AND P6, PT, R13, 0x1, PT ;  /* 0x000000010d00780c */ /* 0x000fda0003fc5270 */
[----:B------:R-:W-:-:S05]  /*20860*/  @P6 IMAD.HI.U32 R14, R8, R14, RZ ;  /* 0x0000000e080e6227 */ /* 0x000fca00078e00ff */
[----:B------:R-:W-:-:S07]  /*20870*/  @P6 SHF.R.U32.HI R8, RZ, R15, R14 ;  /* 0x0000000fff086219 */ /* 0x000fce000001160e */
.L_x_3759:
[----:B------:R-:W-:Y:S05]  /*20880*/  BSYNC B1 ;  /* 0x0000000000017941 */ /* 0x000fea0003800000 */
.L_x_3757:
[----:B------:R-:W-:-:S05]  /*20890*/  IMAD R8, R8, R13, R86 ;  /* 0x0000000d08087224 */ /* 0x000fca00078e0256 */
[----:B------:R-:W-:Y:S02]  /*208a0*/  VIADDMNMX R10, R8, R13, R10, PT ;  /* 0x0000000d080a7246 */ /* 0x000fe4000380010a */
[----:B------:R-:W-:-:S07]  /*208b0*/  VIMNMX R7, R7, R8, !PT ;  /* 0x0000000807077248 */ /* 0x000fce0007fe0100 */
.L_x_3756:
[----:B------:R-:W-:Y:S05]  /*208c0*/  BSYNC B0 ;  /* 0x0000000000007941 */ /* 0x000fea0003800000 */
.L_x_3755:
        /* <DEDUP_REMOVED lines=77> */
[----:B------:R-:W-:Y:S02]  /*20da0*/  FMNMX.FTZ R6, R26, R15, !PT ;  /* 0x0000000f1a067209 */ /* 0x000fe40007810000 */
[----:B------:R-:W-:Y:S02]  /*20db0*/  FMNMX.FTZ R5, R168, R5, !PT ;  /* 0x00000005a8057209 */ /* 0x000fe40007810000 */
[----:B------:R-:W-:-:S02]  /*20dc0*/  ISETP.LT.OR P5, PT, R10, 0x49, P5 ;  /* 0x000000490a00780c */ /* 0x000fc40002fa1670 */
[----:B------:R-:W-:Y:S02]  /*20dd0*/  FMNMX.FTZ R5, R170, R5, !PT ;  /* 0x00000005aa057209 */ /* 0x000fe40007810000 */
[----:B------:R-:W-:Y:S02]  /*20de0*/  FSEL R62, R62, -INF , !P5 ;  /* 0xff8000003e3e7808 */ /* 0x000fe40006800000 */
[----:B------:R-:W-:Y:S02]  /*20df0*/  FMNMX.FTZ R5, R212, R5, !PT ;  /* 0x00000005d4057209 */ /* 0x000fe40007810000 */
[----:B------:R-:W-:Y:S02]  /*20e00*/  ISETP.GT.AND P2, PT, R7, 0x50, !P2 ;  /* 0x000000500700780c */ /* 0x000fe40005744270 */
[----:B------:R-:W-:Y:S02]  /*20e10*/  FMNMX.FTZ R5, R84, R5, !PT ;  /* 0x0000000554057209 */ /* 0x000fe40007810000 */
[----:B------:R-:W-:-:S02]  /*20e20*/  ISETP.LT.OR P1, PT, R10, 0x4a, P1 ;  /* 0x0000004a0a00780c */ /* 0x000fc40000f21670 */
        /* <DEDUP_REMOVED lines=39> */
[----:B------:R-:W-:Y:S02]  /*210a0*/  FMNMX.FTZ R5, R59, R6, !PT ;  /* 0x000000063b057209 */ /* 0x000fe40007810000 */
[----:B------:R-:W-:Y:S01]  /*210b0*/  ISETP.LT.OR P2, PT, R10, 0x51, P2 ;  /* 0x000000510a00780c */ /* 0x000fe20001741670 */
[----:B------:R-:W1:Y:S01]  /*210c0*/  SHFL.BFLY PT, R12, R11, 0x1, 0x1f ;  /* 0x0c201f000b0c7f89 */ /* 0x000e6200000e0000 */
        /* <DEDUP_REMOVED lines=17> */
[----:B------:R-:W2:Y:S04]  /*211e0*/  LDL.64 R6, [R1+0x440] ;  /* 0x0004400001067983 */ /* 0x000ea80000100a00 */
[----:B------:R-:W-:Y:S04]  /*211f0*/  STL.64 [R1+0x430], R8 ;  /* 0x0004300801007387 */ /* 0x000fe80000100a00 */
[----:B------:R-:W4:Y:S04]  /*21200*/  LDL R11, [R1+0x434] ;  /* 0x00043400010b7983 */ /* 0x000f280000100800 */
[----:B------:R-:W-:Y:S04]  /*21210*/  STL [R1+0x430], R10 ;  /* 0x0004300a01007387 */ /* 0x000fe80000100800 */
[----:B------:R-:W3:Y:S04]  /*21220*/  LDL R12, [R1+0x430] ;  /* 0x00043000010c7983 */ /* 0x000ee80000100800 */
[----:B----4-:R-:W1:Y:S02]  /*21230*/  SHFL.BFLY PT, R8, R11, 0x2, 0x1f ;  /* 0x0c401f000b087f89 */ /* 0x010e6400000e0000 */
[----:B-1----:R-:W-:-:S05]  /*21240*/  FMNMX.FTZ R8, R8, R11, !PT ;  /* 0x0000000b08087209 */ /* 0x002fca0007810000 */
[----:B------:R-:W1:Y:S01]  /*21250*/  SHFL.BFLY PT, R9, R8, 0x1, 0x1f ;  /* 0x0c201f0008097f89 */ /* 0x000e6200000e0000 */
[----:B---3--:R-:W-:Y:S01]  /*21260*/  FMUL.FTZ R5, R44, R12 ;  /* 0x0000000c2c057220 */ /* 0x008fe20000410000 */
[----:B------:R-:W-:-:S04]  /*21270*/  FSETP.NEU.FTZ.AND P1, PT, R12, -INF , PT ;  /* 0xff8000000c00780b */ /* 0x000fc80003f3d000 */
[----:B------:R-:W-:Y:S02]  /*21280*/  FSEL R5, R5, RZ, P1 ;  /* 0x000000ff05057208 */ /* 0x000fe40000800000 */
[----:B------:R-:W-:-:S03]  /*21290*/  FSEL R11, R12, RZ, P1 ;  /* 0x000000ff0c0b7208 */ /* 0x000fc60000800000 */
        /* <DEDUP_REMOVED lines=10> */
[----:B-1----:R-:W-:Y:S01]  /*21340*/  FMNMX.FTZ R8, R8, R9, !PT ;  /* 0x0000000908087209 */ /* 0x002fe20007810000 */
        /* <DEDUP_REMOVED lines=14> */
[C---:B------:R-:W-:Y:S01]  /*21430*/  FSETP.NEU.FTZ.AND P1, PT, R8.reuse, -INF , PT ;  /* 0xff8000000800780b */ /* 0x040fe20003f3d000 */
[----:B------:R-:W-:-:S03]  /*21440*/  FMUL.FTZ R5, R8, R44 ;  /* 0x0000002c08057220 */ /* 0x000fc60000410000 */
[----:B------:R-:W-:Y:S02]  /*21450*/  FSEL R10, R8, RZ, P1 ;  /* 0x000000ff080a7208 */ /* 0x000fe40000800000 */
[----:B------:R-:W-:Y:S01]  /*21460*/  FSEL R9, R5, RZ, P1 ;  /* 0x000000ff05097208 */ /* 0x000fe20000800000 */
[----:B------:R-:W-:Y:S02]  /*21470*/  FADD.FTZ R11, R14, -R11 ;  /* 0x8000000b0e0b7221 */ /* 0x000fe40000010000 */
[----:B------:R-:W-:Y:S02]  /*21480*/  FADD.FTZ R15, R15, -R10 ;  /* 0x8000000a0f0f7221 */ /* 0x000fe40000010000 */
[-CC-:B------:R-:W-:Y:S01]  /*21490*/  FFMA.FTZ R169, R26, R44.reuse, -R9.reuse ;  /* 0x0000002c1aa97223 */ /* 0x180fe20000010809 */
[-C--:B------:R-:W-:Y:S01]  /*214a0*/  FMUL.FTZ R11, R11, R44.reuse ;  /* 0x0000002c0b0b7220 */ /* 0x080fe20000410000 */
[----:B------:R-:W-:Y:S01]  /*214b0*/  FMUL.FTZ R15, R44, R15 ;  /* 0x0000000f2c0f7220 */ /* 0x000fe20000410000 */
[-CC-:B------:R-:W-:Y:S01]  /*214c0*/  FFMA.FTZ R13, R27, R44.reuse, -R9.reuse ;  /* 0x0000002c1b0d7223 */ /* 0x180fe20000010809 */
[----:B------:R-:W-:Y:S01]  /*214d0*/  MUFU.EX2 R25, R25 ;  /* 0x0000001900197308 */ /* 0x000fe20000000800 */
[----:B------:R-:W-:-:S07]  /*214e0*/  FFMA.FTZ R171, R30, R44, -R9 ;  /* 0x0000002c1eab7223 */ /* 0x000fce0000010809 */
[----:B------:R-:W2:Y:S01]  /*214f0*/  MUFU.EX2 R28, R11 ;  /* 0x0000000b001c7308 */ /* 0x000ea20000000800 */
[----:B------:R-:W-:-:S07]  /*21500*/  FFMA.FTZ R12, R31, R44, -R9 ;  /* 0x0000002c1f0c7223 */ /* 0x000fce0000010809 */
[----:B------:R-:W-:Y:S08]  /*21510*/  MUFU.EX2 R169, R169 ;  /* 0x000000a900a97308 */ /* 0x000ff00000000800 */
[----:B------:R-:W1:Y:S01]  /*21520*/  MUFU.EX2 R26, R15 ;  /* 0x0000000f001a7308 */ /* 0x000e620000000800 */
[----:B------:R-:W-:-:S07]  /*21530*/  FFMA.FTZ R206, R34, R44, -R9 ;  /* 0x0000002c22ce7223 */ /* 0x000fce0000010809 */
[----:B------:R-:W3:Y:S08]  /*21540*/  MUFU.EX2 R168, R168 ;  /* 0x000000a800a87308 */ /* 0x000ef00000000800 */
[----:B------:R-:W4:Y:S01]  /*21550*/  MUFU.EX2 R13, R13 ;  /* 0x0000000d000d7308 */ /* 0x000f220000000800 */
[----:B------:R-:W-:-:S07]  /*21560*/  FFMA.FTZ R207, R35, R44, -R9 ;  /* 0x0000002c23cf7223 */ /* 0x000fce0000010809 */
[----:B------:R-:W5:Y:S08]  /*21570*/  MUFU.EX2 R170, R170 ;  /* 0x000000aa00aa7308 */ /* 0x000f700000000800 */
[----:B------:R-:W0:Y:S01]  /*21580*/  MUFU.EX2 R171, R171 ;  /* 0x000000ab00ab7308 */ /* 0x000e220000000800 */
[----:B--2---:R-:W-:Y:S01]  /*21590*/  FFMA.FTZ R5, R28, R6, R25 ;  /* 0x000000061c057223 */ /* 0x004fe20000010019 */
[----:B-1----:R-:W-:-:S06]  /*215a0*/  FFMA.FTZ R6, R7, R26, R169 ;  /* 0x0000001a07067223 */ /* 0x002fcc00000100a9 */
        /* <DEDUP_REMOVED lines=8> */
[----:B-----5:R-:W-:Y:S01]  /*21630*/  FADD.FTZ R5, R170, R5 ;  /* 0x00000005aa057221 */ /* 0x020fe20000010000 */
        /* <DEDUP_REMOVED lines=81> */
[----:B------:R-:W1:Y:S08]  /*21b50*/  MUFU.EX2 R177, R177 ;  /* 0x000000b100b17308 */ /* 0x000e700000000800 */
        /* <DEDUP_REMOVED lines=10> */
[----:B--2---:R-:W-:-:S03]  /*21c00*/  FADD.FTZ R10, R16, R7 ;  /* 0x00000007100a7221 */ /* 0x004fc60000010000 */
[----:B---3--:R-:W-:Y:S01]  /*21c10*/  FADD.FTZ R7, R17, R6 ;  /* 0x0000000611077221 */ /* 0x008fe20000010000 */
[----:B----4-:R-:W-:-:S03]  /*21c20*/  FADD.FTZ R11, R5, R10 ;  /* 0x0000000a050b7221 */ /* 0x010fc60000010000 */
[----:B0-----:R-:W-:Y:S01]  /*21c30*/  FADD.FTZ R10, R20, R7 ;  /* 0x00000007140a7221 */ /* 0x001fe20000010000 */
[----:B------:R-:W-:Y:S01]  /*21c40*/  STL [R1+0x434], R8 ;  /* 0x0004340801007387 */ /* 0x000fe20000100800 */
[----:B-----5:R-:W-:-:S05]  /*21c50*/  FADD.FTZ R11, R14, R11 ;  /* 0x0000000b0e0b7221 */ /* 0x020fca0000010000 */
[----:B------:R-:W-:Y:S04]  /*21c60*/  STL.64 [R1+0x440], R10 ;  /* 0x0004400a01007387 */ /* 0x000fe80000100a00 */
        /* <DEDUP_REMOVED lines=11> */
[----:B0-----:R-:W2:Y:S04]  /*21d20*/  LD.E R9, desc[UR42][R18.64+0x260] ;  /* 0x0002602a12097980 */ /* 0x001ea8000c101900 */
        /* <DEDUP_REMOVED lines=61> */
[----:B------:R-:W-:-:S06]  /*22100*/  ULOP3.LUT UR5, UR4, 0x8, URZ, 0xfc, !UPT ;  /* 0x0000000804057892 */ /* 0x000fcc000f8efc3f */
[----:B------:R-:W-:Y:S02]  /*22110*/  IMAD.U32 R8, RZ, RZ, UR5 ;  /* 0x00000005ff087e24 */ /* 0x000fe4000f8e00ff */
[C---:B--2---:R-:W-:Y:S01]  /*22120*/  FMUL.FTZ R9, R28.reuse, R9 ;  /* 0x000000091c097220 */ /* 0x044fe20000410000 */
[----:B---3--:R-:W-:-:S04]  /*22130*/  FMUL.FTZ R145, R28, R145 ;  /* 0x000000911c917220 */ /* 0x008fc80000410000 */
[----:B------:R0:W-:Y:S01]  /*22140*/  ST.E desc[UR42][R18.64+0x260], R9 ;  /* 0x0002600912007985 */ /* 0x0001e2000c10192a */
[C---:B----4-:R-:W-:Y:S01]  /*22150*/  FMUL.FTZ R11, R28.reuse, R11 ;  /* 0x0000000b1c0b7220 */ /* 0x050fe20000410000 */
[C---:B-----5:R-:W-:Y:S01]  /*22160*/  FMUL.FTZ R29, R28.reuse, R29 ;  /* 0x0000001d1c1d7220 */ /* 0x060fe20000410000 */
[C---:B------:R-:W-:Y:S01]  /*22170*/  FMUL.FTZ R31, R28.reuse, R31 ;  /* 0x0000001f1c1f7220 */ /* 0x040fe20000410000 */
[----:B0-----:R-:W-:Y:S02]  /*22180*/  IMAD.U32 R9, RZ, RZ, UR7 ;  /* 0x00000007ff097e24 */ /* 0x001fe4000f8e00ff */
        /* <DEDUP_REMOVED lines=118> */
[----:B0-----:R-:W1:Y:S01]  /*228f0*/  LD.E R11, desc[UR42][R8.64] ;  /* 0x0000002a080b7980 */ /* 0x001e62000c101900 */
[----:B------:R-:W-:-:S06]  /*22900*/  ULOP3.LUT UR6, UR4, 0xc, URZ, 0xfc, !UPT ;  /* 0x0000000c04067892 */ /* 0x000fcc000f8efc3f */
[----:B------:R-:W-:Y:S02]  /*22910*/  IMAD.U32 R10, RZ, RZ, UR6 ;  /* 0x00000006ff0a7e24 */ /* 0x000fe4000f8e00ff */
[----:B-1----:R-:W-:Y:S01]  /*22920*/  FMUL.FTZ R27, R26, R11 ;  /* 0x0000000b1a1b7220 */ /* 0x002fe20000410000 */
[----:B------:R-:W-:-:S04]  /*22930*/  IMAD.U32 R11, RZ, RZ, UR7 ;  /* 0x00000007ff0b7e24 */ /* 0x000fc8000f8e00ff */
[----:B------:R0:W-:Y:S04]  /*22940*/  ST.E desc[UR42][R8.64], R27 ;  /* 0x0000001b08007985 */ /* 0x0001e8000c10192a */
[----:B------:R-:W2:Y:S01]  /*22950*/  LD.E R11, desc[UR42][R10.64] ;  /* 0x0000002a0a0b7980 */ /* 0x000ea2000c101900 */
[----:B------:R-:W-:Y:S02]  /*22960*/  IMAD.U32 R28, RZ, RZ, UR6 ;  /* 0x00000006ff1c7e24 */ /* 0x000fe4000f8e00ff */
[----:B------:R-:W-:Y:S02]  /*22970*/  IMAD.U32 R29, RZ, RZ, UR7 ;  /* 0x00000007ff1d7e24 */ /* 0x000fe4000f8e00ff */
        /* <DEDUP_REMOVED lines=8> */
[----:B0-----:R-:W5:Y:S04]  /*22a00*/  LD.E R27, desc[UR42][R18.64+0x25c] ;  /* 0x00025c2a121b7980 */ /* 0x001f68000c101900 */
        /* <DEDUP_REMOVED lines=180> */
[----:B0-----:R-:W5:Y:S04]  /*23550*/  LD.E R33, desc[UR42][R18.64+0x220] ;  /* 0x0002202a12217980 */ /* 0x001f68000c101900 */
[----:B-1----:R-:W4:Y:S04]  /*23560*/  LD.E R27, desc[UR42][R2.64] ;  /* 0x0000002a021b7980 */ /* 0x002f28000c101900 */
[----:B--2---:R-:W2:Y:S04]  /*23570*/  LD.E.64 R10, desc[UR42][R18.64+0xa8] ;  /* 0x0000a82a120a7980 */ /* 0x004ea8000c101b00 */
[----:B-----5:R0:W-:Y:S04]  /*23580*/  ST.E desc[UR42][R18.64+0x220], R33 ;  /* 0x0002202112007985 */ /* 0x0201e8000c10192a */
[----:B------:R-:W5:Y:S01]  /*23590*/  LD.E R35, desc[UR42][R6.64] ;  /* 0x0000002a06237980 */ /* 0x000f62000c101900 */
[----:B---3--:R-:W-:-:S03]  /*235a0*/  IMAD.U32 R29, RZ, RZ, UR7 ;  /* 0x00000007ff1d7e24 */ /* 0x008fc6000f8e00ff */
[----:B-----5:R1:W-:Y:S04]  /*235b0*/  ST.E desc[UR42][R6.64], R35 ;  /* 0x0000002306007985 */ /* 0x0203e8000c10192a */
[----:B------:R-:W3:Y:S01]  /*235c0*/  LD.E R37, desc[UR42][R8.64] ;  /* 0x0000002a08257980 */ /* 0x000ee2000c101900 */
[----:B------:R-:W-:Y:S02]  /*235d0*/  IMAD.U32 R30, RZ, RZ, UR6 ;  /* 0x00000006ff1e7e24 */ /* 0x000fe4000f8e00ff */
[----:B----4-:R-:W-:Y:S01]  /*235e0*/  IMAD.U32 R31, RZ, RZ, UR7 ;  /* 0x00000007ff1f7e24 */ /* 0x010fe2000f8e00ff */
[----:B---3--:R3:W-:Y:S04]  /*235f0*/  ST.E desc[UR42][R8.64], R37 ;  /* 0x0000002508007985 */ /* 0x0087e8000c10192a */
[----:B------:R-:W4:Y:S04]  /*23600*/  LD.E R29, desc[UR42][R28.64] ;  /* 0x0000002a1c1d7980 */ /* 0x000f28000c101900 */
[----:B----4-:R4:W-:Y:S04]  /*23610*/  ST.E desc[UR42][R30.64], R29 ;  /* 0x0000001d1e007985 */ /* 0x0109e8000c10192a */
[----:B------:R-:W5:Y:S04]  /*23620*/  LD.E R39, desc[UR42][R18.64+0x230] ;  /* 0x0002302a12277980 */ /* 0x000f68000c101900 */
[----:B0-----:R-:W2:Y:S04]  /*23630*/  LD.E R33, desc[UR42][R18.64+0x234] ;  /* 0x0002342a12217980 */ /* 0x001ea8000c101900 */
[----:B------:R-:W2:Y:S04]  /*23640*/  LD.E R41, desc[UR42][R18.64+0x238] ;  /* 0x0002382a12297980 */ /* 0x000ea8000c101900 */
[----:B------:R-:W2:Y:S04]  /*23650*/  LD.E R43, desc[UR42][R18.64+0x23c] ;  /* 0x00023c2a122b7980 */ /* 0x000ea8000c101900 */
[----:B-1----:R-:W2:Y:S04]  /*23660*/  LD.E R35, desc[UR42][R18.64+0x240] ;  /* 0x0002402a12237980 */ /* 0x002ea8000c101900 */
[----:B------:R-:W2:Y:S04]  /*23670*/  LD.E R45, desc[UR42][R18.64+0x244] ;  /* 0x0002442a122d7980 */ /* 0x000ea8000c101900 */
[----:B------:R-:W2:Y:S04]  /*23680*/  LD.E R47, desc[UR42][R18.64+0x248] ;  /* 0x0002482a122f7980 */ /* 0x000ea8000c101900 */
[----:B---3--:R-:W3:Y:S04]  /*23690*/  LD.E R37, desc[UR42][R18.64+0x24c] ;  /* 0x00024c2a12257980 */ /* 0x008ee8000c101900 */
[----:B------:R-:W3:Y:S04]  /*236a0*/  LD.E R49, desc[UR42][R18.64+0x250] ;  /* 0x0002502a12317980 */ /* 0x000ee8000c101900 */
[----:B------:R-:W3:Y:S04]  /*236b0*/  LD.E R51, desc[UR42][R18.64+0x254] ;  /* 0x0002542a12337980 */ /* 0x000ee8000c101900 */
        /* <DEDUP_REMOVED lines=114> */
[----:B-----5:R-:W-:Y:S04]  /*23de0*/  ST.E desc[UR42][R18.64+0x230], R39 ;  /* 0x0002302712007985 */ /* 0x020fe8000c10192a */
[----:B--2---:R-:W-:Y:S04]  /*23df0*/  ST.E desc[UR42][R18.64+0x234], R33 ;  /* 0x0002342112007985 */ /* 0x004fe8000c10192a */
[----:B------:R-:W-:Y:S04]  /*23e00*/  ST.E desc[UR42][R18.64+0x238], R41 ;  /* 0x0002382912007985 */ /* 0x000fe8000c10192a */
[----:B------:R-:W-:Y:S04]  /*23e10*/  ST.E desc[UR42][R18.64+0x23c], R43 ;  /* 0x00023c2b12007985 */ /* 0x000fe8000c10192a */
[----:B------:R-:W-:Y:S04]  /*23e20*/  ST.E desc[UR42][R18.64+0x240], R35 ;  /* 0x0002402312007985 */ /* 0x000fe8000c10192a */
[----:B------:R-:W-:Y:S04]  /*23e30*/  ST.E desc[UR42][R18.64+0x244], R45 ;  /* 0x0002442d12007985 */ /* 0x000fe8000c10192a */
[----:B------:R-:W-:Y:S04]  /*23e40*/  ST.E desc[UR42][R18.64+0x248], R47 ;  /* 0x0002482f12007985 */ /* 0x000fe8000c10192a */
[----:B---3--:R-:W-:Y:S04]  /*23e50*/  ST.E desc[UR42][R18.64+0x24c], R37 ;  /* 0x00024c2512007985 */ /* 0x008fe8000c10192a */
        /* <DEDUP_REMOVED lines=117> */
[----:B------:R-:W-:-:S02]  /*245b0*/  IMAD R10, R27, 0xc00, R10 ;  /* 0x00000c001b0a7824 */ /* 0x000fc400078e020a */
[----:B------:R-:W-:Y:S01]  /*245c0*/  IMAD.U32 R27, RZ, RZ, UR7 ;  /* 0x00000007ff1b7e24 */ /* 0x000fe2000f8e00ff */
[----:B------:R-:W-:Y:S01]  /*245d0*/  F2FP.F16.F32.PACK_AB R168, R168, R25 ;  /* 0x00000019a8a8723e */ /* 0x000fe200000000ff */
[----:B-1----:R-:W-:Y:S01]  /*245e0*/  IMAD.U32 R26, RZ, RZ, UR6 ;  /* 0x00000006ff1a7e24 */ /* 0x002fe2000f8e00ff */
[----:B--2---:R-:W2:Y:S04]  /*245f0*/  LD.E R28, desc[UR42][R18.64+0x230] ;  /* 0x0002302a121c7980 */ /* 0x004ea8000c101900 */
[----:B------:R-:W2:Y:S04]  /*24600*/  LD.E R27, desc[UR42][R26.64] ;  /* 0x0000002a1a1b7980 */ /* 0x000ea8000c101900 */
        /* <DEDUP_REMOVED lines=130> */
[----:B------:R-:W-:Y:S02]  /*24e30*/  F2FP.F16.F32.PACK_AB R169, R13, R169 ;  /* 0x000000a90da9723e */ /* 0x000fe400000000ff */
[----:B------:R-:W-:Y:S01]  /*24e40*/  F2FP.F16.F32.PACK_AB R171, R12, R171 ;  /* 0x000000ab0cab723e */ /* 0x000fe200000000ff */
[----:B------:R-:W-:Y:S01]  /*24e50*/  VOTEU.ANY UP0, P1 ;  /* 0x00000000003f7886 */ /* 0x000fe20000800100 */
[----:B------:R-:W-:Y:S02]  /*24e60*/  VIADD R12, R10, 0x80 ;  /* 0x000000800a0c7836 */ /* 0x000fe40000000000 */
[----:B------:R-:W-:Y:S01]  /*24e70*/  IMAD.MOV.U32 R13, RZ, RZ, R11 ;  /* 0x000000ffff0d7224 */ /* 0x000fe200078e000b */
[----:B--2---:R-:W-:-:S06]  /*24e80*/  WARPGROUP.ARRIVE ;  /* 0x00000000000079c5 */ /* 0x004fcc0000000000 */
[----:B------:R-:W-:Y:S01]  /*24e90*/  HGMMA.64x256x16.F32 R24, R168, gdesc[UR8].tnspB, R24, UP0, gsb0 ;  /* 0x43e00008a8187df0 */ /* 0x000fe2000b800818 */
[----:B------:R-:W-:Y:S01]  /*24ea0*/  R2UR UR10, R12 ;  /* 0x000000000c0a72ca */ /* 0x000fe200000e0000 */
[----:B------:R-:W-:Y:S01]  /*24eb0*/  IMAD.U32 R12, RZ, RZ, UR6 ;  /* 0x00000006ff0c7e24 */ /* 0x000fe2000f8e00ff */
[----:B------:R-:W-:Y:S01]  /*24ec0*/  R2UR UR11, R13 ;  /* 0x000000000d0b72ca */ /* 0x000fe200000e0000 */
[----:B------:R-:W-:Y:S01]  /*24ed0*/  IMAD.U32 R13, RZ, RZ, UR7 ;  /* 0x00000007ff0d7e24 */ /* 0x000fe2000f8e00ff */
        /* <DEDUP_REMOVED lines=138> */
[----:B------:R-:W-:Y:S01]  /*25780*/  R2UR UR10, R12 ;  /* 0x000000000c0a72ca */ /* 0x000fe200000e0000 */
[----:B------:R-:W-:Y:S01]  /*25790*/  IMAD.U32 R12, RZ, RZ, UR6 ;  /* 0x00000006ff0c7e24 */ /* 0x000fe2000f8e00ff */
[----:B------:R-:W-:Y:S01]  /*257a0*/  R2UR UR11, R13 ;  /* 0x000000000d0b72ca */ /* 0x000fe200000e0000 */
[----:B------:R-:W-:Y:S01]  /*257b0*/  IMAD.U32 R13, RZ, RZ, UR7 ;  /* 0x00000007ff0d7e24 */ /* 0x000fe2000f8e00ff */
        /* <DEDUP_REMOVED lines=283> */
[----:B------:R-:W-:Y:S02]  /*26970*/  IMAD.U32 R13, RZ, RZ, UR7 ;  /* 0x00000007ff0d7e24 */ /* 0x000fe4000f8e00ff */
        /* <DEDUP_REMOVED lines=137> */
[----:B------:R-:W-:Y:S01]  /*27210*/  IMAD.U32 R10, RZ, RZ, UR6 ;  /* 0x00000006ff0a7e24 */ /* 0x000fe2000f8e00ff */
[----:B------:R-:W-:Y:S01]  /*27220*/  R2UR UR11, R11 ;  /* 0x000000000b0b72ca */ /* 0x000fe200000e0000 */
[----:B------:R-:W-:Y:S01]  /*27230*/  IMAD.U32 R11, RZ, RZ, UR7 ;  /* 0x00000007ff0b7e24 */ /* 0x000fe2000f8e00ff */
[----:B------:R-:W-:Y:S01]  /*27240*/  STL [R1+0x88], R4 ;  /* 0x0000880401007387 */ /* 0x000fe20000100800 */
[----:B------:R-:W-:-:S03]  /*27250*/  WARPGROUP.DEPBAR.LE gsb0, 0x0 ;  /* 0x00008000000079c5 */ /* 0x000fc60000010000 */
        /* <DEDUP_REMOVED lines=134> */
[----:B------:R-:W-:Y:S01]  /*27ac0*/  IMAD.U32 R10, RZ, RZ, UR6 ;  /* 0x00000006ff0a7e24 */ /* 0x000fe2000f8e00ff */
[----:B------:R-:W-:Y:S01]  /*27ad0*/  STL [R1+0x88], R4 ;  /* 0x0000880401007387 */ /* 0x000fe20000100800 */
[----:B------:R-:W-:Y:S01]  /*27ae0*/  IMAD.U32 R11, RZ, RZ, UR7 ;  /* 0x00000007ff0b7e24 */ /* 0x000fe2000f8e00ff */
[----:B------:R-:W-:Y:S02]  /*27af0*/  WARPGROUP.DEPBAR.LE gsb0, 0x0 ;  /* 0x00008000000079c5 */ /* 0x000fe40000010000 */
        /* <DEDUP_REMOVED lines=131> */
[----:B0-----:R-:W2:Y:S01]  /*28330*/  LD.E R11, desc[UR42][R6.64] ;  /* 0x0000002a060b7980 */ /* 0x001ea2000c101900 */
[----:B------:R-:W-:-:S02]  /*28340*/  IMAD.U32 R14, RZ, RZ, UR6 ;  /* 0x00000006ff0e7e24 */ /* 0x000fc4000f8e00ff */
[----:B------:R-:W-:Y:S01]  /*28350*/  IMAD.U32 R15, RZ, RZ, UR7 ;  /* 0x00000007ff0f7e24 */ /* 0x000fe2000f8e00ff */
[----:B--2---:R0:W-:Y:S04]  /*28360*/  ST.E desc[UR42][R6.64], R11 ;  /* 0x0000000b06007985 */ /* 0x0041e8000c10192a */
[----:B------:R-:W2:Y:S01]  /*28370*/  LD.E R13, desc[UR42][R8.64] ;  /* 0x0000002a080d7980 */ /* 0x000ea2000c101900 */
[----:B------:R-:W-:Y:S02]  /*28380*/  IMAD.U32 R16, RZ, RZ, UR6 ;  /* 0x00000006ff107e24 */ /* 0x000fe4000f8e00ff */
[----:B------:R-:W-:Y:S01]  /*28390*/  IMAD.U32 R17, RZ, RZ, UR7 ;  /* 0x00000007ff117e24 */ /* 0x000fe2000f8e00ff */
[----:B--2---:R2:W-:Y:S04]  /*283a0*/  ST.E desc[UR42][R8.64], R13 ;  /* 0x0000000d08007985 */ /* 0x0045e8000c10192a */
[----:B------:R-:W3:Y:S04]  /*283b0*/  LD.E R10, desc[UR42][R14.64] ;  /* 0x0000002a0e0a7980 */ /* 0x000ee8000c101900 */
[----:B---3--:R3:W-:Y:S04]  /*283c0*/  ST.E desc[UR42][R16.64], R10 ;  /* 0x0000000a10007985 */ /* 0x0087e8000c10192a */
[----:B------:R-:W4:Y:S04]  /*283d0*/  LD.E R21, desc[UR42][R18.64+0x230] ;  /* 0x0002302a12157980 */ /* 0x000f28000c101900 */
[----:B------:R-:W5:Y:S04]  /*283e0*/  LD.E R25, desc[UR42][R18.64+0x234] ;  /* 0x0002342a12197980 */ /* 0x000f68000c101900 */
[----:B-1----:R-:W5:Y:S04]  /*283f0*/  LD.E R5, desc[UR42][R18.64+0x238] ;  /* 0x0002382a12057980 */ /* 0x002f68000c101900 */
[----:B------:R-:W5:Y:S04]  /*28400*/  LD.E R27, desc[UR42][R18.64+0x23c] ;  /* 0x00023c2a121b7980 */ /* 0x000f68000c101900 */
[----:B0-----:R-:W5:Y:S04]  /*28410*/  LD.E R7, desc[UR42][R18.64+0x240] ;  /* 0x0002402a12077980 */ /* 0x001f68000c101900 */
[----:B------:R-:W5:Y:S04]  /*28420*/  LD.E R11, desc[UR42][R18.64+0x244] ;  /* 0x0002442a120b7980 */ /* 0x000f68000c101900 */
[----:B------:R-:W5:Y:S04]  /*28430*/  LD.E R29, desc[UR42][R18.64+0x248] ;  /* 0x0002482a121d7980 */ /* 0x000f68000c101900 */
[----:B--2---:R-:W2:Y:S04]  /*28440*/  LD.E R9, desc[UR42][R18.64+0x24c] ;  /* 0x00024c2a12097980 */ /* 0x004ea8000c101900 */
[----:B------:R-:W2:Y:S04]  /*28450*/  LD.E R13, desc[UR42][R18.64+0x250] ;  /* 0x0002502a120d7980 */ /* 0x000ea8000c101900 */
[----:B------:R-:W2:Y:S04]  /*28460*/  LD.E R15, desc[UR42][R18.64+0x254] ;  /* 0x0002542a120f7980 */ /* 0x000ea8000c101900 */
[----:B---3--:R-:W3:Y:S04]  /*28470*/  LD.E R17, desc[UR42][R18.64+0x258] ;  /* 0x0002582a12117980 */ /* 0x008ee8000c101900 */
[----:B------:R-:W3:Y:S04]  /*28480*/  LD.E R31, desc[UR42][R18.64+0x25c] ;  /* 0x00025c2a121f7980 */ /* 0x000ee8000c101900 */
        /* <DEDUP_REMOVED lines=112> */
[----:B----4-:R0:W-:Y:S04]  /*28b90*/  ST.E desc[UR42][R18.64+0x230], R21 ;  /* 0x0002301512007985 */ /* 0x0101e8000c10192a */
[----:B-----5:R0:W-:Y:S04]  /*28ba0*/  ST.E desc[UR42][R18.64+0x234], R25 ;  /* 0x0002341912007985 */ /* 0x0201e8000c10192a */
[----:B------:R0:W-:Y:S04]  /*28bb0*/  ST.E desc[UR42][R18.64+0x238], R5 ;  /* 0x0002380512007985 */ /* 0x0001e8000c10192a */
[----:B------:R0:W-:Y:S04]  /*28bc0*/  ST.E desc[UR42][R18.64+0x23c], R27 ;  /* 0x00023c1b12007985 */ /* 0x0001e8000c10192a */
[----:B------:R0:W-:Y:S04]  /*28bd0*/  ST.E desc[UR42][R18.64+0x240], R7 ;  /* 0x0002400712007985 */ /* 0x0001e8000c10192a */
[----:B------:R0:W-:Y:S04]  /*28be0*/  ST.E desc[UR42][R18.64+0x244], R11 ;  /* 0x0002440b12007985 */ /* 0x0001e8000c10192a */
[----:B------:R0:W-:Y:S04]  /*28bf0*/  ST.E desc[UR42][R18.64+0x248], R29 ;  /* 0x0002481d12007985 */ /* 0x0001e8000c10192a */
[----:B--2---:R0:W-:Y:S04]  /*28c00*/  ST.E desc[UR42][R18.64+0x24c], R9 ;  /* 0x00024c0912007985 */ /* 0x0041e8000c10192a */
[----:B------:R0:W-:Y:S04]  /*28c10*/  ST.E desc[UR42][R18.64+0x250], R13 ;  /* 0x0002500d12007985 */ /* 0x0001e8000c10192a */
[----:B------:R0:W-:Y:S04]  /*28c20*/  ST.E desc[UR42][R18.64+0x254], R15 ;  /* 0x0002540f12007985 */ /* 0x0001e8000c10192a */
[----:B---3--:R0:W-:Y:S04]  /*28c30*/  ST.E desc[UR42][R18.64+0x258], R17 ;  /* 0x0002581112007985 */ /* 0x0081e8000c10192a */
        /* <DEDUP_REMOVED lines=121> */
.L_x_3761:
[----:B------:R-:W-:Y:S05]  /*293d0*/  BSYNC B0 ;  /* 0x0000000000007941 */ /* 0x000fea0003800000 */
.L_x_3760:
[C---:B------:R-:W-:Y:S01]  /*293e0*/  ISETP.GT.AND P0, PT, R0.reuse, R165, PT ;  /* 0x000000a50000720c */ /* 0x040fe20003f04270 */
[----:B------:R-:W-:-:S12]  /*293f0*/  VIADD R0, R0, 0xffffffff ;  /* 0xffffffff00007836 */ /* 0x000fd80000000000 */
[----:B------:R-:W-:Y:S05]  /*29400*/  @P0 BRA `(.L_x_3762) ;  /* 0xffffff5000c80947 */ /* 0x000fea000383ffff */
.L_x_3735:
[----:B0-----:R-:W2:Y:S01]  /*29410*/  LDL R5, [R1+0x440] ;  /* 0x0004400001057983 */ /* 0x001ea20000100800 */
[----:B------:R-:W-:Y:S05]  /*29420*/  WARPSYNC.ALL ;  /* 0x0000000000007948 */ /* 0x000fea0003800000 */
[----:B------:R-:W3:Y:S04]  /*29430*/  LDL R6, [R1+0x444] ;  /* 0x0004440001067983 */ /* 0x000ee80000100800 */
[----:B------:R-:W4:Y:S04]  /*29440*/  LDL R136, [R1+0x210] ;  /* 0x0002100001887983 */ /* 0x000f280000100800 */
        /* <DEDUP_REMOVED lines=62> */
[----:B--2---:R-:W0:Y:S02]  /*29830*/  SHFL.BFLY PT, R0, R5, 0x2, 0x1f ;  /* 0x0c401f0005007f89 */ /* 0x004e2400000e0000 */
[----:B0-----:R-:W-:-:S05]  /*29840*/  FADD.FTZ R0, R5, R0 ;  /* 0x0000000005007221 */ /* 0x001fca0000010000 */
[----:B------:R-:W0:Y:S02]  /*29850*/  SHFL.BFLY PT, R3, R0, 0x1, 0x1f ;  /* 0x0c201f0000037f89 */ /* 0x000e2400000e0000 */
[----:B0-----:R-:W-:Y:S01]  /*29860*/  FADD.FTZ R2, R0, R3 ;  /* 0x0000000300027221 */ /* 0x001fe20000010000 */
[----:B----4-:R-:W-:Y:S01]  /*29870*/  VIADD R136, R136, 0x1 ;  /* 0x0000000188887836 */ /* 0x010fe20000000000 */
[----:B------:R-:W2:Y:S04]  /*29880*/  LDL R0, [R1+0x21c] ;  /* 0x00021c0001007983 */ /* 0x000ea80000100800 */
[----:B------:R-:W-:Y:S04]  /*29890*/  STL [R1+0x440], R2 ;  /* 0x0004400201007387 */ /* 0x000fe80000100800 */
[----:B------:R-:W4:Y:S04]  /*298a0*/  LDL R147, [R1+0x440] ;  /* 0x0004400001937983 */ /* 0x000f280000100800 */
[----:B---3--:R-:W0:Y:S02]  /*298b0*/  SHFL.BFLY PT, R3, R6, 0x2, 0x1f ;  /* 0x0c401f0006037f89 */ /* 0x008e2400000e0000 */
[----:B0-----:R-:W-:Y:S01]  /*298c0*/  FADD.FTZ R3, R3, R6 ;  /* 0x0000000603037221 */ /* 0x001fe20000010000 */
[----:B------:R-:W-:Y:S01]  /*298d0*/  ISETP.NE.AND P2, PT, R136, 0x2, PT ;  /* 0x000000028800780c */ /* 0x000fe20003f45270 */
[----:B------:R-:W3:Y:S04]  /*298e0*/  LDL.64 R6, [R1+0x408] ;  /* 0x0004080001067983 */ /* 0x000ee80000100a00 */
[----:B-1----:R-:W0:Y:S08]  /*298f0*/  SHFL.BFLY PT, R4, R3, 0x1, 0x1f ;  /* 0x0c201f0003047f89 */ /* 0x002e3000000e0000 */
[----:B------:R-:W5:Y:S01]  /*29900*/  @!P2 LDL R134, [R1+0x214] ;  /* 0x000214000186a983 */ /* 0x000f620000100800 */
[----:B0-----:R-:W-:-:S03]  /*29910*/  FADD.FTZ R140, R3, R4 ;  /* 0x00000004038c7221 */ /* 0x001fc60000010000 */
[----:B------:R-:W3:Y:S02]  /*29920*/  LDL.64 R4, [R1+0x3f8] ;  /* 0x0003f80001047983 */ /* 0x000ee40000100a00 */
[----:B------:R-:W-:Y:S02]  /*29930*/  FSETP.NE.FTZ.AND P1, PT, R140, RZ, PT ;  /* 0x000000ff8c00720b */ /* 0x000fe40003f35000 */
[----:B------:R-:W3:Y:S11]  /*29940*/  LDL.64 R2, [R1+0x418] ;  /* 0x0004180001027983 */ /* 0x000ef60000100a00 */
[----:B------:R-:W3:Y:S04]  /*29950*/  @P1 LDL R143, [R1+0x450] ;  /* 0x00045000018f1983 */ /* 0x000ee80000100800 */
[----:B------:R-:W3:Y:S01]  /*29960*/  @P1 LDL R145, [R1+0x434] ;  /* 0x0004340001911983 */ /* 0x000ee20000100800 */
[----:B------:R-:W-:-:S02]  /*29970*/  IMAD.MOV.U32 R142, RZ, RZ, -0x800000 ;  /* 0xff800000ff8e7424 */ /* 0x000fc400078e00ff */
[----:B------:R-:W-:Y:S02]  /*29980*/  IMAD.MOV.U32 R137, RZ, RZ, RZ ;  /* 0x000000ffff897224 */ /* 0x000fe400078e00ff */
[----:B------:R-:W-:Y:S01]  /*29990*/  IMAD.MOV.U32 R144, RZ, RZ, -0x800000 ;  /* 0xff800000ff907424 */ /* 0x000fe200078e00ff */
[----:B------:R0:W-:Y:S08]  /*299a0*/  BAR.ARV R219, 0x100 ;  /* 0x000400db0000751d */ /* 0x0001f00000002000 */
[----:B------:R-:W-:Y:S06]  /*299b0*/  BAR.ARV 0x8, 0x180 ;  /* 0x0206000000007b1d */ /* 0x000fec0000002000 */
[----:B----4-:R-:W-:-:S13]  /*299c0*/  FSETP.NE.FTZ.AND P0, PT, R147, RZ, PT ;  /* 0x000000ff9300720b */ /* 0x010fda0003f15000 */
[----:B------:R-:W4:Y:S04]  /*299d0*/  @P0 LDL R138, [R1+0x450] ;  /* 0x00045000018a0983 */ /* 0x000f280000100800 */
[----:B------:R-:W3:Y:S01]  /*299e0*/  @P0 LDL R139, [R1+0x430] ;  /* 0x00043000018b0983 */ /* 0x000ee20000100800 */
[----:B------:R-:W1:Y:S02]  /*299f0*/  @P0 MUFU.LG2 R141, R147 ;  /* 0x00000093008d0308 */ /* 0x000e640000000c00 */
[----:B-1----:R-:W-:-:S06]  /*29a00*/  @P0 FMUL.FTZ R141, R141, 0.69314718246459960938 ;  /* 0x3f3172188d8d0820 */ /* 0x002fcc0000410000 */
[----:B------:R-:W-:Y:S08]  /*29a10*/  @P1 MUFU.LG2 R146, R140 ;  /* 0x0000008c00921308 */ /* 0x000ff00000000c00 */
[----:B------:R-:W1:Y:S01]  /*29a20*/  @P0 MUFU.RCP R137, R147 ;  /* 0x0000009300890308 */ /* 0x000e620000001000 */
[----:B-----5:R-:W-:Y:S01]  /*29a30*/  @!P2 LOP3.LUT R134, R134, 0x1, RZ, 0x3c, !PT ;  /* 0x000000018686a812 */ /* 0x020fe200078e3cff */
[----:B--2---:R-:W-:Y:S01]  /*29a40*/  VIADD R0, R0, 0x1 ;  /* 0x0000000100007836 */ /* 0x004fe20000000000 */
[----:B------:R-:W-:Y:S04]  /*29a50*/  STL [R1+0x444], R140 ;  /* 0x0004448c01007387 */ /* 0x000fe80000100800 */
[----:B------:R-:W-:Y:S04]  /*29a60*/  STL [R1+0x210], R136 ;  /* 0x0002108801007387 */ /* 0x000fe80000100800 */
[----:B------:R-:W-:Y:S01]  /*29a70*/  @!P2 STL [R1+0x214], R134 ;  /* 0x000214860100a387 */ /* 0x000fe20000100800 */
        /* <DEDUP_REMOVED lines=99> */
[----:B---3--:R-:W-:Y:S01]  /*2a0b0*/  @P0 FFMA.FTZ R142, R138, R139, R141 ;  /* 0x0000008b8a8e0223 */ /* 0x008fe2000001008d */
[----:B------:R-:W-:-:S06]  /*2a0c0*/  IMAD.MOV.U32 R138, RZ, RZ, RZ ;  /* 0x000000ffff8a7224 */ /* 0x000fcc00078e00ff */
[----:B------:R-:W1:Y:S01]  /*2a0d0*/  @P1 MUFU.RCP R138, R140 ;  /* 0x0000008c008a1308 */ /* 0x000e620000001000 */
[----:B------:R-:W-:Y:S01]  /*2a0e0*/  @P1 FMUL.FTZ R139, R146, 0.69314718246459960938 ;  /* 0x3f317218928b1820 */ /* 0x000fe20000410000 */
[----:B------:R-:W-:-:S04]  /*2a0f0*/  @P1 FMUL.FTZ R146, R143, 0.69314718246459960938 ;  /* 0x3f3172188f921820 */ /* 0x000fc80000410000 */
[----:B------:R-:W-:Y:S01]  /*2a100*/  @P1 FFMA.FTZ R144, R146, R145, R139 ;  /* 0x0000009192901223 */ /* 0x000fe2000001008b */
[-C--:B-1----:R-:W-:Y:S01]  /*2a110*/  FMUL.FTZ R13, R13, R138.reuse ;  /* 0x0000008a0d0d7220 */ /* 0x082fe20000410000 */
        /* <DEDUP_REMOVED lines=98> */
[----:B------:R0:W-:Y:S01]  /*2a740*/  STL [R1+0x218], R12 ;  /* 0x0002180c01007387 */ /* 0x0001e20000100800 */
[----:B------:R-:W-:-:S13]  /*2a750*/  PLOP3.LUT P0, PT, PT, PT, PT, 0x8, 0x0 ;  /* 0x000000000000781c */ /* 0x000fda0003f0e170 */
.L_x_3645:
[----:B------:R-:W-:Y:S05]  /*2a760*/  WARPSYNC.ALL ;  /* 0x0000000000007948 */ /* 0x000fea0003800000 */
[----:B------:R-:W1:Y:S08]  /*2a770*/  S2UR UR5, SR_CgaCtaId ;  /* 0x00000000000579c3 */ /* 0x000e700000008800 */
[----:B------:R-:W-:Y:S06]  /*2a780*/  BAR.SYNC.DEFER_BLOCKING 0x5, 0x180 ;  /* 0x0146000000007b1d */ /* 0x000fec0000010000 */
[----:B------:R-:W-:Y:S01]  /*2a790*/  UMOV UR4, 0x400 ;  /* 0x0000040000047882 */ /* 0x000fe20000000000 */
[----:B------:R-:W-:Y:S01]  /*2a7a0*/  BSSY B0, `(.L_x_3763) ;  /* 0x00002e3000007945 */ /* 0x000fe20003800000 */
[----:B-1----:R-:W-:-:S06]  /*2a7b0*/  ULEA UR4, UR5, UR4, 0x18 ;  /* 0x0000000405047291 */ /* 0x002fcc000f8ec03f */
[----:B0-----:R-:W-:-:S05]  /*2a7c0*/  IMAD.U32 R144, RZ, RZ, UR4 ;  /* 0x00000004ff907e24 */ /* 0x001fca000f8e00ff */
[----:B------:R0:W1:Y:S01]  /*2a7d0*/  LDS.128 R120, [R144+0x324d0] ;  /* 0x0324d00090787984 */ /* 0x0000620000000c00 */
[----:B------:R-:W-:Y:S06]  /*2a7e0*/  BAR.ARV 0x4, 0x180 ;  /* 0x0106000000007b1d */ /* 0x000fec0000002000 */
[----:B------:R-:W-:Y:S05]  /*2a7f0*/  @P0 BRA `(.L_x_3764) ;  /* 0x0000002000280947 */ /* 0x000fea0003800000 */
        /* <DEDUP_REMOVED lines=32> */
[----:B------:R-:W0:Y:S01]  /*2aa00*/  S2R R17, SR_SWINHI ;  /* 0x0000000000117919 */ /* 0x000e220000002f00 */
[----:B------:R-:W-:Y:S05]  /*2aa10*/  WARPSYNC.ALL ;  /* 0x0000000000007948 */ /* 0x000fea0003800000 */
[----:B------:R-:W-:Y:S01]  /*2aa20*/  ULDC.64 UR4, c[0x0][0xd00] ;  /* 0x0003400000047ab9 */ /* 0x000fe20000000a00 */
[----:B-----5:R-:W-:-:S02]  /*2aa30*/  MOV R2, R144 ;  /* 0x0000009000027202 */ /* 0x020fc40000000f00 */
[----:B0-----:R-:W-:-:S03]  /*2aa40*/  MOV R3, R17 ;  /* 0x0000001100037202 */ /* 0x001fc60000000f00 */
[----:B------:R-:W-:-:S03]  /*2aa50*/  IMAD.WIDE R16, R234, 0x2, R2 ;  /* 0x00000002ea107825 */ /* 0x000fc600078e0202 */
[C---:B------:R-:W-:Y:S02]  /*2aa60*/  IADD3 R0, P1, R16.reuse, 0x20, RZ ;  /* 0x0000002010007810 */ /* 0x040fe40007f3e0ff */
[----:B------:R-:W-:Y:S02]  /*2aa70*/  IADD3 R148, P2, R16, 0x40, RZ ;  /* 0x0000004010947810 */ /* 0x000fe40007f5e0ff */
[----:B------:R-:W-:Y:S02]  /*2aa80*/  LOP3.LUT R201, R0, 0x380, RZ, 0xc0, !PT ;  /* 0x0000038000c97812 */ /* 0x000fe400078ec0ff */
[C---:B------:R-:W-:Y:S01]  /*2aa90*/  IADD3 R146, P3, R16.reuse, 0x60, RZ ;  /* 0x0000006010927810 */ /* 0x040fe20007f7e0ff */
[----:B------:R-:W-:Y:S01]  /*2aaa0*/  IMAD.X R197, RZ, RZ, R17, P1 ;  /* 0x000000ffffc57224 */ /* 0x000fe200008e0611 */
[----:B------:R-:W-:Y:S02]  /*2aab0*/  SHF.R.U64 R201, R201, 0x3, RZ ;  /* 0x00000003c9c97819 */ /* 0x000fe400000012ff */
[----:B------:R-:W-:-:S02]  /*2aac0*/  IADD3 R145, P0, R16, 0x4040, RZ ;  /* 0x0000404010917810 */ /* 0x000fc40007f1e0ff */
[----:B------:R-:W-:Y:S02]  /*2aad0*/  IADD3 R170, P1, R16, 0x4060, RZ ;  /* 0x0000406010aa7810 */ /* 0x000fe40007f3e0ff */
[----:B------:R-:W-:Y:S02]  /*2aae0*/  LOP3.LUT R178, R148, 0x380, RZ, 0xc0, !PT ;  /* 0x0000038094b27812 */ /* 0x000fe400078ec0ff */
[----:B------:R-:W-:Y:S02]  /*2aaf0*/  LOP3.LUT R180, R146, 0x380, RZ, 0xc0, !PT ;  /* 0x0000038092b47812 */ /* 0x000fe400078ec0ff */
[----:B------:R-:W-:Y:S02]  /*2ab00*/  LOP3.LUT R196, R201, R0, RZ, 0x3c, !PT ;  /* 0x00000000c9c47212 */ /* 0x000fe400078e3cff */
[----:B------:R-:W-:Y:S01]  /*2ab10*/  LOP3.LUT R0, R145, 0x380, RZ, 0xc0, !PT ;  /* 0x0000038091007812 */ /* 0x000fe200078ec0ff */
[----:B------:R-:W-:Y:S01]  /*2ab20*/  IMAD.X R181, RZ, RZ, R17, P1 ;  /* 0x000000ffffb57224 */ /* 0x000fe200008e0611 */
[----:B------:R-:W-:-:S02]  /*2ab30*/  IADD3 R20, P4, R16, 0x4000, RZ ;  /* 0x0000400010147810 */ /* 0x000fc40007f9e0ff */
[----:B------:R-:W-:Y:S02]  /*2ab40*/  SHF.R.U64 R203, R178, 0x3, RZ ;  /* 0x00000003b2cb7819 */ /* 0x000fe400000012ff */
[----:B-1----:R-:W-:Y:S02]  /*2ab50*/  IADD3 R120, P5, R16, 0x4020, RZ ;  /* 0x0000402010787810 */ /* 0x002fe40007fbe0ff */
[----:B------:R-:W-:Y:S01]  /*2ab60*/  SHF.R.U64 R205, R180, 0x3, RZ ;  /* 0x00000003b4cd7819 */ /* 0x000fe200000012ff */
[--C-:B------:R-:W-:Y:S01]  /*2ab70*/  IMAD.X R195, RZ, RZ, R17.reuse, P2 ;  /* 0x000000ffffc37224 */ /* 0x100fe200010e0611 */
[----:B------:R-:W-:Y:S01]  /*2ab80*/  IADD3 R190, P1, R16, 0xc020, RZ ;  /* 0x0000c02010be7810 */ /* 0x000fe20007f3e0ff */
[----:B------:R-:W-:Y:S01]  /*2ab90*/  IMAD.X R189, RZ, RZ, R17, P3 ;  /* 0x000000ffffbd7224 */ /* 0x000fe200018e0611 */
[----:B------:R-:W-:Y:S02]  /*2aba0*/  SHF.R.U64 R0, R0, 0x3, RZ ;  /* 0x0000000300007819 */ /* 0x000fe400000012ff */
[----:B------:R-:W-:-:S02]  /*2abb0*/  LOP3.LUT R21, R16, 0x380, RZ, 0xc0, !PT ;  /* 0x0000038010157812 */ /* 0x000fc400078ec0ff */
[----:B------:R-:W-:Y:S02]  /*2abc0*/  IADD3 R150, P2, R16, 0x8000, RZ ;  /* 0x0000800010967810 */ /* 0x000fe40007f5e0ff */
[----:B------:R-:W-:Y:S02]  /*2abd0*/  LOP3.LUT R194, R203, R148, RZ, 0x3c, !PT ;  /* 0x00000094cbc27212 */ /* 0x000fe400078e3cff */
[----:B------:R-:W-:Y:S02]  /*2abe0*/  LOP3.LUT R201, R20, 0x380, RZ, 0xc0, !PT ;  /* 0x0000038014c97812 */ /* 0x000fe400078ec0ff */
[----:B------:R-:W-:Y:S02]  /*2abf0*/  IADD3 R168, P3, R16, 0x8020, RZ ;  /* 0x0000802010a87810 */ /* 0x000fe40007f7e0ff */
[----:B------:R-:W-:Y:S02]  /*2ac00*/  LOP3.LUT R188, R205, R146, RZ, 0x3c, !PT ;  /* 0x00000092cdbc7212 */ /* 0x000fe400078e3cff */
[----:B------:R-:W-:Y:S01]  /*2ac10*/  LOP3.LUT R203, R120, 0x380, RZ, 0xc0, !PT ;  /* 0x0000038078cb7812 */ /* 0x000fe200078ec0ff */
[--C-:B------:R-:W-:Y:S01]  /*2ac20*/  IMAD.X R147, RZ, RZ, R17.reuse, P1 ;  /* 0x000000ffff937224 */ /* 0x100fe200008e0611 */
[----:B------:R-:W-:Y:S01]  /*2ac30*/  LOP3.LUT R205, R170, 0x380, RZ, 0xc0, !PT ;  /* 0x00000380aacd7812 */ /* 0x000fe200078ec0ff */
[--C-:B------:R-:W-:Y:S01]  /*2ac40*/  IMAD.X R183, RZ, RZ, R17.reuse, P0 ;  /* 0x000000ffffb77224 */ /* 0x100fe200000e0611 */
[----:B------:R-:W-:Y:S01]  /*2ac50*/  LOP3.LUT R182, R0, R145, RZ, 0x3c, !PT ;  /* 0x0000009100b67212 */ /* 0x000fe200078e3cff */
[----:B------:R-:W-:Y:S01]  /*2ac60*/  IMAD.X R187, RZ, RZ, R17, P4 ;  /* 0x000000ffffbb7224 */ /* 0x000fe200020e0611 */
[----:B------:R-:W-:-:S02]  /*2ac70*/  SHF.R.U64 R199, R21, 0x3, RZ ;  /* 0x0000000315c77819 */ /* 0x000fc400000012ff */
[----:B------:R-:W-:Y:S02]  /*2ac80*/  SHF.R.U64 R201, R201, 0x3, RZ ;  /* 0x00000003c9c97819 */ /* 0x000fe400000012ff */
[----:B------:R-:W-:Y:S02]  /*2ac90*/  LOP3.LUT R145, R150, 0x380, RZ, 0xc0, !PT ;  /* 0x0000038096917812 */ /* 0x000fe400078ec0ff */
[----:B------:R-:W-:Y:S01]  /*2aca0*/  ISETP.NE.U32.AND P1, PT, RZ, UR4, PT ;  /* 0x00000004ff007c0c */ /* 0x000fe2000bf25070 */
[--C-:B------:R-:W-:Y:S01]  /*2acb0*/  IMAD.X R185, RZ, RZ, R17.reuse, P5 ;  /* 0x000000ffffb97224 */ /* 0x100fe200028e0611 */
[C---:B------:R-:W-:Y:S01]  /*2acc0*/  IADD3 R165, P0, R16.reuse, 0xc000, RZ ;  /* 0x0000c00010a57810 */ /* 0x040fe20007f1e0ff */
[--C-:B------:R-:W-:Y:S01]  /*2acd0*/  IMAD.X R179, RZ, RZ, R17.reuse, P2 ;  /* 0x000000ffffb37224 */ /* 0x100fe200010e0611 */
[----:B------:R-:W-:Y:S01]  /*2ace0*/  SHF.R.U64 R203, R203, 0x3, RZ ;  /* 0x00000003cbcb7819 */ /* 0x000fe200000012ff */
[----:B------:R-:W-:Y:S01]  /*2acf0*/  IMAD.X R171, RZ, RZ, R17, P3 ;  /* 0x000000ffffab7224 */ /* 0x000fe200018e0611 */
[----:B------:R-:W-:-:S02]  /*2ad00*/  IADD3 R200, P4, R16, 0x8040, RZ ;  /* 0x0000804010c87810 */ /* 0x000fc40007f9e0ff */
[----:B------:R-:W-:Y:S02]  /*2ad10*/  SHF.R.U64 R205, R205, 0x3, RZ ;  /* 0x00000003cdcd7819 */ /* 0x000fe400000012ff */
[C---:B------:R-:W-:Y:S02]  /*2ad20*/  IADD3 R198, P5, R16.reuse, 0x8060, RZ ;  /* 0x0000806010c67810 */ /* 0x040fe40007fbe0ff */
[C---:B------:R-:W-:Y:S02]  /*2ad30*/  IADD3 R193, P2, R16.reuse, 0xc040, RZ ;  /* 0x0000c04010c17810 */ /* 0x040fe40007f5e0ff */
[----:B------:R-:W-:Y:S02]  /*2ad40*/  IADD3 R177, P3, R16, 0xc060, RZ ;  /* 0x0000c06010b17810 */ /* 0x000fe40007f7e0ff */
[----:B------:R-:W-:Y:S02]  /*2ad50*/  LOP3.LUT R16, R199, R16, RZ, 0x3c, !PT ;  /* 0x00000010c7107212 */ /* 0x000fe400078e3cff */
[----:B------:R-:W-:-:S02]  /*2ad60*/  LOP3.LUT R186, R201, R20, RZ, 0x3c, !PT ;  /* 0x00000014c9ba7212 */ /* 0x000fc400078e3cff */
[----:B------:R-:W-:Y:S02]  /*2ad70*/  SHF.R.U64 R145, R145, 0x3, RZ ;  /* 0x0000000391917819 */ /* 0x000fe400000012ff */
[----:B------:R-:W-:Y:S01]  /*2ad80*/  ISETP.NE.AND.EX P1, PT, RZ, UR5, PT, P1 ;  /* 0x00000005ff007c0c */ /* 0x000fe2000bf25310 */
[----:B------:R-:W-:Y:S01]  /*2ad90*/  ULDC.64 UR4, c[0x0][0xd08] ;  /* 0x0003420000047ab9 */ /* 0x000fe20000000a00 */
[----:B------:R-:W-:Y:S01]  /*2ada0*/  LOP3.LUT R184, R203, R120, RZ, 0x3c, !PT ;  /* 0x00000078cbb87212 */ /* 0x000fe200078e3cff */
[----:B------:R-:W-:Y:S01]  /*2adb0*/  IMAD.X R149, RZ, RZ, R17, P0 ;  /* 0x000000ffff957224 */ /* 0x000fe200000e0611 */
[----:B------:R-:W-:Y:S02]  /*2adc0*/  LOP3.LUT R201, R168, 0x380, RZ, 0xc0, !PT ;  /* 0x00000380a8c97812 */ /* 0x000fe400078ec0ff */
[----:B------:R-:W-:Y:S02]  /*2add0*/  LOP3.LUT R180, R205, R170, RZ, 0x3c, !PT ;  /* 0x000000aacdb47212 */ /* 0x000fe400078e3cff */
[----:B------:R-:W-:-:S02]  /*2ade0*/  LOP3.LUT R203, R200, 0x380, RZ, 0xc0, !PT ;  /* 0x00000380c8cb7812 */ /* 0x000fc400078ec0ff */
[----:B------:R-:W-:Y:S02]  /*2adf0*/  LOP3.LUT R205, R198, 0x380, RZ, 0xc0, !PT ;  /* 0x00000380c6cd7812 */ /* 0x000fe400078ec0ff */
[----:B------:R-:W-:Y:S02]  /*2ae00*/  ISETP.NE.U32.AND P0, PT, RZ, UR4, PT ;  /* 0x00000004ff007c0c */ /* 0x000fe4000bf05070 */
[----:B------:R-:W-:Y:S02]  /*2ae10*/  LOP3.LUT R178, R145, R150, RZ, 0x3c, !PT ;  /* 0x0000009691b27212 */ /* 0x000fe400078e3cff */
[----:B------:R-:W-:Y:S02]  /*2ae20*/  LOP3.LUT R0, R165, 0x380, RZ, 0xc0, !PT ;  /* 0x00000380a5007812 */ /* 0x000fe400078ec0ff */
[----:B------:R-:W-:Y:S02]  /*2ae30*/  MOV R16, R16 ;  /* 0x0000001000107202 */ /* 0x000fe40000000f00 */
[----:B------:R-:W-:-:S02]  /*2ae40*/  SHF.R.U64 R201, R201, 0x3, RZ ;  /* 0x00000003c9c97819 */ /* 0x000fc400000012ff */
[----:B------:R-:W-:Y:S02]  /*2ae50*/  LOP3.LUT R145, R190, 0x380, RZ, 0xc0, !PT ;  /* 0x00000380be917812 */ /* 0x000fe400078ec0ff */
[----:B------:R-:W-:Y:S02]  /*2ae60*/  MOV R196, R196 ;  /* 0x000000c400c47202 */ /* 0x000fe40000000f00 */
[----:B------:R-:W-:Y:S02]  /*2ae70*/  SHF.R.U64 R203, R203, 0x3, RZ ;  /* 0x00000003cbcb7819 */ /* 0x000fe400000012ff */
[----:B------:R-:W-:Y:S02]  /*2ae80*/  LOP3.LUT R20, R193, 0x380, RZ, 0xc0, !PT ;  /* 0x00000380c1147812 */ /* 0x000fe400078ec0ff */
[----:B------:R-:W-:Y:S02]  /*2ae90*/  MOV R194, R194 ;  /* 0x000000c200c27202 */ /* 0x000fe40000000f00 */
[----:B------:R-:W-:-:S02]  /*2aea0*/  SHF.R.U64 R205, R205, 0x3, RZ ;  /* 0x00000003cdcd7819 */ /* 0x000fc400000012ff */
[----:B------:R-:W-:Y:S02]  /*2aeb0*/  LOP3.LUT R120, R177, 0x380, RZ, 0xc0, !PT ;  /* 0x00000380b1787812 */ /* 0x000fe400078ec0ff */
[----:B------:R-:W-:Y:S02]  /*2aec0*/  MOV R188, R188 ;  /* 0x000000bc00bc7202 */ /* 0x000fe40000000f00 */
[----:B------:R-:W-:Y:S01]  /*2aed0*/  ISETP.NE.AND.EX P0, PT, RZ, UR5, PT, P0 ;  /* 0x00000005ff007c0c */ /* 0x000fe2000bf05300 */
[----:B------:R-:W-:Y:S01]  /*2aee0*/  IMAD.X R169, RZ, RZ, R17, P4 ;  /* 0x000000ffffa97224 */ /* 0x000fe200020e0611 */
[----:B------:R-:W-:Y:S02]  /*2aef0*/  SHF.R.U64 R0, R0, 0x3, RZ ;  /* 0x0000000300007819 */ /* 0x000fe400000012ff */
[----:B------:R-:W-:Y:S02]  /*2af00*/  MOV R186, R186 ;  /* 0x000000ba00ba7202 */ /* 0x000fe40000000f00 */
        /* <DEDUP_REMOVED lines=20> */
[----:B------:R0:W-:Y:S01]  /*2b050*/  STSM.16.M88.4 [R16], R140 ;  /* 0x0000008c10007844 */ /* 0x0001e20000000200 */
[----:B------:R-:W-:-:S02]  /*2b060*/  F2FP.F16.F32.PACK_AB R97, R99, R98 ;  /* 0x000000626361723e */ /* 0x000fc400000000ff */
[----:B------:R-:W-:Y:S02]  /*2b070*/  F2FP.F16.F32.PACK_AB R106, R101, R100 ;  /* 0x00000064656a723e */ /* 0x000fe400000000ff */
[----:B------:R-:W-:Y:S02]  /*2b080*/  F2FP.F16.F32.PACK_AB R107, R103, R102 ;  /* 0x00000066676b723e */ /* 0x000fe400000000ff */
[----:B------:R-:W-:Y:S01]  /*2b090*/  F2FP.F16.F32.PACK_AB R88, R89, R88 ;  /* 0x000000585958723e */ /* 0x000fe200000000ff */
[----:B------:R-:W-:Y:S01]  /*2b0a0*/  IMAD.X R151, RZ, RZ, R17, P5 ;  /* 0x000000ffff977224 */ /* 0x000fe200028e0611 */
[----:B------:R-:W-:Y:S01]  /*2b0b0*/  LOP3.LUT R170, R201, R168, RZ, 0x3c, !PT ;  /* 0x000000a8c9aa7212 */ /* 0x000fe200078e3cff */
[----:B------:R1:W-:Y:S01]  /*2b0c0*/  STSM.16.M88.4 [R196], R132 ;  /* 0x00000084c4007844 */ /* 0x0003e20000000200 */
[----:B------:R-:W-:Y:S02]  /*2b0d0*/  SHF.R.U64 R145, R145, 0x3, RZ ;  /* 0x0000000391917819 */ /* 0x000fe400000012ff */
[----:B------:R-:W-:-:S02]  /*2b0e0*/  MOV R184, R184 ;  /* 0x000000b800b87202 */ /* 0x000fc40000000f00 */
[----:B------:R-:W-:Y:S02]  /*2b0f0*/  F2FP.F16.F32.PACK_AB R98, R93, R92 ;  /* 0x0000005c5d62723e */ /* 0x000fe400000000ff */
[----:B------:R-:W-:Y:S02]  /*2b100*/  F2FP.F16.F32.PACK_AB R99, R95, R94 ;  /* 0x0000005e5f63723e */ /* 0x000fe400000000ff */
[----:B------:R-:W-:Y:S02]  /*2b110*/  F2FP.F16.F32.PACK_AB R89, R91, R90 ;  /* 0x0000005a5b59723e */ /* 0x000fe400000000ff */
[----:B------:R-:W-:Y:S01]  /*2b120*/  F2FP.F16.F32.PACK_AB R80, R81, R80 ;  /* 0x000000505150723e */ /* 0x000fe200000000ff */
[----:B------:R1:W-:Y:S01]  /*2b130*/  STSM.16.M88.4 [R194], R124 ;  /* 0x0000007cc2007844 */ /* 0x0003e20000000200 */
[----:B------:R-:W-:Y:S02]  /*2b140*/  LOP3.LUT R168, R203, R200, RZ, 0x3c, !PT ;  /* 0x000000c8cba87212 */ /* 0x000fe400078e3cff */
[----:B------:R-:W-:-:S02]  /*2b150*/  SHF.R.U64 R20, R20, 0x3, RZ ;  /* 0x0000000314147819 */ /* 0x000fc400000012ff */
[----:B------:R-:W-:Y:S02]  /*2b160*/  MOV R182, R182 ;  /* 0x000000b600b67202 */ /* 0x000fe40000000f00 */
[----:B------:R-:W-:Y:S02]  /*2b170*/  F2FP.F16.F32.PACK_AB R90, R85, R84 ;  /* 0x00000054555a723e */ /* 0x000fe400000000ff */
[----:B------:R-:W-:Y:S02]  /*2b180*/  F2FP.F16.F32.PACK_AB R91, R87, R86 ;  /* 0x00000056575b723e */ /* 0x000fe400000000ff */
[----:B------:R-:W-:Y:S02]  /*2b190*/  F2FP.F16.F32.PACK_AB R81, R83, R82 ;  /* 0x000000525351723e */ /* 0x000fe400000000ff */
[----:B------:R-:W-:Y:S01]  /*2b1a0*/  F2FP.F16.F32.PACK_AB R72, R73, R72 ;  /* 0x000000484948723e */ /* 0x000fe200000000ff */
[----:B------:R1:W-:Y:S01]  /*2b1b0*/  STSM.16.M88.4 [R188], R112 ;  /* 0x00000070bc007844 */ /* 0x0003e20000000200 */
[----:B------:R-:W-:-:S02]  /*2b1c0*/  LOP3.LUT R150, R205, R198, RZ, 0x3c, !PT ;  /* 0x000000c6cd967212 */ /* 0x000fc400078e3cff */
[----:B------:R-:W-:Y:S02]  /*2b1d0*/  SHF.R.U64 R120, R120, 0x3, RZ ;  /* 0x0000000378787819 */ /* 0x000fe400000012ff */
[----:B------:R-:W-:Y:S02]  /*2b1e0*/  MOV R180, R180 ;  /* 0x000000b400b47202 */ /* 0x000fe40000000f00 */
[----:B------:R-:W-:Y:S02]  /*2b1f0*/  F2FP.F16.F32.PACK_AB R82, R77, R76 ;  /* 0x0000004c4d52723e */ /* 0x000fe400000000ff */
[----:B------:R-:W-:Y:S02]  /*2b200*/  F2FP.F16.F32.PACK_AB R83, R79, R78 ;  /* 0x0000004e4f53723e */ /* 0x000fe400000000ff */
[----:B------:R-:W-:Y:S02]  /*2b210*/  F2FP.F16.F32.PACK_AB R73, R75, R74 ;  /* 0x0000004a4b49723e */ /* 0x000fe400000000ff */
[----:B------:R-:W-:Y:S01]  /*2b220*/  F2FP.F16.F32.PACK_AB R64, R65, R64 ;  /* 0x000000404140723e */ /* 0x000fe200000000ff */
[----:B------:R-:W-:Y:S01]  /*2b230*/  IMAD.X R21, RZ, RZ, R17, P2 ;  /* 0x000000ffff157224 */ /* 0x000fe200010e0611 */
[----:B------:R-:W-:Y:S01]  /*2b240*/  LOP3.LUT R148, R0, R165, RZ, 0x3c, !PT ;  /* 0x000000a500947212 */ /* 0x000fe200078e3cff */
[----:B------:R1:W-:Y:S01]  /*2b250*/  STSM.16.M88.4 [R186], R104 ;  /* 0x00000068ba007844 */ /* 0x0003e20000000200 */
[----:B------:R-:W-:-:S02]  /*2b260*/  MOV R178, R178 ;  /* 0x000000b200b27202 */ /* 0x000fc40000000f00 */
        /* <DEDUP_REMOVED lines=12> */
[----:B------:R1:W-:Y:S01]  /*2b330*/  STSM.16.M88.4 [R182], R88 ;  /* 0x00000058b6007844 */ /* 0x0003e20000000200 */
[----:B------:R-:W-:Y:S02]  /*2b340*/  LOP3.LUT R20, R20, R193, RZ, 0x3c, !PT ;  /* 0x000000c114147212 */ /* 0x000fe400078e3cff */
        /* <DEDUP_REMOVED lines=13> */
[----:B------:R-:W-:Y:S01]  /*2b420*/  MOV R148, R148 ;  /* 0x0000009400947202 */ /* 0x000fe20000000f00 */
[----:B------:R-:W2:Y:S01]  /*2b430*/  LDC.64 R44, c[0x0][0xd00] ;  /* 0x00034000ff2c7b82 */ /* 0x000ea20000000a00 */
[----:B------:R-:W-:-:S02]  /*2b440*/  F2FP.F16.F32.PACK_AB R42, R37, R36 ;  /* 0x00000024252a723e */ /* 0x000fc400000000ff */
[----:B------:R-:W-:Y:S02]  /*2b450*/  F2FP.F16.F32.PACK_AB R43, R39, R38 ;  /* 0x00000026272b723e */ /* 0x000fe400000000ff */
[----:B------:R-:W-:Y:S02]  /*2b460*/  F2FP.F16.F32.PACK_AB R33, R35, R34 ;  /* 0x000000222321723e */ /* 0x000fe400000000ff */
[----:B------:R-:W-:Y:S01]  /*2b470*/  F2FP.F16.F32.PACK_AB R24, R25, R24 ;  /* 0x000000181918723e */ /* 0x000fe200000000ff */
        /* <DEDUP_REMOVED lines=10> */
[----:B------:R-:W-:Y:S01]  /*2b520*/  F2FP.F16.F32.PACK_AB R9, R11, R10 ;  /* 0x0000000a0b09723e */ /* 0x000fe200000000ff */
[----:B------:R1:W-:Y:S01]  /*2b530*/  STSM.16.M88.4 [R150], R48 ;  /* 0x0000003096007844 */ /* 0x0003e20000000200 */
[----:B------:R-:W-:Y:S01]  /*2b540*/  MOV R198, R198 ;  /* 0x000000c600c67202 */ /* 0x000fe20000000f00 */
[----:B------:R-:W-:Y:S01]  /*2b550*/  ULDC UR4, c[0x0][0xb88] ;  /* 0x0002e20000047ab9 */ /* 0x000fe20000000800 */
[----:B------:R-:W-:Y:S01]  /*2b560*/  F2FP.F16.F32.PACK_AB R10, R5, R4 ;  /* 0x00000004050a723e */ /* 0x000fe200000000ff */
[----:B0-----:R-:W-:Y:S01]  /*2b570*/  IMAD.MOV.U32 R16, RZ, RZ, RZ ;  /* 0x000000ffff107224 */ /* 0x001fe200078e00ff */
[----:B------:R-:W-:Y:S01]  /*2b580*/  F2FP.F16.F32.PACK_AB R11, R7, R6 ;  /* 0x00000006070b723e */ /* 0x000fe200000000ff */
[----:B------:R-:W0:Y:S01]  /*2b590*/  @P0 LDC.64 R4, c[0x0][0xd08] ;  /* 0x00034200ff040b82 */ /* 0x000e220000000a00 */
[----:B------:R1:W-:Y:S04]  /*2b5a0*/  STSM.16.M88.4 [R148], R40 ;  /* 0x0000002894007844 */ /* 0x0003e80000000200 */
[----:B------:R1:W-:Y:S01]  /*2b5b0*/  STSM.16.M88.4 [R146], R32 ;  /* 0x0000002092007844 */ /* 0x0003e20000000200 */
[----:B--2---:R-:W-:-:S02]  /*2b5c0*/  IMAD.WIDE R44, R213, 0x4, R44 ;  /* 0x00000004d52c7825 */ /* 0x004fc400078e022c */
[----:B------:R-:W2:Y:S01]  /*2b5d0*/  LDC R21, c[0x0][0xce8] ;  /* 0x00033a00ff157b82 */ /* 0x000ea20000000800 */
[----:B------:R1:W-:Y:S04]  /*2b5e0*/  STSM.16.M88.4 [R20], R24 ;  /* 0x0000001814007844 */ /* 0x0003e80000000200 */
[----:B------:R1:W-:Y:S03]  /*2b5f0*/  STSM.16.M88.4 [R198], R8 ;  /* 0x00000008c6007844 */ /* 0x0003e60000000200 */
[----:B------:R-:W-:Y:S01]  /*2b600*/  BAR.SYNC.DEFER_BLOCKING 0x1, 0x100 ;  /* 0x0044000000007b1d */ /* 0x000fe20000010000 */
[----:B------:R-:W-:Y:S02]  /*2b610*/  IMAD.U32 R0, RZ, RZ, UR4 ;  /* 0x00000004ff007e24 */ /* 0x000fe4000f8e00ff */
[----:B0-----:R-:W-:-:S03]  /*2b620*/  @P0 IMAD.WIDE R4, R213, 0x4, R4 ;  /* 0x00000004d5040825 */ /* 0x001fc600078e0204 */
[----:B------:R1:W5:Y:S04]  /*2b630*/  @P1 LDG.E R16, desc[UR42][R44.64] ;  /* 0x0000002a2c101981 */ /* 0x000368000c1e1900 */
[----:B------:R1:W5:Y:S01]  /*2b640*/  @P0 LDG.E R0, desc[UR42][R4.64] ;  /* 0x0000002a04000981 */ /* 0x000362000c1e1900 */
[----:B------:R-:W-:Y:S05]  /*2b650*/  @P0 BRA `(.L_x_3765) ;  /* 0x0000000000100947 */ /* 0x000fea0003800000 */
[----:B------:R-:W-:Y:S05]  /*2b660*/  @!P1 BRA `(.L_x_3765) ;  /* 0x00000000000c9947 */ /* 0x000fea0003800000 */
[----:B-1----:R-:W3:Y:S04]  /*2b670*/  LDG.E R5, desc[UR42][R44.64] ;  /* 0x0000002a2c057981 */ /* 0x002ee8000c1e1900 */
[----:B-----5:R-:W3:Y:S02]  /*2b680*/  LDG.E R0, desc[UR42][R44.64+0x4] ;  /* 0x0000042a2c007981 */ /* 0x020ee4000c1e1900 */
[----:B---3--:R-:W-:-:S07]  /*2b690*/  IMAD.IADD R0, R0, 0x1, -R5 ;  /* 0x0000000100007824 */ /* 0x008fce00078e0a05 */
.L_x_3765:
[----:B-12--5:R-:W-:Y:S01]  /*2b6a0*/  IMAD R20, R0, R21, RZ ;  /* 0x0000001500147224 */ /* 0x026fe200078e02ff */
[----:B------:R-:W-:Y:S01]  /*2b6b0*/  LOP3.LUT P0, RZ, R229, 0x3, RZ, 0xc0, !PT ;  /* 0x00000003e5ff7812 */ /* 0x000fe2000780c0ff */
[--C-:B------:R-:W-:Y:S01]  /*2b6c0*/  IMAD.IADD R15, R220, 0x1, R191.reuse ;  /* 0x00000001dc0f7824 */ /* 0x100fe200078e02bf */
[----:B------:R-:W-:Y:S01]  /*2b6d0*/  ISETP.NE.AND P2, PT, R21, 0x1, PT ;  /* 0x000000011500780c */ /* 0x000fe20003f45270 */
[----:B------:R-:W-:Y:S01]  /*2b6e0*/  IMAD.IADD R8, R232, 0x1, R191 ;  /* 0x00000001e8087824 */ /* 0x000fe200078e02bf */
[----:B------:R-:W-:Y:S02]  /*2b6f0*/  ULDC.64 UR4, c[0x0][0xc90] ;  /* 0x0003240000047ab9 */ /* 0x000fe40000000a00 */
[----:B------:R-:W-:-:S09]  /*2b700*/  ISETP.GE.OR P3, PT, R15, R20, P0 ;  /* 0x000000140f00720c */ /* 0x000fd20000766670 */
[----:B------:R-:W0:Y:S04]  /*2b710*/  @P2 LDC R5, c[0x0][0xcec] ;  /* 0x00033b00ff052b82 */ /* 0x000e280000000800 */
[----:B------:R-:W2:Y:S01]  /*2b720*/  @!P3 LDL R11, [R1+0x440] ;  /* 0x00044000010bb983 */ /* 0x000ea20000100800 */
[----:B------:R-:W-:Y:S01]  /*2b730*/  SHF.R.S32.HI R0, RZ, 0x1f, R192 ;  /* 0x0000001fff007819 */ /* 0x000fe200000114c0 */
[----:B------:R-:W-:Y:S01]  /*2b740*/  IMAD.MOV.U32 R4, RZ, RZ, R8 ;  /* 0x000000ffff047224 */ /* 0x000fe200078e0008 */
[----:B------:R-:W-:Y:S01]  /*2b750*/  SHF.R.S32.HI R17, RZ, 0x1f, R16 ;  /* 0x0000001fff117819 */ /* 0x000fe20000011410 */
[----:B------:R-:W1:Y:S01]  /*2b760*/  @P2 LDC R6, c[0x0][0xcf0] ;  /* 0x00033c00ff062b82 */ /* 0x000e620000000800 */
[----:B------:R-:W-:Y:S01]  /*2b770*/  SHF.R.S32.HI R76, RZ, 0x1f, R213 ;  /* 0x0000001fff4c7819 */ /* 0x000fe200000114d5 */
[----:B------:R-:W-:Y:S01]  /*2b780*/  IMAD R7, R0, UR4, RZ ;  /* 0x0000000400077c24 */ /* 0x000fe2000f8e02ff */
[----:B------:R-:W-:-:S02]  /*2b790*/  SEL R77, R213, RZ, !P1 ;  /* 0x000000ffd54d7207 */ /* 0x000fc40004800000 */
[----:B------:R-:W-:-:S03]  /*2b7a0*/  SEL R76, R76, RZ, !P1 ;  /* 0x000000ff4c4c7207 */ /* 0x000fc60004800000 */
[----:B------:R-:W3:Y:S01]  /*2b7b0*/  @P2 LDC R79, c[0x0][0xcec] ;  /* 0x00033b00ff4f2b82 */ /* 0x000ee20000000800 */
[----:B0-----:R-:W-:-:S07]  /*2b7c0*/  @P2 IMAD.HI.U32 R5, R8, R5, RZ ;  /* 0x0000000508052227 */ /* 0x001fce00078e00ff */
[----:B------:R-:W0:Y:S01]  /*2b7d0*/  @P2 LDC R81, c[0x0][0xcf0] ;  /* 0x00033c00ff512b82 */ /* 0x000e220000000800 */
[----:B-1----:R-:W-:Y:S01]  /*2b7e0*/  @P2 SHF.R.U32.HI R4, RZ, R6, R5 ;  /* 0x00000006ff042219 */ /* 0x002fe20000011605 */
[C---:B------:R-:W-:Y:S02]  /*2b7f0*/  IMAD R5, R192.reuse, UR5, R7 ;  /* 0x00000005c0057c24 */ /* 0x040fe4000f8e0207 */
[----:B------:R-:W-:Y:S01]  /*2b800*/  IMAD.WIDE.U32 R6, R192, UR4, R16 ;  /* 0x00000004c0067c25 */ /* 0x000fe2000f8e0010 */
[----:B------:R-:W-:Y:S01]  /*2b810*/  ULDC.64 UR4, c[0x0][0xc98] ;  /* 0x0003260000047ab9 */ /* 0x000fe20000000a00 */
[--C-:B------:R-:W-:Y:S02]  /*2b820*/  SHF.R.S32.HI R13, RZ, 0x1f, R4.reuse ;  /* 0x0000001fff0d7819 */ /* 0x100fe40000011404 */
[----:B------:R-:W-:Y:S02]  /*2b830*/  IMAD.MOV R9, RZ, RZ, -R4 ;  /* 0x000000ffff097224 */ /* 0x000fe400078e0a04 */
[----:B------:R-:W-:-:S02]  /*2b840*/  IMAD.IADD R7, R7, 0x1, R5 ;  /* 0x0000000107077824 */ /* 0x000fc400078e0205 */
[----:B------:R-:W-:Y:S02]  /*2b850*/  IMAD R9, R21, R9, R8 ;  /* 0x0000000915097224 */ /* 0x000fe400078e0208 */
[----:B------:R-:W-:Y:S02]  /*2b860*/  IMAD R8, R76, UR4, RZ ;  /* 0x000000044c087c24 */ /* 0x000fe4000f8e02ff */
[----:B------:R-:W-:Y:S01]  /*2b870*/  IMAD.WIDE.U32 R6, R77, UR4, R6 ;  /* 0x000000044d067c25 */ /* 0x000fe2000f8e0006 */
[----:B------:R-:W-:-:S03]  /*2b880*/  SHF.R.S32.HI R5, RZ, 0x1f, R9 ;  /* 0x0000001fff057819 */ /* 0x000fc60000011409 */
[----:B------:R-:W-:Y:S01]  /*2b890*/  IMAD R8, R77, UR5, R8 ;  /* 0x000000054d087c24 */ /* 0x000fe2000f8e0208 */
[----:B------:R-:W-:Y:S01]  /*2b8a0*/  IADD3 R4, P1, R4, R6, RZ ;  /* 0x0000000604047210 */ /* 0x000fe20007f3e0ff */
[----:B------:R-:W-:Y:S02]  /*2b8b0*/  ULDC.64 UR4, c[0x0][0xc88] ;  /* 0x0003220000047ab9 */ /* 0x000fe40000000a00 */
[----:B------:R-:W-:Y:S01]  /*2b8c0*/  IMAD R6, R5, UR4, RZ ;  /* 0x0000000405067c24 */ /* 0x000fe2000f8e02ff */
[----:B------:R-:W-:-:S03]  /*2b8d0*/  IADD3.X R5, R13, R7, R8, P1, !PT ;  /* 0x000000070d057210 */ /* 0x000fc60000ffe408 */
[C---:B------:R-:W-:Y:S02]  /*2b8e0*/  IMAD R7, R9.reuse, UR5, R6 ;  /* 0x0000000509077c24 */ /* 0x040fe4000f8e0206 */
[----:B------:R-:W-:Y:S01]  /*2b8f0*/  IMAD.WIDE.U32 R4, R9, UR4, R4 ;  /* 0x0000000409047c25 */ /* 0x000fe2000f8e0004 */
[----:B------:R-:W-:-:S03]  /*2b900*/  ULDC.64 UR4, c[0x0][0xc50] ;  /* 0x0003140000047ab9 */ /* 0x000fc60000000a00 */
[----:B------:R-:W-:Y:S01]  /*2b910*/  IMAD.IADD R5, R5, 0x1, R7 ;  /* 0x0000000105057824 */ /* 0x000fe200078e0207 */
[----:B------:R-:W-:-:S04]  /*2b920*/  LEA R10, P1, R4, UR4, 0x2 ;  /* 0x00000004040a7c11 */ /* 0x000fc8000f8210ff */
[----:B------:R-:W-:Y:S01]  /*2b930*/  LEA.HI.X R4, R4, UR5, R5, 0x2, P1 ;  /* 0x0000000504047c11 */ /* 0x000fe200088f1405 */
[----:B------:R-:W-:Y:S01]  /*2b940*/  SHFL.IDX PT, R6, R10, RZ, 0x1c1f ;  /* 0x001c1fff0a067589 */ /* 0x000fe200000e0000 */
[----:B------:R-:W-:Y:S01]  /*2b950*/  VIADD R5, R15, 0x8 ;  /* 0x000000080f057836 */ /* 0x000fe20000000000 */
[----:B------:R-:W-:Y:S02]  /*2b960*/  ULDC.64 UR4, c[0x0][0xba0] ;  /* 0x0002e80000047ab9 */ /* 0x000fe40000000a00 */
[----:B------:R-:W2:Y:S02]  /*2b970*/  SHFL.IDX PT, R7, R4, RZ, 0x1c1f ;  /* 0x001c1fff04077589 */ /* 0x000ea400000e0000 */
[----:B------:R-:W-:Y:S02]  /*2b980*/  ISETP.GE.OR P0, PT, R5, R20, P0 ;  /* 0x000000140500720c */ /* 0x000fe40000706670 */
[----:B--2---:R1:W-:Y:S11]  /*2b990*/  @!P3 ST.E desc[UR42][R6.64], R11 ;  /* 0x0000000b0600b985 */ /* 0x0043f6000c10192a */
[----:B------:R-:W2:Y:S01]  /*2b9a0*/  @!P0 LDL R59, [R1+0x444] ;  /* 0x00044400013b8983 */ /* 0x000ea20000100800 */
[----:B------:R-:W-:-:S03]  /*2b9b0*/  IMAD R5, R223, 0x40, R161 ;  /* 0x00000040df057824 */ /* 0x000fc600078e02a1 */
[----:B------:R-:W-:Y:S01]  /*2b9c0*/  SHFL.IDX PT, R54, R10, 0x1, 0x1c1f ;  /* 0x003c1f000a367f89 */ /* 0x000fe200000e0000 */
[----:B------:R-:W-:-:S03]  /*2b9d0*/  IMAD.WIDE R2, R5, 0x2, R2 ;  /* 0x0000000205027825 */ /* 0x000fc600078e0202 */
[----:B------:R4:W2:Y:S01]  /*2b9e0*/  SHFL.IDX PT, R55, R4, 0x1, 0x1c1f ;  /* 0x003c1f0004377f89 */ /* 0x0008a200000e0000 */
[C---:B------:R-:W-:Y:S02]  /*2b9f0*/  IADD3 R25, P4, R2.reuse, 0x3000, RZ ;  /* 0x0000300002197810 */ /* 0x040fe40007f9e0ff */
[C---:B------:R-:W-:Y:S02]  /*2ba00*/  IADD3 R9, P1, R2.reuse, 0x1000, RZ ;  /* 0x0000100002097810 */ /* 0x040fe40007f3e0ff */
[----:B------:R-:W-:Y:S02]  /*2ba10*/  IADD3 R13, P5, R2, 0x2000, RZ ;  /* 0x00002000020d7810 */ /* 0x000fe40007fbe0ff */
[----:B------:R-:W-:Y:S02]  /*2ba20*/  LOP3.LUT R24, R25, 0x380, RZ, 0xc0, !PT ;  /* 0x0000038019187812 */ /* 0x000fe400078ec0ff */
[----:B------:R-:W-:Y:S02]  /*2ba30*/  LOP3.LUT R8, R9, 0x380, RZ, 0xc0, !PT ;  /* 0x0000038009087812 */ /* 0x000fe400078ec0ff */
[----:B------:R-:W-:-:S02]  /*2ba40*/  LOP3.LUT R12, R13, 0x380, RZ, 0xc0, !PT ;  /* 0x000003800d0c7812 */ /* 0x000fc400078ec0ff */
        /* <DEDUP_REMOVED lines=16> */
[----:B------:R-:W-:Y:S02]  /*2bb50*/  LOP3.LUT R36, R37, 0x380, RZ, 0xc0, !PT ;  /* 0x0000038025247812 */ /* 0x000fe400078ec0ff */
        /* <DEDUP_REMOVED lines=34> */
[C---:B------:R-:W-:Y:S01]  /*2bd80*/  IADD3 R65, P1, R2.reuse, 0xd000, RZ ;  /* 0x0000d00002417810 */ /* 0x040fe20007f3e0ff */
[----:B------:R-:W-:Y:S01]  /*2bd90*/  IMAD.X R73, RZ, RZ, R3, P4 ;  /* 0x000000ffff497224 */ /* 0x000fe200020e0603 */
[C---:B------:R-:W-:Y:S02]  /*2bda0*/  IADD3 R69, P5, R2.reuse, 0xe000, RZ ;  /* 0x0000e00002457810 */ /* 0x040fe40007fbe0ff */
[----:B-1----:R-:W-:Y:S02]  /*2bdb0*/  LOP3.LUT R7, R2, 0x380, RZ, 0xc0, !PT ;  /* 0x0000038002077812 */ /* 0x002fe400078ec0ff */
[----:B----4-:R-:W-:Y:S02]  /*2bdc0*/  LOP3.LUT R4, R5, 0x380, RZ, 0xc0, !PT ;  /* 0x0000038005047812 */ /* 0x010fe400078ec0ff */
[----:B------:R-:W-:-:S02]  /*2bdd0*/  LOP3.LUT R60, R61, 0x380, RZ, 0xc0, !PT ;  /* 0x000003803d3c7812 */ /* 0x000fc400078ec0ff */
[----:B------:R-:W-:Y:S02]  /*2bde0*/  LOP3.LUT R64, R65, 0x380, RZ, 0xc0, !PT ;  /* 0x0000038041407812 */ /* 0x000fe400078ec0ff */
[----:B------:R-:W-:Y:S02]  /*2bdf0*/  LOP3.LUT R68, R69, 0x380, RZ, 0xc0, !PT ;  /* 0x0000038045447812 */ /* 0x000fe400078ec0ff */
[----:B------:R-:W-:Y:S02]  /*2be00*/  SHF.R.U64 R7, R7, 0x3, RZ ;  /* 0x0000000307077819 */ /* 0x000fe400000012ff */
[----:B------:R-:W-:Y:S02]  /*2be10*/  SHF.R.U64 R4, R4, 0x3, RZ ;  /* 0x0000000304047819 */ /* 0x000fe400000012ff */
[----:B------:R-:W-:Y:S02]  /*2be20*/  SHF.R.U64 R60, R60, 0x3, RZ ;  /* 0x000000033c3c7819 */ /* 0x000fe400000012ff */
[----:B------:R-:W-:-:S02]  /*2be30*/  SHF.R.U64 R64, R64, 0x3, RZ ;  /* 0x0000000340407819 */ /* 0x000fc400000012ff */
[----:B------:R-:W-:Y:S02]  /*2be40*/  SHF.R.U64 R68, R68, 0x3, RZ ;  /* 0x0000000344447819 */ /* 0x000fe400000012ff */
[----:B------:R-:W-:Y:S02]  /*2be50*/  LOP3.LUT R2, R7, R2, RZ, 0x3c, !PT ;  /* 0x0000000207027212 */ /* 0x000fe400078e3cff */
[----:B------:R-:W-:Y:S01]  /*2be60*/  LOP3.LUT R60, R60, R61, RZ, 0x3c, !PT ;  /* 0x0000003d3c3c7212 */ /* 0x000fe200078e3cff */
[--C-:B------:R-:W-:Y:S01]  /*2be70*/  IMAD.X R61, RZ, RZ, R3.reuse, P3 ;  /* 0x000000ffff3d7224 */ /* 0x100fe200018e0603 */
[----:B------:R-:W-:Y:S01]  /*2be80*/  LOP3.LUT R64, R64, R65, RZ, 0x3c, !PT ;  /* 0x0000004140407212 */ /* 0x000fe200078e3cff */
[--C-:B------:R-:W-:Y:S01]  /*2be90*/  IMAD.X R65, RZ, RZ, R3.reuse, P1 ;  /* 0x000000ffff417224 */ /* 0x100fe200008e0603 */
[----:B------:R-:W-:Y:S01]  /*2bea0*/  LOP3.LUT R68, R68, R69, RZ, 0x3c, !PT ;  /* 0x0000004544447212 */ /* 0x000fe200078e3cff */
[----:B------:R-:W-:Y:S01]  /*2beb0*/  IMAD.X R69, RZ, RZ, R3, P5 ;  /* 0x000000ffff457224 */ /* 0x000fe200028e0603 */
[----:B------:R-:W-:Y:S01]  /*2bec0*/  LOP3.LUT R72, R4, R5, RZ, 0x3c, !PT ;  /* 0x0000000504487212 */ /* 0x000fe200078e3cff */
[----:B------:R-:W-:-:S02]  /*2bed0*/  IMAD.IADD R78, R224, 0x1, R191 ;  /* 0x00000001e04e7824 */ /* 0x000fc400078e02bf */
[----:B------:R-:W-:Y:S01]  /*2bee0*/  IMAD.IADD R191, R223, 0x1, R191 ;  /* 0x00000001dfbf7824 */ /* 0x000fe200078e02bf */
[----:B------:R-:W-:Y:S01]  /*2bef0*/  BSSY B1, `(.L_x_3766) ;  /* 0x0000056000017945 */ /* 0x000fe20003800000 */
[----:B--2---:R1:W-:Y:S04]  /*2bf00*/  @!P0 ST.E desc[UR42][R54.64], R59 ;  /* 0x0000003b36008985 */ /* 0x0043e8000c10192a */
[----:B------:R2:W5:Y:S04]  /*2bf10*/  LD.E.128 R4, desc[UR42][R2.64] ;  /* 0x0000002a02047980 */ /* 0x000568000c101d00 */
        /* <DEDUP_REMOVED lines=9> */
[----:B------:R-:W-:Y:S01]  /*2bfb0*/  IMAD R17, R0, UR4, RZ ;  /* 0x0000000400117c24 */ /* 0x000fe2000f8e02ff */
[----:B------:R-:W5:Y:S01]  /*2bfc0*/  LD.E.128 R32, desc[UR42][R32.64] ;  /* 0x0000002a20207980 */ /* 0x000f62000c101d00 */
[----:B------:R-:W-:-:S03]  /*2bfd0*/  IMAD.WIDE.U32 R2, R192, UR4, R2 ;  /* 0x00000004c0027c25 */ /* 0x000fc6000f8e0002 */
[----:B------:R-:W5:Y:S01]  /*2bfe0*/  LD.E.128 R36, desc[UR42][R36.64] ;  /* 0x0000002a24247980 */ /* 0x000f62000c101d00 */
[----:B------:R-:W-:Y:S01]  /*2bff0*/  IMAD R17, R192, UR5, R17 ;  /* 0x00000005c0117c24 */ /* 0x000fe2000f8e0211 */
[----:B------:R-:W-:Y:S01]  /*2c000*/  ULDC.64 UR4, c[0x0][0xbf0] ;  /* 0x0002fc0000047ab9 */ /* 0x000fe20000000a00 */
[----:B---3--:R-:W-:Y:S01]  /*2c010*/  @P2 IMAD.HI.U32 R0, R78, R79, RZ ;  /* 0x0000004f4e002227 */ /* 0x008fe200078e00ff */
[----:B------:R-:W5:Y:S03]  /*2c020*/  LD.E.128 R40, desc[UR42][R40.64] ;  /* 0x0000002a28287980 */ /* 0x000f66000c101d00 */
[----:B------:R-:W-:Y:S01]  /*2c030*/  IMAD.IADD R3, R3, 0x1, R17 ;  /* 0x0000000103037824 */ /* 0x000fe200078e0211 */
[----:B------:R-:W5:Y:S01]  /*2c040*/  LD.E.128 R44, desc[UR42][R44.64] ;  /* 0x0000002a2c2c7980 */ /* 0x000f62000c101d00 */
[----:B------:R-:W-:Y:S01]  /*2c050*/  IMAD.MOV.U32 R17, RZ, RZ, R78 ;  /* 0x000000ffff117224 */ /* 0x000fe200078e004e */
[----:B0-----:R-:W-:Y:S01]  /*2c060*/  @P2 SHF.R.U32.HI R17, RZ, R81, R0 ;  /* 0x00000051ff112219 */ /* 0x001fe20000011600 */
[----:B------:R-:W-:Y:S01]  /*2c070*/  IMAD R76, R76, UR4, RZ ;  /* 0x000000044c4c7c24 */ /* 0x000fe2000f8e02ff */
[----:B------:R-:W5:Y:S02]  /*2c080*/  LD.E.128 R48, desc[UR42][R48.64] ;  /* 0x0000002a30307980 */ /* 0x000f64000c101d00 */
[--C-:B------:R-:W-:Y:S01]  /*2c090*/  SHF.R.S32.HI R0, RZ, 0x1f, R17.reuse ;  /* 0x0000001fff007819 */ /* 0x100fe20000011411 */
[----:B------:R-:W-:Y:S01]  /*2c0a0*/  IMAD.MOV R16, RZ, RZ, -R17 ;  /* 0x000000ffff107224 */ /* 0x000fe200078e0a11 */
[----:B-1----:R-:W5:Y:S01]  /*2c0b0*/  LD.E.128 R52, desc[UR42][R52.64] ;  /* 0x0000002a34347980 */ /* 0x002f62000c101d00 */
[----:B------:R-:W-:-:S02]  /*2c0c0*/  IMAD R79, R77, UR5, R76 ;  /* 0x000000054d4f7c24 */ /* 0x000fc4000f8e024c */
[----:B------:R-:W-:Y:S01]  /*2c0d0*/  IMAD.WIDE.U32 R2, R77, UR4, R2 ;  /* 0x000000044d027c25 */ /* 0x000fe2000f8e0002 */
[----:B------:R-:W-:Y:S01]  /*2c0e0*/  ULDC.64 UR4, c[0x0][0xbe0] ;  /* 0x0002f80000047ab9 */ /* 0x000fe20000000a00 */
[----:B------:R-:W5:Y:S02]  /*2c0f0*/  LD.E.128 R56, desc[UR42][R56.64] ;  /* 0x0000002a38387980 */ /* 0x000f64000c101d00 */
[----:B------:R-:W-:Y:S02]  /*2c100*/  IMAD R0, R0, UR4, RZ ;  /* 0x0000000400007c24 */ /* 0x000fe4000f8e02ff */
[----:B------:R-:W-:Y:S01]  /*2c110*/  IMAD R21, R21, R16, R78 ;  /* 0x0000001015157224 */ /* 0x000fe200078e024e */
[----:B------:R-:W5:Y:S01]  /*2c120*/  LD.E.128 R60, desc[UR42][R60.64] ;  /* 0x0000002a3c3c7980 */ /* 0x000f62000c101d00 */
[----:B------:R-:W-:-:S03]  /*2c130*/  IMAD.IADD R3, R3, 0x1, R79 ;  /* 0x0000000103037824 */ /* 0x000fc600078e024f */
[----:B------:R-:W5:Y:S01]  /*2c140*/  LD.E.128 R64, desc[UR42][R64.64] ;  /* 0x0000002a40407980 */ /* 0x000f62000c101d00 */
[----:B------:R-:W-:-:S03]  /*2c150*/  IMAD R77, R17, UR5, R0 ;  /* 0x00000005114d7c24 */ /* 0x000fc6000f8e0200 */
[----:B------:R-:W5:Y:S01]  /*2c160*/  LD.E.128 R68, desc[UR42][R68.64] ;  /* 0x0000002a44447980 */ /* 0x000f62000c101d00 */
[----:B------:R-:W-:-:S03]  /*2c170*/  SHF.R.S32.HI R0, RZ, 0x1f, R21 ;  /* 0x0000001fff007819 */ /* 0x000fc60000011415 */
[----:B------:R-:W5:Y:S01]  /*2c180*/  LD.E.128 R72, desc[UR42][R72.64] ;  /* 0x0000002a48487980 */ /* 0x000f62000c101d00 */
[----:B------:R-:W-:Y:S01]  /*2c190*/  IMAD.WIDE.U32 R2, R17, UR4, R2 ;  /* 0x0000000411027c25 */ /* 0x000fe2000f8e0002 */
[----:B------:R-:W-:Y:S01]  /*2c1a0*/  ULDC.64 UR4, c[0x0][0xbd8] ;  /* 0x0002f60000047ab9 */ /* 0x000fe20000000a00 */
[----:B------:R-:W-:Y:S01]  /*2c1b0*/  ISETP.GE.AND P2, PT, R191, R20, PT ;  /* 0x00000014bf00720c */ /* 0x000fe20003f46270 */
        /* <DEDUP_REMOVED lines=8> */
[----:B------:R-:W-:-:S04]  /*2c240*/  IMAD.WIDE.U32 R2, R21, UR4, R2 ;  /* 0x0000000415027c25 */ /* 0x000fc8000f8e0002 */
[----:B------:R-:W-:Y:S01]  /*2c250*/  IMAD R77, R21, UR5, R0 ;  /* 0x00000005154d7c24 */ /* 0x000fe2000f8e0200 */
[----:B------:R-:W-:Y:S01]  /*2c260*/  ULDC.64 UR4, c[0x0][0xb80] ;  /* 0x0002e00000047ab9 */ /* 0x000fe20000000a00 */
[----:B------:R-:W-:Y:S01]  /*2c270*/  VIADD R0, R144, 0x32420 ;  /* 0x0003242090007836 */ /* 0x000fe20000000000 */
[C---:B------:R-:W-:Y:S01]  /*2c280*/  LEA R21, P3, R2.reuse, UR4, 0x1 ;  /* 0x0000000402157c11 */ /* 0x040fe2000f8608ff */
[----:B------:R-:W-:Y:S02]  /*2c290*/  IMAD.IADD R3, R3, 0x1, R77 ;  /* 0x0000000103037824 */ /* 0x000fe400078e024d */
[----:B------:R-:W-:Y:S01]  /*2c2a0*/  VIADD R17, R191, 0x20 ;  /* 0x00000020bf117836 */ /* 0x000fe20000000000 */
[----:B------:R-:W-:Y:S01]  /*2c2b0*/  PRMT R0, RZ, 0x654, R0 ;  /* 0x00000654ff007816 */ /* 0x000fe20000000000 */
[----:B0-----:R0:W1:Y:S01]  /*2c2c0*/  SHFL.IDX PT, R78, R21, RZ, 0x181f ;  /* 0x00181fff154e7589 */ /* 0x00106200000e0000 */
[----:B------:R-:W-:Y:S02]  /*2c2d0*/  LEA.HI.X R80, R2, UR5, R3, 0x1, P3 ;  /* 0x0000000502507c11 */ /* 0x000fe400098f0c03 */
[-C--:B------:R-:W-:Y:S01]  /*2c2e0*/  ISETP.GE.AND P1, PT, R17, R20.reuse, PT ;  /* 0x000000141100720c */ /* 0x080fe20003f26270 */
[----:B------:R-:W-:Y:S01]  /*2c2f0*/  VIADD R17, R191, 0x40 ;  /* 0x00000040bf117836 */ /* 0x000fe20000000000 */
[----:B------:R2:W-:Y:S04]  /*2c300*/  SYNCS.ARRIVE.TRANS64.RED.A1T0 RZ, [R0+URZ], RZ ;  /* 0x000000ff00ff79a7 */ /* 0x0005e8000810043f */
[----:B------:R-:W-:Y:S01]  /*2c310*/  ISETP.GE.AND P0, PT, R17, R20, PT ;  /* 0x000000141100720c */ /* 0x000fe20003f06270 */
[----:B--2---:R0:W2:Y:S01]  /*2c320*/  SHFL.IDX PT, R0, R80, RZ, 0x181f ;  /* 0x00181fff50007589 */ /* 0x0040a200000e0000 */
[----:B------:R-:W-:Y:S11]  /*2c330*/  @P2 BRA `(.L_x_3767) ;  /* 0x0000000000442947 */ /* 0x000ff60003800000 */
[----:B------:R-:W-:Y:S02]  /*2c340*/  ULDC UR4, c[0x0][0xbc8] ;  /* 0x0002f20000047ab9 */ /* 0x000fe40000000800 */
[----:B------:R-:W-:Y:S02]  /*2c350*/  ISETP.GE.AND P2, PT, R161, UR4, PT ;  /* 0x00000004a1007c0c */ /* 0x000fe4000bf46270 */
[----:B------:R-:W-:Y:S02]  /*2c360*/  ISETP.GE.AND P3, PT, R163, UR4, PT ;  /* 0x00000004a3007c0c */ /* 0x000fe4000bf66270 */
[----:B------:R-:W-:-:S09]  /*2c370*/  ISETP.GE.AND P4, PT, R162, UR4, PT ;  /* 0x00000004a2007c0c */ /* 0x000fd2000bf86270 */
[----:B-1----:R-:W-:-:S04]  /*2c380*/  @!P2 LEA R2, P5, R161, R78, 0x1 ;  /* 0x0000004ea102a211 */ /* 0x002fc800078a08ff */
[----:B--2---:R-:W-:Y:S02]  /*2c390*/  @!P2 LEA.HI.X R3, R161, R0, R218, 0x1, P5 ;  /* 0x00000000a103a211 */ /* 0x004fe400028f0cda */
        /* <DEDUP_REMOVED lines=11> */
.L_x_3767:
[----:B------:R-:W-:Y:S05]  /*2c450*/  BSYNC B1 ;  /* 0x0000000000017941 */ /* 0x000fea0003800000 */
.L_x_3766:
        /* <DEDUP_REMOVED lines=11> */
[----:B-----5:R-:W-:-:S03]  /*2c510*/  @!P3 LEA R4, P5, R163, R16, 0x1 ;  /* 0x00000010a304b211 */ /* 0x020fc600078a08ff */
        /* <DEDUP_REMOVED lines=9> */
.L_x_3769:
[----:B------:R-:W-:Y:S05]  /*2c5b0*/  BSYNC B1 ;  /* 0x0000000000017941 */ /* 0x000fea0003800000 */
.L_x_3768:
        /* <DEDUP_REMOVED lines=10> */
[----:B------:R-:W-:Y:S02]  /*2c660*/  @!P2 LEA R4, P4, R163, R8, 0x1 ;  /* 0x00000008a304a211 */ /* 0x000fe400078808ff */
        /* <DEDUP_REMOVED lines=10> */
.L_x_3771:
[----:B------:R-:W-:Y:S05]  /*2c710*/  BSYNC B1 ;  /* 0x0000000000017941 */ /* 0x000fea0003800000 */
.L_x_3770:
[----:B0-----:R-:W-:Y:S01]  /*2c720*/  VIADD R3, R191, 0x60 ;  /* 0x00000060bf037836 */ /* 0x001fe20000000000 */
[----:B--2-4-:R-:W2:Y:S04]  /*2c730*/  SHFL.IDX PT, R80, R80, 0x3, 0x181f ;  /* 0x00781f0050507f89 */ /* 0x014ea800000e0000 */
[----:B------:R-:W-:Y:S01]  /*2c740*/  ISETP.GE.AND P0, PT, R3, R20, PT ;  /* 0x000000140300720c */ /* 0x000fe20003f06270 */
[----:B------:R-:W4:-:S12]  /*2c750*/  SHFL.IDX PT, R21, R21, 0x3, 0x181f ;  /* 0x00781f0015157f89 */ /* 0x000f1800000e0000 */
[----:B------:R-:W-:Y:S05]  /*2c760*/  @P0 BRA `(.L_x_3772) ;  /* 0x0000000c00980947 */ /* 0x000fea0003800000 */
[----:B------:R-:W-:Y:S02]  /*2c770*/  ULDC UR4, c[0x0][0xbc8] ;  /* 0x0002f20000047ab9 */ /* 0x000fe40000000800 */
[----:B------:R-:W-:Y:S02]  /*2c780*/  ISETP.GE.AND P3, PT, R161, UR4, PT ;  /* 0x00000004a1007c0c */ /* 0x000fe4000bf66270 */
[----:B------:R-:W-:Y:S02]  /*2c790*/  ISETP.GE.AND P4, PT, R163, UR4, PT ;  /* 0x00000004a3007c0c */ /* 0x000fe4000bf86270 */
[----:B------:R-:W-:-:S09]  /*2c7a0*/  ISETP.GE.AND P5, PT, R162, UR4, PT ;  /* 0x00000004a2007c0c */ /* 0x000fd2000bfa6270 */
[-C--:B----4-:R-:W-:Y:S02]  /*2c7b0*/  @!P3 LEA R2, P0, R161, R21.reuse, 0x1 ;  /* 0x00000015a102b211 */ /* 0x090fe400078008ff */
[-C--:B------:R-:W-:Y:S02]  /*2c7c0*/  @!P4 LEA R4, P1, R163, R21.reuse, 0x1 ;  /* 0x00000015a304c211 */ /* 0x080fe400078208ff */
[C---:B------:R-:W-:Y:S02]  /*2c7d0*/  @!P5 LEA R6, P2, R162.reuse, R21, 0x1 ;  /* 0x00000015a206d211 */ /* 0x040fe400078408ff */
[-C--:B--2---:R-:W-:Y:S02]  /*2c7e0*/  @!P3 LEA.HI.X R3, R161, R80.reuse, R218, 0x1, P0 ;  /* 0x00000050a103b211 */ /* 0x084fe400000f0cda */
        /* <DEDUP_REMOVED lines=11> */
.L_x_3764:
[----:B------:R-:W-:Y:S01]  /*2c8a0*/  ULDC.64 UR4, c[0x0][0xd00] ;  /* 0x0003400000047ab9 */ /* 0x000fe20000000a00 */
[----:B-----5:R-:W2:Y:S01]  /*2c8b0*/  LDC.64 R2, c[0x0][0xd00] ;  /* 0x00034000ff027b82 */ /* 0x020ea20000000a00 */
[----:B------:R-:W-:Y:S01]  /*2c8c0*/  ISETP.NE.U32.AND P0, PT, RZ, UR4, PT ;  /* 0x00000004ff007c0c */ /* 0x000fe2000bf05070 */
[----:B------:R-:W-:-:S03]  /*2c8d0*/  IMAD.MOV.U32 R0, RZ, RZ, RZ ;  /* 0x000000ffff007224 */ /* 0x000fc600078e00ff */
[----:B------:R-:W-:Y:S01]  /*2c8e0*/  ISETP.NE.AND.EX P0, PT, RZ, UR5, PT, P0 ;  /* 0x00000005ff007c0c */ /* 0x000fe2000bf05300 */
[----:B------:R-:W-:Y:S02]  /*2c8f0*/  ULDC.64 UR4, c[0x0][0xd08] ;  /* 0x0003420000047ab9 */ /* 0x000fe40000000a00 */
[----:B------:R-:W-:Y:S01]  /*2c900*/  ISETP.NE.U32.AND P1, PT, RZ, UR4, PT ;  /* 0x00000004ff007c0c */ /* 0x000fe2000bf25070 */
[----:B------:R-:W3:Y:S03]  /*2c910*/  LDC R21, c[0x0][0xce8] ;  /* 0x00033a00ff157b82 */ /* 0x000ee60000000800 */
[----:B------:R-:W-:Y:S01]  /*2c920*/  ISETP.NE.AND.EX P1, PT, RZ, UR5, PT, P1 ;  /* 0x00000005ff007c0c */ /* 0x000fe2000bf25310 */
[----:B--2---:R-:W-:-:S12]  /*2c930*/  IMAD.WIDE R2, R213, 0x4, R2 ;  /* 0x00000004d5027825 */ /* 0x004fd800078e0202 */
[----:B------:R-:W2:Y:S01]  /*2c940*/  @P1 LDC.64 R4, c[0x0][0xd08] ;  /* 0x00034200ff041b82 */ /* 0x000ea20000000a00 */
[----:B------:R-:W-:Y:S02]  /*2c950*/  ULDC UR4, c[0x0][0xb88] ;  /* 0x0002e20000047ab9 */ /* 0x000fe40000000800 */
[----:B------:R-:W-:Y:S01]  /*2c960*/  IMAD.U32 R6, RZ, RZ, UR4 ;  /* 0x00000004ff067e24 */ /* 0x000fe2000f8e00ff */
[----:B------:R4:W5:Y:S01]  /*2c970*/  @P0 LDG.E R0, desc[UR42][R2.64] ;  /* 0x0000002a02000981 */ /* 0x000962000c1e1900 */
[----:B--2---:R-:W-:-:S05]  /*2c980*/  @P1 IMAD.WIDE R4, R213, 0x4, R4 ;  /* 0x00000004d5041825 */ /* 0x004fca00078e0204 */
[----:B------:R4:W5:Y:S01]  /*2c990*/  @P1 LDG.E R6, desc[UR42][R4.64] ;  /* 0x0000002a04061981 */ /* 0x000962000c1e1900 */
[----:B---3--:R-:W-:Y:S02]  /*2c9a0*/  ISETP.NE.AND P2, PT, R21, 0x1, PT ;  /* 0x000000011500780c */ /* 0x008fe40003f45270 */
[----:B------:R-:W-:Y:S02]  /*2c9b0*/  ISETP.GE.AND P3, PT, R222, 0x80, PT ;  /* 0x00000080de00780c */ /* 0x000fe40003f66270 */
[----:B------:R-:W-:-:S09]  /*2c9c0*/  SHF.R.S32.HI R7, RZ, 0x1f, R213 ;  /* 0x0000001fff077819 */ /* 0x000fd200000114d5 */
[----:B------:R-:W2:Y:S01]  /*2c9d0*/  @P2 LDC R25, c[0x0][0xcec] ;  /* 0x00033b00ff192b82 */ /* 0x000ea20000000800 */
[----:B----4-:R-:W-:Y:S05]  /*2c9e0*/  @P1 BRA `(.L_x_3773) ;  /* 0x0000000000101947 */ /* 0x010fea0003800000 */
[----:B------:R-:W-:Y:S05]  /*2c9f0*/  @!P0 BRA `(.L_x_3773) ;  /* 0x00000000000c8947 */ /* 0x000fea0003800000 */
[----:B------:R-:W3:Y:S04]  /*2ca00*/  LDG.E R5, desc[UR42][R2.64] ;  /* 0x0000002a02057981 */ /* 0x000ee8000c1e1900 */
[----:B-----5:R-:W3:Y:S02]  /*2ca10*/  LDG.E R6, desc[UR42][R2.64+0x4] ;  /* 0x0000042a02067981 */ /* 0x020ee4000c1e1900 */
[----:B---3--:R-:W-:-:S07]  /*2ca20*/  IMAD.IADD R6, R6, 0x1, -R5 ;  /* 0x0000000106067824 */ /* 0x008fce00078e0a05 */
.L_x_3773:
        /* <DEDUP_REMOVED lines=9> */
[----:B---3--:R-:W-:-:S04]  /*2cac0*/  IADD3 R8, R191, -0x80, R3 ;  /* 0xffffff80bf087810 */ /* 0x008fc80007ffe003 */
        /* <DEDUP_REMOVED lines=19> */
[----:B------:R-:W-:-:S04]  /*2cc00*/  IMAD.MOV R7, RZ, RZ, -R5 ;  /* 0x000000ffff077224 */ /* 0x000fc800078e0a05 */
[----:B------:R-:W-:Y:S01]  /*2cc10*/  IMAD R7, R9, R7, R8 ;  /* 0x0000000709077224 */ /* 0x000fe200078e0208 */
[----:B------:R-:W-:Y:S01]  /*2cc20*/  SHF.R.S32.HI R9, RZ, 0x1f, R5 ;  /* 0x0000001fff097819 */ /* 0x000fe20000011405 */
[----:B------:R-:W-:Y:S01]  /*2cc30*/  IMAD R8, R13, UR5, R4 ;  /* 0x000000050d087c24 */ /* 0x000fe2000f8e0204 */
[----:B------:R-:W-:Y:S02]  /*2cc40*/  ULDC.64 UR4, c[0x0][0xc88] ;  /* 0x0003220000047ab9 */ /* 0x000fe40000000a00 */
        /* <DEDUP_REMOVED lines=11> */
.L_x_3775:
[----:B------:R-:W-:Y:S05]  /*2cd00*/  BSYNC B1 ;  /* 0x0000000000017941 */ /* 0x000fea0003800000 */
.L_x_3774:
[----:B------:R-:W4:Y:S01]  /*2cd10*/  @P2 LDC R9, c[0x0][0xcf0] ;  /* 0x00033c00ff092b82 */ /* 0x000f220000000800 */
[----:B------:R-:W-:Y:S01]  /*2cd20*/  ULDC.64 UR4, c[0x0][0xba0] ;  /* 0x0002e80000047ab9 */ /* 0x000fe20000000a00 */
[----:B------:R-:W-:Y:S02]  /*2cd30*/  IMAD.IADD R8, R224, 0x1, R191 ;  /* 0x00000001e0087824 */ /* 0x000fe400078e02bf */
[----:B---3--:R-:W-:-:S04]  /*2cd40*/  IMAD R3, R11, UR4, RZ ;  /* 0x000000040b037c24 */ /* 0x008fc8000f8e02ff */
[C---:B------:R-:W-:Y:S02]  /*2cd50*/  IMAD R5, R0.reuse, UR5, R3 ;  /* 0x0000000500057c24 */ /* 0x040fe4000f8e0203 */
[----:B------:R-:W-:Y:S01]  /*2cd60*/  IMAD.WIDE.U32 R2, R0, UR4, RZ ;  /* 0x0000000400027c25 */ /* 0x000fe2000f8e00ff */
[----:B------:R-:W-:-:S03]  /*2cd70*/  ULDC.64 UR4, c[0x0][0xbe8] ;  /* 0x0002fa0000047ab9 */ /* 0x000fc60000000a00 */
[----:B------:R-:W-:Y:S02]  /*2cd80*/  IMAD.IADD R3, R3, 0x1, R5 ;  /* 0x0000000103037824 */ /* 0x000fe400078e0205 */
[----:B------:R-:W-:Y:S02]  /*2cd90*/  IMAD R5, R10, UR4, RZ ;  /* 0x000000040a057c24 */ /* 0x000fe4000f8e02ff */
[----:B--2---:R-:W-:-:S04]  /*2cda0*/  @P2 IMAD.HI.U32 R0, R8, R25, RZ ;  /* 0x0000001908002227 */ /* 0x004fc800078e00ff */
        /* <DEDUP_REMOVED lines=31> */
.L_x_4002:
[----:B------:R-:W-:Y:S01]  /*2cfa0*/  IMAD R21, R6, R21, RZ ;  /* 0x0000001506157224 */ /* 0x000fe200078e02ff */
[----:B------:R-:W-:Y:S01]  /*2cfb0*/  BSSY B1, `(.L_x_3777) ;  /* 0x0000015000017945 */ /* 0x000fe20003800000 */
[----:B------:R-:W-:-:S05]  /*2cfc0*/  IMAD.IADD R6, R223, 0x1, R191 ;  /* 0x00000001df067824 */ /* 0x000fca00078e02bf */
[----:B------:R-:W-:-:S13]  /*2cfd0*/  ISETP.GE.AND P0, PT, R6, R21, PT ;  /* 0x000000150600720c */ /* 0x000fda0003f06270 */
[----:B------:R-:W-:Y:S05]  /*2cfe0*/  @P0 BRA `(.L_x_3778) ;  /* 0x0000000000440947 */ /* 0x000fea0003800000 */
[----:B------:R-:W-:Y:S02]  /*2cff0*/  ULDC UR4, c[0x0][0xbc8] ;  /* 0x0002f20000047ab9 */ /* 0x000fe40000000800 */
[----:B------:R-:W-:Y:S02]  /*2d000*/  ISETP.GE.AND P3, PT, R161, UR4, PT ;  /* 0x00000004a1007c0c */ /* 0x000fe4000bf66270 */
[----:B------:R-:W-:Y:S02]  /*2d010*/  ISETP.GE.AND P2, PT, R163, UR4, PT ;  /* 0x00000004a3007c0c */ /* 0x000fe4000bf46270 */
[----:B------:R-:W-:Y:S02]  /*2d020*/  ISETP.GE.AND P1, PT, R162, UR4, PT ;  /* 0x00000004a2007c0c */ /* 0x000fe4000bf26270 */
[----:B------:R-:W-:-:S07]  /*2d030*/  ISETP.GE.AND P0, PT, R164, UR4, PT ;  /* 0x00000004a4007c0c */ /* 0x000fce000bf06270 */
[-C--:B----4-:R-:W-:Y:S02]  /*2d040*/  @!P3 LEA R4, P5, R161, R14.reuse, 0x1 ;  /* 0x0000000ea104b211 */ /* 0x090fe400078a08ff */
[----:B------:R-:W-:Y:S02]  /*2d050*/  @!P2 LEA R8, P4, R163, R14, 0x1 ;  /* 0x0000000ea308a211 */ /* 0x000fe400078808ff */
        /* <DEDUP_REMOVED lines=10> */
.L_x_3778:
[----:B------:R-:W-:Y:S05]  /*2d100*/  BSYNC B1 ;  /* 0x0000000000017941 */ /* 0x000fea0003800000 */
.L_x_3777:
[----:B------:R-:W-:-:S03]  /*2d110*/  UMOV UR4, 0xffffffff ;  /* 0xffffffff00047882 */ /* 0x000fc60000000000 */
[----:B------:R-:W-:Y:S05]  /*2d120*/  BRA.DIV UR4, `(.L_x_3779) ;  /* 0x000000a204347947 */ /* 0x000fea000b800000 */
[----:B---3--:R3:W0:Y:S04]  /*2d130*/  SHFL.IDX PT, R0, R3, 0x1, 0x181f ;  /* 0x00381f0003007f89 */ /* 0x00862800000e0000 */
[----:B----4-:R3:W4:Y:S02]  /*2d140*/  SHFL.IDX PT, R14, R2, 0x1, 0x181f ;  /* 0x00381f00020e7f89 */ /* 0x01072400000e0000 */
.L_x_4006:
[----:B------:R-:W-:Y:S01]  /*2d150*/  VIADD R4, R6, 0x20 ;  /* 0x0000002006047836 */ /* 0x000fe20000000000 */
[----:B------:R-:W-:Y:S04]  /*2d160*/  BSSY B1, `(.L_x_3780) ;  /* 0x0000014000017945 */ /* 0x000fe80003800000 */
        /* <DEDUP_REMOVED lines=9> */
[----:B0-----:R-:W-:Y:S02]  /*2d200*/  @!P3 LEA.HI.X R5, R161, R0, R218, 0x1, P5 ;  /* 0x00000000a105b211 */ /* 0x001fe400028f0cda */
        /* <DEDUP_REMOVED lines=9> */
.L_x_3781:
[----:B------:R-:W-:Y:S05]  /*2d2a0*/  BSYNC B1 ;  /* 0x0000000000017941 */ /* 0x000fea0003800000 */
.L_x_3780:
[----:B------:R-:W-:-:S03]  /*2d2b0*/  UMOV UR4, 0xffffffff ;  /* 0xffffffff00047882 */ /* 0x000fc60000000000 */
[----:B------:R-:W-:Y:S05]  /*2d2c0*/  BRA.DIV UR4, `(.L_x_3782) ;  /* 0x000000a204147947 */ /* 0x000fea000b800000 */
[----:B0-----:R0:W0:Y:S04]  /*2d2d0*/  SHFL.IDX PT, R0, R3, 0x2, 0x181f ;  /* 0x00581f0003007f89 */ /* 0x00102800000e0000 */
[----:B----4-:R4:W0:Y:S02]  /*2d2e0*/  SHFL.IDX PT, R14, R2, 0x2, 0x181f ;  /* 0x00581f00020e7f89 */ /* 0x01082400000e0000 */
.L_x_4010:
        /* <DEDUP_REMOVED lines=9> */
[-C--:B0-----:R-:W-:Y:S02]  /*2d380*/  @!P3 LEA R4, P5, R161, R14.reuse, 0x1 ;  /* 0x0000000ea104b211 */ /* 0x081fe400078a08ff */
[----:B------:R-:W-:Y:S02]  /*2d390*/  @!P2 LEA R8, P4, R163, R14, 0x1 ;  /* 0x0000000ea308a211 */ /* 0x000fe400078808ff */
[----:B------:R-:W-:Y:S02]  /*2d3a0*/  @!P3 LEA.HI.X R5, R161, R0, R218, 0x1, P5 ;  /* 0x00000000a105b211 */ /* 0x000fe400028f0cda */
        /* <DEDUP_REMOVED lines=9> */
.L_x_3784:
[----:B------:R-:W-:Y:S05]  /*2d440*/  BSYNC B1 ;  /* 0x0000000000017941 */ /* 0x000fea0003800000 */
.L_x_3783:
[----:B------:R-:W-:-:S03]  /*2d450*/  UMOV UR4, 0xffffffff ;  /* 0xffffffff00047882 */ /* 0x000fc60000000000 */
[----:B------:R-:W-:Y:S05]  /*2d460*/  BRA.DIV UR4, `(.L_x_3785) ;  /* 0x0000009e04f47947 */ /* 0x000fea000b800000 */
[----:B0-----:R0:W0:Y:S04]  /*2d470*/  SHFL.IDX PT, R0, R3, 0x3, 0x181f ;  /* 0x00781f0003007f89 */ /* 0x00102800000e0000 */
[----:B------:R0:W0:Y:S02]  /*2d480*/  SHFL.IDX PT, R14, R2, 0x3, 0x181f ;  /* 0x00781f00020e7f89 */ /* 0x00002400000e0000 */
.L_x_4014:
[----:B0-234-:R-:W-:-:S05]  /*2d490*/  VIADD R2, R6, 0x60 ;  /* 0x0000006006027836 */ /* 0x01dfca0000000000 */
[----:B------:R-:W-:-:S13]  /*2d4a0*/  ISETP.GE.AND P0, PT, R2, R21, PT ;  /* 0x000000150200720c */ /* 0x000fda0003f06270 */
[----:B------:R-:W-:Y:S05]  /*2d4b0*/  @P0 BRA `(.L_x_3772) ;  /* 0x0000000000440947 */ /* 0x000fea0003800000 */
[----:B------:R-:W-:Y:S02]  /*2d4c0*/  ULDC UR4, c[0x0][0xbc8] ;  /* 0x0002f20000047ab9 */ /* 0x000fe40000000800 */
[----:B------:R-:W-:Y:S02]  /*2d4d0*/  ISETP.GE.AND P3, PT, R161, UR4, PT ;  /* 0x00000004a1007c0c */ /* 0x000fe4000bf66270 */
[----:B------:R-:W-:Y:S02]  /*2d4e0*/  ISETP.GE.AND P2, PT, R163, UR4, PT ;  /* 0x00000004a3007c0c */ /* 0x000fe4000bf46270 */
[----:B------:R-:W-:Y:S02]  /*2d4f0*/  ISETP.GE.AND P1, PT, R162, UR4, PT ;  /* 0x00000004a2007c0c */ /* 0x000fe4000bf26270 */
[----:B------:R-:W-:-:S07]  /*2d500*/  ISETP.GE.AND P0, PT, R164, UR4, PT ;  /* 0x00000004a4007c0c */ /* 0x000fce000bf06270 */
[-C--:B------:R-:W-:Y:S02]  /*2d510*/  @!P3 LEA R2, P5, R161, R14.reuse, 0x1 ;  /* 0x0000000ea102b211 */ /* 0x080fe400078a08ff */
        /* <DEDUP_REMOVED lines=11> */
.L_x_3772:
[----:B------:R-:W-:Y:S05]  /*2d5d0*/  BSYNC B0 ;  /* 0x0000000000007941 */ /* 0x000fea0003800000 */
.L_x_3763:
[----:B------:R-:W-:Y:S02]  /*2d5e0*/  ULDC UR4, c[0x0][0xd3c] ;  /* 0x00034f0000047ab9 */ /* 0x000fe40000000800 */
[----:B-1----:R-:W-:-:S13]  /*2d5f0*/  ISETP.GE.AND P0, PT, R123, UR4, PT ;  /* 0x000000047b007c0c */ /* 0x002fda000bf06270 */
[----:B------:R-:W-:Y:S05]  /*2d600*/  @!P0 BRA `(.L_x_3786) ;  /* 0xfffffd3800f48947 */ /* 0x000fea000383ffff */
[----:B------:R-:W-:Y:S05]  /*2d610*/  BRA `(.L_x_3567) ;  /* 0x0000008c00607947 */ /* 0x000fea0003800000 */
.L_x_3565:
[----:B------:R-:W-:-:S08]  /*2d620*/  NOP ;  /* 0x0000000000007918 */ /* 0x000fd00000000000 */
[----:B------:R-:W0:-:S00]  /*2d630*/  USETMAXREG.DEALLOC.CTAPOOL 0x18 ;  /* 0x00000018000079c8 */ /* 0x000e0000080e0500 */
        /* <DEDUP_REMOVED lines=16> */
.L_x_3787:
        /* <DEDUP_REMOVED lines=42> */
.L_x_3793:
        /* <DEDUP_REMOVED lines=12> */
.L_x_3792:
[----:B------:R-:W-:Y:S05]  /*2daa0*/  BSYNC B0 ;  /* 0x0000000000007941 */ /* 0x000fea0003800000 */
.L_x_3791:
        /* <DEDUP_REMOVED lines=21> */
.L_x_3789:
        /* <DEDUP_REMOVED lines=20> */
.L_x_3794:
        /* <DEDUP_REMOVED lines=56> */
.L_x_3790:
[----:B------:R-:W-:Y:S02]  /*2e0c0*/  IMAD.MOV.U32 R17, RZ, RZ, RZ ;  /* 0x000000ffff117224 */ /* 0x000fe400078e00ff */
[----:B------:R-:W-:Y:S02]  /*2e0d0*/  IMAD.U32 R16, RZ, RZ, UR6 ;  /* 0x00000006ff107e24 */ /* 0x000fe4000f8e00ff */
[----:B------:R-:W-:-:S07]  /*2e0e0*/  IMAD.MOV.U32 R18, RZ, RZ, RZ ;  /* 0x000000ffff127224 */ /* 0x000fce00078e00ff */
.L_x_3795:
[----:B------:R-:W-:-:S13]  /*2e0f0*/  ISETP.NE.AND P0, PT, R0, RZ, PT ;  /* 0x000000ff0000720c */ /* 0x000fda0003f05270 */
[----:B------:R-:W1:Y:S01]  /*2e100*/  @!P0 S2R R3, SR_CgaCtaId ;  /* 0x0000000000038919 */ /* 0x000e620000008800 */
[----:B------:R-:W-:-:S04]  /*2e110*/  @!P0 MOV R0, 0x400 ;  /* 0x0000040000008802 */ /* 0x000fc80000000f00 */
[----:B-1----:R-:W-:-:S05]  /*2e120*/  @!P0 LEA R0, R3, R0, 0x18 ;  /* 0x0000000003008211 */ /* 0x002fca00078ec0ff */
[----:B------:R1:W-:Y:S01]  /*2e130*/  @!P0 STS.128 [R0+0x324d0], R16 ;  /* 0x0324d01000008388 */ /* 0x0003e20000000c00 */
[----:B------:R-:W-:Y:S06]  /*2e140*/  BAR.ARV 0x5, 0x180 ;  /* 0x0146000000007b1d */ /* 0x000fec0000002000 */
.L_x_3788:
        /* <DEDUP_REMOVED lines=11> */
[----:B------:R-:W-:Y:S01]  /*2e200*/  STL [R1+0x4d4], RZ ;  /* 0x0004d4ff01007387 */ /* 0x000fe20000100800 */
[----:B------:R-:W-:Y:S01]  /*2e210*/  ULDC.64 UR40, c[0x0][0x198] ;  /* 0x0000660000287ab9 */ /* 0x000fe20000000a00 */
[----:B------:R-:W-:Y:S02]  /*2e220*/  ULDC UR39, c[0x0][0xc] ;  /* 0x0000030000277ab9 */ /* 0x000fe40000000800 */
[----:B------:R-:W-:Y:S04]  /*2e230*/  STL [R1+0x468], RZ ;  /* 0x000468ff01007387 */ /* 0x000fe80000100800 */
        /* <DEDUP_REMOVED lines=17> */
[----:B------:R2:W-:Y:S01]  /*2e350*/  STL [R1+0x478], R2 ;  /* 0x0004780201007387 */ /* 0x0005e20000100800 */
[----:B0-----:R-:W-:Y:S01]  /*2e360*/  IMAD.MOV.U32 R4, RZ, RZ, 0x1 ;  /* 0x00000001ff047424 */ /* 0x001fe200078e00ff */
[----:B-1----:R-:W-:-:S04]  /*2e370*/  LOP3.LUT R3, R0, 0x40, RZ, 0xfc, !PT ;  /* 0x0000004000037812 */ /* 0x002fc800078efcff */
[----:B------:R0:W-:Y:S01]  /*2e380*/  STL [R1+0x474], R4 ;  /* 0x0004740401007387 */ /* 0x0001e20000100800 */
[C---:B--2---:R-:W-:Y:S02]  /*2e390*/  LOP3.LUT R2, R0.reuse, 0x80, RZ, 0xfc, !PT ;  /* 0x0000008000027812 */ /* 0x044fe400078efcff */
[----:B------:R-:W-:-:S07]  /*2e3a0*/  LOP3.LUT R0, R0, 0xc0, RZ, 0xfc, !PT ;  /* 0x000000c000007812 */ /* 0x000fce00078efcff */
.L_x_3958:
[----:B------:R-:W-:Y:S05]  /*2e3b0*/  YIELD ;  /* 0x0000000000007946 */ /* 0x000fea0003800000 */
[----:B------:R-:W-:Y:S01]  /*2e3c0*/  ULDC.64 UR4, c[0x0][0xb20] ;  /* 0x0002c80000047ab9 */ /* 0x000fe20000000a00 */
[----:B---3--:R-:W-:Y:S02]  /*2e3d0*/  CS2R R6, SRZ ;  /* 0x0000000000067805 */ /* 0x008fe4000001ff00 */
[----:B------:R-:W-:Y:S01]  /*2e3e0*/  ISETP.NE.U32.AND P0, PT, RZ, UR4, PT ;  /* 0x00000004ff007c0c */ /* 0x000fe2000bf05070 */
[----:B-1----:R-:W1:Y:S01]  /*2e3f0*/  LDC.64 R12, c[0x0][0xaf8] ;  /* 0x0002be00ff0c7b82 */ /* 0x002e620000000a00 */
[----:B------:R-:W-:Y:S01]  /*2e400*/  ULDC.64 UR6, c[0x0][0xb00] ;  /* 0x0002c00000067ab9 */ /* 0x000fe20000000a00 */
[----:B------:R-:W-:Y:S01]  /*2e410*/  ULDC.64 UR8, c[0x0][0xb08] ;  /* 0x0002c20000087ab9 */ /* 0x000fe20000000a00 */
[----:B------:R-:W-:Y:S01]  /*2e420*/  ISETP.NE.AND.EX P0, PT, RZ, UR5, PT, P0 ;  /* 0x00000005ff007c0c */ /* 0x000fe2000bf05300 */
[----:B------:R-:W-:-:S04]  /*2e430*/  ULDC.64 UR4, c[0x0][0xb10] ;  /* 0x0002c40000047ab9 */ /* 0x000fc80000000a00 */
[----:B0-----:R-:W0:Y:S08]  /*2e440*/  LDC.64 R4, c[0x0][0xb00] ;  /* 0x0002c000ff047b82 */ /* 0x001e300000000a00 */
[----:B------:R-:W2:Y:S02]  /*2e450*/  @P0 LDC.64 R2, c[0x0][0xb20] ;  /* 0x0002c800ff020b82 */ /* 0x000ea40000000a00 */
[----:B--2---:R-:W-:-:S05]  /*2e460*/  @P0 IMAD.WIDE R2, R19, 0x4, R2 ;  /* 0x0000000413020825 */ /* 0x004fca00078e0202 */
        /* <DEDUP_REMOVED lines=9> */
[----:B--2---:R-:W1:Y:S01]  /*2e500*/  LDC.64 R2, c[0x0][0xb08] ;  /* 0x0002c200ff027b82 */ /* 0x004e620000000a00 */
[----:B------:R-:W-:-:S02]  /*2e510*/  IMAD.MOV.U32 R0, RZ, RZ, RZ ;  /* 0x000000ffff007224 */ /* 0x000fc400078e00ff */
[----:B------:R-:W-:Y:S01]  /*2e520*/  ISETP.NE.AND.EX P3, PT, RZ, UR5, PT, P1 ;  /* 0x00000005ff007c0c */ /* 0x000fe2000bf65310 */
[----:B0-----:R-:W-:-:S04]  /*2e530*/  IMAD.WIDE R4, R19, 0x4, R4 ;  /* 0x0000000413047825 */ /* 0x001fc800078e0204 */
[----:B------:R-:W0:Y:S01]  /*2e540*/  @P0 LDC.64 R10, c[0x0][0xb10] ;  /* 0x0002c400ff0a0b82 */ /* 0x000e220000000a00 */
[----:B------:R-:W-:Y:S01]  /*2e550*/  ULDC UR4, c[0x0][0x288] ;  /* 0x0000a20000047ab9 */ /* 0x000fe20000000800 */
[----:B------:R-:W-:Y:S02]  /*2e560*/  ISETP.NE.AND.EX P1, PT, RZ, UR7, PT, P2 ;  /* 0x00000007ff007c0c */ /* 0x000fe4000bf25320 */
[----:B------:R-:W-:-:S04]  /*2e570*/  ISETP.NE.AND.EX P2, PT, RZ, UR9, PT, P4 ;  /* 0x00000009ff007c0c */ /* 0x000fc8000bf45340 */
[----:B------:R-:W2:Y:S07]  /*2e580*/  @P3 LDG.E R7, desc[UR42][R12.64] ;  /* 0x0000002a0c073981 */ /* 0x000eae000c1e1900 */
[----:B------:R-:W5:Y:S01]  /*2e590*/  @P1 LDG.E R8, desc[UR42][R4.64] ;  /* 0x0000002a04081981 */ /* 0x000f62000c1e1900 */
[----:B-1----:R-:W-:-:S05]  /*2e5a0*/  IMAD.WIDE R2, R19, 0x4, R2 ;  /* 0x0000000413027825 */ /* 0x002fca00078e0202 */
[----:B------:R-:W5:Y:S01]  /*2e5b0*/  @P2 LDG.E R0, desc[UR42][R2.64] ;  /* 0x0000002a02002981 */ /* 0x000f62000c1e1900 */
[----:B0-----:R-:W-:-:S03]  /*2e5c0*/  @P0 IMAD.WIDE R10, R19, 0x4, R10 ;  /* 0x00000004130a0825 */ /* 0x001fc600078e020a */
        /* <DEDUP_REMOVED lines=21> */
.L_x_3797:
        /* <DEDUP_REMOVED lines=10> */
.L_x_3798:
[----:B------:R-:W-:Y:S05]  /*2e7c0*/  @!P1 BRA `(.L_x_3799) ;  /* 0x00000000000c9947 */ /* 0x000fea0003800000 */
[----:B------:R-:W2:Y:S04]  /*2e7d0*/  LDG.E R7, desc[UR42][R4.64] ;  /* 0x0000002a04077981 */ /* 0x000ea8000c1e1900 */
[----:B------:R-:W2:Y:S02]  /*2e7e0*/  LDG.E R4, desc[UR42][R4.64+0x4] ;  /* 0x0000042a04047981 */ /* 0x000ea4000c1e1900 */
[----:B--2---:R-:W-:-:S07]  /*2e7f0*/  IMAD.IADD R7, R4, 0x1, -R7 ;  /* 0x0000000104077824 */ /* 0x004fce00078e0a07 */
.L_x_3799:
        /* <DEDUP_REMOVED lines=35> */
.L_x_3802:
[----:B------:R-:W-:-:S13]  /*2ea30*/  ISETP.NE.AND P0, PT, R3, 0x1, PT ;  /* 0x000000010300780c */ /* 0x000fda0003f05270 */
[----:B------:R-:W1:Y:S02]  /*2ea40*/  @P0 LDC.64 R4, c[0x0][0xae0] ;  /* 0x0002b800ff040b82 */ /* 0x000e640000000a00 */
[----:B-1----:R-:W-:-:S05]  /*2ea50*/  @P0 IMAD.HI.U32 R4, R2, R4, RZ ;  /* 0x0000000402040227 */ /* 0x002fca00078e00ff */
[----:B------:R-:W-:-:S07]  /*2ea60*/  @P0 SHF.R.U32.HI R2, RZ, R5, R4 ;  /* 0x00000005ff020219 */ /* 0x000fce0000011604 */
.L_x_3803:
[----:B------:R-:W-:Y:S05]  /*2ea70*/  BSYNC B0 ;  /* 0x0000000000007941 */ /* 0x000fea0003800000 */
.L_x_3801:
[----:B------:R-:W-:-:S05]  /*2ea80*/  IMAD R2, R2, R3, R3 ;  /* 0x0000000302027224 */ /* 0x000fca00078e0203 */
[----:B------:R-:W-:-:S07]  /*2ea90*/  VIMNMX R8, R8, R2, PT ;  /* 0x0000000208087248 */ /* 0x000fce0003fe0100 */
.L_x_3800:
        /* <DEDUP_REMOVED lines=20> */
.L_x_3806:
[----:B------:R-:W-:-:S13]  /*2ebe0*/  ISETP.NE.AND P0, PT, R3, 0x1, PT ;  /* 0x000000010300780c */ /* 0x000fda0003f05270 */
[----:B------:R-:W1:Y:S02]  /*2ebf0*/  @P0 LDC.64 R4, c[0x0][0xae0] ;  /* 0x0002b800ff040b82 */ /* 0x000e640000000a00 */
[----:B-1----:R-:W-:-:S05]  /*2ec00*/  @P0 IMAD.HI.U32 R4, R2, R4, RZ ;  /* 0x0000000402040227 */ /* 0x002fca00078e00ff */
[----:B------:R-:W-:-:S07]  /*2ec10*/  @P0 SHF.R.U32.HI R2, RZ, R5, R4 ;  /* 0x00000005ff020219 */ /* 0x000fce0000011604 */
.L_x_3807:
[----:B------:R-:W-:Y:S05]  /*2ec20*/  BSYNC B0 ;  /* 0x0000000000007941 */ /* 0x000fea0003800000 */
.L_x_3805:
[----:B------:R-:W-:-:S05]  /*2ec30*/  IMAD R2, R2, R3, RZ ;  /* 0x0000000302027224 */ /* 0x000fca00078e02ff */
[----:B------:R-:W-:-:S07]  /*2ec40*/  VIMNMX R6, R6, R2, !PT ;  /* 0x0000000206067248 */ /* 0x000fce0007fe0100 */
.L_x_3804:
        /* <DEDUP_REMOVED lines=32> */
.L_x_4017:
[----:B--2---:R-:W-:Y:S02]  /*2ee50*/  ISETP.NE.AND P0, PT, R14, RZ, PT ;  /* 0x000000ff0e00720c */ /* 0x004fe40003f05270 */
[----:B------:R-:W-:-:S11]  /*2ee60*/  PLOP3.LUT P6, PT, PT, PT, PT, 0x8, 0x0 ;  /* 0x000000000000781c */ /* 0x000fd60003fce170 */
[----:B------:R-:W-:Y:S05]  /*2ee70*/  @P0 BRA `(.L_x_3811) ;  /* 0x00000000000c0947 */ /* 0x000fea0003800000 */
[----:B------:R-:W-:-:S03]  /*2ee80*/  UMOV UR4, 0xffffffff ;  /* 0xffffffff00047882 */ /* 0x000fc60000000000 */
[----:B------:R-:W-:Y:S05]  /*2ee90*/  BRA.DIV UR4, `(.L_x_3812) ;  /* 0x0000008604e47947 */ /* 0x000fea000b800000 */
[----:B------:R-:W-:-:S13]  /*2eea0*/  ELECT P6, URZ, PT ;  /* 0x00000000003f782f */ /* 0x000fda00038c0000 */
.L_x_3811:
        /* <DEDUP_REMOVED lines=10> */
.L_x_4020:
[----:B------:R-:W-:Y:S05]  /*2ef50*/  BSYNC B1 ;  /* 0x0000000000017941 */ /* 0x000fea0003800000 */
.L_x_3813:
[----:B------:R-:W-:Y:S04]  /*2ef60*/  BSSY B1, `(.L_x_3815) ;  /* 0x0000083000017945 */ /* 0x000fe80003800000 */
[----:B------:R-:W-:Y:S05]  /*2ef70*/  @!P6 BRA `(.L_x_3816) ;  /* 0x000000080004e947 */ /* 0x000fea0003800000 */
[----:B------:R-:W2:Y:S04]  /*2ef80*/  LDL R6, [R1+0x460] ;  /* 0x0004600001067983 */ /* 0x000ea80000100800 */
[----:B------:R-:W3:Y:S01]  /*2ef90*/  LDL R7, [R1+0x468] ;  /* 0x0004680001077983 */ /* 0x000ee20000100800 */
[----:B-1----:R-:W1:Y:S01]  /*2efa0*/  S2R R5, SR_TID.X ;  /* 0x0000000000057919 */ /* 0x002e620000002100 */
[----:B--2---:R-:W-:Y:S02]  /*2efb0*/  IMAD.MOV.U32 R9, RZ, RZ, R6 ;  /* 0x000000ffff097224 */ /* 0x004fe400078e0006 */
[----:B------:R-:W2:Y:S02]  /*2efc0*/  LDL R6, [R1+0x478] ;  /* 0x0004780001067983 */ /* 0x000ea40000100800 */
[----:B---3--:R-:W-:Y:S01]  /*2efd0*/  IMAD R4, R7, 0x8, R9 ;  /* 0x0000000807047824 */ /* 0x008fe200078e0209 */
[----:B-1----:R-:W-:Y:S01]  /*2efe0*/  LOP3.LUT R5, R5, 0x7f, RZ, 0xc0, !PT ;  /* 0x0000007f05057812 */ /* 0x002fe200078ec0ff */
[----:B------:R-:W-:Y:S03]  /*2eff0*/  BSSY B2, `(.L_x_3817) ;  /* 0x0000005000027945 */ /* 0x000fe60003800000 */
[----:B------:R-:W-:-:S02]  /*2f000*/  ISETP.NE.AND P1, PT, R5, RZ, PT ;  /* 0x000000ff0500720c */ /* 0x000fc40003f25270 */
[----:B--2---:R-:W-:-:S04]  /*2f010*/  SHF.L.U32 R9, R6, 0x1f, RZ ;  /* 0x0000001f06097819 */ /* 0x004fc800000006ff */
[----:B------:R-:W1:Y:S02]  /*2f020*/  SYNCS.PHASECHK.TRANS64.TRYWAIT P0, [R4+URZ+0x324a0], R9 ;  /* 0x0324a009040075a7 */ /* 0x000e64000800017f */
[----:B-1----:R-:W-:Y:S05]  /*2f030*/  @!P0 BRA `(.L_x_3818) ;  /* 0x0000008400b48947 */ /* 0x002fea0003800000 */
.L_x_4021:
[----:B------:R-:W-:Y:S05]  /*2f040*/  BSYNC B2 ;  /* 0x0000000000027941 */ /* 0x000fea0003800000 */
.L_x_3817:
        /* <DEDUP_REMOVED lines=9> */
.L_x_3820:
[----:B------:R-:W-:Y:S05]  /*2f0e0*/  BSYNC B2 ;  /* 0x0000000000027941 */ /* 0x000fea0003800000 */
.L_x_3819:
        /* <DEDUP_REMOVED lines=14> */
.L_x_3821:
        /* <DEDUP_REMOVED lines=13> */
.L_x_4022:
[----:B------:R-:W-:Y:S05]  /*2f2a0*/  BSYNC B2 ;  /* 0x0000000000027941 */ /* 0x000fea0003800000 */
.L_x_3822:
[----:B------:R-:W-:Y:S01]  /*2f2b0*/  BSSY B2, `(.L_x_3824) ;  /* 0x000000b000027945 */ /* 0x000fe20003800000 */
[----:B------:R-:W-:Y:S02]  /*2f2c0*/  IMAD.MOV.U32 R10, RZ, RZ, 0x0 ;  /* 0x00000000ff0a7424 */ /* 0x000fe400078e00ff */
[----:B0-----:R-:W-:Y:S01]  /*2f2d0*/  IMAD.MOV.U32 R11, RZ, RZ, 0x12f00000 ;  /* 0x12f00000ff0b7424 */ /* 0x001fe200078e00ff */
        /* <DEDUP_REMOVED lines=8> */
.L_x_3825:
[----:B------:R-:W-:Y:S05]  /*2f360*/  BSYNC B2 ;  /* 0x0000000000027941 */ /* 0x000fea0003800000 */
.L_x_3824:
        /* <DEDUP_REMOVED lines=11> */
.L_x_3826:
        /* <DEDUP_REMOVED lines=15> */
.L_x_3827:
        /* <DEDUP_REMOVED lines=15> */
.L_x_3828:
        /* <DEDUP_REMOVED lines=15> */
.L_x_3829:
        /* <DEDUP_REMOVED lines=10> */
.L_x_3816:
[----:B------:R-:W-:Y:S05]  /*2f790*/  BSYNC B1 ;  /* 0x0000000000017941 */ /* 0x000fea0003800000 */
.L_x_3815:
[----:B------:R-:W2:Y:S04]  /*2f7a0*/  LDL.LU R6, [R1+0x468] ;  /* 0x0004680001067983 */ /* 0x000ea80000300800 */
[----:B------:R-:W3:Y:S01]  /*2f7b0*/  LDL.LU R9, [R1+0x478] ;  /* 0x0004780001097983 */ /* 0x000ee20000300800 */
[----:B-1----:R-:W-:Y:S01]  /*2f7c0*/  VIADD R4, R8, 0xfffffffe ;  /* 0xfffffffe08047836 */ /* 0x002fe20000000000 */
        /* <DEDUP_REMOVED lines=10> */
.L_x_3845:
[----:B------:R-:W-:Y:S05]  /*2f870*/  YIELD ;  /* 0x0000000000007946 */ /* 0x000fea0003800000 */
[----:B------:R-:W-:Y:S04]  /*2f880*/  BSSY B1, `(.L_x_3830) ;  /* 0x0000081000017945 */ /* 0x000fe80003800000 */
[----:B--2---:R-:W-:Y:S05]  /*2f890*/  @!P6 BRA `(.L_x_3831) ;  /* 0x0000000400fce947 */ /* 0x004fea0003800000 */
[----:B------:R-:W2:Y:S04]  /*2f8a0*/  LDL R8, [R1+0x460] ;  /* 0x0004600001087983 */ /* 0x000ea80000100800 */
[----:B-1----:R-:W2:Y:S04]  /*2f8b0*/  LDL R5, [R1+0x468] ;  /* 0x0004680001057983 */ /* 0x002ea80000100800 */
[----:B------:R-:W3:Y:S01]  /*2f8c0*/  LDL R6, [R1+0x478] ;  /* 0x0004780001067983 */ /* 0x000ee20000100800 */
[----:B------:R-:W1:Y:S01]  /*2f8d0*/  S2R R7, SR_TID.X ;  /* 0x0000000000077919 */ /* 0x000e620000002100 */
[----:B------:R-:W-:Y:S01]  /*2f8e0*/  BSSY B2, `(.L_x_3832) ;  /* 0x0000007000027945 */ /* 0x000fe20003800000 */
[----:B-1----:R-:W-:-:S04]  /*2f8f0*/  LOP3.LUT R7, R7, 0x7f, RZ, 0xc0, !PT ;  /* 0x0000007f07077812 */ /* 0x002fc800078ec0ff */
[----:B------:R-:W-:Y:S01]  /*2f900*/  ISETP.NE.AND P2, PT, R7, RZ, PT ;  /* 0x000000ff0700720c */ /* 0x000fe20003f45270 */
[----:B--2---:R-:W-:Y:S01]  /*2f910*/  IMAD R5, R5, 0x8, R8 ;  /* 0x0000000805057824 */ /* 0x004fe200078e0208 */
[----:B---3--:R-:W-:-:S04]  /*2f920*/  SHF.L.U32 R6, R6, 0x1f, RZ ;  /* 0x0000001f06067819 */ /* 0x008fc800000006ff */
[----:B------:R-:W1:Y:S02]  /*2f930*/  SYNCS.PHASECHK.TRANS64.TRYWAIT P1, [R5+URZ+0x324a0], R6 ;  /* 0x0324a006050075a7 */ /* 0x000e64000802017f */
[----:B-1----:R-:W-:Y:S05]  /*2f940*/  @!P1 BRA `(.L_x_3833) ;  /* 0x0000007c00989947 */ /* 0x002fea0003800000 */
.L_x_4023:
[----:B------:R-:W-:Y:S05]  /*2f950*/  BSYNC B2 ;  /* 0x0000000000027941 */ /* 0x000fea0003800000 */
.L_x_3832:
        /* <DEDUP_REMOVED lines=9> */
.L_x_3835:
[----:B------:R-:W-:Y:S05]  /*2f9f0*/  BSYNC B2 ;  /* 0x0000000000027941 */ /* 0x000fea0003800000 */
.L_x_3834:
        /* <DEDUP_REMOVED lines=13> */
.L_x_3836:
        /* <DEDUP_REMOVED lines=13> */
.L_x_4024:
[----:B------:R-:W-:Y:S05]  /*2fba0*/  BSYNC B2 ;  /* 0x0000000000027941 */ /* 0x000fea0003800000 */
.L_x_3837:
        /* <DEDUP_REMOVED lines=11> */
.L_x_3840:
[----:B------:R-:W-:Y:S05]  /*2fc60*/  BSYNC B2 ;  /* 0x0000000000027941 */ /* 0x000fea0003800000 */
.L_x_3839:
        /* <DEDUP_REMOVED lines=11> */
.L_x_3841:
        /* <DEDUP_REMOVED lines=15> */
.L_x_3842:
        /* <DEDUP_REMOVED lines=15> */
.L_x_3843:
        /* <DEDUP_REMOVED lines=15> */
.L_x_3844:
        /* <DEDUP_REMOVED lines=10> */
.L_x_3831:
[----:B------:R-:W-:Y:S05]  /*30090*/  BSYNC B1 ;  /* 0x0000000000017941 */ /* 0x000fea0003800000 */
.L_x_3830:
[----:B-1----:R-:W2:Y:S04]  /*300a0*/  LDL.LU R9, [R1+0x468] ;  /* 0x0004680001097983 */ /* 0x002ea80000300800 */
[----:B------:R-:W3:Y:S01]  /*300b0*/  LDL.LU R7, [R1+0x478] ;  /* 0x0004780001077983 */ /* 0x000ee20000300800 */
[C---:B------:R-:W-:Y:S01]  /*300c0*/  ISETP.GT.AND P2, PT, R4.reuse, R3, PT ;  /* 0x000000030400720c */ /* 0x040fe20003f44270 */
[----:B------:R-:W-:Y:S02]  /*300d0*/  VIADD R4, R4, 0xffffffff ;  /* 0xffffffff04047836 */ /* 0x000fe40000000000 */
[----:B--2---:R-:W-:-:S05]  /*300e0*/  VIADD R5, R9, 0x1 ;  /* 0x0000000109057836 */ /* 0x004fca0000000000 */
[----:B------:R-:W-:-:S04]  /*300f0*/  ISETP.NE.AND P1, PT, R5, 0x2, PT ;  /* 0x000000020500780c */ /* 0x000fc80003f25270 */
[----:B------:R-:W-:Y:S02]  /*30100*/  SEL R6, RZ, 0x1, P1 ;  /* 0x00000001ff067807 */ /* 0x000fe40000800000 */
[----:B------:R-:W-:Y:S02]  /*30110*/  SEL R5, R5, RZ, P1 ;  /* 0x000000ff05057207 */ /* 0x000fe40000800000 */
[----:B---3--:R-:W-:-:S03]  /*30120*/  LOP3.LUT R7, R7, R6, RZ, 0x3c, !PT ;  /* 0x0000000607077212 */ /* 0x008fc600078e3cff */
[----:B------:R2:W-:Y:S04]  /*30130*/  STL [R1+0x468], R5 ;  /* 0x0004680501007387 */ /* 0x0005e80000100800 */
[----:B------:R2:W-:Y:S01]  /*30140*/  STL [R1+0x478], R7 ;  /* 0x0004780701007387 */ /* 0x0005e20000100800 */
[----:B------:R-:W-:Y:S05]  /*30150*/  @P2 BRA `(.L_x_3845) ;  /* 0xfffffff400c42947 */ /* 0x000fea000383ffff */
.L_x_3809:
[----:B------:R-:W-:Y:S05]  /*30160*/  BSYNC B0 ;  /* 0x0000000000007941 */ /* 0x000fea0003800000 */
.L_x_3808:
        /* <DEDUP_REMOVED lines=9> */
[----:B----4-:R-:W-:-:S05]  /*30200*/  @P1 SHF.R.U32.HI R2, RZ, R3, R0 ;  /* 0x00000003ff021219 */ /* 0x010fca0000011600 */
[----:B------:R-:W-:Y:S02]  /*30210*/  IMAD.IADD R0, R17, 0x1, R2 ;  /* 0x0000000111007824 */ /* 0x000fe400078e0202 */
[----:B------:R-:W2:Y:S02]  /*30220*/  LDC.64 R2, c[0x0][0xad8] ;  /* 0x0002b600ff027b82 */ /* 0x000ea40000000a00 */
[----:B--2---:R-:W-:Y:S01]  /*30230*/  ISETP.GE.AND P2, PT, R3, 0x1, PT ;  /* 0x000000010300780c */ /* 0x004fe20003f46270 */
[----:B------:R-:W-:-:S12]  /*30240*/  IMAD.IADD R2, R0, 0x1, R2 ;  /* 0x0000000100027824 */ /* 0x000fd800078e0202 */
        /* <DEDUP_REMOVED lines=12> */
.L_x_3848:
[----:B------:R-:W-:-:S13]  /*30310*/  ISETP.NE.AND P0, PT, R3, 0x1, PT ;  /* 0x000000010300780c */ /* 0x000fda0003f05270 */
[----:B-1----:R-:W1:Y:S02]  /*30320*/  @P0 LDC.64 R4, c[0x0][0xae0] ;  /* 0x0002b800ff040b82 */ /* 0x002e640000000a00 */
[----:B-1----:R-:W-:-:S05]  /*30330*/  @P0 IMAD.HI.U32 R4, R6, R4, RZ ;  /* 0x0000000406040227 */ /* 0x002fca00078e00ff */
[----:B------:R-:W-:-:S07]  /*30340*/  @P0 SHF.R.U32.HI R6, RZ, R5, R4 ;  /* 0x00000005ff060219 */ /* 0x000fce0000011604 */
.L_x_3849:
[----:B------:R-:W-:Y:S05]  /*30350*/  BSYNC B0 ;  /* 0x0000000000007941 */ /* 0x000fea0003800000 */
.L_x_3847:
[----:B------:R-:W-:-:S05]  /*30360*/  IMAD R6, R6, R3, R3 ;  /* 0x0000000306067224 */ /* 0x000fca00078e0203 */
[----:B------:R-:W-:-:S07]  /*30370*/  VIMNMX R2, R2, R6, PT ;  /* 0x0000000602027248 */ /* 0x000fce0003fe0100 */
.L_x_3846:
        /* <DEDUP_REMOVED lines=25> */
.L_x_3852:
[----:B------:R-:W-:-:S13]  /*30510*/  ISETP.NE.AND P0, PT, R3, 0x1, PT ;  /* 0x000000010300780c */ /* 0x000fda0003f05270 */
[----:B-1----:R-:W1:Y:S02]  /*30520*/  @P0 LDC.64 R4, c[0x0][0xae0] ;  /* 0x0002b800ff040b82 */ /* 0x002e640000000a00 */
[----:B-1----:R-:W-:-:S05]  /*30530*/  @P0 IMAD.HI.U32 R4, R0, R4, RZ ;  /* 0x0000000400040227 */ /* 0x002fca00078e00ff */
[----:B------:R-:W-:-:S07]  /*30540*/  @P0 SHF.R.U32.HI R0, RZ, R5, R4 ;  /* 0x00000005ff000219 */ /* 0x000fce0000011604 */
.L_x_3853:
[----:B------:R-:W-:Y:S05]  /*30550*/  BSYNC B0 ;  /* 0x0000000000007941 */ /* 0x000fea0003800000 */
.L_x_3851:
[----:B------:R-:W-:-:S05]  /*30560*/  IMAD R0, R0, R3, RZ ;  /* 0x0000000300007224 */ /* 0x000fca00078e02ff */
[----:B------:R-:W-:-:S07]  /*30570*/  VIMNMX R2, R2, R0, !PT ;  /* 0x0000000002027248 */ /* 0x000fce0007fe0100 */
.L_x_3850:
        /* <DEDUP_REMOVED lines=13> */
[----:B------:R-:W-:Y:S01]  /*30650*/  VOTEU.ANY UR4, UPT, PT ;  /* 0x0000000000047886 */ /* 0x000fe200038e0100 */
[----:B-1----:R-:W1:Y:S01]  /*30660*/  LDC.64 R4, c[0x0][0xd60] ;  /* 0x00035800ff047b82 */ /* 0x002e620000000a00 */
[----:B------:R-:W2:Y:S08]  /*30670*/  FLO.U32 R0, UR4 ;  /* 0x0000000400007d00 */ /* 0x000eb000080e0000 */
[----:B------:R-:W1:Y:S01]  /*30680*/  POPC R2, UR4 ;  /* 0x0000000400027d09 */ /* 0x000e620008000000 */
[----:B--2---:R-:W-:-:S13]  /*30690*/  ISETP.EQ.U32.AND P0, PT, R0, R3, PT ;  /* 0x000000030000720c */ /* 0x004fda0003f02070 */
[----:B-1----:R-:W2:Y:S01]  /*306a0*/  @P0 ATOMG.E.ADD.STRONG.GPU PT, R5, desc[UR42][R4.64], R2 ;  /* 0x00000002040509a8 */ /* 0x002ea200081ee1ea */
[----:B------:R-:W1:Y:S02]  /*306b0*/  S2R R3, SR_LTMASK ;  /* 0x0000000000037919 */ /* 0x000e640000003900 */
[----:B-1----:R-:W-:-:S06]  /*306c0*/  LOP3.LUT R3, R3, UR4, RZ, 0xc0, !PT ;  /* 0x0000000403037c12 */ /* 0x002fcc000f8ec0ff */
[----:B------:R-:W1:Y:S01]  /*306d0*/  POPC R3, R3 ;  /* 0x0000000300037309 */ /* 0x000e620000000000 */
[----:B--2---:R-:W1:Y:S02]  /*306e0*/  SHFL.IDX PT, R0, R5, R0, 0x1f ;  /* 0x00001f0005007589 */ /* 0x004e6400000e0000 */
[----:B-1----:R-:W-:Y:S01]  /*306f0*/  IADD3 R16, R0, UR39, R3 ;  /* 0x0000002700107c10 */ /* 0x002fe2000fffe003 */
[----:B------:R-:W-:Y:S06]  /*30700*/  BRA `(.L_x_3856) ;  /* 0x0000004c001c7947 */ /* 0x000fec0003800000 */
.L_x_3855:
        /* <DEDUP_REMOVED lines=21> */
.L_x_3858:
[----:B------:R-:W-:Y:S05]  /*30860*/  BSYNC B6 ;  /* 0x0000000000067941 */ /* 0x000fea0003800000 */
.L_x_3857:
        /* <DEDUP_REMOVED lines=20> */
.L_x_3861:
        /* <DEDUP_REMOVED lines=15> */
.L_x_3860:
[----:B------:R-:W-:Y:S05]  /*30aa0*/  BSYNC B6 ;  /* 0x0000000000067941 */ /* 0x000fea0003800000 */
.L_x_3859:
        /* <DEDUP_REMOVED lines=8> */
[----:B------:R3:W4:Y:S02]  /*30b30*/  @P0 LDG.E R7, desc[UR42][R2.64] ;  /* 0x0000002a02070981 */ /* 0x000724000c1e1900 */
[----:B---3--:R-:W3:Y:S02]  /*30b40*/  LDC.64 R2, c[0x0][0x418] ;  /* 0x00010600ff027b82 */ /* 0x008ee40000000a00 */
[----:B---3--:R-:W-:Y:S01]  /*30b50*/  LOP3.LUT P0, RZ, R2, UR4, RZ, 0xfc, !PT ;  /* 0x0000000402ff7c12 */ /* 0x008fe2000f80fcff */
[----:B------:R-:W-:-:S03]  /*30b60*/  UMOV UR4, 0xffffffff ;  /* 0xffffffff00047882 */ /* 0x000fc60000000000 */
[----:B------:R-:W-:Y:S01]  /*30b70*/  LOP3.LUT P0, RZ, R3, UR5, RZ, 0xfc, P0 ;  /* 0x0000000503ff7c12 */ /* 0x000fe2000800fcff */
[----:B--2---:R-:W-:Y:S01]  /*30b80*/  VIADD R0, R17, 0xffffffff ;  /* 0xffffffff11007836 */ /* 0x004fe20000000000 */
        /* <DEDUP_REMOVED lines=9> */
.L_x_4027:
        /* <DEDUP_REMOVED lines=11> */
.L_x_4030:
[----:B------:R-:W-:Y:S05]  /*30cd0*/  @!P6 BRA `(.L_x_3863) ;  /* 0x00000004000ce947 */ /* 0x000fea0003800000 */
[----:B------:R-:W-:-:S04]  /*30ce0*/  ISETP.NE.U32.AND P0, PT, R2, RZ, PT ;  /* 0x000000ff0200720c */ /* 0x000fc80003f05070 */
[----:B------:R-:W-:-:S13]  /*30cf0*/  ISETP.NE.AND.EX P0, PT, R3, RZ, PT, P0 ;  /* 0x000000ff0300720c */ /* 0x000fda0003f05300 */
[----:B------:R-:W-:Y:S05]  /*30d00*/  @!P0 BRA `(.L_x_3865) ;  /* 0x0000000000508947 */ /* 0x000fea0003800000 */
[----:B------:R-:W3:Y:S01]  /*30d10*/  LDC R6, c[0x0][0x43c] ;  /* 0x00010f00ff067b82 */ /* 0x000ee20000000800 */
[----:B-1----:R-:W-:Y:S01]  /*30d20*/  IMAD.MOV.U32 R9, RZ, RZ, R0 ;  /* 0x000000ffff097224 */ /* 0x002fe200078e0000 */
[----:B------:R-:W-:-:S03]  /*30d30*/  ULDC.64 UR4, c[0x0][0x428] ;  /* 0x00010a0000047ab9 */ /* 0x000fc60000000a00 */
[----:B----4-:R-:W-:Y:S01]  /*30d40*/  IMAD.MOV.U32 R0, RZ, RZ, R9 ;  /* 0x000000ffff007224 */ /* 0x010fe200078e0009 */
[----:B---3--:R-:W-:-:S13]  /*30d50*/  ISETP.NE.AND P0, PT, R6, 0x1, PT ;  /* 0x000000010600780c */ /* 0x008fda0003f05270 */
[----:B------:R-:W1:Y:S02]  /*30d60*/  @P0 LDC.64 R4, c[0x0][0x440] ;  /* 0x00011000ff040b82 */ /* 0x000e640000000a00 */
[----:B-1----:R-:W-:-:S05]  /*30d70*/  @P0 IMAD.HI.U32 R4, R9, R4, RZ ;  /* 0x0000000409040227 */ /* 0x002fca00078e00ff */
        /* <DEDUP_REMOVED lines=13> */
.L_x_3865:
[----:B--2---:R-:W2:Y:S04]  /*30e50*/  LDL R7, [R1+0x460] ;  /* 0x0004600001077983 */ /* 0x004ea80000100800 */
[----:B----4-:R-:W2:Y:S04]  /*30e60*/  LDL R0, [R1+0x464] ;  /* 0x0004640001007983 */ /* 0x010ea80000100800 */
[----:B---3--:R-:W3:Y:S01]  /*30e70*/  LDL R2, [R1+0x474] ;  /* 0x0004740001027983 */ /* 0x008ee20000100800 */
[----:B--2---:R-:W-:Y:S01]  /*30e80*/  IMAD R0, R0, 0x8, R7 ;  /* 0x0000000800007824 */ /* 0x004fe200078e0207 */
[----:B---3--:R-:W-:-:S04]  /*30e90*/  SHF.L.U32 R2, R2, 0x1f, RZ ;  /* 0x0000001f02027819 */ /* 0x008fc800000006ff */
[----:B------:R-:W2:Y:S02]  /*30ea0*/  SYNCS.PHASECHK.TRANS64.TRYWAIT P0, [R0+URZ+0x32440], R2 ;  /* 0x03244002000075a7 */ /* 0x000ea4000800017f */
[----:B--2---:R-:W-:Y:S05]  /*30eb0*/  @!P0 BRA `(.L_x_3866) ;  /* 0x0000006800b88947 */ /* 0x004fea0003800000 */
.L_x_4031:
        /* <DEDUP_REMOVED lines=11> */
.L_x_3867:
[----:B------:R-:W3:Y:S04]  /*30f70*/  LDL R6, [R1+0x460] ;  /* 0x0004600001067983 */ /* 0x000ee80000100800 */
[----:B-1----:R-:W3:Y:S04]  /*30f80*/  LDL R5, [R1+0x464] ;  /* 0x0004640001057983 */ /* 0x002ee80000100800 */
        /* <DEDUP_REMOVED lines=24> */
.L_x_3863:
        /* <DEDUP_REMOVED lines=26> */
[----:B-1----:R-:W-:Y:S02]  /*312b0*/  IMAD.U32 R5, RZ, RZ, UR5 ;  /* 0x00000005ff057e24 */ /* 0x002fe4000f8e00ff */
[----:B------:R-:W-:Y:S02]  /*312c0*/  IMAD.U32 R6, RZ, RZ, UR6 ;  /* 0x00000006ff067e24 */ /* 0x000fe4000f8e00ff */
[----:B--2---:R-:W-:-:S02]  /*312d0*/  IMAD.U32 R7, RZ, RZ, UR7 ;  /* 0x00000007ff077e24 */ /* 0x004fc4000f8e00ff */
[----:B------:R-:W-:Y:S02]  /*312e0*/  IMAD.U32 R10, RZ, RZ, UR8 ;  /* 0x00000008ff0a7e24 */ /* 0x000fe4000f8e00ff */
[----:B0-----:R-:W-:Y:S02]  /*312f0*/  IMAD.U32 R11, RZ, RZ, UR9 ;  /* 0x00000009ff0b7e24 */ /* 0x001fe4000f8e00ff */
[----:B------:R-:W-:Y:S02]  /*31300*/  IMAD.MOV.U32 R8, RZ, RZ, 0x70 ;  /* 0x00000070ff087424 */ /* 0x000fe400078e00ff */
[----:B------:R-:W-:Y:S02]  /*31310*/  IMAD.MOV.U32 R12, RZ, RZ, 0x1 ;  /* 0x00000001ff0c7424 */ /* 0x000fe400078e00ff */
[----:B------:R-:W-:-:S07]  /*31320*/  IMAD.MOV.U32 R13, RZ, RZ, RZ ;  /* 0x000000ffff0d7224 */ /* 0x000fce00078e00ff */
[----:B------:R-:W-:-:S07]  /*31330*/  LEPC R20, `(.L_x_3869) ;  /* 0x000000001014794e */ /* 0x000fce0000000000 */
[----:B---34-:R-:W-:Y:S05]  /*31340*/  CALL.ABS.NOINC R2 ;  /* 0x0000000002007343 */ /* 0x018fea0003c00000 */
.L_x_3869:
[----:B------:R-:W-:Y:S05]  /*31350*/  BSYNC B6 ;  /* 0x0000000000067941 */ /* 0x000fea0003800000 */
.L_x_3868:
[----:B0-----:R-:W4:Y:S01]  /*31360*/  LDL R11, [R1+0x488] ;  /* 0x00048800010b7983 */ /* 0x001f220000100800 */
[----:B--2---:R-:W0:Y:S01]  /*31370*/  LDC R7, c[0x0][0x448] ;  /* 0x00011200ff077b82 */ /* 0x004e220000000800 */
[----:B------:R-:W-:Y:S01]  /*31380*/  ULDC.64 UR4, c[0x0][0x298] ;  /* 0x0000a60000047ab9 */ /* 0x000fe20000000a00 */
[----:B------:R-:W-:Y:S01]  /*31390*/  ULDC.64 UR6, c[0x0][0x280] ;  /* 0x0000a00000067ab9 */ /* 0x000fe20000000a00 */
[----:B------:R-:W2:Y:S04]  /*313a0*/  LDL R4, [R1+0x4a8] ;  /* 0x0004a80001047983 */ /* 0x000ea80000100800 */
[----:B------:R-:W2:Y:S04]  /*313b0*/  LDL R10, [R1+0x49c] ;  /* 0x00049c00010a7983 */ /* 0x000ea80000100800 */
[----:B-1----:R-:W2:Y:S01]  /*313c0*/  LDL R9, [R1+0x4b8] ;  /* 0x0004b80001097983 */ /* 0x002ea20000100800 */
[----:B------:R-:W1:Y:S01]  /*313d0*/  S2R R2, SR_TID.X ;  /* 0x0000000000027919 */ /* 0x000e620000002100 */
[----:B---3--:R-:W3:Y:S02]  /*313e0*/  S2R R0, SR_TID.X ;  /* 0x0000000000007919 */ /* 0x008ee40000002100 */
[----:B------:R-:W2:Y:S01]  /*313f0*/  LDL R8, [R1+0x4bc] ;  /* 0x0004bc0001087983 */ /* 0x000ea20000100800 */
[----:B0-----:R-:W-:-:S03]  /*31400*/  ISETP.NE.AND P0, PT, R7, 0x1, PT ;  /* 0x000000010700780c */ /* 0x001fc60003f05270 */
[----:B------:R-:W2:Y:S10]  /*31410*/  LDL R6, [R1+0x4a4] ;  /* 0x0004a40001067983 */ /* 0x000eb40000100800 */
[----:B------:R-:W0:Y:S01]  /*31420*/  @P0 LDC R3, c[0x0][0x450] ;  /* 0x00011400ff030b82 */ /* 0x000e220000000800 */
[----:B-1----:R-:W-:-:S04]  /*31430*/  LOP3.LUT R2, R2, 0x7f, RZ, 0xc0, !PT ;  /* 0x0000007f02027812 */ /* 0x002fc800078ec0ff */
[----:B------:R-:W-:Y:S01]  /*31440*/  SHF.R.U32.HI R2, RZ, 0x3, R2 ;  /* 0x00000003ff027819 */ /* 0x000fe20000011602 */
[----:B---3--:R-:W-:-:S05]  /*31450*/  IMAD.SHL.U32 R0, R0, 0x10, RZ ;  /* 0x0000001000007824 */ /* 0x008fca00078e00ff */
[----:B------:R-:W-:Y:S02]  /*31460*/  LOP3.LUT R0, R2, 0x70, R0, 0xf8, !PT ;  /* 0x0000007002007812 */ /* 0x000fe400078ef800 */
[----:B------:R-:W1:Y:S03]  /*31470*/  @P0 LDC R2, c[0x0][0x44c] ;  /* 0x00011300ff020b82 */ /* 0x000e660000000800 */
[----:B----4-:R-:W-:-:S04]  /*31480*/  IMAD.IADD R5, R0, 0x1, R11 ;  /* 0x0000000100057824 */ /* 0x010fc800078e020b */
[----:B-1----:R-:W-:-:S04]  /*31490*/  @P0 IMAD.HI.U32 R2, R5, R2, RZ ;  /* 0x0000000205020227 */ /* 0x002fc800078e00ff */
[----:B------:R-:W-:Y:S01]  /*314a0*/  IMAD.MOV.U32 R0, RZ, RZ, R5 ;  /* 0x000000ffff007224 */ /* 0x000fe200078e0005 */
[----:B0-----:R-:W-:Y:S01]  /*314b0*/  @P0 SHF.R.U32.HI R0, RZ, R3, R2 ;  /* 0x00000003ff000219 */ /* 0x001fe20000011602 */
[----:B--2---:R-:W-:-:S04]  /*314c0*/  IMAD R2, R4, UR4, RZ ;  /* 0x0000000404027c24 */ /* 0x004fc8000f8e02ff */
        /* <DEDUP_REMOVED lines=42> */
[----:B------:R-:W0:Y:S04]  /*31770*/  SHFL.IDX PT, R5, R3, RZ, 0x181f ;  /* 0x00181fff03057589 */ /* 0x000e2800000e0000 */
[----:B------:R-:W1:Y:S01]  /*31780*/  SHFL.IDX PT, R4, R2, RZ, 0x181f ;  /* 0x00181fff02047589 */ /* 0x000e6200000e0000 */
[----:B--2---:R-:W-:-:S03]  /*31790*/  IMAD R0, R11, R7, RZ ;  /* 0x000000070b007224 */ /* 0x004fc600078e02ff */
[----:B------:R-:W-:Y:S01]  /*317a0*/  SHFL.IDX PT, R7, R2, 0x1, 0x181f ;  /* 0x00381f0002077f89 */ /* 0x000fe200000e0000 */
[----:B---3--:R-:W-:-:S03]  /*317b0*/  IMAD.IADD R8, R8, 0x1, R6 ;  /* 0x0000000108087824 */ /* 0x008fc600078e0206 */
[----:B------:R-:W2:Y:S01]  /*317c0*/  SHFL.IDX PT, R6, R3, 0x1, 0x181f ;  /* 0x00381f0003067f89 */ /* 0x000ea200000e0000 */
[C---:B------:R-:W-:Y:S01]  /*317d0*/  VIADD R11, R8.reuse, 0x10 ;  /* 0x00000010080b7836 */ /* 0x040fe20000000000 */
[-C--:B------:R-:W-:Y:S02]  /*317e0*/  ISETP.GE.AND P1, PT, R8, R0.reuse, PT ;  /* 0x000000000800720c */ /* 0x080fe40003f26270 */
[----:B------:R-:W-:Y:S02]  /*317f0*/  STL [R1+0x488], R8 ;  /* 0x0004880801007387 */ /* 0x000fe40000100800 */
[----:B------:R-:W-:Y:S02]  /*31800*/  ISETP.GE.AND P2, PT, R11, R0, PT ;  /* 0x000000000b00720c */ /* 0x000fe40003f46270 */
[----:B------:R3:W-:Y:S07]  /*31810*/  STL [R1+0x4b0], R11 ;  /* 0x0004b00b01007387 */ /* 0x0007ee0000100800 */
[----:B0-----:R-:W-:Y:S01]  /*31820*/  @!P1 LEA R5, P3, R10, R5, 0x1 ;  /* 0x000000050a059211 */ /* 0x001fe200078608ff */
[----:B---3--:R-:W-:-:S04]  /*31830*/  VIADD R11, R8, 0x20 ;  /* 0x00000020080b7836 */ /* 0x008fc80000000000 */
        /* <DEDUP_REMOVED lines=8> */
[----:B------:R-:W-:Y:S01]  /*318c0*/  @!P2 IMAD.X R4, RZ, RZ, R7, P1 ;  /* 0x000000ffff04a224 */ /* 0x000fe200008e0607 */
        /* <DEDUP_REMOVED lines=58> */
.L_x_4048:
[----:B0-----:R-:W3:Y:S04]  /*31c70*/  LDL R2, [R1+0x488] ;  /* 0x0004880001027983 */ /* 0x001ee80000100800 */
[----:B------:R0:W5:Y:S01]  /*31c80*/  LDL R8, [R1+0x460] ;  /* 0x0004600001087983 */ /* 0x0001620000100800 */
[----:B---3--:R-:W-:-:S05]  /*31c90*/  VIADD R2, R2, 0x70 ;  /* 0x0000007002027836 */ /* 0x008fca0000000000 */
[----:B------:R-:W-:Y:S01]  /*31ca0*/  ISETP.GE.AND P1, PT, R2, R0, PT ;  /* 0x000000000200720c */ /* 0x000fe20003f26270 */
[----:B------:R1:W-:-:S12]  /*31cb0*/  STL [R1+0x4d0], R2 ;  /* 0x0004d00201007387 */ /* 0x0003d80000100800 */
[----:B-1----:R-:W-:-:S05]  /*31cc0*/  @!P1 LEA R2, P2, R10, R3, 0x1 ;  /* 0x000000030a029211 */ /* 0x002fca00078408ff */
[----:B--2---:R-:W-:-:S05]  /*31cd0*/  @!P1 IMAD.X R3, RZ, RZ, R4, P2 ;  /* 0x000000ffff039224 */ /* 0x004fca00010e0604 */
[----:B------:R-:W-:Y:S01]  /*31ce0*/  @!PT LDS RZ, [RZ] ;  /* 0x00000000fffff984 */ /* 0x000fe20000000800 */
[----:B------:R-:W-:Y:S01]  /*31cf0*/  @!PT LDS RZ, [RZ] ;  /* 0x00000000fffff984 */ /* 0x000fe20000000800 */
[----:B------:R-:W-:Y:S01]  /*31d00*/  @!PT LDS RZ, [RZ] ;  /* 0x00000000fffff984 */ /* 0x000fe20000000800 */
[----:B------:R0:W-:Y:S01]  /*31d10*/  @!P1 LDGSTS.E.BYPASS.LTC128B.128 [R9+0x1bc00], desc[UR42][R2.64], !P0 ;  /* 0x1bc0000002099fae */ /* 0x0001e2000c101d6a */
[----:B------:R-:W-:Y:S01]  /*31d20*/  PLOP3.LUT P0, PT, PT, PT, PT, 0x80, 0x0 ;  /* 0x000000000000781c */ /* 0x000fe20003f0f070 */
[----:B------:R-:W-:-:S12]  /*31d30*/  NOP ;  /* 0x0000000000007918 */ /* 0x000fd80000000000 */
.L_x_3871:
        /* <DEDUP_REMOVED lines=38> */
.L_x_3873:
[----:B------:R-:W-:Y:S05]  /*31fa0*/  BSYNC B6 ;  /* 0x0000000000067941 */ /* 0x000fea0003800000 */
.L_x_3872:
        /* <DEDUP_REMOVED lines=61> */
[----:B------:R-:W-:Y:S04]  /*32380*/  SHFL.IDX PT, R6, R0, RZ, 0x181f ;  /* 0x00181fff00067589 */ /* 0x000fe800000e0000 */
[----:B------:R-:W5:Y:S01]  /*32390*/  LDL.LU R12, [R1+0x4c4] ;  /* 0x0004c400010c7983 */ /* 0x000f620000300800 */
[----:B--2---:R-:W-:-:S03]  /*323a0*/  IMAD R3, R10, R7, RZ ;  /* 0x000000070a037224 */ /* 0x004fc600078e02ff */
[----:B------:R-:W2:Y:S02]  /*323b0*/  LDL.LU R10, [R1+0x4c0] ;  /* 0x0004c000010a7983 */ /* 0x000ea40000300800 */
[-C--:B---3--:R-:W-:Y:S02]  /*323c0*/  ISETP.GE.AND P4, PT, R4, R3.reuse, PT ;  /* 0x000000030400720c */ /* 0x088fe40003f86270 */
[----:B------:R-:W0:Y:S01]  /*323d0*/  SHFL.IDX PT, R4, R2, RZ, 0x181f ;  /* 0x00181fff02047589 */ /* 0x000e2200000e0000 */
[----:B----4-:R-:W-:-:S13]  /*323e0*/  ISETP.GE.AND P5, PT, R5, R3, PT ;  /* 0x000000030500720c */ /* 0x010fda0003fa6270 */
        /* <DEDUP_REMOVED lines=76> */
[----:B------:R-:W-:-:S05]  /*328b0*/  @!P4 IMAD.X R4, RZ, RZ, R6, P5 ;  /* 0x000000ffff04c224 */ /* 0x000fca00028e0606 */
[----:B------:R-:W-:-:S04]  /*328c0*/  @!P4 LOP3.LUT R5, R5, R4, RZ, 0x3c, !PT ;  /* 0x000000040505c212 */ /* 0x000fc800078e3cff */
[----:B------:R-:W-:-:S04]  /*328d0*/  @!P4 LOP3.LUT R4, R5, R4, RZ, 0x3c, !PT ;  /* 0x000000040504c212 */ /* 0x000fc800078e3cff */
[----:B------:R-:W-:Y:S01]  /*328e0*/  @!P4 LOP3.LUT R5, R5, R4, RZ, 0x3c, !PT ;  /* 0x000000040505c212 */ /* 0x000fe200078e3cff */
[----:B------:R2:W3:Y:S04]  /*328f0*/  SHFL.IDX PT, R6, R0, 0x7, 0x181f ;  /* 0x00f81f0000067f89 */ /* 0x0004e800000e0000 */
[----:B------:R2:W-:Y:S04]  /*32900*/  @!P4 LDGSTS.E.BYPASS.LTC128B.128 [R9+0x25400], desc[UR42][R4.64], !P3 ;  /* 0x254000000409cfae */ /* 0x0005e8000d901d6a */
[----:B------:R2:W-:Y:S04]  /*32910*/  @!P4 LDGSTS.E.BYPASS.LTC128B.128 [R9+0x29400], desc[UR42][R4.64+0x80], !P2 ;  /* 0x294000800409cfae */ /* 0x0005e8000d101d6a */
[----:B------:R2:W-:Y:S04]  /*32920*/  @!P4 LDGSTS.E.BYPASS.LTC128B.128 [R9+0x2d400], desc[UR42][R4.64+0x100], !P1 ;  /* 0x2d4001000409cfae */ /* 0x0005e8000c901d6a */
[----:B-1----:R2:W-:Y:S02]  /*32930*/  @!P4 LDGSTS.E.BYPASS.LTC128B.128 [R9+0x31400], desc[UR42][R4.64+0x180], !P0 ;  /* 0x314001800409cfae */ /* 0x0025e4000c101d6a */
.L_x_4066:
[----:B--2---:R-:W2:Y:S01]  /*32940*/  LDL.LU R0, [R1+0x4d0] ;  /* 0x0004d00001007983 */ /* 0x004ea20000300800 */
[----:B------:R-:W-:Y:S01]  /*32950*/  BSSY B0, `(.L_x_3875) ;  /* 0x000000d000007945 */ /* 0x000fe20003800000 */
[----:B--2---:R-:W-:-:S13]  /*32960*/  ISETP.GE.AND P4, PT, R0, R3, PT ;  /* 0x000000030000720c */ /* 0x004fda0003f86270 */
[----:B------:R-:W-:Y:S05]  /*32970*/  @P4 BRA `(.L_x_3876) ;  /* 0x0000000000284947 */ /* 0x000fea0003800000 */
[----:B------:R-:W2:Y:S01]  /*32980*/  LDL R0, [R1+0x470] ;  /* 0x0004700001007983 */ /* 0x000ea20000100800 */
[----:B------:R-:W-:-:S05]  /*32990*/  LEA R2, P4, R8, R2, 0x1 ;  /* 0x0000000208027211 */ /* 0x000fca00078808ff */
[----:B---3--:R-:W-:-:S05]  /*329a0*/  IMAD.X R3, RZ, RZ, R6, P4 ;  /* 0x000000ffff037224 */ /* 0x008fca00020e0606 */
[----:B------:R-:W-:Y:S01]  /*329b0*/  @!PT LDS RZ, [RZ] ;  /* 0x00000000fffff984 */ /* 0x000fe20000000800 */
[----:B------:R-:W-:Y:S01]  /*329c0*/  @!PT LDS RZ, [RZ] ;  /* 0x00000000fffff984 */ /* 0x000fe20000000800 */
[----:B------:R-:W-:Y:S01]  /*329d0*/  @!PT LDS RZ, [RZ] ;  /* 0x00000000fffff984 */ /* 0x000fe20000000800 */
[----:B--2---:R1:W-:Y:S04]  /*329e0*/  LDGSTS.E.BYPASS.LTC128B.128 [R0+0x25c00], desc[UR42][R2.64], !P3 ;  /* 0x25c0000002007fae */ /* 0x0043e8000d901d6a */
[----:B------:R1:W-:Y:S04]  /*329f0*/  LDGSTS.E.BYPASS.LTC128B.128 [R0+0x29c00], desc[UR42][R2.64+0x80], !P2 ;  /* 0x29c0008002007fae */ /* 0x0003e8000d101d6a */
[----:B------:R1:W-:Y:S04]  /*32a00*/  LDGSTS.E.BYPASS.LTC128B.128 [R0+0x2dc00], desc[UR42][R2.64+0x100], !P1 ;  /* 0x2dc0010002007fae */ /* 0x0003e8000c901d6a */
[----:B------:R1:W-:Y:S02]  /*32a10*/  LDGSTS.E.BYPASS.LTC128B.128 [R0+0x31c00], desc[UR42][R2.64+0x180], !P0 ;  /* 0x31c0018002007fae */ /* 0x0003e4000c101d6a */
.L_x_3876:
[----:B------:R-:W-:Y:S05]  /*32a20*/  BSYNC B0 ;  /* 0x0000000000007941 */ /* 0x000fea0003800000 */
.L_x_3875:
[----:B------:R2:W5:Y:S01]  /*32a30*/  LDL R8, [R1+0x460] ;  /* 0x0004600001087983 */ /* 0x0005620000100800 */
[----:B------:R-:W-:Y:S01]  /*32a40*/  PLOP3.LUT P0, PT, PT, PT, PT, 0x80, 0x0 ;  /* 0x000000000000781c */ /* 0x000fe20003f0f070 */
[----:B------:R-:W-:-:S12]  /*32a50*/  NOP ;  /* 0x0000000000007918 */ /* 0x000fd80000000000 */
.L_x_3877:
[----:B-1----:R-:W4:Y:S01]  /*32a60*/  LDL R2, [R1+0x460] ;  /* 0x0004600001027983 */ /* 0x002f220000100800 */
        /* <DEDUP_REMOVED lines=16> */
[----:B------:R-:W4:Y:S03]  /*32b70*/  SYNCS.PHASECHK.TRANS64.TRYWAIT P0, [R2+URZ+0x32420], R0 ;  /* 0x03242000020075a7 */ /* 0x000f26000800017f */
[----:B-1--4-:R-:W-:Y:S05]  /*32b80*/  @!P0 BRA `(.L_x_3879) ;  /* 0x0000006400d88947 */ /* 0x012fea0003800000 */
.L_x_4067:
[----:B------:R-:W-:Y:S05]  /*32b90*/  BSYNC B0 ;  /* 0x0000000000007941 */ /* 0x000fea0003800000 */
.L_x_3878:
[----:B-1----:R-:W4:Y:S01]  /*32ba0*/  LDL R2, [R1+0x48c] ;  /* 0x00048c0001027983 */ /* 0x002f220000100800 */
[----:B------:R-:W-:Y:S01]  /*32bb0*/  BSSY B0, `(.L_x_3880) ;  /* 0x000005f000007945 */ /* 0x000fe20003800000 */
[----:B----4-:R-:W-:-:S13]  /*32bc0*/  LOP3.LUT P0, RZ, R2, 0x1, RZ, 0xc0, !PT ;  /* 0x0000000102ff7812 */ /* 0x010fda000780c0ff */
[----:B------:R-:W-:Y:S05]  /*32bd0*/  @!P0 BRA `(.L_x_3881) ;  /* 0x0000000400708947 */ /* 0x000fea0003800000 */
[----:B------:R-:W4:Y:S04]  /*32be0*/  LDL R2, [R1+0x460] ;  /* 0x0004600001027983 */ /* 0x000f280000100800 */
[----:B0-----:R-:W2:Y:S01]  /*32bf0*/  LDL R4, [R1+0x474] ;  /* 0x0004740001047983 */ /* 0x001ea20000100800 */
        /* <DEDUP_REMOVED lines=10> */
.L_x_4068:
[----:B------:R-:W-:Y:S05]  /*32ca0*/  BSYNC B1 ;  /* 0x0000000000017941 */ /* 0x000fea0003800000 */
.L_x_3882:
        /* <DEDUP_REMOVED lines=9> */
.L_x_3885:
[----:B------:R-:W-:Y:S05]  /*32d40*/  BSYNC B1 ;  /* 0x0000000000017941 */ /* 0x000fea0003800000 */
.L_x_3884:
[----:B------:R-:W2:Y:S04]  /*32d50*/  LDL R5, [R1+0x460] ;  /* 0x0004600001057983 */ /* 0x000ea80000100800 */
[----:B0-----:R-:W2:Y:S04]  /*32d60*/  LDL R0, [R1+0x464] ;  /* 0x0004640001007983 */ /* 0x001ea80000100800 */
        /* <DEDUP_REMOVED lines=12> */
.L_x_3886:
        /* <DEDUP_REMOVED lines=15> */
.L_x_3887:
        /* <DEDUP_REMOVED lines=15> */
.L_x_3888:
        /* <DEDUP_REMOVED lines=15> */
.L_x_3889:
        /* <DEDUP_REMOVED lines=10> */
.L_x_3881:
[----:B------:R-:W-:Y:S05]  /*331a0*/  BSYNC B0 ;  /* 0x0000000000007941 */ /* 0x000fea0003800000 */
.L_x_3880:
[----:B0-----:R-:W4:Y:S04]  /*331b0*/  LDL R4, [R1+0x490] ;  /* 0x0004900001047983 */ /* 0x001f280000100800 */
[----:B------:R-:W2:Y:S01]  /*331c0*/  LDL R5, [R1+0x484] ;  /* 0x0004840001057983 */ /* 0x000ea20000100800 */
[----:B------:R-:W-:Y:S01]  /*331d0*/  BSSY B0, `(.L_x_3890) ;  /* 0x00001ff000007945 */ /* 0x000fe20003800000 */
[----:B----4-:R-:W-:-:S05]  /*331e0*/  VIADD R0, R4, 0xfffffffe ;  /* 0xfffffffe04007836 */ /* 0x010fca0000000000 */
[----:B--2---:R-:W-:-:S13]  /*331f0*/  ISETP.GE.AND P0, PT, R0, R5, PT ;  /* 0x000000050000720c */ /* 0x004fda0003f06270 */
[----:B------:R-:W-:Y:S05]  /*33200*/  @!P0 BRA `(.L_x_3891) ;  /* 0x0000001c00ec8947 */ /* 0x000fea0003800000 */
[----:B------:R-:W-:Y:S01]  /*33210*/  IMAD.MOV R2, RZ, RZ, -R4 ;  /* 0x000000ffff027224 */ /* 0x000fe200078e0a04 */
[----:B---3--:R-:W-:Y:S01]  /*33220*/  LOP3.LUT R6, RZ, R5, RZ, 0x33, !PT ;  /* 0x00000005ff067212 */ /* 0x008fe200078e33ff */
        /* <DEDUP_REMOVED lines=42> */
.L_x_3896:
[----:B------:R-:W2:Y:S01]  /*334d0*/  LDL R2, [R1+0x460] ;  /* 0x0004600001027983 */ /* 0x000ea20000100800 */
[----:B0-----:R-:W-:Y:S01]  /*334e0*/  SHF.L.U32 R5, R7, 0x1f, RZ ;  /* 0x0000001f07057819 */ /* 0x001fe200000006ff */
[----:B------:R-:W0:Y:S01]  /*334f0*/  S2R R3, SR_TID.X ;  /* 0x0000000000037919 */ /* 0x000e220000002100 */
[----:B------:R-:W-:Y:S01]  /*33500*/  BSSY B3, `(.L_x_3897) ;  /* 0x0000006000037945 */ /* 0x000fe20003800000 */
[----:B0-----:R-:W-:-:S04]  /*33510*/  LOP3.LUT R3, R3, 0x7f, RZ, 0xc0, !PT ;  /* 0x0000007f03037812 */ /* 0x001fc800078ec0ff */
[----:B------:R-:W-:Y:S01]  /*33520*/  ISETP.NE.AND P1, PT, R3, RZ, PT ;  /* 0x000000ff0300720c */ /* 0x000fe20003f25270 */
[----:B--2---:R-:W-:-:S04]  /*33530*/  IMAD R2, R8, 0x8, R2 ;  /* 0x0000000808027824 */ /* 0x004fc800078e0202 */
[----:B------:R-:W0:Y:S02]  /*33540*/  SYNCS.PHASECHK.TRANS64.TRYWAIT P0, [R2+URZ+0x32440], R5 ;  /* 0x03244005020075a7 */ /* 0x000e24000800017f */
[----:B0-----:R-:W-:Y:S06]  /*33550*/  @!P0 BRA `(.L_x_3898) ;  /* 0x0000005c00908947 */ /* 0x001fec0003800000 */
.L_x_4069:
[----:B------:R-:W-:Y:S05]  /*33560*/  BSYNC B3 ;  /* 0x0000000000037941 */ /* 0x000fea0003800000 */
.L_x_3897:
        /* <DEDUP_REMOVED lines=9> */
.L_x_3900:
[----:B------:R-:W-:Y:S05]  /*33600*/  BSYNC B3 ;  /* 0x0000000000037941 */ /* 0x000fea0003800000 */
.L_x_3899:
        /* <DEDUP_REMOVED lines=14> */
.L_x_3901:
        /* <DEDUP_REMOVED lines=13> */
.L_x_4070:
[----:B------:R-:W-:Y:S05]  /*337c0*/  BSYNC B3 ;  /* 0x0000000000037941 */ /* 0x000fea0003800000 */
.L_x_3902:
        /* <DEDUP_REMOVED lines=11> */
.L_x_3905:
[----:B------:R-:W-:Y:S05]  /*33880*/  BSYNC B3 ;  /* 0x0000000000037941 */ /* 0x000fea0003800000 */
.L_x_3904:
        /* <DEDUP_REMOVED lines=11> */
.L_x_3906:
        /* <DEDUP_REMOVED lines=15> */
.L_x_3907:
        /* <DEDUP_REMOVED lines=15> */
.L_x_3908:
        /* <DEDUP_REMOVED lines=15> */
.L_x_3909:
        /* <DEDUP_REMOVED lines=10> */
.L_x_3895:
[----:B------:R-:W-:Y:S05]  /*33cb0*/  BSYNC B1 ;  /* 0x0000000000017941 */ /* 0x000fea0003800000 */
.L_x_3894:
[----:B------:R-:W2:Y:S02]  /*33cc0*/  LDL R4, [R1+0x490] ;  /* 0x0004900001047983 */ /* 0x000ea40000100800 */
[----:B--2---:R-:W-:-:S07]  /*33cd0*/  VIADD R0, R4, 0xfffffffd ;  /* 0xfffffffd04007836 */ /* 0x004fce0000000000 */
.L_x_3893:
[----:B------:R-:W-:Y:S05]  /*33ce0*/  BSYNC B2 ;  /* 0x0000000000027941 */ /* 0x000fea0003800000 */
.L_x_3892:
[----:B------:R-:W2:Y:S01]  /*33cf0*/  LDL.LU R2, [R1+0x490] ;  /* 0x0004900001027983 */ /* 0x000ea20000300800 */
[----:B------:R-:W-:Y:S01]  /*33d00*/  VIADD R6, R6, 0xfffffffe ;  /* 0xfffffffe06067836 */ /* 0x000fe20000000000 */
[----:B--2---:R-:W-:-:S04]  /*33d10*/  LOP3.LUT R2, RZ, R2, RZ, 0x33, !PT ;  /* 0x00000002ff027212 */ /* 0x004fc800078e33ff */
[----:B------:R-:W-:-:S13]  /*33d20*/  ISETP.NE.AND P0, PT, R6, R2, PT ;  /* 0x000000020600720c */ /* 0x000fda0003f05270 */
[----:B------:R-:W-:Y:S05]  /*33d30*/  @!P0 BRA `(.L_x_3891) ;  /* 0x0000001400208947 */ /* 0x000fea0003800000 */
.L_x_3942:
        /* <DEDUP_REMOVED lines=36> */
.L_x_3912:
        /* <DEDUP_REMOVED lines=9> */
.L_x_4071:
[----:B------:R-:W-:Y:S05]  /*34010*/  BSYNC B2 ;  /* 0x0000000000027941 */ /* 0x000fea0003800000 */
.L_x_3913:
        /* <DEDUP_REMOVED lines=9> */
.L_x_3916:
[----:B------:R-:W-:Y:S05]  /*340b0*/  BSYNC B2 ;  /* 0x0000000000027941 */ /* 0x000fea0003800000 */
.L_x_3915:
        /* <DEDUP_REMOVED lines=13> */
.L_x_3917:
        /* <DEDUP_REMOVED lines=13> */
.L_x_4072:
[----:B------:R-:W-:Y:S05]  /*34260*/  BSYNC B2 ;  /* 0x0000000000027941 */ /* 0x000fea0003800000 */
.L_x_3918:
        /* <DEDUP_REMOVED lines=11> */
.L_x_3921:
[----:B------:R-:W-:Y:S05]  /*34320*/  BSYNC B2 ;  /* 0x0000000000027941 */ /* 0x000fea0003800000 */
.L_x_3920:
        /* <DEDUP_REMOVED lines=10> */
.L_x_3922:
        /* <DEDUP_REMOVED lines=15> */
.L_x_3923:
        /* <DEDUP_REMOVED lines=15> */
.L_x_3924:
        /* <DEDUP_REMOVED lines=15> */
.L_x_3925:
        /* <DEDUP_REMOVED lines=10> */
.L_x_3911:
[----:B------:R-:W-:Y:S05]  /*34740*/  BSYNC B1 ;  /* 0x0000000000017941 */ /* 0x000fea0003800000 */
.L_x_3910:
        /* <DEDUP_REMOVED lines=36> */
.L_x_3928:
        /* <DEDUP_REMOVED lines=9> */
.L_x_4073:
[----:B------:R-:W-:Y:S05]  /*34a20*/  BSYNC B2 ;  /* 0x0000000000027941 */ /* 0x000fea0003800000 */
.L_x_3929:
        /* <DEDUP_REMOVED lines=9> */
.L_x_3932:
[----:B------:R-:W-:Y:S05]  /*34ac0*/  BSYNC B2 ;  /* 0x0000000000027941 */ /* 0x000fea0003800000 */
.L_x_3931:
        /* <DEDUP_REMOVED lines=14> */
.L_x_3933:
        /* <DEDUP_REMOVED lines=13> */
.L_x_4074:
[----:B------:R-:W-:Y:S05]  /*34c80*/  BSYNC B2 ;  /* 0x0000000000027941 */ /* 0x000fea0003800000 */
.L_x_3934:
        /* <DEDUP_REMOVED lines=11> */
.L_x_3937:
[----:B------:R-:W-:Y:S05]  /*34d40*/  BSYNC B2 ;  /* 0x0000000000027941 */ /* 0x000fea0003800000 */
.L_x_3936:
        /* <DEDUP_REMOVED lines=11> */
.L_x_3938:
        /* <DEDUP_REMOVED lines=15> */
.L_x_3939:
        /* <DEDUP_REMOVED lines=15> */
.L_x_3940:
        /* <DEDUP_REMOVED lines=15> */
.L_x_3941:
        /* <DEDUP_REMOVED lines=10> */
.L_x_3927:
[----:B------:R-:W-:Y:S05]  /*35170*/  BSYNC B1 ;  /* 0x0000000000017941 */ /* 0x000fea0003800000 */
.L_x_3926:
[----:B------:R-:W2:Y:S01]  /*35180*/  LDL R5, [R1+0x484] ;  /* 0x0004840001057983 */ /* 0x000ea20000100800 */
[----:B------:R-:W-:Y:S01]  /*35190*/  VIADD R0, R0, 0xfffffffe ;  /* 0xfffffffe00007836 */ /* 0x000fe20000000000 */
[----:B--2---:R-:W-:-:S13]  /*351a0*/  ISETP.GT.AND P0, PT, R6, R5, PT ;  /* 0x000000050600720c */ /* 0x004fda0003f04270 */
[----:B------:R-:W-:Y:S05]  /*351b0*/  @P0 BRA `(.L_x_3942) ;  /* 0xffffffe800e00947 */ /* 0x000fea000383ffff */
.L_x_3891:
[----:B------:R-:W-:Y:S05]  /*351c0*/  BSYNC B0 ;  /* 0x0000000000007941 */ /* 0x000fea0003800000 */
.L_x_3890:
[----:B------:R-:W2:Y:S04]  /*351d0*/  LDL.LU R4, [R1+0x464] ;  /* 0x0004640001047983 */ /* 0x000ea80000300800 */
[----:B------:R-:W4:Y:S01]  /*351e0*/  LDL.LU R3, [R1+0x474] ;  /* 0x0004740001037983 */ /* 0x000f220000300800 */
[----:B------:R-:W0:Y:S01]  /*351f0*/  S2R R2, SR_TID.X ;  /* 0x0000000000027919 */ /* 0x000e220000002100 */
[----:B------:R-:W-:Y:S01]  /*35200*/  BSSY B0, `(.L_x_3943) ;  /* 0x0000015000007945 */ /* 0x000fe20003800000 */
[----:B0-----:R-:W-:-:S04]  /*35210*/  LOP3.LUT R2, R2, 0x7f, RZ, 0xc0, !PT ;  /* 0x0000007f02027812 */ /* 0x001fc800078ec0ff */
[----:B------:R-:W-:Y:S01]  /*35220*/  ISETP.NE.AND P1, PT, R2, RZ, PT ;  /* 0x000000ff0200720c */ /* 0x000fe20003f25270 */
[----:B--2---:R-:W-:-:S05]  /*35230*/  VIADD R0, R4, 0x1 ;  /* 0x0000000104007836 */ /* 0x004fca0000000000 */
[----:B------:R-:W-:-:S04]  /*35240*/  ISETP.NE.AND P0, PT, R0, 0x2, PT ;  /* 0x000000020000780c */ /* 0x000fc80003f05270 */
[----:B------:R-:W-:-:S04]  /*35250*/  SEL R2, RZ, 0x1, P0 ;  /* 0x00000001ff027807 */ /* 0x000fc80000000000 */
[----:B----4-:R-:W-:-:S05]  /*35260*/  LOP3.LUT R3, R3, R2, RZ, 0x3c, !PT ;  /* 0x0000000203037212 */ /* 0x010fca00078e3cff */
[----:B------:R0:W-:Y:S01]  /*35270*/  STL [R1+0x474], R3 ;  /* 0x0004740301007387 */ /* 0x0001e20000100800 */
[----:B------:R-:W-:Y:S05]  /*35280*/  @P1 BRA `(.L_x_3944) ;  /* 0x0000000000301947 */ /* 0x000fea0003800000 */
[----:B0-----:R-:W0:Y:S01]  /*35290*/  S2R R3, SR_LANEID ;  /* 0x0000000000037919 */ /* 0x001e220000000000 */
[----:B------:R-:W-:Y:S01]  /*352a0*/  VOTEU.ANY UR4, UPT, PT ;  /* 0x0000000000047886 */ /* 0x000fe200038e0100 */
[----:B------:R-:W1:Y:S01]  /*352b0*/  LDC.64 R4, c[0x0][0xd60] ;  /* 0x00035800ff047b82 */ /* 0x000e620000000a00 */
[----:B------:R-:W0:Y:S02]  /*352c0*/  FLO.U32 R2, UR4 ;  /* 0x0000000400027d00 */ /* 0x000e2400080e0000 */
[----:B0-----:R-:W-:-:S06]  /*352d0*/  ISETP.EQ.U32.AND P1, PT, R2, R3, PT ;  /* 0x000000030200720c */ /* 0x001fcc0003f22070 */
[----:B------:R-:W1:Y:S07]  /*352e0*/  POPC R3, UR4 ;  /* 0x0000000400037d09 */ /* 0x000e6e0008000000 */
[----:B-1----:R-:W2:Y:S01]  /*352f0*/  @P1 ATOMG.E.ADD.STRONG.GPU PT, R3, desc[UR42][R4.64], R3 ;  /* 0x00000003040319a8 */ /* 0x002ea200081ee1ea */
[----:B---3--:R-:W0:Y:S02]  /*35300*/  S2R R6, SR_LTMASK ;  /* 0x0000000000067919 */ /* 0x008e240000003900 */
[----:B0-----:R-:W-:-:S04]  /*35310*/  LOP3.LUT R6, R6, UR4, RZ, 0xc0, !PT ;  /* 0x0000000406067c12 */ /* 0x001fc8000f8ec0ff */
[----:B------:R-:W0:Y:S01]  /*35320*/  POPC R7, R6 ;  /* 0x0000000600077309 */ /* 0x000e220000000000 */
[----:B--2---:R-:W0:Y:S02]  /*35330*/  SHFL.IDX PT, R2, R3, R2, 0x1f ;  /* 0x00001f0203027589 */ /* 0x004e2400000e0000 */
[----:B0-----:R-:W-:-:S07]  /*35340*/  IADD3 R16, R2, UR39, R7 ;  /* 0x0000002702107c10 */ /* 0x001fce000fffe007 */
.L_x_3944:
[----:B------:R-:W-:Y:S05]  /*35350*/  BSYNC B0 ;  /* 0x0000000000007941 */ /* 0x000fea0003800000 */
.L_x_3943:
[----:B------:R-:W-:-:S05]  /*35360*/  SEL R0, R0, RZ, P0 ;  /* 0x000000ff00007207 */ /* 0x000fca0000000000 */
[----:B------:R1:W-:Y:S02]  /*35370*/  STL [R1+0x464], R0 ;  /* 0x0004640001007387 */ /* 0x0003e40000100800 */
.L_x_3856:
[----:B------:R-:W-:Y:S05]  /*35380*/  BSYNC B7 ;  /* 0x0000000000077941 */ /* 0x000fea0003800000 */
.L_x_3854:
[----:B-1----:R-:W2:Y:S02]  /*35390*/  LDL R0, [R1+0x48c] ;  /* 0x00048c0001007983 */ /* 0x002ea40000100800 */
[----:B--2---:R-:W-:-:S13]  /*353a0*/  LOP3.LUT P0, RZ, R0, 0x40, RZ, 0xc0, !PT ;  /* 0x0000004000ff7812 */ /* 0x004fda000780c0ff */
[----:B------:R-:W-:Y:S05]  /*353b0*/  @!P0 BRA `(.L_x_3945) ;  /* 0x0000000000288947 */ /* 0x000fea0003800000 */
[----:B------:R-:W-:Y:S05]  /*353c0*/  WARPSYNC.ALL ;  /* 0x0000000000007948 */ /* 0x000fea0003800000 */
[----:B------:R-:W1:Y:S08]  /*353d0*/  S2UR UR5, SR_CgaCtaId ;  /* 0x00000000000579c3 */ /* 0x000e700000008800 */
[----:B------:R-:W-:Y:S06]  /*353e0*/  BAR.SYNC.DEFER_BLOCKING 0x5, 0x180 ;  /* 0x0146000000007b1d */ /* 0x000fec0000010000 */
[----:B------:R-:W-:-:S02]  /*353f0*/  UMOV UR4, 0x400 ;  /* 0x0000040000047882 */ /* 0x000fc40000000000 */
[----:B-1----:R-:W-:-:S06]  /*35400*/  ULEA UR4, UR5, UR4, 0x18 ;  /* 0x0000000405047291 */ /* 0x002fcc000f8ec03f */
[----:B------:R-:W-:-:S05]  /*35410*/  IMAD.U32 R0, RZ, RZ, UR4 ;  /* 0x00000004ff007e24 */ /* 0x000fca000f8e00ff */
[----:B------:R1:W2:Y:S04]  /*35420*/  LDS.128 R16, [R0+0x324d0] ;  /* 0x0324d00000107984 */ /* 0x0002a80000000c00 */
[----:B------:R1:W-:Y:S01]  /*35430*/  STL [R1+0x460], R0 ;  /* 0x0004600001007387 */ /* 0x0003e20000100800 */
[----:B------:R-:W-:Y:S06]  /*35440*/  BAR.ARV 0x4, 0x180 ;  /* 0x0106000000007b1d */ /* 0x000fec0000002000 */
[----:B------:R-:W-:Y:S05]  /*35450*/  BRA `(.L_x_3946) ;  /* 0x0000000800d87947 */ /* 0x000fea0003800000 */
.L_x_3945:
        /* <DEDUP_REMOVED lines=22> */
[----:B------:R-:W-:Y:S04]  /*355c0*/  SHFL.IDX PT, R0, R16, RZ, 0x1f ;  /* 0x00001fff10007589 */ /* 0x000fe800000e0000 */
        /* <DEDUP_REMOVED lines=13> */
.L_x_4084:
[----:B------:R-:W-:Y:S02]  /*356a0*/  ULDC UR4, c[0x0][0xd38] ;  /* 0x00034e0000047ab9 */ /* 0x000fe40000000800 */
[----:B------:R-:W-:-:S04]  /*356b0*/  IMAD.U32 R4, RZ, RZ, UR4 ;  /* 0x00000004ff047e24 */ /* 0x000fc8000f8e00ff */
[----:B-1----:R-:W-:-:S04]  /*356c0*/  IMAD R16, R16, R4, RZ ;  /* 0x0000000410107224 */ /* 0x002fc800078e02ff */
[----:B------:R-:W-:-:S05]  /*356d0*/  IMAD.IADD R5, R5, 0x1, R16 ;  /* 0x0000000105057824 */ /* 0x000fca00078e0210 */
[----:B------:R-:W-:-:S13]  /*356e0*/  ISETP.GT.AND P6, PT, R5, R0, PT ;  /* 0x000000000500720c */ /* 0x000fda0003fc4270 */
[----:B------:R-:W-:Y:S05]  /*356f0*/  @P6 BRA `(.L_x_3948) ;  /* 0x00000000009c6947 */ /* 0x000fea0003800000 */
.L_x_3953:
[----:B0-----:R-:W0:Y:S01]  /*35700*/  LDC R2, c[0x0][0xd3c] ;  /* 0x00034f00ff027b82 */ /* 0x001e220000000800 */
[----:B------:R-:W-:-:S05]  /*35710*/  VIADD R19, R19, 0x1f ;  /* 0x0000001f13137836 */ /* 0x000fca0000000000 */
[----:B0-----:R-:W-:-:S13]  /*35720*/  ISETP.GE.AND P6, PT, R19, R2, PT ;  /* 0x000000021300720c */ /* 0x001fda0003fc6270 */
[----:B------:R-:W-:Y:S05]  /*35730*/  @P6 BRA `(.L_x_3949) ;  /* 0x0000000400d46947 */ /* 0x000fea0003800000 */
[----:B------:R-:W0:Y:S01]  /*35740*/  S2R R3, SR_TID.X ;  /* 0x0000000000037919 */ /* 0x000e220000002100 */
[----:B------:R-:W-:Y:S01]  /*35750*/  BSSY B0, `(.L_x_3950) ;  /* 0x0000009000007945 */ /* 0x000fe20003800000 */
[----:B0-----:R-:W-:-:S05]  /*35760*/  LOP3.LUT R3, R3, 0x1f, RZ, 0xc0, !PT ;  /* 0x0000001f03037812 */ /* 0x001fca00078ec0ff */
[----:B------:R-:W-:Y:S02]  /*35770*/  IMAD.IADD R4, R19, 0x1, R3 ;  /* 0x0000000113047824 */ /* 0x000fe400078e0203 */
[----:B------:R-:W-:-:S03]  /*35780*/  IMAD.MOV.U32 R3, RZ, RZ, RZ ;  /* 0x000000ffff037224 */ /* 0x000fc600078e00ff */
[----:B------:R-:W-:-:S13]  /*35790*/  ISETP.GE.OR P6, PT, R4, R2, !P0 ;  /* 0x000000020400720c */ /* 0x000fda00047c6670 */
[----:B------:R-:W-:Y:S05]  /*357a0*/  @P6 BRA `(.L_x_3951) ;  /* 0x00000000000c6947 */ /* 0x000fea0003800000 */
[----:B------:R-:W0:Y:S02]  /*357b0*/  LDC.64 R2, c[0x0][0xd80] ;  /* 0x00036000ff027b82 */ /* 0x000e240000000a00 */
[----:B0-----:R-:W-:-:S06]  /*357c0*/  IMAD.WIDE R2, R4, 0x4, R2 ;  /* 0x0000000404027825 */ /* 0x001fcc00078e0202 */
[----:B------:R0:W5:Y:S02]  /*357d0*/  LDG.E R3, desc[UR42][R2.64] ;  /* 0x0000002a02037981 */ /* 0x000164000c1e1900 */
.L_x_3951:
[----:B------:R-:W-:Y:S05]  /*357e0*/  BSYNC B0 ;  /* 0x0000000000007941 */ /* 0x000fea0003800000 */
.L_x_3950:
        /* <DEDUP_REMOVED lines=18> */
.L_x_4092:
[----:B------:R-:W-:Y:S02]  /*35910*/  ULDC UR4, c[0x0][0xd38] ;  /* 0x00034e0000047ab9 */ /* 0x000fe40000000800 */
[----:B------:R-:W-:-:S04]  /*35920*/  IMAD.U32 R4, RZ, RZ, UR4 ;  /* 0x00000004ff047e24 */ /* 0x000fc8000f8e00ff */
[----:B-1----:R-:W-:-:S04]  /*35930*/  IMAD R16, R16, R4, RZ ;  /* 0x0000000410107224 */ /* 0x002fc800078e02ff */
[----:B------:R-:W-:-:S05]  /*35940*/  IMAD.IADD R5, R16, 0x1, R5 ;  /* 0x0000000110057824 */ /* 0x000fca00078e0205 */
[----:B------:R-:W-:-:S13]  /*35950*/  ISETP.GT.AND P6, PT, R5, R0, PT ;  /* 0x000000000500720c */ /* 0x000fda0003fc4270 */
[----:B------:R-:W-:Y:S05]  /*35960*/  @!P6 BRA `(.L_x_3953) ;  /* 0xfffffffc0064e947 */ /* 0x000fea000383ffff */
.L_x_3948:
        /* <DEDUP_REMOVED lines=8> */
.L_x_4096:
[----:B------:R-:W-:Y:S01]  /*359f0*/  ISETP.NE.AND P0, PT, R5, RZ, PT ;  /* 0x000000ff0500720c */ /* 0x000fe20003f05270 */
[----:B------:R-:W-:-:S12]  /*35a00*/  IMAD.MOV.U32 R5, RZ, RZ, RZ ;  /* 0x000000ffff057224 */ /* 0x000fd800078e00ff */
[----:B------:R-:W-:Y:S05]  /*35a10*/  @!P0 BRA `(.L_x_3955) ;  /* 0x0000000000148947 */ /* 0x000fea0003800000 */
[----:B------:R-:W-:Y:S01]  /*35a20*/  UMOV UR4, 0xffffffff ;  /* 0xffffffff00047882 */ /* 0x000fe20000000000 */
[----:B------:R-:W-:Y:S02]  /*35a30*/  VIADD R12, R6, 0xffffffff ;  /* 0xffffffff060c7836 */ /* 0x000fe40000000000 */
[----:B------:R-:W-:Y:S05]  /*35a40*/  BRA.DIV UR4, `(.L_x_3956) ;  /* 0x0000004604287947 */ /* 0x000fea000b800000 */
[----:B0-----:R0:W3:Y:S02]  /*35a50*/  SHFL.IDX PT, R2, R2, R12, 0x1f ;  /* 0x00001f0c02027589 */ /* 0x0010e400000e0000 */
.L_x_4099:
[----:B---3--:R-:W-:-:S07]  /*35a60*/  IMAD.MOV.U32 R5, RZ, RZ, R2 ;  /* 0x000000ffff057224 */ /* 0x008fce00078e0002 */
.L_x_3955:
        /* <DEDUP_REMOVED lines=35> */
[----:B------:R-:W-:-:S04]  /*35ca0*/  VIADDMNMX R4, R3, R4, R7, PT ;  /* 0x0000000403047246 */ /* 0x000fc80003800107 */
        /* <DEDUP_REMOVED lines=19> */
[C---:B------:R-:W-:Y:S01]  /*35de0*/  LOP3.LUT R3, R0.reuse, R4, RZ, 0x3c, !PT ;  /* 0x0000000400037212 */ /* 0x040fe200078e3cff */
[----:B------:R-:W-:-:S03]  /*35df0*/  IMAD.IADD R0, R0, 0x1, R5 ;  /* 0x0000000100007824 */ /* 0x000fc600078e0205 */
        /* <DEDUP_REMOVED lines=9> */
.L_x_3949:
[----:B------:R-:W-:Y:S01]  /*35e90*/  UMOV UR4, URZ ;  /* 0x0000003f00047c82 */ /* 0x000fe20008000000 */
[----:B------:R-:W-:Y:S01]  /*35ea0*/  UMOV UR5, URZ ;  /* 0x0000003f00057c82 */ /* 0x000fe20008000000 */
[----:B------:R-:W-:Y:S01]  /*35eb0*/  ULDC UR6, c[0x0][0xd3c] ;  /* 0x00034f0000067ab9 */ /* 0x000fe20000000800 */
[----:B------:R-:W-:Y:S02]  /*35ec0*/  IMAD.MOV.U32 R16, RZ, RZ, R0 ;  /* 0x000000ffff107224 */ /* 0x000fe400078e0000 */
[----:B------:R-:W-:Y:S02]  /*35ed0*/  IMAD.U32 R17, RZ, RZ, UR4 ;  /* 0x00000004ff117e24 */ /* 0x000fe4000f8e00ff */
[----:B------:R-:W-:Y:S02]  /*35ee0*/  IMAD.U32 R18, RZ, RZ, UR5 ;  /* 0x00000005ff127e24 */ /* 0x000fe4000f8e00ff */
[----:B------:R-:W-:-:S07]  /*35ef0*/  IMAD.U32 R19, RZ, RZ, UR6 ;  /* 0x00000006ff137e24 */ /* 0x000fce000f8e00ff */
.L_x_3957:
        /* <DEDUP_REMOVED lines=12> */
.L_x_3946:
[----:B------:R-:W-:Y:S02]  /*35fc0*/  ULDC UR4, c[0x0][0xd3c] ;  /* 0x00034f0000047ab9 */ /* 0x000fe40000000800 */
[----:B--2---:R-:W-:-:S13]  /*35fd0*/  ISETP.GE.AND P0, PT, R19, UR4, PT ;  /* 0x0000000413007c0c */ /* 0x004fda000bf06270 */
[----:B------:R-:W-:Y:S05]  /*35fe0*/  @!P0 BRA `(.L_x_3958) ;  /* 0xffffff8000f08947 */ /* 0x000fea000383ffff */
[----:B------:R-:W-:Y:S05]  /*35ff0*/  BSYNC B8 ;  /* 0x0000000000087941 */ /* 0x000fea0003800000 */
.L_x_3796:
[----:B-1----:R-:W2:Y:S01]  /*36000*/  LDL.LU R0, [R1+0x4d4] ;  /* 0x0004d40001007983 */ /* 0x002ea20000300800 */
[----:B------:R-:W-:Y:S01]  /*36010*/  BSSY B0, `(.L_x_3959) ;  /* 0x000000b000007945 */ /* 0x000fe20003800000 */
[----:B------:R-:W1:Y:S01]  /*36020*/  S2R R5, SR_CgaCtaId ;  /* 0x0000000000057919 */ /* 0x000e620000008800 */
        /* <DEDUP_REMOVED lines=9> */
.L_x_4100:
[----:B------:R-:W-:Y:S05]  /*360c0*/  BSYNC B0 ;  /* 0x0000000000007941 */ /* 0x000fea0003800000 */
.L_x_3959:
[----:B------:R-:W-:-:S03]  /*360d0*/  UMOV UR4, 0xffffffff ;  /* 0xffffffff00047882 */ /* 0x000fc60000000000 */
[----:B------:R-:W-:Y:S05]  /*360e0*/  BRA.DIV UR4, `(.L_x_3961) ;  /* 0x0000003e04bc7947 */ /* 0x000fea000b800000 */
[----:B------:R-:W1:Y:S02]  /*360f0*/  S2R R2, SR_TID.X ;  /* 0x0000000000027919 */ /* 0x000e640000002100 */
[----:B-1----:R-:W-:-:S04]  /*36100*/  SHF.R.U32.HI R2, RZ, 0x5, R2 ;  /* 0x00000005ff027819 */ /* 0x002fc80000011602 */
[----:B------:R-:W-:-:S05]  /*36110*/  LOP3.LUT R2, R2, 0x3, RZ, 0xc0, !PT ;  /* 0x0000000302027812 */ /* 0x000fca00078ec0ff */
[----:B------:R1:W2:Y:S02]  /*36120*/  SHFL.IDX PT, R14, R2, RZ, 0x1f ;  /* 0x00001fff020e7589 */ /* 0x0002a400000e0000 */
.L_x_4103:
[----:B--2---:R-:W-:-:S13]  /*36130*/  ISETP.NE.AND P0, PT, R14, RZ, PT ;  /* 0x000000ff0e00720c */ /* 0x004fda0003f05270 */
[----:B------:R-:W-:Y:S05]  /*36140*/  @P0 BRA `(.L_x_3567) ;  /* 0x0000000000940947 */ /* 0x000fea0003800000 */
[----:B------:R-:W-:-:S03]  /*36150*/  UMOV UR4, 0xffffffff ;  /* 0xffffffff00047882 */ /* 0x000fc60000000000 */
[----:B------:R-:W-:Y:S05]  /*36160*/  BRA.DIV UR4, `(.L_x_3962) ;  /* 0x0000003e04d07947 */ /* 0x000fea000b800000 */
[----:B------:R-:W-:-:S13]  /*36170*/  ELECT P6, URZ, PT ;  /* 0x00000000003f782f */ /* 0x000fda00038c0000 */
.L_x_4106:
[----:B------:R-:W-:Y:S05]  /*36180*/  @!P6 BRA `(.L_x_3567) ;  /* 0x000000000084e947 */ /* 0x000fea0003800000 */
[----:B------:R-:W-:-:S06]  /*36190*/  ULOP3.LUT UR4, UR38, 0x2, URZ, 0xfc, !UPT ;  /* 0x0000000226047892 */ /* 0x000fcc000f8efc3f */
[----:B-1----:R-:W-:-:S05]  /*361a0*/  IMAD.U32 R2, RZ, RZ, UR4 ;  /* 0x00000004ff027e24 */ /* 0x002fca000f8e00ff */
[----:B------:R-:W-:-:S13]  /*361b0*/  ISETP.NE.AND P2, PT, R2, 0x3, PT ;  /* 0x000000030200780c */ /* 0x000fda0003f45270 */
[----:B------:R-:W-:Y:S05]  /*361c0*/  @!P2 BRA `(.L_x_3963) ;  /* 0x000000000004a947 */ /* 0x000fea0003800000 */
[----:B------:R-:W-:Y:S01]  /*361d0*/  BPT.TRAP 0x1 ;  /* 0x000000040000795c */ /* 0x000fe20000300000 */
.L_x_3963:
[----:B0-----:R-:W3:Y:S04]  /*361e0*/  LDL R3, [R1+0x464] ;  /* 0x0004640001037983 */ /* 0x001ee80000100800 */
[----:B------:R-:W2:Y:S01]  /*361f0*/  LDL.LU R7, [R1+0x474] ;  /* 0x0004740001077983 */ /* 0x000ea20000300800 */
        /* <DEDUP_REMOVED lines=12> */
.L_x_4107:
[----:B------:R-:W1:Y:S02]  /*362c0*/  SYNCS.PHASECHK.TRANS64.TRYWAIT P0, [R7+URZ], R2 ;  /* 0x00000002070075a7 */ /* 0x000e64000800017f */
[----:B-1----:R-:W-:Y:S05]  /*362d0*/  @!P0 BRA `(.L_x_3965) ;  /* 0x0000003c00a88947 */ /* 0x002fea0003800000 */
.L_x_4108:
[----:B------:R-:W-:Y:S05]  /*362e0*/  @!P2 BRA `(.L_x_3966) ;  /* 0x000000000004a947 */ /* 0x000fea0003800000 */
[----:B------:R-:W-:Y:S01]  /*362f0*/  BPT.TRAP 0x1 ;  /* 0x000000040000795c */ /* 0x000fe20000300000 */
.L_x_3966:
[----:B------:R-:W2:Y:S01]  /*36300*/  LDL.LU R4, [R1+0x464] ;  /* 0x0004640001047983 */ /* 0x000ea20000300800 */
[----:B------:R-:W-:-:S04]  /*36310*/  VIADD R0, R0, 0x32460 ;  /* 0x0003246000007836 */ /* 0x000fc80000000000 */
[----:B--2---:R-:W-:-:S04]  /*36320*/  IMAD R4, R4, 0x8, R0 ;  /* 0x0000000804047824 */ /* 0x004fc800078e0200 */
[----:B------:R-:W2:Y:S02]  /*36330*/  SYNCS.PHASECHK.TRANS64.TRYWAIT P0, [R4+URZ], R5 ;  /* 0x00000005040075a7 */ /* 0x000ea4000800017f */
[----:B--2---:R-:W-:Y:S05]  /*36340*/  @!P0 BRA `(.L_x_3967) ;  /* 0x0000003c00a08947 */ /* 0x004fea0003800000 */
.L_x_4109:
[----:B------:R-:W-:-:S07]  /*36350*/  IMAD R3, R3, 0x8, R0 ;  /* 0x0000000803037824 */ /* 0x000fce00078e0200 */
.L_x_3968:
[----:B---3--:R3:W4:Y:S02]  /*36360*/  SYNCS.PHASECHK.TRANS64.TRYWAIT P0, [R3+URZ], R2 ;  /* 0x00000002030075a7 */ /* 0x008724000800017f */
[----:B----4-:R-:W-:Y:S05]  /*36370*/  @!P0 NANOSLEEP.SYNCS 0x989680 ;  /* 0x009896800000895d */ /* 0x010fea0003900000 */
[----:B------:R-:W4:Y:S02]  /*36380*/  @!P0 SYNCS.PHASECHK.TRANS64 P0, [R3+URZ], R2 ;  /* 0x00000002030085a7 */ /* 0x000f24000800007f */
[----:B----4-:R-:W-:Y:S05]  /*36390*/  @!P0 BRA `(.L_x_3968) ;  /* 0xfffffffc00f08947 */ /* 0x010fea000383ffff */
.L_x_3567:
[----:B------:R-:W-:Y:S05]  /*363a0*/  BSYNC B9 ;  /* 0x0000000000097941 */ /* 0x000fea0003800000 */
.L_x_3564:
[----:B------:R-:W-:Y:S05]  /*363b0*/  EXIT ;  /* 0x000000000000794d */ /* 0x000fea0003800000 */
.L_x_3593:
[----:B0-----:R0:W1:Y:S02]  /*363c0*/  SYNCS.PHASECHK.TRANS64.TRYWAIT P6, [R88+URZ+0x32490], R99 ;  /* 0x03249063580075a7 */ /* 0x00106400080c017f */
[----:B-1----:R-:W-:Y:S05]  /*363d0*/  @!P6 NANOSLEEP.SYNCS 0x989680 ;  /* 0x009896800000e95d */ /* 0x002fea0003900000 */
[----:B------:R-:W1:Y:S02]  /*363e0*/  @!P6 SYNCS.PHASECHK.TRANS64 P6, [R88+URZ+0x32490], R99 ;  /* 0x032490635800e5a7 */ /* 0x000e6400080c007f */
[----:B-1----:R-:W-:Y:S05]  /*363f0*/  @!P6 BRA `(.L_x_3593) ;  /* 0xfffffffc00f0e947 */ /* 0x002fea000383ffff */
[----:B------:R-:W-:Y:S05]  /*36400*/  BRA `(.L_x_3969) ;  /* 0xfffffcc800f07947 */ /* 0x000fea000383ffff */
.L_x_3615:
[----:B0-----:R0:W1:Y:S02]  /*36410*/  SYNCS.PHASECHK.TRANS64.TRYWAIT P5, [R88+URZ+0x32490], R99 ;  /* 0x03249063580075a7 */ /* 0x00106400080a017f */
[----:B-1----:R-:W-:Y:S05]  /*36420*/  @!P5 NANOSLEEP.SYNCS 0x989680 ;  /* 0x009896800000d95d */ /* 0x002fea0003900000 */
[----:B------:R-:W1:Y:S02]  /*36430*/  @!P5 SYNCS.PHASECHK.TRANS64 P5, [R88+URZ+0x32490], R99 ;  /* 0x032490635800d5a7 */ /* 0x000e6400080a007f */
[----:B-1----:R-:W-:Y:S05]  /*36440*/  @!P5 BRA `(.L_x_3615) ;  /* 0xfffffffc00f0d947 */ /* 0x002fea000383ffff */
[----:B------:R-:W-:Y:S05]  /*36450*/  BRA `(.L_x_3970) ;  /* 0xfffffcdc009c7947 */ /* 0x000fea000383ffff */
.L_x_3624:
[----:B0-----:R0:W1:Y:S02]  /*36460*/  SYNCS.PHASECHK.TRANS64.TRYWAIT P4, [R88+URZ+0x32490], R99 ;  /* 0x03249063580075a7 */ /* 0x001064000808017f */
[----:B-1----:R-:W-:Y:S05]  /*36470*/  @!P4 NANOSLEEP.SYNCS 0x989680 ;  /* 0x009896800000c95d */ /* 0x002fea0003900000 */
[----:B------:R-:W1:Y:S02]  /*36480*/  @!P4 SYNCS.PHASECHK.TRANS64 P4, [R88+URZ+0x32490], R99 ;  /* 0x032490635800c5a7 */ /* 0x000e64000808007f */
[----:B-1----:R-:W-:Y:S05]  /*36490*/  @!P4 BRA `(.L_x_3624) ;  /* 0xfffffffc00f0c947 */ /* 0x002fea000383ffff */
[----:B------:R-:W-:Y:S05]  /*364a0*/  BRA `(.L_x_3971) ;  /* 0xfffffcec008c7947 */ /* 0x000fea000383ffff */
.L_x_3630:
[----:B--2---:R2:W3:Y:S02]  /*364b0*/  SYNCS.PHASECHK.TRANS64.TRYWAIT P3, [R88+URZ+0x324b0], R99 ;  /* 0x0324b063580075a7 */ /* 0x0044e4000806017f */
[----:B---3--:R-:W-:Y:S05]  /*364c0*/  @!P3 NANOSLEEP.SYNCS 0x989680 ;  /* 0x009896800000b95d */ /* 0x008fea0003900000 */
[----:B------:R-:W3:Y:S02]  /*364d0*/  @!P3 SYNCS.PHASECHK.TRANS64 P3, [R88+URZ+0x324b0], R99 ;  /* 0x0324b0635800b5a7 */ /* 0x000ee4000806007f */
[----:B---3--:R-:W-:Y:S05]  /*364e0*/  @!P3 BRA `(.L_x_3630) ;  /* 0xfffffffc00f0b947 */ /* 0x008fea000383ffff */
[----:B------:R-:W-:Y:S05]  /*364f0*/  BRA `(.L_x_3972) ;  /* 0xfffffcf0001c7947 */ /* 0x000fea000383ffff */
.L_x_3646:
        /* <DEDUP_REMOVED lines=8> */
.L_x_3974:
[----:B------:R-:W-:Y:S05]  /*36580*/  BSYNC B0 ;  /* 0x0000000000007941 */ /* 0x000fea0003800000 */
.L_x_3973:
[----:B------:R-:W-:Y:S05]  /*36590*/  BRA `(.L_x_3975) ;  /* 0xfffffd0000687947 */ /* 0x000fea000383ffff */
.L_x_3658:
        /* <DEDUP_REMOVED lines=8> */
.L_x_3977:
[----:B------:R-:W-:Y:S05]  /*36620*/  BSYNC B1 ;  /* 0x0000000000017941 */ /* 0x000fea0003800000 */
.L_x_3976:
        /* <DEDUP_REMOVED lines=8> */
.L_x_3978:
[----:B------:R-:W-:Y:S02]  /*366b0*/  IMAD.MOV.U32 R13, RZ, RZ, R7 ;  /* 0x000000ffff0d7224 */ /* 0x000fe400078e0007 */
[----:B------:R-:W-:-:S07]  /*366c0*/  IMAD.MOV.U32 R2, RZ, RZ, R14 ;  /* 0x000000ffff027224 */ /* 0x000fce00078e000e */
[----:B------:R-:W-:Y:S05]  /*366d0*/  WARPSYNC.COLLECTIVE R15, `(.L_x_3979) ;  /* 0x000000000f087348 */ /* 0x000fea0003c00000 */
[----:B------:R0:W1:Y:S02]  /*366e0*/  SHFL.IDX P6, R14, R13, R12, R11 ;  /* 0x0000000c0d0e7389 */ /* 0x00006400000c000b */
[----:B01----:R-:W-:Y:S01]  /*366f0*/  ENDCOLLECTIVE ;  /* 0x000000000000791b */ /* 0x003fe20003800000 */
.L_x_3979:
[----:B------:R-:W-:Y:S02]  /*36700*/  IMAD.MOV.U32 R13, RZ, RZ, R8 ;  /* 0x000000ffff0d7224 */ /* 0x000fe400078e0008 */
[----:B------:R-:W-:-:S07]  /*36710*/  IMAD.MOV.U32 R5, RZ, RZ, R14 ;  /* 0x000000ffff057224 */ /* 0x000fce00078e000e */
[----:B------:R-:W-:Y:S05]  /*36720*/  WARPSYNC.COLLECTIVE R15, `(.L_x_3980) ;  /* 0x000000000f087348 */ /* 0x000fea0003c00000 */
[----:B------:R0:W1:Y:S02]  /*36730*/  SHFL.IDX P6, R14, R13, R12, R11 ;  /* 0x0000000c0d0e7389 */ /* 0x00006400000c000b */
[----:B01----:R-:W-:Y:S01]  /*36740*/  ENDCOLLECTIVE ;  /* 0x000000000000791b */ /* 0x003fe20003800000 */
.L_x_3980:
[----:B------:R-:W-:Y:S05]  /*36750*/  BRA `(.L_x_3981) ;  /* 0xfffffd0c00287947 */ /* 0x000fea000383ffff */
.L_x_3661:
        /* <DEDUP_REMOVED lines=8> */
.L_x_3983:
[----:B------:R-:W-:Y:S05]  /*367e0*/  BSYNC B1 ;  /* 0x0000000000017941 */ /* 0x000fea0003800000 */
.L_x_3982:
        /* <DEDUP_REMOVED lines=8> */
.L_x_3984:
[----:B------:R-:W-:Y:S02]  /*36870*/  IMAD.MOV.U32 R13, RZ, RZ, R7 ;  /* 0x000000ffff0d7224 */ /* 0x000fe400078e0007 */
[----:B------:R-:W-:-:S07]  /*36880*/  IMAD.MOV.U32 R4, RZ, RZ, R14 ;  /* 0x000000ffff047224 */ /* 0x000fce00078e000e */
[----:B------:R-:W-:Y:S05]  /*36890*/  WARPSYNC.COLLECTIVE R15, `(.L_x_3985) ;  /* 0x000000000f087348 */ /* 0x000fea0003c00000 */
[----:B------:R0:W1:Y:S02]  /*368a0*/  SHFL.IDX P6, R14, R13, R12, R11 ;  /* 0x0000000c0d0e7389 */ /* 0x00006400000c000b */
[----:B01----:R-:W-:Y:S01]  /*368b0*/  ENDCOLLECTIVE ;  /* 0x000000000000791b */ /* 0x003fe20003800000 */
.L_x_3985:
[----:B------:R-:W-:Y:S02]  /*368c0*/  IMAD.MOV.U32 R13, RZ, RZ, R8 ;  /* 0x000000ffff0d7224 */ /* 0x000fe400078e0008 */
[----:B------:R-:W-:-:S07]  /*368d0*/  IMAD.MOV.U32 R7, RZ, RZ, R14 ;  /* 0x000000ffff077224 */ /* 0x000fce00078e000e */
[----:B------:R-:W-:Y:S05]  /*368e0*/  WARPSYNC.COLLECTIVE R15, `(.L_x_3986) ;  /* 0x000000000f087348 */ /* 0x000fea0003c00000 */
[----:B------:R0:W1:Y:S02]  /*368f0*/  SHFL.IDX P6, R14, R13, R12, R11 ;  /* 0x0000000c0d0e7389 */ /* 0x00006400000c000b */
[----:B01----:R-:W-:Y:S01]  /*36900*/  ENDCOLLECTIVE ;  /* 0x000000000000791b */ /* 0x003fe20003800000 */
.L_x_3986:
[----:B------:R-:W-:Y:S05]  /*36910*/  BRA `(.L_x_3987) ;  /* 0xfffffd0c00807947 */ /* 0x000fea000383ffff */
.L_x_3665:
[----:B------:R0:W0:Y:S02]  /*36920*/  SYNCS.PHASECHK.TRANS64.TRYWAIT P0, [R144+URZ+0x32400], R13 ;  /* 0x0324000d900075a7 */ /* 0x000024000800017f */
[----:B0-----:R-:W-:Y:S05]  /*36930*/  @!P0 NANOSLEEP.SYNCS 0x989680 ;  /* 0x009896800000895d */ /* 0x001fea0003900000 */
[----:B------:R-:W0:Y:S02]  /*36940*/  @!P0 SYNCS.PHASECHK.TRANS64 P0, [R144+URZ+0x32400], R13 ;  /* 0x0324000d900085a7 */ /* 0x000e24000800007f */
[----:B0-----:R-:W-:Y:S05]  /*36950*/  @!P0 BRA `(.L_x_3665) ;  /* 0xfffffffc00f08947 */ /* 0x001fea000383ffff */
[----:B------:R-:W-:Y:S05]  /*36960*/  BRA `(.L_x_3988) ;  /* 0xfffffd0c00fc7947 */ /* 0x000fea000383ffff */
.L_x_3673:
        /* <DEDUP_REMOVED lines=9> */
.L_x_3990:
[----:B------:R-:W-:Y:S05]  /*36a00*/  BSYNC B1 ;  /* 0x0000000000017941 */ /* 0x000fea0003800000 */
.L_x_3989:
        /* <DEDUP_REMOVED lines=10> */
.L_x_3991:
        /* <DEDUP_REMOVED lines=8> */
.L_x_3992:
[----:B------:R-:W-:-:S05]  /*36b30*/  @!P1 IADD3 R4, P2, R3, R9, RZ ;  /* 0x0000000903049210 */ /* 0x000fca0007f5e0ff */
[----:B------:R-:W-:Y:S02]  /*36b40*/  @!P1 IMAD.X R5, R2, 0x1, R21, P2 ;  /* 0x0000000102059824 */ /* 0x000fe400010e0615 */
[----:B------:R-:W-:-:S04]  /*36b50*/  IMAD.MOV.U32 R13, RZ, RZ, R10 ;  /* 0x000000ffff0d7224 */ /* 0x000fc800078e000a */
[----:B------:R-:W5:Y:S01]  /*36b60*/  @!P1 LD.E.128 R4, desc[UR42][R4.64] ;  /* 0x0000002a04049980 */ /* 0x000f62000c101d00 */
[----:B------:R-:W-:-:S07]  /*36b70*/  IMAD.MOV.U32 R8, RZ, RZ, R14 ;  /* 0x000000ffff087224 */ /* 0x000fce00078e000e */
[----:B-----5:R-:W-:Y:S05]  /*36b80*/  WARPSYNC.COLLECTIVE R15, `(.L_x_3993) ;  /* 0x000000000f087348 */ /* 0x020fea0003c00000 */
[----:B------:R0:W1:Y:S02]  /*36b90*/  SHFL.IDX P6, R14, R13, R12, R11 ;  /* 0x0000000c0d0e7389 */ /* 0x00006400000c000b */
[----:B01---5:R-:W-:Y:S01]  /*36ba0*/  ENDCOLLECTIVE ;  /* 0x000000000000791b */ /* 0x023fe20003800000 */
.L_x_3993:
        /* <DEDUP_REMOVED lines=10> */
.L_x_3994:
[----:B------:R-:W-:Y:S02]  /*36c50*/  IMAD.MOV.U32 R13, RZ, RZ, R61 ;  /* 0x000000ffff0d7224 */ /* 0x000fe400078e003d */
[----:B------:R-:W-:-:S07]  /*36c60*/  IMAD.MOV.U32 R60, RZ, RZ, R14 ;  /* 0x000000ffff3c7224 */ /* 0x000fce00078e000e */
[----:B------:R-:W-:Y:S05]  /*36c70*/  WARPSYNC.COLLECTIVE R15, `(.L_x_3995) ;  /* 0x000000000f087348 */ /* 0x000fea0003c00000 */
[----:B------:R0:W1:Y:S02]  /*36c80*/  SHFL.IDX P6, R14, R13, R12, R11 ;  /* 0x0000000c0d0e7389 */ /* 0x00006400000c000b */
[----:B01----:R-:W-:Y:S01]  /*36c90*/  ENDCOLLECTIVE ;  /* 0x000000000000791b */ /* 0x003fe20003800000 */
.L_x_3995:
[----:B------:R-:W-:Y:S02]  /*36ca0*/  IMAD.MOV.U32 R13, RZ, RZ, R62 ;  /* 0x000000ffff0d7224 */ /* 0x000fe400078e003e */
[----:B------:R-:W-:-:S07]  /*36cb0*/  IMAD.MOV.U32 R61, RZ, RZ, R14 ;  /* 0x000000ffff3d7224 */ /* 0x000fce00078e000e */
[----:B------:R-:W-:Y:S05]  /*36cc0*/  WARPSYNC.COLLECTIVE R15, `(.L_x_3996) ;  /* 0x000000000f087348 */ /* 0x000fea0003c00000 */
[----:B------:R0:W1:Y:S02]  /*36cd0*/  SHFL.IDX P6, R14, R13, R12, R11 ;  /* 0x0000000c0d0e7389 */ /* 0x00006400000c000b */
[----:B01----:R-:W-:Y:S01]  /*36ce0*/  ENDCOLLECTIVE ;  /* 0x000000000000791b */ /* 0x003fe20003800000 */
.L_x_3996:
[----:B------:R-:W-:Y:S02]  /*36cf0*/  CS2R R64, SRZ ;  /* 0x0000000000407805 */ /* 0x000fe4000001ff00 */
[----:B------:R-:W-:Y:S01]  /*36d00*/  CS2R R66, SRZ ;  /* 0x0000000000427805 */ /* 0x000fe2000001ff00 */
[----:B------:R-:W-:Y:S02]  /*36d10*/  IMAD.MOV.U32 R13, RZ, RZ, R10 ;  /* 0x000000ffff0d7224 */ /* 0x000fe400078e000a */
[----:B------:R-:W-:-:S07]  /*36d20*/  IMAD.MOV.U32 R62, RZ, RZ, R14 ;  /* 0x000000ffff3e7224 */ /* 0x000fce00078e000e */
[----:B------:R-:W-:Y:S05]  /*36d30*/  WARPSYNC.COLLECTIVE R15, `(.L_x_3997) ;  /* 0x000000000f087348 */ /* 0x000fea0003c00000 */
[----:B------:R0:W1:Y:S02]  /*36d40*/  SHFL.IDX P6, R14, R13, R12, R11 ;  /* 0x0000000c0d0e7389 */ /* 0x00006400000c000b */
[----:B01----:R-:W-:Y:S01]  /*36d50*/  ENDCOLLECTIVE ;  /* 0x000000000000791b */ /* 0x003fe20003800000 */
.L_x_3997:
[----:B------:R-:W-:Y:S02]  /*36d60*/  CS2R R20, SRZ ;  /* 0x0000000000147805 */ /* 0x000fe4000001ff00 */
[----:B------:R-:W-:Y:S01]  /*36d70*/  CS2R R8, SRZ ;  /* 0x0000000000087805 */ /* 0x000fe2000001ff00 */
[----:B------:R-:W-:Y:S02]  /*36d80*/  @!P1 IMAD.MOV.U32 R64, RZ, RZ, R4 ;  /* 0x000000ffff409224 */ /* 0x000fe400078e0004 */
[----:B------:R-:W-:Y:S02]  /*36d90*/  @!P1 IMAD.MOV.U32 R65, RZ, RZ, R5 ;  /* 0x000000ffff419224 */ /* 0x000fe400078e0005 */
[----:B------:R-:W-:Y:S02]  /*36da0*/  IMAD.MOV.U32 R2, RZ, RZ, R64 ;  /* 0x000000ffff027224 */ /* 0x000fe400078e0040 */
[----:B------:R-:W-:Y:S02]  /*36db0*/  IMAD.MOV.U32 R3, RZ, RZ, R65 ;  /* 0x000000ffff037224 */ /* 0x000fe400078e0041 */
[----:B------:R-:W-:-:S02]  /*36dc0*/  @!P1 IMAD.MOV.U32 R66, RZ, RZ, R6 ;  /* 0x000000ffff429224 */ /* 0x000fc400078e0006 */
[----:B------:R-:W-:Y:S01]  /*36dd0*/  @!P1 IMAD.MOV.U32 R67, RZ, RZ, R7 ;  /* 0x000000ffff439224 */ /* 0x000fe200078e0007 */
[----:B------:R-:W-:Y:S01]  /*36de0*/  PRMT R77, R77, 0x5410, R2 ;  /* 0x000054104d4d7816 */ /* 0x000fe20000000002 */
[----:B------:R-:W-:Y:S01]  /*36df0*/  IMAD.MOV.U32 R4, RZ, RZ, R66 ;  /* 0x000000ffff047224 */ /* 0x000fe200078e0042 */
[----:B------:R-:W-:Y:S02]  /*36e00*/  PRMT R74, R74, 0x5410, R3 ;  /* 0x000054104a4a7816 */ /* 0x000fe40000000003 */
[----:B------:R-:W-:Y:S01]  /*36e10*/  CS2R R2, SRZ ;  /* 0x0000000000027805 */ /* 0x000fe2000001ff00 */
[----:B------:R-:W-:-:S05]  /*36e20*/  IMAD.MOV.U32 R5, RZ, RZ, R67 ;  /* 0x000000ffff057224 */ /* 0x000fca00078e0043 */
[----:B------:R-:W-:Y:S01]  /*36e30*/  PRMT R68, R4, 0x5410, R5 ;  /* 0x0000541004447816 */ /* 0x000fe20000000005 */
[----:B------:R-:W-:Y:S02]  /*36e40*/  @!P1 IMAD.MOV.U32 R20, RZ, RZ, R24 ;  /* 0x000000ffff149224 */ /* 0x000fe400078e0018 */
[----:B------:R-:W-:Y:S02]  /*36e50*/  @!P1 IMAD.MOV.U32 R21, RZ, RZ, R25 ;  /* 0x000000ffff159224 */ /* 0x000fe400078e0019 */
        /* <DEDUP_REMOVED lines=8> */
[----:B------:R-:W-:Y:S01]  /*36ee0*/  PRMT R77, R7, 0x7610, R77 ;  /* 0x00007610074d7816 */ /* 0x000fe2000000004d */
[----:B------:R-:W-:Y:S06]  /*36ef0*/  BRA `(.L_x_3998) ;  /* 0xfffffd1c00207947 */ /* 0x000fec000383ffff */
.L_x_3677:
[----:B0-----:R0:W1:Y:S02]  /*36f00*/  SYNCS.PHASECHK.TRANS64.TRYWAIT P1, [R144+URZ+0x32400], R13 ;  /* 0x0324000d900075a7 */ /* 0x001064000802017f */
[----:B-1----:R-:W-:Y:S05]  /*36f10*/  @!P1 NANOSLEEP.SYNCS 0x989680 ;  /* 0x009896800000995d */ /* 0x002fea0003900000 */
[----:B------:R-:W1:Y:S02]  /*36f20*/  @!P1 SYNCS.PHASECHK.TRANS64 P1, [R144+URZ+0x32400], R13 ;  /* 0x0324000d900095a7 */ /* 0x000e64000802007f */
[----:B-1----:R-:W-:Y:S05]  /*36f30*/  @!P1 BRA `(.L_x_3677) ;  /* 0xfffffffc00f09947 */ /* 0x002fea000383ffff */
[----:B------:R-:W-:Y:S05]  /*36f40*/  BRA `(.L_x_3999) ;  /* 0xfffffd1c007c7947 */ /* 0x000fea000383ffff */
.L_x_3692:
[----:B0-----:R0:W1:Y:S02]  /*36f50*/  SYNCS.PHASECHK.TRANS64.TRYWAIT P0, [R2+URZ], R7 ;  /* 0x00000007020075a7 */ /* 0x001064000800017f */
[----:B-1----:R-:W-:Y:S05]  /*36f60*/  @!P0 NANOSLEEP.SYNCS 0x989680 ;  /* 0x009896800000895d */ /* 0x002fea0003900000 */
[----:B------:R-:W1:Y:S02]  /*36f70*/  @!P0 SYNCS.PHASECHK.TRANS64 P0, [R2+URZ], R7 ;  /* 0x00000007020085a7 */ /* 0x000e64000800007f */
[----:B-1----:R-:W-:Y:S05]  /*36f80*/  @!P0 BRA `(.L_x_3692) ;  /* 0xfffffffc00f08947 */ /* 0x002fea000383ffff */
[----:B------:R-:W-:Y:S05]  /*36f90*/  BRA `(.L_x_3691) ;  /* 0xfffffd3000f87947 */ /* 0x000fea000383ffff */
.L_x_3699:
[----:B0-----:R0:W1:Y:S02]  /*36fa0*/  SYNCS.PHASECHK.TRANS64.TRYWAIT P0, [R4+URZ], R5 ;  /* 0x00000005040075a7 */ /* 0x001064000800017f */
[----:B-1----:R-:W-:Y:S05]  /*36fb0*/  @!P0 NANOSLEEP.SYNCS 0x989680 ;  /* 0x009896800000895d */ /* 0x002fea0003900000 */
[----:B------:R-:W1:Y:S02]  /*36fc0*/  @!P0 SYNCS.PHASECHK.TRANS64 P0, [R4+URZ], R5 ;  /* 0x00000005040085a7 */ /* 0x000e64000800007f */
[----:B-1----:R-:W-:Y:S05]  /*36fd0*/  @!P0 BRA `(.L_x_3699) ;  /* 0xfffffffc00f08947 */ /* 0x002fea000383ffff */
[----:B------:R-:W-:Y:S05]  /*36fe0*/  BRA `(.L_x_3698) ;  /* 0xfffffd38001c7947 */ /* 0x000fea000383ffff */
.L_x_3724:
[----:B-1----:R1:W2:Y:S02]  /*36ff0*/  SYNCS.PHASECHK.TRANS64.TRYWAIT P1, [R0+URZ], R9 ;  /* 0x00000009000075a7 */ /* 0x0022a4000802017f */
[----:B--2---:R-:W-:Y:S05]  /*37000*/  @!P1 NANOSLEEP.SYNCS 0x989680 ;  /* 0x009896800000995d */ /* 0x004fea0003900000 */
[----:B------:R-:W2:Y:S02]  /*37010*/  @!P1 SYNCS.PHASECHK.TRANS64 P1, [R0+URZ], R9 ;  /* 0x00000009000095a7 */ /* 0x000ea4000802007f */
[----:B--2---:R-:W-:Y:S05]  /*37020*/  @!P1 BRA `(.L_x_3724) ;  /* 0xfffffffc00f09947 */ /* 0x004fea000383ffff */
[----:B------:R-:W-:Y:S05]  /*37030*/  BRA `(.L_x_3723) ;  /* 0xfffffde000587947 */ /* 0x000fea000383ffff */
.L_x_3731:
[----:B-1----:R1:W2:Y:S02]  /*37040*/  SYNCS.PHASECHK.TRANS64.TRYWAIT P1, [R6+URZ], R7 ;  /* 0x00000007060075a7 */ /* 0x0022a4000802017f */
[----:B--2---:R-:W-:Y:S05]  /*37050*/  @!P1 NANOSLEEP.SYNCS 0x989680 ;  /* 0x009896800000995d */ /* 0x004fea0003900000 */
[----:B------:R-:W2:Y:S02]  /*37060*/  @!P1 SYNCS.PHASECHK.TRANS64 P1, [R6+URZ], R7 ;  /* 0x00000007060095a7 */ /* 0x000ea4000802007f */
[----:B--2---:R-:W-:Y:S05]  /*37070*/  @!P1 BRA `(.L_x_3731) ;  /* 0xfffffffc00f09947 */ /* 0x004fea000383ffff */
[----:B------:R-:W-:Y:S05]  /*37080*/  BRA `(.L_x_3730) ;  /* 0xfffffde4007c7947 */ /* 0x000fea000383ffff */
.L_x_3742:
[----:B-1----:R1:W2:Y:S02]  /*37090*/  SYNCS.PHASECHK.TRANS64.TRYWAIT P0, [R6+URZ], R7 ;  /* 0x00000007060075a7 */ /* 0x0022a4000800017f */
[----:B--2---:R-:W-:Y:S05]  /*370a0*/  @!P0 NANOSLEEP.SYNCS 0x989680 ;  /* 0x009896800000895d */ /* 0x004fea0003900000 */
[----:B------:R-:W2:Y:S02]  /*370b0*/  @!P0 SYNCS.PHASECHK.TRANS64 P0, [R6+URZ], R7 ;  /* 0x00000007060085a7 */ /* 0x000ea4000800007f */
[----:B--2---:R-:W-:Y:S05]  /*370c0*/  @!P0 BRA `(.L_x_3742) ;  /* 0xfffffffc00f08947 */ /* 0x004fea000383ffff */
[----:B------:R-:W-:Y:S05]  /*370d0*/  BRA `(.L_x_3741) ;  /* 0xfffffe7800447947 */ /* 0x000fea000383ffff */
.L_x_3749:
[----:B--2---:R2:W3:Y:S02]  /*370e0*/  SYNCS.PHASECHK.TRANS64.TRYWAIT P0, [R6+URZ], R7 ;  /* 0x00000007060075a7 */ /* 0x0044e4000800017f */
[----:B---3--:R-:W-:Y:S05]  /*370f0*/  @!P0 NANOSLEEP.SYNCS 0x989680 ;  /* 0x009896800000895d */ /* 0x008fea0003900000 */
[----:B------:R-:W3:Y:S02]  /*37100*/  @!P0 SYNCS.PHASECHK.TRANS64 P0, [R6+URZ], R7 ;  /* 0x00000007060085a7 */ /* 0x000ee4000800007f */
[----:B---3--:R-:W-:Y:S05]  /*37110*/  @!P0 BRA `(.L_x_3749) ;  /* 0xfffffffc00f08947 */ /* 0x008fea000383ffff */
[----:B------:R-:W-:Y:S05]  /*37120*/  BRA `(.L_x_3748) ;  /* 0xfffffe7c00687947 */ /* 0x000fea000383ffff */
.L_x_3776:
[----:B------:R-:W-:Y:S02]  /*37130*/  IMAD.MOV.U32 R13, RZ, RZ, R3 ;  /* 0x000000ffff0d7224 */ /* 0x000fe400078e0003 */
[----:B------:R-:W-:Y:S02]  /*37140*/  IMAD.MOV.U32 R12, RZ, RZ, RZ ;  /* 0x000000ffff0c7224 */ /* 0x000fe400078e00ff */
[----:B------:R-:W-:Y:S02]  /*37150*/  IMAD.MOV.U32 R11, RZ, RZ, 0x181f ;  /* 0x0000181fff0b7424 */ /* 0x000fe400078e00ff */
[----:B------:R-:W-:-:S07]  /*37160*/  IMAD.MOV.U32 R15, RZ, RZ, -0x1 ;  /* 0xffffffffff0f7424 */ /* 0x000fce00078e00ff */
[----:B01----:R-:W-:Y:S05]  /*37170*/  WARPSYNC.COLLECTIVE R15, `(.L_x_4000) ;  /* 0x000000000f087348 */ /* 0x003fea0003c00000 */
[----:B------:R2:W3:Y:S02]  /*37180*/  SHFL.IDX P6, R14, R13, R12, R11 ;  /* 0x0000000c0d0e7389 */ /* 0x0004e400000c000b */
[----:B0123--:R-:W-:Y:S01]  /*37190*/  ENDCOLLECTIVE ;  /* 0x000000000000791b */ /* 0x00ffe20003800000 */
.L_x_4000:
[----:B------:R-:W-:Y:S02]  /*371a0*/  IMAD.MOV.U32 R13, RZ, RZ, R2 ;  /* 0x000000ffff0d7224 */ /* 0x000fe400078e0002 */
[----:B------:R-:W-:-:S07]  /*371b0*/  IMAD.MOV.U32 R0, RZ, RZ, R14 ;  /* 0x000000ffff007224 */ /* 0x000fce00078e000e */
[----:B------:R-:W-:Y:S05]  /*371c0*/  WARPSYNC.COLLECTIVE R15, `(.L_x_4001) ;  /* 0x000000000f087348 */ /* 0x000fea0003c00000 */
[----:B------:R0:W1:Y:S02]  /*371d0*/  SHFL.IDX P6, R14, R13, R12, R11 ;  /* 0x0000000c0d0e7389 */ /* 0x00006400000c000b */
[----:B01----:R-:W-:Y:S01]  /*371e0*/  ENDCOLLECTIVE ;  /* 0x000000000000791b */ /* 0x003fe20003800000 */
.L_x_4001:
[----:B------:R-:W-:Y:S05]  /*371f0*/  BRA `(.L_x_4002) ;  /* 0xffffff5c00687947 */ /* 0x000fea000383ffff */
.L_x_3779:
[----:B------:R-:W-:Y:S01]  /*37200*/  BSSY B1, `(.L_x_4003) ;  /* 0x0000008000017945 */ /* 0x000fe20003800000 */
[----:B------:R-:W-:Y:S02]  /*37210*/  IMAD.MOV.U32 R13, RZ, RZ, R3 ;  /* 0x000000ffff0d7224 */ /* 0x000fe400078e0003 */
[----:B------:R-:W-:Y:S02]  /*37220*/  IMAD.MOV.U32 R12, RZ, RZ, 0x1 ;  /* 0x00000001ff0c7424 */ /* 0x000fe400078e00ff */
[----:B---3--:R-:W-:Y:S02]  /*37230*/  IMAD.MOV.U32 R11, RZ, RZ, 0x181f ;  /* 0x0000181fff0b7424 */ /* 0x008fe400078e00ff */
[----:B------:R-:W-:-:S07]  /*37240*/  IMAD.MOV.U32 R15, RZ, RZ, -0x1 ;  /* 0xffffffffff0f7424 */ /* 0x000fce00078e00ff */
[----:B012-4-:R-:W-:Y:S05]  /*37250*/  WARPSYNC.COLLECTIVE R15, `(.L_x_4004) ;  /* 0x000000000f087348 */ /* 0x017fea0003c00000 */
[----:B----4-:R3:W4:Y:S02]  /*37260*/  SHFL.IDX P6, R14, R13, R12, R11 ;  /* 0x0000000c0d0e7389 */ /* 0x01072400000c000b */
[----:B01234-:R-:W-:Y:S01]  /*37270*/  ENDCOLLECTIVE ;  /* 0x000000000000791b */ /* 0x01ffe20003800000 */
.L_x_4004:
[----:B------:R-:W-:Y:S05]  /*37280*/  BSYNC B1 ;  /* 0x0000000000017941 */ /* 0x000fea0003800000 */
.L_x_4003:
        /* <DEDUP_REMOVED lines=8> */
.L_x_4005:
[----:B------:R-:W-:Y:S05]  /*37310*/  BRA `(.L_x_4006) ;  /* 0xffffff5c008c7947 */ /* 0x000fea000383ffff */
.L_x_3782:
[----:B------:R-:W-:Y:S01]  /*37320*/  BSSY B1, `(.L_x_4007) ;  /* 0x0000008000017945 */ /* 0x000fe20003800000 */
[----:B------:R-:W-:Y:S02]  /*37330*/  IMAD.MOV.U32 R13, RZ, RZ, R3 ;  /* 0x000000ffff0d7224 */ /* 0x000fe400078e0003 */
[----:B------:R-:W-:Y:S02]  /*37340*/  IMAD.MOV.U32 R12, RZ, RZ, 0x2 ;  /* 0x00000002ff0c7424 */ /* 0x000fe400078e00ff */
[----:B0-----:R-:W-:Y:S02]  /*37350*/  IMAD.MOV.U32 R11, RZ, RZ, 0x181f ;  /* 0x0000181fff0b7424 */ /* 0x001fe400078e00ff */
[----:B------:R-:W-:-:S07]  /*37360*/  IMAD.MOV.U32 R15, RZ, RZ, -0x1 ;  /* 0xffffffffff0f7424 */ /* 0x000fce00078e00ff */
[----:B-1234-:R-:W-:Y:S05]  /*37370*/  WARPSYNC.COLLECTIVE R15, `(.L_x_4008) ;  /* 0x000000000f087348 */ /* 0x01efea0003c00000 */
[----:B----4-:R0:W4:Y:S02]  /*37380*/  SHFL.IDX P6, R14, R13, R12, R11 ;  /* 0x0000000c0d0e7389 */ /* 0x01012400000c000b */
[----:B01234-:R-:W-:Y:S01]  /*37390*/  ENDCOLLECTIVE ;  /* 0x000000000000791b */ /* 0x01ffe20003800000 */
.L_x_4008:
[----:B------:R-:W-:Y:S05]  /*373a0*/  BSYNC B1 ;  /* 0x0000000000017941 */ /* 0x000fea0003800000 */
.L_x_4007:
        /* <DEDUP_REMOVED lines=8> */
.L_x_4009:
[----:B------:R-:W-:Y:S05]  /*37430*/  BRA `(.L_x_4010) ;  /* 0xffffff5c00ac7947 */ /* 0x000fea000383ffff */
.L_x_3785:
[----:B------:R-:W-:Y:S01]  /*37440*/  BSSY B1, `(.L_x_4011) ;  /* 0x0000008000017945 */ /* 0x000fe20003800000 */
[----:B------:R-:W-:Y:S02]  /*37450*/  IMAD.MOV.U32 R13, RZ, RZ, R3 ;  /* 0x000000ffff0d7224 */ /* 0x000fe400078e0003 */
[----:B------:R-:W-:Y:S02]  /*37460*/  IMAD.MOV.U32 R12, RZ, RZ, 0x3 ;  /* 0x00000003ff0c7424 */ /* 0x000fe400078e00ff */
[----:B0-----:R-:W-:Y:S02]  /*37470*/  IMAD.MOV.U32 R11, RZ, RZ, 0x181f ;  /* 0x0000181fff0b7424 */ /* 0x001fe400078e00ff */
[----:B------:R-:W-:-:S07]  /*37480*/  IMAD.MOV.U32 R15, RZ, RZ, -0x1 ;  /* 0xffffffffff0f7424 */ /* 0x000fce00078e00ff */
[----:B-1234-:R-:W-:Y:S05]  /*37490*/  WARPSYNC.COLLECTIVE R15, `(.L_x_4012) ;  /* 0x000000000f087348 */ /* 0x01efea0003c00000 */
[----:B------:R0:W0:Y:S02]  /*374a0*/  SHFL.IDX P6, R14, R13, R12, R11 ;  /* 0x0000000c0d0e7389 */ /* 0x00002400000c000b */
[----:B01234-:R-:W-:Y:S01]  /*374b0*/  ENDCOLLECTIVE ;  /* 0x000000000000791b */ /* 0x01ffe20003800000 */
.L_x_4012:
[----:B------:R-:W-:Y:S05]  /*374c0*/  BSYNC B1 ;  /* 0x0000000000017941 */ /* 0x000fea0003800000 */
.L_x_4011:
        /* <DEDUP_REMOVED lines=8> */
.L_x_4013:
[----:B------:R-:W-:Y:S05]  /*37550*/  BRA `(.L_x_4014) ;  /* 0xffffff5c00cc7947 */ /* 0x000fea000383ffff */
.L_x_3810:
        /* <DEDUP_REMOVED lines=11> */
.L_x_4016:
[----:B------:R-:W-:Y:S05]  /*37610*/  BSYNC B1 ;  /* 0x0000000000017941 */ /* 0x000fea0003800000 */
.L_x_4015:
[----:B------:R-:W-:Y:S05]  /*37620*/  BRA `(.L_x_4017) ;  /* 0xffffff7800087947 */ /* 0x000fea000383ffff */
.L_x_3812:
[----:B------:R-:W-:Y:S01]  /*37630*/  BSSY B1, `(.L_x_4018) ;  /* 0x0000006000017945 */ /* 0x000fe20003800000 */
[----:B------:R-:W-:-:S07]  /*37640*/  IMAD.MOV.U32 R15, RZ, RZ, -0x1 ;  /* 0xffffffffff0f7424 */ /* 0x000fce00078e00ff */
[----:B01----:R-:W-:Y:S05]  /*37650*/  WARPSYNC.COLLECTIVE R15, `(.L_x_4019) ;  /* 0x000000000f0c7348 */ /* 0x003fea0003c00000 */
[----:B------:R-:W-:Y:S02]  /*37660*/  ELECT P6, UR62, PT ;  /* 0x00000000003e782f */ /* 0x000fe400038c0000 */
[----:B------:R-:W-:Y:S01]  /*37670*/  MOV R14, UR62 ;  /* 0x0000003e000e7c02 */ /* 0x000fe20008000f00 */
[----:B01----:R-:W-:Y:S10]  /*37680*/  ENDCOLLECTIVE ;  /* 0x000000000000791b */ /* 0x003ff40003800000 */
.L_x_4019:
[----:B------:R-:W-:Y:S05]  /*37690*/  BSYNC B1 ;  /* 0x0000000000017941 */ /* 0x000fea0003800000 */
.L_x_4018:
[----:B------:R-:W-:Y:S05]  /*376a0*/  BRA `(.L_x_3811) ;  /* 0xffffff7800007947 */ /* 0x000fea000383ffff */
.L_x_3814:
[----:B-1----:R-:W2:Y:S02]  /*376b0*/  LDL R5, [R1+0x460] ;  /* 0x0004600001057983 */ /* 0x002ea40000100800 */
[----:B--2---:R1:W2:Y:S02]  /*376c0*/  SYNCS.PHASECHK.TRANS64.TRYWAIT P0, [R5+URZ+0x32420], R4 ;  /* 0x03242004050075a7 */ /* 0x0042a4000800017f */
[----:B--2---:R-:W-:Y:S05]  /*376d0*/  @!P0 NANOSLEEP.SYNCS 0x989680 ;  /* 0x009896800000895d */ /* 0x004fea0003900000 */
[----:B------:R-:W2:Y:S02]  /*376e0*/  @!P0 SYNCS.PHASECHK.TRANS64 P0, [R5+URZ+0x32420], R4 ;  /* 0x03242004050085a7 */ /* 0x000ea4000800007f */
[----:B--2---:R-:W-:Y:S05]  /*376f0*/  @!P0 BRA `(.L_x_3814) ;  /* 0xfffffffc00ec8947 */ /* 0x004fea000383ffff */
[----:B------:R-:W-:Y:S05]  /*37700*/  BRA `(.L_x_4020) ;  /* 0xffffff7800107947 */ /* 0x000fea000383ffff */
.L_x_3818:
[----:B-1----:R1:W2:Y:S02]  /*37710*/  SYNCS.PHASECHK.TRANS64.TRYWAIT P0, [R4+URZ+0x324a0], R9 ;  /* 0x0324a009040075a7 */ /* 0x0022a4000800017f */
[----:B--2---:R-:W-:Y:S05]  /*37720*/  @!P0 NANOSLEEP.SYNCS 0x989680 ;  /* 0x009896800000895d */ /* 0x004fea0003900000 */
[----:B------:R-:W2:Y:S02]  /*37730*/  @!P0 SYNCS.PHASECHK.TRANS64 P0, [R4+URZ+0x324a0], R9 ;  /* 0x0324a009040085a7 */ /* 0x000ea4000800007f */
[----:B--2---:R-:W-:Y:S05]  /*37740*/  @!P0 BRA `(.L_x_3818) ;  /* 0xfffffffc00f08947 */ /* 0x004fea000383ffff */
[----:B------:R-:W-:Y:S05]  /*37750*/  BRA `(.L_x_4021) ;  /* 0xffffff7800387947 */ /* 0x000fea000383ffff */
.L_x_3823:
[----:B--2---:R2:W3:Y:S02]  /*37760*/  SYNCS.PHASECHK.TRANS64.TRYWAIT P0, [R4+URZ+0x324c0], R9 ;  /* 0x0324c009040075a7 */ /* 0x0044e4000800017f */
[----:B---3--:R-:W-:Y:S05]  /*37770*/  @!P0 NANOSLEEP.SYNCS 0x989680 ;  /* 0x009896800000895d */ /* 0x008fea0003900000 */
[----:B------:R-:W3:Y:S02]  /*37780*/  @!P0 SYNCS.PHASECHK.TRANS64 P0, [R4+URZ+0x324c0], R9 ;  /* 0x0324c009040085a7 */ /* 0x000ee4000800007f */
[----:B---3--:R-:W-:Y:S05]  /*37790*/  @!P0 BRA `(.L_x_3823) ;  /* 0xfffffffc00f08947 */ /* 0x008fea000383ffff */
[----:B------:R-:W-:Y:S05]  /*377a0*/  BRA `(.L_x_4022) ;  /* 0xffffff7800bc7947 */ /* 0x000fea000383ffff */
.L_x_3833:
[----:B-1----:R1:W2:Y:S02]  /*377b0*/  SYNCS.PHASECHK.TRANS64.TRYWAIT P1, [R5+URZ+0x324a0], R6 ;  /* 0x0324a006050075a7 */ /* 0x0022a4000802017f */
[----:B--2---:R-:W-:Y:S05]  /*377c0*/  @!P1 NANOSLEEP.SYNCS 0x989680 ;  /* 0x009896800000995d */ /* 0x004fea0003900000 */
[----:B------:R-:W2:Y:S02]  /*377d0*/  @!P1 SYNCS.PHASECHK.TRANS64 P1, [R5+URZ+0x324a0], R6 ;  /* 0x0324a006050095a7 */ /* 0x000ea4000802007f */
[----:B--2---:R-:W-:Y:S05]  /*377e0*/  @!P1 BRA `(.L_x_3833) ;  /* 0xfffffffc00f09947 */ /* 0x004fea000383ffff */
[----:B------:R-:W-:Y:S05]  /*377f0*/  BRA `(.L_x_4023) ;  /* 0xffffff8000547947 */ /* 0x000fea000383ffff */
.L_x_3838:
[----:B--2---:R2:W3:Y:S02]  /*37800*/  SYNCS.PHASECHK.TRANS64.TRYWAIT P1, [R5+URZ+0x324c0], R6 ;  /* 0x0324c006050075a7 */ /* 0x0044e4000802017f */
[----:B---3--:R-:W-:Y:S05]  /*37810*/  @!P1 NANOSLEEP.SYNCS 0x989680 ;  /* 0x009896800000995d */ /* 0x008fea0003900000 */
[----:B------:R-:W3:Y:S02]  /*37820*/  @!P1 SYNCS.PHASECHK.TRANS64 P1, [R5+URZ+0x324c0], R6 ;  /* 0x0324c006050095a7 */ /* 0x000ee4000802007f */
[----:B---3--:R-:W-:Y:S05]  /*37830*/  @!P1 BRA `(.L_x_3838) ;  /* 0xfffffffc00f09947 */ /* 0x008fea000383ffff */
[----:B------:R-:W-:Y:S05]  /*37840*/  BRA `(.L_x_4024) ;  /* 0xffffff8000d47947 */ /* 0x000fea000383ffff */
.L_x_3862:
[----:B------:R-:W3:Y:S01]  /*37850*/  S2R R4, SR_TID.X ;  /* 0x0000000000047919 */ /* 0x000ee20000002100 */
[----:B------:R-:W-:Y:S01]  /*37860*/  BSSY B0, `(.L_x_4025) ;  /* 0x000000a000007945 */ /* 0x000fe20003800000 */
[----:B------:R-:W-:Y:S02]  /*37870*/  IMAD.MOV.U32 R12, RZ, RZ, RZ ;  /* 0x000000ffff0c7224 */ /* 0x000fe400078e00ff */
[----:B0-----:R-:W-:Y:S02]  /*37880*/  IMAD.MOV.U32 R11, RZ, RZ, 0x1f ;  /* 0x0000001fff0b7424 */ /* 0x001fe400078e00ff */
[----:B------:R-:W-:Y:S01]  /*37890*/  IMAD.MOV.U32 R15, RZ, RZ, -0x1 ;  /* 0xffffffffff0f7424 */ /* 0x000fe200078e00ff */
[----:B---3--:R-:W-:-:S04]  /*378a0*/  SHF.R.U32.HI R4, RZ, 0x5, R4 ;  /* 0x00000005ff047819 */ /* 0x008fc80000011604 */
[----:B------:R-:W-:-:S05]  /*378b0*/  LOP3.LUT R4, R4, 0x3, RZ, 0xc0, !PT ;  /* 0x0000000304047812 */ /* 0x000fca00078ec0ff */
[----:B------:R-:W-:-:S07]  /*378c0*/  IMAD.MOV.U32 R13, RZ, RZ, R4 ;  /* 0x000000ffff0d7224 */ /* 0x000fce00078e0004 */
[----:B-12---:R-:W-:Y:S05]  /*378d0*/  WARPSYNC.COLLECTIVE R15, `(.L_x_4026) ;  /* 0x000000000f087348 */ /* 0x006fea0003c00000 */
[----:B------:R0:W3:Y:S02]  /*378e0*/  SHFL.IDX P6, R14, R13, R12, R11 ;  /* 0x0000000c0d0e7389 */ /* 0x0000e400000c000b */
[----:B0123--:R-:W-:Y:S01]  /*378f0*/  ENDCOLLECTIVE ;  /* 0x000000000000791b */ /* 0x00ffe20003800000 */
.L_x_4026:
[----:B------:R-:W-:Y:S05]  /*37900*/  BSYNC B0 ;  /* 0x0000000000007941 */ /* 0x000fea0003800000 */
.L_x_4025:
[----:B------:R-:W-:Y:S05]  /*37910*/  BRA `(.L_x_4027) ;  /* 0xffffff9000c07947 */ /* 0x000fea000383ffff */
.L_x_3864:
[----:B------:R-:W-:Y:S01]  /*37920*/  BSSY B0, `(.L_x_4028) ;  /* 0x0000006000007945 */ /* 0x000fe20003800000 */
[----:B------:R-:W-:-:S07]  /*37930*/  IMAD.MOV.U32 R15, RZ, RZ, -0x1 ;  /* 0xffffffffff0f7424 */ /* 0x000fce00078e00ff */
[----:B012-4-:R-:W-:Y:S05]  /*37940*/  WARPSYNC.COLLECTIVE R15, `(.L_x_4029) ;  /* 0x000000000f0c7348 */ /* 0x017fea0003c00000 */
[----:B------:R-:W-:Y:S02]  /*37950*/  ELECT P6, UR62, PT ;  /* 0x00000000003e782f */ /* 0x000fe400038c0000 */
[----:B------:R-:W-:Y:S01]  /*37960*/  MOV R14, UR62 ;  /* 0x0000003e000e7c02 */ /* 0x000fe20008000f00 */
[----:B012-4-:R-:W-:Y:S10]  /*37970*/  ENDCOLLECTIVE ;  /* 0x000000000000791b */ /* 0x017ff40003800000 */
.L_x_4029:
[----:B------:R-:W-:Y:S05]  /*37980*/  BSYNC B0 ;  /* 0x0000000000007941 */ /* 0x000fea0003800000 */
.L_x_4028:
[----:B------:R-:W-:Y:S05]  /*37990*/  BRA `(.L_x_4030) ;  /* 0xffffff9000cc7947 */ /* 0x000fea000383ffff */
.L_x_3866:
[----:B--2---:R2:W3:Y:S02]  /*379a0*/  SYNCS.PHASECHK.TRANS64.TRYWAIT P0, [R0+URZ+0x32440], R2 ;  /* 0x03244002000075a7 */ /* 0x0044e4000800017f */
[----:B---3--:R-:W-:Y:S05]  /*379b0*/  @!P0 NANOSLEEP.SYNCS 0x989680 ;  /* 0x009896800000895d */ /* 0x008fea0003900000 */
[----:B------:R-:W3:Y:S02]  /*379c0*/  @!P0 SYNCS.PHASECHK.TRANS64 P0, [R0+URZ+0x32440], R2 ;  /* 0x03244002000085a7 */ /* 0x000ee4000800007f */
[----:B---3--:R-:W-:Y:S05]  /*379d0*/  @!P0 BRA `(.L_x_3866) ;  /* 0xfffffffc00f08947 */ /* 0x008fea000383ffff */
[----:B------:R-:W-:Y:S05]  /*379e0*/  BRA `(.L_x_4031) ;  /* 0xffffff9400347947 */ /* 0x000fea000383ffff */
.L_x_3870:
        /* <DEDUP_REMOVED lines=10> */
.L_x_4032:
[----:B------:R0:W-:Y:S01]  /*37a90*/  STL [R1+0x488], R8 ;  /* 0x0004880801007387 */ /* 0x0001e20000100800 */
[----:B------:R-:W-:Y:S02]  /*37aa0*/  IMAD.MOV.U32 R13, RZ, RZ, R3 ;  /* 0x000000ffff0d7224 */ /* 0x000fe400078e0003 */
[----:B------:R-:W-:-:S07]  /*37ab0*/  IMAD.MOV.U32 R4, RZ, RZ, R14 ;  /* 0x000000ffff047224 */ /* 0x000fce00078e000e */
[----:B0-----:R-:W-:Y:S05]  /*37ac0*/  WARPSYNC.COLLECTIVE R15, `(.L_x_4033) ;  /* 0x000000000f087348 */ /* 0x001fea0003c00000 */
[----:B------:R1:W2:Y:S02]  /*37ad0*/  SHFL.IDX P6, R14, R13, R12, R11 ;  /* 0x0000000c0d0e7389 */ /* 0x0002a400000c000b */
[----:B012---:R-:W-:Y:S01]  /*37ae0*/  ENDCOLLECTIVE ;  /* 0x000000000000791b */ /* 0x007fe20003800000 */
.L_x_4033:
[----:B------:R-:W-:Y:S02]  /*37af0*/  IMAD.MOV.U32 R13, RZ, RZ, R2 ;  /* 0x000000ffff0d7224 */ /* 0x000fe400078e0002 */
[----:B------:R-:W-:Y:S02]  /*37b00*/  IMAD.MOV.U32 R12, RZ, RZ, 0x1 ;  /* 0x00000001ff0c7424 */ /* 0x000fe400078e00ff */
[----:B------:R-:W-:-:S07]  /*37b10*/  IMAD.MOV.U32 R5, RZ, RZ, R14 ;  /* 0x000000ffff057224 */ /* 0x000fce00078e000e */
[----:B------:R-:W-:Y:S05]  /*37b20*/  WARPSYNC.COLLECTIVE R15, `(.L_x_4034) ;  /* 0x000000000f087348 */ /* 0x000fea0003c00000 */
[----:B------:R0:W1:Y:S02]  /*37b30*/  SHFL.IDX P6, R14, R13, R12, R11 ;  /* 0x0000000c0d0e7389 */ /* 0x00006400000c000b */
[----:B01----:R-:W-:Y:S01]  /*37b40*/  ENDCOLLECTIVE ;  /* 0x000000000000791b */ /* 0x003fe20003800000 */
.L_x_4034:
[----:B------:R-:W-:Y:S02]  /*37b50*/  IMAD.MOV.U32 R13, RZ, RZ, R3 ;  /* 0x000000ffff0d7224 */ /* 0x000fe400078e0003 */
[----:B------:R-:W-:Y:S02]  /*37b60*/  IMAD R0, R0, R7, RZ ;  /* 0x0000000700007224 */ /* 0x000fe400078e02ff */
[----:B------:R-:W-:-:S07]  /*37b70*/  IMAD.MOV.U32 R7, RZ, RZ, R14 ;  /* 0x000000ffff077224 */ /* 0x000fce00078e000e */
[----:B------:R-:W-:Y:S05]  /*37b80*/  WARPSYNC.COLLECTIVE R15, `(.L_x_4035) ;  /* 0x000000000f087348 */ /* 0x000fea0003c00000 */
[----:B------:R0:W1:Y:S02]  /*37b90*/  SHFL.IDX P6, R14, R13, R12, R11 ;  /* 0x0000000c0d0e7389 */ /* 0x00006400000c000b */
[----:B01----:R-:W-:Y:S01]  /*37ba0*/  ENDCOLLECTIVE ;  /* 0x000000000000791b */ /* 0x003fe20003800000 */
.L_x_4035:
        /* <DEDUP_REMOVED lines=10> */
.L_x_4036:
        /* <DEDUP_REMOVED lines=15> */
.L_x_4037:
        /* <DEDUP_REMOVED lines=19> */
.L_x_4038:
        /* <DEDUP_REMOVED lines=10> */
.L_x_4039:
        /* <DEDUP_REMOVED lines=13> */
.L_x_4040:
        /* <DEDUP_REMOVED lines=10> */
.L_x_4041:
        /* <DEDUP_REMOVED lines=13> */
.L_x_4042:
        /* <DEDUP_REMOVED lines=10> */
.L_x_4043:
        /* <DEDUP_REMOVED lines=13> */
.L_x_4044:
        /* <DEDUP_REMOVED lines=10> */
.L_x_4045:
        /* <DEDUP_REMOVED lines=11> */
.L_x_4046:
        /* <DEDUP_REMOVED lines=14> */
.L_x_4047:
[----:B------:R-:W-:Y:S01]  /*384f0*/  IMAD.MOV.U32 R3, RZ, RZ, R14 ;  /* 0x000000ffff037224 */ /* 0x000fe200078e000e */
[----:B------:R-:W-:Y:S06]  /*38500*/  BRA `(.L_x_4048) ;  /* 0xffffff9400d87947 */ /* 0x000fec000383ffff */
.L_x_3874:
        /* <DEDUP_REMOVED lines=36> */
.L_x_4050:
[----:B------:R-:W-:Y:S05]  /*38750*/  BSYNC B0 ;  /* 0x0000000000007941 */ /* 0x000fea0003800000 */
.L_x_4049:
        /* <DEDUP_REMOVED lines=10> */
.L_x_4051:
        /* <DEDUP_REMOVED lines=16> */
.L_x_4052:
        /* <DEDUP_REMOVED lines=15> */
.L_x_4053:
        /* <DEDUP_REMOVED lines=9> */
.L_x_4054:
        /* <DEDUP_REMOVED lines=15> */
.L_x_4055:
        /* <DEDUP_REMOVED lines=9> */
.L_x_4056:
        /* <DEDUP_REMOVED lines=15> */
.L_x_4057:
        /* <DEDUP_REMOVED lines=9> */
.L_x_4058:
        /* <DEDUP_REMOVED lines=15> */
.L_x_4059:
        /* <DEDUP_REMOVED lines=9> */
.L_x_4060:
        /* <DEDUP_REMOVED lines=14> */
.L_x_4061:
        /* <DEDUP_REMOVED lines=19> */
.L_x_4062:
[----:B------:R-:W-:Y:S02]  /*39110*/  IMAD.MOV.U32 R13, RZ, RZ, R2 ;  /* 0x000000ffff0d7224 */ /* 0x000fe400078e0002 */
[----:B------:R-:W-:-:S07]  /*39120*/  IMAD.MOV.U32 R6, RZ, RZ, R14 ;  /* 0x000000ffff067224 */ /* 0x000fce00078e000e */
[----:B------:R-:W-:Y:S05]  /*39130*/  WARPSYNC.COLLECTIVE R15, `(.L_x_4063) ;  /* 0x000000000f087348 */ /* 0x000fea0003c00000 */
[----:B------:R0:W1:Y:S02]  /*39140*/  SHFL.IDX P6, R14, R13, R12, R11 ;  /* 0x0000000c0d0e7389 */ /* 0x00006400000c000b */
[----:B01----:R-:W-:Y:S01]  /*39150*/  ENDCOLLECTIVE ;  /* 0x000000000000791b */ /* 0x003fe20003800000 */
.L_x_4063:
[----:B------:R-:W-:Y:S02]  /*39160*/  IMAD.MOV.U32 R13, RZ, RZ, R0 ;  /* 0x000000ffff0d7224 */ /* 0x000fe400078e0000 */
[----:B------:R-:W-:Y:S02]  /*39170*/  IMAD.MOV.U32 R12, RZ, RZ, 0x7 ;  /* 0x00000007ff0c7424 */ /* 0x000fe400078e00ff */
[----:B------:R-:W-:-:S07]  /*39180*/  IMAD.MOV.U32 R4, RZ, RZ, R14 ;  /* 0x000000ffff047224 */ /* 0x000fce00078e000e */
[----:B------:R-:W-:Y:S05]  /*39190*/  WARPSYNC.COLLECTIVE R15, `(.L_x_4064) ;  /* 0x000000000f087348 */ /* 0x000fea0003c00000 */
[----:B------:R0:W1:Y:S02]  /*391a0*/  SHFL.IDX P6, R14, R13, R12, R11 ;  /* 0x0000000c0d0e7389 */ /* 0x00006400000c000b */
[----:B01----:R-:W-:Y:S01]  /*391b0*/  ENDCOLLECTIVE ;  /* 0x000000000000791b */ /* 0x003fe20003800000 */
.L_x_4064:
        /* <DEDUP_REMOVED lines=10> */
.L_x_4065:
        /* <DEDUP_REMOVED lines=9> */
.L_x_3879:
[----:B-1----:R-:W4:Y:S02]  /*392f0*/  LDL R2, [R1+0x460] ;  /* 0x0004600001027983 */ /* 0x002f240000100800 */
[----:B----4-:R1:W4:Y:S02]  /*39300*/  SYNCS.PHASECHK.TRANS64.TRYWAIT P0, [R2+URZ+0x32420], R0 ;  /* 0x03242000020075a7 */ /* 0x010324000800017f */
[----:B----4-:R-:W-:Y:S05]  /*39310*/  @!P0 NANOSLEEP.SYNCS 0x989680 ;  /* 0x009896800000895d */ /* 0x010fea0003900000 */
[----:B------:R-:W4:Y:S02]  /*39320*/  @!P0 SYNCS.PHASECHK.TRANS64 P0, [R2+URZ+0x32420], R0 ;  /* 0x03242000020085a7 */ /* 0x000f24000800007f */
[----:B----4-:R-:W-:Y:S05]  /*39330*/  @!P0 BRA `(.L_x_3879) ;  /* 0xfffffffc00ec8947 */ /* 0x010fea000383ffff */
[----:B------:R-:W-:Y:S05]  /*39340*/  BRA `(.L_x_4067) ;  /* 0xffffff9800107947 */ /* 0x000fea000383ffff */
.L_x_3883:
[----:B0-----:R0:W1:Y:S02]  /*39350*/  SYNCS.PHASECHK.TRANS64.TRYWAIT P0, [R2+URZ+0x32460], R0 ;  /* 0x03246000020075a7 */ /* 0x001064000800017f */
[----:B-1----:R-:W-:Y:S05]  /*39360*/  @!P0 NANOSLEEP.SYNCS 0x989680 ;  /* 0x009896800000895d */ /* 0x002fea0003900000 */
[----:B------:R-:W1:Y:S02]  /*39370*/  @!P0 SYNCS.PHASECHK.TRANS64 P0, [R2+URZ+0x32460], R0 ;  /* 0x03246000020085a7 */ /* 0x000e64000800007f */
[----:B-1----:R-:W-:Y:S05]  /*39380*/  @!P0 BRA `(.L_x_3883) ;  /* 0xfffffffc00f08947 */ /* 0x002fea000383ffff */
[----:B------:R-:W-:Y:S05]  /*39390*/  BRA `(.L_x_4068) ;  /* 0xffffff9800407947 */ /* 0x000fea000383ffff */
.L_x_3898:
[----:B0-----:R0:W1:Y:S02]  /*393a0*/  SYNCS.PHASECHK.TRANS64.TRYWAIT P0, [R2+URZ+0x32440], R5 ;  /* 0x03244005020075a7 */ /* 0x001064000800017f */
[----:B-1----:R-:W-:Y:S05]  /*393b0*/  @!P0 NANOSLEEP.SYNCS 0x989680 ;  /* 0x009896800000895d */ /* 0x002fea0003900000 */
[----:B------:R-:W1:Y:S02]  /*393c0*/  @!P0 SYNCS.PHASECHK.TRANS64 P0, [R2+URZ+0x32440], R5 ;  /* 0x03244005020085a7 */ /* 0x000e64000800007f */
[----:B-1----:R-:W-:Y:S05]  /*393d0*/  @!P0 BRA `(.L_x_3898) ;  /* 0xfffffffc00f08947 */ /* 0x002fea000383ffff */
[----:B------:R-:W-:Y:S05]  /*393e0*/  BRA `(.L_x_4069) ;  /* 0xffffffa0005c7947 */ /* 0x000fea000383ffff */
.L_x_3903:
[----:B-1----:R1:W2:Y:S02]  /*393f0*/  SYNCS.PHASECHK.TRANS64.TRYWAIT P0, [R2+URZ+0x32460], R5 ;  /* 0x03246005020075a7 */ /* 0x0022a4000800017f */
[----:B--2---:R-:W-:Y:S05]  /*39400*/  @!P0 NANOSLEEP.SYNCS 0x989680 ;  /* 0x009896800000895d */ /* 0x004fea0003900000 */
[----:B------:R-:W2:Y:S02]  /*39410*/  @!P0 SYNCS.PHASECHK.TRANS64 P0, [R2+URZ+0x32460], R5 ;  /* 0x03246005020085a7 */ /* 0x000ea4000800007f */
[----:B--2---:R-:W-:Y:S05]  /*39420*/  @!P0 BRA `(.L_x_3903) ;  /* 0xfffffffc00f08947 */ /* 0x004fea000383ffff */
[----:B------:R-:W-:Y:S05]  /*39430*/  BRA `(.L_x_4070) ;  /* 0xffffffa000e07947 */ /* 0x000fea000383ffff */
.L_x_3914:
[----:B0-----:R0:W1:Y:S02]  /*39440*/  SYNCS.PHASECHK.TRANS64.TRYWAIT P0, [R3+URZ+0x32440], R2 ;  /* 0x03244002030075a7 */ /* 0x001064000800017f */
[----:B-1----:R-:W-:Y:S05]  /*39450*/  @!P0 NANOSLEEP.SYNCS 0x989680 ;  /* 0x009896800000895d */ /* 0x002fea0003900000 */
[----:B------:R-:W1:Y:S02]  /*39460*/  @!P0 SYNCS.PHASECHK.TRANS64 P0, [R3+URZ+0x32440], R2 ;  /* 0x03244002030085a7 */ /* 0x000e64000800007f */
[----:B-1----:R-:W-:Y:S05]  /*39470*/  @!P0 BRA `(.L_x_3914) ;  /* 0xfffffffc00f08947 */ /* 0x002fea000383ffff */
[----:B------:R-:W-:Y:S05]  /*39480*/  BRA `(.L_x_4071) ;  /* 0xffffffa800e07947 */ /* 0x000fea000383ffff */
.L_x_3919:
[----:B-1----:R1:W2:Y:S02]  /*39490*/  SYNCS.PHASECHK.TRANS64.TRYWAIT P0, [R3+URZ+0x32460], R2 ;  /* 0x03246002030075a7 */ /* 0x0022a4000800017f */
[----:B--2---:R-:W-:Y:S05]  /*394a0*/  @!P0 NANOSLEEP.SYNCS 0x989680 ;  /* 0x009896800000895d */ /* 0x004fea0003900000 */
[----:B------:R-:W2:Y:S02]  /*394b0*/  @!P0 SYNCS.PHASECHK.TRANS64 P0, [R3+URZ+0x32460], R2 ;  /* 0x03246002030085a7 */ /* 0x000ea4000800007f */
[----:B--2---:R-:W-:Y:S05]  /*394c0*/  @!P0 BRA `(.L_x_3919) ;  /* 0xfffffffc00f08947 */ /* 0x004fea000383ffff */
[----:B------:R-:W-:Y:S05]  /*394d0*/  BRA `(.L_x_4072) ;  /* 0xffffffac00607947 */ /* 0x000fea000383ffff */
.L_x_3930:
[----:B0-----:R0:W1:Y:S02]  /*394e0*/  SYNCS.PHASECHK.TRANS64.TRYWAIT P0, [R3+URZ+0x32440], R2 ;  /* 0x03244002030075a7 */ /* 0x001064000800017f */
[----:B-1----:R-:W-:Y:S05]  /*394f0*/  @!P0 NANOSLEEP.SYNCS 0x989680 ;  /* 0x009896800000895d */ /* 0x002fea0003900000 */
[----:B------:R-:W1:Y:S02]  /*39500*/  @!P0 SYNCS.PHASECHK.TRANS64 P0, [R3+URZ+0x32440], R2 ;  /* 0x03244002030085a7 */ /* 0x000e64000800007f */
[----:B-1----:R-:W-:Y:S05]  /*39510*/  @!P0 BRA `(.L_x_3930) ;  /* 0xfffffffc00f08947 */ /* 0x002fea000383ffff */
[----:B------:R-:W-:Y:S05]  /*39520*/  BRA `(.L_x_4073) ;  /* 0xffffffb4003c7947 */ /* 0x000fea000383ffff */
.L_x_3935:
[----:B-1----:R1:W2:Y:S02]  /*39530*/  SYNCS.PHASECHK.TRANS64.TRYWAIT P0, [R3+URZ+0x32460], R2 ;  /* 0x03246002030075a7 */ /* 0x0022a4000800017f */
[----:B--2---:R-:W-:Y:S05]  /*39540*/  @!P0 NANOSLEEP.SYNCS 0x989680 ;  /* 0x009896800000895d */ /* 0x004fea0003900000 */
[----:B------:R-:W2:Y:S02]  /*39550*/  @!P0 SYNCS.PHASECHK.TRANS64 P0, [R3+URZ+0x32460], R2 ;  /* 0x03246002030085a7 */ /* 0x000ea4000800007f */
[----:B--2---:R-:W-:Y:S05]  /*39560*/  @!P0 BRA `(.L_x_3935) ;  /* 0xfffffffc00f08947 */ /* 0x004fea000383ffff */
[----:B------:R-:W-:Y:S05]  /*39570*/  BRA `(.L_x_4074) ;  /* 0xffffffb400c07947 */ /* 0x000fea000383ffff */
.L_x_3947:
[----:B------:R-:W-:Y:S01]  /*39580*/  BSSY B0, `(.L_x_4075) ;  /* 0x0000008000007945 */ /* 0x000fe20003800000 */
[----:B------:R-:W-:Y:S02]  /*39590*/  IMAD.MOV.U32 R13, RZ, RZ, R16 ;  /* 0x000000ffff0d7224 */ /* 0x000fe400078e0010 */
[----:B------:R-:W-:Y:S02]  /*395a0*/  IMAD.MOV.U32 R12, RZ, RZ, RZ ;  /* 0x000000ffff0c7224 */ /* 0x000fe400078e00ff */
[----:B0-----:R-:W-:Y:S02]  /*395b0*/  IMAD.MOV.U32 R11, RZ, RZ, 0x1f ;  /* 0x0000001fff0b7424 */ /* 0x001fe400078e00ff */
[----:B------:R-:W-:-:S07]  /*395c0*/  IMAD.MOV.U32 R15, RZ, RZ, -0x1 ;  /* 0xffffffffff0f7424 */ /* 0x000fce00078e00ff */
[----:B-----5:R-:W-:Y:S05]  /*395d0*/  WARPSYNC.COLLECTIVE R15, `(.L_x_4076) ;  /* 0x000000000f087348 */ /* 0x020fea0003c00000 */
[----:B------:R0:W1:Y:S02]  /*395e0*/  SHFL.IDX P6, R14, R13, R12, R11 ;  /* 0x0000000c0d0e7389 */ /* 0x00006400000c000b */
[----:B01---5:R-:W-:Y:S01]  /*395f0*/  ENDCOLLECTIVE ;  /* 0x000000000000791b */ /* 0x023fe20003800000 */
.L_x_4076:
[----:B------:R-:W-:Y:S05]  /*39600*/  BSYNC B0 ;  /* 0x0000000000007941 */ /* 0x000fea0003800000 */
.L_x_4075:
        /* <DEDUP_REMOVED lines=9> */
.L_x_4077:
        /* <DEDUP_REMOVED lines=18> */
.L_x_4078:
        /* <DEDUP_REMOVED lines=8> */
.L_x_4079:
        /* <DEDUP_REMOVED lines=8> */
.L_x_4080:
        /* <DEDUP_REMOVED lines=8> */
.L_x_4081:
        /* <DEDUP_REMOVED lines=8> */
.L_x_4082:
        /* <DEDUP_REMOVED lines=9> */
.L_x_4083:
[----:B------:R-:W-:Y:S01]  /*39a50*/  IMAD.MOV.U32 R16, RZ, RZ, R14 ;  /* 0x000000ffff107224 */ /* 0x000fe200078e000e */
[----:B------:R-:W-:Y:S06]  /*39a60*/  BRA `(.L_x_4084) ;  /* 0xffffffbc000c7947 */ /* 0x000fec000383ffff */
.L_x_3952:
        /* <DEDUP_REMOVED lines=8> */
.L_x_4086:
[----:B------:R-:W-:Y:S05]  /*39af0*/  BSYNC B0 ;  /* 0x0000000000007941 */ /* 0x000fea0003800000 */
.L_x_4085:
        /* <DEDUP_REMOVED lines=10> */
.L_x_4087:
        /* <DEDUP_REMOVED lines=8> */
.L_x_4088:
        /* <DEDUP_REMOVED lines=8> */
.L_x_4089:
        /* <DEDUP_REMOVED lines=8> */
.L_x_4090:
        /* <DEDUP_REMOVED lines=9> */
.L_x_4091:
[----:B------:R-:W-:Y:S01]  /*39db0*/  IMAD.MOV.U32 R16, RZ, RZ, R14 ;  /* 0x000000ffff107224 */ /* 0x000fe200078e000e */
[----:B------:R-:W-:Y:S06]  /*39dc0*/  BRA `(.L_x_4092) ;  /* 0xffffffb800d07947 */ /* 0x000fec000383ffff */
.L_x_3954:
[----:B------:R-:W-:Y:S01]  /*39dd0*/  BSSY B0, `(.L_x_4093) ;  /* 0x0000006000007945 */ /* 0x000fe20003800000 */
[----:B------:R-:W-:Y:S01]  /*39de0*/  PLOP3.LUT P6, PT, P6, PT, PT, 0x8, 0x0 ;  /* 0x000000000000781c */ /* 0x000fe200037ce170 */
[----:B------:R-:W-:-:S12]  /*39df0*/  IMAD.MOV.U32 R15, RZ, RZ, -0x1 ;  /* 0xffffffffff0f7424 */ /* 0x000fd800078e00ff */
[----:B0----5:R-:W-:Y:S05]  /*39e00*/  WARPSYNC.COLLECTIVE R15, `(.L_x_4094) ;  /* 0x000000000f087348 */ /* 0x021fea0003c00000 */
[----:B------:R-:W-:Y:S01]  /*39e10*/  VOTE.ANY R14, PT, P6 ;  /* 0x00000000000e7806 */ /* 0x000fe200030e0100 */
[----:B0----5:R-:W-:Y:S06]  /*39e20*/  ENDCOLLECTIVE ;  /* 0x000000000000791b */ /* 0x021fec0003800000 */
.L_x_4094:
[----:B------:R-:W-:Y:S05]  /*39e30*/  BSYNC B0 ;  /* 0x0000000000007941 */ /* 0x000fea0003800000 */
.L_x_4093:
        /* <DEDUP_REMOVED lines=9> */
.L_x_4095:
[----:B------:R-:W-:Y:S01]  /*39ed0*/  IMAD.MOV.U32 R17, RZ, RZ, R14 ;  /* 0x000000ffff117224 */ /* 0x000fe200078e000e */
[----:B------:R-:W-:Y:S06]  /*39ee0*/  BRA `(.L_x_4096) ;  /* 0xffffffb800c07947 */ /* 0x000fec000383ffff */
.L_x_3956:
[----:B------:R-:W-:Y:S01]  /*39ef0*/  BSSY B0, `(.L_x_4097) ;  /* 0x0000007000007945 */ /* 0x000fe20003800000 */
[----:B------:R-:W-:Y:S02]  /*39f00*/  IMAD.MOV.U32 R13, RZ, RZ, R2 ;  /* 0x000000ffff0d7224 */ /* 0x000fe400078e0002 */
[----:B------:R-:W-:Y:S02]  /*39f10*/  IMAD.MOV.U32 R11, RZ, RZ, 0x1f ;  /* 0x0000001fff0b7424 */ /* 0x000fe400078e00ff */
[----:B------:R-:W-:-:S07]  /*39f20*/  IMAD.MOV.U32 R15, RZ, RZ, -0x1 ;  /* 0xffffffffff0f7424 */ /* 0x000fce00078e00ff */
[----:B012--5:R-:W-:Y:S05]  /*39f30*/  WARPSYNC.COLLECTIVE R15, `(.L_x_4098) ;  /* 0x000000000f087348 */ /* 0x027fea0003c00000 */
[----:B------:R3:W4:Y:S02]  /*39f40*/  SHFL.IDX P6, R14, R13, R12, R11 ;  /* 0x0000000c0d0e7389 */ /* 0x00072400000c000b */
[----:B012345:R-:W-:Y:S01]  /*39f50*/  ENDCOLLECTIVE ;  /* 0x000000000000791b */ /* 0x03ffe20003800000 */
.L_x_4098:
[----:B------:R-:W-:Y:S05]  /*39f60*/  BSYNC B0 ;  /* 0x0000000000007941 */ /* 0x000fea0003800000 */
.L_x_4097:
[----:B------:R-:W-:Y:S01]  /*39f70*/  IMAD.MOV.U32 R2, RZ, RZ, R14 ;  /* 0x000000ffff027224 */ /* 0x000fe200078e000e */
[----:B------:R-:W-:Y:S06]  /*39f80*/  BRA `(.L_x_4099) ;  /* 0xffffffb800b47947 */ /* 0x000fec000383ffff */
.L_x_3960:
[----:B0-----:R0:W1:Y:S02]  /*39f90*/  SYNCS.PHASECHK.TRANS64.TRYWAIT P0, [R0+URZ+0x32420], R3 ;  /* 0x03242003000075a7 */ /* 0x001064000800017f */
[----:B-1----:R-:W-:Y:S05]  /*39fa0*/  @!P0 NANOSLEEP.SYNCS 0x989680 ;  /* 0x009896800000895d */ /* 0x002fea0003900000 */
[----:B------:R-:W1:Y:S02]  /*39fb0*/  @!P0 SYNCS.PHASECHK.TRANS64 P0, [R0+URZ+0x32420], R3 ;  /* 0x03242003000085a7 */ /* 0x000e64000800007f */
[----:B-1----:R-:W-:Y:S05]  /*39fc0*/  @!P0 BRA `(.L_x_3960) ;  /* 0xfffffffc00f08947 */ /* 0x002fea000383ffff */
[----:B------:R-:W-:Y:S05]  /*39fd0*/  BRA `(.L_x_4100) ;  /* 0xffffffc000387947 */ /* 0x000fea000383ffff */
.L_x_3961:
        /* <DEDUP_REMOVED lines=8> */
[----:B0--3-5:R-:W-:Y:S05]  /*3a060*/  WARPSYNC.COLLECTIVE R15, `(.L_x_4102) ;  /* 0x000000000f087348 */ /* 0x029fea0003c00000 */
[----:B------:R1:W2:Y:S02]  /*3a070*/  SHFL.IDX P6, R14, R13, R12, R11 ;  /* 0x0000000c0d0e7389 */ /* 0x0002a400000c000b */
[----:B0123-5:R-:W-:Y:S01]  /*3a080*/  ENDCOLLECTIVE ;  /* 0x000000000000791b */ /* 0x02ffe20003800000 */
.L_x_4102:
[----:B------:R-:W-:Y:S05]  /*3a090*/  BSYNC B0 ;  /* 0x0000000000007941 */ /* 0x000fea0003800000 */
.L_x_4101:
[----:B------:R-:W-:Y:S05]  /*3a0a0*/  BRA `(.L_x_4103) ;  /* 0xffffffc000207947 */ /* 0x000fea000383ffff */
.L_x_3962:
[----:B------:R-:W-:Y:S01]  /*3a0b0*/  BSSY B0, `(.L_x_4104) ;  /* 0x0000006000007945 */ /* 0x000fe20003800000 */
[----:B------:R-:W-:-:S07]  /*3a0c0*/  IMAD.MOV.U32 R15, RZ, RZ, -0x1 ;  /* 0xffffffffff0f7424 */ /* 0x000fce00078e00ff */
[----:B01-3-5:R-:W-:Y:S05]  /*3a0d0*/  WARPSYNC.COLLECTIVE R15, `(.L_x_4105) ;  /* 0x000000000f0c7348 */ /* 0x02bfea0003c00000 */
[----:B------:R-:W-:Y:S02]  /*3a0e0*/  ELECT P6, UR62, PT ;  /* 0x00000000003e782f */ /* 0x000fe400038c0000 */
[----:B------:R-:W-:Y:S01]  /*3a0f0*/  MOV R14, UR62 ;  /* 0x0000003e000e7c02 */ /* 0x000fe20008000f00 */
[----:B01-3-5:R-:W-:Y:S10]  /*3a100*/  ENDCOLLECTIVE ;  /* 0x000000000000791b */ /* 0x02bff40003800000 */
.L_x_4105:
[----:B------:R-:W-:Y:S05]  /*3a110*/  BSYNC B0 ;  /* 0x0000000000007941 */ /* 0x000fea0003800000 */
.L_x_4104:
[----:B------:R-:W-:Y:S05]  /*3a120*/  BRA `(.L_x_4106) ;  /* 0xffffffc000147947 */ /* 0x000fea000383ffff */
.L_x_3964:
[----:B0-----:R0:W1:Y:S02]  /*3a130*/  SYNCS.PHASECHK.TRANS64.TRYWAIT P0, [R6+URZ], R5 ;  /* 0x00000005060075a7 */ /* 0x001064000800017f */
[----:B-1----:R-:W-:Y:S05]  /*3a140*/  @!P0 NANOSLEEP.SYNCS 0x989680 ;  /* 0x009896800000895d */ /* 0x002fea0003900000 */
[----:B------:R-:W1:Y:S02]  /*3a150*/  @!P0 SYNCS.PHASECHK.TRANS64 P0, [R6+URZ], R5 ;  /* 0x00000005060085a7 */ /* 0x000e64000800007f */
[----:B-1----:R-:W-:Y:S05]  /*3a160*/  @!P0 BRA `(.L_x_3964) ;  /* 0xfffffffc00f08947 */ /* 0x002fea000383ffff */
[----:B------:R-:W-:Y:S05]  /*3a170*/  BRA `(.L_x_4107) ;  /* 0xffffffc000507947 */ /* 0x000fea000383ffff */
.L_x_3965:
[----:B-1----:R1:W2:Y:S02]  /*3a180*/  SYNCS.PHASECHK.TRANS64.TRYWAIT P0, [R7+URZ], R2 ;  /* 0x00000002070075a7 */ /* 0x0022a4000800017f */
[----:B--2---:R-:W-:Y:S05]  /*3a190*/  @!P0 NANOSLEEP.SYNCS 0x989680 ;  /* 0x009896800000895d */ /* 0x004fea0003900000 */
[----:B------:R-:W2:Y:S02]  /*3a1a0*/  @!P0 SYNCS.PHASECHK.TRANS64 P0, [R7+URZ], R2 ;  /* 0x00000002070085a7 */ /* 0x000ea4000800007f */
[----:B--2---:R-:W-:Y:S05]  /*3a1b0*/  @!P0 BRA `(.L_x_3965) ;  /* 0xfffffffc00f08947 */ /* 0x004fea000383ffff */
[----:B------:R-:W-:Y:S05]  /*3a1c0*/  BRA `(.L_x_4108) ;  /* 0xffffffc000447947 */ /* 0x000fea000383ffff */
.L_x_3967:
[----:B--2---:R2:W3:Y:S02]  /*3a1d0*/  SYNCS.PHASECHK.TRANS64.TRYWAIT P0, [R4+URZ], R5 ;  /* 0x00000005040075a7 */ /* 0x0044e4000800017f */
[----:B---3--:R-:W-:Y:S05]  /*3a1e0*/  @!P0 NANOSLEEP.SYNCS 0x989680 ;  /* 0x009896800000895d */ /* 0x008fea0003900000 */
[----:B------:R-:W3:Y:S02]  /*3a1f0*/  @!P0 SYNCS.PHASECHK.TRANS64 P0, [R4+URZ], R5 ;  /* 0x00000005040085a7 */ /* 0x000ee4000800007f */
[----:B---3--:R-:W-:Y:S05]  /*3a200*/  @!P0 BRA `(.L_x_3967) ;  /* 0xfffffffc00f08947 */ /* 0x008fea000383ffff */
[----:B------:R-:W-:Y:S05]  /*3a210*/  BRA `(.L_x_4109) ;  /* 0xffffffc0004c7947 */ /* 0x000fea000383ffff */
        .type           $_ZN7cutlass13device_kernelIN5flash11enable_sm90INS1_16FlashAttnFwdSm90INS1_25CollectiveMainloopFwdSm90ILi2EN4cute5tupleIJNS5_1CILi1EEES8_S8_EEENS6_IJNS7_ILi128EEENS7_ILi96EEENS7_ILi64EEEEEELi256ENS_6half_tEfNS_4arch4Sm90ELb0ELb1ELb0ELb1ELb0ELb1ELb1ELb1ELb0ELb1ELb0ELb0EEENS1_21CollectiveEpilogueFwdINS6_IJSA_NS7_ILi256EEESB_EEES9_SE_SG_Li256ELb1ELb1ELb0ELb0EEENS1_36VarlenDynamicPersistentTileSchedulerILi128ELi96ELi256ELi128ELb0ELb1ELb1ELb1ELb0ELb1EEEEEEEEEvNT_6ParamsE$_ZZN5flash25CollectiveMainloopFwdSm90ILi2EN4cute5tupleIJNS1_1CILi1EEES4_S4_EEENS2_IJNS3_ILi128EEENS3_ILi96EEENS3_ILi64EEEEEELi256EN7cutlass6half_tEfNSA_4arch4Sm90ELb0ELb1ELb0ELb1ELb0ELb1ELb1ELb1ELb0ELb1ELb0ELb0EE3mmaINS_16FlashAttnFwdSm90ISE_NS_21CollectiveEpilogueFwdINS2_IJS6_NS3_ILi256EEES7_EEES5_SB_SD_Li256ELb1ELb1ELb0ELb0EEENS_36VarlenDynamicPersistentTileSchedulerILi128ELi96ELi256ELi128ELb0ELb1ELb1ELb1ELb0ELb1EEEE13SharedStorageENS1_6TensorINS1_11ArrayEngineIfLm128EEENS1_6LayoutINS2_IJNS2_IJNS3_ILi2EEEST_NS3_ILi32EEEEEES4_S4_EEENS2_IJNS2_IJS4_ST_NS3_ILi4EEEEEENS3_ILi0EEESZ_EEEEEEENS_7SoftmaxILi2ELi0EEEEEbRKNSE_6ParamsENSA_25PipelineTmaAsyncNoClusterILi2ENSA_16PipelineTmaAsyncILi2EEEEES1B_RNSA_13PipelineStateILj2EEERT0_RT1_iRiRKNS_16SeqlenInfoQKNewKILb1ELb1EEENS2_IJiiiiEEERT_ENKUliT_T0_T1_E_clIZSF_ISO_S12_S14_EbS17_S1B_S1B_S1E_S1G_S1I_iS1J_S1N_S1O_S1Q_EUlRS1R_iE0_NS3_ILb1EEES1Y_EEDaiS1R_S1S_S1T_,@function
        .size           $_ZN7cutlass13device_kernelIN5flash11enable_sm90INS1_16FlashAttnFwdSm90INS1_25CollectiveMainloopFwdSm90ILi2EN4cute5tupleIJNS5_1CILi1EEES8_S8_EEENS6_IJNS7_ILi128EEENS7_ILi96EEENS7_ILi64EEEEEELi256ENS_6half_tEfNS_4arch4Sm90ELb0ELb1ELb0ELb1ELb0ELb1ELb1ELb1ELb0ELb1ELb0ELb0EEENS1_21CollectiveEpilogueFwdINS6_IJSA_NS7_ILi256EEESB_EEES9_SE_SG_Li256ELb1ELb1ELb0ELb0EEENS1_36VarlenDynamicPersistentTileSchedulerILi128ELi96ELi256ELi128ELb0ELb1ELb1ELb1ELb0ELb1EEEEEEEEEvNT_6ParamsE$_ZZN5flash25CollectiveMainloopFwdSm90ILi2EN4cute5tupleIJNS1_1CILi1EEES4_S4_EEENS2_IJNS3_ILi128EEENS3_ILi96EEENS3_ILi64EEEEEELi256EN7cutlass6half_tEfNSA_4arch4Sm90ELb0ELb1ELb0ELb1ELb0ELb1ELb1ELb1ELb0ELb1ELb0ELb0EE3mmaINS_16FlashAttnFwdSm90ISE_NS_21CollectiveEpilogueFwdINS2_IJS6_NS3_ILi256EEES7_EEES5_SB_SD_Li256ELb1ELb1ELb0ELb0EEENS_36VarlenDynamicPersistentTileSchedulerILi128ELi96ELi256ELi128ELb0ELb1ELb1ELb1ELb0ELb1EEEE13SharedStorageENS1_6TensorINS1_11ArrayEngineIfLm128EEENS1_6LayoutINS2_IJNS2_IJNS3_ILi2EEEST_NS3_ILi32EEEEEES4_S4_EEENS2_IJNS2_IJS4_ST_NS3_ILi4EEEEEENS3_ILi0EEESZ_EEEEEEENS_7SoftmaxILi2ELi0EEEEEbRKNSE_6ParamsENSA_25PipelineTmaAsyncNoClusterILi2ENSA_16PipelineTmaAsyncILi2EEEEES1B_RNSA_13PipelineStateILj2EEERT0_RT1_iRiRKNS_16SeqlenInfoQKNewKILb1ELb1EEENS2_IJiiiiEEERT_ENKUliT_T0_T1_E_clIZSF_ISO_S12_S14_EbS17_S1B_S1B_S1E_S1G_S1I_iS1J_S1N_S1O_S1Q_EUlRS1R_iE0_NS3_ILb1EEES1Y_EEDaiS1R_S1S_S1T_,(.L_x_6047 - $_ZN7cutlass13device_kernelIN5flash11enable_sm90INS1_16FlashAttnFwdSm90INS1_25CollectiveMainloopFwdSm90ILi2EN4cute5tupleIJNS5_1CILi1EEES8_S8_EEENS6_IJNS7_ILi128EEENS7_ILi96EEENS7_ILi64EEEEEELi256ENS_6half_tEfNS_4arch4Sm90ELb0ELb1ELb0ELb1ELb0ELb1ELb1ELb1ELb0ELb1ELb0ELb0EEENS1_21CollectiveEpilogueFwdINS6_IJSA_NS7_ILi256EEESB_EEES9_SE_SG_Li256ELb1ELb1ELb0ELb0EEENS1_36VarlenDynamicPersistentTileSchedulerILi128ELi96ELi256ELi128ELb0ELb1ELb1ELb1ELb0ELb1EEEEEEEEEvNT_6ParamsE$_ZZN5flash25CollectiveMainloopFwdSm90ILi2EN4cute5tupleIJNS1_1CILi1EEES4_S4_EEENS2_IJNS3_ILi128EEENS3_ILi96EEENS3_ILi64EEEEEELi256EN7cutlass6half_tEfNSA_4arch4Sm90ELb0ELb1ELb0ELb1ELb0ELb1ELb1ELb1ELb0ELb1ELb0ELb0EE3mmaINS_16FlashAttnFwdSm90ISE_NS_21CollectiveEpilogueFwdINS2_IJS6_NS3_ILi256EEES7_EEES5_SB_SD_Li256ELb1ELb1ELb0ELb0EEENS_36VarlenDynamicPersistentTileSchedulerILi128ELi96ELi256ELi128ELb0ELb1ELb1ELb1ELb0ELb1EEEE13SharedStorageENS1_6TensorINS1_11ArrayEngineIfLm128EEENS1_6LayoutINS2_IJNS2_IJNS3_ILi2EEEST_NS3_ILi32EEEEEES4_S4_EEENS2_IJNS2_IJS4_ST_NS3_ILi4EEEEEENS3_ILi0EEESZ_EEEEEEENS_7SoftmaxILi2ELi0EEEEEbRKNSE_6ParamsENSA_25PipelineTmaAsyncNoClusterILi2ENSA_16PipelineTmaAsyncILi2EEEEES1B_RNSA_13PipelineStateILj2EEERT0_RT1_iRiRKNS_16SeqlenInfoQKNewKILb1ELb1EEENS2_IJiiiiEEERT_ENKUliT_T0_T1_E_clIZSF_ISO_S12_S14_EbS17_S1B_S1B_S1E_S1G_S1I_iS1J_S1N_S1O_S1Q_EUlRS1R_iE0_NS3_ILb1EEES1Y_EEDaiS1R_S1S_S1T_)
$_ZN7cutlass13device_kernelIN5flash11enable_sm90INS1_16FlashAttnFwdSm90INS1_25CollectiveMainloopFwdSm90ILi2EN4cute5tupleIJNS5_1CILi1EEES8_S8_EEENS6_IJNS7_ILi128EEENS7_ILi96EEENS7_ILi64EEEEEELi256ENS_6half_tEfNS_4arch4Sm90ELb0ELb1ELb0ELb1ELb0ELb1ELb1ELb1ELb0ELb1ELb0ELb0EEENS1_21CollectiveEpilogueFwdINS6_IJSA_NS7_ILi256EEESB_EEES9_SE_SG_Li256ELb1ELb1ELb0ELb0EEENS1_36VarlenDynamicPersistentTileSchedulerILi128ELi96ELi256ELi128ELb0ELb1ELb1ELb1ELb0ELb1EEEEEEEEEvNT_6ParamsE$_ZZN5flash25CollectiveMainloopFwdSm90ILi2EN4cute5tupleIJNS1_1CILi1EEES4_S4_EEENS2_IJNS3_ILi128EEENS3_ILi96EEENS3_ILi64EEEEEELi256EN7cutlass6half_tEfNSA_4arch4Sm90ELb0ELb1ELb0ELb1ELb0ELb1ELb1ELb1ELb0ELb1ELb0ELb0EE3mmaINS_16FlashAttnFwdSm90ISE_NS_21CollectiveEpilogueFwdINS2_IJS6_NS3_ILi256EEES7_EEES5_SB_SD_Li256ELb1ELb1ELb0ELb0EEENS_36VarlenDynamicPersistentTileSchedulerILi128ELi96ELi256ELi128ELb0ELb1ELb1ELb1ELb0ELb1EEEE13SharedStorageENS1_6TensorINS1_11ArrayEngineIfLm128EEENS1_6LayoutINS2_IJNS2_IJNS3_ILi2EEEST_NS3_ILi32EEEEEES4_S4_EEENS2_IJNS2_IJS4_ST_NS3_ILi4EEEEEENS3_ILi0EEESZ_EEEEEEENS_7SoftmaxILi2ELi0EEEEEbRKNSE_6ParamsENSA_25PipelineTmaAsyncNoClusterILi2ENSA_16PipelineTmaAsyncILi2EEEEES1B_RNSA_13PipelineStateILj2EEERT0_RT1_iRiRKNS_16SeqlenInfoQKNewKILb1ELb1EEENS2_IJiiiiEEERT_ENKUliT_T0_T1_E_clIZSF_ISO_S12_S14_EbS17_S1B_S1B_S1E_S1G_S1I_iS1J_S1N_S1O_S1Q_EUlRS1R_iE0_NS3_ILb1EEES1Y_EEDaiS1R_S1S_S1T_:
[----:B------:R-:W-:Y:S01]  /*3a220*/  R2UR UR5, R2 ;  /* 0x00000000020572ca */ /* 0x000fe200000e0000 */
[----:B------:R-:W-:-:S12]  /*3a230*/  ULDC UR4, c[0x0][0x20] ;  /* 0x0000080000047ab9 */ /* 0x000fd80000000800 */
[----:B------:R-:W-:-:S09]  /*3a240*/  UIADD3 UR4, -UR4, UR5, URZ ;  /* 0x0000000504047290 */ /* 0x000fd2000fffe13f */
[----:B------:R-:W2:Y:S04]  /*3a250*/  LDL.64 R6, [UR4+0x18] ;  /* 0x00001804ff067983 */ /* 0x000ea80008100a00 */
[----:B------:R-:W3:Y:S01]  /*3a260*/  LDL.64 R4, [UR4] ;  /* 0x00000004ff047983 */ /* 0x000ee20008100a00 */
[----:B------:R-:W-:-:S03]  /*3a270*/  ULDC.64 UR6, c[0x0][0x208] ;  /* 0x0000820000067ab9 */ /* 0x000fc60000000a00 */
[----:B--2---:R-:W2:Y:S04]  /*3a280*/  LD.E R2, desc[UR6][R6.64+0x1c] ;  /* 0x00001c0606027980 */ /* 0x004ea8000c101900 */
[----:B---3--:R0:W5:Y:S04]  /*3a290*/  LD.E R10, desc[UR6][R4.64] ;  /* 0x00000006040a7980 */ /* 0x008168000c101900 */
[----:B------:R0:W5:Y:S01]  /*3a2a0*/  LD.E R11, desc[UR6][R4.64+0x4] ;  /* 0x00000406040b7980 */ /* 0x000162000c101900 */
[----:B------:R-:W-:Y:S01]  /*3a2b0*/  BSSY B1, `(.L_x_4110) ;  /* 0x0000007000017945 */ /* 0x000fe20003800000 */
[----:B------:R-:W-:Y:S01]  /*3a2c0*/  IMAD.MOV.U32 R3, RZ, RZ, R53 ;  /* 0x000000ffff037224 */ /* 0x000fe200078e0035 */
[----:B--2---:R-:W-:-:S04]  /*3a2d0*/  LOP3.LUT R2, R2, 0x1, RZ, 0xfc, !PT ;  /* 0x0000000102027812 */ /* 0x004fc800078efcff */
[----:B------:R-:W-:Y:S01]  /*3a2e0*/  ISETP.NE.AND P0, PT, R2, 0x3, PT ;  /* 0x000000030200780c */ /* 0x000fe20003f05270 */
[----:B------:R-:W-:-:S12]  /*3a2f0*/  IMAD.MOV.U32 R2, RZ, RZ, R32 ;  /* 0x000000ffff027224 */ /* 0x000fd800078e0020 */
[----:B0-----:R-:W-:Y:S05]  /*3a300*/  @!P0 BRA `(.L_x_4111) ;  /* 0x0000000000048947 */ /* 0x001fea0003800000 */
[----:B------:R-:W-:Y:S01]  /*3a310*/  BPT.TRAP 0x1 ;  /* 0x000000040000795c */ /* 0x000fe20000300000 */
.L_x_4111:
[----:B------:R-:W-:Y:S05]  /*3a320*/  BSYNC B1 ;  /* 0x0000000000017941 */ /* 0x000fea0003800000 */
.L_x_4110:
        /* <DEDUP_REMOVED lines=13> */
.L_x_4113:
[----:B------:R-:W-:Y:S05]  /*3a400*/  BSYNC B1 ;  /* 0x0000000000017941 */ /* 0x000fea0003800000 */
.L_x_4112:
        /* <DEDUP_REMOVED lines=8> */
.L_x_4115:
[----:B------:R-:W-:Y:S05]  /*3a490*/  BSYNC B1 ;  /* 0x0000000000017941 */ /* 0x000fea0003800000 */
.L_x_4114:
[----:B0----5:R-:W2:Y:S04]  /*3a4a0*/  LDL.64 R8, [UR4] ;  /* 0x00000004ff087983 */ /* 0x021ea80008100a00 */
[----:B------:R-:W3:Y:S04]  /*3a4b0*/  LDL.64 R6, [UR4+0x28] ;  /* 0x00002804ff067983 */ /* 0x000ee80008100a00 */
[----:B------:R-:W4:Y:S04]  /*3a4c0*/  LDL.64 R4, [UR4+0x20] ;  /* 0x00002004ff047983 */ /* 0x000f280008100a00 */
[----:B------:R-:W4:Y:S04]  /*3a4d0*/  LDL.64 R10, [UR4+0x8] ;  /* 0x00000804ff0a7983 */ /* 0x000f280008100a00 */
[----:B--2---:R-:W2:Y:S04]  /*3a4e0*/  LD.E R9, desc[UR6][R8.64] ;  /* 0x0000000608097980 */ /* 0x004ea8000c101900 */
[----:B---3--:R-:W2:Y:S01]  /*3a4f0*/  LD.E.64 R12, desc[UR6][R6.64] ;  /* 0x00000006060c7980 */ /* 0x008ea2000c101b00 */
[----:B------:R-:W-:Y:S05]  /*3a500*/  WARPSYNC.ALL ;  /* 0x0000000000007948 */ /* 0x000fea0003800000 */
[----:B----4-:R0:W-:Y:S04]  /*3a510*/  ST.E desc[UR6][R10.64], RZ ;  /* 0x000000ff0a007985 */ /* 0x0101e8000c101906 */
[----:B------:R-:W3:Y:S01]  /*3a520*/  LD.E.64 R6, desc[UR6][R4.64] ;  /* 0x0000000604067980 */ /* 0x000ee2000c101b00 */
[----:B--2---:R-:W-:Y:S01]  /*3a530*/  IMAD R8, R9, 0x300, R12 ;  /* 0x0000030009087824 */ /* 0x004fe200078e020c */
[----:B------:R-:W-:Y:S01]  /*3a540*/  WARPGROUP.ARRIVE ;  /* 0x00000000000079c5 */ /* 0x000fe20000000000 */
[----:B------:R-:W-:-:S02]  /*3a550*/  IMAD.MOV.U32 R9, RZ, RZ, R13 ;  /* 0x000000ffff097224 */ /* 0x000fc400078e000d */
[----:B------:R-:W-:Y:S01]  /*3a560*/  IMAD.MOV.U32 R209, RZ, RZ, 0x1 ;  /* 0x00000001ffd17424 */ /* 0x000fe200078e00ff */
        /* <DEDUP_REMOVED lines=10> */
[----:B------:R-:W-:-:S03]  /*3a610*/  WARPGROUP.ARRIVE ;  /* 0x00000000000079c5 */ /* 0x000fc60000000000 */
        /* <DEDUP_REMOVED lines=21> */
[----:B------:R-:W-:-:S03]  /*3a770*/  IMAD.MOV.U32 R9, RZ, RZ, R13 ;  /* 0x000000ffff097224 */ /* 0x000fc600078e000d */
        /* <DEDUP_REMOVED lines=8> */
[----:B------:R-:W2:Y:S04]  /*3a800*/  LDL.64 R6, [UR4+0x38] ;  /* 0x00003804ff067983 */ /* 0x000ea80008100a00 */
[----:B------:R-:W3:Y:S04]  /*3a810*/  LDL.64 R4, [UR4+0x30] ;  /* 0x00003004ff047983 */ /* 0x000ee80008100a00 */
[----:B--2---:R-:W2:Y:S01]  /*3a820*/  LD.E R6, desc[UR6][R6.64] ;  /* 0x0000000606067980 */ /* 0x004ea2000c101900 */
[----:B---3--:R-:W-:Y:S01]  /*3a830*/  MOV R4, R4 ;  /* 0x0000000400047202 */ /* 0x008fe20000000f00 */
[----:B------:R-:W-:Y:S01]  /*3a840*/  BSSY B1, `(.L_x_4117) ;  /* 0x0000007000017945 */ /* 0x000fe20003800000 */
[----:B--2---:R-:W-:-:S04]  /*3a850*/  LEA.HI R8, R6, R6, RZ, 0x1 ;  /* 0x0000000606087211 */ /* 0x004fc800078f08ff */
[----:B------:R-:W-:-:S05]  /*3a860*/  LOP3.LUT R9, R8, 0xfffffffe, RZ, 0xc0, !PT ;  /* 0xfffffffe08097812 */ /* 0x000fca00078ec0ff */
[----:B------:R-:W-:-:S05]  /*3a870*/  IMAD.IADD R9, R6, 0x1, -R9 ;  /* 0x0000000106097824 */ /* 0x000fca00078e0a09 */
[----:B------:R-:W-:-:S04]  /*3a880*/  SHF.L.U32 R9, R9, 0x1f, RZ ;  /* 0x0000001f09097819 */ /* 0x000fc800000006ff */
[----:B------:R-:W1:Y:S02]  /*3a890*/  SYNCS.PHASECHK.TRANS64.TRYWAIT P0, [R4+URZ+0x32410], R9 ;  /* 0x03241009040075a7 */ /* 0x000e64000800017f */
[----:B01----:R-:W-:Y:S05]  /*3a8a0*/  @!P0 BRA `(.L_x_4118) ;  /* 0x000000ac00d48947 */ /* 0x003fea0003800000 */
.L_x_4141:
[----:B------:R-:W-:Y:S05]  /*3a8b0*/  BSYNC B1 ;  /* 0x0000000000017941 */ /* 0x000fea0003800000 */
.L_x_4117:
[----:B------:R-:W2:Y:S04]  /*3a8c0*/  LDL.64 R6, [UR4+0x40] ;  /* 0x00004004ff067983 */ /* 0x000ea80008100a00 */
[----:B0-----:R-:W3:Y:S04]  /*3a8d0*/  LDL.64 R4, [UR4] ;  /* 0x00000004ff047983 */ /* 0x001ee80008100a00 */
[----:B--2---:R-:W2:Y:S04]  /*3a8e0*/  LD.E R8, desc[UR6][R6.64+0x1c] ;  /* 0x00001c0606087980 */ /* 0x004ea8000c101900 */
[----:B---3--:R0:W5:Y:S04]  /*3a8f0*/  LD.E R10, desc[UR6][R4.64] ;  /* 0x00000006040a7980 */ /* 0x008168000c101900 */
[----:B------:R0:W5:Y:S01]  /*3a900*/  LD.E R11, desc[UR6][R4.64+0x4] ;  /* 0x00000406040b7980 */ /* 0x000162000c101900 */
[----:B------:R-:W-:Y:S01]  /*3a910*/  BSSY B1, `(.L_x_4119) ;  /* 0x0000005000017945 */ /* 0x000fe20003800000 */
[----:B--2---:R-:W-:-:S04]  /*3a920*/  LOP3.LUT R8, R8, 0x1, RZ, 0xfc, !PT ;  /* 0x0000000108087812 */ /* 0x004fc800078efcff */
[----:B------:R-:W-:-:S13]  /*3a930*/  ISETP.NE.AND P0, PT, R8, 0x3, PT ;  /* 0x000000030800780c */ /* 0x000fda0003f05270 */
[----:B0-----:R-:W-:Y:S05]  /*3a940*/  @!P0 BRA `(.L_x_4120) ;  /* 0x0000000000048947 */ /* 0x001fea0003800000 */
[----:B------:R-:W-:Y:S01]  /*3a950*/  BPT.TRAP 0x1 ;  /* 0x000000040000795c */ /* 0x000fe20000300000 */
.L_x_4120:
[----:B------:R-:W-:Y:S05]  /*3a960*/  BSYNC B1 ;  /* 0x0000000000017941 */ /* 0x000fea0003800000 */
.L_x_4119:
        /* <DEDUP_REMOVED lines=13> */
.L_x_4122:
[----:B------:R-:W-:Y:S05]  /*3aa40*/  BSYNC B1 ;  /* 0x0000000000017941 */ /* 0x000fea0003800000 */
.L_x_4121:
        /* <DEDUP_REMOVED lines=8> */
.L_x_4124:
[----:B------:R-:W-:Y:S05]  /*3aad0*/  BSYNC B1 ;  /* 0x0000000000017941 */ /* 0x000fea0003800000 */
.L_x_4123:
[----:B------:R-:W2:Y:S04]  /*3aae0*/  LDL.64 R12, [UR4] ;  /* 0x00000004ff0c7983 */ /* 0x000ea80008100a00 */
[----:B------:R-:W3:Y:S04]  /*3aaf0*/  LDL.64 R10, [UR4+0x58] ;  /* 0x00005804ff0a7983 */ /* 0x000ee80008100a00 */
[----:B------:R-:W4:Y:S04]  /*3ab00*/  LDL.64 R4, [UR4+0x48] ;  /* 0x00004804ff047983 */ /* 0x000f280008100a00 */
[----:B0----5:R-:W4:Y:S04]  /*3ab10*/  LDL.64 R8, [UR4+0x50] ;  /* 0x00005004ff087983 */ /* 0x021f280008100a00 */
[----:B------:R-:W4:Y:S04]  /*3ab20*/  LDL.LU R17, [R1+0x48c] ;  /* 0x00048c0001117983 */ /* 0x000f280000300800 */
[----:B--2---:R-:W2:Y:S04]  /*3ab30*/  LD.E R13, desc[UR6][R12.64] ;  /* 0x000000060c0d7980 */ /* 0x004ea8000c101900 */
[----:B---3--:R-:W2:Y:S04]  /*3ab40*/  LD.E.64 R6, desc[UR6][R10.64] ;  /* 0x000000060a067980 */ /* 0x008ea8000c101b00 */
[----:B----4-:R-:W3:Y:S04]  /*3ab50*/  LD.E R16, desc[UR6][R4.64] ;  /* 0x0000000604107980 */ /* 0x010ee8000c101900 */
[----:B------:R-:W4:Y:S01]  /*3ab60*/  LD.E.64 R14, desc[UR6][R8.64] ;  /* 0x00000006080e7980 */ /* 0x000f22000c101b00 */
[----:B------:R-:W-:Y:S05]  /*3ab70*/  WARPSYNC.ALL ;  /* 0x0000000000007948 */ /* 0x000fea0003800000 */
[----:B------:R-:W-:Y:S01]  /*3ab80*/  WARPGROUP.ARRIVE ;  /* 0x00000000000079c5 */ /* 0x000fe20000000000 */
[----:B--2---:R-:W-:Y:S01]  /*3ab90*/  IMAD R6, R13, 0xc00, R6 ;  /* 0x00000c000d067824 */ /* 0x004fe200078e0206 */
[----:B---3--:R-:W-:-:S04]  /*3aba0*/  ISETP.NE.U32.AND P0, PT, R16, RZ, PT ;  /* 0x000000ff1000720c */ /* 0x008fc80003f05070 */
[----:B------:R-:W-:Y:S02]  /*3abb0*/  R2UR UR10, R6 ;  /* 0x00000000060a72ca */ /* 0x000fe400000e0000 */
[----:B----4-:R-:W-:Y:S02]  /*3abc0*/  R2UR UR8, R14 ;  /* 0x000000000e0872ca */ /* 0x010fe400000e0000 */
[----:B------:R-:W-:Y:S02]  /*3abd0*/  R2UR UR9, R15 ;  /* 0x000000000f0972ca */ /* 0x000fe400000e0000 */
[----:B------:R-:W-:-:S03]  /*3abe0*/  R2UR UR11, R7 ;  /* 0x00000000070b72ca */ /* 0x000fc600000e0000 */
[----:B------:R-:W-:-:S10]  /*3abf0*/  VOTEU.ANY UP0, P0 ;  /* 0x00000000003f7886 */ /* 0x000fd40000000100 */
        /* <DEDUP_REMOVED lines=177> */
[----:B------:R-:W0:Y:S02]  /*3b710*/  S2R R235, SR_TID.X ;  /* 0x0000000000eb7919 */ /* 0x000e240000002100 */
        /* <DEDUP_REMOVED lines=8> */
[----:B------:R-:W2:Y:S04]  /*3b7a0*/  @!P1 LDL.64 R6, [UR4+0x18] ;  /* 0x00001804ff069983 */ /* 0x000ea80008100a00 */
[----:B------:R-:W3:Y:S01]  /*3b7b0*/  @!P1 LDL.64 R8, [UR4] ;  /* 0x00000004ff089983 */ /* 0x000ee20008100a00 */
[----:B------:R-:W-:-:S04]  /*3b7c0*/  SHF.R.U32.HI R10, RZ, 0x7, R235 ;  /* 0x00000007ff0a7819 */ /* 0x000fc800000116eb */
[----:B------:R-:W-:-:S05]  /*3b7d0*/  IADD3 R10, -R10, 0xb, RZ ;  /* 0x0000000b0a0a7810 */ /* 0x000fca0007ffe1ff */
[----:B------:R1:W-:Y:S06]  /*3b7e0*/  BAR.ARV R10, 0x100 ;  /* 0x0004000a0000751d */ /* 0x0003ec0000002000 */
[----:B--2---:R-:W2:Y:S04]  /*3b7f0*/  @!P1 LD.E.64 R6, desc[UR6][R6.64+0x30] ;  /* 0x0000300606069980 */ /* 0x004ea8000c101b00 */
[----:B---3--:R-:W3:Y:S01]  /*3b800*/  @!P1 LD.E R8, desc[UR6][R8.64] ;  /* 0x0000000608089980 */ /* 0x008ee2000c101900 */
[----:B--2---:R-:W-:-:S05]  /*3b810*/  @!P1 MOV R11, R6 ;  /* 0x00000006000b9202 */ /* 0x004fca0000000f00 */
[----:B---3--:R-:W-:-:S05]  /*3b820*/  @!P1 IMAD R11, R8, 0x8, R11 ;  /* 0x00000008080b9824 */ /* 0x008fca00078e020b */
[----:B------:R-:W-:-:S04]  /*3b830*/  @!P1 PRMT R11, RZ, 0x654, R11 ;  /* 0x00000654ff0b9816 */ /* 0x000fc8000000000b */
[----:B------:R2:W-:Y:S01]  /*3b840*/  @!P1 SYNCS.ARRIVE.TRANS64.RED.A1T0 RZ, [R11+URZ], RZ ;  /* 0x000000ff0bff99a7 */ /* 0x0005e2000810043f */
[----:B0-----:R-:W3:Y:S04]  /*3b850*/  LD.E R5, desc[UR6][R2.64+0x24] ;  /* 0x0000240602057980 */ /* 0x001ee8000c101900 */
[----:B------:R-:W4:Y:S04]  /*3b860*/  LD.E R4, desc[UR6][R2.64] ;  /* 0x0000000602047980 */ /* 0x000f28000c101900 */
[----:B------:R-:W2:Y:S01]  /*3b870*/  LD.E R73, desc[UR6][R72.64] ;  /* 0x0000000648497980 */ /* 0x000ea2000c101900 */
[----:B------:R-:W-:-:S03]  /*3b880*/  LOP3.LUT R17, R17, 0xfff7ffff, RZ, 0xc0, !PT ;  /* 0xfff7ffff11117812 */ /* 0x000fc600078ec0ff */
[----:B------:R-:W2:Y:S01]  /*3b890*/  LD.E R74, desc[UR6][R2.64+0x18] ;  /* 0x00001806024a7980 */ /* 0x000ea2000c101900 */
[----:B------:R-:W-:-:S03]  /*3b8a0*/  @P1 LOP3.LUT R17, R17, 0x80000, RZ, 0xfc, !PT ;  /* 0x0008000011111812 */ /* 0x000fc600078efcff */
[----:B------:R-:W2:Y:S04]  /*3b8b0*/  LD.E R13, desc[UR6][R2.64+0x8] ;  /* 0x00000806020d7980 */ /* 0x000ea8000c101900 */
[----:B------:R0:W-:Y:S04]  /*3b8c0*/  STL [R1+0x48c], R17 ;  /* 0x00048c1101007387 */ /* 0x0001e80000100800 */
[----:B------:R-:W2:Y:S04]  /*3b8d0*/  LD.E R16, desc[UR6][R2.64+0x4] ;  /* 0x0000040602107980 */ /* 0x000ea8000c101900 */
[----:B------:R-:W2:Y:S04]  /*3b8e0*/  LD.E R21, desc[UR6][R2.64+0xc] ;  /* 0x00000c0602157980 */ /* 0x000ea8000c101900 */
[----:B------:R-:W2:Y:S04]  /*3b8f0*/  LD.E R20, desc[UR6][R2.64+0x10] ;  /* 0x0000100602147980 */ /* 0x000ea8000c101900 */
[----:B------:R-:W2:Y:S01]  /*3b900*/  LD.E R75, desc[UR6][R2.64+0x14] ;  /* 0x00001406024b7980 */ /* 0x000ea2000c101900 */
[----:B---3--:R-:W-:-:S13]  /*3b910*/  ISETP.NE.AND P0, PT, R5, 0x1, PT ;  /* 0x000000010500780c */ /* 0x008fda0003f05270 */
[----:B------:R-:W3:Y:S04]  /*3b920*/  @P0 LD.E R14, desc[UR6][R2.64+0x28] ;  /* 0x00002806020e0980 */ /* 0x000ee8000c101900 */
[----:B0-----:R-:W3:Y:S01]  /*3b930*/  @P0 LD.E R17, desc[UR6][R2.64+0x2c] ;  /* 0x00002c0602110980 */ /* 0x001ee2000c101900 */
        /* <DEDUP_REMOVED lines=8> */
[--C-:B-1----:R-:W-:Y:S02]  /*3b9c0*/  SHF.R.S32.HI R10, RZ, 0x2, R9.reuse ;  /* 0x00000002ff0a7819 */ /* 0x102fe40000011409 */
[----:B--2---:R-:W-:-:S02]  /*3b9d0*/  SHF.R.S32.HI R11, RZ, 0x1f, R9 ;  /* 0x0000001fff0b7819 */ /* 0x004fc40000011409 */
[----:B------:R-:W-:Y:S02]  /*3b9e0*/  LEA.HI R8, R8, R7, RZ, 0x5 ;  /* 0x0000000708087211 */ /* 0x000fe400078f28ff */
[----:B------:R-:W-:Y:S02]  /*3b9f0*/  SHF.R.S32.HI R5, RZ, 0x7, R6 ;  /* 0x00000007ff057819 */ /* 0x000fe40000011406 */
[----:B------:R-:W-:Y:S01]  /*3ba00*/  LEA.HI R11, R11, R10, RZ, 0x3 ;  /* 0x0000000a0b0b7211 */ /* 0x000fe200078f18ff */
[----:B------:R-:W-:Y:S01]  /*3ba10*/  IMAD.IADD R15, R4, 0x1, -R15 ;  /* 0x00000001040f7824 */ /* 0x000fe200078e0a0f */
[----:B------:R-:W-:Y:S02]  /*3ba20*/  SHF.R.S32.HI R8, RZ, 0x5, R8 ;  /* 0x00000005ff087819 */ /* 0x000fe40000011408 */
[----:B------:R-:W-:Y:S02]  /*3ba30*/  LEA.HI R6, R6, R5, RZ, 0x1 ;  /* 0x0000000506067211 */ /* 0x000fe400078f08ff */
[----:B------:R-:W-:Y:S01]  /*3ba40*/  LOP3.LUT R11, R11, 0xfffffff8, RZ, 0xc0, !PT ;  /* 0xfffffff80b0b7812 */ /* 0x000fe200078ec0ff */
[----:B------:R-:W-:Y:S01]  /*3ba50*/  IMAD R8, R73, 0x8, R8 ;  /* 0x0000000849087824 */ /* 0x000fe200078e0208 */
[----:B------:R-:W-:-:S02]  /*3ba60*/  LOP3.LUT R6, R6, 0x3fffffe, RZ, 0xc0, !PT ;  /* 0x03fffffe06067812 */ /* 0x000fc400078ec0ff */
[----:B------:R-:W-:Y:S01]  /*3ba70*/  LEA.HI R4, R15, R15, RZ, 0x1 ;  /* 0x0000000f0f047211 */ /* 0x000fe200078f08ff */
[----:B------:R-:W-:Y:S02]  /*3ba80*/  IMAD.IADD R11, R10, 0x1, -R11 ;  /* 0x000000010a0b7824 */ /* 0x000fe400078e0a0b */
[----:B------:R-:W-:Y:S01]  /*3ba90*/  IMAD.IADD R6, R5, 0x1, -R6 ;  /* 0x0000000105067824 */ /* 0x000fe200078e0a06 */
[----:B------:R-:W-:Y:S01]  /*3baa0*/  LOP3.LUT R4, R4, 0x1ffffffe, RZ, 0xc0, !PT ;  /* 0x1ffffffe04047812 */ /* 0x000fe200078ec0ff */
[----:B------:R-:W-:-:S04]  /*3bab0*/  IMAD.U32 R11, R8, 0x10, R11 ;  /* 0x00000010080b7824 */ /* 0x000fc800078e000b */
[----:B------:R-:W-:Y:S02]  /*3bac0*/  IMAD.IADD R4, R15, 0x1, -R4 ;  /* 0x000000010f047824 */ /* 0x000fe400078e0a04 */
[----:B------:R-:W-:-:S04]  /*3bad0*/  IMAD R11, R6, 0x40, R11 ;  /* 0x00000040060b7824 */ /* 0x000fc800078e020b */
[----:B------:R-:W-:Y:S01]  /*3bae0*/  IMAD R11, R4, 0x8, R11 ;  /* 0x00000008040b7824 */ /* 0x000fe200078e020b */
[----:B------:R-:W-:Y:S01]  /*3baf0*/  LOP3.LUT R4, R9, 0x7ffffffc, RZ, 0xc0, !PT ;  /* 0x7ffffffc09047812 */ /* 0x000fe200078ec0ff */
[----:B------:R-:W-:-:S04]  /*3bb00*/  IMAD R5, R0, -0x60, RZ ;  /* 0xffffffa000057824 */ /* 0x000fc800078e02ff */
[----:B------:R-:W-:Y:S02]  /*3bb10*/  IMAD.IADD R4, R7, 0x1, -R4 ;  /* 0x0000000107047824 */ /* 0x000fe400078e0a04 */
[----:B------:R-:W-:Y:S01]  /*3bb20*/  VIADD R5, R5, 0x1 ;  /* 0x0000000105057836 */ /* 0x000fe20000000000 */
[----:B------:R-:W-:-:S03]  /*3bb30*/  ISETP.GE.AND P1, PT, R74, 0x1, PT ;  /* 0x000000014a00780c */ /* 0x000fc60003f26270 */
[----:B------:R-:W-:Y:S01]  /*3bb40*/  IMAD R6, R4, -0x2, R5 ;  /* 0xfffffffe04067824 */ /* 0x000fe200078e0205 */
[----:B------:R-:W-:Y:S01]  /*3bb50*/  LOP3.LUT R8, RZ, R21, RZ, 0x33, !PT ;  /* 0x00000015ff087212 */ /* 0x000fe200078e33ff */
[----:B------:R-:W-:-:S03]  /*3bb60*/  IMAD R5, R0, -0x60, R13 ;  /* 0xffffffa000057824 */ /* 0x000fc600078e020d */
[----:B------:R-:W-:Y:S01]  /*3bb70*/  IADD3 R7, -R16, R6, R13 ;  /* 0x0000000610077210 */ /* 0x000fe20007ffe10d */
[----:B------:R-:W-:Y:S01]  /*3bb80*/  IMAD R10, R4, -0x2, R5 ;  /* 0xfffffffe040a7824 */ /* 0x000fe200078e0205 */
[----:B------:R-:W-:Y:S03]  /*3bb90*/  BSSY B1, `(.L_x_4126) ;  /* 0x0000024000017945 */ /* 0x000fe60003800000 */
[C---:B------:R-:W-:Y:S02]  /*3bba0*/  IMAD.IADD R15, R7.reuse, 0x1, R20 ;  /* 0x00000001070f7824 */ /* 0x040fe400078e0214 */
[----:B------:R-:W-:Y:S02]  /*3bbb0*/  IMAD.IADD R8, R7, 0x1, R8 ;  /* 0x0000000107087824 */ /* 0x000fe400078e0208 */
[----:B------:R-:W-:Y:S02]  /*3bbc0*/  IMAD R75, R0, -0x60, R75 ;  /* 0xffffffa0004b7824 */ /* 0x000fe400078e024b */
[----:B------:R-:W-:-:S02]  /*3bbd0*/  VIADD R6, R6, 0xffffffff ;  /* 0xffffffff06067836 */ /* 0x000fc40000000000 */
[----:B---3--:R-:W-:-:S05]  /*3bbe0*/  @P0 IMAD.HI.U32 R14, R11, R14, RZ ;  /* 0x0000000e0b0e0227 */ /* 0x008fca00078e00ff */
[----:B------:R-:W-:-:S05]  /*3bbf0*/  @P0 SHF.R.U32.HI R11, RZ, R17, R14 ;  /* 0x00000011ff0b0219 */ /* 0x000fca000001160e */
[----:B------:R-:W0:Y:S02]  /*3bc00*/  SHFL.IDX PT, R17, R11, RZ, 0x1c1f ;  /* 0x001c1fff0b117589 */ /* 0x000e2400000e0000 */
[----:B0-----:R-:W-:Y:S01]  /*3bc10*/  VIADDMNMX R7, R17, R15, R10, PT ;  /* 0x0000000f11077246 */ /* 0x001fe2000380010a */
        /* <DEDUP_REMOVED lines=10> */
[----:B------:R-:W2:Y:S04]  /*3bcc0*/  LD.E R4, desc[UR6][R2.64+0x1c] ;  /* 0x00001c0602047980 */ /* 0x000ea8000c101900 */
[----:B------:R-:W3:Y:S01]  /*3bcd0*/  LD.E R9, desc[UR6][R2.64+0x20] ;  /* 0x0000200602097980 */ /* 0x000ee2000c101900 */
[----:B--2---:R-:W-:-:S05]  /*3bce0*/  IMAD.HI.U32 R4, R5, R4, RZ ;  /* 0x0000000405047227 */ /* 0x004fca00078e00ff */
[----:B---3--:R-:W-:-:S07]  /*3bcf0*/  SHF.R.U32.HI R5, RZ, R9, R4 ;  /* 0x00000009ff057219 */ /* 0x008fce0000011604 */
.L_x_4131:
[----:B------:R-:W-:Y:S05]  /*3bd00*/  BSYNC B3 ;  /* 0x0000000000037941 */ /* 0x000fea0003800000 */
.L_x_4130:
[----:B------:R-:W-:Y:S01]  /*3bd10*/  LOP3.LUT R5, RZ, R5, RZ, 0x33, !PT ;  /* 0x00000005ff057212 */ /* 0x000fe200078e33ff */
[----:B------:R-:W-:Y:S06]  /*3bd20*/  BRA `(.L_x_4132) ;  /* 0x0000000000187947 */ /* 0x000fec0003800000 */
.L_x_4129:
[----:B------:R-:W-:-:S13]  /*3bd30*/  ISETP.NE.AND P0, PT, R74, 0x1, PT ;  /* 0x000000014a00780c */ /* 0x000fda0003f05270 */
[----:B------:R-:W-:Y:S05]  /*3bd40*/  @!P0 BRA `(.L_x_4132) ;  /* 0x0000000000108947 */ /* 0x000fea0003800000 */
[----:B------:R-:W2:Y:S04]  /*3bd50*/  LD.E R4, desc[UR6][R2.64+0x1c] ;  /* 0x00001c0602047980 */ /* 0x000ea8000c101900 */
[----:B------:R-:W3:Y:S01]  /*3bd60*/  LD.E R12, desc[UR6][R2.64+0x20] ;  /* 0x00002006020c7980 */ /* 0x000ee2000c101900 */
[----:B--2---:R-:W-:-:S05]  /*3bd70*/  IMAD.HI.U32 R5, R5, R4, RZ ;  /* 0x0000000405057227 */ /* 0x004fca00078e00ff */
[----:B---3--:R-:W-:-:S07]  /*3bd80*/  SHF.R.U32.HI R5, RZ, R12, R5 ;  /* 0x0000000cff057219 */ /* 0x008fce0000011605 */
.L_x_4132:
[----:B------:R-:W-:Y:S05]  /*3bd90*/  BSYNC B2 ;  /* 0x0000000000027941 */ /* 0x000fea0003800000 */
.L_x_4128:
[----:B------:R-:W-:-:S05]  /*3bda0*/  IMAD R5, R74, R5, R6 ;  /* 0x000000054a057224 */ /* 0x000fca00078e0206 */
[----:B------:R-:W-:Y:S02]  /*3bdb0*/  VIMNMX R0, R0, R5, !PT ;  /* 0x0000000500007248 */ /* 0x000fe40007fe0100 */
[----:B------:R-:W-:-:S07]  /*3bdc0*/  VIADDMNMX R7, R5, R74, R7, PT ;  /* 0x0000004a05077246 */ /* 0x000fce0003800107 */
.L_x_4127:
[----:B------:R-:W-:Y:S05]  /*3bdd0*/  BSYNC B1 ;  /* 0x0000000000017941 */ /* 0x000fea0003800000 */
.L_x_4126:
        /* <DEDUP_REMOVED lines=132> */
.L_x_4138:
[----:B------:R-:W-:Y:S05]  /*3c620*/  BSYNC B3 ;  /* 0x0000000000037941 */ /* 0x000fea0003800000 */
.L_x_4137:
[----:B------:R-:W-:Y:S01]  /*3c630*/  LOP3.LUT R13, RZ, R13, RZ, 0x33, !PT ;  /* 0x0000000dff0d7212 */ /* 0x000fe200078e33ff */
[----:B------:R-:W-:Y:S06]  /*3c640*/  BRA `(.L_x_4139) ;  /* 0x0000000000187947 */ /* 0x000fec0003800000 */
.L_x_4136:
[----:B------:R-:W-:-:S13]  /*3c650*/  ISETP.NE.AND P6, PT, R74, 0x1, PT ;  /* 0x000000014a00780c */ /* 0x000fda0003fc5270 */
[----:B------:R-:W-:Y:S05]  /*3c660*/  @!P6 BRA `(.L_x_4139) ;  /* 0x000000000010e947 */ /* 0x000fea0003800000 */
[----:B------:R-:W2:Y:S04]  /*3c670*/  LD.E R4, desc[UR6][R2.64+0x1c] ;  /* 0x00001c0602047980 */ /* 0x000ea8000c101900 */
[----:B------:R-:W3:Y:S01]  /*3c680*/  LD.E R8, desc[UR6][R2.64+0x20] ;  /* 0x0000200602087980 */ /* 0x000ee2000c101900 */
[----:B--2---:R-:W-:-:S05]  /*3c690*/  IMAD.HI.U32 R13, R13, R4, RZ ;  /* 0x000000040d0d7227 */ /* 0x004fca00078e00ff */
[----:B---3--:R-:W-:-:S07]  /*3c6a0*/  SHF.R.U32.HI R13, RZ, R8, R13 ;  /* 0x00000008ff0d7219 */ /* 0x008fce000001160d */
.L_x_4139:
[----:B------:R-:W-:Y:S05]  /*3c6b0*/  BSYNC B2 ;  /* 0x0000000000027941 */ /* 0x000fea0003800000 */
.L_x_4135:
[----:B------:R-:W-:-:S05]  /*3c6c0*/  IMAD R13, R74, R13, R6 ;  /* 0x0000000d4a0d7224 */ /* 0x000fca00078e0206 */
[----:B------:R-:W-:Y:S02]  /*3c6d0*/  VIADDMNMX R7, R13, R74, R7, PT ;  /* 0x0000004a0d077246 */ /* 0x000fe40003800107 */
[----:B------:R-:W-:-:S07]  /*3c6e0*/  VIMNMX R0, R0, R13, !PT ;  /* 0x0000000d00007248 */ /* 0x000fce0007fe0100 */
.L_x_4134:
[----:B------:R-:W-:Y:S05]  /*3c6f0*/  BSYNC B1 ;  /* 0x0000000000017941 */ /* 0x000fea0003800000 */
.L_x_4133:
[C---:B------:R-:W-:Y:S01]  /*3c700*/  ISETP.GT.AND P0, PT, R0.reuse, 0x1, !P0 ;  /* 0x000000010000780c */ /* 0x040fe20004704270 */
[----:B------:R-:W2:Y:S01]  /*3c710*/  LDL.64 R2, [UR4+0x70] ;  /* 0x00007004ff027983 */ /* 0x000ea20008100a00 */
        /* <DEDUP_REMOVED lines=67> */
[----:B------:R-:W-:-:S04]  /*3cb50*/  ISETP.GT.AND P0, PT, R0, 0x48, !P1 ;  /* 0x000000480000780c */ /* 0x000fc80004f04270 */
[----:B------:R-:W-:-:S04]  /*3cb60*/  ISETP.LT.OR P0, PT, R7, 0x49, P0 ;  /* 0x000000490700780c */ /* 0x000fc80000701670 */
[----:B------:R-:W-:Y:S02]  /*3cb70*/  FSEL R62, R62, -INF , !P0 ;  /* 0xff8000003e3e7808 */ /* 0x000fe40004000000 */
[C---:B------:R-:W-:Y:S02]  /*3cb80*/  ISETP.GT.AND P0, PT, R0.reuse, RZ, !P6 ;  /* 0x000000ff0000720c */ /* 0x040fe40007704270 */
[C---:B------:R-:W-:Y:S02]  /*3cb90*/  ISETP.GT.AND P2, PT, R0.reuse, 0x49, !P2 ;  /* 0x000000490000780c */ /* 0x040fe40005744270 */
[----:B------:R-:W-:Y:S02]  /*3cba0*/  ISETP.LT.OR P0, PT, R7, 0x1, P0 ;  /* 0x000000010700780c */ /* 0x000fe40000701670 */
[----:B------:R-:W-:Y:S02]  /*3cbb0*/  ISETP.GT.AND P3, PT, R0, 0x50, !P3 ;  /* 0x000000500000780c */ /* 0x000fe40005f64270 */
[----:B------:R-:W-:-:S02]  /*3cbc0*/  FSEL R8, R26, -INF , !P0 ;  /* 0xff8000001a087808 */ /* 0x000fc40004000000 */
        /* <DEDUP_REMOVED lines=18> */
[----:B------:R-:W-:Y:S02]  /*3ccf0*/  ISETP.LT.OR P2, PT, R7, 0x4a, P2 ;  /* 0x0000004a0700780c */ /* 0x000fe40001741670 */
[----:B------:R-:W-:Y:S02]  /*3cd00*/  FMNMX.FTZ R11, R59, R4, !PT ;  /* 0x000000043b0b7209 */ /* 0x000fe40007810000 */
        /* <DEDUP_REMOVED lines=16> */
[----:B------:R-:W-:-:S05]  /*3ce10*/  FMNMX.FTZ R11, R71, R0, !PT ;  /* 0x00000000470b7209 */ /* 0x000fca0007810000 */
[----:B--2---:R0:W-:Y:S04]  /*3ce20*/  ST.E desc[UR6][R2.64+0x4], R11 ;  /* 0x0000040b02007985 */ /* 0x0041e8000c101906 */
[----:B------:R-:W2:Y:S01]  /*3ce30*/  LD.E R4, desc[UR6][R2.64+0x4] ;  /* 0x0000040602047980 */ /* 0x000ea2000c101900 */
        /* <DEDUP_REMOVED lines=22> */
[----:B0-----:R-:W-:-:S05]  /*3cfa0*/  FMNMX.FTZ R11, R69, R0, !PT ;  /* 0x00000000450b7209 */ /* 0x001fca0007810000 */
[----:B------:R-:W0:Y:S02]  /*3cfb0*/  SHFL.BFLY PT, R0, R11, 0x2, 0x1f ;  /* 0x0c401f000b007f89 */ /* 0x000e2400000e0000 */
[----:B0-----:R-:W-:Y:S02]  /*3cfc0*/  FMNMX.FTZ R0, R11, R0, !PT ;  /* 0x000000000b007209 */ /* 0x001fe40007810000 */
[----:B------:R-:W-:Y:S04]  /*3cfd0*/  ST.E desc[UR6][R2.64], R11 ;  /* 0x0000000b02007985 */ /* 0x000fe8000c101906 */
[----:B--2---:R-:W0:Y:S02]  /*3cfe0*/  SHFL.BFLY PT, R7, R4, 0x2, 0x1f ;  /* 0x0c401f0004077f89 */ /* 0x004e2400000e0000 */
[----:B0-----:R-:W-:-:S02]  /*3cff0*/  FMNMX.FTZ R10, R4, R7, !PT ;  /* 0x00000007040a7209 */ /* 0x001fc40007810000 */
[----:B------:R-:W0:Y:S04]  /*3d000*/  SHFL.BFLY PT, R7, R0, 0x1, 0x1f ;  /* 0x0c201f0000077f89 */ /* 0x000e2800000e0000 */
[----:B------:R-:W1:Y:S01]  /*3d010*/  SHFL.BFLY PT, R15, R10, 0x1, 0x1f ;  /* 0x0c201f000a0f7f89 */ /* 0x000e6200000e0000 */
[----:B0-----:R-:W-:Y:S02]  /*3d020*/  FMNMX.FTZ R13, R0, R7, !PT ;  /* 0x00000007000d7209 */ /* 0x001fe40007810000 */
[----:B-1----:R-:W-:-:S03]  /*3d030*/  FMNMX.FTZ R15, R10, R15, !PT ;  /* 0x0000000f0a0f7209 */ /* 0x002fc60007810000 */
[----:B------:R-:W-:Y:S04]  /*3d040*/  ST.E desc[UR6][R2.64], R13 ;  /* 0x0000000d02007985 */ /* 0x000fe8000c101906 */
[----:B------:R0:W-:Y:S04]  /*3d050*/  ST.E desc[UR6][R2.64+0x4], R15 ;  /* 0x0000040f02007985 */ /* 0x0001e8000c101906 */
[----:B------:R-:W2:Y:S04]  /*3d060*/  LDL.64 R6, [UR4+0x70] ;  /* 0x00007004ff067983 */ /* 0x000ea80008100a00 */
[----:B--2---:R-:W2:Y:S04]  /*3d070*/  LD.E R4, desc[UR6][R6.64+0x20] ;  /* 0x0000200606047980 */ /* 0x004ea8000c101900 */
[----:B------:R-:W2:Y:S04]  /*3d080*/  LD.E R17, desc[UR6][R6.64] ;  /* 0x0000000606117980 */ /* 0x000ea8000c101900 */
[----:B------:R-:W3:Y:S01]  /*3d090*/  LD.E R21, desc[UR6][R6.64+0x4] ;  /* 0x0000040606157980 */ /* 0x000ee2000c101900 */
[C---:B--2---:R-:W-:Y:S01]  /*3d0a0*/  FMUL.FTZ R0, R17.reuse, R4 ;  /* 0x0000000411007220 */ /* 0x044fe20000410000 */
[----:B------:R-:W-:-:S04]  /*3d0b0*/  FSETP.NEU.FTZ.AND P0, PT, R17, -INF , PT ;  /* 0xff8000001100780b */ /* 0x000fc80003f1d000 */
[----:B------:R-:W-:Y:S01]  /*3d0c0*/  FSEL R17, R0, RZ, P0 ;  /* 0x000000ff00117208 */ /* 0x000fe20000000000 */
[----:B---3--:R-:W-:Y:S01]  /*3d0d0*/  FMUL.FTZ R0, R4, R21 ;  /* 0x0000001504007220 */ /* 0x008fe20000410000 */
[----:B------:R-:W-:-:S04]  /*3d0e0*/  FSETP.NEU.FTZ.AND P0, PT, R21, -INF , PT ;  /* 0xff8000001500780b */ /* 0x000fc80003f1d000 */
[----:B0-----:R-:W-:Y:S01]  /*3d0f0*/  FSEL R3, R0, RZ, P0 ;  /* 0x000000ff00037208 */ /* 0x001fe20000000000 */
[-CC-:B------:R-:W-:Y:S01]  /*3d100*/  FFMA.FTZ R168, R24, R4.reuse, -R17.reuse ;  /* 0x0000000418a87223 */ /* 0x180fe20000010811 */
[----:B------:R-:W-:-:S03]  /*3d110*/  FFMA.FTZ R28, R25, R4, -R17 ;  /* 0x00000004191c7223 */ /* 0x000fc60000010811 */
[-CC-:B------:R-:W-:Y:S01]  /*3d120*/  FFMA.FTZ R25, R8, R4.reuse, -R3.reuse ;  /* 0x0000000408197223 */ /* 0x180fe20000010803 */
[-C--:B------:R-:W-:Y:S01]  /*3d130*/  FFMA.FTZ R169, R27, R4.reuse, -R3 ;  /* 0x000000041ba97223 */ /* 0x080fe20000010803 */
[-C--:B------:R-:W-:Y:S01]  /*3d140*/  FFMA.FTZ R26, R9, R4.reuse, -R17 ;  /* 0x00000004091a7223 */ /* 0x080fe20000010811 */
[-C--:B------:R-:W-:Y:S01]  /*3d150*/  FFMA.FTZ R24, R30, R4.reuse, -R3 ;  /* 0x000000041e187223 */ /* 0x080fe20000010803 */
[----:B------:R-:W-:Y:S01]  /*3d160*/  MUFU.EX2 R168, R168 ;  /* 0x000000a800a87308 */ /* 0x000fe20000000800 */
[-C--:B------:R-:W-:Y:S01]  /*3d170*/  FFMA.FTZ R170, R29, R4.reuse, -R17 ;  /* 0x000000041daa7223 */ /* 0x080fe20000010811 */
[----:B------:R-:W-:-:S06]  /*3d180*/  FFMA.FTZ R171, R31, R4, -R3 ;  /* 0x000000041fab7223 */ /* 0x000fcc0000010803 */
[----:B------:R-:W0:Y:S01]  /*3d190*/  MUFU.EX2 R28, R28 ;  /* 0x0000001c001c7308 */ /* 0x000e220000000800 */
[-C--:B------:R-:W-:Y:S01]  /*3d1a0*/  FFMA.FTZ R12, R5, R4.reuse, -R17 ;  /* 0x00000004050c7223 */ /* 0x080fe20000010811 */
[----:B------:R-:W-:-:S06]  /*3d1b0*/  FFMA.FTZ R16, R34, R4, -R3 ;  /* 0x0000000422107223 */ /* 0x000fcc0000010803 */
[----:B------:R-:W-:Y:S08]  /*3d1c0*/  MUFU.EX2 R25, R25 ;  /* 0x0000001900197308 */ /* 0x000ff00000000800 */
[----:B------:R-:W1:Y:S01]  /*3d1d0*/  MUFU.EX2 R169, R169 ;  /* 0x000000a900a97308 */ /* 0x000e620000000800 */
[----:B------:R-:W-:-:S07]  /*3d1e0*/  FFMA.FTZ R11, R33, R4, -R17 ;  /* 0x00000004210b7223 */ /* 0x000fce0000010811 */
[----:B------:R-:W2:Y:S01]  /*3d1f0*/  MUFU.EX2 R26, R26 ;  /* 0x0000001a001a7308 */ /* 0x000ea20000000800 */
[----:B------:R-:W-:-:S07]  /*3d200*/  FFMA.FTZ R15, R35, R4, -R3 ;  /* 0x00000004230f7223 */ /* 0x000fce0000010803 */
[----:B------:R-:W3:Y:S01]  /*3d210*/  MUFU.EX2 R24, R24 ;  /* 0x0000001800187308 */ /* 0x000ee20000000800 */
[----:B------:R-:W-:-:S07]  /*3d220*/  FFMA.FTZ R14, R36, R4, -R17 ;  /* 0x00000004240e7223 */ /* 0x000fce0000010811 */
[----:B------:R-:W4:Y:S01]  /*3d230*/  MUFU.EX2 R170, R170 ;  /* 0x000000aa00aa7308 */ /* 0x000f220000000800 */
[----:B------:R-:W-:-:S07]  /*3d240*/  FFMA.FTZ R20, R38, R4, -R3 ;  /* 0x0000000426147223 */ /* 0x000fce0000010803 */
[----:B------:R-:W5:Y:S01]  /*3d250*/  MUFU.EX2 R171, R171 ;  /* 0x000000ab00ab7308 */ /* 0x000f620000000800 */
[----:B0-----:R-:W-:Y:S01]  /*3d260*/  FADD.FTZ R5, R168, R28 ;  /* 0x0000001ca8057221 */ /* 0x001fe20000010000 */
[----:B------:R-:W-:-:S06]  /*3d270*/  FFMA.FTZ R13, R37, R4, -R17 ;  /* 0x00000004250d7223 */ /* 0x000fcc0000010811 */
[----:B------:R-:W0:Y:S01]  /*3d280*/  MUFU.EX2 R12, R12 ;  /* 0x0000000c000c7308 */ /* 0x000e220000000800 */
[-CC-:B------:R-:W-:Y:S01]  /*3d290*/  FFMA.FTZ R184, R40, R4.reuse, -R17.reuse ;  /* 0x0000000428b87223 */ /* 0x180fe20000010811 */
[-CC-:B------:R-:W-:Y:S01]  /*3d2a0*/  FFMA.FTZ R183, R41, R4.reuse, -R17.reuse ;  /* 0x0000000429b77223 */ /* 0x180fe20000010811 */
[----:B------:R-:W-:-:S05]  /*3d2b0*/  FFMA.FTZ R186, R44, R4, -R17 ;  /* 0x000000042cba7223 */ /* 0x000fca0000010811 */
[----:B------:R-:W0:Y:S01]  /*3d2c0*/  MUFU.EX2 R16, R16 ;  /* 0x0000001000107308 */ /* 0x000e220000000800 */
[-CC-:B------:R-:W-:Y:S01]  /*3d2d0*/  FFMA.FTZ R185, R45, R4.reuse, -R17.reuse ;  /* 0x000000042db97223 */ /* 0x180fe20000010811 */
[-CC-:B------:R-:W-:Y:S01]  /*3d2e0*/  FFMA.FTZ R193, R48, R4.reuse, -R17.reuse ;  /* 0x0000000430c17223 */ /* 0x180fe20000010811 */
[-CC-:B------:R-:W-:Y:S01]  /*3d2f0*/  FFMA.FTZ R190, R49, R4.reuse, -R17.reuse ;  /* 0x0000000431be7223 */ /* 0x180fe20000010811 */
[-CC-:B------:R-:W-:Y:S01]  /*3d300*/  FFMA.FTZ R195, R52, R4.reuse, -R17.reuse ;  /* 0x0000000434c37223 */ /* 0x180fe20000010811 */
[-CC-:B------:R-:W-:Y:S01]  /*3d310*/  FFMA.FTZ R194, R53, R4.reuse, -R17.reuse ;  /* 0x0000000435c27223 */ /* 0x180fe20000010811 */
[-CC-:B------:R-:W-:Y:S02]  /*3d320*/  FFMA.FTZ R201, R56, R4.reuse, -R17.reuse ;  /* 0x0000000438c97223 */ /* 0x180fe40000010811 */
[----:B------:R-:W0:Y:S01]  /*3d330*/  MUFU.EX2 R11, R11 ;  /* 0x0000000b000b7308 */ /* 0x000e220000000800 */
[-CC-:B------:R-:W-:Y:S01]  /*3d340*/  FFMA.FTZ R200, R57, R4.reuse, -R17.reuse ;  /* 0x0000000439c87223 */ /* 0x180fe20000010811 */
[-CC-:B------:R-:W-:Y:S01]  /*3d350*/  FFMA.FTZ R203, R60, R4.reuse, -R17.reuse ;  /* 0x000000043ccb7223 */ /* 0x180fe20000010811 */
[-CC-:B------:R-:W-:Y:S01]  /*3d360*/  FFMA.FTZ R202, R61, R4.reuse, -R17.reuse ;  /* 0x000000043dca7223 */ /* 0x180fe20000010811 */
[-CC-:B------:R-:W-:Y:S01]  /*3d370*/  FFMA.FTZ R206, R64, R4.reuse, -R17.reuse ;  /* 0x0000000440ce7223 */ /* 0x180fe20000010811 */
[-CC-:B------:R-:W-:Y:S01]  /*3d380*/  FFMA.FTZ R205, R65, R4.reuse, -R17.reuse ;  /* 0x0000000441cd7223 */ /* 0x180fe20000010811 */
[-CC-:B------:R-:W-:Y:S01]  /*3d390*/  FFMA.FTZ R208, R68, R4.reuse, -R17.reuse ;  /* 0x0000000444d07223 */ /* 0x180fe20000010811 */
[-C--:B------:R-:W-:Y:S01]  /*3d3a0*/  FFMA.FTZ R207, R69, R4.reuse, -R17 ;  /* 0x0000000445cf7223 */ /* 0x080fe20000010811 */
[----:B------:R-:W0:Y:S01]  /*3d3b0*/  MUFU.EX2 R15, R15 ;  /* 0x0000000f000f7308 */ /* 0x000e220000000800 */
[----:B-1----:R-:W-:Y:S01]  /*3d3c0*/  FADD.FTZ R9, R25, R169 ;  /* 0x000000a919097221 */ /* 0x002fe20000010000 */
[-C--:B------:R-:W-:Y:S01]  /*3d3d0*/  FFMA.FTZ R17, R39, R4.reuse, -R3 ;  /* 0x0000000427117223 */ /* 0x080fe20000010803 */
[----:B--2---:R-:W-:Y:S01]  /*3d3e0*/  FADD.FTZ R5, R26, R5 ;  /* 0x000000051a057221 */ /* 0x004fe20000010000 */
[----:B------:R-:W-:Y:S01]  /*3d3f0*/  FFMA.FTZ R0, R42, R4, -R3 ;  /* 0x000000042a007223 */ /* 0x000fe20000010803 */
[----:B---3--:R-:W-:-:S03]  /*3d400*/  FADD.FTZ R2, R24, R9 ;  /* 0x0000000918027221 */ /* 0x008fc60000010000 */
[----:B------:R-:W1:Y:S01]  /*3d410*/  MUFU.EX2 R14, R14 ;  /* 0x0000000e000e7308 */ /* 0x000e620000000800 */
[----:B----4-:R-:W-:Y:S01]  /*3d420*/  FADD.FTZ R5, R170, R5 ;  /* 0x00000005aa057221 */ /* 0x010fe20000010000 */
[----:B-----5:R-:W-:-:S06]  /*3d430*/  FADD.FTZ R9, R171, R2 ;  /* 0x00000002ab097221 */ /* 0x020fcc0000010000 */
[----:B------:R-:W2:Y:S01]  /*3d440*/  MUFU.EX2 R20, R20 ;  /* 0x0000001400147308 */ /* 0x000ea20000000800 */
[----:B------:R-:W-:Y:S01]  /*3d450*/  FFMA.FTZ R187, R43, R4, -R3 ;  /* 0x000000042bbb7223 */ /* 0x000fe20000010803 */
[----:B0-----:R-:W-:-:S06]  /*3d460*/  FADD.FTZ R2, R12, R5 ;  /* 0x000000050c027221 */ /* 0x001fcc0000010000 */
[----:B------:R-:W0:Y:S01]  /*3d470*/  MUFU.EX2 R13, R13 ;  /* 0x0000000d000d7308 */ /* 0x000e220000000800 */
[----:B------:R-:W-:Y:S01]  /*3d480*/  FADD.FTZ R8, R16, R9 ;  /* 0x0000000910087221 */ /* 0x000fe20000010000 */
[----:B------:R-:W-:-:S06]  /*3d490*/  FFMA.FTZ R189, R46, R4, -R3 ;  /* 0x000000042ebd7223 */ /* 0x000fcc0000010803 */
[----:B------:R-:W3:Y:S01]  /*3d4a0*/  MUFU.EX2 R17, R17 ;  /* 0x0000001100117308 */ /* 0x000ee20000000800 */
[----:B------:R-:W-:Y:S01]  /*3d4b0*/  FADD.FTZ R5, R11, R2 ;  /* 0x000000020b057221 */ /* 0x000fe20000010000 */
[----:B------:R-:W-:-:S06]  /*3d4c0*/  FADD.FTZ R9, R15, R8 ;  /* 0x000000080f097221 */ /* 0x000fcc0000010000 */
[----:B------:R-:W4:Y:S01]  /*3d4d0*/  MUFU.EX2 R184, R184 ;  /* 0x000000b800b87308 */ /* 0x000f220000000800 */
[----:B------:R-:W-:-:S07]  /*3d4e0*/  FFMA.FTZ R188, R47, R4, -R3 ;  /* 0x000000042fbc7223 */ /* 0x000fce0000010803 */
[----:B------:R-:W5:Y:S01]  /*3d4f0*/  MUFU.EX2 R0, R0 ;  /* 0x0000000000007308 */ /* 0x000f620000000800 */
[----:B-1----:R-:W-:Y:S01]  /*3d500*/  FADD.FTZ R2, R14, R5 ;  /* 0x000000050e027221 */ /* 0x002fe20000010000 */
[----:B--2---:R-:W-:-:S06]  /*3d510*/  FADD.FTZ R10, R20, R9 ;  /* 0x00000009140a7221 */ /* 0x004fcc0000010000 */
[----:B------:R-:W1:Y:S01]  /*3d520*/  MUFU.EX2 R183, R183 ;  /* 0x000000b700b77308 */ /* 0x000e620000000800 */
[----:B------:R-:W-:-:S07]  /*3d530*/  FFMA.FTZ R197, R50, R4, -R3 ;  /* 0x0000000432c57223 */ /* 0x000fce0000010803 */
[----:B------:R-:W2:Y:S01]  /*3d540*/  MUFU.EX2 R187, R187 ;  /* 0x000000bb00bb7308 */ /* 0x000ea20000000800 */
[----:B0-----:R-:W-:Y:S01]  /*3d550*/  FADD.FTZ R5, R13, R2 ;  /* 0x000000020d057221 */ /* 0x001fe20000010000 */
[----:B---3--:R-:W-:-:S06]  /*3d560*/  FADD.FTZ R9, R17, R10 ;  /* 0x0000000a11097221 */ /* 0x008fcc0000010000 */
[----:B------:R-:W0:Y:S01]  /*3d570*/  MUFU.EX2 R186, R186 ;  /* 0x000000ba00ba7308 */ /* 0x000e220000000800 */
[----:B------:R-:W-:-:S07]  /*3d580*/  FFMA.FTZ R196, R51, R4, -R3 ;  /* 0x0000000433c47223 */ /* 0x000fce0000010803 */
[----:B------:R-:W3:Y:S01]  /*3d590*/  MUFU.EX2 R189, R189 ;  /* 0x000000bd00bd7308 */ /* 0x000ee20000000800 */
[----:B----4-:R-:W-:Y:S01]  /*3d5a0*/  FADD.FTZ R2, R184, R5 ;  /* 0x00000005b8027221 */ /* 0x010fe20000010000 */
[----:B-----5:R-:W-:-:S06]  /*3d5b0*/  FADD.FTZ R30, R0, R9 ;  /* 0x00000009001e7221 */ /* 0x020fcc0000010000 */
        /* <DEDUP_REMOVED lines=50> */
[----:B------:R-:W1:Y:S08]  /*3d8e0*/  MUFU.EX2 R205, R205 ;  /* 0x000000cd00cd7308 */ /* 0x000e700000000800 */
[----:B------:R-:W2:Y:S01]  /*3d8f0*/  MUFU.EX2 R21, R21 ;  /* 0x0000001500157308 */ /* 0x000ea20000000800 */
[----:B0-----:R-:W-:Y:S01]  /*3d900*/  FADD.FTZ R3, R202, R3 ;  /* 0x00000003ca037221 */ /* 0x001fe20000010000 */
[----:B---3--:R-:W-:-:S06]  /*3d910*/  FADD.FTZ R5, R9, R2 ;  /* 0x0000000209057221 */ /* 0x008fcc0000010000 */
[----:B------:R-:W0:Y:S08]  /*3d920*/  MUFU.EX2 R208, R208 ;  /* 0x000000d000d07308 */ /* 0x000e300000000800 */
[----:B------:R-:W3:Y:S01]  /*3d930*/  MUFU.EX2 R182, R182 ;  /* 0x000000b600b67308 */ /* 0x000ee20000000800 */
[----:B----4-:R-:W-:Y:S01]  /*3d940*/  FADD.FTZ R2, R206, R3 ;  /* 0x00000003ce027221 */ /* 0x010fe20000010000 */
[----:B-----5:R-:W-:-:S06]  /*3d950*/  FADD.FTZ R4, R180, R5 ;  /* 0x00000005b4047221 */ /* 0x020fcc0000010000 */
[----:B------:R-:W4:Y:S08]  /*3d960*/  MUFU.EX2 R207, R207 ;  /* 0x000000cf00cf7308 */ /* 0x000f300000000800 */
[----:B------:R-:W5:Y:S01]  /*3d970*/  MUFU.EX2 R181, R181 ;  /* 0x000000b500b57308 */ /* 0x000f620000000800 */
[----:B-1----:R-:W-:Y:S01]  /*3d980*/  FADD.FTZ R3, R205, R2 ;  /* 0x00000002cd037221 */ /* 0x002fe20000010000 */
[----:B--2---:R-:W-:-:S03]  /*3d990*/  FADD.FTZ R5, R21, R4 ;  /* 0x0000000415057221 */ /* 0x004fc60000010000 */
[----:B0-----:R-:W-:Y:S01]  /*3d9a0*/  FADD.FTZ R2, R208, R3 ;  /* 0x00000003d0027221 */ /* 0x001fe20000010000 */
[----:B---3--:R-:W-:-:S03]  /*3d9b0*/  FADD.FTZ R4, R182, R5 ;  /* 0x00000005b6047221 */ /* 0x008fc60000010000 */
[----:B----4-:R-:W-:Y:S01]  /*3d9c0*/  FADD.FTZ R31, R207, R2 ;  /* 0x00000002cf1f7221 */ /* 0x010fe20000010000 */
[----:B-----5:R-:W-:-:S04]  /*3d9d0*/  FADD.FTZ R33, R181, R4 ;  /* 0x00000004b5217221 */ /* 0x020fc80000010000 */
[----:B------:R-:W-:Y:S04]  /*3d9e0*/  ST.E desc[UR6][R6.64+0x10], R31 ;  /* 0x0000101f06007985 */ /* 0x000fe8000c101906 */
[----:B------:R0:W-:Y:S04]  /*3d9f0*/  ST.E desc[UR6][R6.64+0x14], R33 ;  /* 0x0000142106007985 */ /* 0x0001e8000c101906 */
[----:B------:R-:W2:Y:S04]  /*3da00*/  LDL.64 R36, [UR4] ;  /* 0x00000004ff247983 */ /* 0x000ea80008100a00 */
[----:B------:R-:W3:Y:S01]  /*3da10*/  LDL.64 R38, [UR4+0x98] ;  /* 0x00009804ff267983 */ /* 0x000ee20008100a00 */
[----:B------:R-:W-:-:S03]  /*3da20*/  LEA.HI R34, R235, 0x8, RZ, 0x19 ;  /* 0x00000008eb227811 */ /* 0x000fc600078fc8ff */
[----:B------:R-:W4:Y:S02]  /*3da30*/  LDL.64 R2, [UR4+0x80] ;  /* 0x00008004ff027983 */ /* 0x000f240008100a00 */
[----:B------:R1:W-:Y:S06]  /*3da40*/  BAR.SYNC.DEFER_BLOCKING R34, 0x100 ;  /* 0x000400220000751d */ /* 0x0003ec0000010000 */
[----:B0-----:R-:W5:Y:S04]  /*3da50*/  LDL.64 R6, [UR4+0x88] ;  /* 0x00008804ff067983 */ /* 0x001f680008100a00 */
[----:B--2---:R-:W2:Y:S04]  /*3da60*/  LD.E R37, desc[UR6][R36.64] ;  /* 0x0000000624257980 */ /* 0x004ea8000c101900 */
[----:B---3--:R-:W2:Y:S04]  /*3da70*/  LD.E.64 R4, desc[UR6][R38.64] ;  /* 0x0000000626047980 */ /* 0x008ea8000c101b00 */
[----:B----4-:R-:W3:Y:S04]  /*3da80*/  LD.E R27, desc[UR6][R2.64] ;  /* 0x00000006021b7980 */ /* 0x010ee8000c101900 */
[----:B------:R-:W4:Y:S04]  /*3da90*/  LD.E R29, desc[UR6][R2.64+0x4] ;  /* 0x00000406021d7980 */ /* 0x000f28000c101900 */
        /* <DEDUP_REMOVED lines=72> */
[----:B--2---:R-:W-:-:S03]  /*3df20*/  IMAD R4, R37, 0xc00, R4 ;  /* 0x00000c0025047824 */ /* 0x004fc600078e0204 */
        /* <DEDUP_REMOVED lines=58> */
[----:B------:R-:W-:Y:S02]  /*3e2d0*/  F2FP.F16.F32.PACK_AB R169, R169, R25 ;  /* 0x00000019a9a9723e */ /* 0x000fe400000000ff */
[----:B------:R-:W-:Y:S01]  /*3e2e0*/  F2FP.F16.F32.PACK_AB R171, R171, R24 ;  /* 0x00000018abab723e */ /* 0x000fe200000000ff */
        /* <DEDUP_REMOVED lines=128> */
[----:B------:R-:W-:Y:S01]  /*3eaf0*/  ST.E desc[UR6][R6.64], RZ ;  /* 0x000000ff06007985 */ /* 0x000fe2000c101906 */
[----:B0-----:R-:W-:-:S06]  /*3eb00*/  WARPGROUP.ARRIVE ;  /* 0x00000000000079c5 */ /* 0x001fcc0000000000 */
[----:B------:R-:W-:Y:S03]  /*3eb10*/  HGMMA.64x256x16.F32 R24, R168, gdesc[UR8].tnspB, RZ, !UPT, gsb0 ;  /* 0x43e00008a8187df0 */ /* 0x000fe6000c0008ff */
[----:B------:R-:W-:Y:S02]  /*3eb20*/  WARPGROUP.DEPBAR.LE gsb0, 0x0 ;  /* 0x00008000000079c5 */ /* 0x000fe40000010000 */
        /* <DEDUP_REMOVED lines=128> */
[----:B------:R-:W-:Y:S04]  /*3f330*/  ST.E desc[UR6][R6.64], R209 ;  /* 0x000000d106007985 */ /* 0x000fe8000c101906 */
[----:B0-----:R-:W5:Y:S04]  /*3f340*/  LD.E R24, desc[UR6][R2.64] ;  /* 0x0000000602187980 */ /* 0x001f68000c101900 */
[----:B-1----:R-:W5:Y:S04]  /*3f350*/  LD.E R25, desc[UR6][R2.64+0x4] ;  /* 0x0000040602197980 */ /* 0x002f68000c101900 */
[----:B--2---:R-:W2:Y:S04]  /*3f360*/  LD.E R26, desc[UR6][R2.64+0x8] ;  /* 0x00000806021a7980 */ /* 0x004ea8000c101900 */
[----:B---3--:R-:W2:Y:S04]  /*3f370*/  LD.E R27, desc[UR6][R2.64+0xc] ;  /* 0x00000c06021b7980 */ /* 0x008ea8000c101900 */
[----:B----4-:R-:W2:Y:S04]  /*3f380*/  LD.E R28, desc[UR6][R2.64+0x10] ;  /* 0x00001006021c7980 */ /* 0x010ea8000c101900 */
        /* <DEDUP_REMOVED lines=130> */
[----:B------:R-:W-:-:S04]  /*3fbb0*/  F2FP.F16.F32.PACK_AB R171, R17, R20 ;  /* 0x0000001411ab723e */ /* 0x000fc800000000ff */
[----:B--2---:R-:W-:-:S06]  /*3fbc0*/  WARPGROUP.ARRIVE ;  /* 0x00000000000079c5 */ /* 0x004fcc0000000000 */
[----:B------:R-:W-:Y:S03]  /*3fbd0*/  HGMMA.64x256x16.F32 R24, R168, gdesc[UR8].tnspB, R24, gsb0 ;  /* 0x43e00008a8187df0 */ /* 0x000fe60008000818 */
        /* <DEDUP_REMOVED lines=1457> */
[----:B------:R-:W-:-:S13]  /*456f0*/  LOP3.LUT P6, RZ, R235, 0x7f, RZ, 0xc0, !PT ;  /* 0x0000007febff7812 */ /* 0x000fda00078cc0ff */
[----:B0-----:R-:W-:Y:S05]  /*45700*/  @P6 BRA `(.L_x_4140) ;  /* 0x0000000000206947 */ /* 0x001fea0003800000 */
[----:B------:R-:W2:Y:S04]  /*45710*/  LDL.64 R2, [UR4+0x40] ;  /* 0x00004004ff027983 */ /* 0x000ea80008100a00 */
[----:B------:R-:W3:Y:S04]  /*45720*/  LDL.64 R4, [UR4] ;  /* 0x00000004ff047983 */ /* 0x000ee80008100a00 */
[----:B--2---:R-:W2:Y:S04]  /*45730*/  LD.E.64 R2, desc[UR6][R2.64+0x30] ;  /* 0x0000300602027980 */ /* 0x004ea8000c101b00 */
[----:B---3--:R-:W3:Y:S01]  /*45740*/  LD.E R4, desc[UR6][R4.64] ;  /* 0x0000000604047980 */ /* 0x008ee2000c101900 */
[----:B--2---:R-:W-:-:S05]  /*45750*/  MOV R7, R2 ;  /* 0x0000000200077202 */ /* 0x004fca0000000f00 */
[----:B---3--:R-:W-:-:S05]  /*45760*/  IMAD R0, R4, 0x8, R7 ;  /* 0x0000000804007824 */ /* 0x008fca00078e0207 */
[----:B------:R-:W-:-:S04]  /*45770*/  PRMT R0, RZ, 0x654, R0 ;  /* 0x00000654ff007816 */ /* 0x000fc80000000000 */
[----:B------:R0:W-:Y:S03]  /*45780*/  SYNCS.ARRIVE.TRANS64.RED.A1T0 RZ, [R0+URZ], RZ ;  /* 0x000000ff00ff79a7 */ /* 0x0001e6000810043f */
.L_x_4140:
[----:B------:R-:W-:-:S04]  /*45790*/  IMAD.MOV.U32 R237, RZ, RZ, 0x0 ;  /* 0x00000000ffed7424 */ /* 0x000fc800078e00ff */
[----:B0-----:R-:W-:Y:S05]  /*457a0*/  RET.REL.NODEC R236 `(_ZN7cutlass13device_kernelIN5flash11enable_sm90INS1_16FlashAttnFwdSm90INS1_25CollectiveMainloopFwdSm90ILi2EN4cute5tupleIJNS5_1CILi1EEES8_S8_EEENS6_IJNS7_ILi128EEENS7_ILi96EEENS7_ILi64EEEEEELi256ENS_6half_tEfNS_4arch4Sm90ELb0ELb1ELb0ELb1ELb0ELb1ELb1ELb1ELb0ELb1ELb0ELb0EEENS1_21CollectiveEpilogueFwdINS6_IJSA_NS7_ILi256EEESB_EEES9_SE_SG_Li256ELb1ELb1ELb0ELb0EEENS1_36VarlenDynamicPersistentTileSchedulerILi128ELi96ELi256ELi128ELb0ELb1ELb1ELb1ELb0ELb1EEEEEEEEEvNT_6ParamsE) ;  /* 0xfffffba8ec147950 */ /* 0x001fea0003c3ffff */
.L_x_4116:
[----:B0-----:R0:W1:Y:S02]  /*457b0*/  SYNCS.PHASECHK.TRANS64.TRYWAIT P0, [R8+URZ], R9 ;  /* 0x00000009080075a7 */ /* 0x001064000800017f */
[----:B-1----:R-:W-:Y:S05]  /*457c0*/  @!P0 NANOSLEEP.SYNCS 0x989680 ;  /* 0x009896800000895d */ /* 0x002fea0003900000 */
[----:B------:R-:W1:Y:S02]  /*457d0*/  @!P0 SYNCS.PHASECHK.TRANS64 P0, [R8+URZ], R9 ;  /* 0x00000009080085a7 */ /* 0x000e64000800007f */
[----:B-1----:R-:W-:Y:S05]  /*457e0*/  @!P0 BRA `(.L_x_4116) ;  /* 0xfffffffc00f08947 */ /* 0x002fea000383ffff */
[----:B------:R-:W-:Y:S05]  /*457f0*/  BRA `(.L_x_4115) ;  /* 0xffffff4c00247947 */ /* 0x000fea000383ffff */
.L_x_4118:
[----:B0-----:R0:W1:Y:S02]  /*45800*/  SYNCS.PHASECHK.TRANS64.TRYWAIT P0, [R4+URZ+0x32410], R9 ;  /* 0x03241009040075a7 */ /* 0x001064000800017f */
[----:B-1----:R-:W-:Y:S05]  /*45810*/  @!P0 NANOSLEEP.SYNCS 0x989680 ;  /* 0x009896800000895d */ /* 0x002fea0003900000 */
[----:B------:R-:W1:Y:S02]  /*45820*/  @!P0 SYNCS.PHASECHK.TRANS64 P0, [R4+URZ+0x32410], R9 ;  /* 0x03241009040085a7 */ /* 0x000e64000800007f */
[----:B-1----:R-:W-:Y:S05]  /*45830*/  @!P0 BRA `(.L_x_4118) ;  /* 0xfffffffc00f08947 */ /* 0x002fea000383ffff */
[----:B------:R-:W-:Y:S05]  /*45840*/  BRA `(.L_x_4141) ;  /* 0xffffff5000187947 */ /* 0x000fea000383ffff */
.L_x_4125:
[----:B0-----:R0:W1:Y:S02]  /*45850*/  SYNCS.PHASECHK.TRANS64.TRYWAIT P0, [R8+URZ], R9 ;  /* 0x00000009080075a7 */ /* 0x001064000800017f */
[----:B-1----:R-:W-:Y:S05]  /*45860*/  @!P0 NANOSLEEP.SYNCS 0x989680 ;  /* 0x009896800000895d */ /* 0x002fea0003900000 */
[----:B------:R-:W1:Y:S02]  /*45870*/  @!P0 SYNCS.PHASECHK.TRANS64 P0, [R8+URZ], R9 ;  /* 0x00000009080085a7 */ /* 0x000e64000800007f */
[----:B-1----:R-:W-:Y:S05]  /*45880*/  @!P0 BRA `(.L_x_4125) ;  /* 0xfffffffc00f08947 */ /* 0x002fea000383ffff */
[----:B------:R-:W-:Y:S05]  /*45890*/  BRA `(.L_x_4124) ;  /* 0xffffff50008c7947 */ /* 0x000fea000383ffff */
.L_x_4142:
        /* <DEDUP_REMOVED lines=14> */
.L_x_6047:


//--------------------- .text._ZN7cutlass13device_kernelIN5flash11enable_sm90INS1_16FlashAttnFwdSm90INS1_25CollectiveMainloopFwdSm90ILi2EN4cute5tupleIJNS5_1CILi1EEES8_S8_EEENS6_IJNS7_ILi128EEENS7_ILi96EEENS7_ILi64EEEEEELi256ENS_6half_tEfNS_4arch4Sm90ELb1ELb0ELb0ELb0ELb0ELb0ELb0ELb1ELb0ELb1ELb0ELb0EEENS1_21CollectiveEpilogueFwdINS6_IJSA_NS7_ILi256EEESB_EEES9_SE_SG_Li256ELb0ELb1ELb0ELb0EEENS1_30DynamicPersistentTileSchedulerILi256ELi128ELb0ELb1ELb1EEEEEEEEEvNT_6ParamsE --------------------------
	.section	.text._ZN7cutlass13device_kernelIN5flash11enable_sm90INS1_16FlashAttnFwdSm90INS1_25CollectiveMainloopFwdSm90ILi2EN4cute5tupleIJNS5_1CILi1EEES8_S8_EEENS6_IJNS7_ILi128EEENS7_ILi96EEENS7_ILi64EEEEEELi256ENS_6half_tEfNS_4arch4Sm90ELb1ELb0ELb0ELb0ELb0ELb0ELb0ELb1ELb0ELb1ELb0ELb0EEENS1_21CollectiveEpilogueFwdINS6_IJSA_NS7_ILi256EEESB_EEES9_SE_SG_Li256ELb0ELb1ELb0ELb0EEENS1_30DynamicPersistentTileSchedulerILi256ELi128ELb0ELb1ELb1EEEEEEEEEvNT_6ParamsE,"ax",@progbits
	.align	128
.text._ZN7cutlass13device_kernelIN5flash11enable_sm90INS1_16FlashAttnFwdSm90INS1_25CollectiveMainloopFwdSm90ILi2EN4cute5tupleIJNS5_1CILi1EEES8_S8_EEENS6_IJNS7_ILi128EEENS7_ILi96EEENS7_ILi64EEEEEELi256ENS_6half_tEfNS_4arch4Sm90ELb1ELb0ELb0ELb0ELb0ELb0ELb0ELb1ELb0ELb1ELb0ELb0EEENS1_21CollectiveEpilogueFwdINS6_IJSA_NS7_ILi256EEESB_EEES9_SE_SG_Li256ELb0ELb1ELb0ELb0EEENS1_30DynamicPersistentTileSchedulerILi256ELi128ELb0ELb1ELb1EEEEEEEEEvNT_6ParamsE:
        .type           _ZN7cutlass13device_kernelIN5flash11enable_sm90INS1_16FlashAttnFwdSm90INS1_25CollectiveMainloopFwdSm90ILi2EN4cute5tupleIJNS5_1CILi1EEES8_S8_EEENS6_IJNS7_ILi128EEENS7_ILi96EEENS7_ILi64EEEEEELi256ENS_6half_tEfNS_4arch4Sm90ELb1ELb0ELb0ELb0ELb0ELb0ELb0ELb1ELb0ELb1ELb0ELb0EEENS1_21CollectiveEpilogueFwdINS6_IJSA_NS7_ILi256EEESB_EEES9_SE_SG_Li256ELb0ELb1ELb0ELb0EEENS1_30DynamicPersistentTileSchedulerILi256ELi128ELb0ELb1ELb1EEEEEEEEEvNT_6ParamsE,@function
        .size           _ZN7cutlass13device_kernelIN5flash11enable_sm90INS1_16FlashAttnFwdSm90INS1_25CollectiveMainloopFwdSm90ILi2EN4cute5tupleIJNS5_1CILi1EEES8_S8_EEENS6_IJNS7_ILi128EEENS7_ILi96EEENS7_ILi64EEEEEELi256ENS_6half_tEfNS_4arch4Sm90ELb1ELb0ELb0ELb0ELb0ELb0ELb0ELb1ELb0ELb1ELb0ELb0EEENS1_21CollectiveEpilogueFwdINS6_IJSA_NS7_ILi256EEESB_EEES9_SE_SG_Li256ELb0ELb1ELb0ELb0EEENS1_30DynamicPersistentTileSchedulerILi256ELi128ELb0ELb1ELb1EEEEEEEEEvNT_6ParamsE,(.L_x_6049 - _ZN7cutlass13device_kernelIN5flash11enable_sm90INS1_16FlashAttnFwdSm90INS1_25CollectiveMainloopFwdSm90ILi2EN4cute5tupleIJNS5_1CILi1EEES8_S8_EEENS6_IJNS7_ILi128EEENS7_ILi96EEENS7_ILi64EEEEEELi256ENS_6half_tEfNS_4arch4Sm90ELb1ELb0ELb0ELb0ELb0ELb0ELb0ELb1ELb0ELb1ELb0ELb0EEENS1_21CollectiveEpilogueFwdINS6_IJSA_NS7_ILi256EEESB_EEES9_SE_SG_Li256ELb0ELb1ELb0ELb0EEENS1_30DynamicPersistentTileSchedulerILi256ELi128ELb0ELb1ELb1EEEEEEEEEvNT_6ParamsE)
        .other          _ZN7cutlass13device_kernelIN5flash11enable_sm90INS1_16FlashAttnFwdSm90INS1_25CollectiveMainloopFwdSm90ILi2EN4cute5tupleIJNS5_1CILi1EEES8_S8_EEENS6_IJNS7_ILi128EEENS7_ILi96EEENS7_ILi64EEEEEELi256ENS_6half_tEfNS_4arch4Sm90ELb1ELb0ELb0ELb0ELb0ELb0ELb0ELb1ELb0ELb1ELb0ELb0EEENS1_21CollectiveEpilogueFwdINS6_IJSA_NS7_ILi256EEESB_EEES9_SE_SG_Li256ELb0ELb1ELb0ELb0EEENS1_30DynamicPersistentTileSchedulerILi256ELi128ELb0ELb1ELb1EEEEEEEEEvNT_6ParamsE,@"STO_CUDA_ENTRY STV_DEFAULT"
_ZN7cutlass13device_kernelIN5flash11enable_sm90INS1_16FlashAttnFwdSm90INS1_25CollectiveMainloopFwdSm90ILi2EN4cute5tupleIJNS5_1CILi1EEES8_S8_EEENS6_IJNS7_ILi128EEENS7_ILi96EEENS7_ILi64EEEEEELi256ENS_6half_tEfNS_4arch4Sm90ELb1ELb0ELb0ELb0ELb0ELb0ELb0ELb1ELb0ELb1ELb0ELb0EEENS1_21CollectiveEpilogueFwdINS6_IJSA_NS7_ILi256EEESB_EEES9_SE_SG_Li256ELb0ELb1ELb0ELb0EEENS1_30DynamicPersistentTileSchedulerILi256ELi128ELb0ELb1ELb1EEEEEEEEEvNT_6ParamsE:
        /* <DEDUP_REMOVED lines=18> */
.L_x_4144:
[----:B------:R-:W-:Y:S05]  /*0120*/  BSYNC B0 ;  /* 0x0000000000007941 */ /* 0x000fea0003800000 */
.L_x_4143:
        /* <DEDUP_REMOVED lines=41> */
.L_x_4145:
        /* <DEDUP_REMOVED lines=22> */
.L_x_4146:
        /* <DEDUP_REMOVED lines=18> */
.L_x_4147:
        /* <DEDUP_REMOVED lines=22> */
.L_x_4148:
        /* <DEDUP_REMOVED lines=22> */
.L_x_4149:
[----:B------:R-:W-:Y:S01]  /*0900*/  PLOP3.LUT P0, PT, PT, PT, UP0, 0x80, 0x0 ;  /* 0x000000000000781c */ /* 0x000fe20003f0f008 */
[----:B------:R-:W-:Y:S01]  /*0910*/  UMOV UR40, 0x1 ;  /* 0x0000000100287882 */ /* 0x000fe20000000000 */
[----:B------:R-:W-:Y:S01]  /*0920*/  NOP ;  /* 0x0000000000007918 */ /* 0x000fe20000000000 */
[----:B------:R-:W-:Y:S01]  /*0930*/  USEL UR40, UR40, 0x2, !UP0 ;  /* 0x0000000228287887 */ /* 0x000fe2000c000000 */
[----:B------:R-:W-:Y:S01]  /*0940*/  ULDC.64 UR46, c[0x0][0x208] ;  /* 0x00008200002e7ab9 */ /* 0x000fe20000000a00 */
[----:B012-4-:R-:W-:Y:S08]  /*0950*/  BAR.SYNC.DEFER_BLOCKING 0x0 ;  /* 0x0000000000007b1d */ /* 0x017ff00000010000 */
[----:B------:R-:W-:Y:S05]  /*0960*/  @!P0 BRA `(.L_x_4150) ;  /* 0x000000a000bc8947 */ /* 0x000fea0003800000 */
.L_x_4151:
        /* <DEDUP_REMOVED lines=39> */
[----:B------:R-:W-:Y:S02]  /*0be0*/  LEA.HI R3, R3, R212, RZ, 0x3 ;  /* 0x000000d403037211 */ /* 0x000fe400078f18ff */
[----:B------:R-:W-:Y:S01]  /*0bf0*/  LEA.HI R11, R11, R8, RZ, 0x3 ;  /* 0x000000080b0b7211 */ /* 0x000fe200078f18ff */
[----:B------:R-:W-:Y:S01]  /*0c00*/  IMAD.IADD R7, R212, 0x1, -R7 ;  /* 0x00000001d4077824 */ /* 0x000fe200078e0a07 */
[----:B------:R-:W-:Y:S02]  /*0c10*/  SHF.R.S32.HI R205, RZ, 0x7, R0 ;  /* 0x00000007ffcd7819 */ /* 0x000fe40000011400 */
[----:B------:R-:W-:-:S02]  /*0c20*/  LOP3.LUT R4, R4, 0xfffffc00, RZ, 0xc0, !PT ;  /* 0xfffffc0004047812 */ /* 0x000fc400078ec0ff */
[----:B------:R-:W-:Y:S02]  /*0c30*/  LOP3.LUT R23, R3, 0xfffffff8, RZ, 0xc0, !PT ;  /* 0xfffffff803177812 */ /* 0x000fe400078ec0ff */
[----:B------:R-:W-:Y:S01]  /*0c40*/  LOP3.LUT R11, R11, 0xfffffff8, RZ, 0xc0, !PT ;  /* 0xfffffff80b0b7812 */ /* 0x000fe200078ec0ff */
[----:B------:R-:W-:Y:S01]  /*0c50*/  IMAD R5, R5, 0x40, R4 ;  /* 0x0000004005057824 */ /* 0x000fe200078e0204 */
        /* <DEDUP_REMOVED lines=25> */
.L_x_4202:
        /* <DEDUP_REMOVED lines=21> */
.L_x_4152:
[----:B------:R-:W-:Y:S01]  /*0f40*/  ULDC UR8, c[0x0][0xc54] ;  /* 0x0003150000087ab9 */ /* 0x000fe20000000800 */
[----:B------:R-:W-:Y:S01]  /*0f50*/  UMOV UR4, UR9 ;  /* 0x0000000900047c82 */ /* 0x000fe20008000000 */
[----:B------:R-:W-:-:S11]  /*0f60*/  UISETP.NE.AND UP0, UPT, UR8, 0x1, UPT ;  /* 0x000000010800788c */ /* 0x000fd6000bf05270 */
[----:B------:R-:W-:Y:S02]  /*0f70*/  @UP0 ULDC.64 UR10, c[0x0][0xc58] ;  /* 0x00031600000a0ab9 */ /* 0x000fe40000000a00 */
[----:B------:R-:W-:-:S04]  /*0f80*/  UIMAD.WIDE.U32 UR6, UR9, UR10, URZ ;  /* 0x0000000a090672a5 */ /* 0x000fc8000f8e003f */
[----:B------:R-:W-:-:S04]  /*0f90*/  @UP0 USHF.R.U32.HI UR4, URZ, UR11, UR7 ;  /* 0x0000000b3f040299 */ /* 0x000fc80008011607 */
[----:B------:R-:W-:-:S12]  /*0fa0*/  UIMAD UR6, UR4, UR8, URZ ;  /* 0x00000008040672a4 */ /* 0x000fd8000f8e023f */
.L_x_4153:
[----:B------:R-:W-:Y:S01]  /*0fb0*/  ULOP3.LUT UR4, URZ, UR4, URZ, 0x33, !UPT ;  /* 0x000000043f047292 */ /* 0x000fe2000f8e333f */
[----:B------:R-:W-:Y:S01]  /*0fc0*/  PLOP3.LUT P0, PT, PT, PT, PT, 0x80, 0x0 ;  /* 0x000000000000781c */ /* 0x000fe20003f0f070 */
[----:B------:R-:W-:Y:S01]  /*0fd0*/  UIADD3 UR10, UR9, -UR6, URZ ;  /* 0x80000006090a7290 */ /* 0x000fe2000fffe03f */
[----:B------:R-:W-:Y:S01]  /*0fe0*/  CS2R R4, SRZ ;  /* 0x0000000000047805 */ /* 0x000fe2000001ff00 */
[----:B------:R-:W-:Y:S01]  /*0ff0*/  ULDC UR7, c[0x0][0x448] ;  /* 0x0001120000077ab9 */ /* 0x000fe20000000800 */
[----:B------:R-:W-:Y:S01]  /*1000*/  ULDC UR6, c[0x0][0xc3c] ;  /* 0x00030f0000067ab9 */ /* 0x000fe20000000800 */
[----:B------:R-:W-:Y:S01]  /*1010*/  UISETP.NE.AND UP2, UPT, UR7, 0x1, UPT ;  /* 0x000000010700788c */ /* 0x000fe2000bf45270 */
[----:B------:R-:W-:Y:S01]  /*1020*/  CS2R R6, SRZ ;  /* 0x0000000000067805 */ /* 0x000fe2000001ff00 */
[----:B------:R-:W-:Y:S01]  /*1030*/  UIADD3 UR4, UR4, UR6, URZ ;  /* 0x0000000604047290 */ /* 0x000fe2000fffe03f */
[----:B------:R-:W-:Y:S01]  /*1040*/  CS2R R180, SRZ ;  /* 0x0000000000b47805 */ /* 0x000fe2000001ff00 */
[----:B------:R-:W-:Y:S01]  /*1050*/  ULDC.64 UR12, c[0x0][0x418] ;  /* 0x00010600000c7ab9 */ /* 0x000fe20000000a00 */
[----:B------:R-:W-:Y:S01]  /*1060*/  ULDC UR43, c[0x0][0x424] ;  /* 0x00010900002b7ab9 */ /* 0x000fe20000000800 */
[----:B------:R-:W-:Y:S01]  /*1070*/  UISETP.NE.U32.AND UP0, UPT, UR12, URZ, UPT ;  /* 0x0000003f0c00728c */ /* 0x000fe2000bf05070 */
[----:B------:R-:W-:Y:S01]  /*1080*/  CS2R R148, SRZ ;  /* 0x0000000000947805 */ /* 0x000fe2000001ff00 */
[----:B------:R-:W-:Y:S01]  /*1090*/  USHF.L.U32 UR44, UR4, 0x7, URZ ;  /* 0x00000007042c7899 */ /* 0x000fe2000800063f */
[----:B------:R-:W-:Y:S01]  /*10a0*/  CS2R R178, SRZ ;  /* 0x0000000000b27805 */ /* 0x000fe2000001ff00 */
[----:B------:R-:W-:Y:S01]  /*10b0*/  UISETP.NE.AND.EX UP0, UPT, UR13, URZ, UPT, UP0 ;  /* 0x0000003f0d00728c */ /* 0x000fe2000bf05300 */
[----:B------:R-:W-:Y:S01]  /*10c0*/  CS2R R144, SRZ ;  /* 0x0000000000907805 */ /* 0x000fe2000001ff00 */
[----:B------:R-:W-:Y:S01]  /*10d0*/  UIADD3 UR4, UR44, 0x7f, URZ ;  /* 0x0000007f2c047890 */ /* 0x000fe2000fffe03f */
[----:B------:R-:W-:Y:S01]  /*10e0*/  CS2R R176, SRZ ;  /* 0x0000000000b07805 */ /* 0x000fe2000001ff00 */
[----:B------:R-:W-:Y:S01]  /*10f0*/  ULDC UR8, c[0x0][0x288] ;  /* 0x0000a20000087ab9 */ /* 0x000fe20000000800 */
[----:B------:R-:W-:Y:S01]  /*1100*/  @UP2 ULDC UR6, c[0x0][0x44c] ;  /* 0x0001130000062ab9 */ /* 0x000fe20000000800 */
[----:B------:R-:W-:Y:S01]  /*1110*/  UIADD3 UR8, -UR8, 0x60, URZ ;  /* 0x0000006008087890 */ /* 0x000fe2000fffe13f */
[----:B------:R-:W-:Y:S01]  /*1120*/  CS2R R140, SRZ ;  /* 0x00000000008c7805 */ /* 0x000fe2000001ff00 */
[----:B------:R-:W-:Y:S01]  /*1130*/  UIMAD.WIDE.U32 UR6, UR4, UR6, URZ ;  /* 0x00000006040672a5 */ /* 0x000fe2000f8e003f */
[----:B------:R-:W-:Y:S01]  /*1140*/  CS2R R174, SRZ ;  /* 0x0000000000ae7805 */ /* 0x000fe2000001ff00 */
[----:B------:R-:W-:Y:S01]  /*1150*/  USEL UR43, UR43, 0x1, UP0 ;  /* 0x000000012b2b7887 */ /* 0x000fe20008000000 */
[----:B------:R-:W-:Y:S01]  /*1160*/  CS2R R136, SRZ ;  /* 0x0000000000887805 */ /* 0x000fe2000001ff00 */
[----:B------:R-:W-:Y:S01]  /*1170*/  ULDC UR9, c[0x0][0x2f0] ;  /* 0x0000bc0000097ab9 */ /* 0x000fe20000000800 */
[----:B------:R-:W-:Y:S01]  /*1180*/  @UP2 ULDC UR12, c[0x0][0x450] ;  /* 0x00011400000c2ab9 */ /* 0x000fe20000000800 */
[----:B------:R-:W-:Y:S01]  /*1190*/  UIMAD UR8, UR43, UR9, UR8 ;  /* 0x000000092b0872a4 */ /* 0x000fe2000f8e0208 */
[----:B------:R-:W-:Y:S01]  /*11a0*/  CS2R R120, SRZ ;  /* 0x0000000000787805 */ /* 0x000fe2000001ff00 */
[----:B------:R-:W-:Y:S01]  /*11b0*/  @UP2 USHF.R.U32.HI UR4, URZ, UR12, UR7 ;  /* 0x0000000c3f042299 */ /* 0x000fe20008011607 */
[----:B------:R-:W-:Y:S01]  /*11c0*/  CS2R R132, SRZ ;  /* 0x0000000000847805 */ /* 0x000fe2000001ff00 */
[----:B------:R-:W-:Y:S01]  /*11d0*/  UIMAD UR6, UR43, UR9, 0x5f ;  /* 0x0000005f2b0674a4 */ /* 0x000fe2000f8e0209 */
[----:B------:R-:W-:Y:S01]  /*11e0*/  CS2R R116, SRZ ;  /* 0x0000000000747805 */ /* 0x000fe2000001ff00 */
[----:B------:R-:W-:Y:S01]  /*11f0*/  UIADD3 UR8, UR8, UR4, URZ ;  /* 0x0000000408087290 */ /* 0x000fe2000fffe03f */
[----:B------:R-:W-:Y:S01]  /*1200*/  CS2R R112, SRZ ;  /* 0x0000000000707805 */ /* 0x000fe2000001ff00 */
[----:B------:R-:W-:Y:S01]  /*1210*/  UIMAD.WIDE UR6, UR6, 0x2aaaaaab, URZ ;  /* 0x2aaaaaab060678a5 */ /* 0x000fe2000f8e023f */
[----:B------:R-:W-:Y:S01]  /*1220*/  CS2R R128, SRZ ;  /* 0x0000000000807805 */ /* 0x000fe2000001ff00 */
[----:B------:R-:W-:Y:S01]  /*1230*/  UIMAD.WIDE UR8, UR8, 0x2aaaaaab, URZ ;  /* 0x2aaaaaab080878a5 */ /* 0x000fe2000f8e023f */
[----:B------:R-:W-:Y:S01]  /*1240*/  CS2R R108, SRZ ;  /* 0x00000000006c7805 */ /* 0x000fe2000001ff00 */
[----:B------:R-:W-:Y:S01]  /*1250*/  ULDC UR11, c[0x0][0xc54] ;  /* 0x00031500000b7ab9 */ /* 0x000fe20000000800 */
[----:B------:R-:W-:Y:S01]  /*1260*/  USHF.R.U32.HI UR4, URZ, 0x1f, UR7 ;  /* 0x0000001f3f047899 */ /* 0x000fe20008011607 */
[----:B------:R-:W-:Y:S01]  /*1270*/  CS2R R104, SRZ ;  /* 0x0000000000687805 */ /* 0x000fe2000001ff00 */
[----:B------:R-:W-:Y:S01]  /*1280*/  UIMAD UR11, UR5, UR11, UR10 ;  /* 0x0000000b050b72a4 */ /* 0x000fe2000f8e020a */
[----:B------:R-:W-:Y:S01]  /*1290*/  CS2R R124, SRZ ;  /* 0x00000000007c7805 */ /* 0x000fe2000001ff00 */
[----:B------:R-:W-:Y:S01]  /*12a0*/  USHF.R.U32.HI UR5, URZ, 0x1f, UR9 ;  /* 0x0000001f3f057899 */ /* 0x000fe20008011609 */
[----:B------:R-:W-:Y:S01]  /*12b0*/  CS2R R100, SRZ ;  /* 0x0000000000647805 */ /* 0x000fe2000001ff00 */
[----:B------:R-:W-:Y:S01]  /*12c0*/  ULEA.HI.SX32 UR7, UR7, UR4, 0x1c ;  /* 0x0000000407077291 */ /* 0x000fe2000f8fe23f */
[----:B------:R-:W-:Y:S01]  /*12d0*/  CS2R R96, SRZ ;  /* 0x0000000000607805 */ /* 0x000fe2000001ff00 */
[----:B------:R-:W-:Y:S01]  /*12e0*/  ULEA.HI.SX32 UR9, UR9, UR5, 0x1c ;  /* 0x0000000509097291 */ /* 0x000fe2000f8fe23f */
[----:B------:R-:W-:Y:S01]  /*12f0*/  IMAD.MOV.U32 R202, RZ, RZ, RZ ;  /* 0x000000ffffca7224 */ /* 0x000fe200078e00ff */
[----:B------:R-:W-:Y:S01]  /*1300*/  ULDC UR39, c[0x0][0xc48] ;  /* 0x0003120000277ab9 */ /* 0x000fe20000000800 */
[----:B------:R-:W-:Y:S01]  /*1310*/  UMOV UR42, UR11 ;  /* 0x0000000b002a7c82 */ /* 0x000fe20008000000 */
[----:B------:R-:W-:Y:S01]  /*1320*/  UISETP.LT.AND UP0, UPT, UR7, UR9, UPT ;  /* 0x000000090700728c */ /* 0x000fe2000bf01270 */
[----:B------:R-:W-:Y:S01]  /*1330*/  CS2R R92, SRZ ;  /* 0x00000000005c7805 */ /* 0x000fe2000001ff00 */
[----:B------:R-:W-:Y:S01]  /*1340*/  UISETP.NE.AND UP1, UPT, UR39, 0x1, UPT ;  /* 0x000000012700788c */ /* 0x000fe2000bf25270 */
[----:B------:R-:W-:Y:S01]  /*1350*/  CS2R R88, SRZ ;  /* 0x0000000000587805 */ /* 0x000fe2000001ff00 */
[----:B------:R-:W-:Y:S01]  /*1360*/  USEL UR41, UR7, UR9, UP0 ;  /* 0x0000000907297287 */ /* 0x000fe20008000000 */
[----:B------:R-:W-:Y:S01]  /*1370*/  IMAD.MOV.U32 R201, RZ, RZ, RZ ;  /* 0x000000ffffc97224 */ /* 0x000fe200078e00ff */
[----:B------:R-:W-:-:S02]  /*1380*/  CS2R R84, SRZ ;  /* 0x0000000000547805 */ /* 0x000fc4000001ff00 */
[----:B------:R-:W-:Y:S01]  /*1390*/  CS2R R80, SRZ ;  /* 0x0000000000507805 */ /* 0x000fe2000001ff00 */
[----:B------:R-:W-:Y:S01]  /*13a0*/  UISETP.GE.AND UP0, UPT, UR41, 0x1, UPT ;  /* 0x000000012900788c */ /* 0x000fe2000bf06270 */
[----:B------:R-:W-:Y:S02]  /*13b0*/  CS2R R198, SRZ ;  /* 0x0000000000c67805 */ /* 0x000fe4000001ff00 */
[----:B------:R-:W-:Y:S02]  /*13c0*/  CS2R R76, SRZ ;  /* 0x00000000004c7805 */ /* 0x000fe4000001ff00 */
[----:B------:R-:W-:Y:S02]  /*13d0*/  CS2R R72, SRZ ;  /* 0x0000000000487805 */ /* 0x000fe4000001ff00 */
[----:B------:R-:W-:Y:S01]  /*13e0*/  CS2R R68, SRZ ;  /* 0x0000000000447805 */ /* 0x000fe2000001ff00 */
[----:B------:R-:W-:Y:S01]  /*13f0*/  @UP1 ULDC UR10, c[0x0][0xc4c] ;  /* 0x00031300000a1ab9 */ /* 0x000fe20000000800 */
[----:B------:R-:W-:Y:S01]  /*1400*/  PLOP3.LUT P1, PT, PT, PT, UP0, 0x80, 0x0 ;  /* 0x000000000000781c */ /* 0x000fe20003f2f008 */
[----:B------:R-:W-:Y:S01]  /*1410*/  UIMAD.WIDE.U32 UR4, UR11, UR10, URZ ;  /* 0x0000000a0b0472a5 */ /* 0x000fe2000f8e003f */
[----:B------:R-:W-:Y:S01]  /*1420*/  CS2R R64, SRZ ;  /* 0x0000000000407805 */ /* 0x000fe2000001ff00 */
[----:B------:R-:W-:Y:S01]  /*1430*/  @UP1 ULDC UR6, c[0x0][0xc50] ;  /* 0x0003140000061ab9 */ /* 0x000fe20000000800 */
[----:B------:R-:W-:Y:S01]  /*1440*/  CS2R R196, SRZ ;  /* 0x0000000000c47805 */ /* 0x000fe2000001ff00 */
[----:B------:R-:W-:Y:S01]  /*1450*/  @UP1 USHF.R.U32.HI UR42, URZ, UR6, UR5 ;  /* 0x000000063f2a1299 */ /* 0x000fe20008011605 */
[----:B------:R-:W-:-:S02]  /*1460*/  CS2R R60, SRZ ;  /* 0x00000000003c7805 */ /* 0x000fc4000001ff00 */
[----:B------:R-:W-:Y:S02]  /*1470*/  CS2R R56, SRZ ;  /* 0x0000000000387805 */ /* 0x000fe4000001ff00 */
[----:B------:R-:W-:Y:S01]  /*1480*/  CS2R R52, SRZ ;  /* 0x0000000000347805 */ /* 0x000fe2000001ff00 */
[----:B------:R-:W-:Y:S01]  /*1490*/  UIADD3 UR4, -UR42, URZ, URZ ;  /* 0x0000003f2a047290 */ /* 0x000fe2000fffe13f */
[----:B------:R-:W-:Y:S02]  /*14a0*/  CS2R R194, SRZ ;  /* 0x0000000000c27805 */ /* 0x000fe4000001ff00 */
[----:B------:R-:W-:Y:S02]  /*14b0*/  CS2R R94, SRZ ;  /* 0x00000000005e7805 */ /* 0x000fe4000001ff00 */
[----:B------:R-:W-:Y:S01]  /*14c0*/  CS2R R90, SRZ ;  /* 0x00000000005a7805 */ /* 0x000fe2000001ff00 */
[----:B------:R-:W-:Y:S01]  /*14d0*/  UIMAD UR39, UR39, UR4, UR11 ;  /* 0x00000004272772a4 */ /* 0x000fe2000f8e020b */
        /* <DEDUP_REMOVED lines=60> */
.L_x_4155:
        /* <DEDUP_REMOVED lines=13> */
.L_x_4306:
[----:B0-----:R-:W-:Y:S01]  /*1970*/  IMAD.U32 R0, RZ, RZ, UR45 ;  /* 0x0000002dff007e24 */ /* 0x001fe2000f8e00ff */
[----:B------:R-:W-:Y:S05]  /*1980*/  WARPSYNC.ALL ;  /* 0x0000000000007948 */ /* 0x000fea0003800000 */
[----:B------:R0:W-:Y:S01]  /*1990*/  BAR.SYNC.DEFER_BLOCKING R8, 0x100 ;  /* 0x000400080000751d */ /* 0x0001e20000010000 */
[----:B------:R-:W-:-:S13]  /*19a0*/  ISETP.NE.AND P0, PT, R0, 0x3, PT ;  /* 0x000000030000780c */ /* 0x000fda0003f05270 */
[----:B0-----:R-:W-:Y:S05]  /*19b0*/  @!P0 BRA `(.L_x_4157) ;  /* 0x0000000000048947 */ /* 0x001fea0003800000 */
[----:B------:R-:W-:Y:S01]  /*19c0*/  BPT.TRAP 0x1 ;  /* 0x000000040000795c */ /* 0x000fe20000300000 */
.L_x_4157:
[----:B------:R-:W-:Y:S02]  /*19d0*/  IMAD.U32 R11, RZ, RZ, UR37 ;  /* 0x00000025ff0b7e24 */ /* 0x000fe4000f8e00ff */
[----:B------:R-:W-:-:S03]  /*19e0*/  IMAD.U32 R6, RZ, RZ, UR36 ;  /* 0x00000024ff067e24 */ /* 0x000fc6000f8e00ff */
[----:B------:R-:W-:Y:S01]  /*19f0*/  SHF.L.U32 R11, R11, 0x1f, RZ ;  /* 0x0000001f0b0b7819 */ /* 0x000fe200000006ff */
[----:B------:R-:W-:-:S04]  /*1a00*/  IMAD R6, R6, 0x8, R7 ;  /* 0x0000000806067824 */ /* 0x000fc800078e0207 */
[----:B------:R0:W1:Y:S01]  /*1a10*/  SYNCS.PHASECHK.TRANS64.TRYWAIT P1, [R6+URZ+0x22830], R11 ;  /* 0x0228300b060075a7 */ /* 0x000062000802017f */
[----:B------:R-:W-:Y:S05]  /*1a20*/  @!P0 BRA `(.L_x_4158) ;  /* 0x0000000000048947 */ /* 0x000fea0003800000 */
[----:B------:R-:W-:Y:S01]  /*1a30*/  BPT.TRAP 0x1 ;  /* 0x000000040000795c */ /* 0x000fe20000300000 */
.L_x_4158:
[----:B-1----:R-:W-:Y:S05]  /*1a40*/  @P1 BRA `(.L_x_4159) ;  /* 0x0000000000081947 */ /* 0x002fea0003800000 */
[----:B------:R-:W1:Y:S02]  /*1a50*/  SYNCS.PHASECHK.TRANS64.TRYWAIT P1, [R6+URZ+0x22830], R11 ;  /* 0x0228300b060075a7 */ /* 0x000e64000802017f */
[----:B-1----:R-:W-:Y:S05]  /*1a60*/  @!P1 BRA `(.L_x_4160) ;  /* 0x000000d800809947 */ /* 0x002fea0003800000 */
.L_x_4159:
        /* <DEDUP_REMOVED lines=10> */
[----:B------:R-:W-:Y:S01]  /*1b10*/  VIADD R0, R16, UR44 ;  /* 0x0000002c10007c36 */ /* 0x000fe20008000000 */
        /* <DEDUP_REMOVED lines=13> */
[----:B------:R-:W-:-:S03]  /*1bf0*/  UIADD3 UR18, UR6, 0x6, URZ ;  /* 0x0000000606127890 */ /* 0x000fc6000fffe03f */
[----:B------:R-:W-:Y:S02]  /*1c00*/  ULDC UR6, c[0x0][0x448] ;  /* 0x0001120000067ab9 */ /* 0x000fe40000000800 */
[----:B------:R-:W-:-:S06]  /*1c10*/  UISETP.NE.AND UP0, UPT, UR6, 0x1, UPT ;  /* 0x000000010600788c */ /* 0x000fcc000bf05270 */
[----:B------:R-:W-:-:S05]  /*1c20*/  PLOP3.LUT P1, PT, PT, PT, UP0, 0x80, 0x0 ;  /* 0x000000000000781c */ /* 0x000fca0003f2f008 */
[----:B------:R-:W-:-:S08]  /*1c30*/  @UP0 ULDC UR6, c[0x0][0x44c] ;  /* 0x0001130000060ab9 */ /* 0x000fd00000000800 */
[----:B------:R-:W-:Y:S01]  /*1c40*/  @P1 IMAD.HI.U32 R3, R0, UR6, RZ ;  /* 0x0000000600031c27 */ /* 0x000fe2000f8e00ff */
[----:B------:R-:W-:-:S04]  /*1c50*/  @UP0 ULDC UR6, c[0x0][0x450] ;  /* 0x0001140000060ab9 */ /* 0x000fc80000000800 */
[----:B------:R-:W-:Y:S01]  /*1c60*/  @P1 SHF.R.U32.HI R0, RZ, UR6, R3 ;  /* 0x00000006ff001c19 */ /* 0x000fe20008011603 */
[----:B------:R-:W-:Y:S02]  /*1c70*/  UMOV UR6, 0xffffffa0 ;  /* 0xffffffa000067882 */ /* 0x000fe40000000000 */
[----:B------:R-:W-:Y:S02]  /*1c80*/  UIMAD UR6, UR41, UR6, 0x60 ;  /* 0x00000060290674a4 */ /* 0x000fe4000f8e0206 */
[----:B------:R-:W3:Y:S04]  /*1c90*/  SHFL.IDX PT, R5, R0, 0x1, 0x1c1f ;  /* 0x003c1f0000057f89 */ /* 0x000ee800000e0000 */
[----:B------:R-:W4:Y:S01]  /*1ca0*/  SHFL.IDX PT, R0, R0, RZ, 0x1c1f ;  /* 0x001c1fff00007589 */ /* 0x000f2200000e0000 */
[----:B------:R-:W-:-:S02]  /*1cb0*/  WARPGROUP.DEPBAR.LE gsb0, 0x0 ;  /* 0x00008000000079c5 */ /* 0x000fc40000010000 */
[----:B------:R-:W-:-:S06]  /*1cc0*/  WARPGROUP.ARRIVE ;  /* 0x00000000000079c5 */ /* 0x000fcc0000000000 */
[----:B------:R-:W-:Y:S01]  /*1cd0*/  HGMMA.64x96x16.F32 R24, gdesc[UR8], R24, gsb0 ;  /* 0x01600000081879f0 */ /* 0x000fe20008000818 */
[----:B------:R-:W-:Y:S02]  /*1ce0*/  ULDC UR10, c[0x0][0x988] ;  /* 0x00026200000a7ab9 */ /* 0x000fe40000000800 */
[----:B------:R-:W-:Y:S02]  /*1cf0*/  WARPGROUP.DEPBAR.LE gsb0, 0x0 ;  /* 0x00008000000079c5 */ /* 0x000fe40000010000 */
[----:B------:R-:W-:-:S06]  /*1d00*/  WARPGROUP.ARRIVE ;  /* 0x00000000000079c5 */ /* 0x000fcc0000000000 */
[----:B------:R-:W-:Y:S01]  /*1d10*/  HGMMA.64x96x16.F32 R24, gdesc[UR12], R24, gsb0 ;  /* 0x016000000c1879f0 */ /* 0x000fe20008000818 */
[----:B------:R-:W-:Y:S01]  /*1d20*/  ULDC UR14, c[0x0][0x2f0] ;  /* 0x0000bc00000e7ab9 */ /* 0x000fe20000000800 */
[----:B------:R-:W-:Y:S01]  /*1d30*/  ULDC UR15, c[0x0][0x288] ;  /* 0x0000a200000f7ab9 */ /* 0x000fe20000000800 */
[----:B------:R-:W-:-:S06]  /*1d40*/  UIMAD UR6, UR43, UR14, UR6 ;  /* 0x0000000e2b0672a4 */ /* 0x000fcc000f8e0206 */
[----:B------:R-:W-:-:S04]  /*1d50*/  IMAD.U32 R4, RZ, RZ, UR6 ;  /* 0x00000006ff047e24 */ /* 0x000fc8000f8e00ff */
[----:B------:R-:W-:Y:S02]  /*1d60*/  IMAD R3, R17, -0x2, R4 ;  /* 0xfffffffe11037824 */ /* 0x000fe400078e0204 */
[----:B------:R-:W-:-:S05]  /*1d70*/  IMAD.U32 R4, RZ, RZ, UR15 ;  /* 0x0000000fff047e24 */ /* 0x000fca000f8e00ff */
[----:B------:R-:W-:-:S04]  /*1d80*/  IADD3 R4, R3, 0x1, -R4 ;  /* 0x0000000103047810 */ /* 0x000fc80007ffe804 */
[-CC-:B---3--:R-:W-:Y:S02]  /*1d90*/  VIADDMNMX R5, R5, R4.reuse, R3.reuse, PT ;  /* 0x0000000405057246 */ /* 0x188fe40003800103 */
[----:B----4-:R-:W-:Y:S02]  /*1da0*/  VIADDMNMX R3, R0, R4, R3, PT ;  /* 0x0000000400037246 */ /* 0x010fe40003800103 */
[C---:B------:R-:W-:Y:S02]  /*1db0*/  ISETP.GT.AND P2, PT, R5.reuse, RZ, PT ;  /* 0x000000ff0500720c */ /* 0x040fe40003f44270 */
[C---:B------:R-:W-:Y:S02]  /*1dc0*/  ISETP.GT.AND P3, PT, R5.reuse, 0x1, PT ;  /* 0x000000010500780c */ /* 0x040fe40003f64270 */
[----:B------:R-:W-:Y:S02]  /*1dd0*/  ISETP.GT.AND P4, PT, R5, 0x8, PT ;  /* 0x000000080500780c */ /* 0x000fe40003f84270 */
[----:B------:R-:W-:Y:S01]  /*1de0*/  ISETP.GT.AND P5, PT, R3, 0x8, PT ;  /* 0x000000080300780c */ /* 0x000fe20003fa4270 */
[----:B------:R-:W-:-:S02]  /*1df0*/  WARPGROUP.DEPBAR.LE gsb0, 0x0 ;  /* 0x00008000000079c5 */ /* 0x000fc40000010000 */
[----:B------:R-:W-:-:S06]  /*1e00*/  WARPGROUP.ARRIVE ;  /* 0x00000000000079c5 */ /* 0x000fcc0000000000 */
[----:B------:R-:W-:Y:S03]  /*1e10*/  HGMMA.64x96x16.F32 R24, gdesc[UR16], R24, gsb0 ;  /* 0x01600000101879f0 */ /* 0x000fe60008000818 */
[----:B------:R-:W-:Y:S02]  /*1e20*/  WARPGROUP.DEPBAR.LE gsb0, 0x0 ;  /* 0x00008000000079c5 */ /* 0x000fe40000010000 */
[----:B------:R-:W-:Y:S02]  /*1e30*/  FSEL R26, R26, -INF , P2 ;  /* 0xff8000001a1a7808 */ /* 0x000fe40001000000 */
[----:B------:R-:W-:Y:S02]  /*1e40*/  FSEL R27, R27, -INF , P3 ;  /* 0xff8000001b1b7808 */ /* 0x000fe40001800000 */
[----:B------:R-:W-:Y:S02]  /*1e50*/  ISETP.GT.AND P2, PT, R5, 0x9, PT ;  /* 0x000000090500780c */ /* 0x000fe40003f44270 */
[----:B------:R-:W-:-:S02]  /*1e60*/  FSEL R30, R30, -INF , P4 ;  /* 0xff8000001e1e7808 */ /* 0x000fc40002000000 */
[----:B------:R-:W-:Y:S02]  /*1e70*/  FMNMX.FTZ R9, R26, R27, !PT ;  /* 0x0000001b1a097209 */ /* 0x000fe40007810000 */
[----:B------:R-:W-:Y:S02]  /*1e80*/  ISETP.GT.AND P3, PT, R5, 0x10, PT ;  /* 0x000000100500780c */ /* 0x000fe40003f64270 */
[----:B------:R-:W-:Y:S02]  /*1e90*/  FSEL R31, R31, -INF , P2 ;  /* 0xff8000001f1f7808 */ /* 0x000fe40001000000 */
[----:B------:R-:W-:Y:S02]  /*1ea0*/  FMNMX.FTZ R10, R30, R9, !PT ;  /* 0x000000091e0a7209 */ /* 0x000fe40007810000 */
        /* <DEDUP_REMOVED lines=57> */
[----:B------:R-:W-:Y:S02]  /*2240*/  FSEL R71, R71, -INF , P2 ;  /* 0xff80000047477808 */ /* 0x000fe40001000000 */
[----:B------:R-:W-:Y:S02]  /*2250*/  FMNMX.FTZ R10, R70, R5, !PT ;  /* 0x00000005460a7209 */ /* 0x000fe40007810000 */
[----:B------:R-:W-:Y:S02]  /*2260*/  ISETP.GT.AND P3, PT, R3, RZ, PT ;  /* 0x000000ff0300720c */ /* 0x000fe40003f64270 */
[----:B------:R-:W-:Y:S02]  /*2270*/  FMNMX.FTZ R10, R71, R10, !PT ;  /* 0x0000000a470a7209 */ /* 0x000fe40007810000 */
[----:B------:R-:W-:-:S02]  /*2280*/  ISETP.GT.AND P4, PT, R3, 0x1, PT ;  /* 0x000000010300780c */ /* 0x000fc40003f84270 */
[----:B------:R-:W-:Y:S01]  /*2290*/  FSEL R24, R24, -INF , P3 ;  /* 0xff80000018187808 */ /* 0x000fe20001800000 */
[----:B------:R-:W3:Y:S01]  /*22a0*/  SHFL.BFLY PT, R5, R10, 0x2, 0x1f ;  /* 0x0c401f000a057f89 */ /* 0x000ee200000e0000 */
[----:B------:R-:W-:Y:S02]  /*22b0*/  FSEL R25, R25, -INF , P4 ;  /* 0xff80000019197808 */ /* 0x000fe40002000000 */
[C---:B------:R-:W-:Y:S02]  /*22c0*/  ISETP.GT.AND P2, PT, R3.reuse, 0x9, PT ;  /* 0x000000090300780c */ /* 0x040fe40003f44270 */
[----:B------:R-:W-:Y:S02]  /*22d0*/  FSEL R28, R28, -INF , P5 ;  /* 0xff8000001c1c7808 */ /* 0x000fe40002800000 */
[----:B------:R-:W-:Y:S02]  /*22e0*/  ISETP.GT.AND P3, PT, R3, 0x10, PT ;  /* 0x000000100300780c */ /* 0x000fe40003f64270 */
[----:B------:R-:W-:-:S02]  /*22f0*/  FSEL R29, R29, -INF , P2 ;  /* 0xff8000001d1d7808 */ /* 0x000fc40001000000 */
[C---:B------:R-:W-:Y:S02]  /*2300*/  ISETP.GT.AND P2, PT, R3.reuse, 0x11, PT ;  /* 0x000000110300780c */ /* 0x040fe40003f44270 */
[----:B------:R-:W-:Y:S02]  /*2310*/  FSEL R32, R32, -INF , P3 ;  /* 0xff80000020207808 */ /* 0x000fe40001800000 */
[----:B------:R-:W-:Y:S02]  /*2320*/  ISETP.GT.AND P3, PT, R3, 0x18, PT ;  /* 0x000000180300780c */ /* 0x000fe40003f64270 */
[----:B------:R-:W-:Y:S02]  /*2330*/  FSEL R33, R33, -INF , P2 ;  /* 0xff80000021217808 */ /* 0x000fe40001000000 */
[----:B------:R-:W-:Y:S02]  /*2340*/  ISETP.GT.AND P2, PT, R3, 0x19, PT ;  /* 0x000000190300780c */ /* 0x000fe40003f44270 */
[----:B------:R-:W-:-:S02]  /*2350*/  FSEL R36, R36, -INF , P3 ;  /* 0xff80000024247808 */ /* 0x000fc40001800000 */
[----:B------:R-:W-:Y:S02]  /*2360*/  ISETP.GT.AND P3, PT, R3, 0x20, PT ;  /* 0x000000200300780c */ /* 0x000fe40003f64270 */
[----:B---3--:R-:W-:Y:S02]  /*2370*/  FMNMX.FTZ R5, R10, R5, !PT ;  /* 0x000000050a057209 */ /* 0x008fe40007810000 */
[----:B------:R-:W-:Y:S02]  /*2380*/  FSEL R37, R37, -INF , P2 ;  /* 0xff80000025257808 */ /* 0x000fe40001000000 */
[C---:B------:R-:W-:Y:S01]  /*2390*/  ISETP.GT.AND P2, PT, R3.reuse, 0x21, PT ;  /* 0x000000210300780c */ /* 0x040fe20003f44270 */
[----:B------:R-:W3:Y:S01]  /*23a0*/  SHFL.BFLY PT, R12, R5, 0x1, 0x1f ;  /* 0x0c201f00050c7f89 */ /* 0x000ee200000e0000 */
[----:B------:R-:W-:Y:S02]  /*23b0*/  FSEL R40, R40, -INF , P3 ;  /* 0xff80000028287808 */ /* 0x000fe40001800000 */
[----:B------:R-:W-:-:S02]  /*23c0*/  ISETP.GT.AND P3, PT, R3, 0x28, PT ;  /* 0x000000280300780c */ /* 0x000fc40003f64270 */
[----:B------:R-:W-:Y:S02]  /*23d0*/  FSEL R41, R41, -INF , P2 ;  /* 0xff80000029297808 */ /* 0x000fe40001000000 */
[C---:B------:R-:W-:Y:S02]  /*23e0*/  ISETP.GT.AND P2, PT, R3.reuse, 0x29, PT ;  /* 0x000000290300780c */ /* 0x040fe40003f44270 */
[----:B------:R-:W-:Y:S02]  /*23f0*/  FSEL R44, R44, -INF , P3 ;  /* 0xff8000002c2c7808 */ /* 0x000fe40001800000 */
[----:B------:R-:W-:Y:S02]  /*2400*/  ISETP.GT.AND P3, PT, R3, 0x30, PT ;  /* 0x000000300300780c */ /* 0x000fe40003f64270 */
[----:B------:R-:W-:Y:S02]  /*2410*/  FSEL R45, R45, -INF , P2 ;  /* 0xff8000002d2d7808 */ /* 0x000fe40001000000 */
[----:B------:R-:W-:-:S02]  /*2420*/  ISETP.GT.AND P2, PT, R3, 0x31, PT ;  /* 0x000000310300780c */ /* 0x000fc40003f44270 */
[----:B------:R-:W-:Y:S02]  /*2430*/  FSEL R48, R48, -INF , P3 ;  /* 0xff80000030307808 */ /* 0x000fe40001800000 */
[----:B------:R-:W-:Y:S02]  /*2440*/  ISETP.GT.AND P3, PT, R3, 0x38, PT ;  /* 0x000000380300780c */ /* 0x000fe40003f64270 */
[----:B------:R-:W-:Y:S02]  /*2450*/  FSEL R49, R49, -INF , P2 ;  /* 0xff80000031317808 */ /* 0x000fe40001000000 */
[----:B------:R-:W-:Y:S02]  /*2460*/  ISETP.GT.AND P2, PT, R3, 0x39, PT ;  /* 0x000000390300780c */ /* 0x000fe40003f44270 */
[----:B---3--:R-:W-:Y:S02]  /*2470*/  FMNMX.FTZ R0, R5, R12, !PT ;  /* 0x0000000c05007209 */ /* 0x008fe40007810000 */
[----:B------:R-:W-:-:S02]  /*2480*/  FMNMX.FTZ R5, R24, R25, !PT ;  /* 0x0000001918057209 */ /* 0x000fc40007810000 */
[C---:B------:R-:W-:Y:S01]  /*2490*/  FSETP.NEU.FTZ.AND P4, PT, R0.reuse, -INF , PT ;  /* 0xff8000000000780b */ /* 0x040fe20003f9d000 */
[----:B------:R-:W-:Y:S01]  /*24a0*/  FMUL.FTZ R4, R0, UR10 ;  /* 0x0000000a00047c20 */ /* 0x000fe20008410000 */
[----:B------:R-:W-:Y:S02]  /*24b0*/  FSEL R52, R52, -INF , P3 ;  /* 0xff80000034347808 */ /* 0x000fe40001800000 */
[----:B------:R-:W-:Y:S02]  /*24c0*/  ISETP.GT.AND P3, PT, R3, 0x40, PT ;  /* 0x000000400300780c */ /* 0x000fe40003f64270 */
[----:B------:R-:W-:Y:S02]  /*24d0*/  FSEL R9, R4, RZ, P4 ;  /* 0x000000ff04097208 */ /* 0x000fe40002000000 */
[----:B------:R-:W-:Y:S02]  /*24e0*/  FMNMX.FTZ R4, R28, R5, !PT ;  /* 0x000000051c047209 */ /* 0x000fe40007810000 */
[----:B------:R-:W-:Y:S01]  /*24f0*/  FSEL R53, R53, -INF , P2 ;  /* 0xff80000035357808 */ /* 0x000fe20001000000 */
[--C-:B------:R-:W-:Y:S01]  /*2500*/  FFMA.FTZ R153, R26, UR10, -R9.reuse ;  /* 0x0000000a1a997c23 */ /* 0x100fe20008010809 */
[----:B------:R-:W-:Y:S01]  /*2510*/  FMNMX.FTZ R5, R29, R4, !PT ;  /* 0x000000041d057209 */ /* 0x000fe20007810000 */
[--C-:B------:R-:W-:Y:S01]  /*2520*/  FFMA.FTZ R27, R27, UR10, -R9.reuse ;  /* 0x0000000a1b1b7c23 */ /* 0x100fe20008010809 */
[----:B------:R-:W-:Y:S01]  /*2530*/  ISETP.GT.AND P2, PT, R3, 0x41, PT ;  /* 0x000000410300780c */ /* 0x000fe20003f44270 */
[--C-:B------:R-:W-:Y:S01]  /*2540*/  FFMA.FTZ R30, R30, UR10, -R9.reuse ;  /* 0x0000000a1e1e7c23 */ /* 0x100fe20008010809 */
[----:B------:R-:W-:Y:S01]  /*2550*/  FMNMX.FTZ R4, R32, R5, !PT ;  /* 0x0000000520047209 */ /* 0x000fe20007810000 */
[----:B------:R-:W-:Y:S01]  /*2560*/  MUFU.EX2 R153, R153 ;  /* 0x0000009900997308 */ /* 0x000fe20000000800 */
        /* <DEDUP_REMOVED lines=23> */
[----:B------:R-:W3:Y:S01]  /*26e0*/  MUFU.EX2 R31, R31 ;  /* 0x0000001f001f7308 */ /* 0x000ee20000000800 */
[----:B------:R-:W-:Y:S01]  /*26f0*/  FSEL R61, R61, -INF , P2 ;  /* 0xff8000003d3d7808 */ /* 0x000fe20001000000 */
[--C-:B------:R-:W-:Y:S01]  /*2700*/  FFMA.FTZ R50, R50, UR10, -R9.reuse ;  /* 0x0000000a32327c23 */ /* 0x100fe20008010809 */
[----:B------:R-:W-:Y:S01]  /*2710*/  FMNMX.FTZ R5, R45, R4, !PT ;  /* 0x000000042d057209 */ /* 0x000fe20007810000 */
[--C-:B------:R-:W-:Y:S01]  /*2720*/  FFMA.FTZ R51, R51, UR10, -R9.reuse ;  /* 0x0000000a33337c23 */ /* 0x100fe20008010809 */
[----:B------:R-:W-:Y:S01]  /*2730*/  ISETP.GT.AND P2, PT, R3, 0x51, PT ;  /* 0x000000510300780c */ /* 0x000fe20003f44270 */
[--C-:B------:R-:W-:Y:S01]  /*2740*/  FFMA.FTZ R54, R54, UR10, -R9.reuse ;  /* 0x0000000a36367c23 */ /* 0x100fe20008010809 */
[----:B------:R-:W-:Y:S01]  /*2750*/  FMNMX.FTZ R4, R48, R5, !PT ;  /* 0x0000000530047209 */ /* 0x000fe20007810000 */
[--C-:B------:R-:W-:Y:S01]  /*2760*/  FFMA.FTZ R55, R55, UR10, -R9.reuse ;  /* 0x0000000a37377c23 */ /* 0x100fe20008010809 */
        /* <DEDUP_REMOVED lines=17> */
[----:B------:R-:W-:Y:S01]  /*2880*/  FFMA.FTZ R9, R71, UR10, -R9 ;  /* 0x0000000a47097c23 */ /* 0x000fe20008010809 */
[----:B------:R-:W-:-:S02]  /*2890*/  FMNMX.FTZ R5, R57, R4, !PT ;  /* 0x0000000439057209 */ /* 0x000fc40007810000 */
[----:B------:R-:W-:Y:S02]  /*28a0*/  FSEL R69, R69, -INF , P2 ;  /* 0xff80000045457808 */ /* 0x000fe40001000000 */
[----:B------:R-:W-:Y:S01]  /*28b0*/  FMNMX.FTZ R4, R60, R5, !PT ;  /* 0x000000053c047209 */ /* 0x000fe20007810000 */
[----:B------:R-:W4:Y:S01]  /*28c0*/  MUFU.EX2 R35, R35 ;  /* 0x0000002300237308 */ /* 0x000f220000000800 */
[----:B---3--:R-:W-:Y:S02]  /*28d0*/  F2FP.F16.F32.PACK_AB R155, R31, R30 ;  /* 0x0000001e1f9b723e */ /* 0x008fe400000000ff */
[----:B------:R-:W-:-:S04]  /*28e0*/  FMNMX.FTZ R5, R61, R4, !PT ;  /* 0x000000043d057209 */ /* 0x000fc80007810000 */
[----:B------:R-:W-:Y:S01]  /*28f0*/  FMNMX.FTZ R4, R64, R5, !PT ;  /* 0x0000000540047209 */ /* 0x000fe20007810000 */
[----:B------:R3:W-:Y:S03]  /*2900*/  MUFU.EX2 R175, R9 ;  /* 0x0000000900af7308 */ /* 0x0007e60000000800 */
[----:B------:R-:W-:-:S04]  /*2910*/  FMNMX.FTZ R3, R65, R4, !PT ;  /* 0x0000000441037209 */ /* 0x000fc80007810000 */
[----:B------:R-:W-:Y:S01]  /*2920*/  FMNMX.FTZ R4, R68, R3, !PT ;  /* 0x0000000344047209 */ /* 0x000fe20007810000 */
[----:B------:R-:W-:Y:S01]  /*2930*/  MUFU.EX2 R38, R38 ;  /* 0x0000002600267308 */ /* 0x000fe20000000800 */
[----:B---3--:R-:W-:Y:S01]  /*2940*/  FADD.FTZ R9, R153, R10 ;  /* 0x0000000a99097221 */ /* 0x008fe20000010000 */
[----:B------:R-:W-:Y:S02]  /*2950*/  F2FP.F16.F32.PACK_AB R153, R10, R153 ;  /* 0x000000990a99723e */ /* 0x000fe400000000ff */
[----:B------:R-:W-:Y:S02]  /*2960*/  FMNMX.FTZ R4, R69, R4, !PT ;  /* 0x0000000445047209 */ /* 0x000fe40007810000 */
[----:B----4-:R-:W-:Y:S02]  /*2970*/  F2FP.F16.F32.PACK_AB R157, R35, R34 ;  /* 0x00000022239d723e */ /* 0x010fe400000000ff */
[----:B------:R-:W3:Y:S01]  /*2980*/  MUFU.EX2 R39, R39 ;  /* 0x0000002700277308 */ /* 0x000ee20000000800 */
[----:B------:R-:W4:Y:S07]  /*2990*/  SHFL.BFLY PT, R3, R4, 0x2, 0x1f ;  /* 0x0c401f0004037f89 */ /* 0x000f2e00000e0000 */
[----:B------:R-:W-:Y:S08]  /*29a0*/  MUFU.EX2 R42, R42 ;  /* 0x0000002a002a7308 */ /* 0x000ff00000000800 */
[----:B------:R-:W5:Y:S01]  /*29b0*/  MUFU.EX2 R43, R43 ;  /* 0x0000002b002b7308 */ /* 0x000f620000000800 */
[----:B---3--:R-:W-:-:S07]  /*29c0*/  F2FP.F16.F32.PACK_AB R159, R39, R38 ;  /* 0x00000026279f723e */ /* 0x008fce00000000ff */
[----:B------:R-:W-:Y:S01]  /*29d0*/  MUFU.EX2 R46, R46 ;  /* 0x0000002e002e7308 */ /* 0x000fe20000000800 */
[----:B----4-:R-:W-:-:S05]  /*29e0*/  FMNMX.FTZ R5, R4, R3, !PT ;  /* 0x0000000304057209 */ /* 0x010fca0007810000 */
[----:B------:R-:W3:Y:S02]  /*29f0*/  SHFL.BFLY PT, R4, R5, 0x1, 0x1f ;  /* 0x0c201f0005047f89 */ /* 0x000ee400000e0000 */
[----:B------:R-:W4:Y:S01]  /*2a00*/  MUFU.EX2 R47, R47 ;  /* 0x0000002f002f7308 */ /* 0x000f220000000800 */
[----:B-----5:R-:W-:-:S07]  /*2a10*/  F2FP.F16.F32.PACK_AB R161, R43, R42 ;  /* 0x0000002a2ba1723e */ /* 0x020fce00000000ff */
[----:B------:R-:W-:Y:S08]  /*2a20*/  MUFU.EX2 R50, R50 ;  /* 0x0000003200327308 */ /* 0x000ff00000000800 */
[----:B------:R-:W-:Y:S01]  /*2a30*/  MUFU.EX2 R51, R51 ;  /* 0x0000003300337308 */ /* 0x000fe20000000800 */
[----:B----4-:R-:W-:Y:S02]  /*2a40*/  F2FP.F16.F32.PACK_AB R163, R47, R46 ;  /* 0x0000002e2fa3723e */ /* 0x010fe400000000ff */
[----:B---3--:R-:W-:-:S05]  /*2a50*/  FMNMX.FTZ R3, R5, R4, !PT ;  /* 0x0000000405037209 */ /* 0x008fca0007810000 */
[----:B------:R-:W-:Y:S01]  /*2a60*/  MUFU.EX2 R54, R54 ;  /* 0x0000003600367308 */ /* 0x000fe20000000800 */
[C---:B------:R-:W-:Y:S01]  /*2a70*/  FSETP.NEU.FTZ.AND P2, PT, R3.reuse, -INF , PT ;  /* 0xff8000000300780b */ /* 0x040fe20003f5d000 */
[----:B------:R-:W-:-:S05]  /*2a80*/  FMUL.FTZ R4, R3, UR10 ;  /* 0x0000000a03047c20 */ /* 0x000fca0008410000 */
[----:B------:R-:W-:Y:S01]  /*2a90*/  FSEL R5, R4, RZ, P2 ;  /* 0x000000ff04057208 */ /* 0x000fe20001000000 */
[----:B------:R-:W-:Y:S01]  /*2aa0*/  FADD.FTZ R4, R30, R9 ;  /* 0x000000091e047221 */ /* 0x000fe20000010000 */
[----:B--2---:R-:W-:Y:S01]  /*2ab0*/  LOP3.LUT P2, RZ, R14, 0x7f, RZ, 0xc0, !PT ;  /* 0x0000007f0eff7812 */ /* 0x004fe2000784c0ff */
[----:B------:R-:W-:Y:S01]  /*2ac0*/  MUFU.EX2 R55, R55 ;  /* 0x0000003700377308 */ /* 0x000fe20000000800 */
[----:B------:R-:W-:Y:S01]  /*2ad0*/  SHF.R.U32.HI R14, RZ, 0x7, R14 ;  /* 0x00000007ff0e7819 */ /* 0x000fe2000001160e */
        /* <DEDUP_REMOVED lines=32> */
[--C-:B------:R-:W-:Y:S01]  /*2ce0*/  FFMA.FTZ R68, R68, UR10, -R5.reuse ;  /* 0x0000000a44447c23 */ /* 0x100fe20008010805 */
[----:B------:R-:W-:Y:S01]  /*2cf0*/  FFMA.FTZ R5, R69, UR10, -R5 ;  /* 0x0000000a45057c23 */ /* 0x000fe20008010805 */
[----:B------:R-:W-:-:S02]  /*2d00*/  F2FP.F16.F32.PACK_AB R165, R51, R50 ;  /* 0x0000003233a5723e */ /* 0x000fc400000000ff */
[----:B------:R-:W-:Y:S02]  /*2d10*/  F2FP.F16.F32.PACK_AB R167, R55, R54 ;  /* 0x0000003637a7723e */ /* 0x000fe400000000ff */
[----:B------:R-:W2:Y:S01]  /*2d20*/  MUFU.EX2 R32, R32 ;  /* 0x0000002000207308 */ /* 0x000ea20000000800 */
[----:B---3--:R-:W-:Y:S01]  /*2d30*/  FADD.FTZ R4, R28, R9 ;  /* 0x000000091c047221 */ /* 0x008fe20000010000 */
[----:B------:R-:W-:Y:S01]  /*2d40*/  IADD3 R9, -R14, 0xb, RZ ;  /* 0x0000000b0e097810 */ /* 0x000fe20007ffe1ff */
[----:B------:R-:W-:Y:S01]  /*2d50*/  FADD.FTZ R14, R42, R15 ;  /* 0x0000000f2a0e7221 */ /* 0x000fe20000010000 */
[----:B------:R-:W-:-:S03]  /*2d60*/  F2FP.F16.F32.PACK_AB R152, R25, R24 ;  /* 0x000000181998723e */ /* 0x000fc600000000ff */
[----:B------:R-:W-:Y:S01]  /*2d70*/  FADD.FTZ R15, R43, R14 ;  /* 0x0000000e2b0f7221 */ /* 0x000fe20000010000 */
[----:B------:R-:W3:Y:S01]  /*2d80*/  MUFU.EX2 R33, R33 ;  /* 0x0000002100217308 */ /* 0x000ee20000000800 */
[C---:B----4-:R-:W-:Y:S01]  /*2d90*/  FADD.FTZ R13, R29.reuse, R4 ;  /* 0x000000041d0d7221 */ /* 0x050fe20000010000 */
[----:B------:R-:W-:Y:S02]  /*2da0*/  @!P2 VIADD R4, R6, 0x22840 ;  /* 0x000228400604a836 */ /* 0x000fe40000000000 */
[----:B------:R-:W-:Y:S01]  /*2db0*/  FADD.FTZ R14, R46, R15 ;  /* 0x0000000f2e0e7221 */ /* 0x000fe20000010000 */
[----:B------:R-:W-:Y:S02]  /*2dc0*/  F2FP.F16.F32.PACK_AB R154, R29, R28 ;  /* 0x0000001c1d9a723e */ /* 0x000fe400000000ff */
[----:B------:R-:W-:Y:S01]  /*2dd0*/  @!P2 PRMT R4, RZ, 0x654, R4 ;  /* 0x00000654ff04a816 */ /* 0x000fe20000000004 */
[----:B------:R-:W4:Y:S01]  /*2de0*/  MUFU.EX2 R36, R36 ;  /* 0x0000002400247308 */ /* 0x000f220000000800 */
[----:B--2---:R-:W-:Y:S01]  /*2df0*/  FADD.FTZ R12, R32, R13 ;  /* 0x0000000d200c7221 */ /* 0x004fe20000010000 */
[----:B------:R2:W-:Y:S06]  /*2e00*/  BAR.ARV R9, 0x100 ;  /* 0x000400090000751d */ /* 0x0005ec0000002000 */
[----:B------:R-:W5:Y:S01]  /*2e10*/  MUFU.EX2 R37, R37 ;  /* 0x0000002500257308 */ /* 0x000f620000000800 */
[----:B---3--:R-:W-:Y:S01]  /*2e20*/  FADD.FTZ R13, R33, R12 ;  /* 0x0000000c210d7221 */ /* 0x008fe20000010000 */
[----:B------:R-:W-:Y:S01]  /*2e30*/  FADD.FTZ R15, R47, R14 ;  /* 0x0000000e2f0f7221 */ /* 0x000fe20000010000 */
[----:B------:R3:W-:Y:S01]  /*2e40*/  @!P2 SYNCS.ARRIVE.TRANS64.RED.A1T0 RZ, [R4+URZ], RZ ;  /* 0x000000ff04ffa9a7 */ /* 0x0007e2000810043f */
[----:B------:R-:W-:-:S04]  /*2e50*/  F2FP.F16.F32.PACK_AB R156, R33, R32 ;  /* 0x00000020219c723e */ /* 0x000fc800000000ff */
        /* <DEDUP_REMOVED lines=32> */
[----:B---3--:R-:W-:-:S07]  /*3060*/  FADD.FTZ R10, R62, R15 ;  /* 0x0000000f3e0a7221 */ /* 0x008fce0000010000 */
[----:B------:R-:W3:Y:S01]  /*3070*/  MUFU.EX2 R56, R56 ;  /* 0x0000003800387308 */ /* 0x000ee20000000800 */
[C---:B----4-:R-:W-:Y:S01]  /*3080*/  FADD.FTZ R13, R53.reuse, R4 ;  /* 0x00000004350d7221 */ /* 0x050fe20000010000 */
[----:B------:R-:W-:-:S06]  /*3090*/  F2FP.F16.F32.PACK_AB R166, R53, R52 ;  /* 0x0000003435a6723e */ /* 0x000fcc00000000ff */
[----:B------:R-:W4:Y:S01]  /*30a0*/  MUFU.EX2 R66, R66 ;  /* 0x0000004200427308 */ /* 0x000f220000000800 */
[C---:B-----5:R-:W-:Y:S01]  /*30b0*/  FADD.FTZ R15, R63.reuse, R10 ;  /* 0x0000000a3f0f7221 */ /* 0x060fe20000010000 */
[----:B------:R-:W-:-:S06]  /*30c0*/  F2FP.F16.F32.PACK_AB R171, R63, R62 ;  /* 0x0000003e3fab723e */ /* 0x000fcc00000000ff */
[----:B------:R-:W5:Y:S01]  /*30d0*/  MUFU.EX2 R57, R57 ;  /* 0x0000003900397308 */ /* 0x000f620000000800 */
[----:B---3--:R-:W-:-:S07]  /*30e0*/  FADD.FTZ R4, R56, R13 ;  /* 0x0000000d38047221 */ /* 0x008fce0000010000 */
        /* <DEDUP_REMOVED lines=13> */
[----:B---3--:R-:W-:Y:S01]  /*31c0*/  FADD.FTZ R15, R61, R4 ;  /* 0x000000043d0f7221 */ /* 0x008fe20000010000 */
[C---:B------:R-:W-:Y:S01]  /*31d0*/  FADD.FTZ R4, R175.reuse, R10 ;  /* 0x0000000aaf047221 */ /* 0x040fe20000010000 */
[----:B------:R-:W-:Y:S02]  /*31e0*/  F2FP.F16.F32.PACK_AB R175, R175, R70 ;  /* 0x00000046afaf723e */ /* 0x000fe400000000ff */
[----:B------:R-:W-:-:S03]  /*31f0*/  F2FP.F16.F32.PACK_AB R170, R61, R60 ;  /* 0x0000003c3daa723e */ /* 0x000fc600000000ff */
[----:B------:R-:W3:Y:S01]  /*3200*/  MUFU.EX2 R68, R68 ;  /* 0x0000004400447308 */ /* 0x000ee20000000800 */
[----:B----4-:R-:W-:-:S07]  /*3210*/  FADD.FTZ R10, R64, R15 ;  /* 0x0000000f400a7221 */ /* 0x010fce0000010000 */
[----:B------:R-:W4:Y:S01]  /*3220*/  MUFU.EX2 R13, R5 ;  /* 0x00000005000d7308 */ /* 0x000f220000000800 */
[C---:B-----5:R-:W-:Y:S01]  /*3230*/  FADD.FTZ R15, R65.reuse, R10 ;  /* 0x0000000a410f7221 */ /* 0x060fe20000010000 */
[----:B------:R-:W-:-:S03]  /*3240*/  F2FP.F16.F32.PACK_AB R172, R65, R64 ;  /* 0x0000004041ac723e */ /* 0x000fc600000000ff */
[----:B---3--:R-:W-:-:S04]  /*3250*/  FADD.FTZ R10, R68, R15 ;  /* 0x0000000f440a7221 */ /* 0x008fc80000010000 */
[C---:B----4-:R-:W-:Y:S01]  /*3260*/  FADD.FTZ R5, R13.reuse, R10 ;  /* 0x0000000a0d057221 */ /* 0x050fe20000010000 */
[----:B------:R-:W-:Y:S01]  /*3270*/  F2FP.F16.F32.PACK_AB R174, R13, R68 ;  /* 0x000000440dae723e */ /* 0x000fe200000000ff */
[----:B--2---:R-:W-:Y:S06]  /*3280*/  @!P0 BRA `(.L_x_4161) ;  /* 0x0000000000048947 */ /* 0x004fec0003800000 */
[----:B------:R-:W-:Y:S01]  /*3290*/  BPT.TRAP 0x1 ;  /* 0x000000040000795c */ /* 0x000fe20000300000 */
.L_x_4161:
[----:B------:R2:W3:Y:S01]  /*32a0*/  SYNCS.PHASECHK.TRANS64.TRYWAIT P3, [R6+URZ+0x22850], R11 ;  /* 0x0228500b060075a7 */ /* 0x0004e2000806017f */
[----:B------:R-:W-:Y:S05]  /*32b0*/  @!P0 BRA `(.L_x_4162) ;  /* 0x0000000000048947 */ /* 0x000fea0003800000 */
[----:B------:R-:W-:Y:S01]  /*32c0*/  BPT.TRAP 0x1 ;  /* 0x000000040000795c */ /* 0x000fe20000300000 */
.L_x_4162:
[----:B---3--:R-:W-:Y:S05]  /*32d0*/  @P3 BRA `(.L_x_4163) ;  /* 0x0000000000083947 */ /* 0x008fea0003800000 */
[----:B------:R-:W3:Y:S02]  /*32e0*/  SYNCS.PHASECHK.TRANS64.TRYWAIT P3, [R6+URZ+0x22850], R11 ;  /* 0x0228500b060075a7 */ /* 0x000ee4000806017f */
[----:B---3--:R-:W-:Y:S05]  /*32f0*/  @!P3 BRA `(.L_x_4164) ;  /* 0x000000c00070b947 */ /* 0x008fea0003800000 */
.L_x_4163:
[----:B------:R-:W-:Y:S01]  /*3300*/  R2UR UR6, R7 ;  /* 0x00000000070672ca */ /* 0x000fe200000e0000 */
[----:B------:R4:W-:Y:S01]  /*3310*/  BAR.SYNC.DEFER_BLOCKING R8, 0x100 ;  /* 0x000400080000751d */ /* 0x0009e20000010000 */
[----:B------:R-:W-:Y:S01]  /*3320*/  UIMAD UR14, UR43, UR14, -UR15 ;  /* 0x0000000e2b0e72a4 */ /* 0x000fe2000f8e0a0f */
[----:B0123--:R-:W-:Y:S01]  /*3330*/  @!P2 VIADD R6, R6, 0x22860 ;  /* 0x000228600606a836 */ /* 0x00ffe20000000000 */
[----:B------:R-:W-:-:S03]  /*3340*/  UIADD3 UR23, UR41, -0x2, URZ ;  /* 0xfffffffe29177890 */ /* 0x000fc6000fffe03f */
[----:B------:R-:W-:Y:S01]  /*3350*/  UMOV UR7, 0x40000040 ;  /* 0x4000004000077882 */ /* 0x000fe20000000000 */
[----:B------:R-:W-:Y:S01]  /*3360*/  @UP0 ULDC UR18, c[0x0][0x450] ;  /* 0x0001140000120ab9 */ /* 0x000fe20000000800 */
[----:B------:R-:W-:-:S04]  /*3370*/  @!P2 PRMT R6, RZ, 0x654, R6 ;  /* 0x00000654ff06a816 */ /* 0x000fc80000000006 */
        /* <DEDUP_REMOVED lines=33> */
[----:B------:R-:W-:Y:S02]  /*3590*/  UMOV UR7, 0x40000040 ;  /* 0x4000004000077882 */ /* 0x000fe40000000000 */
[----:B------:R-:W-:Y:S01]  /*35a0*/  UMOV UR11, UR44 ;  /* 0x0000002c000b7c82 */ /* 0x000fe20008000000 */
[----:B------:R-:W-:Y:S02]  /*35b0*/  WARPGROUP.DEPBAR.LE gsb0, 0x0 ;  /* 0x00008000000079c5 */ /* 0x000fe40000010000 */
[----:B------:R-:W-:-:S15]  /*35c0*/  WARPGROUP.ARRIVE ;  /* 0x00000000000079c5 */ /* 0x000fde0000000000 */
[----:B------:R-:W-:-:S06]  /*35d0*/  NOP ;  /* 0x0000000000007918 */ /* 0x000fcc0000000000 */
[----:B------:R-:W-:Y:S01]  /*35e0*/  HGMMA.64x256x16.F32 R24, R172, gdesc[UR4].tnspB, R24, gsb0 ;  /* 0x43e00004ac187df0 */ /* 0x000fe20008000818 */
[----:B------:R-:W-:Y:S02]  /*35f0*/  @UP0 ULDC UR6, c[0x0][0x44c] ;  /* 0x0001130000060ab9 */ /* 0x000fe40000000800 */
[----:B------:R-:W-:-:S04]  /*3600*/  UIMAD.WIDE.U32 UR6, UR44, UR6, URZ ;  /* 0x000000062c0672a5 */ /* 0x000fc8000f8e003f */
[----:B------:R-:W-:-:S04]  /*3610*/  @UP0 USHF.R.U32.HI UR11, URZ, UR18, UR7 ;  /* 0x000000123f0b0299 */ /* 0x000fc80008011607 */
[----:B------:R-:W-:-:S04]  /*3620*/  UIADD3 UR6, UR14, UR11, URZ ;  /* 0x0000000b0e067290 */ /* 0x000fc8000fffe03f */
[----:B------:R-:W-:-:S04]  /*3630*/  UIMAD.WIDE UR6, UR6, 0x2aaaaaab, URZ ;  /* 0x2aaaaaab060678a5 */ /* 0x000fc8000f8e023f */
[----:B------:R-:W-:-:S04]  /*3640*/  USHF.R.U32.HI UR6, URZ, 0x1f, UR7 ;  /* 0x0000001f3f067899 */ /* 0x000fc80008011607 */
[----:B------:R-:W-:-:S04]  /*3650*/  ULEA.HI.SX32 UR6, UR7, UR6, 0x1c ;  /* 0x0000000607067291 */ /* 0x000fc8000f8fe23f */
[----:B------:R-:W-:-:S04]  /*3660*/  UISETP.LT.AND UP1, UPT, URZ, UR6, UPT ;  /* 0x000000063f00728c */ /* 0x000fc8000bf21270 */
[----:B------:R-:W-:-:S04]  /*3670*/  USEL UR22, URZ, UR6, !UP1 ;  /* 0x000000063f167287 */ /* 0x000fc8000c800000 */
[----:B------:R-:W-:-:S06]  /*3680*/  UISETP.GE.AND UP1, UPT, UR23, UR22, UPT ;  /* 0x000000161700728c */ /* 0x000fcc000bf26270 */
[----:B------:R-:W-:Y:S01]  /*3690*/  PLOP3.LUT P3, PT, PT, PT, UP1, 0x80, 0x0 ;  /* 0x000000000000781c */ /* 0x000fe20003f6f018 */
[----:B------:R-:W-:Y:S02]  /*36a0*/  WARPGROUP.DEPBAR.LE gsb0, 0x0 ;  /* 0x00008000000079c5 */ /* 0x000fe40000010000 */
[----:B------:R4:W-:Y:S10]  /*36b0*/  @!P2 SYNCS.ARRIVE.TRANS64.RED.A1T0 RZ, [R6+URZ], RZ ;  /* 0x000000ff06ffa9a7 */ /* 0x0009f4000810043f */
[----:B----4-:R-:W-:Y:S05]  /*36c0*/  @!P3 BRA `(.L_x_4165) ;  /* 0x000000240028b947 */ /* 0x010fea0003800000 */
[----:B------:R-:W-:Y:S01]  /*36d0*/  IMAD.MOV.U32 R7, RZ, RZ, R0 ;  /* 0x000000ffff077224 */ /* 0x000fe200078e0000 */
[----:B------:R-:W-:Y:S01]  /*36e0*/  ULDC UR25, c[0x0][0x288] ;  /* 0x0000a20000197ab9 */ /* 0x000fe20000000800 */
[----:B------:R-:W-:Y:S01]  /*36f0*/  IMAD.MOV.U32 R8, RZ, RZ, R3 ;  /* 0x000000ffff087224 */ /* 0x000fe200078e0003 */
[----:B------:R-:W-:-:S06]  /*3700*/  ULDC UR24, c[0x0][0x988] ;  /* 0x0002620000187ab9 */ /* 0x000fcc0000000800 */
.L_x_4174:
[----:B------:R-:W-:-:S04]  /*3710*/  UIADD3 UR36, UR36, 0x1, URZ ;  /* 0x0000000124247890 */ /* 0x000fc8000fffe03f */
[----:B------:R-:W-:-:S04]  /*3720*/  UISETP.NE.AND UP1, UPT, UR36, 0x2, UPT ;  /* 0x000000022400788c */ /* 0x000fc8000bf25270 */
[----:B------:R-:W-:Y:S02]  /*3730*/  USEL UR6, URZ, 0x1, UP1 ;  /* 0x000000013f067887 */ /* 0x000fe40008800000 */
[----:B------:R-:W-:Y:S02]  /*3740*/  USEL UR36, UR36, URZ, UP1 ;  /* 0x0000003f24247287 */ /* 0x000fe40008800000 */
[----:B------:R-:W-:Y:S01]  /*3750*/  ULOP3.LUT UR37, UR37, UR6, URZ, 0x3c, !UPT ;  /* 0x0000000625257292 */ /* 0x000fe2000f8e3c3f */
[----:B0-----:R-:W-:Y:S11]  /*3760*/  @!P0 BRA `(.L_x_4166) ;  /* 0x0000000000048947 */ /* 0x001ff60003800000 */
[----:B------:R-:W-:Y:S01]  /*3770*/  BPT.TRAP 0x1 ;  /* 0x000000040000795c */ /* 0x000fe20000300000 */
.L_x_4166:
        /* <DEDUP_REMOVED lines=9> */
.L_x_4167:
[----:B-1----:R-:W-:Y:S05]  /*3810*/  @P3 BRA `(.L_x_4168) ;  /* 0x0000000000083947 */ /* 0x002fea0003800000 */
[----:B------:R-:W1:Y:S02]  /*3820*/  SYNCS.PHASECHK.TRANS64.TRYWAIT P3, [UR26+0x22830], R6 ;  /* 0x02283006ff0075a7 */ /* 0x000e64000806015a */
[----:B-1----:R-:W-:Y:S05]  /*3830*/  @!P3 BRA `(.L_x_4169) ;  /* 0x000000bc0034b947 */ /* 0x002fea0003800000 */
.L_x_4168:
[----:B------:R-:W-:Y:S01]  /*3840*/  UIMAD UR6, UR36, 0x300, UR20 ;  /* 0x00000300240678a4 */ /* 0x000fe2000f8e0214 */
[----:B------:R-:W-:Y:S01]  /*3850*/  WARPGROUP.ARRIVE ;  /* 0x00000000000079c5 */ /* 0x000fe20000000000 */
[----:B------:R-:W-:Y:S01]  /*3860*/  UMOV UR7, 0x40000040 ;  /* 0x4000004000077882 */ /* 0x000fe20000000000 */
[----:B------:R-:W-:Y:S01]  /*3870*/  UMOV UR11, 0x40000040 ;  /* 0x40000040000b7882 */ /* 0x000fe20000000000 */
[----:B------:R-:W-:Y:S01]  /*3880*/  UIADD3 UR10, UR6, 0x2, URZ ;  /* 0x00000002060a7890 */ /* 0x000fe2000fffe03f */
[----:B------:R-:W-:Y:S01]  /*3890*/  VIADD R10, R16, UR44 ;  /* 0x0000002c100a7c36 */ /* 0x000fe20008000000 */
[----:B------:R-:W-:Y:S01]  /*38a0*/  UIADD3 UR14, UR6, 0x4, URZ ;  /* 0x00000004060e7890 */ /* 0x000fe2000fffe03f */
[----:B------:R-:W2:Y:S01]  /*38b0*/  LDC R12, c[0x0][0x2f0] ;  /* 0x0000bc00ff0c7b82 */ /* 0x000ea20000000800 */
[----:B------:R-:W-:Y:S01]  /*38c0*/  UMOV UR15, 0x40000040 ;  /* 0x40000040000f7882 */ /* 0x000fe20000000000 */
[----:B------:R-:W-:Y:S01]  /*38d0*/  HGMMA.64x96x16.F32 R152, gdesc[UR4], RZ, !UPT, gsb0 ;  /* 0x01600000049879f0 */ /* 0x000fe2000c0008ff */
[----:B------:R-:W-:Y:S01]  /*38e0*/  UIADD3 UR18, UR6, 0x6, URZ ;  /* 0x0000000606127890 */ /* 0x000fe2000fffe03f */
[----:B------:R-:W-:Y:S01]  /*38f0*/  IMAD.MOV.U32 R14, RZ, RZ, -0x2 ;  /* 0xfffffffeff0e7424 */ /* 0x000fe200078e00ff */
[----:B------:R-:W-:Y:S01]  /*3900*/  UMOV UR19, 0x40000040 ;  /* 0x4000004000137882 */ /* 0x000fe20000000000 */
[----:B------:R-:W-:Y:S01]  /*3910*/  @UP0 ULDC UR6, c[0x0][0x44c] ;  /* 0x0001130000060ab9 */ /* 0x000fe20000000800 */
[----:B------:R-:W3:Y:S01]  /*3920*/  S2R R202, SR_TID.X ;  /* 0x0000000000ca7919 */ /* 0x000ee20000002100 */
[----:B------:R-:W-:Y:S01]  /*3930*/  @P1 IMAD.HI.U32 R0, R10, UR6, RZ ;  /* 0x000000060a001c27 */ /* 0x000fe2000f8e00ff */
[----:B------:R-:W-:-:S04]  /*3940*/  @UP0 ULDC UR6, c[0x0][0x450] ;  /* 0x0001140000060ab9 */ /* 0x000fc80000000800 */
[----:B------:R-:W-:Y:S01]  /*3950*/  @P1 SHF.R.U32.HI R10, RZ, UR6, R0 ;  /* 0x00000006ff0a1c19 */ /* 0x000fe20008011600 */
[----:B------:R-:W-:Y:S02]  /*3960*/  UMOV UR6, 0x1 ;  /* 0x0000000100067882 */ /* 0x000fe40000000000 */
[----:B------:R-:W-:Y:S02]  /*3970*/  UIMAD UR6, UR23, -0x60, UR6 ;  /* 0xffffffa0170678a4 */ /* 0x000fe4000f8e0206 */
[----:B------:R-:W4:Y:S04]  /*3980*/  SHFL.IDX PT, R0, R10, 0x1, 0x1c1f ;  /* 0x003c1f000a007f89 */ /* 0x000f2800000e0000 */
[----:B------:R-:W-:Y:S01]  /*3990*/  IMAD R21, R17, R14, UR6 ;  /* 0x0000000611157e24 */ /* 0x000fe2000f8e020e */
[----:B------:R-:W5:Y:S03]  /*39a0*/  SHFL.IDX PT, R10, R10, RZ, 0x1c1f ;  /* 0x001c1fff0a0a7589 */ /* 0x000f6600000e0000 */
[----:B--2---:R-:W-:Y:S01]  /*39b0*/  IMAD R21, R12, UR43, R21 ;  /* 0x0000002b0c157c24 */ /* 0x004fe2000f8e0215 */
[----:B---3--:R-:W-:-:S04]  /*39c0*/  SHF.R.U32.HI R202, RZ, 0x7, R202 ;  /* 0x00000007ffca7819 */ /* 0x008fc800000116ca */
[----:B----4-:R-:W-:-:S04]  /*39d0*/  IADD3 R0, R0, -UR25, R21 ;  /* 0x8000001900007c10 */ /* 0x010fc8000fffe015 */
[C---:B------:R-:W-:Y:S02]  /*39e0*/  ISETP.GT.AND P3, PT, R0.reuse, RZ, PT ;  /* 0x000000ff0000720c */ /* 0x040fe40003f64270 */
[----:B------:R-:W-:Y:S02]  /*39f0*/  ISETP.GT.AND P4, PT, R0, 0x1, PT ;  /* 0x000000010000780c */ /* 0x000fe40003f84270 */
[----:B-----5:R-:W-:-:S04]  /*3a00*/  IADD3 R21, R10, -UR25, R21 ;  /* 0x800000190a157c10 */ /* 0x020fc8000fffe015 */
[----:B------:R-:W-:Y:S01]  /*3a10*/  ISETP.GT.AND P5, PT, R21, 0x8, PT ;  /* 0x000000081500780c */ /* 0x000fe20003fa4270 */
        /* <DEDUP_REMOVED lines=12> */
[----:B------:R-:W-:Y:S02]  /*3ae0*/  ISETP.GT.AND P3, PT, R0, 0x8, PT ;  /* 0x000000080000780c */ /* 0x000fe40003f64270 */
[----:B------:R-:W-:Y:S02]  /*3af0*/  FSEL R155, R155, -INF , P4 ;  /* 0xff8000009b9b7808 */ /* 0x000fe40002000000 */
[----:B------:R-:W-:-:S02]  /*3b00*/  FMNMX.FTZ R12, R11, R7, !PT ;  /* 0x000000070b0c7209 */ /* 0x000fc40007810000 */
[----:B------:R-:W-:Y:S02]  /*3b10*/  ISETP.GT.AND P4, PT, R0, 0x9, PT ;  /* 0x000000090000780c */ /* 0x000fe40003f84270 */
[----:B------:R-:W-:Y:S02]  /*3b20*/  FSEL R13, R158, -INF , P3 ;  /* 0xff8000009e0d7808 */ /* 0x000fe40001800000 */
[----:B------:R-:W-:Y:S02]  /*3b30*/  FMNMX.FTZ R12, R155, R12, !PT ;  /* 0x0000000c9b0c7209 */ /* 0x000fe40007810000 */
[----:B------:R-:W-:Y:S02]  /*3b40*/  ISETP.GT.AND P3, PT, R0, 0x10, PT ;  /* 0x000000100000780c */ /* 0x000fe40003f64270 */
[----:B------:R-:W-:Y:S02]  /*3b50*/  FSEL R159, R159, -INF , P4 ;  /* 0xff8000009f9f7808 */ /* 0x000fe40002000000 */
[----:B------:R-:W-:-:S02]  /*3b60*/  FMNMX.FTZ R12, R13, R12, !PT ;  /* 0x0000000c0d0c7209 */ /* 0x000fc40007810000 */
[----:B------:R-:W-:Y:S02]  /*3b70*/  ISETP.GT.AND P4, PT, R0, 0x11, PT ;  /* 0x000000110000780c */ /* 0x000fe40003f84270 */
[----:B-1----:R-:W-:Y:S02]  /*3b80*/  FSEL R3, R162, -INF , P3 ;  /* 0xff800000a2037808 */ /* 0x002fe40001800000 */
[----:B------:R-:W-:Y:S02]  /*3b90*/  FMNMX.FTZ R12, R159, R12, !PT ;  /* 0x0000000c9f0c7209 */ /* 0x000fe40007810000 */
        /* <DEDUP_REMOVED lines=54> */
[----:B------:R-:W-:Y:S02]  /*3f00*/  FSEL R199, R199, -INF , P4 ;  /* 0xff800000c7c77808 */ /* 0x000fe40002000000 */
[----:B------:R-:W-:Y:S02]  /*3f10*/  FMNMX.FTZ R0, R198, R9, !PT ;  /* 0x00000009c6007209 */ /* 0x000fe40007810000 */
[----:B------:R-:W-:-:S02]  /*3f20*/  ISETP.GT.AND P3, PT, R21, RZ, PT ;  /* 0x000000ff1500720c */ /* 0x000fc40003f64270 */
[----:B------:R-:W-:Y:S02]  /*3f30*/  FMNMX.FTZ R12, R199, R0, !PT ;  /* 0x00000000c70c7209 */ /* 0x000fe40007810000 */
[----:B------:R-:W-:Y:S02]  /*3f40*/  ISETP.GT.AND P4, PT, R21, 0x1, PT ;  /* 0x000000011500780c */ /* 0x000fe40003f84270 */
[----:B------:R-:W-:Y:S01]  /*3f50*/  FSEL R156, R156, -INF , P5 ;  /* 0xff8000009c9c7808 */ /* 0x000fe20002800000 */
[----:B------:R-:W1:Y:S01]  /*3f60*/  SHFL.BFLY PT, R9, R12, 0x2, 0x1f ;  /* 0x0c401f000c097f89 */ /* 0x000e6200000e0000 */
[----:B------:R-:W-:Y:S02]  /*3f70*/  FSEL R153, R153, -INF , P4 ;  /* 0xff80000099997808 */ /* 0x000fe40002000000 */
[----:B------:R-:W-:-:S04]  /*3f80*/  ISETP.GT.AND P5, PT, R21, 0x10, PT ;  /* 0x000000101500780c */ /* 0x000fc80003fa4270 */
[----:B------:R-:W-:Y:S02]  /*3f90*/  FSEL R160, R160, -INF , P5 ;  /* 0xff800000a0a07808 */ /* 0x000fe40002800000 */
[----:B------:R-:W-:-:S04]  /*3fa0*/  ISETP.GT.AND P5, PT, R21, 0x18, PT ;  /* 0x000000181500780c */ /* 0x000fc80003fa4270 */
[----:B------:R-:W-:Y:S02]  /*3fb0*/  FSEL R164, R164, -INF , P5 ;  /* 0xff800000a4a47808 */ /* 0x000fe40002800000 */
[----:B------:R-:W-:-:S04]  /*3fc0*/  ISETP.GT.AND P5, PT, R21, 0x20, PT ;  /* 0x000000201500780c */ /* 0x000fc80003fa4270 */
[----:B------:R-:W-:Y:S02]  /*3fd0*/  FSEL R168, R168, -INF , P5 ;  /* 0xff800000a8a87808 */ /* 0x000fe40002800000 */
[C---:B------:R-:W-:Y:S02]  /*3fe0*/  ISETP.GT.AND P5, PT, R21.reuse, 0x28, PT ;  /* 0x000000281500780c */ /* 0x040fe40003fa4270 */
[----:B-1----:R-:W-:Y:S02]  /*3ff0*/  FMNMX.FTZ R14, R12, R9, !PT ;  /* 0x000000090c0e7209 */ /* 0x002fe40007810000 */
[----:B------:R-:W-:Y:S02]  /*4000*/  FSEL R172, R172, -INF , P5 ;  /* 0xff800000acac7808 */ /* 0x000fe40002800000 */
[----:B------:R-:W-:Y:S01]  /*4010*/  ISETP.GT.AND P5, PT, R21, 0x30, PT ;  /* 0x000000301500780c */ /* 0x000fe20003fa4270 */
[----:B------:R-:W1:Y:S03]  /*4020*/  SHFL.BFLY PT, R9, R14, 0x1, 0x1f ;  /* 0x0c201f000e097f89 */ /* 0x000e6600000e0000 */
[----:B------:R-:W-:-:S02]  /*4030*/  FSEL R176, R176, -INF , P5 ;  /* 0xff800000b0b07808 */ /* 0x000fc40002800000 */
[----:B------:R-:W-:-:S04]  /*4040*/  ISETP.GT.AND P5, PT, R21, 0x38, PT ;  /* 0x000000381500780c */ /* 0x000fc80003fa4270 */
[----:B------:R-:W-:Y:S02]  /*4050*/  FSEL R180, R180, -INF , P5 ;  /* 0xff800000b4b47808 */ /* 0x000fe40002800000 */
[----:B------:R-:W-:-:S04]  /*4060*/  ISETP.GT.AND P5, PT, R21, 0x40, PT ;  /* 0x000000401500780c */ /* 0x000fc80003fa4270 */
[----:B------:R-:W-:Y:S02]  /*4070*/  FSEL R184, R184, -INF , P5 ;  /* 0xff800000b8b87808 */ /* 0x000fe40002800000 */
[----:B------:R-:W-:-:S04]  /*4080*/  ISETP.GT.AND P5, PT, R21, 0x48, PT ;  /* 0x000000481500780c */ /* 0x000fc80003fa4270 */
[----:B------:R-:W-:Y:S02]  /*4090*/  FSEL R188, R188, -INF , P5 ;  /* 0xff800000bcbc7808 */ /* 0x000fe40002800000 */
[----:B------:R-:W-:Y:S02]  /*40a0*/  ISETP.GT.AND P5, PT, R21, 0x50, PT ;  /* 0x000000501500780c */ /* 0x000fe40003fa4270 */
[----:B-1----:R-:W-:Y:S02]  /*40b0*/  FMNMX.FTZ R0, R14, R9, !PT ;  /* 0x000000090e007209 */ /* 0x002fe40007810000 */
[----:B------:R-:W-:Y:S02]  /*40c0*/  FSEL R9, R152, -INF , P3 ;  /* 0xff80000098097808 */ /* 0x000fe40001800000 */
[C---:B------:R-:W-:Y:S01]  /*40d0*/  FSETP.NEU.FTZ.AND P4, PT, R0.reuse, -INF , PT ;  /* 0xff8000000000780b */ /* 0x040fe20003f9d000 */
[----:B------:R-:W-:Y:S01]  /*40e0*/  FMUL.FTZ R12, R0, UR10 ;  /* 0x0000000a000c7c20 */ /* 0x000fe20008410000 */
[----:B------:R-:W-:-:S02]  /*40f0*/  FMNMX.FTZ R10, R9, R8, !PT ;  /* 0x00000008090a7209 */ /* 0x000fc40007810000 */
[----:B------:R-:W-:Y:S02]  /*4100*/  ISETP.GT.AND P3, PT, R21, 0x9, PT ;  /* 0x000000091500780c */ /* 0x000fe40003f64270 */
[----:B------:R-:W-:Y:S02]  /*4110*/  FMNMX.FTZ R15, R153, R10, !PT ;  /* 0x0000000a990f7209 */ /* 0x000fe40007810000 */
[----:B------:R-:W-:Y:S02]  /*4120*/  FSEL R10, R12, RZ, P4 ;  /* 0x000000ff0c0a7208 */ /* 0x000fe40002000000 */
[----:B------:R-:W-:Y:S02]  /*4130*/  FSEL R157, R157, -INF , P3 ;  /* 0xff8000009d9d7808 */ /* 0x000fe40001800000 */
        /* <DEDUP_REMOVED lines=15> */
[----:B------:R1:W-:Y:S01]  /*4230*/  MUFU.EX2 R12, R20 ;  /* 0x00000014000c7308 */ /* 0x0003e20000000800 */
[----:B------:R-:W-:Y:S01]  /*4240*/  FMNMX.FTZ R14, R164, R15, !PT ;  /* 0x0000000fa40e7209 */ /* 0x000fe20007810000 */
[--C-:B------:R-:W-:Y:S01]  /*4250*/  FFMA.FTZ R15, R170, UR10, -R10.reuse ;  /* 0x0000000aaa0f7c23 */ /* 0x100fe2000801080a */
[----:B------:R-:W-:Y:S01]  /*4260*/  ISETP.GT.AND P3, PT, R21, 0x21, PT ;  /* 0x000000211500780c */ /* 0x000fe20003f64270 */
[--C-:B------:R-:W-:Y:S01]  /*4270*/  FFMA.FTZ R11, R11, UR10, -R10.reuse ;  /* 0x0000000a0b0b7c23 */ /* 0x100fe2000801080a */
[----:B------:R-:W-:Y:S01]  /*4280*/  FMNMX.FTZ R13, R165, R14, !PT ;  /* 0x0000000ea50d7209 */ /* 0x000fe20007810000 */
[----:B------:R-:W-:Y:S01]  /*4290*/  FFMA.FTZ R195, R195, UR10, -R10 ;  /* 0x0000000ac3c37c23 */ /* 0x000fe2000801080a */
[----:B------:R-:W-:Y:S01]  /*42a0*/  FSEL R169, R169, -INF , P3 ;  /* 0xff800000a9a97808 */ /* 0x000fe20001800000 */
[----:B------:R-:W-:Y:S01]  /*42b0*/  MUFU.EX2 R155, R155 ;  /* 0x0000009b009b7308 */ /* 0x000fe20000000800 */
[----:B------:R-:W-:-:S02]  /*42c0*/  FMNMX.FTZ R14, R168, R13, !PT ;  /* 0x0000000da80e7209 */ /* 0x000fc40007810000 */
[----:B------:R-:W-:Y:S02]  /*42d0*/  ISETP.GT.AND P3, PT, R21, 0x29, PT ;  /* 0x000000291500780c */ /* 0x000fe40003f64270 */
[----:B------:R-:W-:Y:S02]  /*42e0*/  FMNMX.FTZ R13, R169, R14, !PT ;  /* 0x0000000ea90d7209 */ /* 0x000fe40007810000 */
[----:B------:R-:W-:Y:S01]  /*42f0*/  FSEL R173, R173, -INF , P3 ;  /* 0xff800000adad7808 */ /* 0x000fe20001800000 */
[----:B------:R2:W-:Y:S01]  /*4300*/  MUFU.EX2 R14, R159 ;  /* 0x0000009f000e7308 */ /* 0x0005e20000000800 */
[----:B-1----:R-:W-:Y:S01]  /*4310*/  FMNMX.FTZ R20, R172, R13, !PT ;  /* 0x0000000dac147209 */ /* 0x002fe20007810000 */
[----:B------:R-:W-:Y:S01]  /*4320*/  FFMA.FTZ R13, R3, UR10, -R10 ;  /* 0x0000000a030d7c23 */ /* 0x000fe2000801080a */
[----:B------:R-:W-:Y:S02]  /*4330*/  ISETP.GT.AND P3, PT, R21, 0x31, PT ;  /* 0x000000311500780c */ /* 0x000fe40003f64270 */
[----:B------:R-:W-:-:S02]  /*4340*/  FMNMX.FTZ R3, R173, R20, !PT ;  /* 0x00000014ad037209 */ /* 0x000fc40007810000 */
[----:B------:R-:W-:Y:S01]  /*4350*/  FSEL R177, R177, -INF , P3 ;  /* 0xff800000b1b17808 */ /* 0x000fe20001800000 */
[----:B------:R-:W-:Y:S01]  /*4360*/  MUFU.EX2 R11, R11 ;  /* 0x0000000b000b7308 */ /* 0x000fe20000000800 */
[----:B------:R-:W-:Y:S01]  /*4370*/  FMNMX.FTZ R20, R176, R3, !PT ;  /* 0x00000003b0147209 */ /* 0x000fe20007810000 */
[--C-:B--2---:R-:W-:Y:S01]  /*4380*/  FFMA.FTZ R159, R166, UR10, -R10.reuse ;  /* 0x0000000aa69f7c23 */ /* 0x104fe2000801080a */
[----:B------:R-:W-:Y:S01]  /*4390*/  ISETP.GT.AND P3, PT, R21, 0x39, PT ;  /* 0x000000391500780c */ /* 0x000fe20003f64270 */
[--C-:B------:R-:W-:Y:S01]  /*43a0*/  FFMA.FTZ R166, R183, UR10, -R10.reuse ;  /* 0x0000000ab7a67c23 */ /* 0x100fe2000801080a */
[----:B------:R-:W-:Y:S01]  /*43b0*/  FMNMX.FTZ R3, R177, R20, !PT ;  /* 0x00000014b1037209 */ /* 0x000fe20007810000 */
[----:B------:R-:W-:Y:S01]  /*43c0*/  FFMA.FTZ R183, R199, UR10, -R10 ;  /* 0x0000000ac7b77c23 */ /* 0x000fe2000801080a */
[----:B------:R-:W-:Y:S01]  /*43d0*/  FSEL R181, R181, -INF , P3 ;  /* 0xff800000b5b57808 */ /* 0x000fe20001800000 */
[----:B------:R1:W-:Y:S01]  /*43e0*/  MUFU.EX2 R20, R163 ;  /* 0x000000a300147308 */ /* 0x0003e20000000800 */
[----:B------:R-:W-:-:S02]  /*43f0*/  FMNMX.FTZ R152, R180, R3, !PT ;  /* 0x00000003b4987209 */ /* 0x000fc40007810000 */
[----:B------:R-:W-:Y:S02]  /*4400*/  ISETP.GT.AND P3, PT, R21, 0x41, PT ;  /* 0x000000411500780c */ /* 0x000fe40003f64270 */
[----:B------:R-:W-:Y:S02]  /*4410*/  FMNMX.FTZ R3, R181, R152, !PT ;  /* 0x00000098b5037209 */ /* 0x000fe40007810000 */
[----:B------:R-:W-:Y:S01]  /*4420*/  FSEL R185, R185, -INF , P3 ;  /* 0xff800000b9b97808 */ /* 0x000fe20001800000 */
[----:B------:R-:W-:Y:S01]  /*4430*/  MUFU.EX2 R13, R13 ;  /* 0x0000000d000d7308 */ /* 0x000fe20000000800 */
[----:B------:R-:W-:Y:S01]  /*4440*/  FMNMX.FTZ R152, R184, R3, !PT ;  /* 0x00000003b8987209 */ /* 0x000fe20007810000 */
[--C-:B-1----:R-:W-:Y:S01]  /*4450*/  FFMA.FTZ R163, R174, UR10, -R10.reuse ;  /* 0x0000000aaea37c23 */ /* 0x102fe2000801080a */
[----:B------:R-:W-:Y:S01]  /*4460*/  ISETP.GT.AND P3, PT, R21, 0x49, PT ;  /* 0x000000491500780c */ /* 0x000fe20003f64270 */
[----:B------:R-:W-:Y:S01]  /*4470*/  FFMA.FTZ R174, R190, UR10, -R10 ;  /* 0x0000000abeae7c23 */ /* 0x000fe2000801080a */
[----:B------:R-:W-:-:S02]  /*4480*/  FMNMX.FTZ R3, R185, R152, !PT ;  /* 0x00000098b9037209 */ /* 0x000fc40007810000 */
[----:B------:R-:W-:Y:S01]  /*4490*/  FSEL R189, R189, -INF , P3 ;  /* 0xff800000bdbd7808 */ /* 0x000fe20001800000 */
[----:B------:R1:W-:Y:S01]  /*44a0*/  MUFU.EX2 R152, R167 ;  /* 0x000000a700987308 */ /* 0x0003e20000000800 */
[----:B------:R-:W-:Y:S02]  /*44b0*/  FMNMX.FTZ R154, R188, R3, !PT ;  /* 0x00000003bc9a7209 */ /* 0x000fe40007810000 */
[----:B------:R-:W-:Y:S02]  /*44c0*/  ISETP.GT.AND P3, PT, R21, 0x51, PT ;  /* 0x000000511500780c */ /* 0x000fe40003f64270 */
[----:B------:R-:W-:Y:S02]  /*44d0*/  FSEL R192, R192, -INF , P5 ;  /* 0xff800000c0c07808 */ /* 0x000fe40002800000 */
[----:B------:R-:W-:Y:S01]  /*44e0*/  FMNMX.FTZ R3, R189, R154, !PT ;  /* 0x0000009abd037209 */ /* 0x000fe20007810000 */
[----:B------:R-:W-:Y:S01]  /*44f0*/  MUFU.EX2 R159, R159 ;  /* 0x0000009f009f7308 */ /* 0x000fe20000000800 */
[----:B------:R-:W-:Y:S01]  /*4500*/  ISETP.GT.AND P5, PT, R21, 0x58, PT ;  /* 0x000000581500780c */ /* 0x000fe20003fa4270 */
[----:B-1----:R-:W-:Y:S01]  /*4510*/  FFMA.FTZ R167, R182, UR10, -R10 ;  /* 0x0000000ab6a77c23 */ /* 0x002fe2000801080a */
[----:B------:R-:W-:-:S02]  /*4520*/  FSEL R193, R193, -INF , P3 ;  /* 0xff800000c1c17808 */ /* 0x000fc40001800000 */
[----:B------:R-:W-:Y:S02]  /*4530*/  FMNMX.FTZ R154, R192, R3, !PT ;  /* 0x00000003c09a7209 */ /* 0x000fe40007810000 */
[----:B------:R-:W-:Y:S01]  /*4540*/  ISETP.GT.AND P3, PT, R21, 0x59, PT ;  /* 0x000000591500780c */ /* 0x000fe20003f64270 */
[--C-:B------:R-:W-:Y:S01]  /*4550*/  FFMA.FTZ R21, R178, UR10, -R10.reuse ;  /* 0x0000000ab2157c23 */ /* 0x100fe2000801080a */
[----:B------:R-:W-:Y:S01]  /*4560*/  FSEL R196, R196, -INF , P5 ;  /* 0xff800000c4c47808 */ /* 0x000fe20002800000 */
[----:B------:R-:W-:Y:S01]  /*4570*/  FFMA.FTZ R178, R194, UR10, -R10 ;  /* 0x0000000ac2b27c23 */ /* 0x000fe2000801080a */
[----:B------:R-:W-:Y:S01]  /*4580*/  FMNMX.FTZ R3, R193, R154, !PT ;  /* 0x0000009ac1037209 */ /* 0x000fe20007810000 */
[----:B------:R-:W-:Y:S01]  /*4590*/  MUFU.EX2 R15, R15 ;  /* 0x0000000f000f7308 */ /* 0x000fe20000000800 */
[----:B------:R-:W-:Y:S02]  /*45a0*/  FSEL R197, R197, -INF , P3 ;  /* 0xff800000c5c57808 */ /* 0x000fe40001800000 */
[----:B------:R-:W-:-:S04]  /*45b0*/  FMNMX.FTZ R158, R196, R3, !PT ;  /* 0x00000003c49e7209 */ /* 0x000fc80007810000 */
[----:B------:R-:W-:Y:S01]  /*45c0*/  FMNMX.FTZ R3, R197, R158, !PT ;  /* 0x0000009ec5037209 */ /* 0x000fe20007810000 */
[----:B------:R1:W-:Y:S01]  /*45d0*/  MUFU.EX2 R154, R171 ;  /* 0x000000ab009a7308 */ /* 0x0003e20000000800 */
[--C-:B------:R-:W-:Y:S01]  /*45e0*/  FFMA.FTZ R158, R175, UR10, -R10.reuse ;  /* 0x0000000aaf9e7c23 */ /* 0x100fe2000801080a */
[--C-:B------:R-:W-:Y:S02]  /*45f0*/  FFMA.FTZ R175, R191, UR10, -R10.reuse ;  /* 0x0000000abfaf7c23 */ /* 0x100fe4000801080a */
[----:B------:R-:W2:Y:S04]  /*4600*/  SHFL.BFLY PT, R170, R3, 0x2, 0x1f ;  /* 0x0c401f0003aa7f89 */ /* 0x000ea800000e0000 */
[----:B------:R-:W-:Y:S01]  /*4610*/  MUFU.EX2 R163, R163 ;  /* 0x000000a300a37308 */ /* 0x000fe20000000800 */
[----:B-1----:R-:W-:-:S07]  /*4620*/  FFMA.FTZ R171, R187, UR10, -R10 ;  /* 0x0000000abbab7c23 */ /* 0x002fce000801080a */
[----:B------:R-:W-:Y:S08]  /*4630*/  MUFU.EX2 R158, R158 ;  /* 0x0000009e009e7308 */ /* 0x000ff00000000800 */
[----:B------:R-:W-:Y:S01]  /*4640*/  MUFU.EX2 R21, R21 ;  /* 0x0000001500157308 */ /* 0x000fe20000000800 */
[----:B--2---:R-:W-:Y:S01]  /*4650*/  FMNMX.FTZ R179, R3, R170, !PT ;  /* 0x000000aa03b37209 */ /* 0x004fe20007810000 */
[----:B------:R-:W-:-:S06]  /*4660*/  FFMA.FTZ R170, R186, UR10, -R10 ;  /* 0x0000000abaaa7c23 */ /* 0x000fcc000801080a */
[----:B------:R-:W-:Y:S01]  /*4670*/  MUFU.EX2 R162, R162 ;  /* 0x000000a200a27308 */ /* 0x000fe20000000800 */
[----:B------:R-:W1:Y:S07]  /*4680*/  SHFL.BFLY PT, R182, R179, 0x1, 0x1f ;  /* 0x0c201f00b3b67f89 */ /* 0x000e6e00000e0000 */
[----:B------:R-:W-:Y:S08]  /*4690*/  MUFU.EX2 R167, R167 ;  /* 0x000000a700a77308 */ /* 0x000ff00000000800 */
[----:B------:R-:W-:Y:S08]  /*46a0*/  MUFU.EX2 R166, R166 ;  /* 0x000000a600a67308 */ /* 0x000ff00000000800 */
[----:B------:R-:W-:Y:S01]  /*46b0*/  MUFU.EX2 R170, R170 ;  /* 0x000000aa00aa7308 */ /* 0x000fe20000000800 */
[----:B-1----:R-:W-:Y:S01]  /*46c0*/  FMNMX.FTZ R3, R179, R182, !PT ;  /* 0x000000b6b3037209 */ /* 0x002fe20007810000 */
[----:B------:R-:W-:Y:S01]  /*46d0*/  FFMA.FTZ R182, R198, UR10, -R10 ;  /* 0x0000000ac6b67c23 */ /* 0x000fe2000801080a */
[----:B------:R-:W-:-:S02]  /*46e0*/  FSEL R10, R0, RZ, P4 ;  /* 0x000000ff000a7208 */ /* 0x000fc40002000000 */
[C---:B------:R-:W-:Y:S01]  /*46f0*/  FSETP.NEU.FTZ.AND P3, PT, R3.reuse, -INF , PT ;  /* 0xff8000000300780b */ /* 0x040fe20003f7d000 */
[----:B------:R-:W-:Y:S02]  /*4700*/  FMUL.FTZ R190, R3, UR10 ;  /* 0x0000000a03be7c20 */ /* 0x000fe40008410000 */
[----:B------:R-:W-:Y:S01]  /*4710*/  FADD.FTZ R10, -R10, R7 ;  /* 0x000000070a0a7221 */ /* 0x000fe20000010100 */
[----:B------:R1:W-:Y:S02]  /*4720*/  MUFU.EX2 R179, R195 ;  /* 0x000000c300b37308 */ /* 0x0003e40000000800 */
[----:B------:R-:W-:Y:S01]  /*4730*/  FSEL R190, R190, RZ, P3 ;  /* 0x000000ffbebe7208 */ /* 0x000fe20001800000 */
[----:B------:R-:W-:-:S04]  /*4740*/  FMUL.FTZ R10, R10, UR10 ;  /* 0x0000000a0a0a7c20 */ /* 0x000fc80008410000 */
[--C-:B------:R-:W-:Y:S01]  /*4750*/  FFMA.FTZ R187, R9, UR10, -R190.reuse ;  /* 0x0000000a09bb7c23 */ /* 0x100fe200080108be */
[----:B------:R-:W-:Y:S01]  /*4760*/  FSEL R9, R3, RZ, P3 ;  /* 0x000000ff03097208 */ /* 0x000fe20001800000 */
[----:B------:R-:W2:Y:S01]  /*4770*/  MUFU.EX2 R10, R10 ;  /* 0x0000000a000a7308 */ /* 0x000ea20000000800 */
[--C-:B------:R-:W-:Y:S01]  /*4780*/  FFMA.FTZ R186, R153, UR10, -R190.reuse ;  /* 0x0000000a99ba7c23 */ /* 0x100fe200080108be */
[--C-:B------:R-:W-:Y:S01]  /*4790*/  FFMA.FTZ R156, R156, UR10, -R190.reuse ;  /* 0x0000000a9c9c7c23 */ /* 0x100fe200080108be */
[----:B------:R-:W-:Y:S01]  /*47a0*/  FFMA.FTZ R191, R157, UR10, -R190 ;  /* 0x0000000a9dbf7c23 */ /* 0x000fe200080108be */
[----:B------:R-:W-:Y:S01]  /*47b0*/  FADD.FTZ R9, -R9, R8 ;  /* 0x0000000809097221 */ /* 0x000fe20000010100 */
[--C-:B------:R-:W-:Y:S01]  /*47c0*/  FFMA.FTZ R160, R160, UR10, -R190.reuse ;  /* 0x0000000aa0a07c23 */ /* 0x100fe200080108be */
[--C-:B-1----:R-:W-:Y:S01]  /*47d0*/  FFMA.FTZ R195, R161, UR10, -R190.reuse ;  /* 0x0000000aa1c37c23 */ /* 0x102fe200080108be */
[--C-:B------:R-:W-:Y:S01]  /*47e0*/  FFMA.FTZ R164, R164, UR10, -R190.reuse ;  /* 0x0000000aa4a47c23 */ /* 0x100fe200080108be */
[----:B------:R-:W-:Y:S01]  /*47f0*/  FMUL.FTZ R8, R9, UR10 ;  /* 0x0000000a09087c20 */ /* 0x000fe20008410000 */
        /* <DEDUP_REMOVED lines=8> */
[----:B------:R-:W1:Y:S01]  /*4880*/  MUFU.EX2 R8, R8 ;  /* 0x0000000800087308 */ /* 0x000e620000000800 */
[----:B--2---:R-:W-:Y:S01]  /*4890*/  FFMA.FTZ R9, R10, R4, R11 ;  /* 0x000000040a097223 */ /* 0x004fe2000001000b */
[--C-:B------:R-:W-:Y:S01]  /*48a0*/  FFMA.FTZ R176, R176, UR10, -R190.reuse ;  /* 0x0000000ab0b07c23 */ /* 0x100fe200080108be */
[--C-:B------:R-:W-:Y:S01]  /*48b0*/  FFMA.FTZ R192, R192, UR10, -R190.reuse ;  /* 0x0000000ac0c07c23 */ /* 0x100fe200080108be */
[--C-:B------:R-:W-:Y:S01]  /*48c0*/  FFMA.FTZ R193, R193, UR10, -R190.reuse ;  /* 0x0000000ac1c17c23 */ /* 0x100fe200080108be */
[----:B------:R-:W-:Y:S01]  /*48d0*/  FADD.FTZ R4, R12, R9 ;  /* 0x000000090c047221 */ /* 0x000fe20000010000 */
[----:B------:R-:W-:Y:S01]  /*48e0*/  FFMA.FTZ R196, R196, UR10, -R190 ;  /* 0x0000000ac4c47c23 */ /* 0x000fe200080108be */
[----:B------:R-:W-:Y:S01]  /*48f0*/  F2FP.F16.F32.PACK_AB R165, R162, R21 ;  /* 0x00000015a2a5723e */ /* 0x000fe200000000ff */
[----:B------:R-:W2:Y:S01]  /*4900*/  MUFU.EX2 R186, R186 ;  /* 0x000000ba00ba7308 */ /* 0x000ea20000000800 */
[----:B------:R-:W-:Y:S01]  /*4910*/  FADD.FTZ R9, R155, R4 ;  /* 0x000000049b097221 */ /* 0x000fe20000010000 */
[----:B------:R-:W-:Y:S01]  /*4920*/  F2FP.F16.F32.PACK_AB R155, R14, R155 ;  /* 0x0000009b0e9b723e */ /* 0x000fe200000000ff */
[-C--:B------:R-:W-:Y:S01]  /*4930*/  FMUL.FTZ R26, R26, R10.reuse ;  /* 0x0000000a1a1a7220 */ /* 0x080fe20000410000 */
[-C--:B------:R-:W-:Y:S01]  /*4940*/  FMUL.FTZ R27, R27, R10.reuse ;  /* 0x0000000a1b1b7220 */ /* 0x080fe20000410000 */
[----:B------:R-:W-:Y:S01]  /*4950*/  FADD.FTZ R4, R14, R9 ;  /* 0x000000090e047221 */ /* 0x000fe20000010000 */
[-C--:B------:R-:W-:Y:S01]  /*4960*/  FMUL.FTZ R30, R30, R10.reuse ;  /* 0x0000000a1e1e7220 */ /* 0x080fe20000410000 */
[-C--:B------:R-:W-:Y:S01]  /*4970*/  FMUL.FTZ R31, R31, R10.reuse ;  /* 0x0000000a1f1f7220 */ /* 0x080fe20000410000 */
[----:B------:R-:W3:Y:S01]  /*4980*/  MUFU.EX2 R156, R156 ;  /* 0x0000009c009c7308 */ /* 0x000ee20000000800 */
[----:B-1----:R-:W-:Y:S01]  /*4990*/  FFMA.FTZ R9, R8, R5, R187 ;  /* 0x0000000508097223 */ /* 0x002fe200000100bb */
[----:B------:R-:W-:Y:S01]  /*49a0*/  FADD.FTZ R157, R13, R4 ;  /* 0x000000040d9d7221 */ /* 0x000fe20000010000 */
[----:B------:R-:W-:Y:S01]  /*49b0*/  FFMA.FTZ R5, R180, UR10, -R190 ;  /* 0x0000000ab4057c23 */ /* 0x000fe200080108be */
[-C--:B------:R-:W-:Y:S01]  /*49c0*/  FMUL.FTZ R34, R34, R10.reuse ;  /* 0x0000000a22227220 */ /* 0x080fe20000410000 */
[-C--:B------:R-:W-:Y:S01]  /*49d0*/  FMUL.FTZ R35, R35, R10.reuse ;  /* 0x0000000a23237220 */ /* 0x080fe20000410000 */
[----:B------:R-:W-:Y:S01]  /*49e0*/  FADD.FTZ R180, R20, R157 ;  /* 0x0000009d14b47221 */ /* 0x000fe20000010000 */
[----:B------:R-:W-:Y:S01]  /*49f0*/  FMUL.FTZ R38, R38, R10 ;  /* 0x0000000a26267220 */ /* 0x000fe20000410000 */
[----:B------:R-:W1:Y:S01]  /*4a00*/  MUFU.EX2 R191, R191 ;  /* 0x000000bf00bf7308 */ /* 0x000e620000000800 */
[----:B--2---:R-:W-:Y:S01]  /*4a10*/  FADD.FTZ R153, R186, R9 ;  /* 0x00000009ba997221 */ /* 0x004fe20000010000 */
[----:B------:R-:W-:Y:S01]  /*4a20*/  FADD.FTZ R157, R159, R180 ;  /* 0x000000b49f9d7221 */ /* 0x000fe20000010000 */
[----:B------:R-:W-:Y:S01]  /*4a30*/  IADD3 R9, -R202, 0xb, RZ ;  /* 0x0000000bca097810 */ /* 0x000fe20007ffe1ff */
[--C-:B------:R-:W-:Y:S01]  /*4a40*/  FFMA.FTZ R180, R181, UR10, -R190.reuse ;  /* 0x0000000ab5b47c23 */ /* 0x100fe200080108be */
[--C-:B------:R-:W-:Y:S01]  /*4a50*/  FFMA.FTZ R181, R184, UR10, -R190.reuse ;  /* 0x0000000ab8b57c23 */ /* 0x100fe200080108be */
[----:B------:R-:W-:Y:S01]  /*4a60*/  FADD.FTZ R198, R152, R157 ;  /* 0x0000009d98c67221 */ /* 0x000fe20000010000 */
[----:B------:R-:W-:Y:S01]  /*4a70*/  FFMA.FTZ R184, R185, UR10, -R190 ;  /* 0x0000000ab9b87c23 */ /* 0x000fe200080108be */
[----:B------:R-:W2:Y:S01]  /*4a80*/  MUFU.EX2 R160, R160 ;  /* 0x000000a000a07308 */ /* 0x000ea20000000800 */
[----:B---3--:R-:W-:Y:S01]  /*4a90*/  FADD.FTZ R4, R156, R153 ;  /* 0x000000999c047221 */ /* 0x008fe20000010000 */
[----:B------:R-:W-:Y:S01]  /*4aa0*/  FADD.FTZ R157, R15, R198 ;  /* 0x000000c60f9d7221 */ /* 0x000fe20000010000 */
[--C-:B------:R-:W-:Y:S01]  /*4ab0*/  FFMA.FTZ R185, R188, UR10, -R190.reuse ;  /* 0x0000000abcb97c23 */ /* 0x100fe200080108be */
[--C-:B------:R-:W-:Y:S01]  /*4ac0*/  FFMA.FTZ R188, R189, UR10, -R190.reuse ;  /* 0x0000000abdbc7c23 */ /* 0x100fe200080108be */
[----:B------:R-:W-:Y:S01]  /*4ad0*/  FFMA.FTZ R190, R197, UR10, -R190 ;  /* 0x0000000ac5be7c23 */ /* 0x000fe200080108be */
[----:B------:R-:W-:Y:S01]  /*4ae0*/  FADD.FTZ R198, R154, R157 ;  /* 0x0000009d9ac67221 */ /* 0x000fe20000010000 */
[----:B------:R-:W-:Y:S01]  /*4af0*/  F2FP.F16.F32.PACK_AB R159, R152, R159 ;  /* 0x0000009f989f723e */ /* 0x000fe200000000ff */
[----:B------:R-:W3:Y:S01]  /*4b00*/  MUFU.EX2 R195, R195 ;  /* 0x000000c300c37308 */ /* 0x000ee20000000800 */
[----:B-1----:R-:W-:Y:S01]  /*4b10*/  FADD.FTZ R153, R191, R4 ;  /* 0x00000004bf997221 */ /* 0x002fe20000010000 */
[----:B------:R-:W-:-:S02]  /*4b20*/  @!P2 VIADD R4, R177, 0x22840 ;  /* 0x00022840b104a836 */ /* 0x000fc40000000000 */
[----:B------:R-:W-:Y:S01]  /*4b30*/  FADD.FTZ R157, R163, R198 ;  /* 0x000000c6a39d7221 */ /* 0x000fe20000010000 */
[----:B------:R-:W-:Y:S01]  /*4b40*/  F2FP.F16.F32.PACK_AB R163, R158, R163 ;  /* 0x000000a39ea3723e */ /* 0x000fe200000000ff */
[-C--:B------:R-:W-:Y:S01]  /*4b50*/  FMUL.FTZ R39, R39, R10.reuse ;  /* 0x0000000a27277220 */ /* 0x080fe20000410000 */
[----:B------:R-:W-:Y:S01]  /*4b60*/  F2FP.F16.F32.PACK_AB R152, R186, R187 ;  /* 0x000000bbba98723e */ /* 0x000fe200000000ff */
[-C--:B------:R-:W-:Y:S01]  /*4b70*/  FMUL.FTZ R42, R42, R10.reuse ;  /* 0x0000000a2a2a7220 */ /* 0x080fe20000410000 */
[----:B------:R-:W1:Y:S01]  /*4b80*/  MUFU.EX2 R164, R164 ;  /* 0x000000a400a47308 */ /* 0x000e620000000800 */
[----:B--2---:R-:W-:Y:S01]  /*4b90*/  FADD.FTZ R194, R160, R153 ;  /* 0x00000099a0c27221 */ /* 0x004fe20000010000 */
[----:B------:R-:W-:Y:S01]  /*4ba0*/  @!P2 PRMT R4, RZ, 0x654, R4 ;  /* 0x00000654ff04a816 */ /* 0x000fe20000000004 */
[----:B------:R2:W-:Y:S06]  /*4bb0*/  BAR.ARV R9, 0x100 ;  /* 0x000400090000751d */ /* 0x0005ec0000002000 */
[----:B------:R-:W4:Y:S01]  /*4bc0*/  MUFU.EX2 R199, R199 ;  /* 0x000000c700c77308 */ /* 0x000f220000000800 */
[----:B---3--:R-:W-:Y:S01]  /*4bd0*/  FADD.FTZ R153, R195, R194 ;  /* 0x000000c2c3997221 */ /* 0x008fe20000010000 */
[----:B------:R3:W-:Y:S01]  /*4be0*/  @!P2 SYNCS.ARRIVE.TRANS64.RED.A1T0 RZ, [R4+URZ], RZ ;  /* 0x000000ff04ffa9a7 */ /* 0x0007e2000810043f */
        /* <DEDUP_REMOVED lines=39> */
[----:B------:R-:W-:Y:S01]  /*4e60*/  FADD.FTZ R153, R167, R194 ;  /* 0x000000c2a7997221 */ /* 0x000fe20000010000 */
[----:B------:R-:W-:Y:S01]  /*4e70*/  F2FP.F16.F32.PACK_AB R167, R166, R167 ;  /* 0x000000a7a6a7723e */ /* 0x000fe200000000ff */
[-C--:B------:R-:W-:Y:S01]  /*4e80*/  FMUL.FTZ R94, R94, R10.reuse ;  /* 0x0000000a5e5e7220 */ /* 0x080fe20000410000 */
[----:B------:R-:W-:Y:S01]  /*4e90*/  FMUL.FTZ R95, R95, R10 ;  /* 0x0000000a5f5f7220 */ /* 0x000fe20000410000 */
[----:B------:R-:W-:Y:S01]  /*4ea0*/  FADD.FTZ R161, R166, R153 ;  /* 0x00000099a6a17221 */ /* 0x000fe20000010000 */
[----:B------:R-:W-:Y:S01]  /*4eb0*/  F2FP.F16.F32.PACK_AB R153, R12, R11 ;  /* 0x0000000b0c99723e */ /* 0x000fe200000000ff */
[----:B------:R-:W4:Y:S01]  /*4ec0*/  MUFU.EX2 R203, R203 ;  /* 0x000000cb00cb7308 */ /* 0x000f220000000800 */
[C---:B---3--:R-:W-:Y:S01]  /*4ed0*/  FADD.FTZ R157, R201.reuse, R4 ;  /* 0x00000004c99d7221 */ /* 0x048fe20000010000 */
[----:B------:R-:W-:Y:S01]  /*4ee0*/  FADD.FTZ R12, R170, R161 ;  /* 0x000000a1aa0c7221 */ /* 0x000fe20000010000 */
[----:B------:R-:W-:Y:S01]  /*4ef0*/  F2FP.F16.F32.PACK_AB R162, R201, R172 ;  /* 0x000000acc9a2723e */ /* 0x000fe200000000ff */
[-C--:B------:R-:W-:Y:S01]  /*4f00*/  FMUL.FTZ R98, R98, R10.reuse ;  /* 0x0000000a62627220 */ /* 0x080fe20000410000 */
[-C--:B------:R-:W-:Y:S01]  /*4f10*/  FMUL.FTZ R99, R99, R10.reuse ;  /* 0x0000000a63637220 */ /* 0x080fe20000410000 */
[-C--:B------:R-:W-:Y:S01]  /*4f20*/  FMUL.FTZ R102, R102, R10.reuse ;  /* 0x0000000a66667220 */ /* 0x080fe20000410000 */
[-C--:B------:R-:W-:Y:S01]  /*4f30*/  FMUL.FTZ R103, R103, R10.reuse ;  /* 0x0000000a67677220 */ /* 0x080fe20000410000 */
[----:B------:R-:W3:Y:S01]  /*4f40*/  MUFU.EX2 R171, R171 ;  /* 0x000000ab00ab7308 */ /* 0x000ee20000000800 */
[----:B-1----:R-:W-:Y:S01]  /*4f50*/  FADD.FTZ R4, R176, R157 ;  /* 0x0000009db0047221 */ /* 0x002fe20000010000 */
[----:B------:R-:W-:Y:S01]  /*4f60*/  F2FP.F16.F32.PACK_AB R157, R20, R13 ;  /* 0x0000000d149d723e */ /* 0x000fe200000000ff */
[-C--:B------:R-:W-:Y:S01]  /*4f70*/  FMUL.FTZ R106, R106, R10.reuse ;  /* 0x0000000a6a6a7220 */ /* 0x080fe20000410000 */
[-C--:B------:R-:W-:Y:S01]  /*4f80*/  FMUL.FTZ R107, R107, R10.reuse ;  /* 0x0000000a6b6b7220 */ /* 0x080fe20000410000 */
[-C--:B------:R-:W-:Y:S01]  /*4f90*/  FMUL.FTZ R110, R110, R10.reuse ;  /* 0x0000000a6e6e7220 */ /* 0x080fe20000410000 */
        /* <DEDUP_REMOVED lines=28> */
[----:B------:R-:W-:Y:S01]  /*5160*/  F2FP.F16.F32.PACK_AB R161, R154, R15 ;  /* 0x0000000f9aa1723e */ /* 0x000fe200000000ff */
[----:B------:R-:W-:Y:S01]  /*5170*/  FMUL.FTZ R147, R147, R10 ;  /* 0x0000000a93937220 */ /* 0x000fe20000410000 */
[----:B------:R-:W-:Y:S01]  /*5180*/  F2FP.F16.F32.PACK_AB R154, R191, R156 ;  /* 0x0000009cbf9a723e */ /* 0x000fe200000000ff */
[----:B------:R-:W-:Y:S01]  /*5190*/  FMUL.FTZ R150, R150, R10 ;  /* 0x0000000a96967220 */ /* 0x000fe20000410000 */
[----:B------:R-:W-:Y:S01]  /*51a0*/  F2FP.F16.F32.PACK_AB R156, R195, R160 ;  /* 0x000000a0c39c723e */ /* 0x000fe200000000ff */
[----:B------:R-:W-:Y:S01]  /*51b0*/  FMUL.FTZ R151, R151, R10 ;  /* 0x0000000a97977220 */ /* 0x000fe20000410000 */
[----:B------:R-:W4:Y:S01]  /*51c0*/  MUFU.EX2 R181, R181 ;  /* 0x000000b500b57308 */ /* 0x000f220000000800 */
[----:B---3--:R-:W-:Y:S01]  /*51d0*/  FADD.FTZ R4, R180, R13 ;  /* 0x0000000db4047221 */ /* 0x008fe20000010000 */
[----:B------:R-:W-:Y:S01]  /*51e0*/  F2FP.F16.F32.PACK_AB R160, R7, R168 ;  /* 0x000000a807a0723e */ /* 0x000fe200000000ff */
[-C--:B------:R-:W-:Y:S01]  /*51f0*/  FMUL.FTZ R24, R24, R8.reuse ;  /* 0x0000000818187220 */ /* 0x080fe20000410000 */
[----:B------:R-:W-:Y:S01]  /*5200*/  F2FP.F16.F32.PACK_AB R166, R180, R5 ;  /* 0x00000005b4a6723e */ /* 0x000fe200000000ff */
        /* <DEDUP_REMOVED lines=18> */
[----:B------:R-:W-:Y:S01]  /*5330*/  FMUL.FTZ R52, R52, R8 ;  /* 0x0000000834347220 */ /* 0x000fe20000410000 */
[----:B------:R-:W4:Y:S01]  /*5340*/  MUFU.EX2 R185, R185 ;  /* 0x000000b900b97308 */ /* 0x000f220000000800 */
[----:B---3--:R-:W-:Y:S01]  /*5350*/  FADD.FTZ R14, R178, R15 ;  /* 0x0000000fb20e7221 */ /* 0x008fe20000010000 */
[----:B------:R-:W-:Y:S01]  /*5360*/  F2FP.F16.F32.PACK_AB R173, R179, R178 ;  /* 0x000000b2b3ad723e */ /* 0x000fe200000000ff */
[-C--:B------:R-:W-:Y:S01]  /*5370*/  FMUL.FTZ R53, R53, R8.reuse ;  /* 0x0000000835357220 */ /* 0x080fe20000410000 */
[-C--:B------:R-:W-:Y:S01]  /*5380*/  FMUL.FTZ R56, R56, R8.reuse ;  /* 0x0000000838387220 */ /* 0x080fe20000410000 */
[-C--:B------:R-:W-:Y:S01]  /*5390*/  FMUL.FTZ R57, R57, R8.reuse ;  /* 0x0000000839397220 */ /* 0x080fe20000410000 */
[-C--:B------:R-:W-:Y:S01]  /*53a0*/  FMUL.FTZ R60, R60, R8.reuse ;  /* 0x000000083c3c7220 */ /* 0x080fe20000410000 */
[-C--:B------:R-:W-:Y:S01]  /*53b0*/  FMUL.FTZ R61, R61, R8.reuse ;  /* 0x000000083d3d7220 */ /* 0x080fe20000410000 */
[----:B------:R-:W3:Y:S01]  /*53c0*/  MUFU.EX2 R182, R182 ;  /* 0x000000b600b67308 */ /* 0x000ee20000000800 */
[C---:B-1----:R-:W-:Y:S01]  /*53d0*/  FADD.FTZ R4, R184.reuse, R13 ;  /* 0x0000000db8047221 */ /* 0x042fe20000010000 */
[----:B------:R-:W-:Y:S01]  /*53e0*/  FADD.FTZ R13, R179, R14 ;  /* 0x0000000eb30d7221 */ /* 0x000fe20000010000 */
[----:B------:R-:W-:Y:S01]  /*53f0*/  F2FP.F16.F32.PACK_AB R168, R184, R181 ;  /* 0x000000b5b8a8723e */ /* 0x000fe200000000ff */
        /* <DEDUP_REMOVED lines=52> */
[----:B------:R-:W-:Y:S01]  /*5740*/  FMUL.FTZ R140, R140, R8 ;  /* 0x000000088c8c7220 */ /* 0x000fe20000410000 */
[C---:B----4-:R-:W-:Y:S01]  /*5750*/  FADD.FTZ R4, R183.reuse, R4 ;  /* 0x00000004b7047221 */ /* 0x050fe20000010000 */
[----:B------:R-:W-:Y:S01]  /*5760*/  F2FP.F16.F32.PACK_AB R175, R183, R182 ;  /* 0x000000b6b7af723e */ /* 0x000fe200000000ff */
[-C--:B------:R-:W-:Y:S01]  /*5770*/  FMUL.FTZ R141, R141, R8.reuse ;  /* 0x000000088d8d7220 */ /* 0x080fe20000410000 */
[-C--:B------:R-:W-:Y:S01]  /*5780*/  FMUL.FTZ R144, R144, R8.reuse ;  /* 0x0000000890907220 */ /* 0x080fe20000410000 */
[-C--:B------:R-:W-:Y:S01]  /*5790*/  FMUL.FTZ R145, R145, R8.reuse ;  /* 0x0000000891917220 */ /* 0x080fe20000410000 */
[-C--:B------:R-:W-:Y:S01]  /*57a0*/  FMUL.FTZ R148, R148, R8.reuse ;  /* 0x0000000894947220 */ /* 0x080fe20000410000 */
[----:B------:R-:W-:Y:S01]  /*57b0*/  FMUL.FTZ R149, R149, R8 ;  /* 0x0000000895957220 */ /* 0x000fe20000410000 */
[C---:B---3--:R-:W-:Y:S01]  /*57c0*/  FADD.FTZ R5, R13.reuse, R14 ;  /* 0x0000000e0d057221 */ /* 0x048fe20000010000 */
[----:B------:R-:W-:Y:S01]  /*57d0*/  F2FP.F16.F32.PACK_AB R174, R13, R196 ;  /* 0x000000c40dae723e */ /* 0x000fe200000000ff */
[----:B--2---:R-:W-:Y:S06]  /*57e0*/  @!P0 BRA `(.L_x_4170) ;  /* 0x0000000000048947 */ /* 0x004fec0003800000 */
[----:B------:R-:W-:Y:S01]  /*57f0*/  BPT.TRAP 0x1 ;  /* 0x000000040000795c */ /* 0x000fe20000300000 */
.L_x_4170:
[----:B------:R1:W2:Y:S01]  /*5800*/  SYNCS.PHASECHK.TRANS64.TRYWAIT P3, [UR26+0x22850], R6 ;  /* 0x02285006ff0075a7 */ /* 0x0002a2000806015a */
[----:B------:R-:W-:Y:S05]  /*5810*/  @!P0 BRA `(.L_x_4171) ;  /* 0x0000000000048947 */ /* 0x000fea0003800000 */
[----:B------:R-:W-:Y:S01]  /*5820*/  BPT.TRAP 0x1 ;  /* 0x000000040000795c */ /* 0x000fe20000300000 */
.L_x_4171:
[----:B--2---:R-:W-:Y:S05]  /*5830*/  @P3 BRA `(.L_x_4172) ;  /* 0x0000000000083947 */ /* 0x004fea0003800000 */
[----:B------:R-:W2:Y:S02]  /*5840*/  SYNCS.PHASECHK.TRANS64.TRYWAIT P3, [UR26+0x22850], R6 ;  /* 0x02285006ff0075a7 */ /* 0x000ea4000806015a */
[----:B--2---:R-:W-:Y:S05]  /*5850*/  @!P3 BRA `(.L_x_4173) ;  /* 0x0000009c0044b947 */ /* 0x004fea0003800000 */
.L_x_4172:
[----:B------:R-:W3:Y:S01]  /*5860*/  S2R R7, SR_TID.X ;  /* 0x0000000000077919 */ /* 0x000ee20000002100 */
[----:B------:R-:W-:Y:S01]  /*5870*/  UIMAD UR11, UR36, 0xc00, UR21 ;  /* 0x00000c00240b78a4 */ /* 0x000fe2000f8e0215 */
[----:B--2---:R-:W-:Y:S01]  /*5880*/  @!P2 VIADD R177, R177, 0x22860 ;  /* 0x00022860b1b1a836 */ /* 0x004fe20000000000 */
[----:B------:R-:W-:Y:S01]  /*5890*/  UMOV UR7, 0x40000040 ;  /* 0x4000004000077882 */ /* 0x000fe20000000000 */
[----:B------:R-:W-:Y:S01]  /*58a0*/  UISETP.GT.AND UP1, UPT, UR23, UR22, UPT ;  /* 0x000000161700728c */ /* 0x000fe2000bf24270 */
[----:B------:R-:W-:Y:S01]  /*58b0*/  IMAD.MOV.U32 R8, RZ, RZ, R3 ;  /* 0x000000ffff087224 */ /* 0x000fe200078e0003 */
[----:B------:R-:W-:Y:S01]  /*58c0*/  UIADD3 UR23, UR23, -0x1, URZ ;  /* 0xffffffff17177890 */ /* 0x000fe2000fffe03f */
[----:B------:R-:W-:Y:S01]  /*58d0*/  @!P2 PRMT R177, RZ, 0x654, R177 ;  /* 0x00000654ffb1a816 */ /* 0x000fe200000000b1 */
[----:B------:R-:W-:Y:S02]  /*58e0*/  UMOV UR6, UR11 ;  /* 0x0000000b00067c82 */ /* 0x000fe40008000000 */
[----:B------:R-:W-:-:S02]  /*58f0*/  PLOP3.LUT P3, PT, PT, PT, UP1, 0x80, 0x0 ;  /* 0x000000000000781c */ /* 0x000fc40003f6f018 */
[----:B---3--:R-:W-:-:S05]  /*5900*/  SHF.R.U32.HI R7, RZ, 0x7, R7 ;  /* 0x00000007ff077819 */ /* 0x008fca0000011607 */
[----:B01----:R-:W-:Y:S02]  /*5910*/  VIADD R6, R7, 0x8 ;  /* 0x0000000807067836 */ /* 0x003fe40000000000 */
        /* <DEDUP_REMOVED lines=37> */
.L_x_4165:
[----:B------:R-:W-:-:S13]  /*5b70*/  ISETP.LE.AND P1, PT, RZ, UR23, PT ;  /* 0x00000017ff007c0c */ /* 0x000fda000bf23270 */
[----:B------:R-:W-:Y:S05]  /*5b80*/  @!P1 BRA `(.L_x_4175) ;  /* 0x0000001c004c9947 */ /* 0x000fea0003800000 */
[----:B------:R-:W-:Y:S01]  /*5b90*/  IMAD.MOV.U32 R201, RZ, RZ, R0 ;  /* 0x000000ffffc97224 */ /* 0x000fe200078e0000 */
[----:B------:R-:W-:Y:S01]  /*5ba0*/  ULDC UR22, c[0x0][0x988] ;  /* 0x0002620000167ab9 */ /* 0x000fe20000000800 */
[----:B------:R-:W-:-:S07]  /*5bb0*/  IMAD.MOV.U32 R7, RZ, RZ, R3 ;  /* 0x000000ffff077224 */ /* 0x000fce00078e0003 */
.L_x_4184:
[----:B------:R-:W-:-:S04]  /*5bc0*/  UIADD3 UR36, UR36, 0x1, URZ ;  /* 0x0000000124247890 */ /* 0x000fc8000fffe03f */
[----:B------:R-:W-:-:S04]  /*5bd0*/  UISETP.NE.AND UP0, UPT, UR36, 0x2, UPT ;  /* 0x000000022400788c */ /* 0x000fc8000bf05270 */
[----:B------:R-:W-:Y:S02]  /*5be0*/  USEL UR6, URZ, 0x1, UP0 ;  /* 0x000000013f067887 */ /* 0x000fe40008000000 */
[----:B------:R-:W-:Y:S02]  /*5bf0*/  USEL UR36, UR36, URZ, UP0 ;  /* 0x0000003f24247287 */ /* 0x000fe40008000000 */
[----:B------:R-:W-:Y:S01]  /*5c00*/  ULOP3.LUT UR37, UR37, UR6, URZ, 0x3c, !UPT ;  /* 0x0000000625257292 */ /* 0x000fe2000f8e3c3f */
[----:B-1----:R-:W-:Y:S11]  /*5c10*/  @!P0 BRA `(.L_x_4176) ;  /* 0x0000000000048947 */ /* 0x002ff60003800000 */
[----:B------:R-:W-:Y:S01]  /*5c20*/  BPT.TRAP 0x1 ;  /* 0x000000040000795c */ /* 0x000fe20000300000 */
.L_x_4176:
[----:B------:R-:W1:Y:S01]  /*5c30*/  S2UR UR7, SR_CgaCtaId ;  /* 0x00000000000779c3 */ /* 0x000e620000008800 */
[----:B------:R-:W-:Y:S01]  /*5c40*/  UMOV UR6, 0x400 ;  /* 0x0000040000067882 */ /* 0x000fe20000000000 */
[----:B0-----:R-:W-:-:S05]  /*5c50*/  IMAD.U32 R6, RZ, RZ, UR37 ;  /* 0x00000025ff067e24 */ /* 0x001fca000f8e00ff */
[----:B------:R-:W-:Y:S01]  /*5c60*/  SHF.L.U32 R6, R6, 0x1f, RZ ;  /* 0x0000001f06067819 */ /* 0x000fe200000006ff */
[----:B-1----:R-:W-:-:S04]  /*5c70*/  ULEA UR6, UR7, UR6, 0x18 ;  /* 0x0000000607067291 */ /* 0x002fc8000f8ec03f */
[----:B------:R-:W-:-:S09]  /*5c80*/  ULEA UR24, UR36, UR6, 0x3 ;  /* 0x0000000624187291 */ /* 0x000fd2000f8e183f */
[----:B------:R0:W1:Y:S01]  /*5c90*/  SYNCS.PHASECHK.TRANS64.TRYWAIT P1, [UR24+0x22830], R6 ;  /* 0x02283006ff0075a7 */ /* 0x0000620008020158 */
[----:B------:R-:W-:Y:S05]  /*5ca0*/  @!P0 BRA `(.L_x_4177) ;  /* 0x0000000000048947 */ /* 0x000fea0003800000 */
[----:B------:R-:W-:Y:S01]  /*5cb0*/  BPT.TRAP 0x1 ;  /* 0x000000040000795c */ /* 0x000fe20000300000 */
.L_x_4177:
[----:B-1----:R-:W-:Y:S05]  /*5cc0*/  @P1 BRA `(.L_x_4178) ;  /* 0x0000000000081947 */ /* 0x002fea0003800000 */
[----:B------:R-:W1:Y:S02]  /*5cd0*/  SYNCS.PHASECHK.TRANS64.TRYWAIT P1, [UR24+0x22830], R6 ;  /* 0x02283006ff0075a7 */ /* 0x000e640008020158 */
[----:B-1----:R-:W-:Y:S05]  /*5ce0*/  @!P1 BRA `(.L_x_4179) ;  /* 0x0000009800349947 */ /* 0x002fea0003800000 */
.L_x_4178:
        /* <DEDUP_REMOVED lines=50> */
[----:B-1----:R-:W-:-:S05]  /*6010*/  FMNMX.FTZ R3, R12, R3, !PT ;  /* 0x000000030c037209 */ /* 0x002fca0007810000 */
[C---:B------:R-:W-:Y:S01]  /*6020*/  FADD.FTZ R0, -R3.reuse, R7 ;  /* 0x0000000703007221 */ /* 0x040fe20000010100 */
[----:B------:R-:W-:-:S03]  /*6030*/  FMUL.FTZ R9, R3, UR10 ;  /* 0x0000000a03097c20 */ /* 0x000fc60008410000 */
        /* <DEDUP_REMOVED lines=14> */
[----:B------:R-:W2:Y:S01]  /*6120*/  MUFU.EX2 R7, R7 ;  /* 0x0000000700077308 */ /* 0x000ea20000000800 */
        /* <DEDUP_REMOVED lines=9> */
[-C--:B-1----:R-:W-:Y:S01]  /*61c0*/  FMUL.FTZ R24, R24, R8.reuse ;  /* 0x0000000818187220 */ /* 0x082fe20000410000 */
[----:B------:R-:W-:Y:S01]  /*61d0*/  FMNMX.FTZ R0, R166, R11, !PT ;  /* 0x0000000ba6007209 */ /* 0x000fe20007810000 */
[--C-:B------:R-:W-:Y:S01]  /*61e0*/  FFMA.FTZ R11, R157, UR10, -R9.reuse ;  /* 0x0000000a9d0b7c23 */ /* 0x100fe20008010809 */
[----:B------:R-:W-:Y:S01]  /*61f0*/  FFMA.FTZ R157, R177, UR10, -R9 ;  /* 0x0000000ab19d7c23 */ /* 0x000fe20008010809 */
        /* <DEDUP_REMOVED lines=11> */
[----:B---3--:R-:W-:Y:S01]  /*62b0*/  FADD.FTZ R5, R152, R5 ;  /* 0x0000000598057221 */ /* 0x008fe20000010000 */
        /* <DEDUP_REMOVED lines=19> */
[-C--:B------:R-:W-:Y:S01]  /*63f0*/  FMUL.FTZ R53, R53, R8.reuse ;  /* 0x0000000835357220 */ /* 0x080fe20000410000 */
        /* <DEDUP_REMOVED lines=73> */
[----:B------:R-:W-:Y:S01]  /*6890*/  FMUL.FTZ R149, R149, R8 ;  /* 0x0000000895957220 */ /* 0x000fe20000410000 */
[----:B------:R-:W-:Y:S01]  /*68a0*/  MUFU.EX2 R161, R161 ;  /* 0x000000a100a17308 */ /* 0x000fe20000000800 */
[----:B------:R-:W-:-:S07]  /*68b0*/  F2FP.F16.F32.PACK_AB R152, R152, R7 ;  /* 0x000000079898723e */ /* 0x000fce00000000ff */
[----:B------:R-:W-:Y:S08]  /*68c0*/  MUFU.EX2 R168, R168 ;  /* 0x000000a800a87308 */ /* 0x000ff00000000800 */
[----:B------:R-:W-:Y:S01]  /*68d0*/  MUFU.EX2 R165, R165 ;  /* 0x000000a500a57308 */ /* 0x000fe20000000800 */
[----:B-1----:R-:W-:-:S05]  /*68e0*/  FMNMX.FTZ R0, R177, R0, !PT ;  /* 0x00000000b1007209 */ /* 0x002fca0007810000 */
[C---:B------:R-:W-:Y:S01]  /*68f0*/  FMUL.FTZ R189, R0.reuse, UR10 ;  /* 0x0000000a00bd7c20 */ /* 0x040fe20008410000 */
[----:B------:R-:W-:Y:S01]  /*6900*/  FADD.FTZ R9, -R0, R201 ;  /* 0x000000c900097221 */ /* 0x000fe20000010100 */
[----:B------:R-:W-:Y:S02]  /*6910*/  MUFU.EX2 R169, R169 ;  /* 0x000000a900a97308 */ /* 0x000fe40000000800 */
[--C-:B------:R-:W-:Y:S01]  /*6920*/  FFMA.FTZ R214, R175, UR10, -R189.reuse ;  /* 0x0000000aafd67c23 */ /* 0x100fe200080108bd */
[--C-:B------:R-:W-:Y:S01]  /*6930*/  FFMA.FTZ R175, R178, UR10, -R189.reuse ;  /* 0x0000000ab2af7c23 */ /* 0x100fe200080108bd */
[--C-:B------:R-:W-:Y:S01]  /*6940*/  FFMA.FTZ R178, R179, UR10, -R189.reuse ;  /* 0x0000000ab3b27c23 */ /* 0x100fe200080108bd */
[--C-:B------:R-:W-:Y:S01]  /*6950*/  FFMA.FTZ R179, R182, UR10, -R189.reuse ;  /* 0x0000000ab6b37c23 */ /* 0x100fe200080108bd */
[--C-:B------:R-:W-:Y:S01]  /*6960*/  FFMA.FTZ R182, R183, UR10, -R189.reuse ;  /* 0x0000000ab7b67c23 */ /* 0x100fe200080108bd */
[----:B------:R-:W-:Y:S02]  /*6970*/  IMAD.U32 R183, RZ, RZ, UR24 ;  /* 0x00000018ffb77e24 */ /* 0x000fe4000f8e00ff */
[----:B------:R-:W-:Y:S01]  /*6980*/  FMUL.FTZ R9, R9, UR10 ;  /* 0x0000000a09097c20 */ /* 0x000fe20008410000 */
[--C-:B------:R-:W-:Y:S01]  /*6990*/  FFMA.FTZ R184, R154, UR10, -R189.reuse ;  /* 0x0000000a9ab87c23 */ /* 0x100fe200080108bd */
[--C-:B------:R-:W-:Y:S01]  /*69a0*/  FFMA.FTZ R155, R155, UR10, -R189.reuse ;  /* 0x0000000a9b9b7c23 */ /* 0x100fe200080108bd */
[----:B------:R-:W-:Y:S01]  /*69b0*/  @!P2 VIADD R154, R183, 0x22840 ;  /* 0x00022840b79aa836 */ /* 0x000fe20000000000 */
[----:B------:R1:W-:Y:S01]  /*69c0*/  MUFU.EX2 R181, R9 ;  /* 0x0000000900b57308 */ /* 0x0003e20000000800 */
[--C-:B------:R-:W-:Y:S01]  /*69d0*/  FFMA.FTZ R185, R158, UR10, -R189.reuse ;  /* 0x0000000a9eb97c23 */ /* 0x100fe200080108bd */
[--C-:B------:R-:W-:Y:S01]  /*69e0*/  FFMA.FTZ R188, R159, UR10, -R189.reuse ;  /* 0x0000000a9fbc7c23 */ /* 0x100fe200080108bd */
[--C-:B------:R-:W-:Y:S01]  /*69f0*/  FFMA.FTZ R159, R162, UR10, -R189.reuse ;  /* 0x0000000aa29f7c23 */ /* 0x100fe200080108bd */
[----:B------:R-:W-:Y:S01]  /*6a00*/  @!P2 PRMT R154, RZ, 0x654, R154 ;  /* 0x00000654ff9aa816 */ /* 0x000fe2000000009a */
[--C-:B------:R-:W-:Y:S01]  /*6a10*/  FFMA.FTZ R192, R163, UR10, -R189.reuse ;  /* 0x0000000aa3c07c23 */ /* 0x100fe200080108bd */
[--C-:B------:R-:W-:Y:S01]  /*6a20*/  FFMA.FTZ R163, R166, UR10, -R189.reuse ;  /* 0x0000000aa6a37c23 */ /* 0x100fe200080108bd */
[--C-:B------:R-:W-:Y:S01]  /*6a30*/  FFMA.FTZ R202, R171, UR10, -R189.reuse ;  /* 0x0000000aabca7c23 */ /* 0x100fe200080108bd */
[----:B------:R-:W2:Y:S01]  /*6a40*/  MUFU.EX2 R184, R184 ;  /* 0x000000b800b87308 */ /* 0x000ea20000000800 */
[----:B-1----:R-:W-:Y:S01]  /*6a50*/  IADD3 R9, -R203, 0xb, RZ ;  /* 0x0000000bcb097810 */ /* 0x002fe20007ffe1ff */
[--C-:B------:R-:W-:Y:S01]  /*6a60*/  FFMA.FTZ R171, R174, UR10, -R189.reuse ;  /* 0x0000000aaeab7c23 */ /* 0x100fe200080108bd */
[--C-:B------:R-:W-:Y:S01]  /*6a70*/  FFMA.FTZ R186, R186, UR10, -R189.reuse ;  /* 0x0000000ababa7c23 */ /* 0x100fe200080108bd */
[--C-:B------:R-:W-:Y:S01]  /*6a80*/  FFMA.FTZ R187, R187, UR10, -R189.reuse ;  /* 0x0000000abbbb7c23 */ /* 0x100fe200080108bd */
[--C-:B------:R-:W-:Y:S01]  /*6a90*/  FFMA.FTZ R190, R190, UR10, -R189.reuse ;  /* 0x0000000abebe7c23 */ /* 0x100fe200080108bd */
[----:B------:R1:W-:Y:S06]  /*6aa0*/  BAR.ARV R9, 0x100 ;  /* 0x000400090000751d */ /* 0x0003ec0000002000 */
[----:B------:R3:W-:Y:S01]  /*6ab0*/  @!P2 SYNCS.ARRIVE.TRANS64.RED.A1T0 RZ, [R154+URZ], RZ ;  /* 0x000000ff9affa9a7 */ /* 0x0007e2000810043f */
[----:B------:R-:W4:Y:S01]  /*6ac0*/  MUFU.EX2 R155, R155 ;  /* 0x0000009b009b7308 */ /* 0x000f220000000800 */
[--C-:B------:R-:W-:Y:S01]  /*6ad0*/  FFMA.FTZ R191, R191, UR10, -R189.reuse ;  /* 0x0000000abfbf7c23 */ /* 0x100fe200080108bd */
[--C-:B------:R-:W-:Y:S01]  /*6ae0*/  FFMA.FTZ R194, R194, UR10, -R189.reuse ;  /* 0x0000000ac2c27c23 */ /* 0x100fe200080108bd */
[--C-:B------:R-:W-:Y:S01]  /*6af0*/  FFMA.FTZ R195, R195, UR10, -R189.reuse ;  /* 0x0000000ac3c37c23 */ /* 0x100fe200080108bd */
[----:B--2---:R-:W-:Y:S01]  /*6b00*/  FFMA.FTZ R4, R181, R4, R184 ;  /* 0x00000004b5047223 */ /* 0x004fe200000100b8 */
[--C-:B------:R-:W-:Y:S01]  /*6b10*/  FFMA.FTZ R198, R198, UR10, -R189.reuse ;  /* 0x0000000ac6c67c23 */ /* 0x100fe200080108bd */
[----:B------:R-:W-:Y:S01]  /*6b20*/  FFMA.FTZ R199, R199, UR10, -R189 ;  /* 0x0000000ac7c77c23 */ /* 0x000fe200080108bd */
[----:B---3--:R-:W-:Y:S01]  /*6b30*/  FADD.FTZ R154, R10, R5 ;  /* 0x000000050a9a7221 */ /* 0x008fe20000010000 */
[----:B------:R-:W-:Y:S01]  /*6b40*/  MUFU.EX2 R185, R185 ;  /* 0x000000b900b97308 */ /* 0x000fe20000000800 */
[----:B------:R-:W-:Y:S01]  /*6b50*/  F2FP.F16.F32.PACK_AB R162, R153, R14 ;  /* 0x0000000e99a2723e */ /* 0x000fe200000000ff */
[-C--:B------:R-:W-:Y:S01]  /*6b60*/  FMUL.FTZ R26, R26, R181.reuse ;  /* 0x000000b51a1a7220 */ /* 0x080fe20000410000 */
[----:B------:R-:W-:Y:S01]  /*6b70*/  FADD.FTZ R5, R11, R154 ;  /* 0x0000009a0b057221 */ /* 0x000fe20000010000 */
[----:B------:R-:W-:Y:S01]  /*6b80*/  F2FP.F16.F32.PACK_AB R166, R161, R20 ;  /* 0x00000014a1a6723e */ /* 0x000fe200000000ff */
[-C--:B------:R-:W-:Y:S01]  /*6b90*/  FMUL.FTZ R27, R27, R181.reuse ;  /* 0x000000b51b1b7220 */ /* 0x080fe20000410000 */
[-C--:B------:R-:W-:Y:S01]  /*6ba0*/  FMUL.FTZ R30, R30, R181.reuse ;  /* 0x000000b51e1e7220 */ /* 0x080fe20000410000 */
[----:B------:R-:W-:Y:S01]  /*6bb0*/  FADD.FTZ R154, R156, R5 ;  /* 0x000000059c9a7221 */ /* 0x000fe20000010000 */
[----:B------:R-:W-:Y:S01]  /*6bc0*/  MUFU.EX2 R188, R188 ;  /* 0x000000bc00bc7308 */ /* 0x000fe20000000800 */
[----:B----4-:R-:W-:Y:S01]  /*6bd0*/  FADD.FTZ R4, R155, R4 ;  /* 0x000000049b047221 */ /* 0x010fe20000010000 */
[C---:B------:R-:W-:Y:S01]  /*6be0*/  F2FP.F16.F32.PACK_AB R156, R13.reuse, R156 ;  /* 0x0000009c0d9c723e */ /* 0x040fe200000000ff */
[----:B------:R-:W-:Y:S01]  /*6bf0*/  FADD.FTZ R5, R13, R154 ;  /* 0x0000009a0d057221 */ /* 0x000fe20000010000 */
[-C--:B------:R-:W-:Y:S01]  /*6c00*/  FMUL.FTZ R31, R31, R181.reuse ;  /* 0x000000b51f1f7220 */ /* 0x080fe20000410000 */
[-C--:B------:R-:W-:Y:S01]  /*6c10*/  FMUL.FTZ R34, R34, R181.reuse ;  /* 0x000000b522227220 */ /* 0x080fe20000410000 */
[-C--:B------:R-:W-:Y:S01]  /*6c20*/  FMUL.FTZ R35, R35, R181.reuse ;  /* 0x000000b523237220 */ /* 0x080fe20000410000 */
[----:B------:R-:W-:Y:S01]  /*6c30*/  FADD.FTZ R154, R12, R5 ;  /* 0x000000050c9a7221 */ /* 0x000fe20000010000 */
[----:B------:R-:W-:Y:S01]  /*6c40*/  MUFU.EX2 R159, R159 ;  /* 0x0000009f009f7308 */ /* 0x000fe20000000800 */
[-C--:B------:R-:W-:Y:S01]  /*6c50*/  FMUL.FTZ R38, R38, R181.reuse ;  /* 0x000000b526267220 */ /* 0x080fe20000410000 */
[-C--:B------:R-:W-:Y:S01]  /*6c60*/  FMUL.FTZ R39, R39, R181.reuse ;  /* 0x000000b527277220 */ /* 0x080fe20000410000 */
[----:B------:R-:W-:Y:S01]  /*6c70*/  FADD.FTZ R5, R15, R154 ;  /* 0x0000009a0f057221 */ /* 0x000fe20000010000 */
[-C--:B------:R-:W-:Y:S01]  /*6c80*/  FMUL.FTZ R42, R42, R181.reuse ;  /* 0x000000b52a2a7220 */ /* 0x080fe20000410000 */
[-C--:B------:R-:W-:Y:S01]  /*6c90*/  FMUL.FTZ R43, R43, R181.reuse ;  /* 0x000000b52b2b7220 */ /* 0x080fe20000410000 */
[-C--:B------:R-:W-:Y:S01]  /*6ca0*/  FMUL.FTZ R46, R46, R181.reuse ;  /* 0x000000b52e2e7220 */ /* 0x080fe20000410000 */
[----:B------:R-:W-:Y:S01]  /*6cb0*/  FADD.FTZ R154, R160, R5 ;  /* 0x00000005a09a7221 */ /* 0x000fe20000010000 */
[----:B------:R-:W2:Y:S01]  /*6cc0*/  MUFU.EX2 R192, R192 ;  /* 0x000000c000c07308 */ /* 0x000ea20000000800 */
[----:B------:R-:W-:Y:S01]  /*6cd0*/  F2FP.F16.F32.PACK_AB R160, R21, R160 ;  /* 0x000000a015a0723e */ /* 0x000fe200000000ff */
[-C--:B------:R-:W-:Y:S01]  /*6ce0*/  FMUL.FTZ R47, R47, R181.reuse ;  /* 0x000000b52f2f7220 */ /* 0x080fe20000410000 */
[----:B------:R-:W-:Y:S01]  /*6cf0*/  FADD.FTZ R5, R21, R154 ;  /* 0x0000009a15057221 */ /* 0x000fe20000010000 */
[-C--:B------:R-:W-:Y:S01]  /*6d00*/  FMUL.FTZ R50, R50, R181.reuse ;  /* 0x000000b532327220 */ /* 0x080fe20000410000 */
[-C--:B------:R-:W-:Y:S01]  /*6d10*/  FMUL.FTZ R51, R51, R181.reuse ;  /* 0x000000b533337220 */ /* 0x080fe20000410000 */
[-C--:B------:R-:W-:Y:S01]  /*6d20*/  FMUL.FTZ R54, R54, R181.reuse ;  /* 0x000000b536367220 */ /* 0x080fe20000410000 */
[----:B------:R-:W-:Y:S01]  /*6d30*/  FADD.FTZ R154, R14, R5 ;  /* 0x000000050e9a7221 */ /* 0x000fe20000010000 */
[----:B------:R3:W-:Y:S01]  /*6d40*/  MUFU.EX2 R177, R196 ;  /* 0x000000c400b17308 */ /* 0x0007e20000000800 */
[-C--:B------:R-:W-:Y:S01]  /*6d50*/  FMUL.FTZ R55, R55, R181.reuse ;  /* 0x000000b537377220 */ /* 0x080fe20000410000 */
[-C--:B------:R-:W-:Y:S01]  /*6d60*/  FMUL.FTZ R58, R58, R181.reuse ;  /* 0x000000b53a3a7220 */ /* 0x080fe20000410000 */
[----:B------:R-:W-:Y:S01]  /*6d70*/  FADD.FTZ R5, R153, R154 ;  /* 0x0000009a99057221 */ /* 0x000fe20000010000 */
[----:B------:R-:W-:Y:S01]  /*6d80*/  F2FP.F16.F32.PACK_AB R153, R155, R184 ;  /* 0x000000b89b99723e */ /* 0x000fe200000000ff */
[-C--:B------:R-:W-:Y:S01]  /*6d90*/  FMUL.FTZ R59, R59, R181.reuse ;  /* 0x000000b53b3b7220 */ /* 0x080fe20000410000 */
[-C--:B------:R-:W-:Y:S01]  /*6da0*/  FMUL.FTZ R62, R62, R181.reuse ;  /* 0x000000b53e3e7220 */ /* 0x080fe20000410000 */
[----:B------:R-:W-:Y:S01]  /*6db0*/  FADD.FTZ R154, R164, R5 ;  /* 0x00000005a49a7221 */ /* 0x000fe20000010000 */
[----:B------:R-:W-:Y:S01]  /*6dc0*/  MUFU.EX2 R163, R163 ;  /* 0x000000a300a37308 */ /* 0x000fe20000000800 */
[--C-:B---3--:R-:W-:Y:S01]  /*6dd0*/  FFMA.FTZ R196, R167, UR10, -R189.reuse ;  /* 0x0000000aa7c47c23 */ /* 0x108fe200080108bd */
[----:B------:R-:W-:Y:S01]  /*6de0*/  FFMA.FTZ R167, R170, UR10, -R189 ;  /* 0x0000000aaaa77c23 */ /* 0x000fe200080108bd */
[C---:B------:R-:W-:Y:S01]  /*6df0*/  FADD.FTZ R5, R157.reuse, R154 ;  /* 0x0000009a9d057221 */ /* 0x040fe20000010000 */
[----:B------:R-:W-:Y:S01]  /*6e00*/  F2FP.F16.F32.PACK_AB R164, R157, R164 ;  /* 0x000000a49da4723e */ /* 0x000fe200000000ff */
[----:B------:R-:W-:Y:S01]  /*6e10*/  FMUL.FTZ R63, R63, R181 ;  /* 0x000000b53f3f7220 */ /* 0x000fe20000410000 */
[----:B--2---:R-:W-:Y:S01]  /*6e20*/  F2FP.F16.F32.PACK_AB R157, R192, R159 ;  /* 0x0000009fc09d723e */ /* 0x004fe200000000ff */
[----:B------:R-:W-:Y:S01]  /*6e30*/  FADD.FTZ R154, R20, R5 ;  /* 0x00000005149a7221 */ /* 0x000fe20000010000 */
[----:B------:R-:W2:Y:S01]  /*6e40*/  MUFU.EX2 R196, R196 ;  /* 0x000000c400c47308 */ /* 0x000ea20000000800 */
[-C--:B------:R-:W-:Y:S01]  /*6e50*/  FMUL.FTZ R66, R66, R181.reuse ;  /* 0x000000b542427220 */ /* 0x080fe20000410000 */
[-C--:B------:R-:W-:Y:S01]  /*6e60*/  FMUL.FTZ R67, R67, R181.reuse ;  /* 0x000000b543437220 */ /* 0x080fe20000410000 */
[----:B------:R-:W-:Y:S01]  /*6e70*/  FADD.FTZ R5, R161, R154 ;  /* 0x0000009aa1057221 */ /* 0x000fe20000010000 */
[-C--:B------:R-:W-:Y:S01]  /*6e80*/  FMUL.FTZ R70, R70, R181.reuse ;  /* 0x000000b546467220 */ /* 0x080fe20000410000 */
[-C--:B------:R-:W-:Y:S01]  /*6e90*/  FMUL.FTZ R71, R71, R181.reuse ;  /* 0x000000b547477220 */ /* 0x080fe20000410000 */
[-C--:B------:R-:W-:Y:S01]  /*6ea0*/  FMUL.FTZ R74, R74, R181.reuse ;  /* 0x000000b54a4a7220 */ /* 0x080fe20000410000 */
[----:B------:R-:W-:Y:S01]  /*6eb0*/  FADD.FTZ R154, R168, R5 ;  /* 0x00000005a89a7221 */ /* 0x000fe20000010000 */
[----:B------:R-:W-:Y:S01]  /*6ec0*/  MUFU.EX2 R167, R167 ;  /* 0x000000a700a77308 */ /* 0x000fe20000000800 */
[----:B------:R-:W-:Y:S01]  /*6ed0*/  F2FP.F16.F32.PACK_AB R168, R165, R168 ;  /* 0x000000a8a5a8723e */ /* 0x000fe200000000ff */
[-C--:B------:R-:W-:Y:S01]  /*6ee0*/  FMUL.FTZ R75, R75, R181.reuse ;  /* 0x000000b54b4b7220 */ /* 0x080fe20000410000 */
[----:B------:R-:W-:Y:S01]  /*6ef0*/  FADD.FTZ R154, R165, R154 ;  /* 0x0000009aa59a7221 */ /* 0x000fe20000010000 */
[-C--:B------:R-:W-:Y:S01]  /*6f00*/  FMUL.FTZ R78, R78, R181.reuse ;  /* 0x000000b54e4e7220 */ /* 0x080fe20000410000 */
[-C--:B------:R-:W-:Y:S01]  /*6f10*/  FMUL.FTZ R79, R79, R181.reuse ;  /* 0x000000b54f4f7220 */ /* 0x080fe20000410000 */
[-C--:B------:R-:W-:Y:S01]  /*6f20*/  FMUL.FTZ R82, R82, R181.reuse ;  /* 0x000000b552527220 */ /* 0x080fe20000410000 */
[----:B------:R-:W-:Y:S01]  /*6f30*/  FADD.FTZ R5, R169, R154 ;  /* 0x0000009aa9057221 */ /* 0x000fe20000010000 */
[----:B------:R-:W-:Y:S01]  /*6f40*/  F2FP.F16.F32.PACK_AB R154, R11, R10 ;  /* 0x0000000a0b9a723e */ /* 0x000fe200000000ff */
[----:B------:R-:W-:Y:S01]  /*6f50*/  FADD.FTZ R11, R185, R4 ;  /* 0x00000004b90b7221 */ /* 0x000fe20000010000 */
[----:B------:R-:W3:Y:S01]  /*6f60*/  MUFU.EX2 R202, R202 ;  /* 0x000000ca00ca7308 */ /* 0x000ee20000000800 */
[-C--:B------:R-:W-:Y:S01]  /*6f70*/  FMUL.FTZ R83, R83, R181.reuse ;  /* 0x000000b553537220 */ /* 0x080fe20000410000 */
[-C--:B------:R-:W-:Y:S01]  /*6f80*/  FMUL.FTZ R86, R86, R181.reuse ;  /* 0x000000b556567220 */ /* 0x080fe20000410000 */
[----:B------:R-:W-:Y:S01]  /*6f90*/  FADD.FTZ R4, R188, R11 ;  /* 0x0000000bbc047221 */ /* 0x000fe20000010000 */
[-C--:B------:R-:W-:Y:S01]  /*6fa0*/  FMUL.FTZ R87, R87, R181.reuse ;  /* 0x000000b557577220 */ /* 0x080fe20000410000 */
[-C--:B------:R-:W-:Y:S01]  /*6fb0*/  FMUL.FTZ R90, R90, R181.reuse ;  /* 0x000000b55a5a7220 */ /* 0x080fe20000410000 */
[----:B------:R-:W-:Y:S01]  /*6fc0*/  FMUL.FTZ R91, R91, R181 ;  /* 0x000000b55b5b7220 */ /* 0x000fe20000410000 */
[----:B------:R-:W-:Y:S01]  /*6fd0*/  FADD.FTZ R11, R159, R4 ;  /* 0x000000049f0b7221 */ /* 0x000fe20000010000 */
[----:B------:R-:W4:Y:S01]  /*6fe0*/  MUFU.EX2 R171, R171 ;  /* 0x000000ab00ab7308 */ /* 0x000f220000000800 */
[----:B--2---:R-:W-:Y:S01]  /*6ff0*/  F2FP.F16.F32.PACK_AB R159, R196, R163 ;  /* 0x000000a3c49f723e */ /* 0x004fe200000000ff */
[-C--:B------:R-:W-:Y:S01]  /*7000*/  FMUL.FTZ R94, R94, R181.reuse ;  /* 0x000000b55e5e7220 */ /* 0x080fe20000410000 */
[----:B------:R-:W-:Y:S01]  /*7010*/  FADD.FTZ R4, R192, R11 ;  /* 0x0000000bc0047221 */ /* 0x000fe20000010000 */
[-C--:B------:R-:W-:Y:S01]  /*7020*/  FMUL.FTZ R95, R95, R181.reuse ;  /* 0x000000b55f5f7220 */ /* 0x080fe20000410000 */
[-C--:B------:R-:W-:Y:S01]  /*7030*/  FMUL.FTZ R98, R98, R181.reuse ;  /* 0x000000b562627220 */ /* 0x080fe20000410000 */
[----:B------:R-:W-:Y:S01]  /*7040*/  FMUL.FTZ R99, R99, R181 ;  /* 0x000000b563637220 */ /* 0x000fe20000410000 */
[----:B------:R-:W-:Y:S01]  /*7050*/  FADD.FTZ R11, R163, R4 ;  /* 0x00000004a30b7221 */ /* 0x000fe20000010000 */
[----:B------:R-:W2:Y:S01]  /*7060*/  MUFU.EX2 R214, R214 ;  /* 0x000000d600d67308 */ /* 0x000ea20000000800 */
[----:B---3--:R-:W-:Y:S01]  /*7070*/  F2FP.F16.F32.PACK_AB R161, R202, R167 ;  /* 0x000000a7caa1723e */ /* 0x008fe200000000ff */
[-C--:B------:R-:W-:Y:S01]  /*7080*/  FMUL.FTZ R102, R102, R181.reuse ;  /* 0x000000b566667220 */ /* 0x080fe20000410000 */
[----:B------:R-:W-:Y:S01]  /*7090*/  FADD.FTZ R4, R196, R11 ;  /* 0x0000000bc4047221 */ /* 0x000fe20000010000 */
[-C--:B------:R-:W-:Y:S01]  /*70a0*/  FMUL.FTZ R103, R103, R181.reuse ;  /* 0x000000b567677220 */ /* 0x080fe20000410000 */
[-C--:B------:R-:W-:Y:S01]  /*70b0*/  FMUL.FTZ R106, R106, R181.reuse ;  /* 0x000000b56a6a7220 */ /* 0x080fe20000410000 */
[-C--:B------:R-:W-:Y:S01]  /*70c0*/  FMUL.FTZ R107, R107, R181.reuse ;  /* 0x000000b56b6b7220 */ /* 0x080fe20000410000 */
        /* <DEDUP_REMOVED lines=8> */
[----:B----4-:R-:W-:Y:S01]  /*7150*/  FADD.FTZ R11, R171, R4 ;  /* 0x00000004ab0b7221 */ /* 0x010fe20000010000 */
[----:B------:R-:W4:Y:S01]  /*7160*/  MUFU.EX2 R178, R178 ;  /* 0x000000b200b27308 */ /* 0x000f220000000800 */
[C---:B--2---:R-:W-:Y:S01]  /*7170*/  F2FP.F16.F32.PACK_AB R163, R214.reuse, R171 ;  /* 0x000000abd6a3723e */ /* 0x044fe200000000ff */
[-C--:B------:R-:W-:Y:S01]  /*7180*/  FMUL.FTZ R119, R119, R181.reuse ;  /* 0x000000b577777220 */ /* 0x080fe20000410000 */
[----:B------:R-:W-:Y:S01]  /*7190*/  FADD.FTZ R4, R214, R11 ;  /* 0x0000000bd6047221 */ /* 0x000fe20000010000 */
        /* <DEDUP_REMOVED lines=21> */
[----:B--2---:R-:W-:Y:S01]  /*72f0*/  FADD.FTZ R11, R179, R4 ;  /* 0x00000004b30b7221 */ /* 0x004fe20000010000 */
[----:B------:R-:W-:Y:S01]  /*7300*/  FMUL.FTZ R151, R151, R181 ;  /* 0x000000b597977220 */ /* 0x000fe20000410000 */
[----:B------:R-:W-:-:S05]  /*7310*/  F2FP.F16.F32.PACK_AB R155, R188, R185 ;  /* 0x000000b9bc9b723e */ /* 0x000fca00000000ff */
        /* <DEDUP_REMOVED lines=9> */
[----:B---3--:R-:W-:Y:S01]  /*73b0*/  FADD.FTZ R5, R173, R158 ;  /* 0x0000009ead057221 */ /* 0x008fe20000010000 */
[----:B------:R-:W-:-:S06]  /*73c0*/  F2FP.F16.F32.PACK_AB R158, R15, R12 ;  /* 0x0000000c0f9e723e */ /* 0x000fcc00000000ff */
[----:B------:R-:W3:Y:S01]  /*73d0*/  MUFU.EX2 R190, R190 ;  /* 0x000000be00be7308 */ /* 0x000ee20000000800 */
[C---:B----4-:R-:W-:Y:S01]  /*73e0*/  FADD.FTZ R11, R187.reuse, R4 ;  /* 0x00000004bb0b7221 */ /* 0x050fe20000010000 */
[----:B------:R-:W-:-:S06]  /*73f0*/  F2FP.F16.F32.PACK_AB R169, R187, R186 ;  /* 0x000000babba9723e */ /* 0x000fcc00000000ff */
[----:B------:R-:W4:Y:S01]  /*7400*/  MUFU.EX2 R191, R191 ;  /* 0x000000bf00bf7308 */ /* 0x000f220000000800 */
[C---:B--2---:R-:W-:Y:S01]  /*7410*/  FADD.FTZ R10, R176.reuse, R5 ;  /* 0x00000005b00a7221 */ /* 0x044fe20000010000 */
[----:B------:R-:W-:-:S03]  /*7420*/  F2FP.F16.F32.PACK_AB R172, R176, R173 ;  /* 0x000000adb0ac723e */ /* 0x000fc600000000ff */
[----:B------:R-:W-:-:S03]  /*7430*/  FADD.FTZ R5, R177, R10 ;  /* 0x0000000ab1057221 */ /* 0x000fc60000010000 */
        /* <DEDUP_REMOVED lines=11> */
[----:B----4-:R-:W-:Y:S01]  /*74f0*/  FADD.FTZ R11, R7, R4 ;  /* 0x00000004070b7221 */ /* 0x010fe20000010000 */
[C---:B--2---:R-:W-:Y:S01]  /*7500*/  FADD.FTZ R5, R180.reuse, R5 ;  /* 0x00000005b4057221 */ /* 0x044fe20000010000 */
[----:B------:R-:W-:Y:S02]  /*7510*/  F2FP.F16.F32.PACK_AB R174, R180, R177 ;  /* 0x000000b1b4ae723e */ /* 0x000fe400000000ff */
[C---:B---3--:R-:W-:Y:S01]  /*7520*/  FADD.FTZ R4, R10.reuse, R11 ;  /* 0x0000000b0a047221 */ /* 0x048fe20000010000 */
[----:B------:R-:W-:Y:S01]  /*7530*/  F2FP.F16.F32.PACK_AB R175, R10, R7 ;  /* 0x000000070aaf723e */ /* 0x000fe200000000ff */
[----:B-1----:R-:W-:Y:S06]  /*7540*/  @!P0 BRA `(.L_x_4180) ;  /* 0x0000000000048947 */ /* 0x002fec0003800000 */
[----:B------:R-:W-:Y:S01]  /*7550*/  BPT.TRAP 0x1 ;  /* 0x000000040000795c */ /* 0x000fe20000300000 */
.L_x_4180:
[----:B------:R1:W2:Y:S01]  /*7560*/  SYNCS.PHASECHK.TRANS64.TRYWAIT P1, [UR24+0x22850], R6 ;  /* 0x02285006ff0075a7 */ /* 0x0002a20008020158 */
[----:B------:R-:W-:Y:S05]  /*7570*/  @!P0 BRA `(.L_x_4181) ;  /* 0x0000000000048947 */ /* 0x000fea0003800000 */
[----:B------:R-:W-:Y:S01]  /*7580*/  BPT.TRAP 0x1 ;  /* 0x000000040000795c */ /* 0x000fe20000300000 */
.L_x_4181:
[----:B--2---:R-:W-:Y:S05]  /*7590*/  @P1 BRA `(.L_x_4182) ;  /* 0x0000000000081947 */ /* 0x004fea0003800000 */
[----:B------:R-:W2:Y:S02]  /*75a0*/  SYNCS.PHASECHK.TRANS64.TRYWAIT P1, [UR24+0x22850], R6 ;  /* 0x02285006ff0075a7 */ /* 0x000ea40008020158 */
[----:B--2---:R-:W-:Y:S05]  /*75b0*/  @!P1 BRA `(.L_x_4183) ;  /* 0x0000008000189947 */ /* 0x004fea0003800000 */
.L_x_4182:
[----:B------:R-:W3:Y:S01]  /*75c0*/  S2R R7, SR_TID.X ;  /* 0x0000000000077919 */ /* 0x000ee20000002100 */
[----:B------:R-:W-:Y:S01]  /*75d0*/  UIMAD UR11, UR36, 0xc00, UR21 ;  /* 0x00000c00240b78a4 */ /* 0x000fe2000f8e0215 */
[----:B------:R-:W-:Y:S01]  /*75e0*/  ISETP.LT.AND P1, PT, RZ, UR23, PT ;  /* 0x00000017ff007c0c */ /* 0x000fe2000bf21270 */
[----:B------:R-:W-:Y:S01]  /*75f0*/  UMOV UR7, 0x40000040 ;  /* 0x4000004000077882 */ /* 0x000fe20000000000 */
[----:B--2---:R-:W-:Y:S01]  /*7600*/  @!P2 VIADD R183, R183, 0x22860 ;  /* 0x00022860b7b7a836 */ /* 0x004fe20000000000 */
[----:B------:R-:W-:Y:S01]  /*7610*/  UIADD3 UR23, UR23, -0x1, URZ ;  /* 0xffffffff17177890 */ /* 0x000fe2000fffe03f */
[----:B------:R-:W-:Y:S02]  /*7620*/  IMAD.MOV.U32 R201, RZ, RZ, R0 ;  /* 0x000000ffffc97224 */ /* 0x000fe400078e0000 */
[----:B------:R-:W-:Y:S01]  /*7630*/  UMOV UR6, UR11 ;  /* 0x0000000b00067c82 */ /* 0x000fe20008000000 */
[----:B------:R-:W-:Y:S02]  /*7640*/  @!P2 PRMT R183, RZ, 0x654, R183 ;  /* 0x00000654ffb7a816 */ /* 0x000fe400000000b7 */
        /* <DEDUP_REMOVED lines=39> */
.L_x_4175:
        /* <DEDUP_REMOVED lines=8> */
[----:B01----:R-:W0:Y:S01]  /*7940*/  SHFL.BFLY PT, R6, R5, 0x2, 0x1f ;  /* 0x0c401f0005067f89 */ /* 0x003e2200000e0000 */
[----:B------:R-:W-:-:S02]  /*7950*/  UIADD3 UR38, UR38, 0x1, URZ ;  /* 0x0000000126267890 */ /* 0x000fc4000fffe03f */
[----:B------:R-:W-:Y:S01]  /*7960*/  USEL UR36, UR36, URZ, UP0 ;  /* 0x0000003f24247287 */ /* 0x000fe20008000000 */
[----:B--2---:R-:W-:Y:S01]  /*7970*/  FADD.FTZ R11, R11, R4 ;  /* 0x000000040b0b7221 */ /* 0x004fe20000010000 */
[----:B------:R-:W-:Y:S01]  /*7980*/  IMAD.MOV.U32 R4, RZ, RZ, RZ ;  /* 0x000000ffff047224 */ /* 0x000fe200078e00ff */
[----:B------:R-:W-:-:S03]  /*7990*/  ULOP3.LUT UR37, UR37, UR4, URZ, 0x3c, !UPT ;  /* 0x0000000425257292 */ /* 0x000fc6000f8e3c3f */
[----:B------:R-:W1:Y:S01]  /*79a0*/  SHFL.BFLY PT, R8, R11, 0x1, 0x1f ;  /* 0x0c201f000b087f89 */ /* 0x000e6200000e0000 */
[----:B0-----:R-:W-:Y:S01]  /*79b0*/  FADD.FTZ R6, R6, R5 ;  /* 0x0000000506067221 */ /* 0x001fe20000010000 */
[----:B------:R-:W-:-:S04]  /*79c0*/  IMAD.MOV.U32 R5, RZ, RZ, -0x800000 ;  /* 0xff800000ff057424 */ /* 0x000fc800078e00ff */
[----:B------:R-:W0:Y:S01]  /*79d0*/  SHFL.BFLY PT, R7, R6, 0x1, 0x1f ;  /* 0x0c201f0006077f89 */ /* 0x000e2200000e0000 */
[----:B-1----:R-:W-:Y:S01]  /*79e0*/  FADD.FTZ R10, R11, R8 ;  /* 0x000000080b0a7221 */ /* 0x002fe20000010000 */
[----:B------:R-:W-:-:S04]  /*79f0*/  IMAD.U32 R8, RZ, RZ, UR10 ;  /* 0x0000000aff087e24 */ /* 0x000fc8000f8e00ff */
[----:B------:R-:W-:-:S13]  /*7a00*/  FSETP.NE.FTZ.AND P2, PT, R10, RZ, PT ;  /* 0x000000ff0a00720b */ /* 0x000fda0003f55000 */
[----:B------:R-:W1:Y:S01]  /*7a10*/  @P2 MUFU.RCP R4, R10 ;  /* 0x0000000a00042308 */ /* 0x000e620000001000 */
[----:B------:R-:W-:Y:S01]  /*7a20*/  @P2 FMUL.FTZ R14, R14, 0.69314718246459960938 ;  /* 0x3f3172180e0e2820 */ /* 0x000fe20000410000 */
[----:B0-----:R-:W-:Y:S01]  /*7a30*/  FADD.FTZ R12, R6, R7 ;  /* 0x00000007060c7221 */ /* 0x001fe20000010000 */
[----:B------:R-:W-:Y:S02]  /*7a40*/  IMAD.MOV.U32 R7, RZ, RZ, RZ ;  /* 0x000000ffff077224 */ /* 0x000fe400078e00ff */
[----:B------:R-:W-:Y:S02]  /*7a50*/  IMAD.MOV.U32 R6, RZ, RZ, -0x800000 ;  /* 0xff800000ff067424 */ /* 0x000fe400078e00ff */
[----:B------:R-:W-:Y:S01]  /*7a60*/  FSETP.NE.FTZ.AND P1, PT, R12, RZ, PT ;  /* 0x000000ff0c00720b */ /* 0x000fe20003f35000 */
[----:B------:R-:W0:Y:S01]  /*7a70*/  @P2 MUFU.LG2 R10, R10 ;  /* 0x0000000a000a2308 */ /* 0x000e220000000c00 */
[-C--:B-1----:R-:W-:Y:S01]  /*7a80*/  FMUL.FTZ R26, R26, R4.reuse ;  /* 0x000000041a1a7220 */ /* 0x082fe20000410000 */
[-C--:B------:R-:W-:Y:S01]  /*7a90*/  FMUL.FTZ R34, R34, R4.reuse ;  /* 0x0000000422227220 */ /* 0x080fe20000410000 */
[----:B------:R-:W-:-:S09]  /*7aa0*/  FMUL.FTZ R35, R35, R4 ;  /* 0x0000000423237220 */ /* 0x000fd20000410000 */
[----:B---3--:R-:W1:Y:S01]  /*7ab0*/  @P1 MUFU.LG2 R9, R12 ;  /* 0x0000000c00091308 */ /* 0x008e620000000c00 */
[----:B------:R-:W-:Y:S01]  /*7ac0*/  @P1 FMUL.FTZ R8, R8, 0.69314718246459960938 ;  /* 0x3f31721808081820 */ /* 0x000fe20000410000 */
[-C--:B------:R-:W-:Y:S01]  /*7ad0*/  FMUL.FTZ R38, R38, R4.reuse ;  /* 0x0000000426267220 */ /* 0x080fe20000410000 */
[-C--:B------:R-:W-:Y:S01]  /*7ae0*/  FMUL.FTZ R39, R39, R4.reuse ;  /* 0x0000000427277220 */ /* 0x080fe20000410000 */
[-C--:B------:R-:W-:Y:S01]  /*7af0*/  FMUL.FTZ R42, R42, R4.reuse ;  /* 0x000000042a2a7220 */ /* 0x080fe20000410000 */
[----:B0-----:R-:W-:Y:S01]  /*7b00*/  @P2 FMUL.FTZ R11, R10, 0.69314718246459960938 ;  /* 0x3f3172180a0b2820 */ /* 0x001fe20000410000 */
        /* <DEDUP_REMOVED lines=19> */
[-C--:B0-----:R-:W-:Y:S01]  /*7c40*/  FMUL.FTZ R183, R48, R7.reuse ;  /* 0x0000000730b77220 */ /* 0x081fe20000410000 */
        /* <DEDUP_REMOVED lines=106> */
.L_x_4154:
        /* <DEDUP_REMOVED lines=18> */
[----:B------:R-:W-:-:S03]  /*8410*/  F2FP.F16.F32.PACK_AB R32, R33, R32 ;  /* 0x000000202120723e */ /* 0x000fc600000000ff */
[----:B------:R-:W1:Y:S01]  /*8420*/  LDC R48, c[0x0][0xbe8] ;  /* 0x0002fa00ff307b82 */ /* 0x000e620000000800 */
[----:B------:R-:W-:Y:S01]  /*8430*/  F2FP.F16.F32.PACK_AB R33, R35, R34 ;  /* 0x000000222321723e */ /* 0x000fe200000000ff */
[----:B------:R-:W-:Y:S01]  /*8440*/  ULDC.64 UR8, c[0x0][0xb90] ;  /* 0x0002e40000087ab9 */ /* 0x000fe20000000a00 */
[----:B------:R-:W-:Y:S01]  /*8450*/  F2FP.F16.F32.PACK_AB R35, R39, R38 ;  /* 0x000000262723723e */ /* 0x000fe200000000ff */
[----:B------:R-:W-:Y:S01]  /*8460*/  VIADD R39, R16, UR44 ;  /* 0x0000002c10277c36 */ /* 0x000fe20008000000 */
[----:B------:R-:W-:Y:S01]  /*8470*/  UIMAD UR5, UR10, UR8, URZ ;  /* 0x000000080a0572a4 */ /* 0x000fe2000f8e023f */
[----:B------:R-:W-:Y:S01]  /*8480*/  F2FP.F16.F32.PACK_AB R40, R41, R40 ;  /* 0x000000282928723e */ /* 0x000fe200000000ff */
[----:B------:R-:W-:Y:S01]  /*8490*/  UIMAD.WIDE.U32 UR6, UR39, UR8, URZ ;  /* 0x00000008270672a5 */ /* 0x000fe2000f8e003f */
[----:B------:R-:W-:Y:S01]  /*84a0*/  F2FP.F16.F32.PACK_AB R34, R37, R36 ;  /* 0x000000242522723e */ /* 0x000fe200000000ff */
[----:B------:R-:W-:Y:S01]  /*84b0*/  UIMAD UR5, UR39, UR9, UR5 ;  /* 0x00000009270572a4 */ /* 0x000fe2000f8e0205 */
[----:B------:R-:W-:Y:S01]  /*84c0*/  F2FP.F16.F32.PACK_AB R41, R43, R42 ;  /* 0x0000002a2b29723e */ /* 0x000fe200000000ff */
[----:B------:R-:W-:Y:S01]  /*84d0*/  IMAD.MOV.U32 R36, RZ, RZ, R39 ;  /* 0x000000ffff247224 */ /* 0x000fe200078e0027 */
[----:B------:R-:W-:Y:S01]  /*84e0*/  F2FP.F16.F32.PACK_AB R42, R45, R182 ;  /* 0x000000b62d2a723e */ /* 0x000fe200000000ff */
[----:B------:R-:W-:Y:S01]  /*84f0*/  ULDC.64 UR8, c[0x0][0xb98] ;  /* 0x0002e60000087ab9 */ /* 0x000fe20000000a00 */
[----:B------:R-:W-:Y:S01]  /*8500*/  F2FP.F16.F32.PACK_AB R43, R47, R46 ;  /* 0x0000002e2f2b723e */ /* 0x000fe200000000ff */
[----:B------:R-:W-:-:S02]  /*8510*/  UIADD3 UR7, UR7, UR5, URZ ;  /* 0x0000000507077290 */ /* 0x000fc4000fffe03f */
[----:B------:R-:W-:Y:S02]  /*8520*/  UIMAD UR5, UR12, UR8, URZ ;  /* 0x000000080c0572a4 */ /* 0x000fe4000f8e023f */
[----:B------:R-:W-:Y:S01]  /*8530*/  UIMAD.WIDE.U32 UR6, UR42, UR8, UR6 ;  /* 0x000000082a0672a5 */ /* 0x000fe2000f8e0006 */
[----:B------:R-:W-:Y:S02]  /*8540*/  MOV R172, R203 ;  /* 0x000000cb00ac7202 */ /* 0x000fe40000000f00 */
[----:B0-----:R-:W-:Y:S01]  /*8550*/  MOV R173, R0 ;  /* 0x0000000000ad7202 */ /* 0x001fe20000000f00 */
[----:B------:R-:W-:-:S03]  /*8560*/  UIMAD UR5, UR42, UR9, UR5 ;  /* 0x000000092a0572a4 */ /* 0x000fc6000f8e0205 */
[----:B------:R-:W-:Y:S01]  /*8570*/  ULDC.64 UR8, c[0x0][0xae8] ;  /* 0x0002ba0000087ab9 */ /* 0x000fe20000000a00 */
[----:B------:R-:W-:-:S04]  /*8580*/  IMAD.WIDE R20, R207, 0x2, R172 ;  /* 0x00000002cf147825 */ /* 0x000fc800078e02ac */
[----:B------:R-:W-:Y:S01]  /*8590*/  IMAD.WIDE R172, R3, 0x2, R172 ;  /* 0x0000000203ac7825 */ /* 0x000fe200078e02ac */
[C---:B------:R-:W-:Y:S02]  /*85a0*/  IADD3 R9, P3, R20.reuse, 0xc060, RZ ;  /* 0x0000c06014097810 */ /* 0x040fe40007f7e0ff */
[C---:B------:R-:W-:Y:S02]  /*85b0*/  IADD3 R115, P0, R20.reuse, 0x8060, RZ ;  /* 0x0000806014737810 */ /* 0x040fe40007f1e0ff */
[----:B------:R-:W-:Y:S02]  /*85c0*/  LOP3.LUT R8, R9, 0x380, RZ, 0xc0, !PT ;  /* 0x0000038009087812 */ /* 0x000fe400078ec0ff */
[----:B------:R-:W-:Y:S01]  /*85d0*/  IADD3 R111, P2, R20, 0x8040, RZ ;  /* 0x00008040146f7810 */ /* 0x000fe20007f5e0ff */
[--C-:B------:R-:W-:Y:S01]  /*85e0*/  IMAD.X R153, RZ, RZ, R21.reuse, P0 ;  /* 0x000000ffff997224 */ /* 0x100fe200000e0615 */
[----:B------:R-:W-:Y:S02]  /*85f0*/  SHF.R.U64 R8, R8, 0x3, RZ ;  /* 0x0000000308087819 */ /* 0x000fe400000012ff */
[----:B------:R-:W-:Y:S01]  /*8600*/  LOP3.LUT R0, R115, 0x380, RZ, 0xc0, !PT ;  /* 0x0000038073007812 */ /* 0x000fe200078ec0ff */
[----:B------:R-:W-:Y:S01]  /*8610*/  IMAD.X R157, RZ, RZ, R21, P2 ;  /* 0x000000ffff9d7224 */ /* 0x000fe200010e0615 */
[----:B------:R-:W-:-:S02]  /*8620*/  LOP3.LUT R147, R20, 0x380, RZ, 0xc0, !PT ;  /* 0x0000038014937812 */ /* 0x000fc400078ec0ff */
[----:B------:R-:W-:Y:S01]  /*8630*/  LOP3.LUT R8, R8, R9, RZ, 0x3c, !PT ;  /* 0x0000000908087212 */ /* 0x000fe200078e3cff */
[--C-:B------:R-:W-:Y:S01]  /*8640*/  IMAD.X R9, RZ, RZ, R21.reuse, P3 ;  /* 0x000000ffff097224 */ /* 0x100fe200018e0615 */
[----:B------:R-:W-:Y:S02]  /*8650*/  IADD3 R12, P2, R20, 0x4000, RZ ;  /* 0x00004000140c7810 */ /* 0x000fe40007f5e0ff */
[----:B------:R-:W-:Y:S02]  /*8660*/  SHF.R.U64 R0, R0, 0x3, RZ ;  /* 0x0000000300007819 */ /* 0x000fe400000012ff */
[C---:B------:R-:W-:Y:S01]  /*8670*/  IADD3 R127, P4, R20.reuse, 0xc040, RZ ;  /* 0x0000c040147f7810 */ /* 0x040fe20007f9e0ff */
[--C-:B------:R-:W-:Y:S01]  /*8680*/  IMAD.X R13, RZ, RZ, R21.reuse, P2 ;  /* 0x000000ffff0d7224 */ /* 0x100fe200010e0615 */
        /* <DEDUP_REMOVED lines=10> */
[----:B------:R-:W-:Y:S01]  /*8730*/  IMAD.X R159, RZ, RZ, R21, P3 ;  /* 0x000000ffff9f7224 */ /* 0x000fe200018e0615 */
[----:B------:R-:W-:-:S02]  /*8740*/  IADD3 R115, P2, R172, 0x7000, RZ ;  /* 0x00007000ac737810 */ /* 0x000fc40007f5e0ff */
        /* <DEDUP_REMOVED lines=18> */
[----:B------:R-:W-:Y:S02]  /*8870*/  SHF.R.U64 R114, R114, 0x3, RZ ;  /* 0x0000000372727819 */ /* 0x000fe400000012ff */
[----:B------:R-:W-:Y:S02]  /*8880*/  LOP3.LUT R150, R20, R119, RZ, 0x3c, !PT ;  /* 0x0000007714967212 */ /* 0x000fe400078e3cff */
[----:B------:R-:W-:Y:S02]  /*8890*/  LOP3.LUT R20, R107, 0x380, RZ, 0xc0, !PT ;  /* 0x000003806b147812 */ /* 0x000fe400078ec0ff */
[----:B------:R-:W-:Y:S02]  /*88a0*/  SHF.R.U64 R21, R21, 0x3, RZ ;  /* 0x0000000315157819 */ /* 0x000fe400000012ff */
[----:B------:R-:W-:Y:S01]  /*88b0*/  LOP3.LUT R114, R114, R115, RZ, 0x3c, !PT ;  /* 0x0000007372727212 */ /* 0x000fe200078e3cff */
[----:B------:R-:W-:Y:S01]  /*88c0*/  IMAD.X R115, RZ, RZ, R173, P2 ;  /* 0x000000ffff737224 */ /* 0x000fe200010e06ad */
[----:B------:R-:W-:-:S02]  /*88d0*/  IADD3 R143, P2, R172, 0xe000, RZ ;  /* 0x0000e000ac8f7810 */ /* 0x000fc40007f5e0ff */
[----:B------:R-:W-:Y:S02]  /*88e0*/  SHF.R.U64 R20, R20, 0x3, RZ ;  /* 0x0000000314147819 */ /* 0x000fe400000012ff */
[----:B------:R-:W-:Y:S02]  /*88f0*/  LOP3.LUT R158, R21, R102, RZ, 0x3c, !PT ;  /* 0x00000066159e7212 */ /* 0x000fe400078e3cff */
[----:B------:R-:W-:Y:S02]  /*8900*/  LOP3.LUT R21, R98, 0x380, RZ, 0xc0, !PT ;  /* 0x0000038062157812 */ /* 0x000fe400078ec0ff */
[----:B------:R-:W-:Y:S02]  /*8910*/  LOP3.LUT R142, R143, 0x380, RZ, 0xc0, !PT ;  /* 0x000003808f8e7812 */ /* 0x000fe400078ec0ff */
[----:B------:R-:W-:Y:S02]  /*8920*/  LOP3.LUT R160, R20, R107, RZ, 0x3c, !PT ;  /* 0x0000006b14a07212 */ /* 0x000fe400078e3cff */
[----:B------:R-:W-:-:S02]  /*8930*/  LOP3.LUT R20, R103, 0x380, RZ, 0xc0, !PT ;  /* 0x0000038067147812 */ /* 0x000fc400078ec0ff */
[----:B------:R-:W-:Y:S02]  /*8940*/  SHF.R.U64 R21, R21, 0x3, RZ ;  /* 0x0000000315157819 */ /* 0x000fe400000012ff */
[----:B------:R-:W-:Y:S02]  /*8950*/  SHF.R.U64 R142, R142, 0x3, RZ ;  /* 0x000000038e8e7819 */ /* 0x000fe400000012ff */
[----:B------:R-:W-:Y:S02]  /*8960*/  SHF.R.U64 R20, R20, 0x3, RZ ;  /* 0x0000000314147819 */ /* 0x000fe400000012ff */
[----:B------:R-:W-:Y:S02]  /*8970*/  LOP3.LUT R162, R21, R98, RZ, 0x3c, !PT ;  /* 0x0000006215a27212 */ /* 0x000fe400078e3cff */
[----:B------:R-:W-:Y:S02]  /*8980*/  IADD3 R21, P3, R172, 0x1000, RZ ;  /* 0x00001000ac157810 */ /* 0x000fe40007f7e0ff */
[----:B------:R-:W-:Y:S01]  /*8990*/  LOP3.LUT R142, R142, R143, RZ, 0x3c, !PT ;  /* 0x0000008f8e8e7212 */ /* 0x000fe200078e3cff */
[----:B------:R-:W-:Y:S01]  /*89a0*/  IMAD.X R143, RZ, RZ, R173, P2 ;  /* 0x000000ffff8f7224 */ /* 0x000fe200010e06ad */
[----:B------:R-:W-:-:S02]  /*89b0*/  LOP3.LUT R0, R3, 0x380, RZ, 0xc0, !PT ;  /* 0x0000038003007812 */ /* 0x000fc400078ec0ff */
[----:B-1----:R-:W-:Y:S02]  /*89c0*/  ISETP.NE.AND P2, PT, R48, 0x1, PT ;  /* 0x000000013000780c */ /* 0x002fe40003f45270 */
[----:B------:R-:W-:Y:S02]  /*89d0*/  LOP3.LUT R166, R20, R103, RZ, 0x3c, !PT ;  /* 0x0000006714a67212 */ /* 0x000fe400078e3cff */
[----:B------:R-:W-:Y:S02]  /*89e0*/  LOP3.LUT R20, R21, 0x380, RZ, 0xc0, !PT ;  /* 0x0000038015147812 */ /* 0x000fe400078ec0ff */
[----:B------:R-:W-:Y:S02]  /*89f0*/  SHF.R.U64 R0, R0, 0x3, RZ ;  /* 0x0000000300007819 */ /* 0x000fe400000012ff */
[----:B------:R-:W-:Y:S02]  /*8a00*/  SHF.R.U64 R20, R20, 0x3, RZ ;  /* 0x0000000314147819 */ /* 0x000fe400000012ff */
[----:B------:R-:W-:-:S02]  /*8a10*/  LOP3.LUT R154, R0, R3, RZ, 0x3c, !PT ;  /* 0x00000003009a7212 */ /* 0x000fc400078e3cff */
[----:B------:R-:W-:Y:S02]  /*8a20*/  MOV R213, R146 ;  /* 0x0000009200d57202 */ /* 0x000fe40000000f00 */
[----:B------:R-:W-:Y:S02]  /*8a30*/  LOP3.LUT R3, R30, 0x380, RZ, 0xc0, !PT ;  /* 0x000003801e037812 */ /* 0x000fe400078ec0ff */
[----:B------:R-:W-:Y:S01]  /*8a40*/  LOP3.LUT R20, R20, R21, RZ, 0x3c, !PT ;  /* 0x0000001514147212 */ /* 0x000fe200078e3cff */
[----:B------:R-:W-:Y:S01]  /*8a50*/  IMAD.X R21, RZ, RZ, R173, P3 ;  /* 0x000000ffff157224 */ /* 0x000fe200018e06ad */
[----:B------:R-:W-:Y:S01]  /*8a60*/  LOP3.LUT R0, R31, 0x380, RZ, 0xc0, !PT ;  /* 0x000003801f007812 */ /* 0x000fe200078ec0ff */
[----:B------:R0:W-:Y:S01]  /*8a70*/  STSM.16.M88.4 [R213], R24 ;  /* 0x00000018d5007844 */ /* 0x0001e20000000200 */
[----:B------:R-:W-:Y:S02]  /*8a80*/  SHF.R.U64 R3, R3, 0x3, RZ ;  /* 0x0000000303037819 */ /* 0x000fe400000012ff */
[----:B------:R-:W-:-:S02]  /*8a90*/  IADD3 R119, P3, R172, 0x8000, RZ ;  /* 0x00008000ac777810 */ /* 0x000fc40007f7e0ff */
[----:B------:R-:W-:Y:S02]  /*8aa0*/  SHF.R.U64 R0, R0, 0x3, RZ ;  /* 0x0000000300007819 */ /* 0x000fe400000012ff */
[----:B------:R-:W-:Y:S02]  /*8ab0*/  LOP3.LUT R168, R3, R30, RZ, 0x3c, !PT ;  /* 0x0000001e03a87212 */ /* 0x000fe400078e3cff */
[----:B------:R-:W-:Y:S02]  /*8ac0*/  LOP3.LUT R118, R119, 0x380, RZ, 0xc0, !PT ;  /* 0x0000038077767812 */ /* 0x000fe400078ec0ff */
[----:B------:R-:W-:Y:S02]  /*8ad0*/  LOP3.LUT R3, R12, 0x380, RZ, 0xc0, !PT ;  /* 0x000003800c037812 */ /* 0x000fe400078ec0ff */
[----:B------:R-:W-:Y:S02]  /*8ae0*/  LOP3.LUT R164, R0, R31, RZ, 0x3c, !PT ;  /* 0x0000001f00a47212 */ /* 0x000fe400078e3cff */
[----:B------:R-:W-:Y:S01]  /*8af0*/  SHF.R.U64 R118, R118, 0x3, RZ ;  /* 0x0000000376767819 */ /* 0x000fe200000012ff */
[----:B0-----:R-:W0:Y:S01]  /*8b00*/  @P2 LDC R24, c[0x0][0xbec] ;  /* 0x0002fb00ff182b82 */ /* 0x001e220000000800 */
[----:B------:R-:W-:-:S02]  /*8b10*/  LOP3.LUT R106, R111, 0x380, RZ, 0xc0, !PT ;  /* 0x000003806f6a7812 */ /* 0x000fc400078ec0ff */
[----:B------:R-:W-:Y:S02]  /*8b20*/  LOP3.LUT R0, R99, 0x380, RZ, 0xc0, !PT ;  /* 0x0000038063007812 */ /* 0x000fe400078ec0ff */
[----:B------:R-:W-:Y:S02]  /*8b30*/  SHF.R.U64 R3, R3, 0x3, RZ ;  /* 0x0000000303037819 */ /* 0x000fe400000012ff */
[----:B------:R-:W-:Y:S01]  /*8b40*/  LOP3.LUT R118, R118, R119, RZ, 0x3c, !PT ;  /* 0x0000007776767212 */ /* 0x000fe200078e3cff */
[----:B------:R-:W1:Y:S01]  /*8b50*/  @P2 LDC R27, c[0x0][0xbf0] ;  /* 0x0002fc00ff1b2b82 */ /* 0x000e620000000800 */
[----:B------:R-:W-:Y:S01]  /*8b60*/  SHF.R.U64 R106, R106, 0x3, RZ ;  /* 0x000000036a6a7819 */ /* 0x000fe200000012ff */
[----:B------:R-:W-:Y:S01]  /*8b70*/  IMAD.X R119, RZ, RZ, R173, P3 ;  /* 0x000000ffff777224 */ /* 0x000fe200018e06ad */
[----:B------:R-:W-:Y:S02]  /*8b80*/  SHF.R.U64 R0, R0, 0x3, RZ ;  /* 0x0000000300007819 */ /* 0x000fe400000012ff */
[----:B------:R-:W-:-:S02]  /*8b90*/  LOP3.LUT R12, R3, R12, RZ, 0x3c, !PT ;  /* 0x0000000c030c7212 */ /* 0x000fc400078e3cff */
[C---:B------:R-:W-:Y:S02]  /*8ba0*/  IADD3 R107, P0, R172.reuse, 0x5000, RZ ;  /* 0x00005000ac6b7810 */ /* 0x040fe40007f1e0ff */
[----:B------:R-:W-:Y:S02]  /*8bb0*/  IADD3 R3, P3, R172, 0xf000, RZ ;  /* 0x0000f000ac037810 */ /* 0x000fe40007f7e0ff */
[----:B------:R-:W-:Y:S02]  /*8bc0*/  LOP3.LUT R10, R127, 0x380, RZ, 0xc0, !PT ;  /* 0x000003807f0a7812 */ /* 0x000fe400078ec0ff */
[----:B------:R-:W-:Y:S01]  /*8bd0*/  LOP3.LUT R14, R123, 0x380, RZ, 0xc0, !PT ;  /* 0x000003807b0e7812 */ /* 0x000fe200078ec0ff */
[----:B------:R-:W-:Y:S01]  /*8be0*/  IMAD.X R147, RZ, RZ, R173, P3 ;  /* 0x000000ffff937224 */ /* 0x000fe200018e06ad */
[----:B------:R-:W-:Y:S01]  /*8bf0*/  LOP3.LUT R156, R106, R111, RZ, 0x3c, !PT ;  /* 0x0000006f6a9c7212 */ /* 0x000fe200078e3cff */
[----:B0-----:R-:W-:Y:S01]  /*8c00*/  @P2 IMAD.HI.U32 R24, R39, R24, RZ ;  /* 0x0000001827182227 */ /* 0x001fe200078e00ff */
[----:B------:R-:W-:-:S02]  /*8c10*/  LOP3.LUT R170, R0, R99, RZ, 0x3c, !PT ;  /* 0x0000006300aa7212 */ /* 0x000fc400078e3cff */
[----:B------:R-:W-:Y:S02]  /*8c20*/  LOP3.LUT R106, R107, 0x380, RZ, 0xc0, !PT ;  /* 0x000003806b6a7812 */ /* 0x000fe400078ec0ff */
[----:B------:R-:W-:Y:S02]  /*8c30*/  LOP3.LUT R0, R3, 0x380, RZ, 0xc0, !PT ;  /* 0x0000038003007812 */ /* 0x000fe400078ec0ff */
[----:B------:R-:W-:Y:S02]  /*8c40*/  SHF.R.U64 R10, R10, 0x3, RZ ;  /* 0x000000030a0a7819 */ /* 0x000fe400000012ff */
[----:B------:R-:W-:Y:S02]  /*8c50*/  SHF.R.U64 R14, R14, 0x3, RZ ;  /* 0x000000030e0e7819 */ /* 0x000fe400000012ff */
[----:B------:R-:W-:Y:S02]  /*8c60*/  SHF.R.U64 R106, R106, 0x3, RZ ;  /* 0x000000036a6a7819 */ /* 0x000fe400000012ff */
[----:B------:R-:W-:-:S02]  /*8c70*/  SHF.R.U64 R0, R0, 0x3, RZ ;  /* 0x0000000300007819 */ /* 0x000fc400000012ff */
[----:B------:R-:W-:Y:S02]  /*8c80*/  LOP3.LUT R10, R10, R127, RZ, 0x3c, !PT ;  /* 0x0000007f0a0a7212 */ /* 0x000fe400078e3cff */
[----:B------:R-:W-:Y:S02]  /*8c90*/  LOP3.LUT R14, R14, R123, RZ, 0x3c, !PT ;  /* 0x0000007b0e0e7212 */ /* 0x000fe400078e3cff */
[----:B------:R-:W-:Y:S01]  /*8ca0*/  LOP3.LUT R106, R106, R107, RZ, 0x3c, !PT ;  /* 0x0000006b6a6a7212 */ /* 0x000fe200078e3cff */
[----:B------:R-:W-:Y:S01]  /*8cb0*/  IMAD.X R107, RZ, RZ, R173, P0 ;  /* 0x000000ffff6b7224 */ /* 0x000fe200000e06ad */
[----:B------:R-:W-:Y:S02]  /*8cc0*/  LOP3.LUT R146, R0, R3, RZ, 0x3c, !PT ;  /* 0x0000000300927212 */ /* 0x000fe400078e3cff */
[----:B------:R-:W-:Y:S02]  /*8cd0*/  MOV R154, R154 ;  /* 0x0000009a009a7202 */ /* 0x000fe40000000f00 */
[----:B------:R-:W-:-:S02]  /*8ce0*/  MOV R3, R8 ;  /* 0x0000000800037202 */ /* 0x000fc40000000f00 */
[----:B------:R-:W-:Y:S01]  /*8cf0*/  MOV R0, R10 ;  /* 0x0000000a00007202 */ /* 0x000fe20000000f00 */
[----:B------:R-:W-:Y:S01]  /*8d00*/  STSM.16.M88.4 [R154], R32 ;  /* 0x000000209a007844 */ /* 0x000fe20000000200 */
[----:B------:R-:W-:Y:S02]  /*8d10*/  MOV R164, R164 ;  /* 0x000000a400a47202 */ /* 0x000fe40000000f00 */
[----:B------:R-:W-:Y:S02]  /*8d20*/  IADD3 R135, P0, R172, 0xc000, RZ ;  /* 0x0000c000ac877810 */ /* 0x000fe40007f1e0ff */
[----:B------:R-:W-:Y:S01]  /*8d30*/  MOV R44, R14 ;  /* 0x0000000e002c7202 */ /* 0x000fe20000000f00 */
[----:B------:R-:W-:Y:S01]  /*8d40*/  STSM.16.M88.4 [R164], R40 ;  /* 0x00000028a4007844 */ /* 0x000fe20000000200 */
[----:B------:R-:W-:Y:S02]  /*8d50*/  MOV R170, R170 ;  /* 0x000000aa00aa7202 */ /* 0x000fe40000000f00 */
        /* <DEDUP_REMOVED lines=8> */
[----:B------:R-:W-:Y:S02]  /*8de0*/  F2FP.F16.F32.PACK_AB R14, R61, R186 ;  /* 0x000000ba3d0e723e */ /* 0x000fe400000000ff */
[----:B------:R-:W-:Y:S02]  /*8df0*/  F2FP.F16.F32.PACK_AB R15, R63, R62 ;  /* 0x0000003e3f0f723e */ /* 0x000fe400000000ff */
[----:B-1----:R-:W-:Y:S02]  /*8e00*/  @P2 SHF.R.U32.HI R36, RZ, R27, R24 ;  /* 0x0000001bff242219 */ /* 0x002fe40000011618 */
[----:B------:R-:W-:Y:S01]  /*8e10*/  LOP3.LUT R134, R135, 0x380, RZ, 0xc0, !PT ;  /* 0x0000038087867812 */ /* 0x000fe200078ec0ff */
[----:B------:R1:W-:Y:S01]  /*8e20*/  STSM.16.M88.4 [R25], R12 ;  /* 0x0000000c19007844 */ /* 0x0003e20000000200 */
[----:B------:R-:W-:Y:S01]  /*8e30*/  MOV R168, R168 ;  /* 0x000000a800a87202 */ /* 0x000fe20000000f00 */
[----:B------:R-:W-:Y:S01]  /*8e40*/  IMAD.MOV R37, RZ, RZ, -R36 ;  /* 0x000000ffff257224 */ /* 0x000fe200078e0a24 */
[----:B------:R-:W-:-:S02]  /*8e50*/  IADD3 R111, P1, R172, 0x6000, RZ ;  /* 0x00006000ac6f7810 */ /* 0x000fc40007f3e0ff */
[----:B------:R-:W-:Y:S01]  /*8e60*/  MOV R166, R166 ;  /* 0x000000a600a67202 */ /* 0x000fe20000000f00 */
[----:B------:R-:W-:Y:S01]  /*8e70*/  IMAD R37, R48, R37, R39 ;  /* 0x0000002530257224 */ /* 0x000fe200078e0227 */
[----:B0-----:R-:W-:Y:S02]  /*8e80*/  F2FP.F16.F32.PACK_AB R8, R65, R187 ;  /* 0x000000bb4108723e */ /* 0x001fe400000000ff */
[----:B------:R-:W-:Y:S02]  /*8e90*/  F2FP.F16.F32.PACK_AB R9, R67, R66 ;  /* 0x000000424309723e */ /* 0x000fe400000000ff */
[----:B------:R-:W-:Y:S02]  /*8ea0*/  F2FP.F16.F32.PACK_AB R10, R69, R188 ;  /* 0x000000bc450a723e */ /* 0x000fe400000000ff */
[----:B------:R-:W-:Y:S02]  /*8eb0*/  F2FP.F16.F32.PACK_AB R11, R71, R70 ;  /* 0x00000046470b723e */ /* 0x000fe400000000ff */
[----:B------:R-:W-:-:S02]  /*8ec0*/  SHF.R.U64 R134, R134, 0x3, RZ ;  /* 0x0000000386867819 */ /* 0x000fc400000012ff */
[----:B-1----:R-:W-:Y:S01]  /*8ed0*/  F2FP.F16.F32.PACK_AB R12, R73, R189 ;  /* 0x000000bd490c723e */ /* 0x002fe200000000ff */
[----:B------:R0:W-:Y:S01]  /*8ee0*/  STSM.16.M88.4 [R168], R8 ;  /* 0x00000008a8007844 */ /* 0x0001e20000000200 */
        /* <DEDUP_REMOVED lines=9> */
[----:B------:R-:W-:Y:S02]  /*8f80*/  LOP3.LUT R110, R111, 0x380, RZ, 0xc0, !PT ;  /* 0x000003806f6e7812 */ /* 0x000fe400078ec0ff */
[----:B------:R-:W-:Y:S01]  /*8f90*/  LOP3.LUT R134, R134, R135, RZ, 0x3c, !PT ;  /* 0x0000008786867212 */ /* 0x000fe200078e3cff */
[----:B------:R-:W-:Y:S01]  /*8fa0*/  IMAD.X R135, RZ, RZ, R173, P0 ;  /* 0x000000ffff877224 */ /* 0x000fe200000e06ad */
[----:B------:R2:W-:Y:S01]  /*8fb0*/  STSM.16.M88.4 [R162], R24 ;  /* 0x00000018a2007844 */ /* 0x0005e20000000200 */
[----:B------:R-:W-:Y:S02]  /*8fc0*/  SHF.R.U64 R110, R110, 0x3, RZ ;  /* 0x000000036e6e7819 */ /* 0x000fe400000012ff */
[----:B0-----:R-:W-:Y:S01]  /*8fd0*/  F2FP.F16.F32.PACK_AB R9, R52, R7 ;  /* 0x000000073409723e */ /* 0x001fe200000000ff */
[----:B-1----:R-:W-:Y:S01]  /*8fe0*/  IMAD.U32 R13, RZ, RZ, UR5 ;  /* 0x00000005ff0d7e24 */ /* 0x002fe2000f8e00ff */
[----:B------:R-:W-:Y:S01]  /*8ff0*/  SHF.R.S32.HI R12, RZ, 0x1f, R36 ;  /* 0x0000001fff0c7819 */ /* 0x000fe20000011424 */
[----:B------:R-:W-:Y:S01]  /*9000*/  ULDC UR5, c[0x0][0xa88] ;  /* 0x0002a20000057ab9 */ /* 0x000fe20000000800 */
[----:B------:R-:W-:-:S02]  /*9010*/  SHF.R.S32.HI R7, RZ, 0x1f, R37 ;  /* 0x0000001fff077819 */ /* 0x000fc40000011425 */
[----:B------:R-:W-:Y:S01]  /*9020*/  LOP3.LUT R110, R110, R111, RZ, 0x3c, !PT ;  /* 0x0000006f6e6e7212 */ /* 0x000fe200078e3cff */
[----:B------:R-:W-:Y:S01]  /*9030*/  IMAD.X R111, RZ, RZ, R173, P1 ;  /* 0x000000ffff6f7224 */ /* 0x000fe200008e06ad */
[----:B------:R-:W-:Y:S02]  /*9040*/  IADD3 R139, P1, R172, 0xd000, RZ ;  /* 0x0000d000ac8b7810 */ /* 0x000fe40007f3e0ff */
[----:B------:R-:W-:Y:S02]  /*9050*/  MOV R160, R160 ;  /* 0x000000a000a07202 */ /* 0x000fe40000000f00 */
[----:B--2---:R-:W-:Y:S01]  /*9060*/  IADD3 R24, P0, R36, UR6, RZ ;  /* 0x0000000624187c10 */ /* 0x004fe2000ff1e0ff */
[----:B------:R-:W-:Y:S01]  /*9070*/  VIADD R26, R206, UR44 ;  /* 0x0000002cce1a7c36 */ /* 0x000fe20008000000 */
[----:B------:R-:W-:Y:S02]  /*9080*/  F2FP.F16.F32.PACK_AB R32, R89, R193 ;  /* 0x000000c15920723e */ /* 0x000fe400000000ff */
[----:B------:R-:W-:Y:S01]  /*9090*/  IADD3.X R25, R12, UR7, R13, P0, !PT ;  /* 0x000000070c197c10 */ /* 0x000fe200087fe40d */
[----:B------:R-:W-:Y:S01]  /*90a0*/  ULDC.64 UR6, c[0x0][0xb88] ;  /* 0x0002e20000067ab9 */ /* 0x000fe20000000a00 */
[----:B------:R-:W-:Y:S01]  /*90b0*/  F2FP.F16.F32.PACK_AB R33, R91, R90 ;  /* 0x0000005a5b21723e */ /* 0x000fe200000000ff */
[----:B------:R-:W-:Y:S01]  /*90c0*/  IMAD R12, R7, UR6, RZ ;  /* 0x00000006070c7c24 */ /* 0x000fe2000f8e02ff */
[----:B------:R-:W-:Y:S01]  /*90d0*/  F2FP.F16.F32.PACK_AB R34, R93, R194 ;  /* 0x000000c25d22723e */ /* 0x000fe200000000ff */
[----:B------:R-:W-:Y:S01]  /*90e0*/  IMAD.WIDE.U32 R24, R37, UR6, R24 ;  /* 0x0000000625187c25 */ /* 0x000fe2000f8e0018 */
[----:B------:R-:W-:-:S02]  /*90f0*/  F2FP.F16.F32.PACK_AB R35, R95, R94 ;  /* 0x0000005e5f23723e */ /* 0x000fc400000000ff */
[----:B------:R-:W-:Y:S01]  /*9100*/  MOV R158, R158 ;  /* 0x0000009e009e7202 */ /* 0x000fe20000000f00 */
[----:B------:R-:W-:Y:S01]  /*9110*/  IMAD R37, R37, UR7, R12 ;  /* 0x0000000725257c24 */ /* 0x000fe2000f8e020c */
[----:B------:R-:W-:Y:S01]  /*9120*/  F2FP.F16.F32.PACK_AB R8, R97, R195 ;  /* 0x000000c36108723e */ /* 0x000fe200000000ff */
[----:B------:R0:W-:Y:S01]  /*9130*/  STSM.16.M88.4 [R160], R32 ;  /* 0x00000020a0007844 */ /* 0x0001e20000000200 */
[----:B------:R-:W-:Y:S01]  /*9140*/  F2FP.F16.F32.PACK_AB R10, R101, R196 ;  /* 0x000000c4650a723e */ /* 0x000fe200000000ff */
[----:B------:R-:W-:Y:S01]  /*9150*/  ULDC.64 UR6, c[0x0][0xb50] ;  /* 0x0002d40000067ab9 */ /* 0x000fe20000000a00 */
[----:B------:R-:W-:Y:S01]  /*9160*/  F2FP.F16.F32.PACK_AB R11, R60, R56 ;  /* 0x000000383c0b723e */ /* 0x000fe200000000ff */
[----:B------:R-:W-:Y:S01]  /*9170*/  IMAD R7, R48, UR5, RZ ;  /* 0x0000000530077c24 */ /* 0x000fe2000f8e02ff */
[----:B------:R-:W-:Y:S02]  /*9180*/  LOP3.LUT R138, R139, 0x380, RZ, 0xc0, !PT ;  /* 0x000003808b8a7812 */ /* 0x000fe400078ec0ff */
[----:B------:R-:W-:Y:S01]  /*9190*/  LOP3.LUT P0, RZ, R204, 0x3, RZ, 0xc0, !PT ;  /* 0x00000003ccff7812 */ /* 0x000fe2000780c0ff */
[----:B------:R1:W-:Y:S01]  /*91a0*/  STSM.16.M88.4 [R158], R8 ;  /* 0x000000089e007844 */ /* 0x0003e20000000200 */
[----:B------:R-:W-:-:S02]  /*91b0*/  SHF.R.U64 R138, R138, 0x3, RZ ;  /* 0x000000038a8a7819 */ /* 0x000fc400000012ff */
[----:B------:R-:W-:Y:S02]  /*91c0*/  MOV R156, R156 ;  /* 0x0000009c009c7202 */ /* 0x000fe40000000f00 */
[----:B------:R-:W-:Y:S02]  /*91d0*/  F2FP.F16.F32.PACK_AB R12, R105, R197 ;  /* 0x000000c5690c723e */ /* 0x000fe400000000ff */
[----:B------:R-:W-:Y:S02]  /*91e0*/  F2FP.F16.F32.PACK_AB R13, R68, R64 ;  /* 0x00000040440d723e */ /* 0x000fe400000000ff */
[----:B0-----:R-:W-:Y:S02]  /*91f0*/  LEA R34, P3, R24, UR6, 0x2 ;  /* 0x0000000618227c11 */ /* 0x001fe4000f8610ff */
[----:B------:R-:W-:Y:S02]  /*9200*/  F2FP.F16.F32.PACK_AB R14, R109, R198 ;  /* 0x000000c66d0e723e */ /* 0x000fe400000000ff */
[----:B------:R-:W-:Y:S01]  /*9210*/  F2FP.F16.F32.PACK_AB R15, R76, R72 ;  /* 0x000000484c0f723e */ /* 0x000fe200000000ff */
[----:B------:R-:W-:Y:S01]  /*9220*/  SHFL.IDX PT, R46, R34, RZ, 0x1c1f ;  /* 0x001c1fff222e7589 */ /* 0x000fe200000e0000 */
[----:B------:R-:W-:Y:S01]  /*9230*/  LOP3.LUT R138, R138, R139, RZ, 0x3c, !PT ;  /* 0x0000008b8a8a7212 */ /* 0x000fe200078e3cff */
[----:B-1----:R-:W-:Y:S01]  /*9240*/  IMAD.IADD R9, R25, 0x1, R37 ;  /* 0x0000000119097824 */ /* 0x002fe200078e0225 */
[----:B------:R-:W-:Y:S01]  /*9250*/  MOV R152, R152 ;  /* 0x0000009800987202 */ /* 0x000fe20000000f00 */
[----:B------:R-:W-:Y:S01]  /*9260*/  VIADD R8, R26, 0x8 ;  /* 0x000000081a087836 */ /* 0x000fe20000000000 */
[----:B------:R0:W-:Y:S01]  /*9270*/  STSM.16.M88.4 [R156], R12 ;  /* 0x0000000c9c007844 */ /* 0x0001e20000000200 */
[----:B------:R-:W-:Y:S01]  /*9280*/  IMAD.X R139, RZ, RZ, R173, P1 ;  /* 0x000000ffff8b7224 */ /* 0x000fe200008e06ad */
[----:B------:R-:W-:-:S02]  /*9290*/  LEA.HI.X R35, R24, UR7, R9, 0x2, P3 ;  /* 0x0000000718237c11 */ /* 0x000fc400098f1409 */
[-C--:B------:R-:W-:Y:S01]  /*92a0*/  ISETP.GE.OR P1, PT, R26, R7.reuse, P0 ;  /* 0x000000071a00720c */ /* 0x080fe20000726670 */
[----:B------:R-:W-:Y:S01]  /*92b0*/  SHFL.IDX PT, R50, R34, 0x1, 0x1c1f ;  /* 0x003c1f0022327f89 */ /* 0x000fe200000e0000 */
[----:B------:R-:W-:Y:S02]  /*92c0*/  ISETP.GE.OR P0, PT, R8, R7, P0 ;  /* 0x000000070800720c */ /* 0x000fe40000706670 */
[----:B------:R-:W-:Y:S01]  /*92d0*/  F2FP.F16.F32.PACK_AB R8, R113, R199 ;  /* 0x000000c77108723e */ /* 0x000fe200000000ff */
[----:B------:R-:W1:Y:S01]  /*92e0*/  SHFL.IDX PT, R47, R35, RZ, 0x1c1f ;  /* 0x001c1fff232f7589 */ /* 0x000e6200000e0000 */
[----:B------:R-:W-:Y:S02]  /*92f0*/  F2FP.F16.F32.PACK_AB R9, R84, R80 ;  /* 0x000000505409723e */ /* 0x000fe400000000ff */
[----:B------:R-:W-:Y:S01]  /*9300*/  F2FP.F16.F32.PACK_AB R10, R117, R201 ;  /* 0x000000c9750a723e */ /* 0x000fe200000000ff */
[----:B------:R-:W2:Y:S01]  /*9310*/  SHFL.IDX PT, R51, R35, 0x1, 0x1c1f ;  /* 0x003c1f0023337f89 */ /* 0x000ea200000e0000 */
[----:B------:R-:W-:-:S02]  /*9320*/  F2FP.F16.F32.PACK_AB R11, R92, R88 ;  /* 0x000000585c0b723e */ /* 0x000fc400000000ff */
[----:B------:R-:W-:Y:S02]  /*9330*/  MOV R150, R150 ;  /* 0x0000009600967202 */ /* 0x000fe40000000f00 */
[----:B0-----:R-:W-:Y:S01]  /*9340*/  F2FP.F16.F32.PACK_AB R12, R121, R202 ;  /* 0x000000ca790c723e */ /* 0x001fe200000000ff */
[----:B------:R0:W-:Y:S01]  /*9350*/  STSM.16.M88.4 [R152], R8 ;  /* 0x0000000898007844 */ /* 0x0001e20000000200 */
[----:B------:R-:W-:Y:S02]  /*9360*/  F2FP.F16.F32.PACK_AB R13, R100, R96 ;  /* 0x00000060640d723e */ /* 0x000fe400000000ff */
[----:B------:R-:W-:Y:S02]  /*9370*/  F2FP.F16.F32.PACK_AB R14, R125, R124 ;  /* 0x0000007c7d0e723e */ /* 0x000fe400000000ff */
[----:B------:R-:W-:Y:S02]  /*9380*/  F2FP.F16.F32.PACK_AB R15, R108, R104 ;  /* 0x000000686c0f723e */ /* 0x000fe400000000ff */
[----:B------:R-:W-:-:S02]  /*9390*/  F2FP.F16.F32.PACK_AB R24, R129, R128 ;  /* 0x000000808118723e */ /* 0x000fc400000000ff */
[----:B------:R-:W-:Y:S01]  /*93a0*/  F2FP.F16.F32.PACK_AB R25, R116, R112 ;  /* 0x000000707419723e */ /* 0x000fe200000000ff */
[----:B------:R-:W-:Y:S01]  /*93b0*/  STSM.16.M88.4 [R150], R12 ;  /* 0x0000000c96007844 */ /* 0x000fe20000000200 */
[----:B------:R-:W-:Y:S02]  /*93c0*/  F2FP.F16.F32.PACK_AB R26, R133, R132 ;  /* 0x00000084851a723e */ /* 0x000fe400000000ff */
[----:B------:R-:W-:Y:S02]  /*93d0*/  F2FP.F16.F32.PACK_AB R27, R174, R120 ;  /* 0x00000078ae1b723e */ /* 0x000fe400000000ff */
[----:B------:R-:W-:Y:S01]  /*93e0*/  F2FP.F16.F32.PACK_AB R32, R137, R136 ;  /* 0x000000888920723e */ /* 0x000fe200000000ff */
[----:B0-----:R-:W0:Y:S01]  /*93f0*/  @P2 LDC R9, c[0x0][0xbf0] ;  /* 0x0002fc00ff092b82 */ /* 0x001e220000000800 */
[----:B------:R-:W-:Y:S01]  /*9400*/  F2FP.F16.F32.PACK_AB R33, R176, R175 ;  /* 0x000000afb021723e */ /* 0x000fe200000000ff */
[----:B------:R-:W-:Y:S01]  /*9410*/  STSM.16.M88.4 [R44], R24 ;  /* 0x000000182c007844 */ /* 0x000fe20000000200 */
[----:B------:R-:W-:-:S02]  /*9420*/  F2FP.F16.F32.PACK_AB R34, R141, R140 ;  /* 0x0000008c8d22723e */ /* 0x000fc400000000ff */
[----:B------:R-:W-:Y:S02]  /*9430*/  F2FP.F16.F32.PACK_AB R35, R178, R177 ;  /* 0x000000b1b223723e */ /* 0x000fe400000000ff */
[----:B------:R-:W-:Y:S02]  /*9440*/  F2FP.F16.F32.PACK_AB R56, R145, R144 ;  /* 0x000000909138723e */ /* 0x000fe400000000ff */
[----:B------:R-:W-:Y:S01]  /*9450*/  F2FP.F16.F32.PACK_AB R57, R180, R179 ;  /* 0x000000b3b439723e */ /* 0x000fe200000000ff */
[----:B------:R3:W-:Y:S01]  /*9460*/  STSM.16.M88.4 [R0], R32 ;  /* 0x0000002000007844 */ /* 0x0007e20000000200 */
[----:B------:R-:W-:Y:S02]  /*9470*/  F2FP.F16.F32.PACK_AB R58, R149, R148 ;  /* 0x00000094953a723e */ /* 0x000fe400000000ff */
[----:B------:R-:W-:Y:S02]  /*9480*/  F2FP.F16.F32.PACK_AB R59, R4, R181 ;  /* 0x000000b5043b723e */ /* 0x000fe400000000ff */
[----:B------:R-:W-:-:S02]  /*9490*/  IADD3 R31, P4, R172, 0x2000, RZ ;  /* 0x00002000ac1f7810 */ /* 0x000fc40007f9e0ff */
[C---:B------:R-:W-:Y:S01]  /*94a0*/  IADD3 R99, P5, R172.reuse, 0x3000, RZ ;  /* 0x00003000ac637810 */ /* 0x040fe20007fbe0ff */
[----:B------:R-:W-:Y:S01]  /*94b0*/  STSM.16.M88.4 [R3], R56 ;  /* 0x0000003803007844 */ /* 0x000fe20000000200 */
[----:B------:R-:W-:Y:S02]  /*94c0*/  IADD3 R103, P6, R172, 0x4000, RZ ;  /* 0x00004000ac677810 */ /* 0x000fe40007fde0ff */
[----:B------:R-:W-:Y:S01]  /*94d0*/  LOP3.LUT R30, R31, 0x380, RZ, 0xc0, !PT ;  /* 0x000003801f1e7812 */ /* 0x000fe200078ec0ff */
[----:B------:R-:W-:Y:S01]  /*94e0*/  BAR.SYNC.DEFER_BLOCKING 0x1, 0x100 ;  /* 0x0044000000007b1d */ /* 0x000fe20000010000 */
[----:B------:R-:W-:Y:S02]  /*94f0*/  LOP3.LUT R98, R99, 0x380, RZ, 0xc0, !PT ;  /* 0x0000038063627812 */ /* 0x000fe400078ec0ff */
[----:B------:R-:W-:Y:S01]  /*9500*/  LOP3.LUT R102, R103, 0x380, RZ, 0xc0, !PT ;  /* 0x0000038067667812 */ /* 0x000fe200078ec0ff */
[----:B---3--:R-:W-:Y:S01]  /*9510*/  IMAD R0, R23, 0x20, R200 ;  /* 0x0000002017007824 */ /* 0x008fe200078e02c8 */
[----:B------:R-:W-:-:S02]  /*9520*/  SHF.R.U64 R30, R30, 0x3, RZ ;  /* 0x000000031e1e7819 */ /* 0x000fc400000012ff */
[----:B------:R-:W-:Y:S02]  /*9530*/  SHF.R.U64 R98, R98, 0x3, RZ ;  /* 0x0000000362627819 */ /* 0x000fe400000012ff */
[----:B------:R-:W-:Y:S01]  /*9540*/  SHF.R.U64 R102, R102, 0x3, RZ ;  /* 0x0000000366667819 */ /* 0x000fe200000012ff */
[----:B------:R-:W-:Y:S01]  /*9550*/  UIMAD UR5, UR10, UR8, URZ ;  /* 0x000000080a0572a4 */ /* 0x000fe2000f8e023f */
[----:B------:R-:W-:Y:S01]  /*9560*/  LOP3.LUT R30, R30, R31, RZ, 0x3c, !PT ;  /* 0x0000001f1e1e7212 */ /* 0x000fe200078e3cff */
[--C-:B------:R-:W-:Y:S01]  /*9570*/  IMAD.X R31, RZ, RZ, R173.reuse, P4 ;  /* 0x000000ffff1f7224 */ /* 0x100fe200020e06ad */
[----:B------:R-:W-:Y:S01]  /*9580*/  LOP3.LUT R98, R98, R99, RZ, 0x3c, !PT ;  /* 0x0000006362627212 */ /* 0x000fe200078e3cff */
[--C-:B------:R-:W-:Y:S01]  /*9590*/  IMAD.X R99, RZ, RZ, R173.reuse, P5 ;  /* 0x000000ffff637224 */ /* 0x100fe200028e06ad */
[----:B------:R-:W-:Y:S01]  /*95a0*/  LOP3.LUT R102, R102, R103, RZ, 0x3c, !PT ;  /* 0x0000006766667212 */ /* 0x000fe200078e3cff */
[----:B------:R-:W-:Y:S01]  /*95b0*/  IMAD.X R103, RZ, RZ, R173, P6 ;  /* 0x000000ffff677224 */ /* 0x000fe200030e06ad */
[----:B------:R-:W-:-:S02]  /*95c0*/  IADD3 R123, P4, R172, 0x9000, RZ ;  /* 0x00009000ac7b7810 */ /* 0x000fc40007f9e0ff */
[C---:B------:R-:W-:Y:S01]  /*95d0*/  LOP3.LUT R29, R172.reuse, 0x380, RZ, 0xc0, !PT ;  /* 0x00000380ac1d7812 */ /* 0x040fe200078ec0ff */
[----:B-1----:R-:W-:Y:S01]  /*95e0*/  @!P1 ST.E desc[UR46][R46.64], R6 ;  /* 0x000000062e009985 */ /* 0x002fe2000c10192e */
[C---:B------:R-:W-:Y:S01]  /*95f0*/  IADD3 R127, P5, R172.reuse, 0xa000, RZ ;  /* 0x0000a000ac7f7810 */ /* 0x040fe20007fbe0ff */
[----:B------:R-:W-:Y:S01]  /*9600*/  UIMAD.WIDE.U32 UR6, UR39, UR8, URZ ;  /* 0x00000008270672a5 */ /* 0x000fe2000f8e003f */
[----:B------:R-:W-:Y:S01]  /*9610*/  IADD3 R131, P6, R172, 0xb000, RZ ;  /* 0x0000b000ac837810 */ /* 0x000fe20007fde0ff */
[----:B--2---:R1:W-:Y:S01]  /*9620*/  @!P0 ST.E desc[UR46][R50.64], R5 ;  /* 0x0000000532008985 */ /* 0x0043e2000c10192e */
[----:B------:R-:W-:Y:S01]  /*9630*/  UIMAD UR5, UR39, UR9, UR5 ;  /* 0x00000009270572a4 */ /* 0x000fe2000f8e0205 */
[----:B------:R-:W-:Y:S01]  /*9640*/  LOP3.LUT R122, R123, 0x380, RZ, 0xc0, !PT ;  /* 0x000003807b7a7812 */ /* 0x000fe200078ec0ff */
[----:B------:R-:W-:Y:S01]  /*9650*/  ULDC.64 UR10, c[0x0][0xaf0] ;  /* 0x0002bc00000a7ab9 */ /* 0x000fe20000000a00 */
[----:B------:R-:W-:Y:S02]  /*9660*/  LOP3.LUT R126, R127, 0x380, RZ, 0xc0, !PT ;  /* 0x000003807f7e7812 */ /* 0x000fe400078ec0ff */
[----:B------:R-:W-:-:S02]  /*9670*/  LOP3.LUT R130, R131, 0x380, RZ, 0xc0, !PT ;  /* 0x0000038083827812 */ /* 0x000fc400078ec0ff */
[----:B------:R-:W-:Y:S01]  /*9680*/  SHF.R.U64 R29, R29, 0x3, RZ ;  /* 0x000000031d1d7819 */ /* 0x000fe200000012ff */
[----:B-1----:R-:W1:Y:S01]  /*9690*/  @P2 LDC R5, c[0x0][0xbec] ;  /* 0x0002fb00ff052b82 */ /* 0x002e620000000800 */
[----:B------:R-:W-:Y:S01]  /*96a0*/  VIADD R6, R0, UR44 ;  /* 0x0000002c00067c36 */ /* 0x000fe20008000000 */
[----:B------:R-:W-:Y:S01]  /*96b0*/  UIMAD UR8, UR12, UR10, URZ ;  /* 0x0000000a0c0872a4 */ /* 0x000fe2000f8e023f */
[----:B------:R-:W-:Y:S01]  /*96c0*/  SHF.R.U64 R122, R122, 0x3, RZ ;  /* 0x000000037a7a7819 */ /* 0x000fe200000012ff */
[----:B------:R-:W-:Y:S01]  /*96d0*/  UIADD3 UR7, UR7, UR5, URZ ;  /* 0x0000000507077290 */ /* 0x000fe2000fffe03f */
[----:B------:R-:W-:Y:S01]  /*96e0*/  IMAD.MOV.U32 R3, RZ, RZ, R6 ;  /* 0x000000ffff037224 */ /* 0x000fe200078e0006 */
[----:B------:R-:W-:Y:S01]  /*96f0*/  UIMAD UR5, UR42, UR11, UR8 ;  /* 0x0000000b2a0572a4 */ /* 0x000fe2000f8e0208 */
[----:B------:R-:W-:Y:S01]  /*9700*/  SHF.R.U64 R126, R126, 0x3, RZ ;  /* 0x000000037e7e7819 */ /* 0x000fe200000012ff */
[----:B------:R-:W-:Y:S01]  /*9710*/  UIMAD.WIDE.U32 UR42, UR42, UR10, UR6 ;  /* 0x0000000a2a2a72a5 */ /* 0x000fe2000f8e0006 */
[----:B------:R-:W-:Y:S01]  /*9720*/  SHF.R.U64 R130, R130, 0x3, RZ ;  /* 0x0000000382827819 */ /* 0x000fe200000012ff */
[----:B------:R2:W5:Y:S01]  /*9730*/  LD.E.128 R40, desc[UR46][R20.64] ;  /* 0x0000002e14287980 */ /* 0x000562000c101d00 */
[----:B------:R-:W-:Y:S01]  /*9740*/  LOP3.LUT R122, R122, R123, RZ, 0x3c, !PT ;  /* 0x0000007b7a7a7212 */ /* 0x000fe200078e3cff */
[----:B------:R-:W-:Y:S01]  /*9750*/  UIADD3 UR5, UR43, UR5, URZ ;  /* 0x000000052b057290 */ /* 0x000fe2000fffe03f */
[----:B------:R-:W-:Y:S01]  /*9760*/  LOP3.LUT R126, R126, R127, RZ, 0x3c, !PT ;  /* 0x0000007f7e7e7212 */ /* 0x000fe200078e3cff */
[--C-:B------:R-:W-:Y:S01]  /*9770*/  IMAD.X R123, RZ, RZ, R173.reuse, P4 ;  /* 0x000000ffff7b7224 */ /* 0x100fe200020e06ad */
[----:B------:R-:W-:Y:S01]  /*9780*/  LOP3.LUT R130, R130, R131, RZ, 0x3c, !PT ;  /* 0x0000008382827212 */ /* 0x000fe200078e3cff */
[--C-:B------:R-:W-:Y:S01]  /*9790*/  IMAD.X R127, RZ, RZ, R173.reuse, P5 ;  /* 0x000000ffff7f7224 */ /* 0x100fe200028e06ad */
[----:B------:R-:W-:Y:S01]  /*97a0*/  LOP3.LUT R28, R29, R172, RZ, 0x3c, !PT ;  /* 0x000000ac1d1c7212 */ /* 0x000fe200078e3cff */
[--C-:B------:R-:W-:Y:S01]  /*97b0*/  IMAD.X R131, RZ, RZ, R173.reuse, P6 ;  /* 0x000000ffff837224 */ /* 0x100fe200030e06ad */
[----:B------:R-:W-:Y:S01]  /*97c0*/  ULDC.64 UR6, c[0x0][0xae0] ;  /* 0x0002b80000067ab9 */ /* 0x000fe20000000a00 */
[----:B------:R-:W-:Y:S01]  /*97d0*/  IMAD.MOV.U32 R29, RZ, RZ, R173 ;  /* 0x000000ffff1d7224 */ /* 0x000fe200078e00ad */
[----:B------:R2:W5:Y:S01]  /*97e0*/  LD.E.128 R52, desc[UR46][R30.64] ;  /* 0x0000002e1e347980 */ /* 0x000562000c101d00 */
[----:B-1----:R-:W-:-:S03]  /*97f0*/  @P2 IMAD.HI.U32 R0, R6, R5, RZ ;  /* 0x0000000506002227 */ /* 0x002fc600078e00ff */
[----:B------:R2:W5:Y:S02]  /*9800*/  LD.E.128 R36, desc[UR46][R28.64] ;  /* 0x0000002e1c247980 */ /* 0x000564000c101d00 */
[----:B0-----:R-:W-:Y:S01]  /*9810*/  @P2 SHF.R.U32.HI R3, RZ, R9, R0 ;  /* 0x00000009ff032219 */ /* 0x001fe20000011600 */
[----:B------:R-:W-:Y:S01]  /*9820*/  IMAD.U32 R4, RZ, RZ, UR42 ;  /* 0x0000002aff047e24 */ /* 0x000fe2000f8e00ff */
[----:B------:R-:W5:Y:S02]  /*9830*/  LD.E.128 R96, desc[UR46][R98.64] ;  /* 0x0000002e62607980 */ /* 0x000f64000c101d00 */
[--C-:B------:R-:W-:Y:S01]  /*9840*/  SHF.R.S32.HI R0, RZ, 0x1f, R3.reuse ;  /* 0x0000001fff007819 */ /* 0x100fe20000011403 */
[----:B------:R-:W-:Y:S01]  /*9850*/  IMAD.MOV R9, RZ, RZ, -R3 ;  /* 0x000000ffff097224 */ /* 0x000fe200078e0a03 */
[----:B------:R-:W5:Y:S01]  /*9860*/  LD.E.128 R100, desc[UR46][R102.64] ;  /* 0x0000002e66647980 */ /* 0x000f62000c101d00 */
[----:B------:R-:W-:Y:S02]  /*9870*/  IMAD.U32 R5, RZ, RZ, UR43 ;  /* 0x0000002bff057e24 */ /* 0x000fe4000f8e00ff */
        /* <DEDUP_REMOVED lines=8> */
[----:B------:R-:W-:Y:S01]  /*9900*/  IMAD.WIDE.U32 R4, R3, UR6, R4 ;  /* 0x0000000603047c25 */ /* 0x000fe2000f8e0004 */
[----:B------:R-:W-:Y:S02]  /*9910*/  ULDC.64 UR6, c[0x0][0xad8] ;  /* 0x0002b60000067ab9 */ /* 0x000fe40000000a00 */
        /* <DEDUP_REMOVED lines=19> */
[----:B------:R-:W-:Y:S01]  /*9a50*/  ISETP.GE.AND P2, PT, R14, R7, PT ;  /* 0x000000070e00720c */ /* 0x000fe20003f46270 */
[----:B------:R-:W-:Y:S02]  /*9a60*/  ULDC.64 UR6, c[0x0][0xa80] ;  /* 0x0002a00000067ab9 */ /* 0x000fe40000000a00 */
[----:B------:R-:W-:Y:S01]  /*9a70*/  IMAD.IADD R3, R5, 0x1, R3 ;  /* 0x0000000105037824 */ /* 0x000fe200078e0203 */
[----:B------:R-:W-:Y:S01]  /*9a80*/  LEA R6, P3, R4, UR6, 0x1 ;  /* 0x0000000604067c11 */ /* 0x000fe2000f8608ff */
[----:B------:R-:W-:-:S02]  /*9a90*/  VIADD R203, R203, 0x22820 ;  /* 0x00022820cbcb7836 */ /* 0x000fc40000000000 */
[----:B------:R-:W-:Y:S01]  /*9aa0*/  VIADD R0, R14, 0x20 ;  /* 0x000000200e007836 */ /* 0x000fe20000000000 */
[----:B------:R-:W-:Y:S02]  /*9ab0*/  LEA.HI.X R3, R4, UR7, R3, 0x1, P3 ;  /* 0x0000000704037c11 */ /* 0x000fe400098f0c03 */
[----:B------:R-:W-:Y:S02]  /*9ac0*/  PRMT R203, RZ, 0x654, R203 ;  /* 0x00000654ffcb7816 */ /* 0x000fe400000000cb */
[-C--:B------:R-:W-:Y:S01]  /*9ad0*/  ISETP.GE.AND P1, PT, R0, R7.reuse, PT ;  /* 0x000000070000720c */ /* 0x080fe20003f26270 */
[----:B------:R-:W-:Y:S01]  /*9ae0*/  VIADD R0, R14, 0x40 ;  /* 0x000000400e007836 */ /* 0x000fe20000000000 */
[----:B0-----:R2:W-:Y:S01]  /*9af0*/  SYNCS.ARRIVE.TRANS64.RED.A1T0 RZ, [R203+URZ], RZ ;  /* 0x000000ffcbff79a7 */ /* 0x0015e2000810043f */
        /* <DEDUP_REMOVED lines=22> */
.L_x_4188:
[----:B------:R-:W-:Y:S05]  /*9c60*/  BSYNC B1 ;  /* 0x0000000000017941 */ /* 0x000fea0003800000 */
.L_x_4187:
[----:B-1-3--:R1:W3:Y:S01]  /*9c70*/  SHFL.IDX PT, R13, R3, 0x1, 0x181f ;  /* 0x00381f00030d7f89 */ /* 0x00a2e200000e0000 */
[----:B------:R-:W-:Y:S03]  /*9c80*/  BSSY B1, `(.L_x_4189) ;  /* 0x0000014000017945 */ /* 0x000fe60003800000 */
[----:B------:R1:W4:Y:S01]  /*9c90*/  SHFL.IDX PT, R11, R6, 0x1, 0x181f ;  /* 0x00381f00060b7f89 */ /* 0x00032200000e0000 */
[----:B------:R-:W-:Y:S05]  /*9ca0*/  @P1 BRA `(.L_x_4190) ;  /* 0x0000000000441947 */ /* 0x000fea0003800000 */
[----:B------:R-:W-:Y:S02]  /*9cb0*/  ULDC UR5, c[0x0][0xac8] ;  /* 0x0002b20000057ab9 */ /* 0x000fe40000000800 */
[----:B------:R-:W-:Y:S02]  /*9cc0*/  ISETP.GE.AND P4, PT, R2, UR5, PT ;  /* 0x0000000502007c0c */ /* 0x000fe4000bf86270 */
[----:B------:R-:W-:Y:S02]  /*9cd0*/  ISETP.GE.AND P3, PT, R19, UR5, PT ;  /* 0x0000000513007c0c */ /* 0x000fe4000bf66270 */
[----:B------:R-:W-:Y:S02]  /*9ce0*/  ISETP.GE.AND P2, PT, R18, UR5, PT ;  /* 0x0000000512007c0c */ /* 0x000fe4000bf46270 */
[----:B------:R-:W-:-:S07]  /*9cf0*/  ISETP.GE.AND P1, PT, R22, UR5, PT ;  /* 0x0000000516007c0c */ /* 0x000fce000bf26270 */
[CC--:B----4-:R-:W-:Y:S02]  /*9d00*/  @!P4 LEA R4, P6, R2.reuse, R11.reuse, 0x1 ;  /* 0x0000000b0204c211 */ /* 0x0d0fe400078c08ff */
[C---:B------:R-:W-:Y:S02]  /*9d10*/  @!P3 LEA R8, P5, R19.reuse, R11, 0x1 ;  /* 0x0000000b1308b211 */ /* 0x040fe400078a08ff */
[----:B---3--:R-:W-:Y:S02]  /*9d20*/  @!P4 LEA.HI.X R5, R2, R13, R211, 0x1, P6 ;  /* 0x0000000d0205c211 */ /* 0x008fe400030f0cd3 */
        /* <DEDUP_REMOVED lines=9> */
.L_x_4190:
[----:B------:R-:W-:Y:S05]  /*9dc0*/  BSYNC B1 ;  /* 0x0000000000017941 */ /* 0x000fea0003800000 */
.L_x_4189:
        /* <DEDUP_REMOVED lines=15> */
[----:B-----5:R0:W-:Y:S01]  /*9ec0*/  @!P3 ST.E.128 desc[UR46][R4.64], R52 ;  /* 0x000000340400b985 */ /* 0x0201e2000c101d2e */
[----:B----4-:R-:W-:-:S02]  /*9ed0*/  @!P1 LEA.HI.X R11, R18, R13, R209, 0x1, P4 ;  /* 0x0000000d120b9211 */ /* 0x010fc400020f0cd1 */
[----:B------:R-:W-:Y:S01]  /*9ee0*/  @!P0 LEA.HI.X R13, R22, R13, R208, 0x1, P6 ;  /* 0x0000000d160d8211 */ /* 0x000fe200030f0cd0 */
[----:B------:R0:W-:Y:S04]  /*9ef0*/  @!P2 ST.E.128 desc[UR46][R8.64], R108 ;  /* 0x0000006c0800a985 */ /* 0x0001e8000c101d2e */
[----:B------:R0:W-:Y:S04]  /*9f00*/  @!P1 ST.E.128 desc[UR46][R10.64], R124 ;  /* 0x0000007c0a009985 */ /* 0x0001e8000c101d2e */
[----:B------:R0:W-:Y:S02]  /*9f10*/  @!P0 ST.E.128 desc[UR46][R12.64], R140 ;  /* 0x0000008c0c008985 */ /* 0x0001e4000c101d2e */
.L_x_4192:
[----:B------:R-:W-:Y:S05]  /*9f20*/  BSYNC B1 ;  /* 0x0000000000017941 */ /* 0x000fea0003800000 */
.L_x_4191:
[----:B------:R-:W-:Y:S01]  /*9f30*/  VIADD R0, R14, 0x60 ;  /* 0x000000600e007836 */ /* 0x000fe20000000000 */
[----:B-123--:R-:W1:Y:S04]  /*9f40*/  SHFL.IDX PT, R3, R3, 0x3, 0x181f ;  /* 0x00781f0003037f89 */ /* 0x00ee6800000e0000 */
[----:B------:R-:W-:Y:S01]  /*9f50*/  ISETP.GE.AND P0, PT, R0, R7, PT ;  /* 0x000000070000720c */ /* 0x000fe20003f06270 */
[----:B0---4-:R0:W2:-:S12]  /*9f60*/  SHFL.IDX PT, R11, R6, 0x3, 0x181f ;  /* 0x00781f00060b7f89 */ /* 0x01109800000e0000 */
[----:B0-----:R-:W-:Y:S05]  /*9f70*/  @P0 BRA `(.L_x_4193) ;  /* 0x0000000c00200947 */ /* 0x001fea0003800000 */
[----:B------:R-:W-:Y:S02]  /*9f80*/  ULDC UR5, c[0x0][0xac8] ;  /* 0x0002b20000057ab9 */ /* 0x000fe40000000800 */
[----:B------:R-:W-:Y:S02]  /*9f90*/  ISETP.GE.AND P3, PT, R2, UR5, PT ;  /* 0x0000000502007c0c */ /* 0x000fe4000bf66270 */
[----:B------:R-:W-:Y:S02]  /*9fa0*/  ISETP.GE.AND P4, PT, R19, UR5, PT ;  /* 0x0000000513007c0c */ /* 0x000fe4000bf86270 */
[----:B------:R-:W-:-:S09]  /*9fb0*/  ISETP.GE.AND P5, PT, R18, UR5, PT ;  /* 0x0000000512007c0c */ /* 0x000fd2000bfa6270 */
[-C--:B--2---:R-:W-:Y:S02]  /*9fc0*/  @!P3 LEA R4, P0, R2, R11.reuse, 0x1 ;  /* 0x0000000b0204b211 */ /* 0x084fe400078008ff */
        /* <DEDUP_REMOVED lines=14> */
.L_x_4186:
        /* <DEDUP_REMOVED lines=50> */
.L_x_4195:
[----:B------:R-:W-:Y:S05]  /*a3d0*/  BSYNC B1 ;  /* 0x0000000000017941 */ /* 0x000fea0003800000 */
.L_x_4194:
        /* <DEDUP_REMOVED lines=11> */
[----:B-1----:R-:W-:-:S03]  /*a490*/  @P1 SHF.R.U32.HI R3, RZ, R11, R0 ;  /* 0x0000000bff031219 */ /* 0x002fc60000011600 */
[----:B------:R-:W-:Y:S01]  /*a4a0*/  UIMAD UR5, UR42, UR11, UR5 ;  /* 0x0000000b2a0572a4 */ /* 0x000fe2000f8e0205 */
[--C-:B------:R-:W-:Y:S01]  /*a4b0*/  SHF.R.S32.HI R0, RZ, 0x1f, R3.reuse ;  /* 0x0000001fff007819 */ /* 0x100fe20000011403 */
[----:B------:R-:W-:Y:S01]  /*a4c0*/  UIMAD.WIDE.U32 UR42, UR42, UR10, UR6 ;  /* 0x0000000a2a2a72a5 */ /* 0x000fe2000f8e0006 */
[----:B------:R-:W-:Y:S02]  /*a4d0*/  IMAD.MOV R7, RZ, RZ, -R3 ;  /* 0x000000ffff077224 */ /* 0x000fe400078e0a03 */
[----:B------:R-:W-:Y:S01]  /*a4e0*/  ULDC.64 UR6, c[0x0][0xae0] ;  /* 0x0002b80000067ab9 */ /* 0x000fe20000000a00 */
[----:B------:R-:W-:Y:S01]  /*a4f0*/  UIADD3 UR5, UR43, UR5, URZ ;  /* 0x000000052b057290 */ /* 0x000fe2000fffe03f */
[----:B------:R-:W-:Y:S02]  /*a500*/  IMAD R0, R0, UR6, RZ ;  /* 0x0000000600007c24 */ /* 0x000fe4000f8e02ff */
[----:B------:R-:W-:Y:S02]  /*a510*/  IMAD R7, R10, R7, R8 ;  /* 0x000000070a077224 */ /* 0x000fe400078e0208 */
[----:B------:R-:W-:-:S02]  /*a520*/  IMAD.U32 R5, RZ, RZ, UR43 ;  /* 0x0000002bff057e24 */ /* 0x000fc4000f8e00ff */
[----:B------:R-:W-:Y:S02]  /*a530*/  IMAD.U32 R4, RZ, RZ, UR42 ;  /* 0x0000002aff047e24 */ /* 0x000fe4000f8e00ff */
[----:B------:R-:W-:Y:S01]  /*a540*/  IMAD.U32 R5, RZ, RZ, UR5 ;  /* 0x00000005ff057e24 */ /* 0x000fe2000f8e00ff */
[----:B------:R-:W-:Y:S01]  /*a550*/  ULDC UR5, c[0x0][0xa88] ;  /* 0x0002a20000057ab9 */ /* 0x000fe20000000800 */
[C---:B------:R-:W-:Y:S01]  /*a560*/  IMAD R9, R3.reuse, UR7, R0 ;  /* 0x0000000703097c24 */ /* 0x040fe2000f8e0200 */
[----:B------:R-:W-:Y:S01]  /*a570*/  SHF.R.S32.HI R0, RZ, 0x1f, R7 ;  /* 0x0000001fff007819 */ /* 0x000fe20000011407 */
[----:B------:R-:W-:Y:S01]  /*a580*/  IMAD.WIDE.U32 R4, R3, UR6, R4 ;  /* 0x0000000603047c25 */ /* 0x000fe2000f8e0004 */
[----:B------:R-:W-:-:S03]  /*a590*/  ULDC.64 UR6, c[0x0][0xad8] ;  /* 0x0002b60000067ab9 */ /* 0x000fc60000000a00 */
        /* <DEDUP_REMOVED lines=35> */
.L_x_4197:
[----:B------:R-:W-:Y:S05]  /*a7d0*/  BSYNC B1 ;  /* 0x0000000000017941 */ /* 0x000fea0003800000 */
.L_x_4196:
        /* <DEDUP_REMOVED lines=21> */
.L_x_4199:
[----:B------:R-:W-:Y:S05]  /*a930*/  BSYNC B1 ;  /* 0x0000000000017941 */ /* 0x000fea0003800000 */
.L_x_4198:
        /* <DEDUP_REMOVED lines=21> */
.L_x_4201:
[----:B------:R-:W-:Y:S05]  /*aa90*/  BSYNC B1 ;  /* 0x0000000000017941 */ /* 0x000fea0003800000 */
.L_x_4200:
[----:B------:R-:W-:Y:S01]  /*aaa0*/  VIADD R0, R8, 0x60 ;  /* 0x0000006008007836 */ /* 0x000fe20000000000 */
[----:B0-----:R0:W0:Y:S04]  /*aab0*/  SHFL.IDX PT, R3, R7, 0x3, 0x181f ;  /* 0x00781f0007037f89 */ /* 0x00102800000e0000 */
[----:B------:R-:W-:Y:S01]  /*aac0*/  ISETP.GE.AND P0, PT, R0, R9, PT ;  /* 0x000000090000720c */ /* 0x000fe20003f06270 */
[----:B-1-3--:R1:W3:-:S12]  /*aad0*/  SHFL.IDX PT, R5, R6, 0x3, 0x181f ;  /* 0x00781f0006057f89 */ /* 0x00a2d800000e0000 */
[----:B-1----:R-:W-:Y:S05]  /*aae0*/  @P0 BRA `(.L_x_4193) ;  /* 0x0000000000440947 */ /* 0x002fea0003800000 */
[----:B------:R-:W-:Y:S02]  /*aaf0*/  ULDC UR5, c[0x0][0xac8] ;  /* 0x0002b20000057ab9 */ /* 0x000fe40000000800 */
[----:B------:R-:W-:Y:S02]  /*ab00*/  ISETP.GE.AND P3, PT, R2, UR5, PT ;  /* 0x0000000502007c0c */ /* 0x000fe4000bf66270 */
[----:B------:R-:W-:Y:S02]  /*ab10*/  ISETP.GE.AND P2, PT, R19, UR5, PT ;  /* 0x0000000513007c0c */ /* 0x000fe4000bf46270 */
[----:B------:R-:W-:Y:S02]  /*ab20*/  ISETP.GE.AND P1, PT, R18, UR5, PT ;  /* 0x0000000512007c0c */ /* 0x000fe4000bf26270 */
[----:B------:R-:W-:-:S07]  /*ab30*/  ISETP.GE.AND P0, PT, R22, UR5, PT ;  /* 0x0000000516007c0c */ /* 0x000fce000bf06270 */
[-C--:B--234-:R-:W-:Y:S02]  /*ab40*/  @!P3 LEA R6, P6, R2, R5.reuse, 0x1 ;  /* 0x000000050206b211 */ /* 0x09cfe400078c08ff */
        /* <DEDUP_REMOVED lines=11> */
.L_x_4193:
[----:B------:R-:W-:Y:S05]  /*ac00*/  BSYNC B0 ;  /* 0x0000000000007941 */ /* 0x000fea0003800000 */
.L_x_4185:
[----:B------:R-:W-:Y:S02]  /*ac10*/  ULDC UR5, c[0x0][0xc38] ;  /* 0x00030e0000057ab9 */ /* 0x000fe40000000800 */
[----:B------:R-:W-:-:S06]  /*ac20*/  UISETP.GE.AND UP0, UPT, UR4, UR5, UPT ;  /* 0x000000050400728c */ /* 0x000fcc000bf06270 */
[----:B------:R-:W-:-:S13]  /*ac30*/  PLOP3.LUT P0, PT, PT, PT, UP0, 0x80, 0x0 ;  /* 0x000000000000781c */ /* 0x000fda0003f0f008 */
[----:B------:R-:W-:Y:S05]  /*ac40*/  @!P0 BRA `(.L_x_4202) ;  /* 0xffffff6000688947 */ /* 0x000fea000383ffff */
[----:B------:R-:W-:Y:S05]  /*ac50*/  EXIT ;  /* 0x000000000000794d */ /* 0x000fea0003800000 */
.L_x_4150:
[----:B------:R-:W-:-:S08]  /*ac60*/  NOP ;  /* 0x0000000000007918 */ /* 0x000fd00000000000 */
[----:B------:R-:W0:-:S00]  /*ac70*/  USETMAXREG.DEALLOC.CTAPOOL 0x18 ;  /* 0x00000018000079c8 */ /* 0x000e0000080e0500 */
[----:B0-----:R-:W-:-:S06]  /*ac80*/  LOP3.LUT R0, R0, 0x3, RZ, 0xc0, !PT ;  /* 0x0000000300007812 */ /* 0x001fcc00078ec0ff */
[----:B------:R-:W0:Y:S01]  /*ac90*/  S2UR UR6, SR_CTAID.X ;  /* 0x00000000000679c3 */ /* 0x000e220000002500 */
[----:B------:R-:W-:Y:S01]  /*aca0*/  IMAD.MOV.U32 R18, RZ, RZ, RZ ;  /* 0x000000ffff127224 */ /* 0x000fe200078e00ff */
[----:B------:R-:W1:Y:S02]  /*acb0*/  SHFL.IDX PT, R0, R0, RZ, 0x1f ;  /* 0x00001fff00007589 */ /* 0x000e6400000e0000 */
[----:B-1----:R-:W-:-:S04]  /*acc0*/  ISETP.NE.AND P0, PT, R0, RZ, PT ;  /* 0x000000ff0000720c */ /* 0x002fc80003f05270 */
[----:B------:R-:W0:Y:S01]  /*acd0*/  LDC R0, c[0x0][0xc38] ;  /* 0x00030e00ff007b82 */ /* 0x000e220000000800 */
[----:B------:R-:W-:-:S05]  /*ace0*/  P2R R2, PR, RZ, 0x1 ;  /* 0x00000001ff027803 */ /* 0x000fca0000000000 */
[----:B------:R1:W-:Y:S03]  /*acf0*/  STL [R1+0x20], R2 ;  /* 0x0000200201007387 */ /* 0x0003e60000100800 */
[----:B------:R-:W-:Y:S06]  /*ad00*/  @P0 BAR.ARV 0x4, 0x180 ;  /* 0x0106000000000b1d */ /* 0x000fec0000002000 */
[----:B------:R1:W-:Y:S01]  /*ad10*/  STL [R1+0x1c], RZ ;  /* 0x00001cff01007387 */ /* 0x0003e20000100800 */
[----:B0-----:R-:W-:Y:S01]  /*ad20*/  ISETP.LE.AND P0, PT, R0, UR6, PT ;  /* 0x0000000600007c0c */ /* 0x001fe2000bf03270 */
[----:B------:R-:W-:-:S05]  /*ad30*/  IMAD.MOV.U32 R0, RZ, RZ, 0x1 ;  /* 0x00000001ff007424 */ /* 0x000fca00078e00ff */
[----:B------:R1:W-:Y:S07]  /*ad40*/  STL [R1], R0 ;  /* 0x0000000001007387 */ /* 0x0003ee0000100800 */
[----:B------:R-:W-:Y:S05]  /*ad50*/  @P0 BRA `(.L_x_4203) ;  /* 0x0000004000c40947 */ /* 0x000fea0003800000 */
[----:B------:R-:W0:Y:S01]  /*ad60*/  S2R R5, SR_TID.X ;  /* 0x0000000000057919 */ /* 0x000e220000002100 */
[----:B------:R-:W2:Y:S01]  /*ad70*/  S2UR UR5, SR_CgaCtaId ;  /* 0x00000000000579c3 */ /* 0x000ea20000008800 */
[----:B------:R-:W-:Y:S01]  /*ad80*/  UMOV UR4, 0x400 ;  /* 0x0000040000047882 */ /* 0x000fe20000000000 */
[----:B------:R-:W-:Y:S01]  /*ad90*/  IMAD.MOV.U32 R18, RZ, RZ, RZ ;  /* 0x000000ffff127224 */ /* 0x000fe200078e00ff */
[----:B------:R-:W-:Y:S01]  /*ada0*/  ULDC UR41, c[0x0][0xc] ;  /* 0x0000030000297ab9 */ /* 0x000fe20000000800 */
[----:B------:R-:W-:Y:S01]  /*adb0*/  ULDC.64 UR44, c[0x0][0x198] ;  /* 0x00006600002c7ab9 */ /* 0x000fe20000000a00 */
[----:B--2---:R-:W-:-:S06]  /*adc0*/  ULEA UR4, UR5, UR4, 0x18 ;  /* 0x0000000405047291 */ /* 0x004fcc000f8ec03f */
[----:B------:R-:W-:Y:S01]  /*add0*/  IMAD.U32 R17, RZ, RZ, UR4 ;  /* 0x00000004ff117e24 */ /* 0x000fe2000f8e00ff */
[C---:B0-----:R-:W-:Y:S01]  /*ade0*/  LOP3.LUT R4, R5.reuse, 0x7f, RZ, 0xc0, !PT ;  /* 0x0000007f05047812 */ /* 0x041fe200078ec0ff */
[----:B-1----:R-:W-:-:S05]  /*adf0*/  IMAD.SHL.U32 R0, R5, 0x8, RZ ;  /* 0x0000000805007824 */ /* 0x002fca00078e00ff */
[----:B------:R-:W-:-:S04]  /*ae00*/  LOP3.LUT R2, R0, 0x1f8, RZ, 0xc0, !PT ;  /* 0x000001f800027812 */ /* 0x000fc800078ec0ff */
        /* <DEDUP_REMOVED lines=9> */
[----:B------:R0:W-:Y:S04]  /*aea0*/  STL [R1+0x14], R3 ;  /* 0x0000140301007387 */ /* 0x0001e80000100800 */
[----:B------:R0:W-:Y:S04]  /*aeb0*/  STL [R1+0x10], R2 ;  /* 0x0000100201007387 */ /* 0x0001e80000100800 */
[----:B------:R0:W-:Y:S04]  /*aec0*/  STL [R1], R0 ;  /* 0x0000000001007387 */ /* 0x0001e80000100800 */
[----:B------:R0:W-:Y:S02]  /*aed0*/  STL [R1+0x1c], RZ ;  /* 0x00001cff01007387 */ /* 0x0001e40000100800 */
.L_x_4293:
        /* <DEDUP_REMOVED lines=23> */
.L_x_4204:
[----:B------:R-:W-:Y:S01]  /*b050*/  ULDC UR9, c[0x0][0xc54] ;  /* 0x0003150000097ab9 */ /* 0x000fe20000000800 */
[----:B------:R-:W-:Y:S01]  /*b060*/  UMOV UR5, UR8 ;  /* 0x0000000800057c82 */ /* 0x000fe20008000000 */
[----:B------:R-:W-:-:S11]  /*b070*/  UISETP.NE.AND UP0, UPT, UR9, 0x1, UPT ;  /* 0x000000010900788c */ /* 0x000fd6000bf05270 */
[----:B------:R-:W-:Y:S02]  /*b080*/  @UP0 ULDC.64 UR10, c[0x0][0xc58] ;  /* 0x00031600000a0ab9 */ /* 0x000fe40000000a00 */
[----:B------:R-:W-:-:S04]  /*b090*/  UIMAD.WIDE.U32 UR6, UR8, UR10, URZ ;  /* 0x0000000a080672a5 */ /* 0x000fc8000f8e003f */
[----:B------:R-:W-:-:S04]  /*b0a0*/  @UP0 USHF.R.U32.HI UR5, URZ, UR11, UR7 ;  /* 0x0000000b3f050299 */ /* 0x000fc80008011607 */
[----:B------:R-:W-:-:S12]  /*b0b0*/  UIMAD UR6, UR5, UR9, URZ ;  /* 0x00000009050672a4 */ /* 0x000fd8000f8e023f */
.L_x_4205:
[----:B------:R-:W-:Y:S01]  /*b0c0*/  ULOP3.LUT UR39, URZ, UR5, URZ, 0x33, !UPT ;  /* 0x000000053f277292 */ /* 0x000fe2000f8e333f */
[----:B------:R-:W-:Y:S01]  /*b0d0*/  BSSY B7, `(.L_x_4206) ;  /* 0x00003dc000077945 */ /* 0x000fe20003800000 */
[----:B------:R-:W-:Y:S01]  /*b0e0*/  ULDC UR7, c[0x0][0x448] ;  /* 0x0001120000077ab9 */ /* 0x000fe20000000800 */
[----:B------:R-:W-:Y:S01]  /*b0f0*/  ULDC UR5, c[0x0][0xc3c] ;  /* 0x00030f0000057ab9 */ /* 0x000fe20000000800 */
[----:B------:R-:W-:Y:S02]  /*b100*/  UISETP.NE.AND UP1, UPT, UR7, 0x1, UPT ;  /* 0x000000010700788c */ /* 0x000fe4000bf25270 */
[----:B------:R-:W-:Y:S01]  /*b110*/  UIADD3 UR39, UR39, UR5, URZ ;  /* 0x0000000527277290 */ /* 0x000fe2000fffe03f */
[----:B------:R-:W-:Y:S01]  /*b120*/  ULDC.64 UR10, c[0x0][0x418] ;  /* 0x00010600000a7ab9 */ /* 0x000fe20000000a00 */
[----:B------:R-:W-:Y:S02]  /*b130*/  UIADD3 UR5, UR8, -UR6, URZ ;  /* 0x8000000608057290 */ /* 0x000fe4000fffe03f */
[----:B------:R-:W-:-:S02]  /*b140*/  UISETP.NE.U32.AND UP0, UPT, UR10, URZ, UPT ;  /* 0x0000003f0a00728c */ /* 0x000fc4000bf05070 */
[----:B------:R-:W-:Y:S02]  /*b150*/  USHF.L.U32 UR8, UR39, 0x7, URZ ;  /* 0x0000000727087899 */ /* 0x000fe4000800063f */
[----:B------:R-:W-:Y:S01]  /*b160*/  UISETP.NE.AND.EX UP0, UPT, UR11, URZ, UPT, UP0 ;  /* 0x0000003f0b00728c */ /* 0x000fe2000bf05300 */
[----:B------:R-:W-:Y:S01]  /*b170*/  ULDC UR7, c[0x0][0x288] ;  /* 0x0000a20000077ab9 */ /* 0x000fe20000000800 */
[----:B------:R-:W-:Y:S01]  /*b180*/  UIADD3 UR8, UR8, 0x7f, URZ ;  /* 0x0000007f08087890 */ /* 0x000fe2000fffe03f */
[----:B------:R-:W-:Y:S01]  /*b190*/  ULDC UR6, c[0x0][0x424] ;  /* 0x0001090000067ab9 */ /* 0x000fe20000000800 */
[----:B------:R-:W-:Y:S02]  /*b1a0*/  UIADD3 UR13, -UR7, 0x60, URZ ;  /* 0x00000060070d7890 */ /* 0x000fe4000fffe13f */
[----:B------:R-:W-:Y:S01]  /*b1b0*/  USEL UR9, UR6, 0x1, UP0 ;  /* 0x0000000106097887 */ /* 0x000fe20008000000 */
[----:B------:R-:W-:Y:S01]  /*b1c0*/  @UP1 ULDC UR7, c[0x0][0x44c] ;  /* 0x0001130000071ab9 */ /* 0x000fe20000000800 */
[----:B------:R-:W-:Y:S01]  /*b1d0*/  ULDC UR12, c[0x0][0x2f0] ;  /* 0x0000bc00000c7ab9 */ /* 0x000fe20000000800 */
[----:B------:R-:W-:Y:S01]  /*b1e0*/  UIMAD.WIDE.U32 UR6, UR8, UR7, URZ ;  /* 0x00000007080672a5 */ /* 0x000fe2000f8e003f */
[----:B------:R-:W-:Y:S01]  /*b1f0*/  @UP1 ULDC UR14, c[0x0][0x450] ;  /* 0x00011400000e1ab9 */ /* 0x000fe20000000800 */
[----:B------:R-:W-:-:S02]  /*b200*/  UIMAD UR13, UR9, UR12, UR13 ;  /* 0x0000000c090d72a4 */ /* 0x000fc4000f8e020d */
[----:B------:R-:W-:Y:S02]  /*b210*/  @UP1 USHF.R.U32.HI UR8, URZ, UR14, UR7 ;  /* 0x0000000e3f081299 */ /* 0x000fe40008011607 */
[----:B------:R-:W-:Y:S02]  /*b220*/  UIMAD UR6, UR9, UR12, 0x5f ;  /* 0x0000005f090674a4 */ /* 0x000fe4000f8e020c */
[----:B------:R-:W-:Y:S02]  /*b230*/  UIADD3 UR8, UR13, UR8, URZ ;  /* 0x000000080d087290 */ /* 0x000fe4000fffe03f */
[----:B------:R-:W-:Y:S02]  /*b240*/  UIMAD.WIDE UR6, UR6, 0x2aaaaaab, URZ ;  /* 0x2aaaaaab060678a5 */ /* 0x000fe4000f8e023f */
[----:B------:R-:W-:Y:S02]  /*b250*/  UIMAD.WIDE UR8, UR8, 0x2aaaaaab, URZ ;  /* 0x2aaaaaab080878a5 */ /* 0x000fe4000f8e023f */
[----:B------:R-:W-:-:S02]  /*b260*/  USHF.R.U32.HI UR12, URZ, 0x1f, UR7 ;  /* 0x0000001f3f0c7899 */ /* 0x000fc40008011607 */
[----:B------:R-:W-:Y:S01]  /*b270*/  USHF.R.U32.HI UR6, URZ, 0x1f, UR9 ;  /* 0x0000001f3f067899 */ /* 0x000fe20008011609 */
[----:B------:R-:W-:Y:S01]  /*b280*/  ULDC UR11, c[0x0][0xc48] ;  /* 0x00031200000b7ab9 */ /* 0x000fe20000000800 */
[----:B------:R-:W-:Y:S02]  /*b290*/  ULEA.HI.SX32 UR12, UR7, UR12, 0x1c ;  /* 0x0000000c070c7291 */ /* 0x000fe4000f8fe23f */
[----:B------:R-:W-:Y:S02]  /*b2a0*/  ULEA.HI.SX32 UR6, UR9, UR6, 0x1c ;  /* 0x0000000609067291 */ /* 0x000fe4000f8fe23f */
[----:B------:R-:W-:Y:S02]  /*b2b0*/  UISETP.NE.AND UP0, UPT, UR11, 0x1, UPT ;  /* 0x000000010b00788c */ /* 0x000fe4000bf05270 */
[----:B------:R-:W-:Y:S01]  /*b2c0*/  UISETP.LT.AND UP1, UPT, UR12, UR6, UPT ;  /* 0x000000060c00728c */ /* 0x000fe2000bf21270 */
[----:B------:R-:W-:-:S03]  /*b2d0*/  ULDC UR10, c[0x0][0xc54] ;  /* 0x00031500000a7ab9 */ /* 0x000fc60000000800 */
[----:B------:R-:W-:Y:S02]  /*b2e0*/  USEL UR38, UR12, UR6, UP1 ;  /* 0x000000060c267287 */ /* 0x000fe40008800000 */
[----:B------:R-:W-:-:S03]  /*b2f0*/  UIMAD UR10, UR4, UR10, UR5 ;  /* 0x0000000a040a72a4 */ /* 0x000fc6000f8e0205 */
[----:B------:R-:W-:Y:S01]  /*b300*/  @UP0 ULDC UR4, c[0x0][0xc4c] ;  /* 0x0003130000040ab9 */ /* 0x000fe20000000800 */
[----:B------:R-:W-:Y:S01]  /*b310*/  ISETP.LT.AND P0, PT, RZ, UR38, PT ;  /* 0x00000026ff007c0c */ /* 0x000fe2000bf01270 */
[----:B------:R-:W-:Y:S01]  /*b320*/  UIMAD.WIDE.U32 UR4, UR10, UR4, URZ ;  /* 0x000000040a0472a5 */ /* 0x000fe2000f8e003f */
[----:B------:R-:W-:Y:S01]  /*b330*/  @UP0 ULDC UR7, c[0x0][0xc50] ;  /* 0x0003140000070ab9 */ /* 0x000fe20000000800 */
[----:B------:R-:W-:Y:S02]  /*b340*/  UMOV UR42, UR10 ;  /* 0x0000000a002a7c82 */ /* 0x000fe40008000000 */
[----:B------:R-:W-:-:S04]  /*b350*/  @UP0 USHF.R.U32.HI UR42, URZ, UR7, UR5 ;  /* 0x000000073f2a0299 */ /* 0x000fc80008011605 */
[----:B------:R-:W-:-:S04]  /*b360*/  UIADD3 UR36, -UR42, URZ, URZ ;  /* 0x0000003f2a247290 */ /* 0x000fc8000fffe13f */
[----:B------:R-:W-:Y:S01]  /*b370*/  UIMAD UR36, UR11, UR36, UR10 ;  /* 0x000000240b2472a4 */ /* 0x000fe2000f8e020a */
[----:B------:R-:W-:Y:S11]  /*b380*/  @P0 BRA `(.L_x_4207) ;  /* 0x0000000000480947 */ /* 0x000ff60003800000 */
        /* <DEDUP_REMOVED lines=18> */
.L_x_4207:
        /* <DEDUP_REMOVED lines=20> */
.L_x_4210:
[----:B------:R-:W-:Y:S05]  /*b5f0*/  BSYNC B6 ;  /* 0x0000000000067941 */ /* 0x000fea0003800000 */
.L_x_4209:
        /* <DEDUP_REMOVED lines=20> */
.L_x_4213:
        /* <DEDUP_REMOVED lines=15> */
.L_x_4212:
[----:B------:R-:W-:Y:S05]  /*b830*/  BSYNC B6 ;  /* 0x0000000000067941 */ /* 0x000fea0003800000 */
.L_x_4211:
        /* <DEDUP_REMOVED lines=19> */
[----:B------:R-:W-:-:S05]  /*b970*/  P2R R5, PR, RZ, 0x2 ;  /* 0x00000002ff057803 */ /* 0x000fca0000000000 */
[----:B------:R0:W-:Y:S01]  /*b980*/  STL [R1+0xc], R5 ;  /* 0x00000c0501007387 */ /* 0x0001e20000100800 */
[----:B--2---:R-:W-:Y:S02]  /*b990*/  SHF.R.S32.HI R7, RZ, 0x1f, R19 ;  /* 0x0000001fff077819 */ /* 0x004fe40000011413 */
[----:B------:R-:W-:-:S03]  /*b9a0*/  SEL R16, R19, RZ, !P1 ;  /* 0x000000ff13107207 */ /* 0x000fc60004800000 */
[----:B------:R0:W-:Y:S01]  /*b9b0*/  STL [R1+0x4], R7 ;  /* 0x0000040701007387 */ /* 0x0001e20000100800 */
[----:B------:R-:W-:Y:S05]  /*b9c0*/  BRA.DIV UR4, `(.L_x_4214) ;  /* 0x0000003e04287947 */ /* 0x000fea000b800000 */
[----:B------:R1:W2:Y:S02]  /*b9d0*/  SHFL.IDX PT, R14, R4, RZ, 0x1f ;  /* 0x00001fff040e7589 */ /* 0x0002a400000e0000 */
.L_x_4308:
[----:B------:R-:W-:Y:S01]  /*b9e0*/  PLOP3.LUT P2, PT, PT, PT, PT, 0x8, 0x0 ;  /* 0x000000000000781c */ /* 0x000fe20003f4e170 */
[----:B------:R3:W-:Y:S01]  /*b9f0*/  STL [R1+0x18], R0 ;  /* 0x0000180001007387 */ /* 0x0007e20000100800 */
[----:B--2---:R-:W-:Y:S02]  /*ba00*/  ISETP.NE.AND P0, PT, R14, RZ, PT ;  /* 0x000000ff0e00720c */ /* 0x004fe40003f05270 */
[----:B-1----:R-:W-:-:S05]  /*ba10*/  P2R R4, PR, RZ, 0x4 ;  /* 0x00000004ff047803 */ /* 0x002fca0000000000 */
[----:B------:R3:W-:Y:S06]  /*ba20*/  STL [R1+0x8], R4 ;  /* 0x0000080401007387 */ /* 0x0007ec0000100800 */
[----:B------:R-:W-:Y:S05]  /*ba30*/  @P0 BRA `(.L_x_4215) ;  /* 0x0000000000f00947 */ /* 0x000fea0003800000 */
[----:B------:R-:W-:-:S03]  /*ba40*/  UMOV UR4, 0xffffffff ;  /* 0xffffffff00047882 */ /* 0x000fc60000000000 */
[----:B------:R-:W-:Y:S05]  /*ba50*/  BRA.DIV UR4, `(.L_x_4216) ;  /* 0x0000003e04247947 */ /* 0x000fea000b800000 */
[----:B------:R-:W-:-:S13]  /*ba60*/  ELECT P6, URZ, PT ;  /* 0x00000000003f782f */ /* 0x000fda00038c0000 */
.L_x_4311:
[----:B------:R-:W-:Y:S05]  /*ba70*/  @!P6 BRA `(.L_x_4215) ;  /* 0x0000000000e0e947 */ /* 0x000fea0003800000 */
[----:B------:R-:W-:Y:S01]  /*ba80*/  IMAD.MOV.U32 R16, RZ, RZ, R19 ;  /* 0x000000ffff107224 */ /* 0x000fe200078e0013 */
[----:B------:R-:W-:Y:S06]  /*ba90*/  @!P1 BRA `(.L_x_4217) ;  /* 0x00000000004c9947 */ /* 0x000fec0003800000 */
[----:B------:R-:W1:Y:S01]  /*baa0*/  LDC R6, c[0x0][0x43c] ;  /* 0x00010f00ff067b82 */ /* 0x000e620000000800 */
[----:B------:R-:W-:Y:S01]  /*bab0*/  IMAD.MOV.U32 R8, RZ, RZ, R0 ;  /* 0x000000ffff087224 */ /* 0x000fe200078e0000 */
[----:B------:R-:W-:Y:S01]  /*bac0*/  ULDC.64 UR4, c[0x0][0x428] ;  /* 0x00010a0000047ab9 */ /* 0x000fe20000000a00 */
[----:B-1----:R-:W-:-:S13]  /*bad0*/  ISETP.NE.AND P0, PT, R6, 0x1, PT ;  /* 0x000000010600780c */ /* 0x002fda0003f05270 */
[----:B0--3--:R-:W0:Y:S02]  /*bae0*/  @P0 LDC.64 R4, c[0x0][0x440] ;  /* 0x00011000ff040b82 */ /* 0x009e240000000a00 */
        /* <DEDUP_REMOVED lines=14> */
.L_x_4217:
[----:B---3--:R-:W2:Y:S01]  /*bbd0*/  LDL R0, [R1] ;  /* 0x0000000001007983 */ /* 0x008ea20000100800 */
[----:B-1----:R-:W-:Y:S01]  /*bbe0*/  IMAD R3, R18, 0x8, R17 ;  /* 0x0000000812037824 */ /* 0x002fe200078e0211 */
[----:B0-----:R-:W0:Y:S02]  /*bbf0*/  S2R R7, SR_TID.X ;  /* 0x0000000000077919 */ /* 0x001e240000002100 */
[----:B0-----:R-:W-:-:S04]  /*bc00*/  LOP3.LUT R7, R7, 0x7f, RZ, 0xc0, !PT ;  /* 0x0000007f07077812 */ /* 0x001fc800078ec0ff */
[----:B------:R-:W-:Y:S02]  /*bc10*/  ISETP.NE.AND P1, PT, R7, RZ, PT ;  /* 0x000000ff0700720c */ /* 0x000fe40003f25270 */
[----:B--2---:R-:W-:-:S04]  /*bc20*/  SHF.L.U32 R0, R0, 0x1f, RZ ;  /* 0x0000001f00007819 */ /* 0x004fc800000006ff */
[----:B------:R-:W0:Y:S02]  /*bc30*/  SYNCS.PHASECHK.TRANS64.TRYWAIT P0, [R3+URZ+0x22840], R0 ;  /* 0x02284000030075a7 */ /* 0x000e24000800017f */
[----:B0-----:R-:W-:Y:S05]  /*bc40*/  @!P0 BRA `(.L_x_4218) ;  /* 0x0000003800c88947 */ /* 0x001fea0003800000 */
.L_x_4312:
        /* <DEDUP_REMOVED lines=8> */
.L_x_4219:
        /* <DEDUP_REMOVED lines=10> */
[----:B------:R-:W-:-:S02]  /*bd70*/  UMOV UR34, URZ ;  /* 0x0000003f00227c82 */ /* 0x000fc40008000000 */
[----:B------:R-:W-:-:S03]  /*bd80*/  P2R R0, PR, RZ, 0x1 ;  /* 0x00000001ff007803 */ /* 0x000fc60000000000 */
[----:B------:R-:W-:Y:S02]  /*bd90*/  UIADD3 UR33, UR33, 0x22830, URZ ;  /* 0x0002283021217890 */ /* 0x000fe4000fffe03f */
[----:B------:R1:W-:Y:S02]  /*bda0*/  STL [R1+0x8], R0 ;  /* 0x0000080001007387 */ /* 0x0003e40000100800 */
[----:B------:R-:W-:Y:S01]  /*bdb0*/  UIADD3 UR32, UR32, 0x1c400, URZ ;  /* 0x0001c40020207890 */ /* 0x000fe2000fffe03f */
[----:B--2---:R-:W-:-:S13]  /*bdc0*/  R2UR UR35, R2 ;  /* 0x00000000022372ca */ /* 0x004fda00000e0000 */
[----:B------:R-:W-:-:S09]  /*bdd0*/  UIMAD UR35, UR35, 0x60, URZ ;  /* 0x00000060232378a4 */ /* 0x000fd2000f8e023f */
[----:B------:R1:W-:Y:S02]  /*bde0*/  UTMALDG.4D [UR32], [UR4], desc[UR6] ;  /* 0x00000620040075b4 */ /* 0x0003e40008019000 */
[----:B-1----:R-:W-:Y:S01]  /*bdf0*/  NOP ;  /* 0x0000000000007918 */ /* 0x002fe20000000000 */
.L_x_4215:
[----:B---3--:R-:W-:Y:S01]  /*be00*/  VIADD R0, R17, 0x18400 ;  /* 0x0001840011007836 */ /* 0x008fe20000000000 */
        /* <DEDUP_REMOVED lines=9> */
[----:B------:R-:W-:Y:S02]  /*bea0*/  IMAD.U32 R4, RZ, RZ, UR6 ;  /* 0x00000006ff047e24 */ /* 0x000fe4000f8e00ff */
[----:B------:R-:W1:Y:S01]  /*beb0*/  LDC.64 R2, c[0x4][R2] ;  /* 0x0100000002027b82 */ /* 0x000e620000000a00 */
[----:B0-----:R-:W-:Y:S02]  /*bec0*/  IMAD.U32 R5, RZ, RZ, UR7 ;  /* 0x00000007ff057e24 */ /* 0x001fe4000f8e00ff */
        /* <DEDUP_REMOVED lines=8> */
[----:B-1----:R-:W-:Y:S05]  /*bf50*/  CALL.ABS.NOINC R2 ;  /* 0x0000000002007343 */ /* 0x002fea0003c00000 */
.L_x_4221:
[----:B------:R-:W-:Y:S05]  /*bf60*/  BSYNC B6 ;  /* 0x0000000000067941 */ /* 0x000fea0003800000 */
.L_x_4220:
[----:B------:R1:W5:Y:S01]  /*bf70*/  LDL R10, [R1+0x14] ;  /* 0x00001400010a7983 */ /* 0x0003620000100800 */
[----:B0-----:R-:W0:Y:S01]  /*bf80*/  LDC R7, c[0x0][0x448] ;  /* 0x00011200ff077b82 */ /* 0x001e220000000800 */
[----:B------:R-:W2:Y:S01]  /*bf90*/  S2R R0, SR_TID.X ;  /* 0x0000000000007919 */ /* 0x000ea20000002100 */
[----:B------:R-:W3:Y:S01]  /*bfa0*/  S2R R2, SR_TID.X ;  /* 0x0000000000027919 */ /* 0x000ee20000002100 */
[----:B------:R-:W-:Y:S01]  /*bfb0*/  USHF.R.S32.HI UR4, URZ, 0x1f, UR36 ;  /* 0x0000001f3f047899 */ /* 0x000fe20008011424 */
[----:B------:R-:W-:Y:S01]  /*bfc0*/  ULDC.64 UR8, c[0x0][0x2d8] ;  /* 0x0000b60000087ab9 */ /* 0x000fe20000000a00 */
[----:B0-----:R-:W-:Y:S01]  /*bfd0*/  ISETP.NE.AND P0, PT, R7, 0x1, PT ;  /* 0x000000010700780c */ /* 0x001fe20003f05270 */
[----:B--2---:R-:W-:-:S12]  /*bfe0*/  IMAD.SHL.U32 R4, R0, 0x10, RZ ;  /* 0x0000001000047824 */ /* 0x004fd800078e00ff */
[----:B------:R-:W0:Y:S01]  /*bff0*/  @P0 LDC R3, c[0x0][0x44c] ;  /* 0x00011300ff030b82 */ /* 0x000e220000000800 */
[----:B---3--:R-:W-:-:S04]  /*c000*/  LOP3.LUT R2, R2, 0x7f, RZ, 0xc0, !PT ;  /* 0x0000007f02027812 */ /* 0x008fc800078ec0ff */
[----:B------:R-:W-:-:S03]  /*c010*/  SHF.R.U32.HI R2, RZ, 0x3, R2 ;  /* 0x00000003ff027819 */ /* 0x000fc60000011602 */
[----:B------:R-:W2:Y:S01]  /*c020*/  @P0 LDC R0, c[0x0][0x450] ;  /* 0x00011400ff000b82 */ /* 0x000ea20000000800 */
[----:B------:R-:W-:Y:S01]  /*c030*/  LOP3.LUT R4, R2, 0x70, R4, 0xf8, !PT ;  /* 0x0000007002047812 */ /* 0x000fe200078ef804 */
[----:B------:R-:W-:Y:S01]  /*c040*/  IMAD.U32 R2, RZ, RZ, UR39 ;  /* 0x00000027ff027e24 */ /* 0x000fe2000f8e00ff */
[----:B------:R-:W-:Y:S02]  /*c050*/  UIMAD UR6, UR4, UR8, URZ ;  /* 0x00000008040672a4 */ /* 0x000fe4000f8e023f */
[----:B------:R-:W-:Y:S01]  /*c060*/  UIMAD.WIDE.U32 UR4, UR36, UR8, URZ ;  /* 0x00000008240472a5 */ /* 0x000fe2000f8e003f */
[----:B------:R-:W-:Y:S01]  /*c070*/  IMAD R2, R2, 0x80, R4 ;  /* 0x0000008002027824 */ /* 0x000fe200078e0204 */
[----:B------:R-:W-:Y:S02]  /*c080*/  UIMAD UR6, UR36, UR9, UR6 ;  /* 0x00000009240672a4 */ /* 0x000fe4000f8e0206 */
[----:B------:R-:W-:Y:S02]  /*c090*/  USHF.R.S32.HI UR7, URZ, 0x1f, UR42 ;  /* 0x0000001f3f077899 */ /* 0x000fe4000801142a */
[----:B------:R-:W-:Y:S01]  /*c0a0*/  UIADD3 UR5, UR5, UR6, URZ ;  /* 0x0000000605057290 */ /* 0x000fe2000fffe03f */
[----:B------:R-:W-:Y:S01]  /*c0b0*/  IMAD.MOV.U32 R6, RZ, RZ, R2 ;  /* 0x000000ffff067224 */ /* 0x000fe200078e0002 */
[----:B------:R-:W-:Y:S01]  /*c0c0*/  ULDC.64 UR8, c[0x0][0x2e0] ;  /* 0x0000b80000087ab9 */ /* 0x000fe20000000a00 */
[----:B0-----:R-:W-:Y:S01]  /*c0d0*/  @P0 IMAD.HI.U32 R3, R2, R3, RZ ;  /* 0x0000000302030227 */ /* 0x001fe200078e00ff */
[----:B------:R-:W-:Y:S01]  /*c0e0*/  UIMAD.WIDE.U32 UR4, UR42, UR8, UR4 ;  /* 0x000000082a0472a5 */ /* 0x000fe2000f8e0004 */
[----:B------:R-:W0:Y:S01]  /*c0f0*/  S2R R9, SR_TID.X ;  /* 0x0000000000097919 */ /* 0x000e220000002100 */
[----:B------:R-:W-:-:S02]  /*c100*/  UIMAD UR6, UR7, UR8, URZ ;  /* 0x00000008070672a4 */ /* 0x000fc4000f8e023f */
[----:B--2---:R-:W-:Y:S02]  /*c110*/  @P0 SHF.R.U32.HI R6, RZ, R0, R3 ;  /* 0x00000000ff060219 */ /* 0x004fe40000011603 */
[----:B------:R-:W-:Y:S01]  /*c120*/  UIMAD UR6, UR42, UR9, UR6 ;  /* 0x000000092a0672a4 */ /* 0x000fe2000f8e0206 */
[----:B------:R-:W-:Y:S02]  /*c130*/  IMAD.U32 R4, RZ, RZ, UR4 ;  /* 0x00000004ff047e24 */ /* 0x000fe4000f8e00ff */
        /* <DEDUP_REMOVED lines=26> */
[----:B-1----:R-:W-:Y:S10]  /*c2e0*/  BRA.DIV UR4, `(.L_x_4222) ;  /* 0x0000003604347947 */ /* 0x002ff4000b800000 */
[----:B------:R-:W0:Y:S01]  /*c2f0*/  S2R R6, SR_TID.X ;  /* 0x0000000000067919 */ /* 0x000e220000002100 */
[----:B------:R-:W-:Y:S01]  /*c300*/  IMAD.U32 R4, RZ, RZ, UR39 ;  /* 0x00000027ff047e24 */ /* 0x000fe2000f8e00ff */
[----:B------:R-:W-:Y:S01]  /*c310*/  ULDC UR4, c[0x0][0x288] ;  /* 0x0000a20000047ab9 */ /* 0x000fe20000000800 */
[----:B------:R-:W1:Y:S01]  /*c320*/  S2R R8, SR_TID.X ;  /* 0x0000000000087919 */ /* 0x000e620000002100 */
[----:B------:R-:W-:Y:S01]  /*c330*/  IMAD R3, R7, UR4, RZ ;  /* 0x0000000407037c24 */ /* 0x000fe2000f8e02ff */
[----:B------:R-:W-:Y:S01]  /*c340*/  SHFL.IDX PT, R9, R2, 0x1, 0x181f ;  /* 0x00381f0002097f89 */ /* 0x000fe200000e0000 */
[----:B0-----:R-:W-:-:S04]  /*c350*/  LOP3.LUT R6, R6, 0x7f, RZ, 0xc0, !PT ;  /* 0x0000007f06067812 */ /* 0x001fc800078ec0ff */
[----:B------:R-:W-:Y:S01]  /*c360*/  SHF.R.U32.HI R6, RZ, 0x3, R6 ;  /* 0x00000003ff067819 */ /* 0x000fe20000011606 */
[----:B-1----:R-:W-:Y:S02]  /*c370*/  IMAD.SHL.U32 R11, R8, 0x8, RZ ;  /* 0x00000008080b7824 */ /* 0x002fe400078e00ff */
[----:B------:R-:W-:Y:S02]  /*c380*/  SHFL.IDX PT, R8, R0, 0x1, 0x181f ;  /* 0x00381f0000087f89 */ /* 0x000fe400000e0000 */
[----:B------:R-:W-:Y:S01]  /*c390*/  IMAD R4, R4, 0x80, R6 ;  /* 0x0000008004047824 */ /* 0x000fe200078e0206 */
[----:B------:R-:W-:Y:S01]  /*c3a0*/  LOP3.LUT R11, R11, 0x38, RZ, 0xc0, !PT ;  /* 0x000000380b0b7812 */ /* 0x000fe200078ec0ff */
[----:B------:R-:W0:Y:S02]  /*c3b0*/  SHFL.IDX PT, R6, R0, RZ, 0x181f ;  /* 0x00181fff00067589 */ /* 0x000e2400000e0000 */
[C---:B------:R-:W-:Y:S01]  /*c3c0*/  VIADD R5, R4.reuse, 0x10 ;  /* 0x0000001004057836 */ /* 0x040fe20000000000 */
[----:B------:R-:W-:-:S04]  /*c3d0*/  ISETP.GE.AND P3, PT, R4, R3, PT ;  /* 0x000000030400720c */ /* 0x000fc80003f66270 */
[----:B------:R-:W-:Y:S02]  /*c3e0*/  ISETP.GE.AND P1, PT, R5, R3, PT ;  /* 0x000000030500720c */ /* 0x000fe40003f26270 */
[----:B------:R-:W1:Y:S07]  /*c3f0*/  SHFL.IDX PT, R5, R2, RZ, 0x181f ;  /* 0x00181fff02057589 */ /* 0x000e6e00000e0000 */
[----:B0-----:R-:W-:-:S05]  /*c400*/  @!P3 LEA R6, P2, R11, R6, 0x1 ;  /* 0x000000060b06b211 */ /* 0x001fca00078408ff */
[----:B-1----:R-:W-:-:S04]  /*c410*/  @!P3 IMAD.X R5, RZ, RZ, R5, P2 ;  /* 0x000000ffff05b224 */ /* 0x002fc800010e0605 */
        /* <DEDUP_REMOVED lines=40> */
[----:B0-----:R-:W0:Y:S04]  /*c6a0*/  SHFL.IDX PT, R6, R0, 0x6, 0x181f ;  /* 0x00d81f0000067f89 */ /* 0x001e2800000e0000 */
[----:B------:R-:W1:Y:S03]  /*c6b0*/  SHFL.IDX PT, R0, R0, 0x7, 0x181f ;  /* 0x00f81f0000007f89 */ /* 0x000e6600000e0000 */
[----:B0-----:R-:W-:-:S05]  /*c6c0*/  @!P1 LEA R6, P2, R11, R6, 0x1 ;  /* 0x000000060b069211 */ /* 0x001fca00078408ff */
[----:B------:R-:W-:-:S04]  /*c6d0*/  @!P1 IMAD.X R5, RZ, RZ, R5, P2 ;  /* 0x000000ffff059224 */ /* 0x000fc800010e0605 */
[----:B------:R-:W-:Y:S02]  /*c6e0*/  @!P1 IMAD.MOV.U32 R7, RZ, RZ, R5 ;  /* 0x000000ffff079224 */ /* 0x000fe400078e0005 */
[----:B------:R0:W2:Y:S04]  /*c6f0*/  SHFL.IDX PT, R5, R2, 0x7, 0x181f ;  /* 0x00f81f0002057f89 */ /* 0x0000a800000e0000 */
[----:B-1----:R0:W-:Y:S02]  /*c700*/  @!P1 LDGSTS.E.BYPASS.LTC128B.128 [R10+0x1b400], desc[UR46][R6.64], !P0 ;  /* 0x1b400000060a9fae */ /* 0x0021e4000c101d6e */
.L_x_4329:
[----:B0-----:R-:W0:Y:S01]  /*c710*/  S2R R2, SR_TID.X ;  /* 0x0000000000027919 */ /* 0x001e220000002100 */
[----:B------:R-:W-:-:S05]  /*c720*/  VIADD R4, R4, 0x70 ;  /* 0x0000007004047836 */ /* 0x000fca0000000000 */
[----:B------:R-:W-:Y:S01]  /*c730*/  ISETP.GE.AND P1, PT, R4, R3, PT ;  /* 0x000000030400720c */ /* 0x000fe20003f26270 */
[----:B0-----:R-:W-:-:S05]  /*c740*/  IMAD.SHL.U32 R2, R2, 0x8, RZ ;  /* 0x0000000802027824 */ /* 0x001fca00078e00ff */
[----:B------:R-:W-:-:S07]  /*c750*/  LOP3.LUT R2, R2, 0x38, RZ, 0xc0, !PT ;  /* 0x0000003802027812 */ /* 0x000fce00078ec0ff */
[----:B------:R-:W-:-:S05]  /*c760*/  @!P1 LEA R2, P2, R2, R0, 0x1 ;  /* 0x0000000002029211 */ /* 0x000fca00078408ff */
[----:B--2---:R-:W-:-:S05]  /*c770*/  @!P1 IMAD.X R3, RZ, RZ, R5, P2 ;  /* 0x000000ffff039224 */ /* 0x004fca00010e0605 */
[----:B------:R-:W-:Y:S01]  /*c780*/  @!PT LDS RZ, [RZ] ;  /* 0x00000000fffff984 */ /* 0x000fe20000000800 */
[----:B------:R-:W-:Y:S01]  /*c790*/  @!PT LDS RZ, [RZ] ;  /* 0x00000000fffff984 */ /* 0x000fe20000000800 */
[----:B------:R-:W-:Y:S01]  /*c7a0*/  @!PT LDS RZ, [RZ] ;  /* 0x00000000fffff984 */ /* 0x000fe20000000800 */
[----:B------:R0:W-:Y:S01]  /*c7b0*/  @!P1 LDGSTS.E.BYPASS.LTC128B.128 [R10+0x1bc00], desc[UR46][R2.64], !P0 ;  /* 0x1bc00000020a9fae */ /* 0x0001e2000c101d6e */
[----:B------:R-:W-:Y:S01]  /*c7c0*/  PLOP3.LUT P0, PT, PT, PT, PT, 0x80, 0x0 ;  /* 0x000000000000781c */ /* 0x000fe20003f0f070 */
[----:B------:R-:W-:-:S12]  /*c7d0*/  NOP ;  /* 0x0000000000007918 */ /* 0x000fd80000000000 */
.L_x_4223:
[----:B------:R-:W-:Y:S02]  /*c7e0*/  PLOP3.LUT P1, PT, P1, P0, PT, 0xa2, 0x0 ;  /* 0x000000000000781c */ /* 0x000fe40000f21472 */
[----:B------:R-:W-:-:S08]  /*c7f0*/  @P0 R2UR P1, UR4, R17 ;  /* 0x00000000110402ca */ /* 0x000fd00000020000 */
[----:B------:R-:W-:-:S05]  /*c800*/  @P0 PLOP3.LUT P0, PT, P1, PT, PT, 0x80, 0x0 ;  /* 0x000000000000081c */ /* 0x000fca0000f0f070 */
[----:B------:R-:W-:Y:S01]  /*c810*/  @!P1 SYNCS.ARRIVE.TRANS64.RED.A0T1 RZ, [UR4+0x22800], RZ ;  /* 0x022800ffffff99a7 */ /* 0x000fe20008200404 */
[----:B------:R-:W-:Y:S07]  /*c820*/  @!P1 ARRIVES.LDGSTSBAR.64.TRANSCNT [UR4+0x22800] ;  /* 0x02280000ff0099b0 */ /* 0x000fee0008000a84 */
[----:B------:R-:W-:Y:S05]  /*c830*/  @P0 BRA.U.ANY `(.L_x_4223) ;  /* 0xfffffffd00e80947 */ /* 0x000fea000393ffff */
[----:B0-----:R-:W2:Y:S02]  /*c840*/  LDL.LU R2, [R1+0x1c] ;  /* 0x00001c0001027983 */ /* 0x001ea40000300800 */
        /* <DEDUP_REMOVED lines=11> */
.L_x_4330:
[----:B------:R-:W-:Y:S05]  /*c900*/  BSYNC B0 ;  /* 0x0000000000007941 */ /* 0x000fea0003800000 */
.L_x_4224:
[----:B------:R-:W2:Y:S01]  /*c910*/  LDL R2, [R1+0x8] ;  /* 0x0000080001027983 */ /* 0x000ea20000100800 */
[----:B------:R-:W-:Y:S01]  /*c920*/  BSSY B0, `(.L_x_4226) ;  /* 0x0000059000007945 */ /* 0x000fe20003800000 */
[----:B--2---:R-:W-:-:S13]  /*c930*/  ISETP.NE.AND P0, PT, R2, RZ, PT ;  /* 0x000000ff0200720c */ /* 0x004fda0003f05270 */
[----:B------:R-:W-:Y:S05]  /*c940*/  @!P0 BRA `(.L_x_4227) ;  /* 0x0000000400588947 */ /* 0x000fea0003800000 */
[----:B------:R-:W2:Y:S01]  /*c950*/  LDL R3, [R1] ;  /* 0x0000000001037983 */ /* 0x000ea20000100800 */
[----:B------:R-:W1:Y:S02]  /*c960*/  S2R R2, SR_TID.X ;  /* 0x0000000000027919 */ /* 0x000e640000002100 */
[----:B-1----:R-:W-:Y:S01]  /*c970*/  LOP3.LUT R4, R2, 0x7f, RZ, 0xc0, !PT ;  /* 0x0000007f02047812 */ /* 0x002fe200078ec0ff */
[----:B------:R-:W-:Y:S01]  /*c980*/  IMAD R2, R18, 0x8, R17 ;  /* 0x0000000812027824 */ /* 0x000fe200078e0211 */
[----:B------:R-:W-:Y:S02]  /*c990*/  BSSY B1, `(.L_x_4228) ;  /* 0x0000005000017945 */ /* 0x000fe40003800000 */
[----:B------:R-:W-:Y:S02]  /*c9a0*/  ISETP.NE.AND P1, PT, R4, RZ, PT ;  /* 0x000000ff0400720c */ /* 0x000fe40003f25270 */
[----:B--2---:R-:W-:-:S04]  /*c9b0*/  SHF.L.U32 R3, R3, 0x1f, RZ ;  /* 0x0000001f03037819 */ /* 0x004fc800000006ff */
[----:B------:R-:W1:Y:S02]  /*c9c0*/  SYNCS.PHASECHK.TRANS64.TRYWAIT P0, [R2+URZ+0x22860], R3 ;  /* 0x02286003020075a7 */ /* 0x000e64000800017f */
[----:B-1----:R-:W-:Y:S05]  /*c9d0*/  @!P0 BRA `(.L_x_4229) ;  /* 0x00000038001c8947 */ /* 0x002fea0003800000 */
.L_x_4331:
[----:B------:R-:W-:Y:S05]  /*c9e0*/  BSYNC B1 ;  /* 0x0000000000017941 */ /* 0x000fea0003800000 */
.L_x_4228:
[----:B------:R-:W-:Y:S04]  /*c9f0*/  BSSY B1, `(.L_x_4230) ;  /* 0x0000009000017945 */ /* 0x000fe80003800000 */
[----:B------:R-:W-:Y:S05]  /*ca00*/  @P1 BRA `(.L_x_4231) ;  /* 0x00000000001c1947 */ /* 0x000fea0003800000 */
[----:B0-----:R-:W0:Y:S01]  /*ca10*/  S2R R0, SR_TID.X ;  /* 0x0000000000007919 */ /* 0x001e220000002100 */
[----:B-1----:R-:W-:-:S04]  /*ca20*/  IMAD.MOV.U32 R3, RZ, RZ, 0xc000 ;  /* 0x0000c000ff037424 */ /* 0x002fc800078e00ff */
[----:B------:R2:W-:Y:S01]  /*ca30*/  SYNCS.ARRIVE.TRANS64 RZ, [R2+URZ+0x22850], R3 ;  /* 0x0228500302ff79a7 */ /* 0x0005e2000800003f */
[----:B0-----:R-:W-:-:S04]  /*ca40*/  LOP3.LUT R0, R0, 0x1f, RZ, 0xc0, !PT ;  /* 0x0000001f00007812 */ /* 0x001fc800078ec0ff */
[----:B------:R-:W-:-:S13]  /*ca50*/  ISETP.NE.AND P0, PT, R0, RZ, PT ;  /* 0x000000ff0000720c */ /* 0x000fda0003f05270 */
[----:B--2---:R-:W-:Y:S05]  /*ca60*/  @!P0 BRA `(.L_x_4231) ;  /* 0x0000000000048947 */ /* 0x004fea0003800000 */
[----:B------:R-:W-:Y:S01]  /*ca70*/  BPT.TRAP 0x1 ;  /* 0x000000040000795c */ /* 0x000fe20000300000 */
.L_x_4231:
[----:B------:R-:W-:Y:S05]  /*ca80*/  BSYNC B1 ;  /* 0x0000000000017941 */ /* 0x000fea0003800000 */
.L_x_4230:
[----:B-1----:R-:W2:Y:S01]  /*ca90*/  LDL.LU R3, [R1+0x18] ;  /* 0x0000180001037983 */ /* 0x002ea20000300800 */
        /* <DEDUP_REMOVED lines=10> */
.L_x_4232:
        /* <DEDUP_REMOVED lines=15> */
.L_x_4233:
        /* <DEDUP_REMOVED lines=15> */
.L_x_4234:
        /* <DEDUP_REMOVED lines=15> */
.L_x_4235:
        /* <DEDUP_REMOVED lines=10> */
.L_x_4227:
[----:B------:R-:W-:Y:S05]  /*ceb0*/  BSYNC B0 ;  /* 0x0000000000007941 */ /* 0x000fea0003800000 */
.L_x_4226:
[----:B------:R-:W-:-:S06]  /*cec0*/  UISETP.GE.AND UP0, UPT, UR38, 0x2, UPT ;  /* 0x000000022600788c */ /* 0x000fcc000bf06270 */
[----:B------:R-:W-:-:S13]  /*ced0*/  PLOP3.LUT P0, PT, PT, PT, UP0, 0x80, 0x0 ;  /* 0x000000000000781c */ /* 0x000fda0003f0f008 */
[----:B------:R-:W-:Y:S05]  /*cee0*/  @!P0 BRA `(.L_x_4236) ;  /* 0x0000001c00808947 */ /* 0x000fea0003800000 */
[----:B------:R-:W-:Y:S02]  /*cef0*/  ULOP3.LUT UR4, UR38, 0x1, URZ, 0xc0, !UPT ;  /* 0x0000000126047892 */ /* 0x000fe4000f8ec03f */
[----:B------:R-:W-:Y:S02]  /*cf00*/  IMAD.U32 R6, RZ, RZ, UR38 ;  /* 0x00000026ff067e24 */ /* 0x000fe4000f8e00ff */
[----:B------:R-:W-:Y:S02]  /*cf10*/  UISETP.NE.U32.AND UP0, UPT, UR4, 0x1, UPT ;  /* 0x000000010400788c */ /* 0x000fe4000bf05070 */
[----:B------:R-:W-:-:S04]  /*cf20*/  VIADD R6, R6, 0xfffffffe ;  /* 0xfffffffe06067836 */ /* 0x000fc80000000000 */
[----:B0-----:R-:W-:Y:S01]  /*cf30*/  IMAD.MOV.U32 R0, RZ, RZ, R6 ;  /* 0x000000ffff007224 */ /* 0x001fe200078e0006 */
[----:B------:R-:W-:-:S13]  /*cf40*/  PLOP3.LUT P0, PT, PT, PT, UP0, 0x80, 0x0 ;  /* 0x000000000000781c */ /* 0x000fda0003f0f008 */
[----:B------:R-:W-:Y:S05]  /*cf50*/  @!P0 BRA `(.L_x_4237) ;  /* 0x0000000800748947 */ /* 0x000fea0003800000 */
[----:B------:R-:W2:Y:S04]  /*cf60*/  LDL R4, [R1+0x8] ;  /* 0x0000080001047983 */ /* 0x000ea80000100800 */
[----:B------:R-:W3:Y:S01]  /*cf70*/  LDL.LU R8, [R1] ;  /* 0x0000000001087983 */ /* 0x000ee20000300800 */
[----:B------:R-:W-:Y:S01]  /*cf80*/  VIADD R18, R18, 0x1 ;  /* 0x0000000112127836 */ /* 0x000fe20000000000 */
[----:B------:R-:W-:Y:S04]  /*cf90*/  BSSY B0, `(.L_x_4238) ;  /* 0x0000097000007945 */ /* 0x000fe80003800000 */
[----:B------:R-:W-:-:S04]  /*cfa0*/  ISETP.NE.AND P0, PT, R18, 0x2, PT ;  /* 0x000000021200780c */ /* 0x000fc80003f05270 */
[----:B------:R-:W-:Y:S02]  /*cfb0*/  SEL R0, RZ, 0x1, P0 ;  /* 0x00000001ff007807 */ /* 0x000fe40000000000 */
[----:B------:R-:W-:Y:S02]  /*cfc0*/  SEL R18, R18, RZ, P0 ;  /* 0x000000ff12127207 */ /* 0x000fe40000000000 */
[----:B--2---:R-:W-:Y:S02]  /*cfd0*/  ISETP.NE.AND P2, PT, R4, RZ, PT ;  /* 0x000000ff0400720c */ /* 0x004fe40003f45270 */
[----:B---3--:R-:W-:-:S05]  /*cfe0*/  LOP3.LUT R8, R8, R0, RZ, 0x3c, !PT ;  /* 0x0000000008087212 */ /* 0x008fca00078e3cff */
[----:B------:R0:W-:Y:S06]  /*cff0*/  STL [R1], R8 ;  /* 0x0000000801007387 */ /* 0x0001ec0000100800 */
[----:B------:R-:W-:Y:S05]  /*d000*/  @!P2 BRA `(.L_x_4239) ;  /* 0x00000008003ca947 */ /* 0x000fea0003800000 */
[----:B------:R-:W2:Y:S01]  /*d010*/  LDL R4, [R1+0xc] ;  /* 0x00000c0001047983 */ /* 0x000ea20000100800 */
[----:B------:R-:W-:Y:S01]  /*d020*/  IMAD.MOV.U32 R0, RZ, RZ, R6 ;  /* 0x000000ffff007224 */ /* 0x000fe200078e0006 */
[----:B--2---:R-:W-:-:S13]  /*d030*/  ISETP.NE.AND P2, PT, R4, RZ, PT ;  /* 0x000000ff0400720c */ /* 0x004fda0003f45270 */
[----:B------:R-:W-:Y:S05]  /*d040*/  @!P2 BRA `(.L_x_4240) ;  /* 0x00000000004ca947 */ /* 0x000fea0003800000 */
[----:B------:R-:W2:Y:S01]  /*d050*/  LDL R5, [R1+0x4] ;  /* 0x0000040001057983 */ /* 0x000ea20000100800 */
[----:B------:R-:W1:Y:S01]  /*d060*/  LDC R0, c[0x0][0x43c] ;  /* 0x00010f00ff007b82 */ /* 0x000e620000000800 */
[----:B------:R-:W-:Y:S01]  /*d070*/  IMAD.MOV.U32 R4, RZ, RZ, R6 ;  /* 0x000000ffff047224 */ /* 0x000fe200078e0006 */
[----:B------:R-:W-:Y:S01]  /*d080*/  ULDC.64 UR4, c[0x0][0x428] ;  /* 0x00010a0000047ab9 */ /* 0x000fe20000000a00 */
[----:B-1----:R-:W-:-:S13]  /*d090*/  ISETP.NE.AND P0, PT, R0, 0x1, PT ;  /* 0x000000010000780c */ /* 0x002fda0003f05270 */
[----:B------:R-:W1:Y:S02]  /*d0a0*/  @P0 LDC.64 R2, c[0x0][0x440] ;  /* 0x00011000ff020b82 */ /* 0x000e640000000a00 */
[----:B-1----:R-:W-:-:S05]  /*d0b0*/  @P0 IMAD.HI.U32 R2, R6, R2, RZ ;  /* 0x0000000206020227 */ /* 0x002fca00078e00ff */
[----:B------:R-:W-:-:S05]  /*d0c0*/  @P0 SHF.R.U32.HI R4, RZ, R3, R2 ;  /* 0x00000003ff040219 */ /* 0x000fca0000011602 */
[----:B------:R-:W-:-:S04]  /*d0d0*/  IMAD.MOV R3, RZ, RZ, -R4 ;  /* 0x000000ffff037224 */ /* 0x000fc800078e0a04 */
[----:B------:R-:W-:Y:S02]  /*d0e0*/  IMAD R0, R0, R3, R6 ;  /* 0x0000000300007224 */ /* 0x000fe400078e0206 */
[----:B------:R-:W1:Y:S01]  /*d0f0*/  LDC.64 R2, c[0x0][0x418] ;  /* 0x00010600ff027b82 */ /* 0x000e620000000a00 */
[----:B--2---:R-:W-:Y:S01]  /*d100*/  IMAD R7, R5, UR4, RZ ;  /* 0x0000000405077c24 */ /* 0x004fe2000f8e02ff */
[----:B------:R-:W-:-:S03]  /*d110*/  SHF.R.S32.HI R5, RZ, 0x1f, R4 ;  /* 0x0000001fff057819 */ /* 0x000fc60000011404 */
[C---:B------:R-:W-:Y:S02]  /*d120*/  IMAD R7, R19.reuse, UR5, R7 ;  /* 0x0000000513077c24 */ /* 0x040fe4000f8e0207 */
[----:B------:R-:W-:-:S04]  /*d130*/  IMAD.WIDE.U32 R4, R19, UR4, R4 ;  /* 0x0000000413047c25 */ /* 0x000fc8000f8e0004 */
[----:B------:R-:W-:Y:S01]  /*d140*/  IMAD.IADD R7, R7, 0x1, R5 ;  /* 0x0000000107077824 */ /* 0x000fe200078e0205 */
[----:B-1----:R-:W-:-:S04]  /*d150*/  LEA R2, P0, R4, R2, 0x2 ;  /* 0x0000000204027211 */ /* 0x002fc800078010ff */
[----:B------:R-:W-:-:S05]  /*d160*/  LEA.HI.X R3, R4, R3, R7, 0x2, P0 ;  /* 0x0000000304037211 */ /* 0x000fca00000f1407 */
[----:B------:R1:W5:Y:S04]  /*d170*/  LDG.E R16, desc[UR46][R2.64] ;  /* 0x0000002e02107981 */ /* 0x000368000c1e1900 */
.L_x_4240:
        /* <DEDUP_REMOVED lines=8> */
.L_x_4332:
[----:B------:R-:W-:Y:S05]  /*d200*/  BSYNC B1 ;  /* 0x0000000000017941 */ /* 0x000fea0003800000 */
.L_x_4241:
        /* <DEDUP_REMOVED lines=9> */
.L_x_4244:
[----:B------:R-:W-:Y:S05]  /*d2a0*/  BSYNC B1 ;  /* 0x0000000000017941 */ /* 0x000fea0003800000 */
.L_x_4243:
[----:B------:R-:W-:Y:S01]  /*d2b0*/  IMAD R0, R0, 0x60, RZ ;  /* 0x0000006000007824 */ /* 0x000fe200078e02ff */
[----:B------:R-:W-:Y:S01]  /*d2c0*/  UIADD3 UR4, UP0, UR44, 0x370, URZ ;  /* 0x000003702c047890 */ /* 0x000fe2000ff1e03f */
[----:B------:R-:W-:Y:S01]  /*d2d0*/  IMAD.MOV.U32 R7, RZ, RZ, RZ ;  /* 0x000000ffff077224 */ /* 0x000fe200078e00ff */
[----:B------:R-:W-:Y:S01]  /*d2e0*/  PLOP3.LUT P0, PT, PT, PT, PT, 0x80, 0x0 ;  /* 0x000000000000781c */ /* 0x000fe20003f0f070 */
[----:B------:R-:W-:Y:S01]  /*d2f0*/  IMAD R4, R18, 0x3000, R17 ;  /* 0x0000300012047824 */ /* 0x000fe200078e0211 */
[----:B------:R-:W-:Y:S01]  /*d300*/  R2UR UR11, R0 ;  /* 0x00000000000b72ca */ /* 0x000fe200000e0000 */
[----:B------:R-:W-:Y:S01]  /*d310*/  VIADD R5, R3, 0x22830 ;  /* 0x0002283003057836 */ /* 0x000fe20000000000 */
[----:B------:R-:W-:Y:S01]  /*d320*/  R2UR UR10, R7 ;  /* 0x00000000070a72ca */ /* 0x000fe200000e0000 */
[----:B------:R-:W-:Y:S01]  /*d330*/  VIADD R4, R4, 0x1c400 ;  /* 0x0001c40004047836 */ /* 0x000fe20000000000 */
[----:B------:R-:W-:Y:S01]  /*d340*/  UIADD3.X UR5, URZ, UR45, URZ, UP0, !UPT ;  /* 0x0000002d3f057290 */ /* 0x000fe200087fe43f */
[----:B------:R-:W-:Y:S01]  /*d350*/  UMOV UR6, 0x0 ;  /* 0x0000000000067882 */ /* 0x000fe20000000000 */
[----:B------:R-:W-:-:S11]  /*d360*/  UMOV UR7, 0x14f00000 ;  /* 0x14f0000000077882 */ /* 0x000fd60000000000 */
.L_x_4245:
[----:B------:R-:W-:-:S13]  /*d370*/  @P0 ELECT P2, URZ, PT ;  /* 0x00000000003f082f */ /* 0x000fda0003840000 */
[----:B-----5:R-:W-:Y:S01]  /*d380*/  @P2 R2UR UR13, R16 ;  /* 0x00000000100d22ca */ /* 0x020fe200000e0000 */
[----:B------:R-:W-:Y:S01]  /*d390*/  UMOV UR12, UR36 ;  /* 0x00000024000c7c82 */ /* 0x000fe20008000000 */
        /* <DEDUP_REMOVED lines=9> */
.L_x_4333:
[----:B------:R-:W-:Y:S05]  /*d430*/  BSYNC B1 ;  /* 0x0000000000017941 */ /* 0x000fea0003800000 */
.L_x_4246:
[----:B------:R-:W-:Y:S01]  /*d440*/  BSSY B1, `(.L_x_4248) ;  /* 0x000000b000017945 */ /* 0x000fe20003800000 */
[----:B0-----:R-:W-:Y:S02]  /*d450*/  IMAD.MOV.U32 R8, RZ, RZ, 0x0 ;  /* 0x00000000ff087424 */ /* 0x001fe400078e00ff */
[----:B------:R-:W-:Y:S01]  /*d460*/  IMAD.MOV.U32 R9, RZ, RZ, 0x14f00000 ;  /* 0x14f00000ff097424 */ /* 0x000fe200078e00ff */
        /* <DEDUP_REMOVED lines=8> */
.L_x_4249:
[----:B------:R-:W-:Y:S05]  /*d4f0*/  BSYNC B1 ;  /* 0x0000000000017941 */ /* 0x000fea0003800000 */
.L_x_4248:
[----:B------:R-:W-:Y:S01]  /*d500*/  R2UR UR10, R7 ;  /* 0x00000000070a72ca */ /* 0x000fe200000e0000 */
[----:B-12---:R-:W-:Y:S01]  /*d510*/  IMAD R2, R18, 0xc000, R17 ;  /* 0x0000c00012027824 */ /* 0x006fe200078e0211 */
[----:B------:R-:W-:Y:S01]  /*d520*/  R2UR UR6, R8 ;  /* 0x00000000080672ca */ /* 0x000fe200000e0000 */
[----:B------:R-:W-:Y:S01]  /*d530*/  UIADD3 UR4, UP0, UR44, 0x470, URZ ;  /* 0x000004702c047890 */ /* 0x000fe2000ff1e03f */
[----:B------:R-:W-:Y:S01]  /*d540*/  R2UR UR7, R9 ;  /* 0x00000000090772ca */ /* 0x000fe200000e0000 */
[----:B------:R-:W-:Y:S01]  /*d550*/  VIADD R3, R3, 0x22850 ;  /* 0x0002285003037836 */ /* 0x000fe20000000000 */
[----:B------:R-:W-:Y:S01]  /*d560*/  R2UR UR11, R0 ;  /* 0x00000000000b72ca */ /* 0x000fe200000e0000 */
[----:B------:R-:W-:Y:S01]  /*d570*/  VIADD R4, R2, 0x400 ;  /* 0x0000040002047836 */ /* 0x000fe20000000000 */
[----:B------:R-:W-:Y:S01]  /*d580*/  PLOP3.LUT P0, PT, PT, PT, PT, 0x80, 0x0 ;  /* 0x000000000000781c */ /* 0x000fe20003f0f070 */
[----:B------:R-:W-:-:S12]  /*d590*/  UIADD3.X UR5, URZ, UR45, URZ, UP0, !UPT ;  /* 0x0000002d3f057290 */ /* 0x000fd800087fe43f */
.L_x_4250:
[----:B------:R-:W-:-:S13]  /*d5a0*/  @P0 ELECT P1, URZ, PT ;  /* 0x00000000003f082f */ /* 0x000fda0003820000 */
[----:B------:R-:W-:Y:S01]  /*d5b0*/  @P1 R2UR UR13, R16 ;  /* 0x00000000100d12ca */ /* 0x000fe200000e0000 */
[----:B------:R-:W-:Y:S01]  /*d5c0*/  UMOV UR12, UR36 ;  /* 0x00000024000c7c82 */ /* 0x000fe20008000000 */
        /* <DEDUP_REMOVED lines=10> */
[----:B------:R-:W-:Y:S02]  /*d670*/  R2UR UR11, R0 ;  /* 0x00000000000b72ca */ /* 0x000fe400000e0000 */
[----:B------:R-:W-:-:S13]  /*d680*/  PLOP3.LUT P0, PT, PT, PT, PT, 0x80, 0x0 ;  /* 0x000000000000781c */ /* 0x000fda0003f0f070 */
.L_x_4251:
        /* <DEDUP_REMOVED lines=15> */
.L_x_4252:
        /* <DEDUP_REMOVED lines=15> */
.L_x_4253:
        /* <DEDUP_REMOVED lines=8> */
[----:B-1----:R-:W-:Y:S05]  /*d8f0*/  @P0 BRA.U.ANY `(.L_x_4253) ;  /* 0xfffffffd00dc0947 */ /* 0x002fea000393ffff */
.L_x_4239:
[----:B------:R-:W-:Y:S05]  /*d900*/  BSYNC B0 ;  /* 0x0000000000007941 */ /* 0x000fea0003800000 */
.L_x_4238:
[----:B------:R-:W-:-:S06]  /*d910*/  UIADD3 UR4, UR38, -0x3, URZ ;  /* 0xfffffffd26047890 */ /* 0x000fcc000fffe03f */
[----:B------:R-:W-:-:S07]  /*d920*/  IMAD.U32 R0, RZ, RZ, UR4 ;  /* 0x00000004ff007e24 */ /* 0x000fce000f8e00ff */
.L_x_4237:
[----:B------:R-:W-:Y:S01]  /*d930*/  ISETP.NE.AND P0, PT, R6, RZ, PT ;  /* 0x000000ff0600720c */ /* 0x000fe20003f05270 */
[----:B------:R-:W-:-:S12]  /*d940*/  BSSY B0, `(.L_x_4236) ;  /* 0x000013a000007945 */ /* 0x000fd80003800000 */
[----:B------:R-:W-:Y:S05]  /*d950*/  @!P0 BRA `(.L_x_4254) ;  /* 0x0000001000e08947 */ /* 0x000fea0003800000 */
.L_x_4287:
[----:B------:R-:W2:Y:S04]  /*d960*/  LDL R3, [R1+0x8] ;  /* 0x0000080001037983 */ /* 0x000ea80000100800 */
[----:B------:R-:W3:Y:S01]  /*d970*/  LDL.LU R2, [R1] ;  /* 0x0000000001027983 */ /* 0x000ee20000300800 */
[----:B------:R-:W-:Y:S01]  /*d980*/  VIADD R6, R18, 0x1 ;  /* 0x0000000112067836 */ /* 0x000fe20000000000 */
[----:B------:R-:W-:Y:S05]  /*d990*/  YIELD ;  /* 0x0000000000007946 */ /* 0x000fea0003800000 */
[----:B------:R-:W-:Y:S01]  /*d9a0*/  ISETP.NE.AND P0, PT, R6, 0x2, PT ;  /* 0x000000020600780c */ /* 0x000fe20003f05270 */
[----:B------:R-:W-:Y:S03]  /*d9b0*/  BSSY B1, `(.L_x_4255) ;  /* 0x0000095000017945 */ /* 0x000fe60003800000 */
[----:B-1----:R-:W-:-:S02]  /*d9c0*/  SEL R7, RZ, 0x1, P0 ;  /* 0x00000001ff077807 */ /* 0x002fc40000000000 */
[----:B------:R-:W-:Y:S02]  /*d9d0*/  SEL R6, R6, RZ, P0 ;  /* 0x000000ff06067207 */ /* 0x000fe40000000000 */
[----:B--2---:R-:W-:Y:S02]  /*d9e0*/  ISETP.NE.AND P1, PT, R3, RZ, PT ;  /* 0x000000ff0300720c */ /* 0x004fe40003f25270 */
[----:B---3--:R-:W-:-:S11]  /*d9f0*/  LOP3.LUT R7, R2, R7, RZ, 0x3c, !PT ;  /* 0x0000000702077212 */ /* 0x008fd600078e3cff */
[----:B------:R-:W-:Y:S05]  /*da00*/  @!P1 BRA `(.L_x_4256) ;  /* 0x00000008003c9947 */ /* 0x000fea0003800000 */
[----:B------:R-:W2:Y:S01]  /*da10*/  LDL R2, [R1+0xc] ;  /* 0x00000c0001027983 */ /* 0x000ea20000100800 */
[----:B0-----:R-:W-:Y:S01]  /*da20*/  IMAD.MOV.U32 R8, RZ, RZ, R0 ;  /* 0x000000ffff087224 */ /* 0x001fe200078e0000 */
[----:B--2---:R-:W-:-:S13]  /*da30*/  ISETP.NE.AND P1, PT, R2, RZ, PT ;  /* 0x000000ff0200720c */ /* 0x004fda0003f25270 */
[----:B------:R-:W-:Y:S05]  /*da40*/  @!P1 BRA `(.L_x_4257) ;  /* 0x00000000004c9947 */ /* 0x000fea0003800000 */
[----:B------:R-:W2:Y:S01]  /*da50*/  LDL R5, [R1+0x4] ;  /* 0x0000040001057983 */ /* 0x000ea20000100800 */
        /* <DEDUP_REMOVED lines=18> */
.L_x_4257:
        /* <DEDUP_REMOVED lines=8> */
.L_x_4334:
[----:B------:R-:W-:Y:S05]  /*dc00*/  BSYNC B2 ;  /* 0x0000000000027941 */ /* 0x000fea0003800000 */
.L_x_4258:
        /* <DEDUP_REMOVED lines=9> */
.L_x_4261:
[----:B------:R-:W-:Y:S05]  /*dca0*/  BSYNC B2 ;  /* 0x0000000000027941 */ /* 0x000fea0003800000 */
.L_x_4260:
        /* <DEDUP_REMOVED lines=11> */
.L_x_4262:
        /* <DEDUP_REMOVED lines=13> */
.L_x_4335:
[----:B------:R-:W-:Y:S05]  /*de30*/  BSYNC B2 ;  /* 0x0000000000027941 */ /* 0x000fea0003800000 */
.L_x_4263:
        /* <DEDUP_REMOVED lines=11> */
.L_x_4266:
[----:B------:R-:W-:Y:S05]  /*def0*/  BSYNC B2 ;  /* 0x0000000000027941 */ /* 0x000fea0003800000 */
.L_x_4265:
        /* <DEDUP_REMOVED lines=9> */
.L_x_4267:
        /* <DEDUP_REMOVED lines=15> */
.L_x_4268:
        /* <DEDUP_REMOVED lines=15> */
.L_x_4269:
        /* <DEDUP_REMOVED lines=15> */
.L_x_4270:
        /* <DEDUP_REMOVED lines=10> */
.L_x_4256:
[----:B------:R-:W-:Y:S05]  /*e300*/  BSYNC B1 ;  /* 0x0000000000017941 */ /* 0x000fea0003800000 */
.L_x_4255:
[----:B------:R-:W2:Y:S01]  /*e310*/  LDL R2, [R1+0x8] ;  /* 0x0000080001027983 */ /* 0x000ea20000100800 */
[----:B------:R-:W-:Y:S01]  /*e320*/  VIADD R6, R6, 0x1 ;  /* 0x0000000106067836 */ /* 0x000fe20000000000 */
[----:B------:R-:W-:Y:S04]  /*e330*/  BSSY B1, `(.L_x_4271) ;  /* 0x0000097000017945 */ /* 0x000fe80003800000 */
[----:B------:R-:W-:-:S04]  /*e340*/  ISETP.NE.AND P0, PT, R6, 0x2, PT ;  /* 0x000000020600780c */ /* 0x000fc80003f05270 */
[----:B------:R-:W-:Y:S02]  /*e350*/  SEL R18, R6, RZ, P0 ;  /* 0x000000ff06127207 */ /* 0x000fe40000000000 */
[----:B--2---:R-:W-:Y:S02]  /*e360*/  ISETP.NE.AND P2, PT, R2, RZ, PT ;  /* 0x000000ff0200720c */ /* 0x004fe40003f45270 */
[----:B------:R-:W-:-:S04]  /*e370*/  SEL R2, RZ, 0x1, P0 ;  /* 0x00000001ff027807 */ /* 0x000fc80000000000 */
[----:B------:R-:W-:-:S05]  /*e380*/  LOP3.LUT R7, R7, R2, RZ, 0x3c, !PT ;  /* 0x0000000207077212 */ /* 0x000fca00078e3cff */
[----:B------:R1:W-:Y:S02]  /*e390*/  STL [R1], R7 ;  /* 0x0000000701007387 */ /* 0x0003e40000100800 */
[----:B------:R-:W-:Y:S05]  /*e3a0*/  @!P2 BRA `(.L_x_4272) ;  /* 0x00000008003ca947 */ /* 0x000fea0003800000 */
[----:B------:R-:W2:Y:S01]  /*e3b0*/  LDL R3, [R1+0xc] ;  /* 0x00000c0001037983 */ /* 0x000ea20000100800 */
[----:B------:R-:W-:Y:S01]  /*e3c0*/  VIADD R6, R0, 0xffffffff ;  /* 0xffffffff00067836 */ /* 0x000fe20000000000 */
[----:B--2---:R-:W-:-:S13]  /*e3d0*/  ISETP.NE.AND P2, PT, R3, RZ, PT ;  /* 0x000000ff0300720c */ /* 0x004fda0003f45270 */
[----:B------:R-:W-:Y:S05]  /*e3e0*/  @!P2 BRA `(.L_x_4273) ;  /* 0x00000000004ca947 */ /* 0x000fea0003800000 */
[----:B------:R-:W2:Y:S01]  /*e3f0*/  LDL R9, [R1+0x4] ;  /* 0x0000040001097983 */ /* 0x000ea20000100800 */
[----:B------:R-:W3:Y:S01]  /*e400*/  LDC R4, c[0x0][0x43c] ;  /* 0x00010f00ff047b82 */ /* 0x000ee20000000800 */
[----:B------:R-:W-:Y:S01]  /*e410*/  ULDC.64 UR4, c[0x0][0x428] ;  /* 0x00010a0000047ab9 */ /* 0x000fe20000000a00 */
[----:B---3--:R-:W-:-:S13]  /*e420*/  ISETP.NE.AND P0, PT, R4, 0x1, PT ;  /* 0x000000010400780c */ /* 0x008fda0003f05270 */
[----:B------:R-:W3:Y:S02]  /*e430*/  @P0 LDC.64 R2, c[0x0][0x440] ;  /* 0x00011000ff020b82 */ /* 0x000ee40000000a00 */
[----:B---3--:R-:W-:-:S04]  /*e440*/  @P0 IMAD.HI.U32 R5, R6, R2, RZ ;  /* 0x0000000206050227 */ /* 0x008fc800078e00ff */
        /* <DEDUP_REMOVED lines=13> */
.L_x_4273:
[----:B------:R-:W3:Y:S01]  /*e520*/  S2R R2, SR_TID.X ;  /* 0x0000000000027919 */ /* 0x000ee20000002100 */
[----:B--2---:R-:W-:Y:S01]  /*e530*/  IMAD R4, R18, 0x8, R17 ;  /* 0x0000000812047824 */ /* 0x004fe200078e0211 */
[----:B------:R-:W-:Y:S01]  /*e540*/  BSSY B2, `(.L_x_4274) ;  /* 0x0000006000027945 */ /* 0x000fe20003800000 */
[----:B---3--:R-:W-:Y:S02]  /*e550*/  LOP3.LUT R3, R2, 0x7f, RZ, 0xc0, !PT ;  /* 0x0000007f02037812 */ /* 0x008fe400078ec0ff */
[----:B------:R-:W-:Y:S02]  /*e560*/  SHF.L.U32 R2, R7, 0x1f, RZ ;  /* 0x0000001f07027819 */ /* 0x000fe400000006ff */
[----:B------:R-:W-:Y:S02]  /*e570*/  ISETP.NE.AND P1, PT, R3, RZ, PT ;  /* 0x000000ff0300720c */ /* 0x000fe40003f25270 */
[----:B------:R-:W2:Y:S02]  /*e580*/  SYNCS.PHASECHK.TRANS64.TRYWAIT P0, [R4+URZ+0x22840], R2 ;  /* 0x02284002040075a7 */ /* 0x000ea4000800017f */
[----:B--2---:R-:W-:Y:S09]  /*e590*/  @!P0 BRA `(.L_x_4275) ;  /* 0x0000001c00908947 */ /* 0x004ff20003800000 */
.L_x_4336:
[----:B------:R-:W-:Y:S05]  /*e5a0*/  BSYNC B2 ;  /* 0x0000000000027941 */ /* 0x000fea0003800000 */
.L_x_4274:
[----:B------:R-:W-:Y:S04]  /*e5b0*/  BSSY B2, `(.L_x_4276) ;  /* 0x0000009000027945 */ /* 0x000fe80003800000 */
[----:B------:R-:W-:Y:S05]  /*e5c0*/  @P1 BRA `(.L_x_4277) ;  /* 0x00000000001c1947 */ /* 0x000fea0003800000 */
[----:B------:R-:W3:Y:S02]  /*e5d0*/  S2R R3, SR_TID.X ;  /* 0x0000000000037919 */ /* 0x000ee40000002100 */
[----:B---3--:R-:W-:Y:S01]  /*e5e0*/  LOP3.LUT R5, R3, 0x1f, RZ, 0xc0, !PT ;  /* 0x0000001f03057812 */ /* 0x008fe200078ec0ff */
[----:B------:R-:W-:-:S03]  /*e5f0*/  IMAD.MOV.U32 R3, RZ, RZ, 0x3000 ;  /* 0x00003000ff037424 */ /* 0x000fc600078e00ff */
[----:B------:R-:W-:Y:S01]  /*e600*/  ISETP.NE.AND P0, PT, R5, RZ, PT ;  /* 0x000000ff0500720c */ /* 0x000fe20003f05270 */
[----:B------:R3:W-:-:S12]  /*e610*/  SYNCS.ARRIVE.TRANS64 RZ, [R4+URZ+0x22830], R3 ;  /* 0x0228300304ff79a7 */ /* 0x0007d8000800003f */
[----:B---3--:R-:W-:Y:S05]  /*e620*/  @!P0 BRA `(.L_x_4277) ;  /* 0x0000000000048947 */ /* 0x008fea0003800000 */
[----:B------:R-:W-:Y:S01]  /*e630*/  BPT.TRAP 0x1 ;  /* 0x000000040000795c */ /* 0x000fe20000300000 */
.L_x_4277:
[----:B------:R-:W-:Y:S05]  /*e640*/  BSYNC B2 ;  /* 0x0000000000027941 */ /* 0x000fea0003800000 */
.L_x_4276:
[----:B------:R-:W-:Y:S01]  /*e650*/  IMAD.MOV.U32 R5, RZ, RZ, RZ ;  /* 0x000000ffff057224 */ /* 0x000fe200078e00ff */
[----:B------:R-:W-:Y:S01]  /*e660*/  UIADD3 UR4, UP0, UR44, 0x370, URZ ;  /* 0x000003702c047890 */ /* 0x000fe2000ff1e03f */
[----:B-1----:R-:W-:Y:S01]  /*e670*/  IMAD R7, R18, 0x3000, R17 ;  /* 0x0000300012077824 */ /* 0x002fe200078e0211 */
        /* <DEDUP_REMOVED lines=8> */
.L_x_4278:
        /* <DEDUP_REMOVED lines=13> */
.L_x_4337:
[----:B------:R-:W-:Y:S05]  /*e7d0*/  BSYNC B2 ;  /* 0x0000000000027941 */ /* 0x000fea0003800000 */
.L_x_4279:
        /* <DEDUP_REMOVED lines=11> */
.L_x_4282:
[----:B------:R-:W-:Y:S05]  /*e890*/  BSYNC B2 ;  /* 0x0000000000027941 */ /* 0x000fea0003800000 */
.L_x_4281:
        /* <DEDUP_REMOVED lines=9> */
.L_x_4283:
        /* <DEDUP_REMOVED lines=15> */
.L_x_4284:
        /* <DEDUP_REMOVED lines=15> */
.L_x_4285:
        /* <DEDUP_REMOVED lines=15> */
.L_x_4286:
        /* <DEDUP_REMOVED lines=10> */
.L_x_4272:
[----:B------:R-:W-:Y:S05]  /*eca0*/  BSYNC B1 ;  /* 0x0000000000017941 */ /* 0x000fea0003800000 */
.L_x_4271:
[C---:B------:R-:W-:Y:S01]  /*ecb0*/  ISETP.GT.AND P0, PT, R0.reuse, 0x1, PT ;  /* 0x000000010000780c */ /* 0x040fe20003f04270 */
[----:B------:R-:W-:-:S12]  /*ecc0*/  VIADD R0, R0, 0xfffffffe ;  /* 0xfffffffe00007836 */ /* 0x000fd80000000000 */
[----:B------:R-:W-:Y:S05]  /*ecd0*/  @P0 BRA `(.L_x_4287) ;  /* 0xffffffec00200947 */ /* 0x000fea000383ffff */
.L_x_4254:
[----:B------:R-:W-:Y:S05]  /*ece0*/  BSYNC B0 ;  /* 0x0000000000007941 */ /* 0x000fea0003800000 */
.L_x_4236:
[----:B------:R-:W2:Y:S01]  /*ecf0*/  LDL.LU R2, [R1] ;  /* 0x0000000001027983 */ /* 0x000ea20000300800 */
[----:B0-----:R-:W0:Y:S01]  /*ed00*/  S2R R0, SR_TID.X ;  /* 0x0000000000007919 */ /* 0x001e220000002100 */
[----:B------:R-:W-:-:S05]  /*ed10*/  VIADD R18, R18, 0x1 ;  /* 0x0000000112127836 */ /* 0x000fca0000000000 */
[----:B------:R-:W-:Y:S02]  /*ed20*/  ISETP.NE.AND P1, PT, R18, 0x2, PT ;  /* 0x000000021200780c */ /* 0x000fe40003f25270 */
[----:B0-----:R-:W-:-:S04]  /*ed30*/  LOP3.LUT R0, R0, 0x7f, RZ, 0xc0, !PT ;  /* 0x0000007f00007812 */ /* 0x001fc800078ec0ff */
[----:B------:R-:W-:Y:S02]  /*ed40*/  ISETP.NE.AND P0, PT, R0, RZ, PT ;  /* 0x000000ff0000720c */ /* 0x000fe40003f05270 */
[----:B------:R-:W-:Y:S01]  /*ed50*/  SEL R0, RZ, 0x1, P1 ;  /* 0x00000001ff007807 */ /* 0x000fe20000800000 */
[----:B------:R-:W-:Y:S03]  /*ed60*/  BSSY B0, `(.L_x_4288) ;  /* 0x0000011000007945 */ /* 0x000fe60003800000 */
[----:B--2---:R-:W-:-:S05]  /*ed70*/  LOP3.LUT R2, R2, R0, RZ, 0x3c, !PT ;  /* 0x0000000002027212 */ /* 0x004fca00078e3cff */
[----:B------:R0:W-:Y:S02]  /*ed80*/  STL [R1], R2 ;  /* 0x0000000201007387 */ /* 0x0001e40000100800 */
[----:B------:R-:W-:Y:S05]  /*ed90*/  @P0 BRA `(.L_x_4289) ;  /* 0x0000000000340947 */ /* 0x000fea0003800000 */
[----:B------:R-:W2:Y:S01]  /*eda0*/  S2R R5, SR_LANEID ;  /* 0x0000000000057919 */ /* 0x000ea20000000000 */
[----:B------:R-:W-:Y:S01]  /*edb0*/  VOTEU.ANY UR4, UPT, PT ;  /* 0x0000000000047886 */ /* 0x000fe200038e0100 */
[----:B0-----:R-:W0:Y:S01]  /*edc0*/  LDC.64 R2, c[0x0][0xc80] ;  /* 0x00032000ff027b82 */ /* 0x001e220000000a00 */
[----:B------:R-:W2:Y:S02]  /*edd0*/  FLO.U32 R0, UR4 ;  /* 0x0000000400007d00 */ /* 0x000ea400080e0000 */
[----:B--2---:R-:W-:-:S06]  /*ede0*/  ISETP.EQ.U32.AND P2, PT, R0, R5, PT ;  /* 0x000000050000720c */ /* 0x004fcc0003f42070 */
[----:B------:R-:W0:Y:S07]  /*edf0*/  POPC R5, UR4 ;  /* 0x0000000400057d09 */ /* 0x000e2e0008000000 */
[----:B0-----:R-:W2:Y:S01]  /*ee00*/  @P2 ATOMG.E.ADD.STRONG.GPU PT, R3, desc[UR46][R2.64], R5 ;  /* 0x00000005020329a8 */ /* 0x001ea200081ee1ee */
[----:B------:R-:W0:Y:S02]  /*ee10*/  S2R R4, SR_LTMASK ;  /* 0x0000000000047919 */ /* 0x000e240000003900 */
[----:B0-----:R-:W-:-:S04]  /*ee20*/  LOP3.LUT R4, R4, UR4, RZ, 0xc0, !PT ;  /* 0x0000000404047c12 */ /* 0x001fc8000f8ec0ff */
[----:B-1----:R-:W0:Y:S01]  /*ee30*/  POPC R7, R4 ;  /* 0x0000000400077309 */ /* 0x002e220000000000 */
[----:B--2---:R-:W0:Y:S02]  /*ee40*/  SHFL.IDX PT, R0, R3, R0, 0x1f ;  /* 0x00001f0003007589 */ /* 0x004e2400000e0000 */
[----:B0-----:R-:W-:-:S05]  /*ee50*/  IADD3 R0, R0, UR41, R7 ;  /* 0x0000002900007c10 */ /* 0x001fca000fffe007 */
[----:B------:R2:W-:Y:S02]  /*ee60*/  STL [R1+0x10], R0 ;  /* 0x0000100001007387 */ /* 0x0005e40000100800 */
.L_x_4289:
[----:B------:R-:W-:Y:S05]  /*ee70*/  BSYNC B0 ;  /* 0x0000000000007941 */ /* 0x000fea0003800000 */
.L_x_4288:
[----:B------:R-:W-:-:S07]  /*ee80*/  SEL R18, R18, RZ, P1 ;  /* 0x000000ff12127207 */ /* 0x000fce0000800000 */
.L_x_4208:
[----:B------:R-:W-:Y:S05]  /*ee90*/  BSYNC B7 ;  /* 0x0000000000077941 */ /* 0x000fea0003800000 */
.L_x_4206:
[----:B0-2---:R-:W2:Y:S04]  /*eea0*/  LDL R0, [R1+0x20] ;  /* 0x0000200001007983 */ /* 0x005ea80000100800 */
[----:B------:R0:W5:Y:S01]  /*eeb0*/  LDL R2, [R1+0x10] ;  /* 0x0000100001027983 */ /* 0x0001620000100800 */
[----:B--2---:R-:W-:-:S13]  /*eec0*/  ISETP.NE.AND P1, PT, R0, RZ, PT ;  /* 0x000000ff0000720c */ /* 0x004fda0003f25270 */
        /* <DEDUP_REMOVED lines=11> */
.L_x_4290:
[----:B------:R-:W-:-:S03]  /*ef80*/  UMOV UR4, 0xffffffff ;  /* 0xffffffff00047882 */ /* 0x000fc60000000000 */
[----:B------:R-:W-:Y:S05]  /*ef90*/  BRA.DIV UR4, `(.L_x_4292) ;  /* 0x0000001604387947 */ /* 0x000fea000b800000 */
[----:B-----5:R0:W2:Y:S02]  /*efa0*/  SHFL.IDX PT, R14, R2, RZ, 0x1f ;  /* 0x00001fff020e7589 */ /* 0x0200a400000e0000 */
.L_x_4340:
[----:B------:R-:W3:Y:S01]  /*efb0*/  @!P0 S2R R3, SR_CgaCtaId ;  /* 0x0000000000038919 */ /* 0x000ee20000008800 */
[----:B------:R-:W-:Y:S05]  /*efc0*/  WARPSYNC.ALL ;  /* 0x0000000000007948 */ /* 0x000fea0003800000 */
[----:B------:R-:W-:Y:S01]  /*efd0*/  BAR.SYNC.DEFER_BLOCKING 0x4, 0x180 ;  /* 0x0106000000007b1d */ /* 0x000fe20000010000 */
[----:B------:R-:W-:-:S05]  /*efe0*/  @!P0 MOV R0, 0x400 ;  /* 0x0000040000008802 */ /* 0x000fca0000000f00 */
[----:B--2---:R2:W-:Y:S01]  /*eff0*/  STL [R1+0x10], R14 ;  /* 0x0000100e01007387 */ /* 0x0045e20000100800 */
[----:B---3--:R-:W-:-:S05]  /*f000*/  @!P0 LEA R17, R3, R0, 0x18 ;  /* 0x0000000003118211 */ /* 0x008fca00078ec0ff */
[----:B------:R2:W-:Y:S01]  /*f010*/  @!P0 STS [R17+0x228d0], R2 ;  /* 0x0228d00211008388 */ /* 0x0005e20000000800 */
[----:B------:R-:W-:Y:S06]  /*f020*/  BAR.ARV 0x5, 0x180 ;  /* 0x0146000000007b1d */ /* 0x000fec0000002000 */
.L_x_4291:
[----:B------:R-:W3:Y:S01]  /*f030*/  LDL R0, [R1+0x10] ;  /* 0x0000100001007983 */ /* 0x000ee20000100800 */
[----:B------:R-:W-:Y:S02]  /*f040*/  ULDC UR4, c[0x0][0xc38] ;  /* 0x00030e0000047ab9 */ /* 0x000fe40000000800 */
[----:B---3--:R-:W-:-:S13]  /*f050*/  ISETP.GE.AND P0, PT, R0, UR4, PT ;  /* 0x0000000400007c0c */ /* 0x008fda000bf06270 */
[----:B------:R-:W-:Y:S05]  /*f060*/  @!P0 BRA `(.L_x_4293) ;  /* 0xffffffbc009c8947 */ /* 0x000fea000383ffff */
.L_x_4203:
[----:B-1----:R-:W3:Y:S01]  /*f070*/  LDL.LU R0, [R1+0x1c] ;  /* 0x00001c0001007983 */ /* 0x002ee20000300800 */
[----:B------:R-:W-:Y:S01]  /*f080*/  BSSY B0, `(.L_x_4294) ;  /* 0x000000b000007945 */ /* 0x000fe20003800000 */
[----:B------:R-:W1:Y:S01]  /*f090*/  S2R R5, SR_CgaCtaId ;  /* 0x0000000000057919 */ /* 0x000e620000008800 */
[----:B---3--:R-:W-:-:S05]  /*f0a0*/  VIADD R0, R0, 0x1 ;  /* 0x0000000100007836 */ /* 0x008fca0000000000 */
[----:B0-2---:R-:W-:-:S04]  /*f0b0*/  LEA.HI R2, R0, R0, RZ, 0x1 ;  /* 0x0000000000027211 */ /* 0x005fc800078f08ff */
[----:B------:R-:W-:-:S05]  /*f0c0*/  LOP3.LUT R3, R2, 0xfffffffe, RZ, 0xc0, !PT ;  /* 0xfffffffe02037812 */ /* 0x000fca00078ec0ff */
[----:B------:R-:W-:Y:S01]  /*f0d0*/  IMAD.IADD R3, R0, 0x1, -R3 ;  /* 0x0000000100037824 */ /* 0x000fe200078e0a03 */
[----:B------:R-:W-:-:S04]  /*f0e0*/  MOV R0, 0x400 ;  /* 0x0000040000007802 */ /* 0x000fc80000000f00 */
[----:B-1----:R-:W-:Y:S02]  /*f0f0*/  LEA R0, R5, R0, 0x18 ;  /* 0x0000000005007211 */ /* 0x002fe400078ec0ff */
[----:B------:R-:W-:-:S04]  /*f100*/  SHF.L.U32 R3, R3, 0x1f, RZ ;  /* 0x0000001f03037819 */ /* 0x000fc800000006ff */
[----:B------:R-:W0:Y:S02]  /*f110*/  SYNCS.PHASECHK.TRANS64.TRYWAIT P0, [R0+URZ+0x22820], R3 ;  /* 0x02282003000075a7 */ /* 0x000e24000800017f */
[----:B0-----:R-:W-:Y:S05]  /*f120*/  @!P0 BRA `(.L_x_4295) ;  /* 0x0000001000fc8947 */ /* 0x001fea0003800000 */
.L_x_4341:
[----:B------:R-:W-:Y:S05]  /*f130*/  BSYNC B0 ;  /* 0x0000000000007941 */ /* 0x000fea0003800000 */
.L_x_4294:
[----:B------:R-:W-:-:S03]  /*f140*/  UMOV UR4, 0xffffffff ;  /* 0xffffffff00047882 */ /* 0x000fc60000000000 */
[----:B------:R-:W-:Y:S05]  /*f150*/  BRA.DIV UR4, `(.L_x_4296) ;  /* 0x0000001604047947 */ /* 0x000fea000b800000 */
[----:B------:R-:W1:Y:S02]  /*f160*/  S2R R2, SR_TID.X ;  /* 0x0000000000027919 */ /* 0x000e640000002100 */
[----:B-1----:R-:W-:-:S04]  /*f170*/  SHF.R.U32.HI R2, RZ, 0x5, R2 ;  /* 0x00000005ff027819 */ /* 0x002fc80000011602 */
[----:B------:R-:W-:-:S05]  /*f180*/  LOP3.LUT R2, R2, 0x3, RZ, 0xc0, !PT ;  /* 0x0000000302027812 */ /* 0x000fca00078ec0ff */
[----:B------:R1:W2:Y:S02]  /*f190*/  SHFL.IDX PT, R14, R2, RZ, 0x1f ;  /* 0x00001fff020e7589 */ /* 0x0002a400000e0000 */
.L_x_4344:
[----:B--2---:R-:W-:Y:S01]  /*f1a0*/  ISETP.NE.AND P0, PT, R14, RZ, PT ;  /* 0x000000ff0e00720c */ /* 0x004fe20003f05270 */
[----:B------:R-:W-:-:S12]  /*f1b0*/  BSSY B0, `(.L_x_4297) ;  /* 0x0000025000007945 */ /* 0x000fd80003800000 */
[----:B------:R-:W-:Y:S05]  /*f1c0*/  @P0 BRA `(.L_x_4298) ;  /* 0x00000000008c0947 */ /* 0x000fea0003800000 */
[----:B------:R-:W-:-:S03]  /*f1d0*/  UMOV UR4, 0xffffffff ;  /* 0xffffffff00047882 */ /* 0x000fc60000000000 */
[----:B------:R-:W-:Y:S05]  /*f1e0*/  BRA.DIV UR4, `(.L_x_4299) ;  /* 0x0000001604147947 */ /* 0x000fea000b800000 */
[----:B------:R-:W-:-:S13]  /*f1f0*/  ELECT P6, URZ, PT ;  /* 0x00000000003f782f */ /* 0x000fda00038c0000 */
.L_x_4347:
[----:B------:R-:W-:Y:S05]  /*f200*/  @!P6 BRA `(.L_x_4298) ;  /* 0x00000000007ce947 */ /* 0x000fea0003800000 */
[----:B------:R-:W-:-:S06]  /*f210*/  ULOP3.LUT UR4, UR40, 0x2, URZ, 0xfc, !UPT ;  /* 0x0000000228047892 */ /* 0x000fcc000f8efc3f */
[----:B-1----:R-:W-:-:S05]  /*f220*/  IMAD.U32 R2, RZ, RZ, UR4 ;  /* 0x00000004ff027e24 */ /* 0x002fca000f8e00ff */
[----:B------:R-:W-:-:S13]  /*f230*/  ISETP.NE.AND P2, PT, R2, 0x3, PT ;  /* 0x000000030200780c */ /* 0x000fda0003f45270 */
[----:B------:R-:W-:Y:S05]  /*f240*/  @!P2 BRA `(.L_x_4300) ;  /* 0x000000000004a947 */ /* 0x000fea0003800000 */
[----:B------:R-:W-:Y:S01]  /*f250*/  BPT.TRAP 0x1 ;  /* 0x000000040000795c */ /* 0x000fe20000300000 */
.L_x_4300:
[----:B------:R-:W2:Y:S01]  /*f260*/  LDL.LU R7, [R1] ;  /* 0x0000000001077983 */ /* 0x000ea20000300800 */
[----:B0-----:R-:W-:Y:S02]  /*f270*/  VIADD R3, R0, 0x22840 ;  /* 0x0002284000037836 */ /* 0x001fe40000000000 */
[C---:B------:R-:W-:Y:S02]  /*f280*/  VIADD R2, R18.reuse, 0x1 ;  /* 0x0000000112027836 */ /* 0x040fe40000000000 */
[----:B------:R-:W-:-:S03]  /*f290*/  IMAD R6, R18, 0x8, R3 ;  /* 0x0000000812067824 */ /* 0x000fc600078e0203 */
[----:B------:R-:W-:-:S04]  /*f2a0*/  ISETP.NE.AND P1, PT, R2, 0x2, PT ;  /* 0x000000020200780c */ /* 0x000fc80003f25270 */
[----:B------:R-:W-:Y:S02]  /*f2b0*/  SEL R4, RZ, 0x1, P1 ;  /* 0x00000001ff047807 */ /* 0x000fe40000800000 */
[C---:B--2---:R-:W-:Y:S02]  /*f2c0*/  SHF.L.U32 R5, R7.reuse, 0x1f, RZ ;  /* 0x0000001f07057819 */ /* 0x044fe400000006ff */
[----:B------:R-:W-:Y:S02]  /*f2d0*/  LOP3.LUT R7, R7, R4, RZ, 0x3c, !PT ;  /* 0x0000000407077212 */ /* 0x000fe400078e3cff */
[----:B------:R-:W0:Y:S01]  /*f2e0*/  SYNCS.PHASECHK.TRANS64.TRYWAIT P0, [R6+URZ], R5 ;  /* 0x00000005060075a7 */ /* 0x000e22000800017f */
[----:B------:R-:W-:Y:S02]  /*f2f0*/  SEL R4, R2, RZ, P1 ;  /* 0x000000ff02047207 */ /* 0x000fe40000800000 */
[----:B------:R-:W-:-:S03]  /*f300*/  SHF.L.U32 R2, R7, 0x1f, RZ ;  /* 0x0000001f07027819 */ /* 0x000fc600000006ff */
[----:B------:R-:W-:Y:S01]  /*f310*/  IMAD R3, R4, 0x8, R3 ;  /* 0x0000000804037824 */ /* 0x000fe200078e0203 */
[----:B0-----:R-:W-:Y:S06]  /*f320*/  @!P0 BRA `(.L_x_4301) ;  /* 0x0000001000e48947 */ /* 0x001fec0003800000 */
.L_x_4348:
[----:B------:R-:W1:Y:S02]  /*f330*/  SYNCS.PHASECHK.TRANS64.TRYWAIT P0, [R3+URZ], R2 ;  /* 0x00000002030075a7 */ /* 0x000e64000800017f */
[----:B-1----:R-:W-:Y:S05]  /*f340*/  @!P0 BRA `(.L_x_4302) ;  /* 0x0000001000f08947 */ /* 0x002fea0003800000 */
.L_x_4349:
[----:B------:R-:W-:Y:S05]  /*f350*/  @!P2 BRA `(.L_x_4303) ;  /* 0x000000000004a947 */ /* 0x000fea0003800000 */
[----:B------:R-:W-:Y:S01]  /*f360*/  BPT.TRAP 0x1 ;  /* 0x000000040000795c */ /* 0x000fe20000300000 */
.L_x_4303:
[----:B-1----:R-:W-:-:S04]  /*f370*/  VIADD R3, R0, 0x22860 ;  /* 0x0002286000037836 */ /* 0x002fc80000000000 */
[----:B------:R-:W-:-:S04]  /*f380*/  IMAD R18, R18, 0x8, R3 ;  /* 0x0000000812127824 */ /* 0x000fc800078e0203 */
[----:B------:R-:W1:Y:S02]  /*f390*/  SYNCS.PHASECHK.TRANS64.TRYWAIT P0, [R18+URZ], R5 ;  /* 0x00000005120075a7 */ /* 0x000e64000800017f */
[----:B-1----:R-:W-:Y:S05]  /*f3a0*/  @!P0 BRA `(.L_x_4304) ;  /* 0x0000001000ec8947 */ /* 0x002fea0003800000 */
.L_x_4350:
[----:B------:R-:W-:-:S07]  /*f3b0*/  IMAD R3, R4, 0x8, R3 ;  /* 0x0000000804037824 */ /* 0x000fce00078e0203 */
.L_x_4305:
[----:B--2---:R2:W3:Y:S02]  /*f3c0*/  SYNCS.PHASECHK.TRANS64.TRYWAIT P0, [R3+URZ], R2 ;  /* 0x00000002030075a7 */ /* 0x0044e4000800017f */
[----:B---3--:R-:W-:Y:S05]  /*f3d0*/  @!P0 NANOSLEEP.SYNCS 0x989680 ;  /* 0x009896800000895d */ /* 0x008fea0003900000 */
[----:B------:R-:W3:Y:S02]  /*f3e0*/  @!P0 SYNCS.PHASECHK.TRANS64 P0, [R3+URZ], R2 ;  /* 0x00000002030085a7 */ /* 0x000ee4000800007f */
[----:B---3--:R-:W-:Y:S05]  /*f3f0*/  @!P0 BRA `(.L_x_4305) ;  /* 0xfffffffc00f08947 */ /* 0x008fea000383ffff */
.L_x_4298:
[----:B------:R-:W-:Y:S05]  /*f400*/  BSYNC B0 ;  /* 0x0000000000007941 */ /* 0x000fea0003800000 */
.L_x_4297:
[----:B------:R-:W-:Y:S05]  /*f410*/  EXIT ;  /* 0x000000000000794d */ /* 0x000fea0003800000 */
.L_x_4156:
[----:B0-----:R0:W1:Y:S02]  /*f420*/  SYNCS.PHASECHK.TRANS64.TRYWAIT P0, [R7+URZ+0x22800], R0 ;  /* 0x02280000070075a7 */ /* 0x001064000800017f */
[----:B-1----:R-:W-:Y:S05]  /*f430*/  @!P0 NANOSLEEP.SYNCS 0x989680 ;  /* 0x009896800000895d */ /* 0x002fea0003900000 */
[----:B------:R-:W1:Y:S02]  /*f440*/  @!P0 SYNCS.PHASECHK.TRANS64 P0, [R7+URZ+0x22800], R0 ;  /* 0x02280000070085a7 */ /* 0x000e64000800007f */
[----:B-1----:R-:W-:Y:S05]  /*f450*/  @!P0 BRA `(.L_x_4156) ;  /* 0xfffffffc00f08947 */ /* 0x002fea000383ffff */
[----:B------:R-:W-:Y:S05]  /*f460*/  BRA `(.L_x_4306) ;  /* 0xffffff2400407947 */ /* 0x000fea000383ffff */
.L_x_4160:
[----:B-1----:R1:W2:Y:S02]  /*f470*/  SYNCS.PHASECHK.TRANS64.TRYWAIT P1, [R6+URZ+0x22830], R11 ;  /* 0x0228300b060075a7 */ /* 0x0022a4000802017f */
[----:B--2---:R-:W-:Y:S05]  /*f480*/  @!P1 NANOSLEEP.SYNCS 0x989680 ;  /* 0x009896800000995d */ /* 0x004fea0003900000 */
[----:B------:R-:W2:Y:S02]  /*f490*/  @!P1 SYNCS.PHASECHK.TRANS64 P1, [R6+URZ+0x22830], R11 ;  /* 0x0228300b060095a7 */ /* 0x000ea4000802007f */
[----:B--2---:R-:W-:Y:S05]  /*f4a0*/  @!P1 BRA `(.L_x_4160) ;  /* 0xfffffffc00f09947 */ /* 0x004fea000383ffff */
[----:B------:R-:W-:Y:S05]  /*f4b0*/  BRA `(.L_x_4159) ;  /* 0xffffff24006c7947 */ /* 0x000fea000383ffff */
.L_x_4164:
[----:B---3--:R3:W4:Y:S02]  /*f4c0*/  SYNCS.PHASECHK.TRANS64.TRYWAIT P3, [R6+URZ+0x22850], R11 ;  /* 0x0228500b060075a7 */ /* 0x008724000806017f */
[----:B----4-:R-:W-:Y:S05]  /*f4d0*/  @!P3 NANOSLEEP.SYNCS 0x989680 ;  /* 0x009896800000b95d */ /* 0x010fea0003900000 */
[----:B------:R-:W4:Y:S02]  /*f4e0*/  @!P3 SYNCS.PHASECHK.TRANS64 P3, [R6+URZ+0x22850], R11 ;  /* 0x0228500b0600b5a7 */ /* 0x000f24000806007f */
[----:B----4-:R-:W-:Y:S05]  /*f4f0*/  @!P3 BRA `(.L_x_4164) ;  /* 0xfffffffc00f0b947 */ /* 0x010fea000383ffff */
[----:B------:R-:W-:Y:S05]  /*f500*/  BRA `(.L_x_4163) ;  /* 0xffffff3c007c7947 */ /* 0x000fea000383ffff */
.L_x_4169:
[----:B-1----:R-:W-:-:S04]  /*f510*/  IMAD.U32 R3, RZ, RZ, UR26 ;  /* 0x0000001aff037e24 */ /* 0x002fc8000f8e00ff */
[----:B------:R1:W2:Y:S03]  /*f520*/  SYNCS.PHASECHK.TRANS64.TRYWAIT P3, [R3+URZ+0x22830], R6 ;  /* 0x02283006030075a7 */ /* 0x0002a6000806017f */
[----:B--2---:R-:W-:Y:S05]  /*f530*/  @!P3 NANOSLEEP.SYNCS 0x989680 ;  /* 0x009896800000b95d */ /* 0x004fea0003900000 */
[----:B------:R-:W2:Y:S02]  /*f540*/  @!P3 SYNCS.PHASECHK.TRANS64 P3, [R3+URZ+0x22830], R6 ;  /* 0x022830060300b5a7 */ /* 0x000ea4000806007f */
[----:B--2---:R-:W-:Y:S05]  /*f550*/  @!P3 BRA `(.L_x_4169) ;  /* 0xfffffffc00ecb947 */ /* 0x004fea000383ffff */
[----:B------:R-:W-:Y:S05]  /*f560*/  BRA `(.L_x_4168) ;  /* 0xffffff4000b47947 */ /* 0x000fea000383ffff */
.L_x_4173:
[----:B--2---:R2:W3:Y:S02]  /*f570*/  SYNCS.PHASECHK.TRANS64.TRYWAIT P3, [R177+URZ+0x22850], R6 ;  /* 0x02285006b10075a7 */ /* 0x0044e4000806017f */
[----:B---3--:R-:W-:Y:S05]  /*f580*/  @!P3 NANOSLEEP.SYNCS 0x989680 ;  /* 0x009896800000b95d */ /* 0x008fea0003900000 */
[----:B------:R-:W3:Y:S02]  /*f590*/  @!P3 SYNCS.PHASECHK.TRANS64 P3, [R177+URZ+0x22850], R6 ;  /* 0x02285006b100b5a7 */ /* 0x000ee4000806007f */
[----:B---3--:R-:W-:Y:S05]  /*f5a0*/  @!P3 BRA `(.L_x_4173) ;  /* 0xfffffffc00f0b947 */ /* 0x008fea000383ffff */
[----:B------:R-:W-:Y:S05]  /*f5b0*/  BRA `(.L_x_4172) ;  /* 0xffffff6000a87947 */ /* 0x000fea000383ffff */
.L_x_4179:
[----:B-1----:R-:W-:-:S04]  /*f5c0*/  IMAD.U32 R3, RZ, RZ, UR24 ;  /* 0x00000018ff037e24 */ /* 0x002fc8000f8e00ff */
[----:B------:R1:W2:Y:S03]  /*f5d0*/  SYNCS.PHASECHK.TRANS64.TRYWAIT P1, [R3+URZ+0x22830], R6 ;  /* 0x02283006030075a7 */ /* 0x0002a6000802017f */
[----:B--2---:R-:W-:Y:S05]  /*f5e0*/  @!P1 NANOSLEEP.SYNCS 0x989680 ;  /* 0x009896800000995d */ /* 0x004fea0003900000 */
[----:B------:R-:W2:Y:S02]  /*f5f0*/  @!P1 SYNCS.PHASECHK.TRANS64 P1, [R3+URZ+0x22830], R6 ;  /* 0x02283006030095a7 */ /* 0x000ea4000802007f */
[----:B--2---:R-:W-:Y:S05]  /*f600*/  @!P1 BRA `(.L_x_4179) ;  /* 0xfffffffc00ec9947 */ /* 0x004fea000383ffff */
[----:B------:R-:W-:Y:S05]  /*f610*/  BRA `(.L_x_4178) ;  /* 0xffffff6400b47947 */ /* 0x000fea000383ffff */
.L_x_4183:
[----:B--2---:R2:W3:Y:S02]  /*f620*/  SYNCS.PHASECHK.TRANS64.TRYWAIT P1, [R183+URZ+0x22850], R6 ;  /* 0x02285006b70075a7 */ /* 0x0044e4000802017f */
[----:B---3--:R-:W-:Y:S05]  /*f630*/  @!P1 NANOSLEEP.SYNCS 0x989680 ;  /* 0x009896800000995d */ /* 0x008fea0003900000 */
[----:B------:R-:W3:Y:S02]  /*f640*/  @!P1 SYNCS.PHASECHK.TRANS64 P1, [R183+URZ+0x22850], R6 ;  /* 0x02285006b70095a7 */ /* 0x000ee4000802007f */
[----:B---3--:R-:W-:Y:S05]  /*f650*/  @!P1 BRA `(.L_x_4183) ;  /* 0xfffffffc00f09947 */ /* 0x008fea000383ffff */
[----:B------:R-:W-:Y:S05]  /*f660*/  BRA `(.L_x_4182) ;  /* 0xffffff7c00d47947 */ /* 0x000fea000383ffff */
.L_x_4214:
[----:B------:R-:W-:Y:S02]  /*f670*/  IMAD.MOV.U32 R13, RZ, RZ, R4 ;  /* 0x000000ffff0d7224 */ /* 0x000fe400078e0004 */
[----:B------:R-:W-:Y:S02]  /*f680*/  IMAD.MOV.U32 R12, RZ, RZ, RZ ;  /* 0x000000ffff0c7224 */ /* 0x000fe400078e00ff */
[----:B------:R-:W-:Y:S02]  /*f690*/  IMAD.MOV.U32 R11, RZ, RZ, 0x1f ;  /* 0x0000001fff0b7424 */ /* 0x000fe400078e00ff */
[----:B------:R-:W-:-:S07]  /*f6a0*/  IMAD.MOV.U32 R15, RZ, RZ, -0x1 ;  /* 0xffffffffff0f7424 */ /* 0x000fce00078e00ff */
[----:B0-----:R-:W-:Y:S05]  /*f6b0*/  WARPSYNC.COLLECTIVE R15, `(.L_x_4307) ;  /* 0x000000000f087348 */ /* 0x001fea0003c00000 */
[----:B------:R1:W2:Y:S02]  /*f6c0*/  SHFL.IDX P6, R14, R13, R12, R11 ;  /* 0x0000000c0d0e7389 */ /* 0x0002a400000c000b */
[----:B012---:R-:W-:Y:S01]  /*f6d0*/  ENDCOLLECTIVE ;  /* 0x000000000000791b */ /* 0x007fe20003800000 */
.L_x_4307:
[----:B------:R-:W-:Y:S05]  /*f6e0*/  BRA `(.L_x_4308) ;  /* 0xffffffc000bc7947 */ /* 0x000fea000383ffff */
.L_x_4216:
[----:B------:R-:W-:Y:S01]  /*f6f0*/  BSSY B0, `(.L_x_4309) ;  /* 0x0000006000007945 */ /* 0x000fe20003800000 */
[----:B------:R-:W-:-:S07]  /*f700*/  IMAD.MOV.U32 R15, RZ, RZ, -0x1 ;  /* 0xffffffffff0f7424 */ /* 0x000fce00078e00ff */
[----:B0--3--:R-:W-:Y:S05]  /*f710*/  WARPSYNC.COLLECTIVE R15, `(.L_x_4310) ;  /* 0x000000000f0c7348 */ /* 0x009fea0003c00000 */
[----:B------:R-:W-:Y:S02]  /*f720*/  ELECT P6, UR62, PT ;  /* 0x00000000003e782f */ /* 0x000fe400038c0000 */
[----:B------:R-:W-:Y:S01]  /*f730*/  MOV R14, UR62 ;  /* 0x0000003e000e7c02 */ /* 0x000fe20008000f00 */
[----:B0--3--:R-:W-:Y:S10]  /*f740*/  ENDCOLLECTIVE ;  /* 0x000000000000791b */ /* 0x009ff40003800000 */
.L_x_4310:
[----:B------:R-:W-:Y:S05]  /*f750*/  BSYNC B0 ;  /* 0x0000000000007941 */ /* 0x000fea0003800000 */
.L_x_4309:
[----:B------:R-:W-:Y:S05]  /*f760*/  BRA `(.L_x_4311) ;  /* 0xffffffc000c07947 */ /* 0x000fea000383ffff */
.L_x_4218:
[----:B0-----:R0:W1:Y:S02]  /*f770*/  SYNCS.PHASECHK.TRANS64.TRYWAIT P0, [R3+URZ+0x22840], R0 ;  /* 0x02284000030075a7 */ /* 0x001064000800017f */
[----:B-1----:R-:W-:Y:S05]  /*f780*/  @!P0 NANOSLEEP.SYNCS 0x989680 ;  /* 0x009896800000895d */ /* 0x002fea0003900000 */
[----:B------:R-:W1:Y:S02]  /*f790*/  @!P0 SYNCS.PHASECHK.TRANS64 P0, [R3+URZ+0x22840], R0 ;  /* 0x02284000030085a7 */ /* 0x000e64000800007f */
[----:B-1----:R-:W-:Y:S05]  /*f7a0*/  @!P0 BRA `(.L_x_4218) ;  /* 0xfffffffc00f08947 */ /* 0x002fea000383ffff */
[----:B------:R-:W-:Y:S05]  /*f7b0*/  BRA `(.L_x_4312) ;  /* 0xffffffc400247947 */ /* 0x000fea000383ffff */
.L_x_4222:
[----:B------:R-:W-:Y:S01]  /*f7c0*/  IMAD.MOV.U32 R13, RZ, RZ, R2 ;  /* 0x000000ffff0d7224 */ /* 0x000fe200078e0002 */
[----:B------:R-:W-:Y:S01]  /*f7d0*/  LOP3.LUT R9, R9, 0x7f, RZ, 0xc0, !PT ;  /* 0x0000007f09097812 */ /* 0x000fe200078ec0ff */
[----:B------:R-:W-:Y:S02]  /*f7e0*/  IMAD.MOV.U32 R12, RZ, RZ, RZ ;  /* 0x000000ffff0c7224 */ /* 0x000fe400078e00ff */
[----:B------:R-:W-:Y:S01]  /*f7f0*/  IMAD.MOV.U32 R11, RZ, RZ, 0x181f ;  /* 0x0000181fff0b7424 */ /* 0x000fe200078e00ff */
[----:B------:R-:W-:Y:S01]  /*f800*/  SHF.R.U32.HI R9, RZ, 0x3, R9 ;  /* 0x00000003ff097819 */ /* 0x000fe20000011609 */
[----:B------:R-:W-:Y:S02]  /*f810*/  IMAD.MOV.U32 R15, RZ, RZ, -0x1 ;  /* 0xffffffffff0f7424 */ /* 0x000fe400078e00ff */
[----:B------:R-:W-:-:S07]  /*f820*/  IMAD.U32 R4, RZ, RZ, UR39 ;  /* 0x00000027ff047e24 */ /* 0x000fce000f8e00ff */
[----:B-----5:R-:W-:Y:S05]  /*f830*/  WARPSYNC.COLLECTIVE R15, `(.L_x_4313) ;  /* 0x000000000f087348 */ /* 0x020fea0003c00000 */
[----:B------:R0:W1:Y:S02]  /*f840*/  SHFL.IDX P6, R14, R13, R12, R11 ;  /* 0x0000000c0d0e7389 */ /* 0x00006400000c000b */
[----:B01---5:R-:W-:Y:S01]  /*f850*/  ENDCOLLECTIVE ;  /* 0x000000000000791b */ /* 0x023fe20003800000 */
.L_x_4313:
[----:B------:R-:W-:Y:S02]  /*f860*/  IMAD R4, R4, 0x80, R9 ;  /* 0x0000008004047824 */ /* 0x000fe400078e0209 */
[----:B------:R-:W-:Y:S02]  /*f870*/  IMAD.MOV.U32 R13, RZ, RZ, R0 ;  /* 0x000000ffff0d7224 */ /* 0x000fe400078e0000 */
[----:B------:R-:W-:-:S07]  /*f880*/  IMAD.MOV.U32 R5, RZ, RZ, R14 ;  /* 0x000000ffff057224 */ /* 0x000fce00078e000e */
[----:B------:R-:W-:Y:S05]  /*f890*/  WARPSYNC.COLLECTIVE R15, `(.L_x_4314) ;  /* 0x000000000f087348 */ /* 0x000fea0003c00000 */
[----:B------:R0:W1:Y:S02]  /*f8a0*/  SHFL.IDX P6, R14, R13, R12, R11 ;  /* 0x0000000c0d0e7389 */ /* 0x00006400000c000b */
[----:B01----:R-:W-:Y:S01]  /*f8b0*/  ENDCOLLECTIVE ;  /* 0x000000000000791b */ /* 0x003fe20003800000 */
.L_x_4314:
        /* <DEDUP_REMOVED lines=9> */
.L_x_4315:
[----:B------:R-:W-:Y:S02]  /*f950*/  @!P1 LEA R6, P2, R8, R6, 0x1 ;  /* 0x0000000608069211 */ /* 0x000fe400078408ff */
[----:B------:R-:W0:Y:S03]  /*f960*/  S2R R8, SR_TID.X ;  /* 0x0000000000087919 */ /* 0x000e260000002100 */
        /* <DEDUP_REMOVED lines=11> */
[----:B01----:R-:W-:Y:S05]  /*fa20*/  WARPSYNC.COLLECTIVE R15, `(.L_x_4316) ;  /* 0x000000000f087348 */ /* 0x003fea0003c00000 */
[----:B------:R2:W3:Y:S02]  /*fa30*/  SHFL.IDX P6, R14, R13, R12, R11 ;  /* 0x0000000c0d0e7389 */ /* 0x0004e400000c000b */
[----:B0123--:R-:W-:Y:S01]  /*fa40*/  ENDCOLLECTIVE ;  /* 0x000000000000791b */ /* 0x00ffe20003800000 */
.L_x_4316:
        /* <DEDUP_REMOVED lines=8> */
.L_x_4317:
[----:B------:R-:W-:Y:S02]  /*fad0*/  @!P1 LEA R6, P2, R7, R8, 0x1 ;  /* 0x0000000807069211 */ /* 0x000fe400078408ff */
[----:B------:R-:W0:Y:S03]  /*fae0*/  S2R R8, SR_TID.X ;  /* 0x0000000000087919 */ /* 0x000e260000002100 */
[----:B------:R-:W-:-:S05]  /*faf0*/  @!P1 IMAD.X R7, RZ, RZ, R9, P2 ;  /* 0x000000ffff079224 */ /* 0x000fca00010e0609 */
        /* <DEDUP_REMOVED lines=10> */
.L_x_4318:
[----:B------:R-:W-:Y:S02]  /*fba0*/  IMAD.SHL.U32 R9, R8, 0x8, RZ ;  /* 0x0000000808097824 */ /* 0x000fe400078e00ff */
[----:B------:R-:W-:Y:S02]  /*fbb0*/  VIADD R8, R4, 0x60 ;  /* 0x0000006004087836 */ /* 0x000fe40000000000 */
[----:B------:R-:W-:Y:S01]  /*fbc0*/  IMAD.MOV.U32 R13, RZ, RZ, R2 ;  /* 0x000000ffff0d7224 */ /* 0x000fe200078e0002 */
[----:B------:R-:W-:Y:S01]  /*fbd0*/  LOP3.LUT R9, R9, 0x38, RZ, 0xc0, !PT ;  /* 0x0000003809097812 */ /* 0x000fe200078ec0ff */
[----:B------:R-:W-:Y:S02]  /*fbe0*/  IMAD.MOV.U32 R12, RZ, RZ, 0x3 ;  /* 0x00000003ff0c7424 */ /* 0x000fe400078e00ff */
[----:B------:R-:W-:-:S07]  /*fbf0*/  IMAD.MOV.U32 R6, RZ, RZ, R14 ;  /* 0x000000ffff067224 */ /* 0x000fce00078e000e */
[----:B------:R-:W-:Y:S05]  /*fc00*/  WARPSYNC.COLLECTIVE R15, `(.L_x_4319) ;  /* 0x000000000f087348 */ /* 0x000fea0003c00000 */
[----:B------:R0:W1:Y:S02]  /*fc10*/  SHFL.IDX P6, R14, R13, R12, R11 ;  /* 0x0000000c0d0e7389 */ /* 0x00006400000c000b */
[----:B01----:R-:W-:Y:S01]  /*fc20*/  ENDCOLLECTIVE ;  /* 0x000000000000791b */ /* 0x003fe20003800000 */
.L_x_4319:
        /* <DEDUP_REMOVED lines=14> */
.L_x_4320:
[----:B------:R-:W-:Y:S02]  /*fd10*/  IMAD.MOV.U32 R13, RZ, RZ, R2 ;  /* 0x000000ffff0d7224 */ /* 0x000fe400078e0002 */
[----:B------:R-:W-:Y:S02]  /*fd20*/  IMAD.MOV.U32 R12, RZ, RZ, 0x4 ;  /* 0x00000004ff0c7424 */ /* 0x000fe400078e00ff */
[----:B------:R-:W-:-:S07]  /*fd30*/  IMAD.MOV.U32 R6, RZ, RZ, R14 ;  /* 0x000000ffff067224 */ /* 0x000fce00078e000e */
[----:B------:R-:W-:Y:S05]  /*fd40*/  WARPSYNC.COLLECTIVE R15, `(.L_x_4321) ;  /* 0x000000000f087348 */ /* 0x000fea0003c00000 */
[----:B------:R0:W1:Y:S02]  /*fd50*/  SHFL.IDX P6, R14, R13, R12, R11 ;  /* 0x0000000c0d0e7389 */ /* 0x00006400000c000b */
[----:B01----:R-:W-:Y:S01]  /*fd60*/  ENDCOLLECTIVE ;  /* 0x000000000000791b */ /* 0x003fe20003800000 */
.L_x_4321:
        /* <DEDUP_REMOVED lines=14> */
.L_x_4322:
[----:B------:R-:W-:Y:S02]  /*fe50*/  IMAD.MOV.U32 R13, RZ, RZ, R2 ;  /* 0x000000ffff0d7224 */ /* 0x000fe400078e0002 */
[----:B------:R-:W-:Y:S02]  /*fe60*/  IMAD.MOV.U32 R12, RZ, RZ, 0x5 ;  /* 0x00000005ff0c7424 */ /* 0x000fe400078e00ff */
[----:B------:R-:W-:-:S07]  /*fe70*/  IMAD.MOV.U32 R6, RZ, RZ, R14 ;  /* 0x000000ffff067224 */ /* 0x000fce00078e000e */
[----:B------:R-:W-:Y:S05]  /*fe80*/  WARPSYNC.COLLECTIVE R15, `(.L_x_4323) ;  /* 0x000000000f087348 */ /* 0x000fea0003c00000 */
[----:B------:R0:W1:Y:S02]  /*fe90*/  SHFL.IDX P6, R14, R13, R12, R11 ;  /* 0x0000000c0d0e7389 */ /* 0x00006400000c000b */
[----:B01----:R-:W-:Y:S01]  /*fea0*/  ENDCOLLECTIVE ;  /* 0x000000000000791b */ /* 0x003fe20003800000 */
.L_x_4323:
        /* <DEDUP_REMOVED lines=14> */
.L_x_4324:
[----:B------:R-:W-:Y:S02]  /*ff90*/  IMAD.MOV.U32 R13, RZ, RZ, R2 ;  /* 0x000000ffff0d7224 */ /* 0x000fe400078e0002 */
[----:B------:R-:W-:Y:S02]  /*ffa0*/  IMAD.MOV.U32 R12, RZ, RZ, 0x6 ;  /* 0x00000006ff0c7424 */ /* 0x000fe400078e00ff */
[----:B------:R-:W-:-:S07]  /*ffb0*/  IMAD.MOV.U32 R6, RZ, RZ, R14 ;  /* 0x000000ffff067224 */ /* 0x000fce00078e000e */
[----:B------:R-:W-:Y:S05]  /*ffc0*/  WARPSYNC.COLLECTIVE R15, `(.L_x_4325) ;  /* 0x000000000f087348 */ /* 0x000fea0003c00000 */
[----:B------:R0:W1:Y:S02]  /*ffd0*/  SHFL.IDX P6, R14, R13, R12, R11 ;  /* 0x0000000c0d0e7389 */ /* 0x00006400000c000b */
[----:B01----:R-:W-:Y:S01]  /*ffe0*/  ENDCOLLECTIVE ;  /* 0x000000000000791b */ /* 0x003fe20003800000 */
.L_x_4325:
        /* <DEDUP_REMOVED lines=13> */
.L_x_4326:
[----:B------:R-:W-:Y:S02]  /*100c0*/  IMAD.MOV.U32 R13, RZ, RZ, R2 ;  /* 0x000000ffff0d7224 */ /* 0x000fe400078e0002 */
[----:B------:R-:W-:Y:S02]  /*100d0*/  IMAD.MOV.U32 R12, RZ, RZ, 0x7 ;  /* 0x00000007ff0c7424 */ /* 0x000fe400078e00ff */
[----:B------:R-:W-:-:S07]  /*100e0*/  IMAD.MOV.U32 R6, RZ, RZ, R14 ;  /* 0x000000ffff067224 */ /* 0x000fce00078e000e */
[----:B------:R-:W-:Y:S05]  /*100f0*/  WARPSYNC.COLLECTIVE R15, `(.L_x_4327) ;  /* 0x000000000f087348 */ /* 0x000fea0003c00000 */
[----:B------:R0:W1:Y:S02]  /*10100*/  SHFL.IDX P6, R14, R13, R12, R11 ;  /* 0x0000000c0d0e7389 */ /* 0x00006400000c000b */
[----:B01----:R-:W-:Y:S01]  /*10110*/  ENDCOLLECTIVE ;  /* 0x000000000000791b */ /* 0x003fe20003800000 */
.L_x_4327:
        /* <DEDUP_REMOVED lines=12> */
.L_x_4328:
[----:B------:R-:W-:Y:S01]  /*101e0*/  IMAD.MOV.U32 R0, RZ, RZ, R14 ;  /* 0x000000ffff007224 */ /* 0x000fe200078e000e */
[----:B------:R-:W-:Y:S06]  /*101f0*/  BRA `(.L_x_4329) ;  /* 0xffffffc400447947 */ /* 0x000fec000383ffff */
.L_x_4225:
[----:B0-----:R0:W1:Y:S02]  /*10200*/  SYNCS.PHASECHK.TRANS64.TRYWAIT P0, [R17+URZ+0x22820], R0 ;  /* 0x02282000110075a7 */ /* 0x001064000800017f */
[----:B-1----:R-:W-:Y:S05]  /*10210*/  @!P0 NANOSLEEP.SYNCS 0x989680 ;  /* 0x009896800000895d */ /* 0x002fea0003900000 */
[----:B------:R-:W1:Y:S02]  /*10220*/  @!P0 SYNCS.PHASECHK.TRANS64 P0, [R17+URZ+0x22820], R0 ;  /* 0x02282000110085a7 */ /* 0x000e64000800007f */
[----:B-1----:R-:W-:Y:S05]  /*10230*/  @!P0 BRA `(.L_x_4225) ;  /* 0xfffffffc00f08947 */ /* 0x002fea000383ffff */
[----:B------:R-:W-:Y:S05]  /*10240*/  BRA `(.L_x_4330) ;  /* 0xffffffc400ac7947 */ /* 0x000fea000383ffff */
.L_x_4229:
[----:B-1----:R1:W2:Y:S02]  /*10250*/  SYNCS.PHASECHK.TRANS64.TRYWAIT P0, [R2+URZ+0x22860], R3 ;  /* 0x02286003020075a7 */ /* 0x0022a4000800017f */
[----:B--2---:R-:W-:Y:S05]  /*10260*/  @!P0 NANOSLEEP.SYNCS 0x989680 ;  /* 0x009896800000895d */ /* 0x004fea0003900000 */
[----:B------:R-:W2:Y:S02]  /*10270*/  @!P0 SYNCS.PHASECHK.TRANS64 P0, [R2+URZ+0x22860], R3 ;  /* 0x02286003020085a7 */ /* 0x000ea4000800007f */
[----:B--2---:R-:W-:Y:S05]  /*10280*/  @!P0 BRA `(.L_x_4229) ;  /* 0xfffffffc00f08947 */ /* 0x004fea000383ffff */
[----:B------:R-:W-:Y:S05]  /*10290*/  BRA `(.L_x_4331) ;  /* 0xffffffc400d07947 */ /* 0x000fea000383ffff */
.L_x_4242:
[----:B-1----:R1:W2:Y:S02]  /*102a0*/  SYNCS.PHASECHK.TRANS64.TRYWAIT P0, [R3+URZ+0x22840], R2 ;  /* 0x02284002030075a7 */ /* 0x0022a4000800017f */
[----:B--2---:R-:W-:Y:S05]  /*102b0*/  @!P0 NANOSLEEP.SYNCS 0x989680 ;  /* 0x009896800000895d */ /* 0x004fea0003900000 */
[----:B------:R-:W2:Y:S02]  /*102c0*/  @!P0 SYNCS.PHASECHK.TRANS64 P0, [R3+URZ+0x22840], R2 ;  /* 0x02284002030085a7 */ /* 0x000ea4000800007f */
[----:B--2---:R-:W-:Y:S05]  /*102d0*/  @!P0 BRA `(.L_x_4242) ;  /* 0xfffffffc00f08947 */ /* 0x004fea000383ffff */
[----:B------:R-:W-:Y:S05]  /*102e0*/  BRA `(.L_x_4332) ;  /* 0xffffffcc00c47947 */ /* 0x000fea000383ffff */
.L_x_4247:
[----:B--2---:R2:W3:Y:S02]  /*102f0*/  SYNCS.PHASECHK.TRANS64.TRYWAIT P0, [R3+URZ+0x22860], R2 ;  /* 0x02286002030075a7 */ /* 0x0044e4000800017f */
[----:B---3--:R-:W-:Y:S05]  /*10300*/  @!P0 NANOSLEEP.SYNCS 0x989680 ;  /* 0x009896800000895d */ /* 0x008fea0003900000 */
[----:B------:R-:W3:Y:S02]  /*10310*/  @!P0 SYNCS.PHASECHK.TRANS64 P0, [R3+URZ+0x22860], R2 ;  /* 0x02286002030085a7 */ /* 0x000ee4000800007f */
[----:B---3--:R-:W-:Y:S05]  /*10320*/  @!P0 BRA `(.L_x_4247) ;  /* 0xfffffffc00f08947 */ /* 0x008fea000383ffff */
[----:B------:R-:W-:Y:S05]  /*10330*/  BRA `(.L_x_4333) ;  /* 0xffffffd0003c7947 */ /* 0x000fea000383ffff */
.L_x_4259:
[----:B0-----:R0:W1:Y:S02]  /*10340*/  SYNCS.PHASECHK.TRANS64.TRYWAIT P0, [R4+URZ+0x22840], R2 ;  /* 0x02284002040075a7 */ /* 0x001064000800017f */
[----:B-1----:R-:W-:Y:S05]  /*10350*/  @!P0 NANOSLEEP.SYNCS 0x989680 ;  /* 0x009896800000895d */ /* 0x002fea0003900000 */
[----:B------:R-:W1:Y:S02]  /*10360*/  @!P0 SYNCS.PHASECHK.TRANS64 P0, [R4+URZ+0x22840], R2 ;  /* 0x02284002040085a7 */ /* 0x000e64000800007f */
[----:B-1----:R-:W-:Y:S05]  /*10370*/  @!P0 BRA `(.L_x_4259) ;  /* 0xfffffffc00f08947 */ /* 0x002fea000383ffff */
[----:B------:R-:W-:Y:S05]  /*10380*/  BRA `(.L_x_4334) ;  /* 0xffffffd8001c7947 */ /* 0x000fea000383ffff */
.L_x_4264:
[----:B-1----:R1:W2:Y:S02]  /*10390*/  SYNCS.PHASECHK.TRANS64.TRYWAIT P0, [R4+URZ+0x22860], R2 ;  /* 0x02286002040075a7 */ /* 0x0022a4000800017f */
[----:B--2---:R-:W-:Y:S05]  /*103a0*/  @!P0 NANOSLEEP.SYNCS 0x989680 ;  /* 0x009896800000895d */ /* 0x004fea0003900000 */
[----:B------:R-:W2:Y:S02]  /*103b0*/  @!P0 SYNCS.PHASECHK.TRANS64 P0, [R4+URZ+0x22860], R2 ;  /* 0x02286002040085a7 */ /* 0x000ea4000800007f */
[----:B--2---:R-:W-:Y:S05]  /*103c0*/  @!P0 BRA `(.L_x_4264) ;  /* 0xfffffffc00f08947 */ /* 0x004fea000383ffff */
[----:B------:R-:W-:Y:S05]  /*103d0*/  BRA `(.L_x_4335) ;  /* 0xffffffd800947947 */ /* 0x000fea000383ffff */
.L_x_4275:
[----:B--2---:R2:W3:Y:S02]  /*103e0*/  SYNCS.PHASECHK.TRANS64.TRYWAIT P0, [R4+URZ+0x22840], R2 ;  /* 0x02284002040075a7 */ /* 0x0044e4000800017f */
[----:B---3--:R-:W-:Y:S05]  /*103f0*/  @!P0 NANOSLEEP.SYNCS 0x989680 ;  /* 0x009896800000895d */ /* 0x008fea0003900000 */
[----:B------:R-:W3:Y:S02]  /*10400*/  @!P0 SYNCS.PHASECHK.TRANS64 P0, [R4+URZ+0x22840], R2 ;  /* 0x02284002040085a7 */ /* 0x000ee4000800007f */
[----:B---3--:R-:W-:Y:S05]  /*10410*/  @!P0 BRA `(.L_x_4275) ;  /* 0xfffffffc00f08947 */ /* 0x008fea000383ffff */
[----:B------:R-:W-:Y:S05]  /*10420*/  BRA `(.L_x_4336) ;  /* 0xffffffe0005c7947 */ /* 0x000fea000383ffff */
.L_x_4280:
[----:B-1----:R1:W3:Y:S02]  /*10430*/  SYNCS.PHASECHK.TRANS64.TRYWAIT P0, [R4+URZ+0x22860], R2 ;  /* 0x02286002040075a7 */ /* 0x0022e4000800017f */
[----:B---3--:R-:W-:Y:S05]  /*10440*/  @!P0 NANOSLEEP.SYNCS 0x989680 ;  /* 0x009896800000895d */ /* 0x008fea0003900000 */
[----:B------:R-:W3:Y:S02]  /*10450*/  @!P0 SYNCS.PHASECHK.TRANS64 P0, [R4+URZ+0x22860], R2 ;  /* 0x02286002040085a7 */ /* 0x000ee4000800007f */
[----:B---3--:R-:W-:Y:S05]  /*10460*/  @!P0 BRA `(.L_x_4280) ;  /* 0xfffffffc00f08947 */ /* 0x008fea000383ffff */
[----:B------:R-:W-:Y:S05]  /*10470*/  BRA `(.L_x_4337) ;  /* 0xffffffe000d47947 */ /* 0x000fea000383ffff */
.L_x_4292:
[----:B------:R-:W-:Y:S01]  /*10480*/  BSSY B0, `(.L_x_4338) ;  /* 0x0000008000007945 */ /* 0x000fe20003800000 */
[----:B-----5:R-:W-:Y:S02]  /*10490*/  IMAD.MOV.U32 R13, RZ, RZ, R2 ;  /* 0x000000ffff0d7224 */ /* 0x020fe400078e0002 */
[----:B------:R-:W-:Y:S02]  /*104a0*/  IMAD.MOV.U32 R12, RZ, RZ, RZ ;  /* 0x000000ffff0c7224 */ /* 0x000fe400078e00ff */
[----:B------:R-:W-:Y:S02]  /*104b0*/  IMAD.MOV.U32 R11, RZ, RZ, 0x1f ;  /* 0x0000001fff0b7424 */ /* 0x000fe400078e00ff */
[----:B------:R-:W-:-:S07]  /*104c0*/  IMAD.MOV.U32 R15, RZ, RZ, -0x1 ;  /* 0xffffffffff0f7424 */ /* 0x000fce00078e00ff */
[----:B-1----:R-:W-:Y:S05]  /*104d0*/  WARPSYNC.COLLECTIVE R15, `(.L_x_4339) ;  /* 0x000000000f087348 */ /* 0x002fea0003c00000 */
[----:B------:R0:W2:Y:S02]  /*104e0*/  SHFL.IDX P6, R14, R13, R12, R11 ;  /* 0x0000000c0d0e7389 */ /* 0x0000a400000c000b */
[----:B012---:R-:W-:Y:S01]  /*104f0*/  ENDCOLLECTIVE ;  /* 0x000000000000791b */ /* 0x007fe20003800000 */
.L_x_4339:
[----:B------:R-:W-:Y:S05]  /*10500*/  BSYNC B0 ;  /* 0x0000000000007941 */ /* 0x000fea0003800000 */
.L_x_4338:
[----:B------:R-:W-:Y:S05]  /*10510*/  BRA `(.L_x_4340) ;  /* 0xffffffe800a47947 */ /* 0x000fea000383ffff */
.L_x_4295:
[----:B0-----:R0:W1:Y:S02]  /*10520*/  SYNCS.PHASECHK.TRANS64.TRYWAIT P0, [R0+URZ+0x22820], R3 ;  /* 0x02282003000075a7 */ /* 0x001064000800017f */
[----:B-1----:R-:W-:Y:S05]  /*10530*/  @!P0 NANOSLEEP.SYNCS 0x989680 ;  /* 0x009896800000895d */ /* 0x002fea0003900000 */
[----:B------:R-:W1:Y:S02]  /*10540*/  @!P0 SYNCS.PHASECHK.TRANS64 P0, [R0+URZ+0x22820], R3 ;  /* 0x02282003000085a7 */ /* 0x000e64000800007f */
[----:B-1----:R-:W-:Y:S05]  /*10550*/  @!P0 BRA `(.L_x_4295) ;  /* 0xfffffffc00f08947 */ /* 0x002fea000383ffff */
[----:B------:R-:W-:Y:S05]  /*10560*/  BRA `(.L_x_4341) ;  /* 0xffffffe800f07947 */ /* 0x000fea000383ffff */
.L_x_4296:
        /* <DEDUP_REMOVED lines=11> */
.L_x_4343:
[----:B------:R-:W-:Y:S05]  /*10620*/  BSYNC B0 ;  /* 0x0000000000007941 */ /* 0x000fea0003800000 */
.L_x_4342:
[----:B------:R-:W-:Y:S05]  /*10630*/  BRA `(.L_x_4344) ;  /* 0xffffffe800d87947 */ /* 0x000fea000383ffff */
.L_x_4299:
[----:B------:R-:W-:Y:S01]  /*10640*/  BSSY B1, `(.L_x_4345) ;  /* 0x0000006000017945 */ /* 0x000fe20003800000 */
[----:B------:R-:W-:-:S07]  /*10650*/  IMAD.MOV.U32 R15, RZ, RZ, -0x1 ;  /* 0xffffffffff0f7424 */ /* 0x000fce00078e00ff */
[----:B01----:R-:W-:Y:S05]  /*10660*/  WARPSYNC.COLLECTIVE R15, `(.L_x_4346) ;  /* 0x000000000f0c7348 */ /* 0x003fea0003c00000 */
[----:B------:R-:W-:Y:S02]  /*10670*/  ELECT P6, UR62, PT ;  /* 0x00000000003e782f */ /* 0x000fe400038c0000 */
[----:B------:R-:W-:Y:S01]  /*10680*/  MOV R14, UR62 ;  /* 0x0000003e000e7c02 */ /* 0x000fe20008000f00 */
[----:B01----:R-:W-:Y:S10]  /*10690*/  ENDCOLLECTIVE ;  /* 0x000000000000791b */ /* 0x003ff40003800000 */
.L_x_4346:
[----:B------:R-:W-:Y:S05]  /*106a0*/  BSYNC B1 ;  /* 0x0000000000017941 */ /* 0x000fea0003800000 */
.L_x_4345:
[----:B------:R-:W-:Y:S05]  /*106b0*/  BRA `(.L_x_4347) ;  /* 0xffffffe800d07947 */ /* 0x000fea000383ffff */
.L_x_4301:
[----:B0-----:R0:W1:Y:S02]  /*106c0*/  SYNCS.PHASECHK.TRANS64.TRYWAIT P0, [R6+URZ], R5 ;  /* 0x00000005060075a7 */ /* 0x001064000800017f */
[----:B-1----:R-:W-:Y:S05]  /*106d0*/  @!P0 NANOSLEEP.SYNCS 0x989680 ;  /* 0x009896800000895d */ /* 0x002fea0003900000 */
[----:B------:R-:W1:Y:S02]  /*106e0*/  @!P0 SYNCS.PHASECHK.TRANS64 P0, [R6+URZ], R5 ;  /* 0x00000005060085a7 */ /* 0x000e64000800007f */
[----:B-1----:R-:W-:Y:S05]  /*106f0*/  @!P0 BRA `(.L_x_4301) ;  /* 0xfffffffc00f08947 */ /* 0x002fea000383ffff */
[----:B------:R-:W-:Y:S05]  /*10700*/  BRA `(.L_x_4348) ;  /* 0xffffffec00087947 */ /* 0x000fea000383ffff */
.L_x_4302:
[----:B-1----:R1:W2:Y:S02]  /*10710*/  SYNCS.PHASECHK.TRANS64.TRYWAIT P0, [R3+URZ], R2 ;  /* 0x00000002030075a7 */ /* 0x0022a4000800017f */
[----:B--2---:R-:W-:Y:S05]  /*10720*/  @!P0 NANOSLEEP.SYNCS 0x989680 ;  /* 0x009896800000895d */ /* 0x004fea0003900000 */
[----:B------:R-:W2:Y:S02]  /*10730*/  @!P0 SYNCS.PHASECHK.TRANS64 P0, [R3+URZ], R2 ;  /* 0x00000002030085a7 */ /* 0x000ea4000800007f */
[----:B--2---:R-:W-:Y:S05]  /*10740*/  @!P0 BRA `(.L_x_4302) ;  /* 0xfffffffc00f08947 */ /* 0x004fea000383ffff */
[----:B------:R-:W-:Y:S05]  /*10750*/  BRA `(.L_x_4349) ;  /* 0xffffffe800fc7947 */ /* 0x000fea000383ffff */
.L_x_4304:
[----:B-1----:R1:W2:Y:S02]  /*10760*/  SYNCS.PHASECHK.TRANS64.TRYWAIT P0, [R18+URZ], R5 ;  /* 0x00000005120075a7 */ /* 0x0022a4000800017f */
[----:B--2---:R-:W-:Y:S05]  /*10770*/  @!P0 NANOSLEEP.SYNCS 0x989680 ;  /* 0x009896800000895d */ /* 0x004fea0003900000 */
[----:B------:R-:W2:Y:S02]  /*10780*/  @!P0 SYNCS.PHASECHK.TRANS64 P0, [R18+URZ], R5 ;  /* 0x00000005120085a7 */ /* 0x000ea4000800007f */
[----:B--2---:R-:W-:Y:S05]  /*10790*/  @!P0 BRA `(.L_x_4304) ;  /* 0xfffffffc00f08947 */ /* 0x004fea000383ffff */
[----:B------:R-:W-:Y:S05]  /*107a0*/  BRA `(.L_x_4350) ;  /* 0xffffffec00007947 */ /* 0x000fea000383ffff */
.L_x_4351:
        /* <DEDUP_REMOVED lines=13> */
.L_x_6049:


//--------------------- .text._ZN7cutlass13device_kernelIN5flash11enable_sm90INS1_16FlashAttnFwdSm90INS1_25CollectiveMainloopFwdSm90ILi2EN4cute5tupleIJNS5_1CILi1EEES8_S8_EEENS6_IJNS7_ILi128EEENS7_ILi96EEENS7_ILi64EEEEEELi256ENS_6half_tEfNS_4arch4Sm90ELb1ELb0ELb0ELb0ELb0ELb0ELb1ELb1ELb0ELb1ELb0ELb0EEENS1_21CollectiveEpilogueFwdINS6_IJSA_NS7_ILi256EEESB_EEES9_SE_SG_Li256ELb0ELb1ELb0ELb0EEENS1_30DynamicPersistentTileSchedulerILi256ELi128ELb0ELb1ELb1EEEEEEEEEvNT_6ParamsE --------------------------
	.section	.text._ZN7cutlass13device_kernelIN5flash11enable_sm90INS1_16FlashAttnFwdSm90INS1_25CollectiveMainloopFwdSm90ILi2EN4cute5tupleIJNS5_1CILi1EEES8_S8_EEENS6_IJNS7_ILi128EEENS7_ILi96EEENS7_ILi64EEEEEELi256ENS_6half_tEfNS_4arch4Sm90ELb1ELb0ELb0ELb0ELb0ELb0ELb1ELb1ELb0ELb1ELb0ELb0EEENS1_21CollectiveEpilogueFwdINS6_IJSA_NS7_ILi256EEESB_EEES9_SE_SG_Li256ELb0ELb1ELb0ELb0EEENS1_30DynamicPersistentTileSchedulerILi256ELi128ELb0ELb1ELb1EEEEEEEEEvNT_6ParamsE,"ax",@progbits
	.align	128
.text._ZN7cutlass13device_kernelIN5flash11enable_sm90INS1_16FlashAttnFwdSm90INS1_25CollectiveMainloopFwdSm90ILi2EN4cute5tupleIJNS5_1CILi1EEES8_S8_EEENS6_IJNS7_ILi128EEENS7_ILi96EEENS7_ILi64EEEEEELi256ENS_6half_tEfNS_4arch4Sm90ELb1ELb0ELb0ELb0ELb0ELb0ELb1ELb1ELb0ELb1ELb0ELb0EEENS1_21CollectiveEpilogueFwdINS6_IJSA_NS7_ILi256EEESB_EEES9_SE_SG_Li256ELb0ELb1ELb0ELb0EEENS1_30DynamicPersistentTileSchedulerILi256ELi128ELb0ELb1ELb1EEEEEEEEEvNT_6ParamsE:
        .type           _ZN7cutlass13device_kernelIN5flash11enable_sm90INS1_16FlashAttnFwdSm90INS1_25CollectiveMainloopFwdSm90ILi2EN4cute5tupleIJNS5_1CILi1EEES8_S8_EEENS6_IJNS7_ILi128EEENS7_ILi96EEENS7_ILi64EEEEEELi256ENS_6half_tEfNS_4arch4Sm90ELb1ELb0ELb0ELb0ELb0ELb0ELb1ELb1ELb0ELb1ELb0ELb0EEENS1_21CollectiveEpilogueFwdINS6_IJSA_NS7_ILi256EEESB_EEES9_SE_SG_Li256ELb0ELb1ELb0ELb0EEENS1_30DynamicPersistentTileSchedulerILi256ELi128ELb0ELb1ELb1EEEEEEEEEvNT_6ParamsE,@function
        .size           _ZN7cutlass13device_kernelIN5flash11enable_sm90INS1_16FlashAttnFwdSm90INS1_25CollectiveMainloopFwdSm90ILi2EN4cute5tupleIJNS5_1CILi1EEES8_S8_EEENS6_IJNS7_ILi128EEENS7_ILi96EEENS7_ILi64EEEEEELi256ENS_6half_tEfNS_4arch4Sm90ELb1ELb0ELb0ELb0ELb0ELb0ELb1ELb1ELb0ELb1ELb0ELb0EEENS1_21CollectiveEpilogueFwdINS6_IJSA_NS7_ILi256EEESB_EEES9_SE_SG_Li256ELb0ELb1ELb0ELb0EEENS1_30DynamicPersistentTileSchedulerILi256ELi128ELb0ELb1ELb1EEEEEEEEEvNT_6ParamsE,(.L_x_6050 - _ZN7cutlass13device_kernelIN5flash11enable_sm90INS1_16FlashAttnFwdSm90INS1_25CollectiveMainloopFwdSm90ILi2EN4cute5tupleIJNS5_1CILi1EEES8_S8_EEENS6_IJNS7_ILi128EEENS7_ILi96EEENS7_ILi64EEEEEELi256ENS_6half_tEfNS_4arch4Sm90ELb1ELb0ELb0ELb0ELb0ELb0ELb1ELb1ELb0ELb1ELb0ELb0EEENS1_21CollectiveEpilogueFwdINS6_IJSA_NS7_ILi256EEESB_EEES9_SE_SG_Li256ELb0ELb1ELb0ELb0EEENS1_30DynamicPersistentTileSchedulerILi256ELi128ELb0ELb1ELb1EEEEEEEEEvNT_6ParamsE)
        .other          _ZN7cutlass13device_kernelIN5flash11enable_sm90INS1_16FlashAttnFwdSm90INS1_25CollectiveMainloopFwdSm90ILi2EN4cute5tupleIJNS5_1CILi1EEES8_S8_EEENS6_IJNS7_ILi128EEENS7_ILi96EEENS7_ILi64EEEEEELi256ENS_6half_tEfNS_4arch4Sm90ELb1ELb0ELb0ELb0ELb0ELb0ELb1ELb1ELb0ELb1ELb0ELb0EEENS1_21CollectiveEpilogueFwdINS6_IJSA_NS7_ILi256EEESB_EEES9_SE_SG_Li256ELb0ELb1ELb0ELb0EEENS1_30DynamicPersistentTileSchedulerILi256ELi128ELb0ELb1ELb1EEEEEEEEEvNT_6ParamsE,@"STO_CUDA_ENTRY STV_DEFAULT"
_ZN7cutlass13device_kernelIN5flash11enable_sm90INS1_16FlashAttnFwdSm90INS1_25CollectiveMainloopFwdSm90ILi2EN4cute5tupleIJNS5_1CILi1EEES8_S8_EEENS6_IJNS7_ILi128EEENS7_ILi96EEENS7_ILi64EEEEEELi256ENS_6half_tEfNS_4arch4Sm90ELb1ELb0ELb0ELb0ELb0ELb0ELb1ELb1ELb0ELb1ELb0ELb0EEENS1_21CollectiveEpilogueFwdINS6_IJSA_NS7_ILi256EEESB_EEES9_SE_SG_Li256ELb0ELb1ELb0ELb0EEENS1_30DynamicPersistentTileSchedulerILi256ELi128ELb0ELb1ELb1EEEEEEEEEvNT_6ParamsE:
        /* <DEDUP_REMOVED lines=18> */
.L_x_4353:
[----:B------:R-:W-:Y:S05]  /*0120*/  BSYNC B0 ;  /* 0x0000000000007941 */ /* 0x000fea0003800000 */
.L_x_4352:
        /* <DEDUP_REMOVED lines=43> */
.L_x_4354:
        /* <DEDUP_REMOVED lines=22> */
.L_x_4355:
        /* <DEDUP_REMOVED lines=18> */
.L_x_4356:
        /* <DEDUP_REMOVED lines=22> */
.L_x_4357:
        /* <DEDUP_REMOVED lines=22> */
.L_x_4358:
        /* <DEDUP_REMOVED lines=9> */
.L_x_4360:
[----:B------:R-:W-:-:S08]  /*09b0*/  NOP ;  /* 0x0000000000007918 */ /* 0x000fd00000000000 */
[----:B------:R-:W1:Y:S02]  /*09c0*/  USETMAXREG.TRY_ALLOC.CTAPOOL UP0, 0xf0 ;  /* 0x000000f0000079c8 */ /* 0x000e640008000600 */
[----:B-1----:R-:W-:-:S13]  /*09d0*/  PLOP3.LUT P0, PT, PT, PT, UP0, 0x80, 0x0 ;  /* 0x000000000000781c */ /* 0x002fda0003f0f008 */
[----:B------:R-:W-:Y:S05]  /*09e0*/  @!P0 BRA `(.L_x_4360) ;  /* 0xfffffffc00f08947 */ /* 0x000fea000383ffff */
[----:B------:R-:W1:Y:S01]  /*09f0*/  S2R R0, SR_TID.X ;  /* 0x0000000000007919 */ /* 0x000e620000002100 */
[----:B------:R-:W2:Y:S08]  /*0a00*/  S2UR UR4, SR_CTAID.X ;  /* 0x00000000000479c3 */ /* 0x000eb00000002500 */
[----:B------:R-:W-:Y:S08]  /*0a10*/  BAR.ARV 0x4, 0x180 ;  /* 0x0106000000007b1d */ /* 0x000ff00000002000 */
[----:B------:R-:W-:Y:S06]  /*0a20*/  BAR.ARV 0x8, 0x180 ;  /* 0x0206000000007b1d */ /* 0x000fec0000002000 */
[----:B-1----:R-:W-:-:S04]  /*0a30*/  SHF.R.U32.HI R0, RZ, 0x7, R0 ;  /* 0x00000007ff007819 */ /* 0x002fc80000011600 */
[----:B------:R-:W-:Y:S02]  /*0a40*/  ISETP.NE.AND P0, PT, R0, 0x1, PT ;  /* 0x000000010000780c */ /* 0x000fe40003f05270 */
[----:B------:R-:W2:Y:S11]  /*0a50*/  LDC R0, c[0x0][0xd38] ;  /* 0x00034e00ff007b82 */ /* 0x000eb60000000800 */
[----:B------:R-:W-:Y:S06]  /*0a60*/  @!P0 BAR.ARV 0x9, 0x100 ;  /* 0x0244000000008b1d */ /* 0x000fec0000002000 */
[----:B--2---:R-:W-:-:S13]  /*0a70*/  ISETP.LE.AND P0, PT, R0, UR4, PT ;  /* 0x0000000400007c0c */ /* 0x004fda000bf03270 */
[----:B------:R-:W-:Y:S05]  /*0a80*/  @P0 EXIT ;  /* 0x000000000000094d */ /* 0x000fea0003800000 */
[----:B------:R-:W2:Y:S01]  /*0a90*/  LDL R3, [R1+0x4c] ;  /* 0x00004c0001037983 */ /* 0x000ea20000100800 */
[----:B------:R-:W-:Y:S01]  /*0aa0*/  UMOV UR37, URZ ;  /* 0x0000003f00257c82 */ /* 0x000fe20008000000 */
[----:B------:R-:W-:Y:S01]  /*0ab0*/  UMOV UR36, URZ ;  /* 0x0000003f00247c82 */ /* 0x000fe20008000000 */
[----:B0-----:R-:W0:Y:S02]  /*0ac0*/  S2R R2, SR_TID.X ;  /* 0x0000000000027919 */ /* 0x001e240000002100 */
[----:B0-----:R-:W-:Y:S01]  /*0ad0*/  VIADD R232, R2, 0xffffff80 ;  /* 0xffffff8002e87836 */ /* 0x001fe20000000000 */
[----:B--2---:R-:W-:-:S04]  /*0ae0*/  R2UR UR5, R3 ;  /* 0x00000000030572ca */ /* 0x004fc800000e0000 */
[----:B------:R-:W-:-:S04]  /*0af0*/  SHF.R.S32.HI R3, RZ, 0x1f, R232 ;  /* 0x0000001fff037819 */ /* 0x000fc800000114e8 */
[CC--:B------:R-:W-:Y:S02]  /*0b00*/  LEA.HI R5, R3.reuse, R232.reuse, RZ, 0x7 ;  /* 0x000000e803057211 */ /* 0x0c0fe400078f38ff */
[-C--:B------:R-:W-:Y:S02]  /*0b10*/  LEA.HI R0, R3, R232.reuse, RZ, 0x4 ;  /* 0x000000e803007211 */ /* 0x080fe400078f20ff */
[----:B------:R-:W-:Y:S02]  /*0b20*/  LOP3.LUT R223, R5, 0xffffff80, RZ, 0xc0, !PT ;  /* 0xffffff8005df7812 */ /* 0x000fe400078ec0ff */
[----:B------:R-:W-:Y:S01]  /*0b30*/  SHF.R.S32.HI R9, RZ, 0x4, R0 ;  /* 0x00000004ff097819 */ /* 0x000fe20000011400 */
[----:B------:R-:W-:Y:S01]  /*0b40*/  ULOP3.LUT UR5, UR5, 0x1, URZ, 0xfc, !UPT ;  /* 0x0000000105057892 */ /* 0x000fe2000f8efc3f */
[----:B------:R-:W-:Y:S01]  /*0b50*/  LEA.HI R2, R3, R232, RZ, 0x5 ;  /* 0x000000e803027211 */ /* 0x000fe200078f28ff */
[----:B------:R-:W-:Y:S01]  /*0b60*/  IMAD.IADD R223, R232, 0x1, -R223 ;  /* 0x00000001e8df7824 */ /* 0x000fe200078e0adf */
[----:B------:R-:W-:-:S02]  /*0b70*/  LOP3.LUT R7, R0, 0x3fffff0, RZ, 0xc0, !PT ;  /* 0x03fffff000077812 */ /* 0x000fc400078ec0ff */
[----:B------:R-:W-:Y:S01]  /*0b80*/  LEA.HI R0, R0, R9, RZ, 0x1 ;  /* 0x0000000900007211 */ /* 0x000fe200078f08ff */
[----:B------:R-:W-:Y:S01]  /*0b90*/  IMAD.SHL.U32 R2, R2, 0x20, RZ ;  /* 0x0000002002027824 */ /* 0x000fe200078e00ff */
[----:B------:R-:W-:Y:S01]  /*0ba0*/  SHF.R.S32.HI R4, RZ, 0x1f, R223 ;  /* 0x0000001fff047819 */ /* 0x000fe200000114df */
[----:B------:R-:W-:Y:S01]  /*0bb0*/  IMAD.IADD R7, R232, 0x1, -R7 ;  /* 0x00000001e8077824 */ /* 0x000fe200078e0a07 */
[----:B------:R-:W-:Y:S01]  /*0bc0*/  LOP3.LUT R0, R0, 0x1ffffffe, RZ, 0xc0, !PT ;  /* 0x1ffffffe00007812 */ /* 0x000fe200078ec0ff */
[----:B------:R-:W-:Y:S01]  /*0bd0*/  IMAD.U32 R227, RZ, RZ, UR5 ;  /* 0x00000005ffe37e24 */ /* 0x000fe2000f8e00ff */
[----:B------:R-:W-:Y:S01]  /*0be0*/  LEA.HI R6, R4, R223, RZ, 0x2 ;  /* 0x000000df04067211 */ /* 0x000fe200078f10ff */
[----:B------:R-:W-:Y:S01]  /*0bf0*/  UMOV UR5, URZ ;  /* 0x0000003f00057c82 */ /* 0x000fe20008000000 */
[----:B------:R-:W-:Y:S01]  /*0c00*/  LEA.HI R10, R3, R232, RZ, 0x2 ;  /* 0x000000e8030a7211 */ /* 0x000fe200078f10ff */
[----:B------:R-:W-:Y:S01]  /*0c10*/  IMAD.IADD R0, R9, 0x1, -R0 ;  /* 0x0000000109007824 */ /* 0x000fe200078e0a00 */
[--C-:B------:R-:W-:Y:S01]  /*0c20*/  SHF.R.S32.HI R8, RZ, 0x2, R6.reuse ;  /* 0x00000002ff087819 */ /* 0x100fe20000011406 */
[----:B------:R-:W-:Y:S01]  /*0c30*/  IMAD.U32 R222, RZ, RZ, UR5 ;  /* 0x00000005ffde7e24 */ /* 0x000fe2000f8e00ff */
        /* <DEDUP_REMOVED lines=8> */
[----:B------:R-:W-:Y:S01]  /*0cc0*/  LEA.HI R3, R3, R232, RZ, 0x3 ;  /* 0x000000e803037211 */ /* 0x000fe200078f18ff */
[----:B------:R-:W-:Y:S01]  /*0cd0*/  IMAD R226, R0, 0x8, R7 ;  /* 0x0000000800e27824 */ /* 0x000fe200078e0207 */
[----:B------:R-:W-:-:S02]  /*0ce0*/  LOP3.LUT R11, R11, 0xfffffff8, RZ, 0xc0, !PT ;  /* 0xfffffff80b0b7812 */ /* 0x000fc400078ec0ff */
[----:B------:R-:W-:Y:S02]  /*0cf0*/  LEA.HI R4, R4, R223, RZ, 0x5 ;  /* 0x000000df04047211 */ /* 0x000fe400078f28ff */
[----:B------:R-:W-:Y:S01]  /*0d00*/  LOP3.LUT R9, R5, 0x3fffffe, RZ, 0xc0, !PT ;  /* 0x03fffffe05097812 */ /* 0x000fe200078ec0ff */
[----:B------:R-:W-:Y:S01]  /*0d10*/  IMAD.IADD R11, R8, 0x1, -R11 ;  /* 0x00000001080b7824 */ /* 0x000fe200078e0a0b */
[----:B------:R-:W-:Y:S02]  /*0d20*/  LOP3.LUT R5, R3, 0xfffffff8, RZ, 0xc0, !PT ;  /* 0xfffffff803057812 */ /* 0x000fe400078ec0ff */
[----:B------:R-:W-:Y:S01]  /*0d30*/  SHF.R.S32.HI R4, RZ, 0x5, R4 ;  /* 0x00000005ff047819 */ /* 0x000fe20000011404 */
[----:B------:R-:W-:Y:S01]  /*0d40*/  IMAD.IADD R9, R224, 0x1, -R9 ;  /* 0x00000001e0097824 */ /* 0x000fe200078e0a09 */
[----:B------:R-:W-:Y:S01]  /*0d50*/  LEA.HI R8, R2, R2, RZ, 0x1 ;  /* 0x0000000202087211 */ /* 0x000fe200078f08ff */
[----:B------:R-:W-:Y:S01]  /*0d60*/  IMAD.IADD R218, R232, 0x1, -R5 ;  /* 0x00000001e8da7824 */ /* 0x000fe200078e0a05 */
[----:B------:R-:W-:Y:S01]  /*0d70*/  LOP3.LUT R6, R6, 0x7ffffffc, RZ, 0xc0, !PT ;  /* 0x7ffffffc06067812 */ /* 0x000fe200078ec0ff */
[----:B------:R-:W-:Y:S01]  /*0d80*/  IMAD R4, R4, 0x10, R11 ;  /* 0x0000001004047824 */ /* 0x000fe200078e020b */
[----:B------:R-:W-:Y:S01]  /*0d90*/  LOP3.LUT R11, R8, 0x1ffffffe, RZ, 0xc0, !PT ;  /* 0x1ffffffe080b7812 */ /* 0x000fe200078ec0ff */
[----:B------:R-:W-:Y:S01]  /*0da0*/  IMAD.SHL.U32 R200, R218, 0x8, RZ ;  /* 0x00000008dac87824 */ /* 0x000fe200078e00ff */
[----:B------:R-:W-:Y:S01]  /*0db0*/  SHF.R.S32.HI R221, RZ, 0x3, R3 ;  /* 0x00000003ffdd7819 */ /* 0x000fe20000011403 */
[----:B------:R-:W-:-:S02]  /*0dc0*/  IMAD R225, R9, 0x40, R4 ;  /* 0x0000004009e17824 */ /* 0x000fc400078e0204 */
[C---:B------:R-:W-:Y:S01]  /*0dd0*/  VIADD R205, R200.reuse, 0x40 ;  /* 0x00000040c8cd7836 */ /* 0x040fe20000000000 */
[----:B------:R-:W-:Y:S01]  /*0de0*/  SHF.R.S32.HI R231, RZ, 0x1f, R200 ;  /* 0x0000001fffe77819 */ /* 0x000fe200000114c8 */
[C---:B------:R-:W-:Y:S02]  /*0df0*/  VIADD R204, R200.reuse, 0x80 ;  /* 0x00000080c8cc7836 */ /* 0x040fe40000000000 */
[----:B------:R-:W-:Y:S01]  /*0e00*/  VIADD R206, R200, 0xc0 ;  /* 0x000000c0c8ce7836 */ /* 0x000fe20000000000 */
[----:B------:R-:W-:Y:S01]  /*0e10*/  SHF.R.S32.HI R230, RZ, 0x1f, R205 ;  /* 0x0000001fffe67819 */ /* 0x000fe200000114cd */
[----:B------:R-:W-:Y:S01]  /*0e20*/  IMAD.IADD R202, R2, 0x1, -R11 ;  /* 0x0000000102ca7824 */ /* 0x000fe200078e0a0b */
[----:B------:R-:W-:Y:S01]  /*0e30*/  SHF.R.S32.HI R229, RZ, 0x1f, R204 ;  /* 0x0000001fffe57819 */ /* 0x000fe200000114cc */
[----:B------:R-:W-:Y:S01]  /*0e40*/  IMAD.IADD R203, R223, 0x1, -R6 ;  /* 0x00000001dfcb7824 */ /* 0x000fe200078e0a06 */
[----:B------:R-:W-:Y:S01]  /*0e50*/  SHF.R.S32.HI R228, RZ, 0x1f, R206 ;  /* 0x0000001fffe47819 */ /* 0x000fe200000114ce */
[----:B------:R-:W-:-:S07]  /*0e60*/  IMAD R202, R202, 0x8, R225 ;  /* 0x00000008caca7824 */ /* 0x000fce00078e02e1 */
.L_x_4412:
        /* <DEDUP_REMOVED lines=21> */
.L_x_4361:
[----:B------:R-:W-:Y:S01]  /*0fc0*/  ULDC UR7, c[0x0][0xd54] ;  /* 0x0003550000077ab9 */ /* 0x000fe20000000800 */
[----:B------:R-:W-:Y:S01]  /*0fd0*/  UMOV UR6, UR9 ;  /* 0x0000000900067c82 */ /* 0x000fe20008000000 */
[----:B------:R-:W-:-:S11]  /*0fe0*/  UISETP.NE.AND UP0, UPT, UR7, 0x1, UPT ;  /* 0x000000010700788c */ /* 0x000fd6000bf05270 */
[----:B------:R-:W-:Y:S02]  /*0ff0*/  @UP0 ULDC.64 UR10, c[0x0][0xd58] ;  /* 0x00035600000a0ab9 */ /* 0x000fe40000000a00 */
[----:B------:R-:W-:-:S04]  /*1000*/  UIMAD.WIDE.U32 UR4, UR9, UR10, URZ ;  /* 0x0000000a090472a5 */ /* 0x000fc8000f8e003f */
[----:B------:R-:W-:-:S04]  /*1010*/  @UP0 USHF.R.U32.HI UR6, URZ, UR11, UR5 ;  /* 0x0000000b3f060299 */ /* 0x000fc80008011605 */
[----:B------:R-:W-:-:S12]  /*1020*/  UIMAD UR4, UR6, UR7, URZ ;  /* 0x00000007060472a4 */ /* 0x000fd8000f8e023f */
.L_x_4362:
[----:B------:R-:W0:Y:S01]  /*1030*/  LDC R0, c[0x0][0x448] ;  /* 0x00011200ff007b82 */ /* 0x000e220000000800 */
[----:B------:R-:W-:Y:S01]  /*1040*/  ULOP3.LUT UR5, URZ, UR6, URZ, 0x33, !UPT ;  /* 0x000000063f057292 */ /* 0x000fe2000f8e333f */
[----:B------:R-:W-:Y:S01]  /*1050*/  CS2R R170, SRZ ;  /* 0x0000000000aa7805 */ /* 0x000fe2000001ff00 */
[----:B------:R-:W-:Y:S01]  /*1060*/  ULDC.64 UR10, c[0x0][0x418] ;  /* 0x00010600000a7ab9 */ /* 0x000fe20000000a00 */
[----:B------:R-:W-:Y:S01]  /*1070*/  ULDC UR6, c[0x0][0xd3c] ;  /* 0x00034f0000067ab9 */ /* 0x000fe20000000800 */
[----:B------:R-:W-:Y:S01]  /*1080*/  UISETP.NE.U32.AND UP0, UPT, UR10, URZ, UPT ;  /* 0x0000003f0a00728c */ /* 0x000fe2000bf05070 */
[----:B------:R-:W-:Y:S01]  /*1090*/  CS2R R148, SRZ ;  /* 0x0000000000947805 */ /* 0x000fe2000001ff00 */
[----:B------:R-:W-:Y:S01]  /*10a0*/  UIADD3 UR5, UR5, UR6, URZ ;  /* 0x0000000605057290 */ /* 0x000fe2000fffe03f */
[----:B------:R-:W-:Y:S01]  /*10b0*/  CS2R R168, SRZ ;  /* 0x0000000000a87805 */ /* 0x000fe2000001ff00 */
[----:B------:R-:W-:Y:S01]  /*10c0*/  UISETP.NE.AND.EX UP0, UPT, UR11, URZ, UPT, UP0 ;  /* 0x0000003f0b00728c */ /* 0x000fe2000bf05300 */
[----:B------:R-:W-:Y:S01]  /*10d0*/  CS2R R144, SRZ ;  /* 0x0000000000907805 */ /* 0x000fe2000001ff00 */
[----:B------:R-:W-:Y:S01]  /*10e0*/  USHF.L.U32 UR38, UR5, 0x7, URZ ;  /* 0x0000000705267899 */ /* 0x000fe2000800063f */
[----:B------:R-:W-:Y:S01]  /*10f0*/  CS2R R120, SRZ ;  /* 0x0000000000787805 */ /* 0x000fe2000001ff00 */
[----:B------:R-:W-:Y:S01]  /*1100*/  ULDC UR6, c[0x0][0x424] ;  /* 0x0001090000067ab9 */ /* 0x000fe20000000800 */
[----:B------:R-:W-:Y:S01]  /*1110*/  ULDC UR5, c[0x0][0x288] ;  /* 0x0000a20000057ab9 */ /* 0x000fe20000000800 */
[----:B------:R-:W-:Y:S01]  /*1120*/  UIADD3 UR10, UR38, 0x7f, URZ ;  /* 0x0000007f260a7890 */ /* 0x000fe2000fffe03f */
[----:B------:R-:W-:Y:S01]  /*1130*/  CS2R R116, SRZ ;  /* 0x0000000000747805 */ /* 0x000fe2000001ff00 */
[----:B------:R-:W-:Y:S01]  /*1140*/  UIADD3 UR5, -UR5, 0x60, URZ ;  /* 0x0000006005057890 */ /* 0x000fe2000fffe13f */
[----:B------:R-:W-:Y:S01]  /*1150*/  CS2R R140, SRZ ;  /* 0x00000000008c7805 */ /* 0x000fe2000001ff00 */
[----:B------:R-:W-:Y:S01]  /*1160*/  USEL UR12, UR6, 0x1, UP0 ;  /* 0x00000001060c7887 */ /* 0x000fe20008000000 */
[----:B------:R-:W-:Y:S01]  /*1170*/  CS2R R112, SRZ ;  /* 0x0000000000707805 */ /* 0x000fe2000001ff00 */
[----:B------:R-:W-:Y:S01]  /*1180*/  ULDC UR7, c[0x0][0x2f0] ;  /* 0x0000bc0000077ab9 */ /* 0x000fe20000000800 */
[----:B------:R-:W-:Y:S01]  /*1190*/  UIADD3 UR4, UR9, -UR4, URZ ;  /* 0x8000000409047290 */ /* 0x000fe2000fffe03f */
[----:B------:R-:W-:-:S02]  /*11a0*/  CS2R R108, SRZ ;  /* 0x00000000006c7805 */ /* 0x000fc4000001ff00 */
[----:B0-----:R-:W-:Y:S01]  /*11b0*/  ISETP.NE.AND P0, PT, R0, 0x1, PT ;  /* 0x000000010000780c */ /* 0x001fe20003f05270 */
[----:B------:R-:W-:Y:S01]  /*11c0*/  IMAD.U32 R0, RZ, RZ, UR10 ;  /* 0x0000000aff007e24 */ /* 0x000fe2000f8e00ff */
[----:B------:R-:W-:Y:S02]  /*11d0*/  UIMAD UR5, UR12, UR7, UR5 ;  /* 0x000000070c0572a4 */ /* 0x000fe4000f8e0205 */
[----:B------:R-:W-:Y:S01]  /*11e0*/  IMAD.U32 R201, RZ, RZ, UR12 ;  /* 0x0000000cffc97e24 */ /* 0x000fe2000f8e00ff */
[----:B------:R-:W-:Y:S01]  /*11f0*/  UIMAD UR6, UR12, UR7, 0x5f ;  /* 0x0000005f0c0674a4 */ /* 0x000fe2000f8e0207 */
[----:B------:R-:W-:Y:S01]  /*1200*/  CS2R R136, SRZ ;  /* 0x0000000000887805 */ /* 0x000fe2000001ff00 */
[----:B------:R-:W-:Y:S01]  /*1210*/  ULDC UR9, c[0x0][0xd48] ;  /* 0x0003520000097ab9 */ /* 0x000fe20000000800 */
[----:B------:R-:W-:Y:S01]  /*1220*/  CS2R R104, SRZ ;  /* 0x0000000000687805 */ /* 0x000fe2000001ff00 */
[----:B------:R-:W-:Y:S01]  /*1230*/  UISETP.NE.AND UP0, UPT, UR9, 0x1, UPT ;  /* 0x000000010900788c */ /* 0x000fe2000bf05270 */
[----:B------:R-:W-:Y:S01]  /*1240*/  CS2R R100, SRZ ;  /* 0x0000000000647805 */ /* 0x000fe2000001ff00 */
[----:B------:R-:W-:Y:S01]  /*1250*/  UIMAD.WIDE UR6, UR6, 0x2aaaaaab, URZ ;  /* 0x2aaaaaab060678a5 */ /* 0x000fe2000f8e023f */
[----:B------:R-:W-:-:S02]  /*1260*/  CS2R R132, SRZ ;  /* 0x0000000000847805 */ /* 0x000fc4000001ff00 */
[----:B------:R-:W-:Y:S01]  /*1270*/  CS2R R96, SRZ ;  /* 0x0000000000607805 */ /* 0x000fe2000001ff00 */
[----:B------:R-:W0:Y:S01]  /*1280*/  @P0 LDC R2, c[0x0][0x44c] ;  /* 0x00011300ff020b82 */ /* 0x000e220000000800 */
[----:B------:R-:W-:Y:S01]  /*1290*/  USHF.R.U32.HI UR6, URZ, 0x1f, UR7 ;  /* 0x0000001f3f067899 */ /* 0x000fe20008011607 */
[----:B------:R-:W-:Y:S02]  /*12a0*/  CS2R R92, SRZ ;  /* 0x00000000005c7805 */ /* 0x000fe4000001ff00 */
[----:B------:R-:W-:Y:S02]  /*12b0*/  CS2R R128, SRZ ;  /* 0x0000000000807805 */ /* 0x000fe4000001ff00 */
[----:B------:R-:W-:Y:S01]  /*12c0*/  CS2R R88, SRZ ;  /* 0x0000000000587805 */ /* 0x000fe2000001ff00 */
[----:B------:R-:W-:Y:S01]  /*12d0*/  ULEA.HI.SX32 UR6, UR7, UR6, 0x1c ;  /* 0x0000000607067291 */ /* 0x000fe2000f8fe23f */
[----:B------:R-:W-:Y:S02]  /*12e0*/  CS2R R84, SRZ ;  /* 0x0000000000547805 */ /* 0x000fe4000001ff00 */
[----:B------:R-:W-:Y:S01]  /*12f0*/  CS2R R124, SRZ ;  /* 0x00000000007c7805 */ /* 0x000fe2000001ff00 */
[----:B------:R-:W1:Y:S01]  /*1300*/  @P0 LDC R3, c[0x0][0x450] ;  /* 0x00011400ff030b82 */ /* 0x000e620000000800 */
[----:B------:R-:W-:Y:S01]  /*1310*/  @UP0 ULDC UR7, c[0x0][0xd50] ;  /* 0x0003540000070ab9 */ /* 0x000fe20000000800 */
        /* <DEDUP_REMOVED lines=14> */
[----:B0-----:R-:W-:Y:S01]  /*1400*/  @P0 IMAD.HI.U32 R2, R2, UR10, RZ ;  /* 0x0000000a02020c27 */ /* 0x001fe2000f8e00ff */
[----:B------:R-:W-:Y:S02]  /*1410*/  CS2R R36, SRZ ;  /* 0x0000000000247805 */ /* 0x000fe4000001ff00 */
[----:B------:R-:W-:Y:S02]  /*1420*/  CS2R R98, SRZ ;  /* 0x0000000000627805 */ /* 0x000fe4000001ff00 */
[----:B------:R-:W-:Y:S02]  /*1430*/  CS2R R186, SRZ ;  /* 0x0000000000ba7805 */ /* 0x000fe4000001ff00 */
[----:B------:R-:W-:Y:S02]  /*1440*/  CS2R R94, SRZ ;  /* 0x00000000005e7805 */ /* 0x000fe4000001ff00 */
[----:B------:R-:W-:-:S02]  /*1450*/  CS2R R90, SRZ ;  /* 0x00000000005a7805 */ /* 0x000fc4000001ff00 */
[----:B------:R-:W-:Y:S02]  /*1460*/  CS2R R184, SRZ ;  /* 0x0000000000b87805 */ /* 0x000fe4000001ff00 */
[----:B------:R-:W-:Y:S02]  /*1470*/  CS2R R86, SRZ ;  /* 0x0000000000567805 */ /* 0x000fe4000001ff00 */
[----:B-1----:R-:W-:Y:S02]  /*1480*/  @P0 SHF.R.U32.HI R0, RZ, R3, R2 ;  /* 0x00000003ff000219 */ /* 0x002fe40000011602 */
[----:B------:R-:W-:Y:S02]  /*1490*/  CS2R R82, SRZ ;  /* 0x0000000000527805 */ /* 0x000fe4000001ff00 */
[----:B------:R-:W-:Y:S02]  /*14a0*/  PLOP3.LUT P0, PT, PT, PT, PT, 0x80, 0x0 ;  /* 0x000000000000781c */ /* 0x000fe40003f0f070 */
[----:B------:R-:W-:-:S02]  /*14b0*/  CS2R R182, SRZ ;  /* 0x0000000000b67805 */ /* 0x000fc4000001ff00 */
[----:B------:R-:W-:Y:S01]  /*14c0*/  CS2R R78, SRZ ;  /* 0x00000000004e7805 */ /* 0x000fe2000001ff00 */
[----:B------:R-:W-:Y:S01]  /*14d0*/  VIADD R0, R0, UR5 ;  /* 0x0000000500007c36 */ /* 0x000fe20008000000 */
[----:B------:R-:W-:Y:S01]  /*14e0*/  ULDC UR5, c[0x0][0xd54] ;  /* 0x0003550000057ab9 */ /* 0x000fe20000000800 */
[----:B------:R-:W-:Y:S01]  /*14f0*/  CS2R R74, SRZ ;  /* 0x00000000004a7805 */ /* 0x000fe2000001ff00 */
[----:B------:R-:W-:Y:S01]  /*1500*/  UIMAD UR8, UR8, UR5, UR4 ;  /* 0x00000005080872a4 */ /* 0x000fe2000f8e0204 */
[----:B------:R-:W-:Y:S01]  /*1510*/  IMAD.HI R0, R0, 0x2aaaaaab, RZ ;  /* 0x2aaaaaab00007827 */ /* 0x000fe200078e02ff */
[----:B------:R-:W-:Y:S01]  /*1520*/  CS2R R180, SRZ ;  /* 0x0000000000b47805 */ /* 0x000fe2000001ff00 */
[----:B------:R-:W-:Y:S01]  /*1530*/  @UP0 ULDC UR4, c[0x0][0xd4c] ;  /* 0x0003530000040ab9 */ /* 0x000fe20000000800 */
[----:B------:R-:W-:Y:S01]  /*1540*/  CS2R R70, SRZ ;  /* 0x0000000000467805 */ /* 0x000fe2000001ff00 */
[----:B------:R-:W-:Y:S01]  /*1550*/  UIMAD.WIDE.U32 UR4, UR8, UR4, URZ ;  /* 0x00000004080472a5 */ /* 0x000fe2000f8e003f */
[----:B------:R-:W-:Y:S01]  /*1560*/  SHF.R.U32.HI R3, RZ, 0x1f, R0 ;  /* 0x0000001fff037819 */ /* 0x000fe20000011600 */
[----:B------:R-:W-:Y:S01]  /*1570*/  UMOV UR10, UR8 ;  /* 0x00000008000a7c82 */ /* 0x000fe20008000000 */
[----:B------:R-:W-:Y:S01]  /*1580*/  CS2R R66, SRZ ;  /* 0x0000000000427805 */ /* 0x000fe2000001ff00 */
[----:B------:R-:W-:Y:S01]  /*1590*/  @UP0 USHF.R.U32.HI UR10, URZ, UR7, UR5 ;  /* 0x000000073f0a0299 */ /* 0x000fe20008011605 */
[----:B------:R-:W-:-:S02]  /*15a0*/  LEA.HI.SX32 R156, R0, R3, 0x1c ;  /* 0x00000003009c7211 */ /* 0x000fc400078fe2ff */
[----:B------:R-:W-:Y:S01]  /*15b0*/  CS2R R2, SRZ ;  /* 0x0000000000027805 */ /* 0x000fe2000001ff00 */
[----:B------:R-:W-:Y:S01]  /*15c0*/  IMAD.MOV.U32 R0, RZ, RZ, RZ ;  /* 0x000000ffff007224 */ /* 0x000fe200078e00ff */
[----:B------:R-:W-:Y:S01]  /*15d0*/  UIADD3 UR4, -UR10, URZ, URZ ;  /* 0x0000003f0a047290 */ /* 0x000fe2000fffe13f */
[----:B------:R-:W-:Y:S01]  /*15e0*/  VIMNMX R156, R156, UR6, PT ;  /* 0x000000069c9c7c48 */ /* 0x000fe2000bfe0100 */
[----:B------:R-:W-:Y:S01]  /*15f0*/  IMAD.U32 R220, RZ, RZ, UR10 ;  /* 0x0000000affdc7e24 */ /* 0x000fe2000f8e00ff */
[----:B------:R-:W-:Y:S01]  /*1600*/  CS2R R178, SRZ ;  /* 0x0000000000b27805 */ /* 0x000fe2000001ff00 */
[----:B------:R-:W-:Y:S01]  /*1610*/  UIMAD UR4, UR9, UR4, UR8 ;  /* 0x00000004090472a4 */ /* 0x000fe2000f8e0208 */
[----:B------:R-:W-:Y:S02]  /*1620*/  ISETP.GE.AND P1, PT, R156, 0x1, PT ;  /* 0x000000019c00780c */ /* 0x000fe40003f26270 */
[----:B------:R-:W-:Y:S02]  /*1630*/  CS2R R62, SRZ ;  /* 0x00000000003e7805 */ /* 0x000fe4000001ff00 */
[----:B------:R-:W-:-:S02]  /*1640*/  CS2R R58, SRZ ;  /* 0x00000000003a7805 */ /* 0x000fc4000001ff00 */
[----:B------:R-:W-:Y:S02]  /*1650*/  CS2R R176, SRZ ;  /* 0x0000000000b07805 */ /* 0x000fe4000001ff00 */
[----:B------:R-:W-:Y:S01]  /*1660*/  CS2R R54, SRZ ;  /* 0x0000000000367805 */ /* 0x000fe2000001ff00 */
[----:B------:R-:W-:Y:S01]  /*1670*/  IMAD.U32 R219, RZ, RZ, UR4 ;  /* 0x00000004ffdb7e24 */ /* 0x000fe2000f8e00ff */
        /* <DEDUP_REMOVED lines=8> */
[----:B------:R-:W-:Y:S01]  /*1700*/  CS2R R26, SRZ ;  /* 0x00000000001a7805 */ /* 0x000fe2000001ff00 */
[----:B------:R-:W-:Y:S01]  /*1710*/  IMAD.MOV.U32 R30, RZ, RZ, RZ ;  /* 0x000000ffff1e7224 */ /* 0x000fe200078e00ff */
[----:B------:R-:W-:-:S02]  /*1720*/  CS2R R28, SRZ ;  /* 0x00000000001c7805 */ /* 0x000fc4000001ff00 */
        /* <DEDUP_REMOVED lines=14> */
[----:B------:R-:W-:Y:S02]  /*1810*/  USHF.R.U32.HI UR4, URZ, 0x4, UR5 ;  /* 0x000000043f047899 */ /* 0x000fe40008011605 */
[----:B------:R-:W-:Y:S02]  /*1820*/  UIADD3 UR5, UR5, 0xa000, URZ ;  /* 0x0000a00005057890 */ /* 0x000fe4000fffe03f */
[----:B------:R-:W-:Y:S02]  /*1830*/  ULOP3.LUT UR4, UR4, 0x3fff, URZ, 0xc0, !UPT ;  /* 0x00003fff04047892 */ /* 0x000fe4000f8ec03f */
[----:B------:R-:W-:Y:S02]  /*1840*/  USHF.R.U32.HI UR5, URZ, 0x4, UR5 ;  /* 0x000000043f057899 */ /* 0x000fe40008011605 */
[----:B------:R-:W-:Y:S02]  /*1850*/  ULOP3.LUT UR41, UR4, 0x10000, URZ, 0xfc, !UPT ;  /* 0x0001000004297892 */ /* 0x000fe4000f8efc3f */
[----:B------:R-:W-:-:S03]  /*1860*/  ULOP3.LUT UR40, UR5, 0x3fff, URZ, 0xc0, !UPT ;  /* 0x00003fff05287892 */ /* 0x000fc6000f8ec03f */
[----:B------:R-:W-:Y:S02]  /*1870*/  UMOV UR5, 0x40000040 ;  /* 0x4000004000057882 */ /* 0x000fe40000000000 */
[----:B------:R-:W-:Y:S01]  /*1880*/  UMOV UR4, UR41 ;  /* 0x0000002900047c82 */ /* 0x000fe20008000000 */
[----:B------:R-:W-:Y:S02]  /*1890*/  IMAD.U32 R23, RZ, RZ, UR5 ;  /* 0x00000005ff177e24 */ /* 0x000fe4000f8e00ff */
[----:B------:R-:W-:Y:S01]  /*18a0*/  IMAD.U32 R22, RZ, RZ, UR4 ;  /* 0x00000004ff167e24 */ /* 0x000fe2000f8e00ff */
        /* <DEDUP_REMOVED lines=17> */
.L_x_4364:
[----:B------:R-:W-:Y:S01]  /*19c0*/  R2UR UR5, R222 ;  /* 0x00000000de0572ca */ /* 0x000fe200000e0000 */
[----:B------:R-:W0:Y:S01]  /*19d0*/  S2R R3, SR_CgaCtaId ;  /* 0x0000000000037919 */ /* 0x000e220000008800 */
[----:B------:R-:W-:Y:S01]  /*19e0*/  MOV R0, 0x400 ;  /* 0x0000040000007802 */ /* 0x000fe20000000f00 */
[----:B------:R-:W1:Y:S10]  /*19f0*/  S2R R16, SR_TID.X ;  /* 0x0000000000107919 */ /* 0x000e740000002100 */
[----:B------:R-:W-:-:S04]  /*1a00*/  ULEA.HI UR4, UR5, UR5, URZ, 0x1 ;  /* 0x0000000505047291 */ /* 0x000fc8000f8f083f */
[----:B------:R-:W-:-:S04]  /*1a10*/  ULOP3.LUT UR4, UR4, 0xfffffffe, URZ, 0xc0, !UPT ;  /* 0xfffffffe04047892 */ /* 0x000fc8000f8ec03f */
[----:B------:R-:W-:-:S06]  /*1a20*/  UIADD3 UR4, UR5, -UR4, URZ ;  /* 0x8000000405047290 */ /* 0x000fcc000fffe03f */
[----:B------:R-:W-:-:S05]  /*1a30*/  IMAD.U32 R2, RZ, RZ, UR4 ;  /* 0x00000004ff027e24 */ /* 0x000fca000f8e00ff */
[----:B------:R-:W-:Y:S02]  /*1a40*/  SHF.L.U32 R2, R2, 0x1f, RZ ;  /* 0x0000001f02027819 */ /* 0x000fe400000006ff */
[----:B0-----:R-:W-:Y:S02]  /*1a50*/  LEA R5, R3, R0, 0x18 ;  /* 0x0000000003057211 */ /* 0x001fe400078ec0ff */
[----:B-1----:R-:W-:Y:S02]  /*1a60*/  SHF.R.U32.HI R16, RZ, 0x7, R16 ;  /* 0x00000007ff107819 */ /* 0x002fe40000011610 */
[----:B------:R-:W0:Y:S03]  /*1a70*/  SYNCS.PHASECHK.TRANS64.TRYWAIT P0, [R5+URZ+0x32400], R2 ;  /* 0x03240002050075a7 */ /* 0x000e26000800017f */
[----:B------:R-:W-:Y:S01]  /*1a80*/  VIADD R215, R16, 0x8 ;  /* 0x0000000810d77836 */ /* 0x000fe20000000000 */
[----:B0-----:R-:W-:Y:S06]  /*1a90*/  @!P0 BRA `(.L_x_4365) ;  /* 0x000000fc002c8947 */ /* 0x001fec0003800000 */
.L_x_4522:
[----:B------:R-:W-:Y:S05]  /*1aa0*/  WARPSYNC.ALL ;  /* 0x0000000000007948 */ /* 0x000fea0003800000 */
[----:B------:R-:W-:Y:S01]  /*1ab0*/  R2UR UR4, R227 ;  /* 0x00000000e30472ca */ /* 0x000fe200000e0000 */
[----:B------:R1:W-:-:S12]  /*1ac0*/  BAR.SYNC.DEFER_BLOCKING R215, 0x100 ;  /* 0x000400d70000751d */ /* 0x0003d80000010000 */
[----:B------:R-:W-:-:S05]  /*1ad0*/  IMAD.U32 R0, RZ, RZ, UR4 ;  /* 0x00000004ff007e24 */ /* 0x000fca000f8e00ff */
[----:B------:R-:W-:-:S13]  /*1ae0*/  ISETP.NE.AND P0, PT, R0, 0x3, PT ;  /* 0x000000030000780c */ /* 0x000fda0003f05270 */
[----:B-1----:R-:W-:Y:S05]  /*1af0*/  @!P0 BRA `(.L_x_4366) ;  /* 0x0000000000048947 */ /* 0x002fea0003800000 */
[----:B------:R-:W-:Y:S01]  /*1b00*/  BPT.TRAP 0x1 ;  /* 0x000000040000795c */ /* 0x000fe20000300000 */
.L_x_4366:
[----:B------:R-:W-:Y:S02]  /*1b10*/  IMAD.U32 R3, RZ, RZ, UR37 ;  /* 0x00000025ff037e24 */ /* 0x000fe4000f8e00ff */
[----:B------:R-:W-:-:S03]  /*1b20*/  IMAD.U32 R0, RZ, RZ, UR36 ;  /* 0x00000024ff007e24 */ /* 0x000fc6000f8e00ff */
[----:B------:R-:W-:Y:S01]  /*1b30*/  SHF.L.U32 R3, R3, 0x1f, RZ ;  /* 0x0000001f03037819 */ /* 0x000fe200000006ff */
[----:B------:R-:W-:-:S04]  /*1b40*/  IMAD R0, R0, 0x8, R5 ;  /* 0x0000000800007824 */ /* 0x000fc800078e0205 */
[----:B------:R1:W2:Y:S01]  /*1b50*/  SYNCS.PHASECHK.TRANS64.TRYWAIT P1, [R0+URZ+0x32430], R3 ;  /* 0x03243003000075a7 */ /* 0x0002a2000802017f */
[----:B------:R-:W-:Y:S05]  /*1b60*/  @!P0 BRA `(.L_x_4367) ;  /* 0x0000000000048947 */ /* 0x000fea0003800000 */
[----:B------:R-:W-:Y:S01]  /*1b70*/  BPT.TRAP 0x1 ;  /* 0x000000040000795c */ /* 0x000fe20000300000 */
.L_x_4367:
[----:B--2---:R-:W-:Y:S05]  /*1b80*/  @P1 BRA `(.L_x_4368) ;  /* 0x0000000000081947 */ /* 0x004fea0003800000 */
[----:B------:R-:W2:Y:S02]  /*1b90*/  SYNCS.PHASECHK.TRANS64.TRYWAIT P1, [R0+URZ+0x32430], R3 ;  /* 0x03243003000075a7 */ /* 0x000ea4000802017f */
[----:B--2---:R-:W-:Y:S05]  /*1ba0*/  @!P1 BRA `(.L_x_4369) ;  /* 0x000000f800fc9947 */ /* 0x004fea0003800000 */
.L_x_4368:
[----:B------:R-:W-:Y:S01]  /*1bb0*/  R2UR UR4, R5 ;  /* 0x00000000050472ca */ /* 0x000fe200000e0000 */
[----:B------:R-:W-:Y:S01]  /*1bc0*/  WARPGROUP.ARRIVE ;  /* 0x00000000000079c5 */ /* 0x000fe20000000000 */
[----:B------:R-:W-:Y:S01]  /*1bd0*/  UMOV UR8, UR41 ;  /* 0x0000002900087c82 */ /* 0x000fe20008000000 */
[----:B------:R-:W-:Y:S01]  /*1be0*/  UMOV UR9, 0x40000040 ;  /* 0x4000004000097882 */ /* 0x000fe20000000000 */
[----:B------:R-:W-:Y:S01]  /*1bf0*/  UMOV UR11, 0x40000040 ;  /* 0x40000040000b7882 */ /* 0x000fe20000000000 */
[----:B------:R-:W-:-:S08]  /*1c00*/  UIADD3 UR5, UR41, 0x2, URZ ;  /* 0x0000000229057890 */ /* 0x000fd0000fffe03f */
[----:B------:R-:W-:-:S04]  /*1c10*/  UIADD3 UR4, UR4, 0x1c400, URZ ;  /* 0x0001c40004047890 */ /* 0x000fc8000fffe03f */
[----:B------:R-:W-:-:S04]  /*1c20*/  USHF.R.U32.HI UR4, URZ, 0x4, UR4 ;  /* 0x000000043f047899 */ /* 0x000fc80008011604 */
[----:B------:R-:W-:-:S04]  /*1c30*/  ULOP3.LUT UR4, UR4, 0x3fff, URZ, 0xc0, !UPT ;  /* 0x00003fff04047892 */ /* 0x000fc8000f8ec03f */
[----:B------:R-:W-:-:S04]  /*1c40*/  ULOP3.LUT UR39, UR4, 0x10000, URZ, 0xfc, !UPT ;  /* 0x0001000004277892 */ /* 0x000fc8000f8efc3f */
[----:B------:R-:W-:-:S04]  /*1c50*/  UIMAD UR4, UR36, 0x300, UR39 ;  /* 0x00000300240478a4 */ /* 0x000fc8000f8e0227 */
[----:B------:R-:W-:-:S03]  /*1c60*/  UIADD3 UR6, UR4, 0x2, URZ ;  /* 0x0000000204067890 */ /* 0x000fc6000fffe03f */
[----:B------:R-:W-:Y:S02]  /*1c70*/  UMOV UR10, UR4 ;  /* 0x00000004000a7c82 */ /* 0x000fe40008000000 */
        /* <DEDUP_REMOVED lines=35> */
.L_x_4523:
[----:B------:R-:W-:Y:S05]  /*1eb0*/  @!P0 BRA `(.L_x_4371) ;  /* 0x0000000000048947 */ /* 0x000fea0003800000 */
[----:B------:R-:W-:Y:S01]  /*1ec0*/  BPT.TRAP 0x1 ;  /* 0x000000040000795c */ /* 0x000fe20000300000 */
.L_x_4371:
[----:B------:R4:W0:Y:S01]  /*1ed0*/  SYNCS.PHASECHK.TRANS64.TRYWAIT P1, [R0+URZ+0x32450], R3 ;  /* 0x03245003000075a7 */ /* 0x000822000802017f */
[----:B------:R-:W-:Y:S05]  /*1ee0*/  @!P0 BRA `(.L_x_4372) ;  /* 0x0000000000048947 */ /* 0x000fea0003800000 */
[----:B------:R-:W-:Y:S01]  /*1ef0*/  BPT.TRAP 0x1 ;  /* 0x000000040000795c */ /* 0x000fe20000300000 */
.L_x_4372:
[----:B0-----:R-:W-:Y:S05]  /*1f00*/  @P1 BRA `(.L_x_4373) ;  /* 0x0000000000081947 */ /* 0x001fea0003800000 */
[----:B------:R-:W0:Y:S02]  /*1f10*/  SYNCS.PHASECHK.TRANS64.TRYWAIT P1, [R0+URZ+0x32450], R3 ;  /* 0x03245003000075a7 */ /* 0x000e24000802017f */
[----:B0-----:R-:W-:Y:S05]  /*1f20*/  @!P1 BRA `(.L_x_4374) ;  /* 0x000000f800449947 */ /* 0x001fea0003800000 */
.L_x_4373:
[----:B------:R-:W-:Y:S01]  /*1f30*/  R2UR UR4, R5 ;  /* 0x00000000050472ca */ /* 0x000fe200000e0000 */
[----:B------:R-:W-:Y:S01]  /*1f40*/  WARPGROUP.ARRIVE ;  /* 0x00000000000079c5 */ /* 0x000fe20000000000 */
[----:B------:R-:W-:Y:S01]  /*1f50*/  UMOV UR9, 0x40000040 ;  /* 0x4000004000097882 */ /* 0x000fe20000000000 */
[----:B------:R-:W-:Y:S01]  /*1f60*/  UMOV UR11, 0x40000040 ;  /* 0x40000040000b7882 */ /* 0x000fe20000000000 */
[----:B------:R-:W-:Y:S01]  /*1f70*/  IMAD.U32 R11, RZ, RZ, UR9 ;  /* 0x00000009ff0b7e24 */ /* 0x000fe2000f8e00ff */
[----:B------:R-:W-:Y:S01]  /*1f80*/  UMOV UR13, 0x40000040 ;  /* 0x40000040000d7882 */ /* 0x000fe20000000000 */
[----:B------:R-:W-:Y:S01]  /*1f90*/  UMOV UR15, 0x40000040 ;  /* 0x40000040000f7882 */ /* 0x000fe20000000000 */
[----:B------:R-:W-:Y:S01]  /*1fa0*/  IMAD.U32 R9, RZ, RZ, UR13 ;  /* 0x0000000dff097e24 */ /* 0x000fe2000f8e00ff */
[----:B------:R-:W-:Y:S01]  /*1fb0*/  UMOV UR17, 0x40000040 ;  /* 0x4000004000117882 */ /* 0x000fe20000000000 */
[----:B------:R-:W-:Y:S01]  /*1fc0*/  UMOV UR19, 0x40000040 ;  /* 0x4000004000137882 */ /* 0x000fe20000000000 */
[----:B------:R-:W-:Y:S01]  /*1fd0*/  UMOV UR21, 0x40000040 ;  /* 0x4000004000157882 */ /* 0x000fe20000000000 */
[----:B------:R-:W-:Y:S01]  /*1fe0*/  UMOV UR23, 0x40000040 ;  /* 0x4000004000177882 */ /* 0x000fe20000000000 */
[----:B------:R-:W-:Y:S01]  /*1ff0*/  UMOV UR25, 0x40000040 ;  /* 0x4000004000197882 */ /* 0x000fe20000000000 */
[----:B------:R-:W-:Y:S01]  /*2000*/  UIADD3 UR4, UR4, 0x400, URZ ;  /* 0x0000040004047890 */ /* 0x000fe2000fffe03f */
[----:B------:R-:W0:Y:S01]  /*2010*/  LDC R72, c[0x0][0x448] ;  /* 0x00011200ff487b82 */ /* 0x000e220000000800 */
[----:B------:R-:W-:Y:S01]  /*2020*/  UMOV UR27, 0x40000040 ;  /* 0x40000040001b7882 */ /* 0x000fe20000000000 */
[----:B------:R-:W-:Y:S01]  /*2030*/  UMOV UR29, 0x40000040 ;  /* 0x40000040001d7882 */ /* 0x000fe20000000000 */
[----:B------:R-:W-:Y:S01]  /*2040*/  USHF.R.U32.HI UR4, URZ, 0x4, UR4 ;  /* 0x000000043f047899 */ /* 0x000fe20008011604 */
[----:B------:R-:W-:Y:S01]  /*2050*/  MOV R12, UR39 ;  /* 0x00000027000c7c02 */ /* 0x000fe20008000f00 */
[----:B------:R-:W-:Y:S01]  /*2060*/  UMOV UR31, 0x40000040 ;  /* 0x40000040001f7882 */ /* 0x000fe20000000000 */
[----:B------:R-:W-:Y:S01]  /*2070*/  UMOV UR33, 0x40000040 ;  /* 0x4000004000217882 */ /* 0x000fe20000000000 */
[----:B------:R-:W-:Y:S01]  /*2080*/  ULOP3.LUT UR6, UR4, 0x3fff, URZ, 0xc0, !UPT ;  /* 0x00003fff04067892 */ /* 0x000fe2000f8ec03f */
[----:B------:R-:W-:Y:S01]  /*2090*/  MOV R13, UR38 ;  /* 0x00000026000d7c02 */ /* 0x000fe20008000f00 */
[----:B------:R-:W-:Y:S01]  /*20a0*/  ULOP3.LUT UR4, UR40, 0x10000, URZ, 0xfc, !UPT ;  /* 0x0001000028047892 */ /* 0x000fe2000f8efc3f */
[----:B------:R-:W-:Y:S01]  /*20b0*/  MOV R20, UR37 ;  /* 0x0000002500147c02 */ /* 0x000fe20008000f00 */
[----:B------:R-:W-:Y:S01]  /*20c0*/  ULOP3.LUT UR7, UR6, 0x10000, URZ, 0xfc, !UPT ;  /* 0x0001000006077892 */ /* 0x000fe2000f8efc3f */
[----:B------:R-:W-:Y:S01]  /*20d0*/  MOV R21, UR36 ;  /* 0x0000002400157c02 */ /* 0x000fe20008000f00 */
[----:B------:R-:W-:Y:S01]  /*20e0*/  UIADD3 UR16, UR4, 0x404, URZ ;  /* 0x0000040404107890 */ /* 0x000fe2000fffe03f */
[----:B------:R-:W5:Y:S01]  /*20f0*/  LDC R214, c[0x0][0x2f0] ;  /* 0x0000bc00ffd67b82 */ /* 0x000f620000000800 */
[----:B------:R-:W-:Y:S01]  /*2100*/  UIMAD UR5, UR36, 0xc00, UR7 ;  /* 0x00000c00240578a4 */ /* 0x000fe2000f8e0207 */
[----:B------:R-:W-:Y:S01]  /*2110*/  R2UR UR56, R201 ;  /* 0x00000000c93872ca */ /* 0x000fe200000e0000 */
[----:B------:R-:W-:Y:S01]  /*2120*/  UMOV UR8, UR4 ;  /* 0x0000000400087c82 */ /* 0x000fe20008000000 */
[----:B------:R-:W-:Y:S01]  /*2130*/  UIADD3 UR20, UR4, 0x406, URZ ;  /* 0x0000040604147890 */ /* 0x000fe2000fffe03f */
[----:B------:R-:W-:Y:S01]  /*2140*/  IMAD.U32 R10, RZ, RZ, UR8 ;  /* 0x00000008ff0a7e24 */ /* 0x000fe2000f8e00ff */
[----:B------:R-:W-:Y:S01]  /*2150*/  UIADD3 UR18, UR5, 0x304, URZ ;  /* 0x0000030405127890 */ /* 0x000fe2000fffe03f */
[----:B------:R-:W5:Y:S01]  /*2160*/  S2R R74, SR_TID.X ;  /* 0x00000000004a7919 */ /* 0x000f620000002100 */
[----:B------:R-:W-:Y:S01]  /*2170*/  UMOV UR10, UR5 ;  /* 0x00000005000a7c82 */ /* 0x000fe20008000000 */
[----:B------:R-:W-:Y:S01]  /*2180*/  UIADD3 UR22, UR5, 0x306, URZ ;  /* 0x0000030605167890 */ /* 0x000fe2000fffe03f */
[----:B------:R-:W-:Y:S01]  /*2190*/  HGMMA.64x96x16.F32 R24, gdesc[UR8], R24, gsb0 ;  /* 0x01600000081879f0 */ /* 0x000fe20008000818 */
[----:B------:R-:W-:Y:S01]  /*21a0*/  UIADD3 UR8, UR4, 0x2, URZ ;  /* 0x0000000204087890 */ /* 0x000fe2000fffe03f */
[----:B0-----:R-:W-:Y:S01]  /*21b0*/  ISETP.NE.AND P1, PT, R72, 0x1, PT ;  /* 0x000000014800780c */ /* 0x001fe20003f25270 */
[----:B------:R-:W-:Y:S01]  /*21c0*/  UIADD3 UR9, UR5, 0x2, URZ ;  /* 0x0000000205097890 */ /* 0x000fe2000fffe03f */
[----:B------:R-:W0:Y:S01]  /*21d0*/  LDC R213, c[0x0][0x288] ;  /* 0x0000a200ffd57b82 */ /* 0x000e220000000800 */
        /* <DEDUP_REMOVED lines=30> */
[----:B------:R-:W-:Y:S01]  /*23c0*/  UMOV UR37, 0x40000040 ;  /* 0x4000004000257882 */ /* 0x000fe20000000000 */
[----:B------:R-:W-:Y:S01]  /*23d0*/  UMOV UR39, 0x40000040 ;  /* 0x4000004000277882 */ /* 0x000fe20000000000 */
[----:B-12-4-:R-:W-:Y:S01]  /*23e0*/  IMAD.U32 R3, RZ, RZ, UR37 ;  /* 0x00000025ff037e24 */ /* 0x016fe2000f8e00ff */
[----:B------:R-:W-:Y:S01]  /*23f0*/  ULOP3.LUT UR6, UR6, 0x3000000, URZ, 0xfc, !UPT ;  /* 0x0300000006067892 */ /* 0x000fe2000f8efc3f */
        /* <DEDUP_REMOVED lines=21> */
[----:B---3--:R-:W-:Y:S01]  /*2550*/  IMAD.U32 R5, RZ, RZ, UR13 ;  /* 0x0000000dff057e24 */ /* 0x008fe2000f8e00ff */
        /* <DEDUP_REMOVED lines=9> */
[----:B------:R-:W-:Y:S02]  /*25f0*/  UMOV UR36, UR4 ;  /* 0x0000000400247c82 */ /* 0x000fe40008000000 */
[----:B------:R-:W-:Y:S01]  /*2600*/  UMOV UR38, UR5 ;  /* 0x0000000500267c82 */ /* 0x000fe20008000000 */
[----:B------:R-:W-:Y:S01]  /*2610*/  IMAD.U32 R2, RZ, RZ, UR36 ;  /* 0x00000024ff027e24 */ /* 0x000fe2000f8e00ff */
        /* <DEDUP_REMOVED lines=37> */
[----:B------:R-:W-:Y:S01]  /*2870*/  HGMMA.64x96x16.F32 R24, gdesc[UR36], R24, gsb0 ;  /* 0x01600000241879f0 */ /* 0x000fe20008000818 */
[----:B------:R-:W-:Y:S02]  /*2880*/  R2UR UR38, R13 ;  /* 0x000000000d2672ca */ /* 0x000fe400000e0000 */
[----:B------:R-:W1:Y:S01]  /*2890*/  @P1 LDC R13, c[0x0][0x44c] ;  /* 0x00011300ff0d1b82 */ /* 0x000e620000000800 */
[----:B------:R-:W-:Y:S02]  /*28a0*/  R2UR UR36, R21 ;  /* 0x00000000152472ca */ /* 0x000fe400000e0000 */
[----:B------:R-:W-:Y:S02]  /*28b0*/  R2UR UR39, R12 ;  /* 0x000000000c2772ca */ /* 0x000fe400000e0000 */
[----:B------:R-:W-:-:S03]  /*28c0*/  R2UR UR37, R20 ;  /* 0x00000000142572ca */ /* 0x000fc600000e0000 */
[----:B------:R-:W2:Y:S03]  /*28d0*/  @P1 LDC R21, c[0x0][0x450] ;  /* 0x00011400ff151b82 */ /* 0x000ea60000000800 */
[----:B------:R-:W-:-:S03]  /*28e0*/  VIADD R12, R202, UR38 ;  /* 0x00000026ca0c7c36 */ /* 0x000fc60008000000 */
[----:B------:R-:W-:-:S07]  /*28f0*/  UIMAD UR4, UR36, 0xc00, UR6 ;  /* 0x00000c00240478a4 */ /* 0x000fce000f8e0206 */
[----:B------:R-:W-:Y:S01]  /*2900*/  UMOV UR10, UR4 ;  /* 0x00000004000a7c82 */ /* 0x000fe20008000000 */
[----:B-1----:R-:W-:-:S04]  /*2910*/  @P1 IMAD.HI.U32 R20, R12, R13, RZ ;  /* 0x0000000d0c141227 */ /* 0x002fc800078e00ff */
[----:B------:R-:W-:Y:S01]  /*2920*/  IMAD.MOV.U32 R13, RZ, RZ, R12 ;  /* 0x000000ffff0d7224 */ /* 0x000fe200078e000c */
[----:B--2---:R-:W-:Y:S01]  /*2930*/  @P1 SHF.R.U32.HI R13, RZ, R21, R20 ;  /* 0x00000015ff0d1219 */ /* 0x004fe20000011614 */
[----:B------:R-:W-:-:S04]  /*2940*/  IMAD.MOV.U32 R21, RZ, RZ, -0x60 ;  /* 0xffffffa0ff157424 */ /* 0x000fc800078e00ff */
[----:B------:R-:W1:Y:S01]  /*2950*/  SHFL.IDX PT, R20, R13, RZ, 0x1c1f ;  /* 0x001c1fff0d147589 */ /* 0x000e6200000e0000 */
[----:B------:R-:W-:-:S03]  /*2960*/  IMAD R21, R156, R21, 0x60 ;  /* 0x000000609c157424 */ /* 0x000fc600078e0215 */
[----:B------:R-:W2:Y:S01]  /*2970*/  SHFL.IDX PT, R72, R13, 0x1, 0x1c1f ;  /* 0x003c1f000d487f89 */ /* 0x000ea200000e0000 */
[----:B-----5:R-:W-:-:S04]  /*2980*/  IMAD R12, R214, UR56, R21 ;  /* 0x00000038d60c7c24 */ /* 0x020fc8000f8e0215 */
[----:B------:R-:W-:-:S05]  /*2990*/  IMAD R12, R203, -0x2, R12 ;  /* 0xfffffffecb0c7824 */ /* 0x000fca00078e020c */
[--C-:B0-----:R-:W-:Y:S01]  /*29a0*/  IADD3 R21, R12, 0x1, -R213.reuse ;  /* 0x000000010c157810 */ /* 0x101fe20007ffe8d5 */
[----:B------:R-:W-:-:S03]  /*29b0*/  IMAD R213, R214, UR56, -R213 ;  /* 0x00000038d6d57c24 */ /* 0x000fc6000f8e0ad5 */
[----:B-1----:R-:W-:-:S04]  /*29c0*/  VIADDMNMX R20, R20, R21, R12, PT ;  /* 0x0000001514147246 */ /* 0x002fc8000380010c */
[C---:B------:R-:W-:Y:S02]  /*29d0*/  ISETP.GT.AND P6, PT, R20.reuse, RZ, PT ;  /* 0x000000ff1400720c */ /* 0x040fe40003fc4270 */
[C---:B------:R-:W-:Y:S02]  /*29e0*/  ISETP.GT.AND P5, PT, R20.reuse, 0x1, PT ;  /* 0x000000011400780c */ /* 0x040fe40003fa4270 */
[C---:B------:R-:W-:Y:S02]  /*29f0*/  ISETP.GT.AND P4, PT, R20.reuse, 0x8, PT ;  /* 0x000000081400780c */ /* 0x040fe40003f84270 */
[----:B------:R-:W-:Y:S02]  /*2a00*/  ISETP.GT.AND P2, PT, R20, 0x9, PT ;  /* 0x000000091400780c */ /* 0x000fe40003f44270 */
[----:B--2---:R-:W-:Y:S02]  /*2a10*/  VIADDMNMX R72, R72, R21, R12, PT ;  /* 0x0000001548487246 */ /* 0x004fe4000380010c */
[----:B------:R-:W-:Y:S01]  /*2a20*/  ISETP.GT.AND P3, PT, R20, 0x10, PT ;  /* 0x000000101400780c */ /* 0x000fe20003f64270 */
[----:B------:R-:W-:-:S02]  /*2a30*/  WARPGROUP.DEPBAR.LE gsb0, 0x0 ;  /* 0x00008000000079c5 */ /* 0x000fc40000010000 */
[----:B------:R-:W-:Y:S02]  /*2a40*/  FSEL R21, R24, -INF , P6 ;  /* 0xff80000018157808 */ /* 0x000fe40003000000 */
[----:B------:R-:W-:Y:S02]  /*2a50*/  ISETP.GT.AND P6, PT, R20, 0x11, PT ;  /* 0x000000111400780c */ /* 0x000fe40003fc4270 */
[----:B------:R-:W-:Y:S02]  /*2a60*/  FSEL R25, R25, -INF , P5 ;  /* 0xff80000019197808 */ /* 0x000fe40002800000 */
[----:B------:R-:W-:Y:S02]  /*2a70*/  FSEL R73, R28, -INF , P4 ;  /* 0xff8000001c497808 */ /* 0x000fe40002000000 */
[----:B------:R-:W-:Y:S02]  /*2a80*/  FSEL R29, R29, -INF , P2 ;  /* 0xff8000001d1d7808 */ /* 0x000fe40001000000 */
[----:B------:R-:W-:-:S02]  /*2a90*/  ISETP.GT.AND P5, PT, R20, 0x18, PT ;  /* 0x000000181400780c */ /* 0x000fc40003fa4270 */
[C---:B------:R-:W-:Y:S02]  /*2aa0*/  ISETP.GT.AND P4, PT, R20.reuse, 0x19, PT ;  /* 0x000000191400780c */ /* 0x040fe40003f84270 */
[----:B------:R-:W-:Y:S02]  /*2ab0*/  ISETP.GT.AND P2, PT, R20, 0x20, PT ;  /* 0x000000201400780c */ /* 0x000fe40003f44270 */
[----:B------:R-:W-:Y:S02]  /*2ac0*/  FSEL R157, R32, -INF , P3 ;  /* 0xff800000209d7808 */ /* 0x000fe40001800000 */
[----:B------:R-:W-:Y:S02]  /*2ad0*/  FSEL R161, R33, -INF , P6 ;  /* 0xff80000021a17808 */ /* 0x000fe40003000000 */
[C---:B------:R-:W-:Y:S02]  /*2ae0*/  ISETP.GT.AND P3, PT, R20.reuse, 0x21, PT ;  /* 0x000000211400780c */ /* 0x040fe40003f64270 */
[----:B------:R-:W-:-:S02]  /*2af0*/  ISETP.GT.AND P6, PT, R20, 0x28, PT ;  /* 0x000000281400780c */ /* 0x000fc40003fc4270 */
[----:B------:R-:W-:Y:S02]  /*2b00*/  FSEL R166, R36, -INF , P5 ;  /* 0xff80000024a67808 */ /* 0x000fe40002800000 */
[----:B------:R-:W-:Y:S02]  /*2b10*/  FSEL R171, R37, -INF , P4 ;  /* 0xff80000025ab7808 */ /* 0x000fe40002000000 */
[----:B------:R-:W-:Y:S02]  /*2b20*/  FSEL R158, R40, -INF , P2 ;  /* 0xff800000289e7808 */ /* 0x000fe40001000000 */
[C---:B------:R-:W-:Y:S02]  /*2b30*/  ISETP.GT.AND P5, PT, R20.reuse, 0x29, PT ;  /* 0x000000291400780c */ /* 0x040fe40003fa4270 */
[C---:B------:R-:W-:Y:S02]  /*2b40*/  ISETP.GT.AND P4, PT, R20.reuse, 0x30, PT ;  /* 0x000000301400780c */ /* 0x040fe40003f84270 */
[----:B------:R-:W-:-:S02]  /*2b50*/  ISETP.GT.AND P2, PT, R20, 0x31, PT ;  /* 0x000000311400780c */ /* 0x000fc40003f44270 */
[----:B------:R-:W-:Y:S02]  /*2b60*/  FSEL R162, R41, -INF , P3 ;  /* 0xff80000029a27808 */ /* 0x000fe40001800000 */
[----:B------:R-:W-:Y:S02]  /*2b70*/  FSEL R170, R44, -INF , P6 ;  /* 0xff8000002caa7808 */ /* 0x000fe40003000000 */
[C---:B------:R-:W-:Y:S02]  /*2b80*/  ISETP.GT.AND P3, PT, R20.reuse, 0x38, PT ;  /* 0x000000381400780c */ /* 0x040fe40003f64270 */
[----:B------:R-:W-:Y:S02]  /*2b90*/  ISETP.GT.AND P6, PT, R20, 0x39, PT ;  /* 0x000000391400780c */ /* 0x000fe40003fc4270 */
[----:B------:R-:W-:Y:S02]  /*2ba0*/  FSEL R173, R45, -INF , P5 ;  /* 0xff8000002dad7808 */ /* 0x000fe40002800000 */
[----:B------:R-:W-:-:S02]  /*2bb0*/  FSEL R159, R48, -INF , P4 ;  /* 0xff800000309f7808 */ /* 0x000fc40002000000 */
[----:B------:R-:W-:Y:S02]  /*2bc0*/  FSEL R163, R49, -INF , P2 ;  /* 0xff80000031a37808 */ /* 0x000fe40001000000 */
[C---:B------:R-:W-:Y:S02]  /*2bd0*/  ISETP.GT.AND P5, PT, R20.reuse, 0x40, PT ;  /* 0x000000401400780c */ /* 0x040fe40003fa4270 */
[C---:B------:R-:W-:Y:S02]  /*2be0*/  ISETP.GT.AND P4, PT, R20.reuse, 0x41, PT ;  /* 0x000000411400780c */ /* 0x040fe40003f84270 */
[----:B------:R-:W-:Y:S02]  /*2bf0*/  ISETP.GT.AND P2, PT, R20, 0x48, PT ;  /* 0x000000481400780c */ /* 0x000fe40003f44270 */
[----:B------:R-:W-:Y:S02]  /*2c00*/  FSEL R167, R52, -INF , P3 ;  /* 0xff80000034a77808 */ /* 0x000fe40001800000 */
[----:B------:R-:W-:-:S02]  /*2c10*/  FSEL R172, R53, -INF , P6 ;  /* 0xff80000035ac7808 */ /* 0x000fc40003000000 */
[----:B------:R-:W-:Y:S02]  /*2c20*/  FMNMX.FTZ R12, R21, R25, !PT ;  /* 0x00000019150c7209 */ /* 0x000fe40007810000 */
[C---:B------:R-:W-:Y:S02]  /*2c30*/  ISETP.GT.AND P3, PT, R20.reuse, 0x49, PT ;  /* 0x000000491400780c */ /* 0x040fe40003f64270 */
[----:B------:R-:W-:Y:S02]  /*2c40*/  ISETP.GT.AND P6, PT, R20, 0x50, PT ;  /* 0x000000501400780c */ /* 0x000fe40003fc4270 */
[----:B------:R-:W-:Y:S02]  /*2c50*/  FSEL R160, R56, -INF , P5 ;  /* 0xff80000038a07808 */ /* 0x000fe40002800000 */
[----:B------:R-:W-:Y:S02]  /*2c60*/  FSEL R164, R57, -INF , P4 ;  /* 0xff80000039a47808 */ /* 0x000fe40002000000 */
[----:B------:R-:W-:-:S02]  /*2c70*/  FSEL R168, R60, -INF , P2 ;  /* 0xff8000003ca87808 */ /* 0x000fc40001000000 */
[C---:B------:R-:W-:Y:S02]  /*2c80*/  ISETP.GT.AND P5, PT, R20.reuse, 0x51, PT ;  /* 0x000000511400780c */ /* 0x040fe40003fa4270 */
[C---:B------:R-:W-:Y:S02]  /*2c90*/  ISETP.GT.AND P4, PT, R20.reuse, 0x58, PT ;  /* 0x000000581400780c */ /* 0x040fe40003f84270 */
[----:B------:R-:W-:Y:S02]  /*2ca0*/  ISETP.GT.AND P2, PT, R20, 0x59, PT ;  /* 0x000000591400780c */ /* 0x000fe40003f44270 */
[----:B------:R-:W-:Y:S02]  /*2cb0*/  FMNMX.FTZ R20, R73, R12, !PT ;  /* 0x0000000c49147209 */ /* 0x000fe40007810000 */
[----:B------:R-:W-:Y:S02]  /*2cc0*/  FSEL R174, R61, -INF , P3 ;  /* 0xff8000003dae7808 */ /* 0x000fe40001800000 */
[----:B------:R-:W-:-:S02]  /*2cd0*/  FSEL R12, R64, -INF , P6 ;  /* 0xff800000400c7808 */ /* 0x000fc40003000000 */
[C---:B------:R-:W-:Y:S02]  /*2ce0*/  ISETP.GT.AND P3, PT, R72.reuse, RZ, PT ;  /* 0x000000ff4800720c */ /* 0x040fe40003f64270 */
[C---:B------:R-:W-:Y:S02]  /*2cf0*/  ISETP.GT.AND P6, PT, R72.reuse, 0x1, PT ;  /* 0x000000014800780c */ /* 0x040fe40003fc4270 */
[----:B------:R-:W-:Y:S02]  /*2d00*/  FSEL R165, R65, -INF , P5 ;  /* 0xff80000041a57808 */ /* 0x000fe40002800000 */
[----:B------:R-:W-:Y:S02]  /*2d10*/  ISETP.GT.AND P5, PT, R72, 0x8, PT ;  /* 0x000000084800780c */ /* 0x000fe40003fa4270 */
[----:B------:R-:W-:Y:S02]  /*2d20*/  FSEL R26, R26, -INF , P3 ;  /* 0xff8000001a1a7808 */ /* 0x000fe40001800000 */
[----:B------:R-:W-:-:S02]  /*2d30*/  FSEL R24, R27, -INF , P6 ;  /* 0xff8000001b187808 */ /* 0x000fc40003000000 */
[----:B------:R-:W-:Y:S02]  /*2d40*/  FMNMX.FTZ R20, R29, R20, !PT ;  /* 0x000000141d147209 */ /* 0x000fe40007810000 */
[----:B------:R-:W-:Y:S02]  /*2d50*/  FSEL R169, R68, -INF , P4 ;  /* 0xff80000044a97808 */ /* 0x000fe40002000000 */
[----:B------:R-:W-:Y:S02]  /*2d60*/  ISETP.GT.AND P4, PT, R72, 0x9, PT ;  /* 0x000000094800780c */ /* 0x000fe40003f84270 */
[----:B------:R-:W-:Y:S02]  /*2d70*/  FSEL R30, R30, -INF , P5 ;  /* 0xff8000001e1e7808 */ /* 0x000fe40002800000 */
[----:B------:R-:W-:Y:S02]  /*2d80*/  FMNMX.FTZ R13, R26, R24, !PT ;  /* 0x000000181a0d7209 */ /* 0x000fe40007810000 */
        /* <DEDUP_REMOVED lines=16> */
[----:B------:R-:W-:Y:S02]  /*2e90*/  ISETP.GT.AND P5, PT, R72, 0x20, PT ;  /* 0x000000204800780c */ /* 0x000fe40003fa4270 */
[----:B------:R-:W-:Y:S02]  /*2ea0*/  FSEL R197, R39, -INF , P3 ;  /* 0xff80000027c57808 */ /* 0x000fe40001800000 */
[----:B------:R-:W-:-:S02]  /*2eb0*/  FMNMX.FTZ R20, R193, R20, !PT ;  /* 0x00000014c1147209 */ /* 0x000fc40007810000 */
[----:B------:R-:W-:Y:S02]  /*2ec0*/  FMNMX.FTZ R27, R158, R27, !PT ;  /* 0x0000001b9e1b7209 */ /* 0x000fe40007810000 */
[----:B------:R-:W-:Y:S02]  /*2ed0*/  ISETP.GT.AND P4, PT, R72, 0x21, PT ;  /* 0x000000214800780c */ /* 0x000fe40003f84270 */
[----:B------:R-:W-:Y:S02]  /*2ee0*/  FSEL R177, R42, -INF , P5 ;  /* 0xff8000002ab17808 */ /* 0x000fe40002800000 */
[----:B------:R-:W-:Y:S02]  /*2ef0*/  FMNMX.FTZ R20, R197, R20, !PT ;  /* 0x00000014c5147209 */ /* 0x000fe40007810000 */
[----:B------:R-:W-:Y:S02]  /*2f00*/  FMNMX.FTZ R27, R162, R27, !PT ;  /* 0x0000001ba21b7209 */ /* 0x000fe40007810000 */
[----:B------:R-:W-:-:S02]  /*2f10*/  ISETP.GT.AND P3, PT, R72, 0x28, PT ;  /* 0x000000284800780c */ /* 0x000fc40003f64270 */
[----:B------:R-:W-:Y:S02]  /*2f20*/  FSEL R189, R43, -INF , P4 ;  /* 0xff8000002bbd7808 */ /* 0x000fe40002000000 */
[----:B------:R-:W-:Y:S02]  /*2f30*/  FMNMX.FTZ R20, R177, R20, !PT ;  /* 0x00000014b1147209 */ /* 0x000fe40007810000 */
        /* <DEDUP_REMOVED lines=54> */
[----:B------:R-:W-:Y:S02]  /*32a0*/  FSEL R212, R71, -INF , P3 ;  /* 0xff80000047d47808 */ /* 0x000fe40001800000 */
[----:B------:R-:W-:Y:S01]  /*32b0*/  FMNMX.FTZ R13, R208, R13, !PT ;  /* 0x0000000dd00d7209 */ /* 0x000fe20007810000 */
[----:B------:R-:W0:Y:S03]  /*32c0*/  SHFL.BFLY PT, R27, R32, 0x2, 0x1f ;  /* 0x0c401f00201b7f89 */ /* 0x000e2600000e0000 */
        /* <DEDUP_REMOVED lines=17> */
[----:B------:R-:W-:Y:S01]  /*33e0*/  FFMA.FTZ R183, R29, UR5, -R210 ;  /* 0x000000051db77c23 */ /* 0x000fe200080108d2 */
[----:B------:R-:W-:Y:S01]  /*33f0*/  LOP3.LUT P2, RZ, R74, 0x7f, RZ, 0xc0, !PT ;  /* 0x0000007f4aff7812 */ /* 0x000fe2000784c0ff */
[----:B------:R-:W-:Y:S01]  /*3400*/  MUFU.EX2 R180, R180 ;  /* 0x000000b400b47308 */ /* 0x000fe20000000800 */
[----:B------:R-:W-:Y:S01]  /*3410*/  SHF.R.U32.HI R74, RZ, 0x7, R74 ;  /* 0x00000007ff4a7819 */ /* 0x000fe2000001164a */
[--C-:B------:R-:W-:Y:S01]  /*3420*/  FFMA.FTZ R185, R24, UR5, -R211.reuse ;  /* 0x0000000518b97c23 */ /* 0x100fe200080108d3 */
[--C-:B------:R-:W-:Y:S01]  /*3430*/  FFMA.FTZ R184, R26, UR5, -R211.reuse ;  /* 0x000000051ab87c23 */ /* 0x100fe200080108d3 */
[--C-:B------:R-:W-:Y:S01]  /*3440*/  FFMA.FTZ R186, R30, UR5, -R211.reuse ;  /* 0x000000051eba7c23 */ /* 0x100fe200080108d3 */
[----:B------:R-:W-:Y:S01]  /*3450*/  IADD3 R21, -R74, 0xb, RZ ;  /* 0x0000000b4a157810 */ /* 0x000fe20007ffe1ff */
[----:B------:R-:W-:Y:S01]  /*3460*/  FFMA.FTZ R187, R28, UR5, -R211 ;  /* 0x000000051cbb7c23 */ /* 0x000fe200080108d3 */
[--C-:B------:R-:W-:Y:S01]  /*3470*/  FFMA.FTZ R157, R157, UR5, -R210.reuse ;  /* 0x000000059d9d7c23 */ /* 0x100fe200080108d2 */
[----:B------:R-:W0:Y:S01]  /*3480*/  MUFU.EX2 R181, R181 ;  /* 0x000000b500b57308 */ /* 0x000e220000000800 */
[--C-:B------:R-:W-:Y:S01]  /*3490*/  FFMA.FTZ R161, R161, UR5, -R210.reuse ;  /* 0x00000005a1a17c23 */ /* 0x100fe200080108d2 */
[--C-:B------:R-:W-:Y:S01]  /*34a0*/  FFMA.FTZ R166, R166, UR5, -R210.reuse ;  /* 0x00000005a6a67c23 */ /* 0x100fe200080108d2 */
[----:B------:R-:W-:Y:S01]  /*34b0*/  FFMA.FTZ R171, R171, UR5, -R210 ;  /* 0x00000005abab7c23 */ /* 0x000fe200080108d2 */
[----:B------:R-:W-:-:S02]  /*34c0*/  @!P2 VIADD R24, R0, 0x32440 ;  /* 0x000324400018a836 */ /* 0x000fc40000000000 */
[--C-:B------:R-:W-:Y:S01]  /*34d0*/  FFMA.FTZ R176, R176, UR5, -R211.reuse ;  /* 0x00000005b0b07c23 */ /* 0x100fe200080108d3 */
[--C-:B------:R-:W-:Y:S01]  /*34e0*/  FFMA.FTZ R188, R188, UR5, -R211.reuse ;  /* 0x00000005bcbc7c23 */ /* 0x100fe200080108d3 */
[--C-:B------:R-:W-:Y:S01]  /*34f0*/  FFMA.FTZ R193, R193, UR5, -R211.reuse ;  /* 0x00000005c1c17c23 */ /* 0x100fe200080108d3 */
[----:B------:R-:W-:Y:S01]  /*3500*/  MUFU.EX2 R182, R182 ;  /* 0x000000b600b67308 */ /* 0x000fe20000000800 */
        /* <DEDUP_REMOVED lines=21> */
[--C-:B------:R-:W-:Y:S01]  /*3660*/  FFMA.FTZ R172, R172, UR5, -R210.reuse ;  /* 0x00000005acac7c23 */ /* 0x100fe200080108d2 */
[--C-:B------:R-:W-:Y:S01]  /*3670*/  FFMA.FTZ R178, R178, UR5, -R211.reuse ;  /* 0x00000005b2b27c23 */ /* 0x100fe200080108d3 */
[--C-:B------:R-:W-:Y:S01]  /*3680*/  FFMA.FTZ R190, R190, UR5, -R211.reuse ;  /* 0x00000005bebe7c23 */ /* 0x100fe200080108d3 */
[--C-:B------:R-:W-:Y:S01]  /*3690*/  FFMA.FTZ R195, R195, UR5, -R211.reuse ;  /* 0x00000005c3c37c23 */ /* 0x100fe200080108d3 */
[--C-:B------:R-:W-:Y:S01]  /*36a0*/  FFMA.FTZ R199, R199, UR5, -R211.reuse ;  /* 0x00000005c7c77c23 */ /* 0x100fe200080108d3 */
[--C-:B----4-:R-:W-:Y:S01]  /*36b0*/  FFMA.FTZ R215, R164, UR5, -R210.reuse ;  /* 0x00000005a4d77c23 */ /* 0x110fe200080108d2 */
        /* <DEDUP_REMOVED lines=10> */
[--C-:B------:R-:W-:Y:S01]  /*3760*/  FFMA.FTZ R207, R12, UR5, -R210.reuse ;  /* 0x000000050ccf7c23 */ /* 0x100fe200080108d2 */
[--C-:B------:R-:W-:Y:S01]  /*3770*/  FFMA.FTZ R12, R165, UR5, -R210.reuse ;  /* 0x00000005a50c7c23 */ /* 0x100fe200080108d2 */
[--C-:B------:R-:W-:Y:S01]  /*3780*/  FFMA.FTZ R165, R169, UR5, -R210.reuse ;  /* 0x00000005a9a57c23 */ /* 0x100fe200080108d2 */
[----:B------:R-:W-:Y:S01]  /*3790*/  FFMA.FTZ R210, R175, UR5, -R210 ;  /* 0x00000005afd27c23 */ /* 0x000fe200080108d2 */
[--C-:B------:R-:W-:Y:S01]  /*37a0*/  FFMA.FTZ R169, R196, UR5, -R211.reuse ;  /* 0x00000005c4a97c23 */ /* 0x100fe200080108d3 */
[--C-:B------:R-:W-:Y:S01]  /*37b0*/  FFMA.FTZ R192, R192, UR5, -R211.reuse ;  /* 0x00000005c0c07c23 */ /* 0x100fe200080108d3 */
[----:B------:R-:W0:Y:S01]  /*37c0*/  MUFU.EX2 R157, R157 ;  /* 0x0000009d009d7308 */ /* 0x000e220000000800 */
[--C-:B------:R-:W-:Y:S01]  /*37d0*/  FFMA.FTZ R175, R208, UR5, -R211.reuse ;  /* 0x00000005d0af7c23 */ /* 0x100fe200080108d3 */
[----:B------:R-:W-:Y:S01]  /*37e0*/  FFMA.FTZ R196, R212, UR5, -R211 ;  /* 0x00000005d4c47c23 */ /* 0x000fe200080108d3 */
[----:B------:R-:W-:Y:S01]  /*37f0*/  FADD.FTZ R181, R180, R181 ;  /* 0x000000b5b4b57221 */ /* 0x000fe20000010000 */
[----:B------:R-:W-:Y:S01]  /*3800*/  FADD.FTZ R185, R184, R185 ;  /* 0x000000b9b8b97221 */ /* 0x000fe20000010000 */
[----:B------:R-:W-:-:S02]  /*3810*/  @!P2 VIADD R0, R0, 0x32460 ;  /* 0x000324600000a836 */ /* 0x000fc40000000000 */
[----:B------:R-:W-:Y:S01]  /*3820*/  FADD.FTZ R182, R182, R181 ;  /* 0x000000b5b6b67221 */ /* 0x000fe20000010000 */
[----:B------:R-:W-:Y:S01]  /*3830*/  MUFU.EX2 R161, R161 ;  /* 0x000000a100a17308 */ /* 0x000fe20000000800 */
[----:B---3--:R-:W-:Y:S01]  /*3840*/  F2FP.F16.F32.PACK_AB R155, R187, R186 ;  /* 0x000000babb9b723e */ /* 0x008fe200000000ff */
[----:B------:R-:W-:Y:S01]  /*3850*/  FADD.FTZ R186, R186, R185 ;  /* 0x000000b9baba7221 */ /* 0x000fe20000010000 */
[----:B------:R-:W-:Y:S01]  /*3860*/  FADD.FTZ R182, R183, R182 ;  /* 0x000000b6b7b67221 */ /* 0x000fe20000010000 */
[----:B------:R-:W-:Y:S01]  /*3870*/  @!P2 PRMT R0, RZ, 0x654, R0 ;  /* 0x00000654ff00a816 */ /* 0x000fe20000000000 */
[----:B--2---:R-:W-:Y:S01]  /*3880*/  WARPGROUP.ARRIVE ;  /* 0x00000000000079c5 */ /* 0x004fe20000000000 */
[----:B------:R-:W-:Y:S02]  /*3890*/  FADD.FTZ R187, R187, R186 ;  /* 0x000000babbbb7221 */ /* 0x000fe40000010000 */
[----:B------:R-:W-:Y:S01]  /*38a0*/  MUFU.EX2 R166, R166 ;  /* 0x000000a600a67308 */ /* 0x000fe20000000800 */
[----:B0-----:R-:W-:-:S02]  /*38b0*/  FADD.FTZ R182, R157, R182 ;  /* 0x000000b69db67221 */ /* 0x001fc40000010000 */
[----:B------:R-:W-:Y:S01]  /*38c0*/  HGMMA.64x256x16.F32 R24, R152, gdesc[UR8].tnspB, RZ, !UPT, gsb0 ;  /* 0x43e0000898187df0 */ /* 0x000fe2000c0008ff */
[----:B------:R-:W-:Y:S01]  /*38d0*/  UIADD3 UR10, UR4, 0x80, URZ ;  /* 0x00000080040a7890 */ /* 0x000fe2000fffe03f */
[----:B------:R-:W-:-:S03]  /*38e0*/  UMOV UR11, 0x40000040 ;  /* 0x40000040000b7882 */ /* 0x000fc60000000000 */
[----:B------:R-:W-:Y:S08]  /*38f0*/  MUFU.EX2 R171, R171 ;  /* 0x000000ab00ab7308 */ /* 0x000ff00000000800 */
[----:B------:R-:W0:Y:S08]  /*3900*/  MUFU.EX2 R176, R176 ;  /* 0x000000b000b07308 */ /* 0x000e300000000800 */
[----:B------:R-:W2:Y:S08]  /*3910*/  MUFU.EX2 R188, R188 ;  /* 0x000000bc00bc7308 */ /* 0x000eb00000000800 */
[----:B------:R-:W-:Y:S01]  /*3920*/  MUFU.EX2 R193, R193 ;  /* 0x000000c100c17308 */ /* 0x000fe20000000800 */
[----:B0-----:R-:W-:-:S07]  /*3930*/  FADD.FTZ R187, R176, R187 ;  /* 0x000000bbb0bb7221 */ /* 0x001fce0000010000 */
[----:B------:R-:W0:Y:S08]  /*3940*/  MUFU.EX2 R197, R197 ;  /* 0x000000c500c57308 */ /* 0x000e300000000800 */
[----:B------:R-:W3:Y:S08]  /*3950*/  MUFU.EX2 R158, R158 ;  /* 0x0000009e009e7308 */ /* 0x000ef00000000800 */
[----:B------:R-:W-:Y:S08]  /*3960*/  MUFU.EX2 R162, R162 ;  /* 0x000000a200a27308 */ /* 0x000ff00000000800 */
[----:B------:R-:W-:Y:S08]  /*3970*/  MUFU.EX2 R170, R170 ;  /* 0x000000aa00aa7308 */ /* 0x000ff00000000800 */
[----:B------:R-:W-:Y:S08]  /*3980*/  MUFU.EX2 R173, R173 ;  /* 0x000000ad00ad7308 */ /* 0x000ff00000000800 */
[----:B------:R-:W4:Y:S08]  /*3990*/  MUFU.EX2 R177, R177 ;  /* 0x000000b100b17308 */ /* 0x000f300000000800 */
[----:B------:R-:W5:Y:S08]  /*39a0*/  MUFU.EX2 R189, R189 ;  /* 0x000000bd00bd7308 */ /* 0x000f700000000800 */
        /* <DEDUP_REMOVED lines=24> */
[C---:B------:R-:W-:Y:S01]  /*3b30*/  F2FP.F16.F32.PACK_AB R152, R161.reuse, R157 ;  /* 0x0000009da198723e */ /* 0x040fe200000000ff */
[----:B------:R-:W-:Y:S01]  /*3b40*/  FADD.FTZ R161, R161, R182 ;  /* 0x000000b6a1a17221 */ /* 0x000fe20000010000 */
[C---:B--2---:R-:W-:Y:S01]  /*3b50*/  F2FP.F16.F32.PACK_AB R153, R188.reuse, R176 ;  /* 0x000000b0bc99723e */ /* 0x044fe200000000ff */
[----:B------:R-:W-:Y:S01]  /*3b60*/  FADD.FTZ R188, R188, R187 ;  /* 0x000000bbbcbc7221 */ /* 0x000fe20000010000 */
[----:B------:R-:W-:Y:S01]  /*3b70*/  F2FP.F16.F32.PACK_AB R154, R171, R166 ;  /* 0x000000a6ab9a723e */ /* 0x000fe200000000ff */
[----:B------:R-:W2:Y:S01]  /*3b80*/  MUFU.EX2 R169, R169 ;  /* 0x000000a900a97308 */ /* 0x000ea20000000800 */
[----:B0-----:R-:W-:Y:S01]  /*3b90*/  F2FP.F16.F32.PACK_AB R155, R197, R193 ;  /* 0x000000c1c59b723e */ /* 0x001fe200000000ff */
[----:B------:R-:W-:Y:S01]  /*3ba0*/  FADD.FTZ R166, R166, R161 ;  /* 0x000000a1a6a67221 */ /* 0x000fe20000010000 */
[----:B------:R-:W-:Y:S02]  /*3bb0*/  FADD.FTZ R188, R193, R188 ;  /* 0x000000bcc1bc7221 */ /* 0x000fe40000010000 */
[----:B------:R-:W-:Y:S01]  /*3bc0*/  WARPGROUP.ARRIVE ;  /* 0x00000000000079c5 */ /* 0x000fe20000000000 */
[----:B------:R-:W-:Y:S01]  /*3bd0*/  FADD.FTZ R171, R171, R166 ;  /* 0x000000a6abab7221 */ /* 0x000fe20000010000 */
[----:B------:R-:W-:Y:S01]  /*3be0*/  FADD.FTZ R188, R197, R188 ;  /* 0x000000bcc5bc7221 */ /* 0x000fe20000010000 */
[----:B------:R-:W-:Y:S02]  /*3bf0*/  MUFU.EX2 R175, R175 ;  /* 0x000000af00af7308 */ /* 0x000fe40000000800 */
[----:B---3--:R-:W-:Y:S01]  /*3c00*/  FADD.FTZ R171, R158, R171 ;  /* 0x000000ab9eab7221 */ /* 0x008fe20000010000 */
[----:B------:R-:W-:Y:S01]  /*3c10*/  HGMMA.64x256x16.F32 R24, R152, gdesc[UR8].tnspB, R24, gsb0 ;  /* 0x43e0000898187df0 */ /* 0x000fe20008000818 */
[----:B------:R-:W-:Y:S01]  /*3c20*/  UIADD3 UR10, UR4, 0x100, URZ ;  /* 0x00000100040a7890 */ /* 0x000fe2000fffe03f */
[----:B----4-:R-:W-:Y:S01]  /*3c30*/  FADD.FTZ R188, R177, R188 ;  /* 0x000000bcb1bc7221 */ /* 0x010fe20000010000 */
[----:B------:R-:W-:Y:S01]  /*3c40*/  UMOV UR11, 0x40000040 ;  /* 0x40000040000b7882 */ /* 0x000fe20000000000 */
[----:B------:R-:W-:Y:S01]  /*3c50*/  FADD.FTZ R171, R162, R171 ;  /* 0x000000aba2ab7221 */ /* 0x000fe20000010000 */
[----:B------:R-:W0:Y:S01]  /*3c60*/  MUFU.EX2 R196, R196 ;  /* 0x000000c400c47308 */ /* 0x000e220000000800 */
[----:B------:R-:W-:-:S02]  /*3c70*/  WARPGROUP.DEPBAR.LE gsb0, 0x0 ;  /* 0x00008000000079c5 */ /* 0x000fc40000010000 */
[----:B------:R-:W-:Y:S02]  /*3c80*/  F2FP.F16.F32.PACK_AB R152, R162, R158 ;  /* 0x0000009ea298723e */ /* 0x000fe400000000ff */
[C---:B-----5:R-:W-:Y:S01]  /*3c90*/  F2FP.F16.F32.PACK_AB R153, R189.reuse, R177 ;  /* 0x000000b1bd99723e */ /* 0x060fe200000000ff */
[----:B------:R-:W-:Y:S01]  /*3ca0*/  FADD.FTZ R189, R189, R188 ;  /* 0x000000bcbdbd7221 */ /* 0x000fe20000010000 */
[C---:B------:R-:W-:Y:S01]  /*3cb0*/  F2FP.F16.F32.PACK_AB R154, R173.reuse, R170 ;  /* 0x000000aaad9a723e */ /* 0x040fe200000000ff */
[----:B------:R-:W-:Y:S01]  /*3cc0*/  FADD.FTZ R170, R170, R171 ;  /* 0x000000abaaaa7221 */ /* 0x000fe20000010000 */
[----:B-1----:R-:W-:Y:S01]  /*3cd0*/  F2FP.F16.F32.PACK_AB R155, R198, R194 ;  /* 0x000000c2c69b723e */ /* 0x002fe200000000ff */
        /* <DEDUP_REMOVED lines=8> */
[C---:B------:R-:W-:Y:S01]  /*3d60*/  FADD.FTZ R170, R163.reuse, R170 ;  /* 0x000000aaa3aa7221 */ /* 0x040fe20000010000 */
[----:B------:R-:W-:Y:S01]  /*3d70*/  UMOV UR11, 0x40000040 ;  /* 0x40000040000b7882 */ /* 0x000fe20000000000 */
[----:B------:R-:W-:Y:S02]  /*3d80*/  WARPGROUP.DEPBAR.LE gsb0, 0x0 ;  /* 0x00008000000079c5 */ /* 0x000fe40000010000 */
[----:B------:R-:W-:Y:S02]  /*3d90*/  F2FP.F16.F32.PACK_AB R152, R163, R159 ;  /* 0x0000009fa398723e */ /* 0x000fe400000000ff */
        /* <DEDUP_REMOVED lines=8> */
[----:B------:R-:W-:-:S11]  /*3e20*/  FADD.FTZ R199, R199, R190 ;  /* 0x000000bec7c77221 */ /* 0x000fd60000010000 */
        /* <DEDUP_REMOVED lines=21> */
[----:B------:R-:W-:Y:S02]  /*3f80*/  F2FP.F16.F32.PACK_AB R152, R12, R207 ;  /* 0x000000cf0c98723e */ /* 0x000fe400000000ff */
[C---:B--2---:R-:W-:Y:S01]  /*3f90*/  F2FP.F16.F32.PACK_AB R153, R169.reuse, R192 ;  /* 0x000000c0a999723e */ /* 0x044fe200000000ff */
[----:B------:R-:W-:Y:S01]  /*3fa0*/  FADD.FTZ R192, R192, R191 ;  /* 0x000000bfc0c07221 */ /* 0x000fe20000010000 */
[----:B------:R-:W-:Y:S02]  /*3fb0*/  F2FP.F16.F32.PACK_AB R154, R210, R165 ;  /* 0x000000a5d29a723e */ /* 0x000fe400000000ff */
[----:B0-----:R-:W-:Y:S01]  /*3fc0*/  F2FP.F16.F32.PACK_AB R155, R196, R175 ;  /* 0x000000afc49b723e */ /* 0x001fe200000000ff */
[----:B------:R-:W-:-:S03]  /*3fd0*/  FADD.FTZ R192, R169, R192 ;  /* 0x000000c0a9c07221 */ /* 0x000fc60000010000 */
[----:B------:R-:W-:Y:S01]  /*3fe0*/  WARPGROUP.ARRIVE ;  /* 0x00000000000079c5 */ /* 0x000fe20000000000 */
[----:B------:R-:W-:-:S12]  /*3ff0*/  FADD.FTZ R175, R175, R192 ;  /* 0x000000c0afaf7221 */ /* 0x000fd80000010000 */
[----:B------:R-:W-:Y:S03]  /*4000*/  HGMMA.64x256x16.F32 R24, R152, gdesc[UR8].tnspB, R24, gsb0 ;  /* 0x43e0000898187df0 */ /* 0x000fe60008000818 */
[----:B------:R-:W-:Y:S02]  /*4010*/  WARPGROUP.DEPBAR.LE gsb0, 0x0 ;  /* 0x00008000000079c5 */ /* 0x000fe40000010000 */
[----:B------:R-:W0:Y:S01]  /*4020*/  @P1 LDC R153, c[0x0][0x44c] ;  /* 0x00011300ff991b82 */ /* 0x000e220000000800 */
[----:B------:R-:W-:-:S07]  /*4030*/  IMAD.U32 R152, RZ, RZ, UR38 ;  /* 0x00000026ff987e24 */ /* 0x000fce000f8e00ff */
[----:B------:R-:W1:Y:S01]  /*4040*/  @P1 LDC R154, c[0x0][0x450] ;  /* 0x00011400ff9a1b82 */ /* 0x000e620000000800 */
[----:B------:R2:W-:Y:S01]  /*4050*/  @!P2 SYNCS.ARRIVE.TRANS64.RED.A1T0 RZ, [R0+URZ], RZ ;  /* 0x000000ff00ffa9a7 */ /* 0x0005e2000810043f */
[----:B0-----:R-:W-:-:S05]  /*4060*/  @P1 IMAD.HI.U32 R153, R153, UR38, RZ ;  /* 0x0000002699991c27 */ /* 0x001fca000f8e00ff */
[----:B-1----:R-:W-:-:S05]  /*4070*/  @P1 SHF.R.U32.HI R152, RZ, R154, R153 ;  /* 0x0000009aff981219 */ /* 0x002fca0000011699 */
[----:B------:R-:W-:-:S04]  /*4080*/  IMAD.IADD R152, R213, 0x1, R152 ;  /* 0x00000001d5987824 */ /* 0x000fc800078e0298 */
[----:B------:R-:W-:-:S05]  /*4090*/  IMAD.HI R152, R152, 0x2aaaaaab, RZ ;  /* 0x2aaaaaab98987827 */ /* 0x000fca00078e02ff */
[----:B------:R-:W-:-:S04]  /*40a0*/  SHF.R.U32.HI R153, RZ, 0x1f, R152 ;  /* 0x0000001fff997819 */ /* 0x000fc80000011698 */
[----:B------:R-:W-:Y:S01]  /*40b0*/  LEA.HI.SX32 R208, R152, R153, 0x1c ;  /* 0x0000009998d07211 */ /* 0x000fe200078fe2ff */
[----:B------:R-:W-:Y:S01]  /*40c0*/  FADD.FTZ R153, R207, R164 ;  /* 0x000000a4cf997221 */ /* 0x000fe20000010000 */
[----:B------:R-:W-:Y:S02]  /*40d0*/  VIADD R207, R156, 0xfffffffe ;  /* 0xfffffffe9ccf7836 */ /* 0x000fe40000000000 */
[----:B------:R-:W-:Y:S01]  /*40e0*/  VIMNMX R208, RZ, R208, !PT ;  /* 0x000000d0ffd07248 */ /* 0x000fe20007fe0100 */
[----:B------:R-:W-:-:S03]  /*40f0*/  FADD.FTZ R12, R12, R153 ;  /* 0x000000990c0c7221 */ /* 0x000fc60000010000 */
[----:B------:R-:W-:Y:S01]  /*4100*/  ISETP.GE.AND P3, PT, R207, R208, PT ;  /* 0x000000d0cf00720c */ /* 0x000fe20003f66270 */
[----:B------:R-:W-:Y:S01]  /*4110*/  FADD.FTZ R165, R165, R12 ;  /* 0x0000000ca5a57221 */ /* 0x000fe20000010000 */
[----:B------:R-:W-:-:S03]  /*4120*/  FADD.FTZ R12, R196, R175 ;  /* 0x000000afc40c7221 */ /* 0x000fc60000010000 */
[----:B--2---:R-:W-:-:S08]  /*4130*/  FADD.FTZ R0, R210, R165 ;  /* 0x000000a5d2007221 */ /* 0x004fd00000010000 */
[----:B------:R-:W-:Y:S05]  /*4140*/  @!P3 BRA `(.L_x_4375) ;  /* 0x000000280094b947 */ /* 0x000fea0003800000 */
[----:B------:R-:W-:Y:S02]  /*4150*/  IMAD.MOV.U32 R210, RZ, RZ, R20 ;  /* 0x000000ffffd27224 */ /* 0x000fe400078e0014 */
[----:B------:R-:W-:-:S07]  /*4160*/  IMAD.MOV.U32 R209, RZ, RZ, R13 ;  /* 0x000000ffffd17224 */ /* 0x000fce00078e000d */
.L_x_4384:
[----:B------:R-:W-:-:S04]  /*4170*/  UIADD3 UR36, UR36, 0x1, URZ ;  /* 0x0000000124247890 */ /* 0x000fc8000fffe03f */
[----:B------:R-:W-:-:S04]  /*4180*/  UISETP.NE.AND UP0, UPT, UR36, 0x2, UPT ;  /* 0x000000022400788c */ /* 0x000fc8000bf05270 */
[----:B------:R-:W-:Y:S02]  /*4190*/  USEL UR4, URZ, 0x1, UP0 ;  /* 0x000000013f047887 */ /* 0x000fe40008000000 */
[----:B------:R-:W-:Y:S02]  /*41a0*/  USEL UR36, UR36, URZ, UP0 ;  /* 0x0000003f24247287 */ /* 0x000fe40008000000 */
[----:B------:R-:W-:Y:S01]  /*41b0*/  ULOP3.LUT UR37, UR37, UR4, URZ, 0x3c, !UPT ;  /* 0x0000000425257292 */ /* 0x000fe2000f8e3c3f */
[----:B0-----:R-:W-:Y:S11]  /*41c0*/  @!P0 BRA `(.L_x_4376) ;  /* 0x0000000000048947 */ /* 0x001ff60003800000 */
[----:B------:R-:W-:Y:S01]  /*41d0*/  BPT.TRAP 0x1 ;  /* 0x000000040000795c */ /* 0x000fe20000300000 */
.L_x_4376:
        /* <DEDUP_REMOVED lines=9> */
.L_x_4377:
[----:B-1----:R-:W-:Y:S05]  /*4270*/  @P3 BRA `(.L_x_4378) ;  /* 0x0000000000083947 */ /* 0x002fea0003800000 */
[----:B------:R-:W1:Y:S02]  /*4280*/  SYNCS.PHASECHK.TRANS64.TRYWAIT P3, [UR4+0x32430], R13 ;  /* 0x0324300dff0075a7 */ /* 0x000e640008060144 */
[----:B-1----:R-:W-:Y:S05]  /*4290*/  @!P3 BRA `(.L_x_4379) ;  /* 0x000000d4007cb947 */ /* 0x002fea0003800000 */
.L_x_4378:
[----:B------:R-:W-:Y:S01]  /*42a0*/  R2UR UR56, R22 ;  /* 0x00000000163872ca */ /* 0x000fe200000e0000 */
[----:B------:R-:W-:Y:S01]  /*42b0*/  UIMAD UR5, UR36, 0x300, UR39 ;  /* 0x00000300240578a4 */ /* 0x000fe2000f8e0227 */
[----:B------:R-:W-:Y:S01]  /*42c0*/  R2UR UR57, R23 ;  /* 0x00000000173972ca */ /* 0x000fe200000e0000 */
[----:B------:R-:W-:Y:S01]  /*42d0*/  WARPGROUP.ARRIVE ;  /* 0x00000000000079c5 */ /* 0x000fe20000000000 */
        /* <DEDUP_REMOVED lines=27> */
.L_x_4380:
[----:B------:R2:W3:Y:S01]  /*4490*/  SYNCS.PHASECHK.TRANS64.TRYWAIT P3, [UR4+0x32450], R13 ;  /* 0x0324500dff0075a7 */ /* 0x0004e20008060144 */
[----:B------:R-:W-:Y:S05]  /*44a0*/  @!P0 BRA `(.L_x_4381) ;  /* 0x0000000000048947 */ /* 0x000fea0003800000 */
[----:B------:R-:W-:Y:S01]  /*44b0*/  BPT.TRAP 0x1 ;  /* 0x000000040000795c */ /* 0x000fe20000300000 */
.L_x_4381:
[----:B---3--:R-:W-:Y:S05]  /*44c0*/  @P3 BRA `(.L_x_4382) ;  /* 0x0000000000083947 */ /* 0x008fea0003800000 */
[----:B------:R-:W3:Y:S02]  /*44d0*/  SYNCS.PHASECHK.TRANS64.TRYWAIT P3, [UR4+0x32450], R13 ;  /* 0x0324500dff0075a7 */ /* 0x000ee40008060144 */
[----:B---3--:R-:W-:Y:S05]  /*44e0*/  @!P3 BRA `(.L_x_4383) ;  /* 0x000000d40000b947 */ /* 0x008fea0003800000 */
.L_x_4382:
[----:B------:R-:W-:Y:S01]  /*44f0*/  R2UR UR56, R10 ;  /* 0x000000000a3872ca */ /* 0x000fe200000e0000 */
[----:B------:R-:W-:Y:S01]  /*4500*/  UIMAD UR5, UR36, 0xc00, UR7 ;  /* 0x00000c00240578a4 */ /* 0x000fe2000f8e0207 */
[----:B------:R-:W-:Y:S01]  /*4510*/  R2UR UR57, R11 ;  /* 0x000000000b3972ca */ /* 0x000fe200000e0000 */
[----:B------:R-:W-:Y:S01]  /*4520*/  WARPGROUP.ARRIVE ;  /* 0x00000000000079c5 */ /* 0x000fe20000000000 */
[----:B------:R-:W-:Y:S01]  /*4530*/  UMOV UR59, 0x40000040 ;  /* 0x40000040003b7882 */ /* 0x000fe20000000000 */
[----:B------:R-:W-:Y:S01]  /*4540*/  UIADD3 UR10, UR5, 0x300, URZ ;  /* 0x00000300050a7890 */ /* 0x000fe2000fffe03f */
[----:B-1----:R-:W1:Y:S01]  /*4550*/  @P1 LDC R20, c[0x0][0x44c] ;  /* 0x00011300ff141b82 */ /* 0x002e620000000800 */
[----:B------:R-:W-:Y:S01]  /*4560*/  UMOV UR11, 0x40000040 ;  /* 0x40000040000b7882 */ /* 0x000fe20000000000 */
[----:B------:R-:W-:Y:S01]  /*4570*/  UMOV UR58, UR5 ;  /* 0x00000005003a7c82 */ /* 0x000fe20008000000 */
[----:B------:R-:W-:Y:S01]  /*4580*/  UIADD3 UR14, UR5, 0x302, URZ ;  /* 0x00000302050e7890 */ /* 0x000fe2000fffe03f */
[----:B------:R-:W-:Y:S01]  /*4590*/  VIADD R21, R202, UR38 ;  /* 0x00000026ca157c36 */ /* 0x000fe20008000000 */
[----:B------:R-:W-:Y:S01]  /*45a0*/  UMOV UR15, 0x40000040 ;  /* 0x40000040000f7882 */ /* 0x000fe20000000000 */
[----:B------:R-:W-:Y:S01]  /*45b0*/  UIADD3 UR18, UR5, 0x304, URZ ;  /* 0x0000030405127890 */ /* 0x000fe2000fffe03f */
[----:B------:R-:W3:Y:S01]  /*45c0*/  S2R R217, SR_TID.X ;  /* 0x0000000000d97919 */ /* 0x000ee20000002100 */
[----:B------:R-:W-:Y:S01]  /*45d0*/  UMOV UR19, 0x40000040 ;  /* 0x4000004000137882 */ /* 0x000fe20000000000 */
[----:B------:R-:W-:Y:S01]  /*45e0*/  HGMMA.64x96x16.F32 R152, gdesc[UR56], R152, gsb0 ;  /* 0x01600000389879f0 */ /* 0x000fe20008000898 */
[----:B------:R-:W-:Y:S01]  /*45f0*/  R2UR UR56, R8 ;  /* 0x00000000083872ca */ /* 0x000fe200000e0000 */
[----:B------:R-:W-:Y:S01]  /*4600*/  UIADD3 UR58, UR5, 0x2, URZ ;  /* 0x00000002053a7890 */ /* 0x000fe2000fffe03f */
[----:B------:R-:W-:Y:S01]  /*4610*/  R2UR UR57, R9 ;  /* 0x00000000093972ca */ /* 0x000fe200000e0000 */
[----:B------:R-:W-:Y:S01]  /*4620*/  UMOV UR59, 0x40000040 ;  /* 0x40000040003b7882 */ /* 0x000fe20000000000 */
[----:B------:R-:W-:Y:S01]  /*4630*/  UIADD3 UR22, UR5, 0x306, URZ ;  /* 0x0000030605167890 */ /* 0x000fe2000fffe03f */
[----:B0-2---:R-:W0:Y:S01]  /*4640*/  @P1 LDC R13, c[0x0][0x450] ;  /* 0x00011400ff0d1b82 */ /* 0x005e220000000800 */
[----:B------:R-:W-:Y:S01]  /*4650*/  UMOV UR23, 0x40000040 ;  /* 0x4000004000177882 */ /* 0x000fe20000000000 */
[----:B------:R-:W-:Y:S01]  /*4660*/  UIADD3 UR26, UR5, 0x600, URZ ;  /* 0x00000600051a7890 */ /* 0x000fe2000fffe03f */
[----:B------:R-:W-:Y:S01]  /*4670*/  UMOV UR27, 0x40000040 ;  /* 0x40000040001b7882 */ /* 0x000fe20000000000 */
[----:B------:R-:W-:Y:S01]  /*4680*/  UIADD3 UR30, UR5, 0x602, URZ ;  /* 0x00000602051e7890 */ /* 0x000fe2000fffe03f */
[----:B------:R-:W-:Y:S01]  /*4690*/  UMOV UR31, 0x40000040 ;  /* 0x40000040001f7882 */ /* 0x000fe20000000000 */
[----:B------:R-:W-:Y:S01]  /*46a0*/  UIADD3 UR34, UR5, 0x604, URZ ;  /* 0x0000060405227890 */ /* 0x000fe2000fffe03f */
[----:B-1----:R-:W-:Y:S01]  /*46b0*/  @P1 IMAD.HI.U32 R20, R21, R20, RZ ;  /* 0x0000001415141227 */ /* 0x002fe200078e00ff */
[----:B------:R-:W-:Y:S01]  /*46c0*/  UMOV UR35, 0x40000040 ;  /* 0x4000004000237882 */ /* 0x000fe20000000000 */
[----:B------:R-:W-:Y:S01]  /*46d0*/  UIADD3 UR42, UR5, 0x606, URZ ;  /* 0x00000606052a7890 */ /* 0x000fe2000fffe03f */
[----:B------:R-:W1:Y:S01]  /*46e0*/  LDC R211, c[0x0][0x2f0] ;  /* 0x0000bc00ffd37b82 */ /* 0x000e620000000800 */
[----:B------:R-:W-:Y:S01]  /*46f0*/  UMOV UR43, 0x40000040 ;  /* 0x40000040002b7882 */ /* 0x000fe20000000000 */
[----:B------:R-:W-:Y:S01]  /*4700*/  UIADD3 UR46, UR5, 0x900, URZ ;  /* 0x00000900052e7890 */ /* 0x000fe2000fffe03f */
[----:B------:R-:W-:Y:S01]  /*4710*/  UMOV UR47, 0x40000040 ;  /* 0x40000040002f7882 */ /* 0x000fe20000000000 */
[----:B------:R-:W-:Y:S01]  /*4720*/  UIADD3 UR50, UR5, 0x902, URZ ;  /* 0x0000090205327890 */ /* 0x000fe2000fffe03f */
[----:B------:R-:W-:Y:S01]  /*4730*/  UMOV UR51, 0x40000040 ;  /* 0x4000004000337882 */ /* 0x000fe20000000000 */
[----:B------:R-:W-:Y:S01]  /*4740*/  UIADD3 UR54, UR5, 0x904, URZ ;  /* 0x0000090405367890 */ /* 0x000fe2000fffe03f */
[----:B------:R-:W-:Y:S01]  /*4750*/  UMOV UR55, 0x40000040 ;  /* 0x4000004000377882 */ /* 0x000fe20000000000 */
[----:B0-----:R-:W-:Y:S01]  /*4760*/  @P1 SHF.R.U32.HI R21, RZ, R13, R20 ;  /* 0x0000000dff151219 */ /* 0x001fe20000011614 */
[----:B------:R-:W-:Y:S01]  /*4770*/  IMAD.MOV.U32 R20, RZ, RZ, -0x60 ;  /* 0xffffffa0ff147424 */ /* 0x000fe200078e00ff */
[----:B---3--:R-:W-:-:S03]  /*4780*/  SHF.R.U32.HI R217, RZ, 0x7, R217 ;  /* 0x00000007ffd97819 */ /* 0x008fc600000116d9 */
[----:B------:R-:W0:Y:S01]  /*4790*/  SHFL.IDX PT, R212, R21, RZ, 0x1c1f ;  /* 0x001c1fff15d47589 */ /* 0x000e2200000e0000 */
[----:B------:R-:W-:Y:S02]  /*47a0*/  IMAD R20, R207, R20, 0x1 ;  /* 0x00000001cf147424 */ /* 0x000fe400078e0214 */
[----:B------:R-:W-:Y:S01]  /*47b0*/  VIADD R233, R217, 0x8 ;  /* 0x00000008d9e97836 */ /* 0x000fe20000000000 */
[----:B------:R-:W2:Y:S01]  /*47c0*/  SHFL.IDX PT, R214, R21, 0x1, 0x1c1f ;  /* 0x003c1f0015d67f89 */ /* 0x000ea200000e0000 */
[----:B------:R-:W-:Y:S01]  /*47d0*/  IMAD R20, R203, -0x2, R20 ;  /* 0xfffffffecb147824 */ /* 0x000fe200078e0214 */
[----:B------:R-:W-:Y:S02]  /*47e0*/  WARPGROUP.DEPBAR.LE gsb0, 0x0 ;  /* 0x00008000000079c5 */ /* 0x000fe40000010000 */
        /* <DEDUP_REMOVED lines=24> */
[----:B------:R-:W-:-:S13]  /*4970*/  R2UR UR11, R201 ;  /* 0x00000000c90b72ca */ /* 0x000fda00000e0000 */
[----:B-1----:R-:W-:Y:S01]  /*4980*/  IMAD R13, R211, UR11, R20 ;  /* 0x0000000bd30d7c24 */ /* 0x002fe2000f8e0214 */
[----:B------:R-:W-:-:S04]  /*4990*/  UMOV UR11, 0x40000040 ;  /* 0x40000040000b7882 */ /* 0x000fc80000000000 */
[--C-:B0-----:R-:W-:Y:S02]  /*49a0*/  IADD3 R20, R212, -UR5, R13.reuse ;  /* 0x80000005d4147c10 */ /* 0x101fe4000fffe00d */
[----:B--2---:R-:W-:Y:S01]  /*49b0*/  IADD3 R13, R214, -UR5, R13 ;  /* 0x80000005d60d7c10 */ /* 0x004fe2000fffe00d */
[----:B------:R-:W-:Y:S01]  /*49c0*/  ULDC UR5, c[0x0][0xa80] ;  /* 0x0002a00000057ab9 */ /* 0x000fe20000000800 */
[C---:B------:R-:W-:Y:S02]  /*49d0*/  ISETP.GT.AND P6, PT, R20.reuse, RZ, PT ;  /* 0x000000ff1400720c */ /* 0x040fe40003fc4270 */
[C---:B------:R-:W-:Y:S02]  /*49e0*/  ISETP.GT.AND P5, PT, R20.reuse, 0x1, PT ;  /* 0x000000011400780c */ /* 0x040fe40003fa4270 */
[C---:B------:R-:W-:Y:S02]  /*49f0*/  ISETP.GT.AND P3, PT, R20.reuse, 0x8, PT ;  /* 0x000000081400780c */ /* 0x040fe40003f64270 */
[----:B------:R-:W-:Y:S01]  /*4a00*/  ISETP.GT.AND P4, PT, R20, 0x9, PT ;  /* 0x000000091400780c */ /* 0x000fe20003f84270 */
        /* <DEDUP_REMOVED lines=59> */
[----:B------:R-:W-:Y:S02]  /*4dc0*/  ISETP.GT.AND P6, PT, R20, 0x40, PT ;  /* 0x000000401400780c */ /* 0x000fe40003fc4270 */
[----:B------:R-:W-:Y:S02]  /*4dd0*/  FMNMX.FTZ R212, R152, R209, !PT ;  /* 0x000000d198d47209 */ /* 0x000fe40007810000 */
[----:B------:R-:W-:-:S02]  /*4de0*/  FSEL R177, R177, -INF , P5 ;  /* 0xff800000b1b17808 */ /* 0x000fc40002800000 */
[----:B------:R-:W-:Y:S02]  /*4df0*/  FSEL R180, R180, -INF , P3 ;  /* 0xff800000b4b47808 */ /* 0x000fe40001800000 */
[----:B------:R-:W-:Y:S02]  /*4e00*/  FSEL R181, R181, -INF , P4 ;  /* 0xff800000b5b57808 */ /* 0x000fe40002000000 */
[C---:B------:R-:W-:Y:S02]  /*4e10*/  ISETP.GT.AND P5, PT, R20.reuse, 0x41, PT ;  /* 0x000000411400780c */ /* 0x040fe40003fa4270 */
[C---:B------:R-:W-:Y:S02]  /*4e20*/  ISETP.GT.AND P3, PT, R20.reuse, 0x48, PT ;  /* 0x000000481400780c */ /* 0x040fe40003f64270 */
[----:B------:R-:W-:Y:S02]  /*4e30*/  ISETP.GT.AND P4, PT, R20, 0x49, PT ;  /* 0x000000491400780c */ /* 0x000fe40003f84270 */
[----:B------:R-:W-:-:S02]  /*4e40*/  FSEL R184, R184, -INF , P6 ;  /* 0xff800000b8b87808 */ /* 0x000fc40003000000 */
[----:B------:R-:W-:Y:S02]  /*4e50*/  ISETP.GT.AND P6, PT, R20, 0x50, PT ;  /* 0x000000501400780c */ /* 0x000fe40003fc4270 */
[----:B------:R-:W-:Y:S02]  /*4e60*/  FMNMX.FTZ R21, R153, R212, !PT ;  /* 0x000000d499157209 */ /* 0x000fe40007810000 */
[----:B------:R-:W-:Y:S02]  /*4e70*/  FSEL R185, R185, -INF , P5 ;  /* 0xff800000b9b97808 */ /* 0x000fe40002800000 */
[----:B------:R-:W-:Y:S02]  /*4e80*/  FSEL R188, R188, -INF , P3 ;  /* 0xff800000bcbc7808 */ /* 0x000fe40001800000 */
[----:B------:R-:W-:Y:S02]  /*4e90*/  FSEL R189, R189, -INF , P4 ;  /* 0xff800000bdbd7808 */ /* 0x000fe40002000000 */
[----:B------:R-:W-:-:S02]  /*4ea0*/  ISETP.GT.AND P5, PT, R20, 0x51, PT ;  /* 0x000000511400780c */ /* 0x000fc40003fa4270 */
[C---:B------:R-:W-:Y:S02]  /*4eb0*/  ISETP.GT.AND P3, PT, R20.reuse, 0x58, PT ;  /* 0x000000581400780c */ /* 0x040fe40003f64270 */
[----:B------:R-:W-:Y:S02]  /*4ec0*/  ISETP.GT.AND P4, PT, R20, 0x59, PT ;  /* 0x000000591400780c */ /* 0x000fe40003f84270 */
[----:B------:R-:W-:Y:S02]  /*4ed0*/  FSEL R192, R192, -INF , P6 ;  /* 0xff800000c0c07808 */ /* 0x000fe40003000000 */
[----:B------:R-:W-:Y:S02]  /*4ee0*/  FMNMX.FTZ R20, R156, R21, !PT ;  /* 0x000000159c147209 */ /* 0x000fe40007810000 */
[----:B------:R-:W-:Y:S02]  /*4ef0*/  ISETP.GT.AND P6, PT, R13, RZ, PT ;  /* 0x000000ff0d00720c */ /* 0x000fe40003fc4270 */
[----:B------:R-:W-:-:S02]  /*4f00*/  FSEL R193, R193, -INF , P5 ;  /* 0xff800000c1c17808 */ /* 0x000fc40002800000 */
[----:B------:R-:W-:Y:S02]  /*4f10*/  FMNMX.FTZ R21, R157, R20, !PT ;  /* 0x000000149d157209 */ /* 0x000fe40007810000 */
[C---:B------:R-:W-:Y:S02]  /*4f20*/  ISETP.GT.AND P5, PT, R13.reuse, 0x1, PT ;  /* 0x000000010d00780c */ /* 0x040fe40003fa4270 */
[----:B------:R-:W-:Y:S02]  /*4f30*/  FSEL R154, R154, -INF , P6 ;  /* 0xff8000009a9a7808 */ /* 0x000fe40003000000 */
[----:B------:R-:W-:Y:S02]  /*4f40*/  FSEL R196, R196, -INF , P3 ;  /* 0xff800000c4c47808 */ /* 0x000fe40001800000 */
        /* <DEDUP_REMOVED lines=76> */
[----:B------:R-:W-:Y:S02]  /*5410*/  ISETP.GT.AND P4, PT, R13, 0x51, PT ;  /* 0x000000510d00780c */ /* 0x000fe40003f84270 */
        /* <DEDUP_REMOVED lines=30> */
[----:B------:R0:W-:Y:S01]  /*5600*/  MUFU.EX2 R158, R152 ;  /* 0x00000098009e7308 */ /* 0x0001e20000000800 */
[--C-:B------:R-:W-:Y:S01]  /*5610*/  FFMA.FTZ R157, R157, UR5, -R199.reuse ;  /* 0x000000059d9d7c23 */ /* 0x100fe200080108c7 */
[--C-:B------:R-:W-:Y:S01]  /*5620*/  FFMA.FTZ R160, R160, UR5, -R199.reuse ;  /* 0x00000005a0a07c23 */ /* 0x100fe200080108c7 */
[----:B------:R-:W-:Y:S01]  /*5630*/  FFMA.FTZ R161, R161, UR5, -R199 ;  /* 0x00000005a1a17c23 */ /* 0x000fe200080108c7 */
[--C-:B------:R-:W-:Y:S01]  /*5640*/  FFMA.FTZ R215, R21, UR5, -R216.reuse ;  /* 0x0000000515d77c23 */ /* 0x100fe200080108d8 */
[----:B------:R-:W-:Y:S01]  /*5650*/  FSEL R21, R20, RZ, P4 ;  /* 0x000000ff14157208 */ /* 0x000fe20002000000 */
[--C-:B------:R-:W-:Y:S01]  /*5660*/  FFMA.FTZ R213, R154, UR5, -R216.reuse ;  /* 0x000000059ad57c23 */ /* 0x100fe200080108d8 */
[----:B------:R-:W-:Y:S01]  /*5670*/  FFMA.FTZ R154, R211, UR5, -R216 ;  /* 0x00000005d39a7c23 */ /* 0x000fe200080108d8 */
[----:B------:R-:W-:Y:S01]  /*5680*/  IMAD.U32 R211, RZ, RZ, UR4 ;  /* 0x00000004ffd37e24 */ /* 0x000fe2000f8e00ff */
[----:B0-----:R-:W-:Y:S01]  /*5690*/  FSEL R152, R13, RZ, P3 ;  /* 0x000000ff0d987208 */ /* 0x001fe20001800000 */
[----:B------:R-:W-:Y:S01]  /*56a0*/  FADD.FTZ R153, -R21, R210 ;  /* 0x000000d215997221 */ /* 0x000fe20000010100 */
[----:B------:R-:W-:Y:S01]  /*56b0*/  IADD3 R21, -R217, 0xb, RZ ;  /* 0x0000000bd9157810 */ /* 0x000fe20007ffe1ff */
[----:B------:R-:W-:Y:S01]  /*56c0*/  FFMA.FTZ R214, R155, UR5, -R216 ;  /* 0x000000059bd67c23 */ /* 0x000fe200080108d8 */
[----:B------:R-:W-:Y:S01]  /*56d0*/  MUFU.EX2 R159, R159 ;  /* 0x0000009f009f7308 */ /* 0x000fe20000000800 */
[----:B------:R-:W-:Y:S01]  /*56e0*/  FADD.FTZ R152, -R152, R209 ;  /* 0x000000d198987221 */ /* 0x000fe20000010100 */
[----:B------:R-:W-:Y:S01]  /*56f0*/  FMUL.FTZ R217, R153, UR5 ;  /* 0x0000000599d97c20 */ /* 0x000fe20008410000 */
[----:B------:R-:W-:Y:S01]  /*5700*/  UIMAD UR4, UR36, 0xc00, UR6 ;  /* 0x00000c00240478a4 */ /* 0x000fe2000f8e0206 */
[----:B------:R-:W-:Y:S01]  /*5710*/  FFMA.FTZ R164, R164, UR5, -R199 ;  /* 0x00000005a4a47c23 */ /* 0x000fe200080108c7 */
[----:B------:R-:W-:Y:S01]  /*5720*/  FMUL.FTZ R210, R152, UR5 ;  /* 0x0000000598d27c20 */ /* 0x000fe20008410000 */
[----:B------:R-:W-:-:S02]  /*5730*/  @!P2 VIADD R152, R211, 0x32440 ;  /* 0x00032440d398a836 */ /* 0x000fc40000000000 */
[--C-:B------:R-:W-:Y:S01]  /*5740*/  FFMA.FTZ R165, R165, UR5, -R199.reuse ;  /* 0x00000005a5a57c23 */ /* 0x100fe200080108c7 */
[----:B------:R-:W0:Y:S01]  /*5750*/  MUFU.EX2 R217, R217 ;  /* 0x000000d900d97308 */ /* 0x000e220000000800 */
[----:B------:R-:W-:Y:S01]  /*5760*/  FFMA.FTZ R162, R162, UR5, -R216 ;  /* 0x00000005a2a27c23 */ /* 0x000fe200080108d8 */
[----:B------:R-:W-:Y:S01]  /*5770*/  UMOV UR10, UR4 ;  /* 0x00000004000a7c82 */ /* 0x000fe20008000000 */
[----:B------:R-:W-:Y:S01]  /*5780*/  @!P2 PRMT R152, RZ, 0x654, R152 ;  /* 0x00000654ff98a816 */ /* 0x000fe20000000098 */
[----:B------:R1:W-:Y:S06]  /*5790*/  BAR.ARV R21, 0x100 ;  /* 0x000400150000751d */ /* 0x0003ec0000002000 */
[----:B------:R2:W-:Y:S01]  /*57a0*/  @!P2 SYNCS.ARRIVE.TRANS64.RED.A1T0 RZ, [R152+URZ], RZ ;  /* 0x000000ff98ffa9a7 */ /* 0x0005e2000810043f */
[----:B------:R-:W3:Y:S01]  /*57b0*/  MUFU.EX2 R210, R210 ;  /* 0x000000d200d27308 */ /* 0x000ee20000000800 */
[--C-:B------:R-:W-:Y:S01]  /*57c0*/  FFMA.FTZ R163, R163, UR5, -R216.reuse ;  /* 0x00000005a3a37c23 */ /* 0x100fe200080108d8 */
[--C-:B------:R-:W-:Y:S01]  /*57d0*/  FFMA.FTZ R166, R166, UR5, -R216.reuse ;  /* 0x00000005a6a67c23 */ /* 0x100fe200080108d8 */
[--C-:B------:R-:W-:Y:S01]  /*57e0*/  FFMA.FTZ R167, R167, UR5, -R216.reuse ;  /* 0x00000005a7a77c23 */ /* 0x100fe200080108d8 */
[--C-:B------:R-:W-:Y:S01]  /*57f0*/  FFMA.FTZ R168, R168, UR5, -R199.reuse ;  /* 0x00000005a8a87c23 */ /* 0x100fe200080108c7 */
[--C-:B------:R-:W-:Y:S01]  /*5800*/  FFMA.FTZ R169, R169, UR5, -R199.reuse ;  /* 0x00000005a9a97c23 */ /* 0x100fe200080108c7 */
[-C--:B0-----:R-:W-:Y:S01]  /*5810*/  FMUL.FTZ R26, R26, R217.reuse ;  /* 0x000000d91a1a7220 */ /* 0x081fe20000410000 */
        /* <DEDUP_REMOVED lines=10> */
[-C--:B---3--:R-:W-:Y:S01]  /*58c0*/  FMUL.FTZ R24, R24, R210.reuse ;  /* 0x000000d218187220 */ /* 0x088fe20000410000 */
        /* <DEDUP_REMOVED lines=122> */
[----:B--2---:R-:W-:Y:S01]  /*6070*/  F2FP.F16.F32.PACK_AB R152, R159, R158 ;  /* 0x0000009e9f98723e */ /* 0x004fe200000000ff */
[----:B------:R-:W-:Y:S01]  /*6080*/  MUFU.EX2 R160, R160 ;  /* 0x000000a000a07308 */ /* 0x000fe20000000800 */
[----:B0-----:R-:W-:Y:S01]  /*6090*/  F2FP.F16.F32.PACK_AB R154, R157, R156 ;  /* 0x0000009c9d9a723e */ /* 0x001fe200000000ff */
[--C-:B------:R-:W-:Y:S01]  /*60a0*/  FFMA.FTZ R172, R172, UR5, -R199.reuse ;  /* 0x00000005acac7c23 */ /* 0x100fe200080108c7 */
[----:B---3--:R-:W-:Y:S01]  /*60b0*/  F2FP.F16.F32.PACK_AB R153, R214, R213 ;  /* 0x000000d5d699723e */ /* 0x008fe200000000ff */
[--C-:B------:R-:W-:Y:S01]  /*60c0*/  FFMA.FTZ R173, R173, UR5, -R199.reuse ;  /* 0x00000005adad7c23 */ /* 0x100fe200080108c7 */
[----:B----4-:R-:W-:Y:S01]  /*60d0*/  F2FP.F16.F32.PACK_AB R155, R209, R215 ;  /* 0x000000d7d19b723e */ /* 0x010fe200000000ff */
[----:B------:R1:W-:Y:S01]  /*60e0*/  BAR.SYNC.DEFER_BLOCKING R233, 0x100 ;  /* 0x000400e90000751d */ /* 0x0003e20000010000 */
[--C-:B------:R-:W-:Y:S01]  /*60f0*/  FFMA.FTZ R170, R170, UR5, -R216.reuse ;  /* 0x00000005aaaa7c23 */ /* 0x100fe200080108d8 */
[--C-:B------:R-:W-:Y:S01]  /*6100*/  FFMA.FTZ R171, R171, UR5, -R216.reuse ;  /* 0x00000005abab7c23 */ /* 0x100fe200080108d8 */
[--C-:B------:R-:W-:Y:S01]  /*6110*/  FFMA.FTZ R174, R174, UR5, -R216.reuse ;  /* 0x00000005aeae7c23 */ /* 0x100fe200080108d8 */
[--C-:B------:R-:W-:Y:S01]  /*6120*/  FFMA.FTZ R175, R175, UR5, -R216.reuse ;  /* 0x00000005afaf7c23 */ /* 0x100fe200080108d8 */
[--C-:B------:R-:W-:Y:S01]  /*6130*/  FFMA.FTZ R176, R176, UR5, -R199.reuse ;  /* 0x00000005b0b07c23 */ /* 0x100fe200080108c7 */
[----:B------:R-:W0:Y:S01]  /*6140*/  MUFU.EX2 R161, R161 ;  /* 0x000000a100a17308 */ /* 0x000e220000000800 */
[--C-:B------:R-:W-:Y:S01]  /*6150*/  FFMA.FTZ R177, R177, UR5, -R199.reuse ;  /* 0x00000005b1b17c23 */ /* 0x100fe200080108c7 */
        /* <DEDUP_REMOVED lines=16> */
[----:B------:R-:W-:Y:S01]  /*6260*/  WARPGROUP.ARRIVE ;  /* 0x00000000000079c5 */ /* 0x000fe20000000000 */
[--C-:B------:R-:W-:Y:S01]  /*6270*/  FFMA.FTZ R192, R192, UR5, -R199.reuse ;  /* 0x00000005c0c07c23 */ /* 0x100fe200080108c7 */
[--C-:B------:R-:W-:Y:S01]  /*6280*/  FFMA.FTZ R193, R193, UR5, -R199.reuse ;  /* 0x00000005c1c17c23 */ /* 0x100fe200080108c7 */
[--C-:B------:R-:W-:Y:S01]  /*6290*/  FFMA.FTZ R196, R196, UR5, -R199.reuse ;  /* 0x00000005c4c47c23 */ /* 0x100fe200080108c7 */
[----:B------:R-:W-:Y:S01]  /*62a0*/  FFMA.FTZ R197, R197, UR5, -R199 ;  /* 0x00000005c5c57c23 */ /* 0x000fe200080108c7 */
[--C-:B------:R-:W-:Y:S01]  /*62b0*/  FFMA.FTZ R194, R194, UR5, -R216.reuse ;  /* 0x00000005c2c27c23 */ /* 0x100fe200080108d8 */
[----:B------:R-:W-:Y:S01]  /*62c0*/  HGMMA.64x256x16.F32 R24, R152, gdesc[UR8].tnspB, R24, gsb0 ;  /* 0x43e0000898187df0 */ /* 0x000fe20008000818 */
[----:B------:R-:W-:Y:S01]  /*62d0*/  MUFU.EX2 R162, R162 ;  /* 0x000000a200a27308 */ /* 0x000fe20000000800 */
[----:B------:R-:W-:Y:S01]  /*62e0*/  UIADD3 UR10, UR4, 0x80, URZ ;  /* 0x00000080040a7890 */ /* 0x000fe2000fffe03f */
[--C-:B------:R-:W-:Y:S01]  /*62f0*/  FFMA.FTZ R195, R195, UR5, -R216.reuse ;  /* 0x00000005c3c37c23 */ /* 0x100fe200080108d8 */
[----:B------:R-:W-:Y:S01]  /*6300*/  UMOV UR11, 0x40000040 ;  /* 0x40000040000b7882 */ /* 0x000fe20000000000 */
[--C-:B------:R-:W-:Y:S01]  /*6310*/  FFMA.FTZ R198, R198, UR5, -R216.reuse ;  /* 0x00000005c6c67c23 */ /* 0x100fe200080108d8 */
[----:B------:R-:W-:Y:S01]  /*6320*/  FFMA.FTZ R199, R212, UR5, -R216 ;  /* 0x00000005d4c77c23 */ /* 0x000fe200080108d8 */
[----:B------:R-:W-:Y:S01]  /*6330*/  FFMA.FTZ R0, R210, R0, R158 ;  /* 0x00000000d2007223 */ /* 0x000fe2000001009e */
[----:B------:R-:W-:Y:S01]  /*6340*/  FFMA.FTZ R213, R217, R12, R213 ;  /* 0x0000000cd9d57223 */ /* 0x000fe200000100d5 */
[----:B------:R-:W2:Y:S01]  /*6350*/  MUFU.EX2 R163, R163 ;  /* 0x000000a300a37308 */ /* 0x000ea20000000800 */
[----:B------:R-:W-:Y:S01]  /*6360*/  ISETP.GT.AND P3, PT, R207, R208, PT ;  /* 0x000000d0cf00720c */ /* 0x000fe20003f64270 */
[----:B------:R-:W-:Y:S01]  /*6370*/  FADD.FTZ R159, R159, R0 ;  /* 0x000000009f9f7221 */ /* 0x000fe20000010000 */
[----:B------:R-:W-:Y:S01]  /*6380*/  FADD.FTZ R214, R214, R213 ;  /* 0x000000d5d6d67221 */ /* 0x000fe20000010000 */
[----:B------:R-:W-:-:S02]  /*6390*/  @!P2 VIADD R211, R211, 0x32460 ;  /* 0x00032460d3d3a836 */ /* 0x000fc40000000000 */
[----:B------:R-:W-:Y:S01]  /*63a0*/  FADD.FTZ R156, R156, R159 ;  /* 0x0000009f9c9c7221 */ /* 0x000fe20000010000 */
[----:B------:R-:W-:Y:S01]  /*63b0*/  FADD.FTZ R214, R215, R214 ;  /* 0x000000d6d7d67221 */ /* 0x000fe20000010000 */
[----:B------:R-:W-:Y:S01]  /*63c0*/  MUFU.EX2 R166, R166 ;  /* 0x000000a600a67308 */ /* 0x000fe20000000800 */
[----:B------:R-:W-:Y:S01]  /*63d0*/  @!P2 PRMT R211, RZ, 0x654, R211 ;  /* 0x00000654ffd3a816 */ /* 0x000fe200000000d3 */
[----:B------:R-:W-:Y:S01]  /*63e0*/  FADD.FTZ R157, R157, R156 ;  /* 0x0000009c9d9d7221 */ /* 0x000fe20000010000 */
[----:B------:R-:W-:Y:S01]  /*63f0*/  FADD.FTZ R209, R209, R214 ;  /* 0x000000d6d1d17221 */ /* 0x000fe20000010000 */
[----:B------:R-:W-:Y:S02]  /*6400*/  VIADD R207, R207, 0xffffffff ;  /* 0xffffffffcfcf7836 */ /* 0x000fe40000000000 */
[----:B------:R-:W-:Y:S02]  /*6410*/  IMAD.MOV.U32 R210, RZ, RZ, R20 ;  /* 0x000000ffffd27224 */ /* 0x000fe400078e0014 */
        /* <DEDUP_REMOVED lines=30> */
[----:B------:R-:W1:Y:S01]  /*6600*/  MUFU.EX2 R195, R195 ;  /* 0x000000c300c37308 */ /* 0x000e620000000800 */
[----:B------:R-:W-:-:S02]  /*6610*/  WARPGROUP.DEPBAR.LE gsb0, 0x0 ;  /* 0x00008000000079c5 */ /* 0x000fc40000010000 */
[----:B0-----:R-:W-:-:S05]  /*6620*/  F2FP.F16.F32.PACK_AB R152, R161, R160 ;  /* 0x000000a0a198723e */ /* 0x001fca00000000ff */
[----:B------:R-:W-:Y:S01]  /*6630*/  MUFU.EX2 R198, R198 ;  /* 0x000000c600c67308 */ /* 0x000fe20000000800 */
[----:B--2---:R-:W-:Y:S01]  /*6640*/  F2FP.F16.F32.PACK_AB R153, R163, R162 ;  /* 0x000000a2a399723e */ /* 0x004fe200000000ff */
[----:B------:R-:W-:Y:S01]  /*6650*/  FADD.FTZ R160, R160, R157 ;  /* 0x0000009da0a07221 */ /* 0x000fe20000010000 */
[----:B------:R-:W-:Y:S01]  /*6660*/  F2FP.F16.F32.PACK_AB R154, R165, R164 ;  /* 0x000000a4a59a723e */ /* 0x000fe200000000ff */
[----:B------:R-:W-:Y:S01]  /*6670*/  FADD.FTZ R162, R162, R209 ;  /* 0x000000d1a2a27221 */ /* 0x000fe20000010000 */
[----:B---3--:R-:W-:Y:S01]  /*6680*/  F2FP.F16.F32.PACK_AB R155, R167, R166 ;  /* 0x000000a6a79b723e */ /* 0x008fe200000000ff */
[----:B------:R-:W-:Y:S01]  /*6690*/  FADD.FTZ R161, R161, R160 ;  /* 0x000000a0a1a17221 */ /* 0x000fe20000010000 */
[----:B------:R-:W-:Y:S01]  /*66a0*/  IMAD.MOV.U32 R209, RZ, RZ, R13 ;  /* 0x000000ffffd17224 */ /* 0x000fe200078e000d */
[----:B------:R-:W0:Y:S01]  /*66b0*/  MUFU.EX2 R199, R199 ;  /* 0x000000c700c77308 */ /* 0x000e220000000800 */
[----:B------:R-:W-:Y:S01]  /*66c0*/  WARPGROUP.ARRIVE ;  /* 0x00000000000079c5 */ /* 0x000fe20000000000 */
[----:B------:R-:W-:Y:S01]  /*66d0*/  FADD.FTZ R163, R163, R162 ;  /* 0x000000a2a3a37221 */ /* 0x000fe20000010000 */
[----:B------:R-:W-:-:S03]  /*66e0*/  FADD.FTZ R164, R164, R161 ;  /* 0x000000a1a4a47221 */ /* 0x000fc60000010000 */
[----:B------:R-:W-:Y:S01]  /*66f0*/  FADD.FTZ R166, R166, R163 ;  /* 0x000000a3a6a67221 */ /* 0x000fe20000010000 */
[----:B------:R-:W-:Y:S01]  /*6700*/  HGMMA.64x256x16.F32 R24, R152, gdesc[UR8].tnspB, R24, gsb0 ;  /* 0x43e0000898187df0 */ /* 0x000fe20008000818 */
[----:B------:R-:W-:Y:S01]  /*6710*/  UIADD3 UR10, UR4, 0x100, URZ ;  /* 0x00000100040a7890 */ /* 0x000fe2000fffe03f */
[----:B------:R-:W-:Y:S01]  /*6720*/  FADD.FTZ R165, R165, R164 ;  /* 0x000000a4a5a57221 */ /* 0x000fe20000010000 */
[----:B------:R-:W-:Y:S01]  /*6730*/  UMOV UR11, 0x40000040 ;  /* 0x40000040000b7882 */ /* 0x000fe20000000000 */
[----:B------:R-:W-:Y:S01]  /*6740*/  FADD.FTZ R167, R167, R166 ;  /* 0x000000a6a7a77221 */ /* 0x000fe20000010000 */
        /* <DEDUP_REMOVED lines=13> */
[----:B------:R-:W-:-:S06]  /*6820*/  FADD.FTZ R175, R175, R174 ;  /* 0x000000aeafaf7221 */ /* 0x000fcc0000010000 */
        /* <DEDUP_REMOVED lines=44> */
[----:B0-----:R-:W-:Y:S01]  /*6af0*/  F2FP.F16.F32.PACK_AB R155, R199, R198 ;  /* 0x000000c6c79b723e */ /* 0x001fe200000000ff */
        /* <DEDUP_REMOVED lines=10> */
.L_x_4375:
[----:B------:R-:W-:-:S13]  /*6ba0*/  ISETP.GE.AND P1, PT, R207, RZ, PT ;  /* 0x000000ffcf00720c */ /* 0x000fda0003f26270 */
[----:B------:R-:W-:Y:S05]  /*6bb0*/  @!P1 BRA `(.L_x_4385) ;  /* 0x0000002000bc9947 */ /* 0x000fea0003800000 */
[----:B------:R-:W-:Y:S02]  /*6bc0*/  IMAD.MOV.U32 R213, RZ, RZ, R20 ;  /* 0x000000ffffd57224 */ /* 0x000fe400078e0014 */
[----:B------:R-:W-:-:S07]  /*6bd0*/  IMAD.MOV.U32 R201, RZ, RZ, R13 ;  /* 0x000000ffffc97224 */ /* 0x000fce00078e000d */
.L_x_4394:
[----:B------:R-:W-:-:S04]  /*6be0*/  UIADD3 UR36, UR36, 0x1, URZ ;  /* 0x0000000124247890 */ /* 0x000fc8000fffe03f */
[----:B------:R-:W-:-:S04]  /*6bf0*/  UISETP.NE.AND UP0, UPT, UR36, 0x2, UPT ;  /* 0x000000022400788c */ /* 0x000fc8000bf05270 */
[----:B------:R-:W-:Y:S02]  /*6c00*/  USEL UR4, URZ, 0x1, UP0 ;  /* 0x000000013f047887 */ /* 0x000fe40008000000 */
[----:B------:R-:W-:Y:S02]  /*6c10*/  USEL UR36, UR36, URZ, UP0 ;  /* 0x0000003f24247287 */ /* 0x000fe40008000000 */
[----:B------:R-:W-:Y:S01]  /*6c20*/  ULOP3.LUT UR37, UR37, UR4, URZ, 0x3c, !UPT ;  /* 0x0000000425257292 */ /* 0x000fe2000f8e3c3f */
[----:B------:R-:W-:Y:S11]  /*6c30*/  @!P0 BRA `(.L_x_4386) ;  /* 0x0000000000048947 */ /* 0x000ff60003800000 */
[----:B------:R-:W-:Y:S01]  /*6c40*/  BPT.TRAP 0x1 ;  /* 0x000000040000795c */ /* 0x000fe20000300000 */
.L_x_4386:
        /* <DEDUP_REMOVED lines=9> */
.L_x_4387:
[----:B--2---:R-:W-:Y:S05]  /*6ce0*/  @P1 BRA `(.L_x_4388) ;  /* 0x0000000000081947 */ /* 0x004fea0003800000 */
[----:B------:R-:W2:Y:S02]  /*6cf0*/  SYNCS.PHASECHK.TRANS64.TRYWAIT P1, [UR4+0x32430], R13 ;  /* 0x0324300dff0075a7 */ /* 0x000ea40008020144 */
[----:B--2---:R-:W-:Y:S05]  /*6d00*/  @!P1 BRA `(.L_x_4389) ;  /* 0x000000ac00109947 */ /* 0x004fea0003800000 */
.L_x_4388:
        /* <DEDUP_REMOVED lines=31> */
.L_x_4390:
[----:B------:R3:W4:Y:S01]  /*6f00*/  SYNCS.PHASECHK.TRANS64.TRYWAIT P1, [UR4+0x32450], R13 ;  /* 0x0324500dff0075a7 */ /* 0x0007220008020144 */
[----:B------:R-:W-:Y:S05]  /*6f10*/  @!P0 BRA `(.L_x_4391) ;  /* 0x0000000000048947 */ /* 0x000fea0003800000 */
[----:B------:R-:W-:Y:S01]  /*6f20*/  BPT.TRAP 0x1 ;  /* 0x000000040000795c */ /* 0x000fe20000300000 */
.L_x_4391:
[----:B----4-:R-:W-:Y:S05]  /*6f30*/  @P1 BRA `(.L_x_4392) ;  /* 0x0000000000081947 */ /* 0x010fea0003800000 */
[----:B------:R-:W4:Y:S02]  /*6f40*/  SYNCS.PHASECHK.TRANS64.TRYWAIT P1, [UR4+0x32450], R13 ;  /* 0x0324500dff0075a7 */ /* 0x000f240008020144 */
[----:B----4-:R-:W-:Y:S05]  /*6f50*/  @!P1 BRA `(.L_x_4393) ;  /* 0x000000a800949947 */ /* 0x010fea0003800000 */
.L_x_4392:
[----:B------:R-:W-:Y:S01]  /*6f60*/  R2UR UR56, R10 ;  /* 0x000000000a3872ca */ /* 0x000fe200000e0000 */
[----:B------:R-:W-:Y:S01]  /*6f70*/  UIMAD UR5, UR36, 0xc00, UR7 ;  /* 0x00000c00240578a4 */ /* 0x000fe2000f8e0207 */
[----:B------:R-:W-:Y:S01]  /*6f80*/  R2UR UR57, R11 ;  /* 0x000000000b3972ca */ /* 0x000fe200000e0000 */
[----:B------:R-:W-:Y:S01]  /*6f90*/  WARPGROUP.ARRIVE ;  /* 0x00000000000079c5 */ /* 0x000fe20000000000 */
[----:B------:R-:W-:Y:S01]  /*6fa0*/  UMOV UR59, 0x40000040 ;  /* 0x40000040003b7882 */ /* 0x000fe20000000000 */
[----:B------:R-:W-:-:S04]  /*6fb0*/  UIADD3 UR10, UR5, 0x300, URZ ;  /* 0x00000300050a7890 */ /* 0x000fc8000fffe03f */
[----:B------:R-:W4:Y:S01]  /*6fc0*/  S2R R216, SR_TID.X ;  /* 0x0000000000d87919 */ /* 0x000f220000002100 */
[----:B------:R-:W-:Y:S01]  /*6fd0*/  UMOV UR11, 0x40000040 ;  /* 0x40000040000b7882 */ /* 0x000fe20000000000 */
[----:B------:R-:W-:Y:S01]  /*6fe0*/  UMOV UR58, UR5 ;  /* 0x00000005003a7c82 */ /* 0x000fe20008000000 */
[----:B------:R-:W-:Y:S01]  /*6ff0*/  UIADD3 UR14, UR5, 0x302, URZ ;  /* 0x00000302050e7890 */ /* 0x000fe2000fffe03f */
[C---:B------:R-:W-:Y:S01]  /*7000*/  ISETP.GT.AND P1, PT, R207.reuse, RZ, PT ;  /* 0x000000ffcf00720c */ /* 0x040fe20003f24270 */
[----:B------:R-:W-:Y:S01]  /*7010*/  UMOV UR15, 0x40000040 ;  /* 0x40000040000f7882 */ /* 0x000fe20000000000 */
[----:B------:R-:W-:Y:S01]  /*7020*/  UIADD3 UR18, UR5, 0x304, URZ ;  /* 0x0000030405127890 */ /* 0x000fe2000fffe03f */
[----:B------:R-:W-:Y:S01]  /*7030*/  VIADD R207, R207, 0xffffffff ;  /* 0xffffffffcfcf7836 */ /* 0x000fe20000000000 */
        /* <DEDUP_REMOVED lines=19> */
[----:B----4-:R-:W-:Y:S01]  /*7170*/  SHF.R.U32.HI R216, RZ, 0x7, R216 ;  /* 0x00000007ffd87819 */ /* 0x010fe200000116d8 */
        /* <DEDUP_REMOVED lines=63> */
[----:B--2---:R-:W-:-:S04]  /*7570*/  FMNMX.FTZ R20, R152, R201, !PT ;  /* 0x000000c998147209 */ /* 0x004fc80007810000 */
[----:B-1-3--:R-:W-:-:S04]  /*7580*/  FMNMX.FTZ R13, R153, R20, !PT ;  /* 0x00000014990d7209 */ /* 0x00afc80007810000 */
        /* <DEDUP_REMOVED lines=46> */
[----:B------:R-:W-:-:S05]  /*7870*/  FMNMX.FTZ R20, R199, R20, !PT ;  /* 0x00000014c7147209 */ /* 0x000fca0007810000 */
[----:B------:R-:W2:Y:S01]  /*7880*/  SHFL.BFLY PT, R13, R20, 0x2, 0x1f ;  /* 0x0c401f00140d7f89 */ /* 0x000ea200000e0000 */
[----:B-1----:R-:W-:-:S05]  /*7890*/  FMNMX.FTZ R21, R208, R21, !PT ;  /* 0x00000015d0157209 */ /* 0x002fca0007810000 */
[----:B------:R-:W1:Y:S01]  /*78a0*/  SHFL.BFLY PT, R210, R21, 0x1, 0x1f ;  /* 0x0c201f0015d27f89 */ /* 0x000e6200000e0000 */
[----:B--2---:R-:W-:-:S05]  /*78b0*/  FMNMX.FTZ R212, R20, R13, !PT ;  /* 0x0000000d14d47209 */ /* 0x004fca0007810000 */
[----:B------:R-:W2:Y:S01]  /*78c0*/  SHFL.BFLY PT, R215, R212, 0x1, 0x1f ;  /* 0x0c201f00d4d77f89 */ /* 0x000ea200000e0000 */
[----:B-1----:R-:W-:-:S05]  /*78d0*/  FMNMX.FTZ R13, R21, R210, !PT ;  /* 0x000000d2150d7209 */ /* 0x002fca0007810000 */
[C---:B0-----:R-:W-:Y:S01]  /*78e0*/  FMUL.FTZ R211, R13.reuse, UR5 ;  /* 0x000000050dd37c20 */ /* 0x041fe20008410000 */
[----:B------:R-:W-:-:S03]  /*78f0*/  FADD.FTZ R201, -R13, R201 ;  /* 0x000000c90dc97221 */ /* 0x000fc60000010100 */
[--C-:B------:R-:W-:Y:S01]  /*7900*/  FFMA.FTZ R208, R152, UR5, -R211.reuse ;  /* 0x0000000598d07c23 */ /* 0x100fe200080108d3 */
[--C-:B------:R-:W-:Y:S01]  /*7910*/  FFMA.FTZ R210, R157, UR5, -R211.reuse ;  /* 0x000000059dd27c23 */ /* 0x100fe200080108d3 */
[--C-:B------:R-:W-:Y:S01]  /*7920*/  FFMA.FTZ R209, R153, UR5, -R211.reuse ;  /* 0x0000000599d17c23 */ /* 0x100fe200080108d3 */
[----:B------:R-:W-:Y:S01]  /*7930*/  FMUL.FTZ R201, R201, UR5 ;  /* 0x00000005c9c97c20 */ /* 0x000fe20008410000 */
[----:B------:R-:W-:Y:S02]  /*7940*/  VIADD R153, R216, 0x8 ;  /* 0x00000008d8997836 */ /* 0x000fe40000000000 */
        /* <DEDUP_REMOVED lines=8> */
[----:B--2---:R-:W-:Y:S01]  /*79d0*/  FMNMX.FTZ R20, R212, R215, !PT ;  /* 0x000000d7d4147209 */ /* 0x004fe20007810000 */
[----:B------:R-:W0:Y:S01]  /*79e0*/  MUFU.EX2 R201, R201 ;  /* 0x000000c900c97308 */ /* 0x000e220000000800 */
[--C-:B------:R-:W-:Y:S01]  /*79f0*/  FFMA.FTZ R172, R172, UR5, -R211.reuse ;  /* 0x00000005acac7c23 */ /* 0x100fe200080108d3 */
[--C-:B------:R-:W-:Y:S01]  /*7a00*/  FFMA.FTZ R173, R173, UR5, -R211.reuse ;  /* 0x00000005adad7c23 */ /* 0x100fe200080108d3 */
[----:B------:R-:W-:Y:S01]  /*7a10*/  FFMA.FTZ R176, R176, UR5, -R211 ;  /* 0x00000005b0b07c23 */ /* 0x000fe200080108d3 */
[----:B------:R-:W-:Y:S01]  /*7a20*/  FADD.FTZ R21, -R20, R213 ;  /* 0x000000d514157221 */ /* 0x000fe20000010100 */
[----:B------:R-:W-:-:S02]  /*7a30*/  IMAD.U32 R213, RZ, RZ, UR4 ;  /* 0x00000004ffd57e24 */ /* 0x000fc4000f8e00ff */
[----:B------:R-:W-:Y:S01]  /*7a40*/  FMUL.FTZ R215, R20, UR5 ;  /* 0x0000000514d77c20 */ /* 0x000fe20008410000 */
[----:B------:R-:W-:Y:S01]  /*7a50*/  UIMAD UR4, UR36, 0xc00, UR6 ;  /* 0x00000c00240478a4 */ /* 0x000fe2000f8e0206 */
[----:B------:R-:W-:Y:S01]  /*7a60*/  FMUL.FTZ R157, R21, UR5 ;  /* 0x00000005159d7c20 */ /* 0x000fe20008410000 */
[----:B------:R-:W-:Y:S01]  /*7a70*/  @!P2 VIADD R152, R213, 0x32440 ;  /* 0x00032440d598a836 */ /* 0x000fe20000000000 */
[----:B------:R-:W-:Y:S01]  /*7a80*/  IADD3 R21, -R216, 0xb, RZ ;  /* 0x0000000bd8157810 */ /* 0x000fe20007ffe1ff */
[--C-:B------:R-:W-:Y:S01]  /*7a90*/  FFMA.FTZ R212, R154, UR5, -R215.reuse ;  /* 0x000000059ad47c23 */ /* 0x100fe200080108d7 */
[--C-:B------:R-:W-:Y:S01]  /*7aa0*/  FFMA.FTZ R214, R155, UR5, -R215.reuse ;  /* 0x000000059bd67c23 */ /* 0x100fe200080108d7 */
[--C-:B------:R-:W-:Y:S01]  /*7ab0*/  FFMA.FTZ R158, R158, UR5, -R215.reuse ;  /* 0x000000059e9e7c23 */ /* 0x100fe200080108d7 */
[----:B------:R-:W-:Y:S01]  /*7ac0*/  @!P2 PRMT R152, RZ, 0x654, R152 ;  /* 0x00000654ff98a816 */ /* 0x000fe20000000098 */
[--C-:B------:R-:W-:Y:S01]  /*7ad0*/  FFMA.FTZ R159, R159, UR5, -R215.reuse ;  /* 0x000000059f9f7c23 */ /* 0x100fe200080108d7 */
[----:B------:R1:W-:Y:S06]  /*7ae0*/  BAR.ARV R21, 0x100 ;  /* 0x000400150000751d */ /* 0x0003ec0000002000 */
        /* <DEDUP_REMOVED lines=152> */
[----:B------:R-:W-:Y:S01]  /*8470*/  FFMA.FTZ R175, R175, UR5, -R215 ;  /* 0x00000005afaf7c23 */ /* 0x000fe200080108d7 */
[--C-:B------:R-:W-:Y:S01]  /*8480*/  FFMA.FTZ R177, R177, UR5, -R211.reuse ;  /* 0x00000005b1b17c23 */ /* 0x100fe200080108d3 */
[----:B------:R-:W-:Y:S01]  /*8490*/  HGMMA.64x256x16.F32 R24, R152, gdesc[UR8].tnspB, R24, gsb0 ;  /* 0x43e0000898187df0 */ /* 0x000fe20008000818 */
[----:B------:R-:W0:Y:S01]  /*84a0*/  MUFU.EX2 R161, R161 ;  /* 0x000000a100a17308 */ /* 0x000e220000000800 */
[----:B------:R-:W-:Y:S01]  /*84b0*/  UIADD3 UR10, UR4, 0x80, URZ ;  /* 0x00000080040a7890 */ /* 0x000fe2000fffe03f */
[--C-:B------:R-:W-:Y:S01]  /*84c0*/  FFMA.FTZ R180, R180, UR5, -R211.reuse ;  /* 0x00000005b4b47c23 */ /* 0x100fe200080108d3 */
[----:B------:R-:W-:Y:S01]  /*84d0*/  UMOV UR11, 0x40000040 ;  /* 0x40000040000b7882 */ /* 0x000fe20000000000 */
[----:B------:R-:W-:Y:S01]  /*84e0*/  FFMA.FTZ R181, R181, UR5, -R211 ;  /* 0x00000005b5b57c23 */ /* 0x000fe200080108d3 */
[--C-:B------:R-:W-:Y:S01]  /*84f0*/  FFMA.FTZ R178, R178, UR5, -R215.reuse ;  /* 0x00000005b2b27c23 */ /* 0x100fe200080108d7 */
[--C-:B------:R-:W-:Y:S01]  /*8500*/  FFMA.FTZ R179, R179, UR5, -R215.reuse ;  /* 0x00000005b3b37c23 */ /* 0x100fe200080108d7 */
[--C-:B------:R-:W-:Y:S01]  /*8510*/  FFMA.FTZ R182, R182, UR5, -R215.reuse ;  /* 0x00000005b6b67c23 */ /* 0x100fe200080108d7 */
[----:B------:R-:W-:Y:S01]  /*8520*/  MUFU.EX2 R164, R164 ;  /* 0x000000a400a47308 */ /* 0x000fe20000000800 */
[----:B------:R-:W-:Y:S01]  /*8530*/  FFMA.FTZ R183, R183, UR5, -R215 ;  /* 0x00000005b7b77c23 */ /* 0x000fe200080108d7 */
[--C-:B------:R-:W-:Y:S01]  /*8540*/  FFMA.FTZ R184, R184, UR5, -R211.reuse ;  /* 0x00000005b8b87c23 */ /* 0x100fe200080108d3 */
[--C-:B------:R-:W-:Y:S01]  /*8550*/  FFMA.FTZ R185, R185, UR5, -R211.reuse ;  /* 0x00000005b9b97c23 */ /* 0x100fe200080108d3 */
[--C-:B------:R-:W-:Y:S01]  /*8560*/  FFMA.FTZ R188, R188, UR5, -R211.reuse ;  /* 0x00000005bcbc7c23 */ /* 0x100fe200080108d3 */
[----:B------:R-:W-:Y:S01]  /*8570*/  FFMA.FTZ R189, R189, UR5, -R211 ;  /* 0x00000005bdbd7c23 */ /* 0x000fe200080108d3 */
[--C-:B------:R-:W-:Y:S01]  /*8580*/  FFMA.FTZ R186, R186, UR5, -R215.reuse ;  /* 0x00000005baba7c23 */ /* 0x100fe200080108d7 */
[--C-:B------:R-:W-:Y:S01]  /*8590*/  FFMA.FTZ R187, R187, UR5, -R215.reuse ;  /* 0x00000005bbbb7c23 */ /* 0x100fe200080108d7 */
[----:B------:R-:W2:Y:S01]  /*85a0*/  MUFU.EX2 R165, R165 ;  /* 0x000000a500a57308 */ /* 0x000ea20000000800 */
[--C-:B------:R-:W-:Y:S01]  /*85b0*/  FFMA.FTZ R190, R190, UR5, -R215.reuse ;  /* 0x00000005bebe7c23 */ /* 0x100fe200080108d7 */
[----:B------:R-:W-:Y:S01]  /*85c0*/  FFMA.FTZ R191, R191, UR5, -R215 ;  /* 0x00000005bfbf7c23 */ /* 0x000fe200080108d7 */
[--C-:B------:R-:W-:Y:S01]  /*85d0*/  FFMA.FTZ R192, R192, UR5, -R211.reuse ;  /* 0x00000005c0c07c23 */ /* 0x100fe200080108d3 */
[--C-:B------:R-:W-:Y:S01]  /*85e0*/  FFMA.FTZ R193, R193, UR5, -R211.reuse ;  /* 0x00000005c1c17c23 */ /* 0x100fe200080108d3 */
[--C-:B------:R-:W-:Y:S01]  /*85f0*/  FFMA.FTZ R196, R196, UR5, -R211.reuse ;  /* 0x00000005c4c47c23 */ /* 0x100fe200080108d3 */
[----:B------:R-:W-:Y:S01]  /*8600*/  FFMA.FTZ R197, R197, UR5, -R211 ;  /* 0x00000005c5c57c23 */ /* 0x000fe200080108d3 */
[--C-:B------:R-:W-:Y:S01]  /*8610*/  FFMA.FTZ R194, R194, UR5, -R215.reuse ;  /* 0x00000005c2c27c23 */ /* 0x100fe200080108d7 */
[----:B------:R-:W-:Y:S01]  /*8620*/  MUFU.EX2 R162, R162 ;  /* 0x000000a200a27308 */ /* 0x000fe20000000800 */
[--C-:B------:R-:W-:Y:S01]  /*8630*/  FFMA.FTZ R195, R195, UR5, -R215.reuse ;  /* 0x00000005c3c37c23 */ /* 0x100fe200080108d7 */
[--C-:B------:R-:W-:Y:S01]  /*8640*/  FFMA.FTZ R198, R198, UR5, -R215.reuse ;  /* 0x00000005c6c67c23 */ /* 0x100fe200080108d7 */
[----:B------:R-:W-:Y:S01]  /*8650*/  FFMA.FTZ R199, R199, UR5, -R215 ;  /* 0x00000005c7c77c23 */ /* 0x000fe200080108d7 */
[----:B------:R-:W-:Y:S01]  /*8660*/  FFMA.FTZ R0, R201, R0, R208 ;  /* 0x00000000c9007223 */ /* 0x000fe200000100d0 */
[----:B------:R-:W-:Y:S01]  /*8670*/  FFMA.FTZ R157, R157, R12, R212 ;  /* 0x0000000c9d9d7223 */ /* 0x000fe200000100d4 */
[----:B------:R-:W-:-:S02]  /*8680*/  @!P2 VIADD R213, R213, 0x32460 ;  /* 0x00032460d5d5a836 */ /* 0x000fc40000000000 */
[----:B------:R-:W3:Y:S01]  /*8690*/  MUFU.EX2 R163, R163 ;  /* 0x000000a300a37308 */ /* 0x000ee20000000800 */
[----:B------:R-:W-:Y:S01]  /*86a0*/  FADD.FTZ R209, R209, R0 ;  /* 0x00000000d1d17221 */ /* 0x000fe20000010000 */
[----:B------:R-:W-:Y:S01]  /*86b0*/  FADD.FTZ R157, R214, R157 ;  /* 0x0000009dd69d7221 */ /* 0x000fe20000010000 */
[----:B------:R-:W-:Y:S01]  /*86c0*/  @!P2 PRMT R213, RZ, 0x654, R213 ;  /* 0x00000654ffd5a816 */ /* 0x000fe200000000d5 */
[----:B------:R-:W-:Y:S02]  /*86d0*/  IMAD.MOV.U32 R201, RZ, RZ, R13 ;  /* 0x000000ffffc97224 */ /* 0x000fe400078e000d */
[----:B------:R-:W-:Y:S01]  /*86e0*/  FADD.FTZ R209, R156, R209 ;  /* 0x000000d19cd17221 */ /* 0x000fe20000010000 */
[----:B------:R-:W-:Y:S01]  /*86f0*/  FADD.FTZ R158, R158, R157 ;  /* 0x0000009d9e9e7221 */ /* 0x000fe20000010000 */
[----:B------:R-:W-:Y:S02]  /*8700*/  MUFU.EX2 R166, R166 ;  /* 0x000000a600a67308 */ /* 0x000fe40000000800 */
[----:B------:R-:W-:Y:S01]  /*8710*/  FADD.FTZ R209, R210, R209 ;  /* 0x000000d1d2d17221 */ /* 0x000fe20000010000 */
[----:B------:R-:W-:-:S05]  /*8720*/  FADD.FTZ R159, R159, R158 ;  /* 0x0000009e9f9f7221 */ /* 0x000fca0000010000 */
[----:B------:R-:W4:Y:S08]  /*8730*/  MUFU.EX2 R167, R167 ;  /* 0x000000a700a77308 */ /* 0x000f300000000800 */
[----:B------:R-:W-:Y:S08]  /*8740*/  MUFU.EX2 R168, R168 ;  /* 0x000000a800a87308 */ /* 0x000ff00000000800 */
[----:B------:R-:W5:Y:S08]  /*8750*/  MUFU.EX2 R169, R169 ;  /* 0x000000a900a97308 */ /* 0x000f700000000800 */
[----:B------:R-:W-:Y:S08]  /*8760*/  MUFU.EX2 R172, R172 ;  /* 0x000000ac00ac7308 */ /* 0x000ff00000000800 */
[----:B------:R-:W1:Y:S08]  /*8770*/  MUFU.EX2 R173, R173 ;  /* 0x000000ad00ad7308 */ /* 0x000e700000000800 */
        /* <DEDUP_REMOVED lines=22> */
[----:B------:R-:W-:Y:S01]  /*88e0*/  MUFU.EX2 R196, R196 ;  /* 0x000000c400c47308 */ /* 0x000fe20000000800 */
[----:B------:R-:W-:-:S02]  /*88f0*/  WARPGROUP.DEPBAR.LE gsb0, 0x0 ;  /* 0x00008000000079c5 */ /* 0x000fc40000010000 */
[----:B0-----:R-:W-:-:S05]  /*8900*/  F2FP.F16.F32.PACK_AB R152, R161, R160 ;  /* 0x000000a0a198723e */ /* 0x001fca00000000ff */
[----:B------:R-:W0:Y:S01]  /*8910*/  MUFU.EX2 R197, R197 ;  /* 0x000000c500c57308 */ /* 0x000e220000000800 */
[----:B--2---:R-:W-:Y:S01]  /*8920*/  F2FP.F16.F32.PACK_AB R154, R165, R164 ;  /* 0x000000a4a59a723e */ /* 0x004fe200000000ff */
[----:B------:R-:W-:Y:S01]  /*8930*/  FADD.FTZ R160, R160, R209 ;  /* 0x000000d1a0a07221 */ /* 0x000fe20000010000 */
[----:B---3--:R-:W-:Y:S01]  /*8940*/  F2FP.F16.F32.PACK_AB R153, R163, R162 ;  /* 0x000000a2a399723e */ /* 0x008fe200000000ff */
[----:B------:R-:W-:Y:S01]  /*8950*/  FADD.FTZ R162, R162, R159 ;  /* 0x0000009fa2a27221 */ /* 0x000fe20000010000 */
[----:B----4-:R-:W-:Y:S01]  /*8960*/  F2FP.F16.F32.PACK_AB R155, R167, R166 ;  /* 0x000000a6a79b723e */ /* 0x010fe200000000ff */
        /* <DEDUP_REMOVED lines=8> */
[----:B------:R-:W2:Y:S01]  /*89f0*/  MUFU.EX2 R195, R195 ;  /* 0x000000c300c37308 */ /* 0x000ea20000000800 */
[----:B------:R-:W-:Y:S01]  /*8a00*/  UMOV UR11, 0x40000040 ;  /* 0x40000040000b7882 */ /* 0x000fe20000000000 */
[----:B------:R-:W-:Y:S01]  /*8a10*/  FADD.FTZ R165, R165, R164 ;  /* 0x000000a4a5a57221 */ /* 0x000fe20000010000 */
[----:B------:R-:W-:-:S05]  /*8a20*/  FADD.FTZ R167, R167, R166 ;  /* 0x000000a6a7a77221 */ /* 0x000fca0000010000 */
[----:B------:R-:W-:Y:S08]  /*8a30*/  MUFU.EX2 R198, R198 ;  /* 0x000000c600c67308 */ /* 0x000ff00000000800 */
[----:B------:R-:W3:Y:S01]  /*8a40*/  MUFU.EX2 R199, R199 ;  /* 0x000000c700c77308 */ /* 0x000ee20000000800 */
[----:B------:R-:W-:Y:S02]  /*8a50*/  WARPGROUP.DEPBAR.LE gsb0, 0x0 ;  /* 0x00008000000079c5 */ /* 0x000fe40000010000 */
[----:B-----5:R-:W-:Y:S01]  /*8a60*/  F2FP.F16.F32.PACK_AB R152, R169, R168 ;  /* 0x000000a8a998723e */ /* 0x020fe200000000ff */
[----:B------:R-:W-:Y:S01]  /*8a70*/  FADD.FTZ R168, R168, R165 ;  /* 0x000000a5a8a87221 */ /* 0x000fe20000010000 */
[----:B-1----:R-:W-:-:S02]  /*8a80*/  F2FP.F16.F32.PACK_AB R154, R173, R172 ;  /* 0x000000acad9a723e */ /* 0x002fc400000000ff */
[----:B------:R-:W-:Y:S01]  /*8a90*/  F2FP.F16.F32.PACK_AB R153, R171, R170 ;  /* 0x000000aaab99723e */ /* 0x000fe200000000ff */
[----:B------:R-:W-:Y:S01]  /*8aa0*/  FADD.FTZ R170, R170, R167 ;  /* 0x000000a7aaaa7221 */ /* 0x000fe20000010000 */
[----:B------:R-:W-:Y:S01]  /*8ab0*/  F2FP.F16.F32.PACK_AB R155, R175, R174 ;  /* 0x000000aeaf9b723e */ /* 0x000fe200000000ff */
[----:B------:R-:W-:Y:S02]  /*8ac0*/  FADD.FTZ R169, R169, R168 ;  /* 0x000000a8a9a97221 */ /* 0x000fe40000010000 */
[----:B------:R-:W-:Y:S01]  /*8ad0*/  FADD.FTZ R171, R171, R170 ;  /* 0x000000aaabab7221 */ /* 0x000fe20000010000 */
[----:B------:R-:W-:Y:S01]  /*8ae0*/  WARPGROUP.ARRIVE ;  /* 0x00000000000079c5 */ /* 0x000fe20000000000 */
[----:B------:R-:W-:Y:S02]  /*8af0*/  FADD.FTZ R172, R172, R169 ;  /* 0x000000a9acac7221 */ /* 0x000fe40000010000 */
[----:B------:R-:W-:Y:S02]  /*8b00*/  FADD.FTZ R174, R174, R171 ;  /* 0x000000abaeae7221 */ /* 0x000fe40000010000 */
[----:B------:R-:W-:Y:S01]  /*8b10*/  FADD.FTZ R173, R173, R172 ;  /* 0x000000acadad7221 */ /* 0x000fe20000010000 */
[----:B------:R-:W-:Y:S01]  /*8b20*/  HGMMA.64x256x16.F32 R24, R152, gdesc[UR8].tnspB, R24, gsb0 ;  /* 0x43e0000898187df0 */ /* 0x000fe20008000818 */
[----:B------:R-:W-:Y:S01]  /*8b30*/  UIADD3 UR10, UR4, 0x180, URZ ;  /* 0x00000180040a7890 */ /* 0x000fe2000fffe03f */
[----:B------:R-:W-:Y:S01]  /*8b40*/  FADD.FTZ R175, R175, R174 ;  /* 0x000000aeafaf7221 */ /* 0x000fe20000010000 */
[----:B------:R-:W-:Y:S01]  /*8b50*/  UMOV UR11, 0x40000040 ;  /* 0x40000040000b7882 */ /* 0x000fe20000000000 */
[----:B------:R-:W-:-:S02]  /*8b60*/  WARPGROUP.DEPBAR.LE gsb0, 0x0 ;  /* 0x00008000000079c5 */ /* 0x000fc40000010000 */
[----:B------:R-:W-:Y:S01]  /*8b70*/  F2FP.F16.F32.PACK_AB R152, R177, R176 ;  /* 0x000000b0b198723e */ /* 0x000fe200000000ff */
[----:B------:R-:W-:Y:S01]  /*8b80*/  FADD.FTZ R176, R176, R173 ;  /* 0x000000adb0b07221 */ /* 0x000fe20000010000 */
[----:B------:R-:W-:Y:S02]  /*8b90*/  F2FP.F16.F32.PACK_AB R154, R181, R180 ;  /* 0x000000b4b59a723e */ /* 0x000fe400000000ff */
        /* <DEDUP_REMOVED lines=8> */
[----:B------:R-:W-:-:S07]  /*8c20*/  FADD.FTZ R181, R181, R180 ;  /* 0x000000b4b5b57221 */ /* 0x000fce0000010000 */
[----:B------:R-:W-:Y:S01]  /*8c30*/  HGMMA.64x256x16.F32 R24, R152, gdesc[UR8].tnspB, R24, gsb0 ;  /* 0x43e0000898187df0 */ /* 0x000fe20008000818 */
[----:B------:R-:W-:Y:S01]  /*8c40*/  UIADD3 UR10, UR4, 0x200, URZ ;  /* 0x00000200040a7890 */ /* 0x000fe2000fffe03f */
[----:B------:R-:W-:Y:S01]  /*8c50*/  FADD.FTZ R183, R183, R182 ;  /* 0x000000b6b7b77221 */ /* 0x000fe20000010000 */
[----:B------:R-:W-:Y:S01]  /*8c60*/  UMOV UR11, 0x40000040 ;  /* 0x40000040000b7882 */ /* 0x000fe20000000000 */
[----:B------:R-:W-:Y:S02]  /*8c70*/  WARPGROUP.DEPBAR.LE gsb0, 0x0 ;  /* 0x00008000000079c5 */ /* 0x000fe40000010000 */
[----:B------:R-:W-:Y:S01]  /*8c80*/  F2FP.F16.F32.PACK_AB R152, R185, R184 ;  /* 0x000000b8b998723e */ /* 0x000fe200000000ff */
[----:B------:R-:W-:Y:S01]  /*8c90*/  FADD.FTZ R184, R184, R181 ;  /* 0x000000b5b8b87221 */ /* 0x000fe20000010000 */
[----:B------:R-:W-:Y:S02]  /*8ca0*/  F2FP.F16.F32.PACK_AB R154, R189, R188 ;  /* 0x000000bcbd9a723e */ /* 0x000fe400000000ff */
        /* <DEDUP_REMOVED lines=16> */
[----:B0-----:R-:W-:Y:S02]  /*8db0*/  F2FP.F16.F32.PACK_AB R154, R197, R196 ;  /* 0x000000c4c59a723e */ /* 0x001fe400000000ff */
[----:B--2---:R-:W-:Y:S01]  /*8dc0*/  F2FP.F16.F32.PACK_AB R153, R195, R194 ;  /* 0x000000c2c399723e */ /* 0x004fe200000000ff */
[----:B------:R-:W-:Y:S01]  /*8dd0*/  FADD.FTZ R194, R194, R191 ;  /* 0x000000bfc2c27221 */ /* 0x000fe20000010000 */
[----:B---3--:R-:W-:Y:S01]  /*8de0*/  F2FP.F16.F32.PACK_AB R155, R199, R198 ;  /* 0x000000c6c79b723e */ /* 0x008fe200000000ff */
[----:B------:R-:W-:-:S02]  /*8df0*/  FADD.FTZ R193, R193, R192 ;  /* 0x000000c0c1c17221 */ /* 0x000fc40000010000 */
[----:B------:R-:W-:Y:S01]  /*8e00*/  FADD.FTZ R195, R195, R194 ;  /* 0x000000c2c3c37221 */ /* 0x000fe20000010000 */
[----:B------:R-:W-:Y:S01]  /*8e10*/  WARPGROUP.ARRIVE ;  /* 0x00000000000079c5 */ /* 0x000fe20000000000 */
[----:B------:R-:W-:Y:S02]  /*8e20*/  FADD.FTZ R0, R196, R193 ;  /* 0x000000c1c4007221 */ /* 0x000fe40000010000 */
[----:B------:R-:W-:Y:S02]  /*8e30*/  FADD.FTZ R12, R198, R195 ;  /* 0x000000c3c60c7221 */ /* 0x000fe40000010000 */
[----:B------:R-:W-:-:S07]  /*8e40*/  FADD.FTZ R0, R197, R0 ;  /* 0x00000000c5007221 */ /* 0x000fce0000010000 */
[----:B------:R-:W-:Y:S01]  /*8e50*/  HGMMA.64x256x16.F32 R24, R152, gdesc[UR8].tnspB, R24, gsb0 ;  /* 0x43e0000898187df0 */ /* 0x000fe20008000818 */
[----:B------:R-:W-:Y:S02]  /*8e60*/  FADD.FTZ R12, R199, R12 ;  /* 0x0000000cc70c7221 */ /* 0x000fe40000010000 */
[----:B------:R-:W-:Y:S02]  /*8e70*/  WARPGROUP.DEPBAR.LE gsb0, 0x0 ;  /* 0x00008000000079c5 */ /* 0x000fe40000010000 */
[----:B------:R0:W-:Y:S02]  /*8e80*/  @!P2 SYNCS.ARRIVE.TRANS64.RED.A1T0 RZ, [R213+URZ], RZ ;  /* 0x000000ffd5ffa9a7 */ /* 0x0001e4000810043f */
[----:B0-----:R-:W-:Y:S01]  /*8e90*/  IMAD.MOV.U32 R213, RZ, RZ, R20 ;  /* 0x000000ffffd57224 */ /* 0x001fe200078e0014 */
[----:B------:R-:W-:Y:S06]  /*8ea0*/  @P1 BRA `(.L_x_4394) ;  /* 0xffffffdc004c1947 */ /* 0x000fec000383ffff */
.L_x_4385:
[----:B------:R-:W1:Y:S01]  /*8eb0*/  SHFL.BFLY PT, R3, R0, 0x2, 0x1f ;  /* 0x0c401f0000037f89 */ /* 0x000e6200000e0000 */
[----:B------:R-:W-:Y:S01]  /*8ec0*/  IMAD.MOV.U32 R4, RZ, RZ, RZ ;  /* 0x000000ffff047224 */ /* 0x000fe200078e00ff */
[----:B------:R-:W-:Y:S01]  /*8ed0*/  R2UR UR4, R222 ;  /* 0x00000000de0472ca */ /* 0x000fe200000e0000 */
[----:B------:R-:W-:Y:S01]  /*8ee0*/  UIADD3 UR36, UR36, 0x1, URZ ;  /* 0x0000000124247890 */ /* 0x000fe2000fffe03f */
[----:B------:R-:W2:Y:S01]  /*8ef0*/  SHFL.BFLY PT, R5, R12, 0x2, 0x1f ;  /* 0x0c401f000c057f89 */ /* 0x000ea200000e0000 */
[----:B------:R-:W-:Y:S01]  /*8f00*/  IMAD.U32 R8, RZ, RZ, UR5 ;  /* 0x00000005ff087e24 */ /* 0x000fe2000f8e00ff */
[----:B------:R3:W-:Y:S06]  /*8f10*/  BAR.ARV R21, 0x100 ;  /* 0x000400150000751d */ /* 0x0007ec0000002000 */
[----:B------:R-:W-:-:S02]  /*8f20*/  UISETP.NE.AND UP0, UPT, UR36, 0x2, UPT ;  /* 0x000000022400788c */ /* 0x000fc4000bf05270 */
[----:B------:R-:W-:Y:S06]  /*8f30*/  BAR.ARV 0x8, 0x180 ;  /* 0x0206000000007b1d */ /* 0x000fec0000002000 */
[----:B------:R-:W-:Y:S01]  /*8f40*/  UIADD3 UR4, UR4, 0x1, URZ ;  /* 0x0000000104047890 */ /* 0x000fe2000fffe03f */
[----:B------:R-:W-:Y:S01]  /*8f50*/  PLOP3.LUT P0, PT, PT, PT, PT, 0x8, 0x0 ;  /* 0x000000000000781c */ /* 0x000fe20003f0e170 */
[----:B-1----:R-:W-:Y:S01]  /*8f60*/  FADD.FTZ R3, R3, R0 ;  /* 0x0000000003037221 */ /* 0x002fe20000010000 */
[----:B------:R-:W-:Y:S01]  /*8f70*/  IMAD.MOV.U32 R0, RZ, RZ, RZ ;  /* 0x000000ffff007224 */ /* 0x000fe200078e00ff */
[----:B------:R-:W-:Y:S01]  /*8f80*/  USEL UR36, UR36, URZ, UP0 ;  /* 0x0000003f24247287 */ /* 0x000fe20008000000 */
[----:B--2---:R-:W-:-:S02]  /*8f90*/  FADD.FTZ R5, R5, R12 ;  /* 0x0000000c05057221 */ /* 0x004fc40000010000 */
[----:B------:R-:W1:Y:S01]  /*8fa0*/  SHFL.BFLY PT, R2, R3, 0x1, 0x1f ;  /* 0x0c201f0003027f89 */ /* 0x000e6200000e0000 */
[----:B------:R-:W-:Y:S01]  /*8fb0*/  IMAD.U32 R222, RZ, RZ, UR4 ;  /* 0x00000004ffde7e24 */ /* 0x000fe2000f8e00ff */
[----:B------:R-:W-:-:S04]  /*8fc0*/  USEL UR4, URZ, 0x1, UP0 ;  /* 0x000000013f047887 */ /* 0x000fc80008000000 */
[----:B------:R-:W-:Y:S01]  /*8fd0*/  ULOP3.LUT UR37, UR37, UR4, URZ, 0x3c, !UPT ;  /* 0x0000000425257292 */ /* 0x000fe2000f8e3c3f */
[----:B-1----:R-:W-:Y:S01]  /*8fe0*/  FADD.FTZ R7, R3, R2 ;  /* 0x0000000203077221 */ /* 0x002fe20000010000 */
[----:B------:R-:W-:Y:S01]  /*8ff0*/  IMAD.MOV.U32 R3, RZ, RZ, -0x800000 ;  /* 0xff800000ff037424 */ /* 0x000fe200078e00ff */
[----:B------:R-:W1:Y:S03]  /*9000*/  SHFL.BFLY PT, R2, R5, 0x1, 0x1f ;  /* 0x0c201f0005027f89 */ /* 0x000e6600000e0000 */
[----:B------:R-:W-:-:S13]  /*9010*/  FSETP.NE.FTZ.AND P1, PT, R7, RZ, PT ;  /* 0x000000ff0700720b */ /* 0x000fda0003f35000 */
[----:B------:R-:W2:Y:S01]  /*9020*/  @P1 MUFU.RCP R4, R7 ;  /* 0x0000000700041308 */ /* 0x000ea20000001000 */
[----:B-1----:R-:W-:Y:S01]  /*9030*/  FADD.FTZ R6, R5, R2 ;  /* 0x0000000205067221 */ /* 0x002fe20000010000 */
[----:B------:R-:W-:-:S06]  /*9040*/  IMAD.MOV.U32 R2, RZ, RZ, -0x800000 ;  /* 0xff800000ff027424 */ /* 0x000fcc00078e00ff */
[----:B------:R-:W1:Y:S01]  /*9050*/  @P1 MUFU.LG2 R5, R7 ;  /* 0x0000000700051308 */ /* 0x000e620000000c00 */
[----:B------:R-:W-:Y:S01]  /*9060*/  FSETP.NE.FTZ.AND P2, PT, R6, RZ, PT ;  /* 0x000000ff0600720b */ /* 0x000fe20003f55000 */
        /* <DEDUP_REMOVED lines=8> */
[----:B------:R-:W-:-:S04]  /*90f0*/  FMUL.FTZ R173, R40, R4 ;  /* 0x0000000428ad7220 */ /* 0x000fc80000410000 */
[----:B------:R-:W-:Y:S01]  /*9100*/  @P2 MUFU.RCP R0, R6 ;  /* 0x0000000600002308 */ /* 0x000fe20000001000 */
[-C--:B------:R-:W-:Y:S01]  /*9110*/  FMUL.FTZ R41, R41, R4.reuse ;  /* 0x0000000429297220 */ /* 0x080fe20000410000 */
[-C--:B------:R-:W-:Y:S01]  /*9120*/  FMUL.FTZ R174, R44, R4.reuse ;  /* 0x000000042cae7220 */ /* 0x080fe20000410000 */
[-C--:B------:R-:W-:Y:S01]  /*9130*/  FMUL.FTZ R45, R45, R4.reuse ;  /* 0x000000042d2d7220 */ /* 0x080fe20000410000 */
[-C--:B------:R-:W-:Y:S01]  /*9140*/  FMUL.FTZ R175, R48, R4.reuse ;  /* 0x0000000430af7220 */ /* 0x080fe20000410000 */
[-C--:B------:R-:W-:Y:S01]  /*9150*/  FMUL.FTZ R49, R49, R4.reuse ;  /* 0x0000000431317220 */ /* 0x080fe20000410000 */
[-C--:B------:R-:W-:Y:S01]  /*9160*/  FMUL.FTZ R176, R52, R4.reuse ;  /* 0x0000000434b07220 */ /* 0x080fe20000410000 */
[-C--:B------:R-:W-:Y:S01]  /*9170*/  FMUL.FTZ R53, R53, R4.reuse ;  /* 0x0000000435357220 */ /* 0x080fe20000410000 */
[----:B------:R-:W2:Y:S01]  /*9180*/  @P2 MUFU.LG2 R6, R6 ;  /* 0x0000000600062308 */ /* 0x000ea20000000c00 */
        /* <DEDUP_REMOVED lines=50> */
[----:B-1----:R-:W-:Y:S01]  /*94b0*/  @P1 FMUL.FTZ R5, R5, 0.69314718246459960938 ;  /* 0x3f31721805051820 */ /* 0x002fe20000410000 */
[----:B--2---:R-:W-:Y:S01]  /*94c0*/  @P2 FMUL.FTZ R7, R6, 0.69314718246459960938 ;  /* 0x3f31721806072820 */ /* 0x004fe20000410000 */
        /* <DEDUP_REMOVED lines=66> */
[----:B---3--:R-:W-:-:S07]  /*98f0*/  @P2 FFMA.FTZ R2, R8, R20, R7 ;  /* 0x0000001408022223 */ /* 0x008fce0000010007 */
.L_x_4363:
[----:B------:R-:W1:Y:S01]  /*9900*/  S2R R5, SR_CgaCtaId ;  /* 0x0000000000057919 */ /* 0x000e620000008800 */
[----:B------:R-:W-:Y:S01]  /*9910*/  MOV R194, 0x400 ;  /* 0x0000040000c27802 */ /* 0x000fe20000000f00 */
[----:B------:R-:W-:Y:S01]  /*9920*/  BSSY B0, `(.L_x_4395) ;  /* 0x0000297000007945 */ /* 0x000fe20003800000 */
[----:B------:R-:W-:Y:S02]  /*9930*/  BAR.SYNC.DEFER_BLOCKING 0x5, 0x180 ;  /* 0x0146000000007b1d */ /* 0x000fe40000010000 */
[----:B-1----:R-:W-:-:S05]  /*9940*/  LEA R194, R5, R194, 0x18 ;  /* 0x000000c205c27211 */ /* 0x002fca00078ec0ff */
[----:B------:R-:W1:Y:S02]  /*9950*/  LDS R4, [R194+0x324d0] ;  /* 0x0324d000c2047984 */ /* 0x000e640000000800 */
[----:B-1----:R-:W-:Y:S01]  /*9960*/  R2UR UR4, R4 ;  /* 0x00000000040472ca */ /* 0x002fe200000e0000 */
[----:B------:R-:W-:Y:S06]  /*9970*/  BAR.ARV 0x4, 0x180 ;  /* 0x0106000000007b1d */ /* 0x000fec0000002000 */
[----:B------:R-:W-:Y:S08]  /*9980*/  @P0 BRA `(.L_x_4396) ;  /* 0x0000001c00540947 */ /* 0x000ff00003800000 */
[----:B------:R-:W1:Y:S01]  /*9990*/  S2R R5, SR_SWINHI ;  /* 0x0000000000057919 */ /* 0x000e620000002f00 */
[----:B------:R-:W-:Y:S01]  /*99a0*/  F2FP.F16.F32.PACK_AB R24, R25, R24 ;  /* 0x000000181918723e */ /* 0x000fe200000000ff */
[----:B------:R-:W-:Y:S01]  /*99b0*/  ULDC.64 UR8, c[0x0][0xc90] ;  /* 0x0003240000087ab9 */ /* 0x000fe20000000a00 */
[----:B------:R-:W-:Y:S02]  /*99c0*/  F2FP.F16.F32.PACK_AB R25, R32, R26 ;  /* 0x0000001a2019723e */ /* 0x000fe400000000ff */
[----:B------:R-:W-:Y:S02]  /*99d0*/  F2FP.F16.F32.PACK_AB R26, R29, R28 ;  /* 0x0000001c1d1a723e */ /* 0x000fe400000000ff */
[----:B------:R-:W-:Y:S02]  /*99e0*/  F2FP.F16.F32.PACK_AB R27, R27, R30 ;  /* 0x0000001e1b1b723e */ /* 0x000fe400000000ff */
[----:B------:R-:W-:Y:S02]  /*99f0*/  R2UR UR11, R219 ;  /* 0x00000000db0b72ca */ /* 0x000fe400000e0000 */
[----:B------:R-:W-:-:S11]  /*9a00*/  R2UR UR13, R220 ;  /* 0x00000000dc0d72ca */ /* 0x000fd600000e0000 */
[----:B------:R-:W-:Y:S02]  /*9a10*/  USHF.R.S32.HI UR10, URZ, 0x1f, UR11 ;  /* 0x0000001f3f0a7899 */ /* 0x000fe4000801140b */
[----:B------:R-:W-:Y:S02]  /*9a20*/  UIMAD.WIDE.U32 UR6, UR11, UR8, URZ ;  /* 0x000000080b0672a5 */ /* 0x000fe4000f8e003f */
[----:B------:R-:W-:Y:S02]  /*9a30*/  UIMAD UR5, UR10, UR8, URZ ;  /* 0x000000080a0572a4 */ /* 0x000fe4000f8e023f */
[----:B------:R-:W-:Y:S02]  /*9a40*/  USHF.R.S32.HI UR12, URZ, 0x1f, UR13 ;  /* 0x0000001f3f0c7899 */ /* 0x000fe4000801140d */
[----:B------:R-:W-:Y:S01]  /*9a50*/  UIMAD UR5, UR11, UR9, UR5 ;  /* 0x000000090b0572a4 */ /* 0x000fe2000f8e0205 */
[----:B------:R-:W-:Y:S02]  /*9a60*/  MOV R164, R194 ;  /* 0x000000c200a47202 */ /* 0x000fe40000000f00 */
[----:B-1----:R-:W-:Y:S01]  /*9a70*/  MOV R165, R5 ;  /* 0x0000000500a57202 */ /* 0x002fe20000000f00 */
[----:B------:R-:W-:Y:S01]  /*9a80*/  IMAD R5, R221, 0x40, R200 ;  /* 0x00000040dd057824 */ /* 0x000fe200078e02c8 */
[----:B------:R-:W-:Y:S01]  /*9a90*/  ULDC.64 UR8, c[0x0][0xc98] ;  /* 0x0003260000087ab9 */ /* 0x000fe20000000a00 */
[----:B------:R-:W-:Y:S01]  /*9aa0*/  UIADD3 UR7, UR7, UR5, URZ ;  /* 0x0000000507077290 */ /* 0x000fe2000fffe03f */
[----:B------:R-:W-:Y:S01]  /*9ab0*/  IMAD.WIDE R20, R226, 0x2, R164 ;  /* 0x00000002e2147825 */ /* 0x000fe200078e02a4 */
[----:B------:R-:W-:-:S02]  /*9ac0*/  UIMAD UR5, UR12, UR8, URZ ;  /* 0x000000080c0572a4 */ /* 0x000fc4000f8e023f */
[----:B------:R-:W-:Y:S01]  /*9ad0*/  UIMAD.WIDE.U32 UR6, UR13, UR8, UR6 ;  /* 0x000000080d0672a5 */ /* 0x000fe2000f8e0006 */
[----:B------:R-:W-:Y:S01]  /*9ae0*/  IMAD.WIDE R164, R5, 0x2, R164 ;  /* 0x0000000205a47825 */ /* 0x000fe200078e02a4 */
[C---:B------:R-:W-:Y:S01]  /*9af0*/  IADD3 R119, P5, R20.reuse, 0xc020, RZ ;  /* 0x0000c02014777810 */ /* 0x040fe20007fbe0ff */
[----:B------:R-:W-:Y:S01]  /*9b00*/  UIMAD UR5, UR13, UR9, UR5 ;  /* 0x000000090d0572a4 */ /* 0x000fe2000f8e0205 */
[C---:B------:R-:W-:Y:S02]  /*9b10*/  IADD3 R107, P2, R20.reuse, 0x8040, RZ ;  /* 0x00008040146b7810 */ /* 0x040fe40007f5e0ff */
[C---:B------:R-:W-:Y:S01]  /*9b20*/  LOP3.LUT R167, R20.reuse, 0x380, RZ, 0xc0, !PT ;  /* 0x0000038014a77812 */ /* 0x040fe200078ec0ff */
[--C-:B------:R-:W-:Y:S01]  /*9b30*/  IMAD.X R9, RZ, RZ, R21.reuse, P5 ;  /* 0x000000ffff097224 */ /* 0x100fe200028e0615 */
[C---:B------:R-:W-:Y:S01]  /*9b40*/  IADD3 R7, P3, R20.reuse, 0xc060, RZ ;  /* 0x0000c06014077810 */ /* 0x040fe20007f7e0ff */
[--C-:B------:R-:W-:Y:S01]  /*9b50*/  IMAD.X R19, RZ, RZ, R21.reuse, P2 ;  /* 0x000000ffff137224 */ /* 0x100fe200010e0615 */
[----:B------:R-:W-:Y:S01]  /*9b60*/  LOP3.LUT R8, R119, 0x380, RZ, 0xc0, !PT ;  /* 0x0000038077087812 */ /* 0x000fe200078ec0ff */
[----:B------:R-:W-:Y:S01]  /*9b70*/  ULDC.64 UR8, c[0x0][0xbe8] ;  /* 0x0002fa0000087ab9 */ /* 0x000fe20000000a00 */
[----:B------:R-:W-:Y:S01]  /*9b80*/  SHF.R.U64 R167, R167, 0x3, RZ ;  /* 0x00000003a7a77819 */ /* 0x000fe200000012ff */
[----:B------:R-:W-:Y:S01]  /*9b90*/  IMAD.X R5, RZ, RZ, R21, P3 ;  /* 0x000000ffff057224 */ /* 0x000fe200018e0615 */
[----:B------:R-:W-:-:S02]  /*9ba0*/  IADD3 R16, P2, R20, 0x4000, RZ ;  /* 0x0000400014107810 */ /* 0x000fc40007f5e0ff */
[----:B------:R-:W-:Y:S02]  /*9bb0*/  LOP3.LUT R4, R7, 0x380, RZ, 0xc0, !PT ;  /* 0x0000038007047812 */ /* 0x000fe400078ec0ff */
[----:B------:R-:W-:Y:S01]  /*9bc0*/  SHF.R.U64 R8, R8, 0x3, RZ ;  /* 0x0000000308087819 */ /* 0x000fe200000012ff */
[--C-:B------:R-:W-:Y:S01]  /*9bd0*/  IMAD.X R17, RZ, RZ, R21.reuse, P2 ;  /* 0x000000ffff117224 */ /* 0x100fe200010e0615 */
[----:B------:R-:W-:Y:S01]  /*9be0*/  LOP3.LUT R166, R167, R20, RZ, 0x3c, !PT ;  /* 0x00000014a7a67212 */ /* 0x000fe200078e3cff */
[----:B------:R-:W-:Y:S01]  /*9bf0*/  IMAD.MOV.U32 R167, RZ, RZ, R21 ;  /* 0x000000ffffa77224 */ /* 0x000fe200078e0015 */
[----:B------:R-:W-:Y:S02]  /*9c00*/  SHF.R.U64 R4, R4, 0x3, RZ ;  /* 0x0000000304047819 */ /* 0x000fe400000012ff */
[C---:B------:R-:W-:Y:S02]  /*9c10*/  IADD3 R123, P4, R20.reuse, 0xc040, RZ ;  /* 0x0000c040147b7810 */ /* 0x040fe40007f9e0ff */
[----:B------:R-:W-:-:S02]  /*9c20*/  IADD3 R115, P6, R20, 0xc000, RZ ;  /* 0x0000c00014737810 */ /* 0x000fc40007fde0ff */
[C---:B------:R-:W-:Y:S02]  /*9c30*/  IADD3 R111, P0, R20.reuse, 0x8060, RZ ;  /* 0x00008060146f7810 */ /* 0x040fe40007f1e0ff */
[C---:B------:R-:W-:Y:S01]  /*9c40*/  IADD3 R23, P1, R20.reuse, 0x20, RZ ;  /* 0x0000002014177810 */ /* 0x040fe20007f3e0ff */
[--C-:B------:R-:W-:Y:S01]  /*9c50*/  IMAD.X R11, RZ, RZ, R21.reuse, P6 ;  /* 0x000000ffff0b7224 */ /* 0x100fe200030e0615 */
[----:B------:R-:W-:Y:S01]  /*9c60*/  IADD3 R114, P3, R20, 0x8020, RZ ;  /* 0x0000802014727810 */ /* 0x000fe20007f7e0ff */
[--C-:B------:R-:W-:Y:S01]  /*9c70*/  IMAD.X R13, RZ, RZ, R21.reuse, P0 ;  /* 0x000000ffff0d7224 */ /* 0x100fe200000e0615 */
[----:B------:R-:W-:Y:S01]  /*9c80*/  LOP3.LUT R8, R8, R119, RZ, 0x3c, !PT ;  /* 0x0000007708087212 */ /* 0x000fe200078e3cff */
[--C-:B------:R-:W-:Y:S01]  /*9c90*/  IMAD.X R15, RZ, RZ, R21.reuse, P1 ;  /* 0x000000ffff0f7224 */ /* 0x100fe200008e0615 */
[----:B------:R-:W-:Y:S01]  /*9ca0*/  IADD3 R119, P2, R164, 0x7000, RZ ;  /* 0x00007000a4777810 */ /* 0x000fe20007f5e0ff */
[--C-:B------:R-:W-:Y:S01]  /*9cb0*/  IMAD.X R151, RZ, RZ, R21.reuse, P3 ;  /* 0x000000ffff977224 */ /* 0x100fe200018e0615 */
[----:B------:R-:W-:Y:S01]  /*9cc0*/  LOP3.LUT R4, R4, R7, RZ, 0x3c, !PT ;  /* 0x0000000704047212 */ /* 0x000fe200078e3cff */
[----:B------:R-:W-:Y:S01]  /*9cd0*/  IMAD.X R7, RZ, RZ, R21, P4 ;  /* 0x000000ffff077224 */ /* 0x000fe200020e0615 */
[----:B------:R-:W-:Y:S01]  /*9ce0*/  MOV R167, R166 ;  /* 0x000000a600a77202 */ /* 0x000fe20000000f00 */
[----:B------:R-:W-:Y:S01]  /*9cf0*/  BAR.SYNC.DEFER_BLOCKING 0x1, 0x100 ;  /* 0x0044000000007b1d */ /* 0x000fe20000010000 */
[----:B------:R-:W-:-:S02]  /*9d00*/  LOP3.LUT R118, R119, 0x380, RZ, 0xc0, !PT ;  /* 0x0000038077767812 */ /* 0x000fc400078ec0ff */
[C---:B------:R-:W-:Y:S02]  /*9d10*/  IADD3 R103, P4, R20.reuse, 0x8000, RZ ;  /* 0x0000800014677810 */ /* 0x040fe40007f9e0ff */
[----:B------:R-:W-:-:S03]  /*9d20*/  IADD3 R110, P5, R20, 0x4060, RZ ;  /* 0x00004060146e7810 */ /* 0x000fc60007fbe0ff */
[----:B------:R-:W1:Y:S01]  /*9d30*/  LDC R166, c[0x0][0xce8] ;  /* 0x00033a00ffa67b82 */ /* 0x000e620000000800 */
        /* <DEDUP_REMOVED lines=10> */
[----:B------:R-:W-:Y:S01]  /*9de0*/  LOP3.LUT R20, R103, 0x380, RZ, 0xc0, !PT ;  /* 0x0000038067147812 */ /* 0x000fe200078ec0ff */
[----:B------:R-:W-:Y:S01]  /*9df0*/  IMAD.X R163, RZ, RZ, R21, P3 ;  /* 0x000000ffffa37224 */ /* 0x000fe200018e0615 */
[----:B------:R-:W-:-:S02]  /*9e00*/  LOP3.LUT R21, R114, 0x380, RZ, 0xc0, !PT ;  /* 0x0000038072157812 */ /* 0x000fc400078ec0ff */
[----:B------:R-:W-:Y:S01]  /*9e10*/  LOP3.LUT R118, R118, R119, RZ, 0x3c, !PT ;  /* 0x0000007776767212 */ /* 0x000fe200078e3cff */
[----:B------:R-:W-:Y:S01]  /*9e20*/  IMAD.X R119, RZ, RZ, R165, P2 ;  /* 0x000000ffff777224 */ /* 0x000fe200010e06a5 */
[----:B------:R-:W-:Y:S01]  /*9e30*/  IADD3 R147, P2, R164, 0xe000, RZ ;  /* 0x0000e000a4937810 */ /* 0x000fe20007f5e0ff */
[----:B------:R2:W-:Y:S01]  /*9e40*/  STSM.16.M88.4 [R167], R24 ;  /* 0x00000018a7007844 */ /* 0x0005e20000000200 */
[----:B------:R-:W-:Y:S02]  /*9e50*/  LOP3.LUT R14, R23, 0x380, RZ, 0xc0, !PT ;  /* 0x00000380170e7812 */ /* 0x000fe400078ec0ff */
[----:B------:R-:W-:Y:S02]  /*9e60*/  SHF.R.U64 R21, R21, 0x3, RZ ;  /* 0x0000000315157819 */ /* 0x000fe400000012ff */
[----:B------:R-:W-:Y:S02]  /*9e70*/  SHF.R.U64 R20, R20, 0x3, RZ ;  /* 0x0000000314147819 */ /* 0x000fe400000012ff */
[----:B------:R-:W-:-:S02]  /*9e80*/  LOP3.LUT R146, R147, 0x380, RZ, 0xc0, !PT ;  /* 0x0000038093927812 */ /* 0x000fc400078ec0ff */
[----:B------:R-:W-:Y:S02]  /*9e90*/  SHF.R.U64 R14, R14, 0x3, RZ ;  /* 0x000000030e0e7819 */ /* 0x000fe400000012ff */
[----:B------:R-:W-:Y:S02]  /*9ea0*/  LOP3.LUT R150, R21, R114, RZ, 0x3c, !PT ;  /* 0x0000007215967212 */ /* 0x000fe400078e3cff */
[----:B------:R-:W-:Y:S02]  /*9eb0*/  LOP3.LUT R152, R20, R103, RZ, 0x3c, !PT ;  /* 0x0000006714987212 */ /* 0x000fe400078e3cff */
[----:B------:R-:W-:Y:S02]  /*9ec0*/  LOP3.LUT R103, R110, 0x380, RZ, 0xc0, !PT ;  /* 0x000003806e677812 */ /* 0x000fe400078ec0ff */
[----:B------:R-:W-:Y:S02]  /*9ed0*/  LOP3.LUT R21, R102, 0x380, RZ, 0xc0, !PT ;  /* 0x0000038066157812 */ /* 0x000fe400078ec0ff */
[----:B------:R-:W-:-:S02]  /*9ee0*/  SHF.R.U64 R146, R146, 0x3, RZ ;  /* 0x0000000392927819 */ /* 0x000fc400000012ff */
[----:B------:R-:W-:Y:S02]  /*9ef0*/  LOP3.LUT R14, R14, R23, RZ, 0x3c, !PT ;  /* 0x000000170e0e7212 */ /* 0x000fe400078e3cff */
[----:B------:R-:W-:Y:S02]  /*9f00*/  LOP3.LUT R20, R31, 0x380, RZ, 0xc0, !PT ;  /* 0x000003801f147812 */ /* 0x000fe400078ec0ff */
[----:B------:R-:W-:Y:S02]  /*9f10*/  LOP3.LUT R23, R106, 0x380, RZ, 0xc0, !PT ;  /* 0x000003806a177812 */ /* 0x000fe400078ec0ff */
[----:B------:R-:W-:Y:S02]  /*9f20*/  SHF.R.U64 R103, R103, 0x3, RZ ;  /* 0x0000000367677819 */ /* 0x000fe400000012ff */
[----:B------:R-:W-:Y:S02]  /*9f30*/  SHF.R.U64 R21, R21, 0x3, RZ ;  /* 0x0000000315157819 */ /* 0x000fe400000012ff */
[----:B------:R-:W-:Y:S01]  /*9f40*/  LOP3.LUT R146, R146, R147, RZ, 0x3c, !PT ;  /* 0x0000009392927212 */ /* 0x000fe200078e3cff */
[----:B------:R-:W-:Y:S01]  /*9f50*/  IMAD.X R147, RZ, RZ, R165, P2 ;  /* 0x000000ffff937224 */ /* 0x000fe200010e06a5 */
[----:B------:R-:W-:-:S02]  /*9f60*/  SHF.R.U64 R20, R20, 0x3, RZ ;  /* 0x0000000314147819 */ /* 0x000fc400000012ff */
[----:B------:R-:W-:Y:S02]  /*9f70*/  SHF.R.U64 R23, R23, 0x3, RZ ;  /* 0x0000000317177819 */ /* 0x000fe400000012ff */
[----:B------:R-:W-:Y:S02]  /*9f80*/  LOP3.LUT R154, R103, R110, RZ, 0x3c, !PT ;  /* 0x0000006e679a7212 */ /* 0x000fe400078e3cff */
[----:B------:R-:W-:Y:S02]  /*9f90*/  LOP3.LUT R160, R21, R102, RZ, 0x3c, !PT ;  /* 0x0000006615a07212 */ /* 0x000fe400078e3cff */
[----:B-1----:R-:W-:Y:S02]  /*9fa0*/  ISETP.NE.AND P2, PT, R166, 0x1, PT ;  /* 0x00000001a600780c */ /* 0x002fe40003f45270 */
[----:B------:R-:W-:Y:S02]  /*9fb0*/  LOP3.LUT R10, R115, 0x380, RZ, 0xc0, !PT ;  /* 0x00000380730a7812 */ /* 0x000fe400078ec0ff */
[----:B------:R-:W-:-:S02]  /*9fc0*/  LOP3.LUT R12, R111, 0x380, RZ, 0xc0, !PT ;  /* 0x000003806f0c7812 */ /* 0x000fc400078ec0ff */
[----:B------:R-:W-:Y:S02]  /*9fd0*/  LOP3.LUT R18, R107, 0x380, RZ, 0xc0, !PT ;  /* 0x000003806b127812 */ /* 0x000fe400078ec0ff */
[----:B------:R-:W-:Y:S02]  /*9fe0*/  IADD3 R102, P4, R164, 0x2000, RZ ;  /* 0x00002000a4667810 */ /* 0x000fe40007f9e0ff */
[----:B------:R-:W-:Y:S02]  /*9ff0*/  LOP3.LUT R103, R16, 0x380, RZ, 0xc0, !PT ;  /* 0x0000038010677812 */ /* 0x000fe400078ec0ff */
[----:B------:R-:W-:Y:S02]  /*a000*/  LOP3.LUT R156, R20, R31, RZ, 0x3c, !PT ;  /* 0x0000001f149c7212 */ /* 0x000fe400078e3cff */
[----:B------:R-:W-:Y:S02]  /*a010*/  LOP3.LUT R6, R123, 0x380, RZ, 0xc0, !PT ;  /* 0x000003807b067812 */ /* 0x000fe400078ec0ff */
[----:B------:R-:W-:-:S02]  /*a020*/  LOP3.LUT R158, R23, R106, RZ, 0x3c, !PT ;  /* 0x0000006a179e7212 */ /* 0x000fc400078e3cff */
[----:B------:R-:W-:Y:S02]  /*a030*/  IADD3 R21, P3, R164, 0x1000, RZ ;  /* 0x00001000a4157810 */ /* 0x000fe40007f7e0ff */
[----:B------:R-:W-:Y:S02]  /*a040*/  LOP3.LUT R31, R22, 0x380, RZ, 0xc0, !PT ;  /* 0x00000380161f7812 */ /* 0x000fe400078ec0ff */
[----:B------:R-:W-:Y:S02]  /*a050*/  SHF.R.U64 R10, R10, 0x3, RZ ;  /* 0x000000030a0a7819 */ /* 0x000fe400000012ff */
[----:B------:R-:W-:Y:S02]  /*a060*/  SHF.R.U64 R12, R12, 0x3, RZ ;  /* 0x000000030c0c7819 */ /* 0x000fe400000012ff */
[----:B------:R-:W-:Y:S02]  /*a070*/  SHF.R.U64 R18, R18, 0x3, RZ ;  /* 0x0000000312127819 */ /* 0x000fe400000012ff */
[----:B------:R-:W-:-:S02]  /*a080*/  LOP3.LUT R23, R102, 0x380, RZ, 0xc0, !PT ;  /* 0x0000038066177812 */ /* 0x000fc400078ec0ff */
[----:B------:R-:W-:Y:S02]  /*a090*/  SHF.R.U64 R103, R103, 0x3, RZ ;  /* 0x0000000367677819 */ /* 0x000fe400000012ff */
[----:B------:R-:W-:Y:S02]  /*a0a0*/  SHF.R.U64 R6, R6, 0x3, RZ ;  /* 0x0000000306067819 */ /* 0x000fe400000012ff */
[----:B------:R-:W-:Y:S02]  /*a0b0*/  LOP3.LUT R20, R21, 0x380, RZ, 0xc0, !PT ;  /* 0x0000038015147812 */ /* 0x000fe400078ec0ff */
[----:B------:R-:W-:Y:S02]  /*a0c0*/  SHF.R.U64 R31, R31, 0x3, RZ ;  /* 0x000000031f1f7819 */ /* 0x000fe400000012ff */
[----:B------:R-:W-:Y:S02]  /*a0d0*/  LOP3.LUT R10, R10, R115, RZ, 0x3c, !PT ;  /* 0x000000730a0a7212 */ /* 0x000fe400078e3cff */
[----:B------:R-:W-:-:S02]  /*a0e0*/  LOP3.LUT R12, R12, R111, RZ, 0x3c, !PT ;  /* 0x0000006f0c0c7212 */ /* 0x000fc400078e3cff */
[----:B------:R-:W-:Y:S02]  /*a0f0*/  LOP3.LUT R18, R18, R107, RZ, 0x3c, !PT ;  /* 0x0000006b12127212 */ /* 0x000fe400078e3cff */
[----:B------:R-:W-:Y:S02]  /*a100*/  SHF.R.U64 R23, R23, 0x3, RZ ;  /* 0x0000000317177819 */ /* 0x000fe400000012ff */
[----:B------:R-:W-:Y:S02]  /*a110*/  LOP3.LUT R16, R103, R16, RZ, 0x3c, !PT ;  /* 0x0000001067107212 */ /* 0x000fe400078e3cff */
[C---:B------:R-:W-:Y:S02]  /*a120*/  IADD3 R103, P5, R164.reuse, 0x3000, RZ ;  /* 0x00003000a4677810 */ /* 0x040fe40007fbe0ff */
[C---:B------:R-:W-:Y:S02]  /*a130*/  IADD3 R107, P6, R164.reuse, 0x4000, RZ ;  /* 0x00004000a46b7810 */ /* 0x040fe40007fde0ff */
[----:B------:R-:W-:-:S02]  /*a140*/  IADD3 R111, P0, R164, 0x5000, RZ ;  /* 0x00005000a46f7810 */ /* 0x000fc40007f1e0ff */
[----:B------:R-:W-:Y:S02]  /*a150*/  IADD3 R115, P1, R164, 0x6000, RZ ;  /* 0x00006000a4737810 */ /* 0x000fe40007f3e0ff */
[----:B--2---:R-:W-:Y:S02]  /*a160*/  MOV R24, R4 ;  /* 0x0000000400187202 */ /* 0x004fe40000000f00 */
[----:B------:R-:W-:Y:S02]  /*a170*/  LOP3.LUT R6, R6, R123, RZ, 0x3c, !PT ;  /* 0x0000007b06067212 */ /* 0x000fe400078e3cff */
[----:B------:R-:W-:Y:S02]  /*a180*/  SHF.R.U64 R20, R20, 0x3, RZ ;  /* 0x0000000314147819 */ /* 0x000fe400000012ff */
[----:B------:R-:W-:Y:S02]  /*a190*/  LOP3.LUT R162, R31, R22, RZ, 0x3c, !PT ;  /* 0x000000161fa27212 */ /* 0x000fe400078e3cff */
[----:B------:R-:W-:-:S02]  /*a1a0*/  F2FP.F16.F32.PACK_AB R5, R35, R34 ;  /* 0x000000222305723e */ /* 0x000fc400000000ff */
[----:B------:R-:W-:Y:S01]  /*a1b0*/  LOP3.LUT R22, R23, R102, RZ, 0x3c, !PT ;  /* 0x0000006617167212 */ /* 0x000fe200078e3cff */
[----:B------:R-:W1:Y:S01]  /*a1c0*/  @P2 LDC R34, c[0x0][0xcec] ;  /* 0x00033b00ff222b82 */ /* 0x000e620000000800 */
[----:B------:R-:W-:Y:S01]  /*a1d0*/  LOP3.LUT R102, R103, 0x380, RZ, 0xc0, !PT ;  /* 0x0000038067667812 */ /* 0x000fe200078ec0ff */
[--C-:B------:R-:W-:Y:S01]  /*a1e0*/  IMAD.X R23, RZ, RZ, R165.reuse, P4 ;  /* 0x000000ffff177224 */ /* 0x100fe200020e06a5 */
[----:B------:R-:W-:Y:S02]  /*a1f0*/  LOP3.LUT R106, R107, 0x380, RZ, 0xc0, !PT ;  /* 0x000003806b6a7812 */ /* 0x000fe400078ec0ff */
[----:B------:R-:W-:Y:S02]  /*a200*/  LOP3.LUT R110, R111, 0x380, RZ, 0xc0, !PT ;  /* 0x000003806f6e7812 */ /* 0x000fe400078ec0ff */
[----:B------:R-:W-:Y:S02]  /*a210*/  LOP3.LUT R114, R115, 0x380, RZ, 0xc0, !PT ;  /* 0x0000038073727812 */ /* 0x000fe400078ec0ff */
[----:B------:R-:W-:Y:S01]  /*a220*/  LOP3.LUT R20, R20, R21, RZ, 0x3c, !PT ;  /* 0x0000001514147212 */ /* 0x000fe200078e3cff */
[----:B------:R-:W-:Y:S01]  /*a230*/  IMAD.X R21, RZ, RZ, R165, P3 ;  /* 0x000000ffff157224 */ /* 0x000fe200018e06a5 */
[----:B------:R-:W-:-:S02]  /*a240*/  MOV R25, R6 ;  /* 0x0000000600197202 */ /* 0x000fc40000000f00 */
[----:B------:R-:W-:Y:S02]  /*a250*/  F2FP.F16.F32.PACK_AB R6, R37, R172 ;  /* 0x000000ac2506723e */ /* 0x000fe400000000ff */
[----:B------:R-:W-:Y:S01]  /*a260*/  SHF.R.U64 R102, R102, 0x3, RZ ;  /* 0x0000000366667819 */ /* 0x000fe200000012ff */
[----:B------:R-:W2:Y:S01]  /*a270*/  @P2 LDC R37, c[0x0][0xcf0] ;  /* 0x00033c00ff252b82 */ /* 0x000ea20000000800 */
        /* <DEDUP_REMOVED lines=32> */
[----:B------:R-:W-:Y:S02]  /*a480*/  IADD3 R195, P3, R164, 0xf000, RZ ;  /* 0x0000f000a4c37810 */ /* 0x000fe40007f7e0ff */
[----:B------:R-:W-:-:S02]  /*a490*/  SHF.R.U64 R29, R29, 0x3, RZ ;  /* 0x000000031d1d7819 */ /* 0x000fc400000012ff */
[----:B------:R-:W-:Y:S01]  /*a4a0*/  F2FP.F16.F32.PACK_AB R7, R39, R38 ;  /* 0x000000262707723e */ /* 0x000fe200000000ff */
[----:B------:R-:W-:Y:S01]  /*a4b0*/  VIADD R39, R202, UR38 ;  /* 0x00000026ca277c36 */ /* 0x000fe20008000000 */
        /* <DEDUP_REMOVED lines=12> */
[----:B------:R-:W-:Y:S01]  /*a580*/  MOV R26, R8 ;  /* 0x00000008001a7202 */ /* 0x000fe20000000f00 */
[----:B------:R-:W-:Y:S01]  /*a590*/  IMAD.MOV.U32 R29, RZ, RZ, R165 ;  /* 0x000000ffff1d7224 */ /* 0x000fe200078e00a5 */
[----:B------:R-:W-:Y:S01]  /*a5a0*/  MOV R27, R10 ;  /* 0x0000000a001b7202 */ /* 0x000fe20000000f00 */
[----:B-1----:R-:W-:Y:S01]  /*a5b0*/  @P2 IMAD.HI.U32 R34, R39, R34, RZ ;  /* 0x0000002227222227 */ /* 0x002fe200078e00ff */
[----:B------:R-:W-:-:S02]  /*a5c0*/  MOV R165, R14 ;  /* 0x0000000e00a57202 */ /* 0x000fc40000000f00 */
[----:B------:R-:W-:Y:S01]  /*a5d0*/  F2FP.F16.F32.PACK_AB R4, R33, R171 ;  /* 0x000000ab2104723e */ /* 0x000fe200000000ff */
[----:B------:R-:W-:Y:S01]  /*a5e0*/  IMAD.MOV.U32 R33, RZ, RZ, R39 ;  /* 0x000000ffff217224 */ /* 0x000fe200078e0027 */
[----:B------:R-:W-:Y:S02]  /*a5f0*/  MOV R32, R12 ;  /* 0x0000000c00207202 */ /* 0x000fe40000000f00 */
[----:B------:R-:W-:Y:S01]  /*a600*/  MOV R156, R156 ;  /* 0x0000009c009c7202 */ /* 0x000fe20000000f00 */
[----:B------:R1:W-:Y:S01]  /*a610*/  STSM.16.M88.4 [R165], R4 ;  /* 0x00000004a5007844 */ /* 0x0003e20000000200 */
[----:B------:R-:W-:Y:S02]  /*a620*/  F2FP.F16.F32.PACK_AB R8, R41, R173 ;  /* 0x000000ad2908723e */ /* 0x000fe400000000ff */
[----:B------:R-:W-:Y:S02]  /*a630*/  F2FP.F16.F32.PACK_AB R9, R43, R42 ;  /* 0x0000002a2b09723e */ /* 0x000fe400000000ff */
[----:B------:R-:W-:-:S02]  /*a640*/  F2FP.F16.F32.PACK_AB R10, R45, R174 ;  /* 0x000000ae2d0a723e */ /* 0x000fc400000000ff */
[----:B------:R-:W-:Y:S02]  /*a650*/  F2FP.F16.F32.PACK_AB R11, R47, R46 ;  /* 0x0000002e2f0b723e */ /* 0x000fe400000000ff */
        /* <DEDUP_REMOVED lines=13> */
[----:B--2---:R-:W-:Y:S02]  /*a730*/  @P2 SHF.R.U32.HI R33, RZ, R37, R34 ;  /* 0x00000025ff212219 */ /* 0x004fe40000011622 */
[----:B------:R-:W-:Y:S01]  /*a740*/  MOV R160, R160 ;  /* 0x000000a000a07202 */ /* 0x000fe20000000f00 */
[----:B------:R2:W-:Y:S01]  /*a750*/  STSM.16.M88.4 [R35], R16 ;  /* 0x0000001023007844 */ /* 0x0005e20000000200 */
[----:B-1----:R-:W-:Y:S02]  /*a760*/  F2FP.F16.F32.PACK_AB R4, R65, R179 ;  /* 0x000000b34104723e */ /* 0x002fe400000000ff */
[----:B------:R-:W-:Y:S02]  /*a770*/  F2FP.F16.F32.PACK_AB R5, R67, R66 ;  /* 0x000000424305723e */ /* 0x000fe400000000ff */
[----:B------:R-:W-:Y:S02]  /*a780*/  F2FP.F16.F32.PACK_AB R6, R69, R180 ;  /* 0x000000b44506723e */ /* 0x000fe400000000ff */
[----:B------:R-:W-:-:S02]  /*a790*/  F2FP.F16.F32.PACK_AB R7, R71, R70 ;  /* 0x000000464707723e */ /* 0x000fc400000000ff */
[----:B------:R-:W-:Y:S02]  /*a7a0*/  MOV R158, R158 ;  /* 0x0000009e009e7202 */ /* 0x000fe40000000f00 */
[----:B---3--:R-:W-:Y:S01]  /*a7b0*/  F2FP.F16.F32.PACK_AB R8, R73, R181 ;  /* 0x000000b54908723e */ /* 0x008fe200000000ff */
[----:B------:R-:W-:Y:S01]  /*a7c0*/  STSM.16.M88.4 [R160], R4 ;  /* 0x00000004a0007844 */ /* 0x000fe20000000200 */
[----:B------:R-:W-:Y:S02]  /*a7d0*/  F2FP.F16.F32.PACK_AB R9, R75, R74 ;  /* 0x0000004a4b09723e */ /* 0x000fe400000000ff */
[----:B------:R-:W-:Y:S01]  /*a7e0*/  F2FP.F16.F32.PACK_AB R10, R77, R182 ;  /* 0x000000b64d0a723e */ /* 0x000fe200000000ff */
[----:B--2---:R-:W-:Y:S01]  /*a7f0*/  IMAD.MOV R35, RZ, RZ, -R33 ;  /* 0x000000ffff237224 */ /* 0x004fe200078e0a21 */
[----:B------:R-:W-:Y:S02]  /*a800*/  F2FP.F16.F32.PACK_AB R11, R79, R78 ;  /* 0x0000004e4f0b723e */ /* 0x000fe400000000ff */
[----:B------:R-:W-:Y:S01]  /*a810*/  MOV R154, R154 ;  /* 0x0000009a009a7202 */ /* 0x000fe20000000f00 */
[----:B------:R-:W-:Y:S01]  /*a820*/  IMAD R35, R166, R35, R39 ;  /* 0x00000023a6237224 */ /* 0x000fe200078e0227 */
[----:B------:R-:W-:Y:S01]  /*a830*/  F2FP.F16.F32.PACK_AB R12, R81, R183 ;  /* 0x000000b7510c723e */ /* 0x000fe200000000ff */
[----:B------:R1:W-:Y:S01]  /*a840*/  STSM.16.M88.4 [R158], R8 ;  /* 0x000000089e007844 */ /* 0x0003e20000000200 */
[----:B------:R-:W-:-:S02]  /*a850*/  F2FP.F16.F32.PACK_AB R13, R83, R82 ;  /* 0x00000052530d723e */ /* 0x000fc400000000ff */
[----:B------:R-:W-:Y:S02]  /*a860*/  F2FP.F16.F32.PACK_AB R14, R85, R184 ;  /* 0x000000b8550e723e */ /* 0x000fe400000000ff */
[----:B------:R-:W-:Y:S02]  /*a870*/  F2FP.F16.F32.PACK_AB R15, R87, R86 ;  /* 0x00000056570f723e */ /* 0x000fe400000000ff */
[----:B------:R-:W-:Y:S02]  /*a880*/  MOV R152, R152 ;  /* 0x0000009800987202 */ /* 0x000fe40000000f00 */
[----:B------:R-:W-:Y:S01]  /*a890*/  F2FP.F16.F32.PACK_AB R16, R89, R185 ;  /* 0x000000b95910723e */ /* 0x000fe200000000ff */
[----:B------:R2:W-:Y:S01]  /*a8a0*/  STSM.16.M88.4 [R154], R12 ;  /* 0x0000000c9a007844 */ /* 0x0005e20000000200 */
[----:B------:R-:W-:Y:S02]  /*a8b0*/  F2FP.F16.F32.PACK_AB R17, R91, R90 ;  /* 0x0000005a5b11723e */ /* 0x000fe400000000ff */
[----:B------:R-:W-:-:S02]  /*a8c0*/  F2FP.F16.F32.PACK_AB R18, R93, R186 ;  /* 0x000000ba5d12723e */ /* 0x000fc400000000ff */
[----:B------:R-:W-:Y:S01]  /*a8d0*/  F2FP.F16.F32.PACK_AB R19, R95, R94 ;  /* 0x0000005e5f13723e */ /* 0x000fe200000000ff */
[----:B-1----:R-:W-:Y:S01]  /*a8e0*/  IMAD.U32 R10, RZ, RZ, UR5 ;  /* 0x00000005ff0a7e24 */ /* 0x002fe2000f8e00ff */
[----:B------:R-:W-:Y:S01]  /*a8f0*/  SHF.R.S32.HI R9, RZ, 0x1f, R33 ;  /* 0x0000001fff097819 */ /* 0x000fe20000011421 */
[----:B------:R-:W-:Y:S01]  /*a900*/  ULDC UR5, c[0x0][0xb88] ;  /* 0x0002e20000057ab9 */ /* 0x000fe20000000800 */
[----:B------:R-:W-:Y:S01]  /*a910*/  SHF.R.S32.HI R8, RZ, 0x1f, R35 ;  /* 0x0000001fff087819 */ /* 0x000fe20000011423 */
[----:B------:R1:W-:Y:S01]  /*a920*/  STSM.16.M88.4 [R152], R16 ;  /* 0x0000001098007844 */ /* 0x0003e20000000200 */
[----:B------:R-:W-:Y:S02]  /*a930*/  MOV R150, R150 ;  /* 0x0000009600967202 */ /* 0x000fe40000000f00 */
[----:B------:R-:W-:Y:S02]  /*a940*/  F2FP.F16.F32.PACK_AB R4, R97, R187 ;  /* 0x000000bb6104723e */ /* 0x000fe400000000ff */
[----:B------:R-:W-:Y:S01]  /*a950*/  F2FP.F16.F32.PACK_AB R5, R99, R98 ;  /* 0x000000626305723e */ /* 0x000fe200000000ff */
[----:B--2---:R-:W-:Y:S01]  /*a960*/  VIADD R14, R225, UR38 ;  /* 0x00000026e10e7c36 */ /* 0x004fe20008000000 */
[----:B------:R-:W-:Y:S01]  /*a970*/  IADD3 R12, P0, R33, UR6, RZ ;  /* 0x00000006210c7c10 */ /* 0x000fe2000ff1e0ff */
[----:B------:R-:W-:Y:S01]  /*a980*/  IMAD R33, R166, UR5, RZ ;  /* 0x00000005a6217c24 */ /* 0x000fe2000f8e02ff */
[----:B------:R-:W-:-:S02]  /*a990*/  F2FP.F16.F32.PACK_AB R6, R101, R188 ;  /* 0x000000bc6506723e */ /* 0x000fc400000000ff */
[----:B------:R-:W-:Y:S01]  /*a9a0*/  IADD3.X R13, R9, UR7, R10, P0, !PT ;  /* 0x00000007090d7c10 */ /* 0x000fe200087fe40a */
[----:B------:R-:W-:Y:S01]  /*a9b0*/  ULDC.64 UR6, c[0x0][0xc88] ;  /* 0x0003220000067ab9 */ /* 0x000fe20000000a00 */
[----:B------:R-:W-:Y:S01]  /*a9c0*/  F2FP.F16.F32.PACK_AB R7, R40, R36 ;  /* 0x000000242807723e */ /* 0x000fe200000000ff */
[----:B------:R-:W-:Y:S01]  /*a9d0*/  IMAD R8, R8, UR6, RZ ;  /* 0x0000000608087c24 */ /* 0x000fe2000f8e02ff */
[----:B------:R-:W-:Y:S01]  /*a9e0*/  LOP3.LUT P0, RZ, R223, 0x3, RZ, 0xc0, !PT ;  /* 0x00000003dfff7812 */ /* 0x000fe2000780c0ff */
[----:B------:R-:W-:Y:S01]  /*a9f0*/  IMAD.WIDE.U32 R12, R35, UR6, R12 ;  /* 0x00000006230c7c25 */ /* 0x000fe2000f8e000c */
[----:B------:R-:W-:Y:S01]  /*aa00*/  F2FP.F16.F32.PACK_AB R9, R48, R44 ;  /* 0x0000002c3009723e */ /* 0x000fe200000000ff */
[----:B------:R2:W-:Y:S01]  /*aa10*/  STSM.16.M88.4 [R150], R4 ;  /* 0x0000000496007844 */ /* 0x0005e20000000200 */
[----:B------:R-:W-:Y:S01]  /*aa20*/  F2FP.F16.F32.PACK_AB R10, R109, R190 ;  /* 0x000000be6d0a723e */ /* 0x000fe200000000ff */
[----:B------:R-:W-:Y:S01]  /*aa30*/  IMAD R35, R35, UR7, R8 ;  /* 0x0000000723237c24 */ /* 0x000fe2000f8e0208 */
[----:B------:R-:W-:Y:S01]  /*aa40*/  ULDC.64 UR6, c[0x0][0xc50] ;  /* 0x0003140000067ab9 */ /* 0x000fe20000000a00 */
[----:B------:R-:W-:-:S02]  /*aa50*/  F2FP.F16.F32.PACK_AB R8, R105, R189 ;  /* 0x000000bd6908723e */ /* 0x000fc400000000ff */
[----:B-1----:R-:W-:Y:S02]  /*aa60*/  LEA R18, P3, R12, UR6, 0x2 ;  /* 0x000000060c127c11 */ /* 0x002fe4000f8610ff */
[----:B------:R-:W-:Y:S02]  /*aa70*/  F2FP.F16.F32.PACK_AB R11, R56, R52 ;  /* 0x00000034380b723e */ /* 0x000fe400000000ff */
[----:B------:R-:W-:Y:S01]  /*aa80*/  ISETP.GE.OR P1, PT, R14, R33, P0 ;  /* 0x000000210e00720c */ /* 0x000fe20000726670 */
[----:B------:R-:W-:Y:S01]  /*aa90*/  SHFL.IDX PT, R34, R18, RZ, 0x1c1f ;  /* 0x001c1fff12227589 */ /* 0x000fe200000e0000 */
[----:B------:R-:W-:Y:S02]  /*aaa0*/  F2FP.F16.F32.PACK_AB R15, R104, R100 ;  /* 0x00000064680f723e */ /* 0x000fe400000000ff */
[----:B------:R-:W-:Y:S01]  /*aab0*/  F2FP.F16.F32.PACK_AB R16, R137, R136 ;  /* 0x000000888910723e */ /* 0x000fe200000000ff */
[----:B------:R1:W-:Y:S01]  /*aac0*/  STSM.16.M88.4 [R164], R8 ;  /* 0x00000008a4007844 */ /* 0x0003e20000000200 */
[----:B--2---:R-:W-:Y:S01]  /*aad0*/  IMAD.IADD R5, R13, 0x1, R35 ;  /* 0x000000010d057824 */ /* 0x004fe200078e0223 */
[----:B------:R-:W-:Y:S01]  /*aae0*/  F2FP.F16.F32.PACK_AB R6, R117, R192 ;  /* 0x000000c07506723e */ /* 0x000fe200000000ff */
[----:B------:R-:W-:Y:S01]  /*aaf0*/  VIADD R4, R14, 0x8 ;  /* 0x000000080e047836 */ /* 0x000fe20000000000 */
[----:B------:R-:W-:Y:S01]  /*ab00*/  F2FP.F16.F32.PACK_AB R7, R72, R68 ;  /* 0x000000444807723e */ /* 0x000fe200000000ff */
[----:B------:R2:W-:Y:S01]  /*ab10*/  SHFL.IDX PT, R52, R18, 0x1, 0x1c1f ;  /* 0x003c1f0012347f89 */ /* 0x0005e200000e0000 */
[----:B------:R-:W-:-:S02]  /*ab20*/  LEA.HI.X R19, R12, UR7, R5, 0x2, P3 ;  /* 0x000000070c137c11 */ /* 0x000fc400098f1405 */
[----:B------:R-:W-:Y:S02]  /*ab30*/  ISETP.GE.OR P0, PT, R4, R33, P0 ;  /* 0x000000210400720c */ /* 0x000fe40000706670 */
[----:B------:R-:W-:Y:S01]  /*ab40*/  F2FP.F16.F32.PACK_AB R4, R113, R191 ;  /* 0x000000bf7104723e */ /* 0x000fe200000000ff */
[----:B------:R-:W3:Y:S01]  /*ab50*/  SHFL.IDX PT, R35, R19, RZ, 0x1c1f ;  /* 0x001c1fff13237589 */ /* 0x000ee200000e0000 */
[----:B------:R-:W-:Y:S02]  /*ab60*/  F2FP.F16.F32.PACK_AB R5, R64, R60 ;  /* 0x0000003c4005723e */ /* 0x000fe400000000ff */
[----:B------:R-:W-:Y:S01]  /*ab70*/  F2FP.F16.F32.PACK_AB R12, R129, R128 ;  /* 0x00000080810c723e */ /* 0x000fe200000000ff */
[----:B------:R4:W0:Y:S01]  /*ab80*/  SHFL.IDX PT, R53, R19, 0x1, 0x1c1f ;  /* 0x003c1f0013357f89 */ /* 0x00082200000e0000 */
[----:B-1----:R-:W-:Y:S02]  /*ab90*/  F2FP.F16.F32.PACK_AB R8, R121, R193 ;  /* 0x000000c17908723e */ /* 0x002fe400000000ff */
[----:B------:R-:W-:Y:S01]  /*aba0*/  F2FP.F16.F32.PACK_AB R9, R80, R76 ;  /* 0x0000004c5009723e */ /* 0x000fe200000000ff */
[----:B------:R1:W-:Y:S01]  /*abb0*/  STSM.16.M88.4 [R32], R4 ;  /* 0x0000000420007844 */ /* 0x0003e20000000200 */
[----:B------:R-:W-:-:S02]  /*abc0*/  F2FP.F16.F32.PACK_AB R10, R125, R124 ;  /* 0x0000007c7d0a723e */ /* 0x000fc400000000ff */
[----:B------:R-:W-:Y:S02]  /*abd0*/  F2FP.F16.F32.PACK_AB R11, R88, R84 ;  /* 0x00000054580b723e */ /* 0x000fe400000000ff */
[----:B------:R-:W-:Y:S02]  /*abe0*/  F2FP.F16.F32.PACK_AB R13, R96, R92 ;  /* 0x0000005c600d723e */ /* 0x000fe400000000ff */
[----:B------:R-:W-:Y:S01]  /*abf0*/  F2FP.F16.F32.PACK_AB R14, R133, R132 ;  /* 0x00000084850e723e */ /* 0x000fe200000000ff */
[----:B------:R-:W-:Y:S01]  /*ac00*/  STSM.16.M88.4 [R27], R8 ;  /* 0x000000081b007844 */ /* 0x000fe20000000200 */
[----:B------:R-:W-:Y:S02]  /*ac10*/  F2FP.F16.F32.PACK_AB R17, R112, R108 ;  /* 0x0000006c7011723e */ /* 0x000fe400000000ff */
[----:B--2---:R-:W-:Y:S01]  /*ac20*/  F2FP.F16.F32.PACK_AB R18, R141, R140 ;  /* 0x0000008c8d12723e */ /* 0x004fe200000000ff */
[----:B------:R-:W-:Y:S01]  /*ac30*/  STSM.16.M88.4 [R26], R12 ;  /* 0x0000000c1a007844 */ /* 0x000fe20000000200 */
[----:B----4-:R-:W-:-:S02]  /*ac40*/  F2FP.F16.F32.PACK_AB R19, R120, R116 ;  /* 0x000000747813723e */ /* 0x010fc400000000ff */
[----:B------:R-:W-:Y:S01]  /*ac50*/  F2FP.F16.F32.PACK_AB R36, R145, R144 ;  /* 0x000000909124723e */ /* 0x000fe200000000ff */
[----:B-1----:R-:W1:Y:S01]  /*ac60*/  @P2 LDC R7, c[0x0][0xcf0] ;  /* 0x00033c00ff072b82 */ /* 0x002e620000000800 */
[----:B------:R-:W-:Y:S01]  /*ac70*/  F2FP.F16.F32.PACK_AB R37, R169, R168 ;  /* 0x000000a8a925723e */ /* 0x000fe200000000ff */
[----:B------:R-:W-:Y:S01]  /*ac80*/  STSM.16.M88.4 [R25], R16 ;  /* 0x0000001019007844 */ /* 0x000fe20000000200 */
[----:B------:R-:W-:Y:S02]  /*ac90*/  F2FP.F16.F32.PACK_AB R38, R149, R148 ;  /* 0x000000949526723e */ /* 0x000fe400000000ff */
[----:B------:R-:W-:Y:S02]  /*aca0*/  F2FP.F16.F32.PACK_AB R39, R0, R170 ;  /* 0x000000aa0027723e */ /* 0x000fe400000000ff */
[----:B------:R-:W-:-:S03]  /*acb0*/  LOP3.LUT R30, R195, 0x380, RZ, 0xc0, !PT ;  /* 0x00000380c31e7812 */ /* 0x000fc600078ec0ff */
[----:B------:R-:W-:Y:S01]  /*acc0*/  STSM.16.M88.4 [R24], R36 ;  /* 0x0000002418007844 */ /* 0x000fe20000000200 */
[----:B------:R-:W-:Y:S01]  /*acd0*/  IMAD R0, R218, 0x20, R221 ;  /* 0x00000020da007824 */ /* 0x000fe200078e02dd */
[----:B------:R-:W-:Y:S01]  /*ace0*/  UIMAD UR5, UR10, UR8, URZ ;  /* 0x000000080a0572a4 */ /* 0x000fe2000f8e023f */
[----:B------:R-:W-:Y:S01]  /*acf0*/  SHF.R.U64 R30, R30, 0x3, RZ ;  /* 0x000000031e1e7819 */ /* 0x000fe200000012ff */
[----:B------:R-:W-:Y:S01]  /*ad00*/  BAR.SYNC.DEFER_BLOCKING 0x1, 0x100 ;  /* 0x0044000000007b1d */ /* 0x000fe20000010000 */
[----:B------:R-:W-:Y:S01]  /*ad10*/  VIADD R4, R0, UR38 ;  /* 0x0000002600047c36 */ /* 0x000fe20008000000 */
[----:B------:R-:W-:Y:S01]  /*ad20*/  UIMAD.WIDE.U32 UR6, UR11, UR8, URZ ;  /* 0x000000080b0672a5 */ /* 0x000fe2000f8e003f */
[----:B------:R-:W-:-:S03]  /*ad30*/  LOP3.LUT R30, R30, R195, RZ, 0x3c, !PT ;  /* 0x000000c31e1e7212 */ /* 0x000fc600078e3cff */
[----:B---3--:R2:W-:Y:S01]  /*ad40*/  @!P1 ST.E desc[UR60][R34.64], R3 ;  /* 0x0000000322009985 */ /* 0x0085e2000c10193c */
[----:B------:R-:W-:-:S03]  /*ad50*/  UIMAD UR5, UR11, UR9, UR5 ;  /* 0x000000090b0572a4 */ /* 0x000fc6000f8e0205 */
[----:B------:R-:W-:Y:S01]  /*ad60*/  ULDC.64 UR10, c[0x0][0xbf0] ;  /* 0x0002fc00000a7ab9 */ /* 0x000fe20000000a00 */
[----:B--2---:R-:W2:Y:S01]  /*ad70*/  @P2 LDC R3, c[0x0][0xcec] ;  /* 0x00033b00ff032b82 */ /* 0x004ea20000000800 */
[----:B------:R-:W-:Y:S01]  /*ad80*/  UIMAD UR8, UR12, UR10, URZ ;  /* 0x0000000a0c0872a4 */ /* 0x000fe2000f8e023f */
[----:B------:R-:W-:Y:S01]  /*ad90*/  IMAD.MOV.U32 R5, RZ, RZ, R4 ;  /* 0x000000ffff057224 */ /* 0x000fe200078e0004 */
[----:B------:R-:W-:Y:S01]  /*ada0*/  UIADD3 UR7, UR7, UR5, URZ ;  /* 0x0000000507077290 */ /* 0x000fe2000fffe03f */
[----:B0-----:R0:W-:Y:S01]  /*adb0*/  @!P0 ST.E desc[UR60][R52.64], R2 ;  /* 0x0000000234008985 */ /* 0x0011e2000c10193c */
[----:B------:R-:W-:Y:S02]  /*adc0*/  UIMAD UR5, UR13, UR11, UR8 ;  /* 0x0000000b0d0572a4 */ /* 0x000fe4000f8e0208 */
[----:B------:R-:W-:Y:S01]  /*add0*/  UIMAD.WIDE.U32 UR6, UR13, UR10, UR6 ;  /* 0x0000000a0d0672a5 */ /* 0x000fe2000f8e0006 */
[----:B------:R3:W5:Y:S01]  /*ade0*/  LD.E.128 R40, desc[UR60][R28.64] ;  /* 0x0000003c1c287980 */ /* 0x000762000c101d00 */
[----:B------:R-:W-:-:S02]  /*adf0*/  ULDC.64 UR8, c[0x0][0xbe0] ;  /* 0x0002f80000087ab9 */ /* 0x000fc40000000a00 */
[----:B------:R-:W-:Y:S01]  /*ae00*/  UIADD3 UR5, UR7, UR5, URZ ;  /* 0x0000000507057290 */ /* 0x000fe2000fffe03f */
[----:B------:R3:W5:Y:S01]  /*ae10*/  LD.E.128 R44, desc[UR60][R20.64] ;  /* 0x0000003c142c7980 */ /* 0x000762000c101d00 */
[----:B--2---:R-:W-:-:S03]  /*ae20*/  @P2 IMAD.HI.U32 R0, R4, R3, RZ ;  /* 0x0000000304002227 */ /* 0x004fc600078e00ff */
[----:B------:R3:W5:Y:S02]  /*ae30*/  LD.E.128 R48, desc[UR60][R22.64] ;  /* 0x0000003c16307980 */ /* 0x000764000c101d00 */
[----:B-1----:R-:W-:Y:S01]  /*ae40*/  @P2 SHF.R.U32.HI R5, RZ, R7, R0 ;  /* 0x00000007ff052219 */ /* 0x002fe20000011600 */
[----:B0-----:R-:W-:Y:S01]  /*ae50*/  IMAD.U32 R2, RZ, RZ, UR6 ;  /* 0x00000006ff027e24 */ /* 0x001fe2000f8e00ff */
        /* <DEDUP_REMOVED lines=23> */
[----:B------:R-:W-:Y:S01]  /*afd0*/  IMAD.IADD R3, R3, 0x1, R9 ;  /* 0x0000000103037824 */ /* 0x000fe200078e0209 */
[----:B------:R-:W-:Y:S01]  /*afe0*/  BSSY B1, `(.L_x_4397) ;  /* 0x000002b000017945 */ /* 0x000fe20003800000 */
[----:B------:R-:W-:Y:S01]  /*aff0*/  IMAD R4, R0, UR6, RZ ;  /* 0x0000000600047c24 */ /* 0x000fe2000f8e02ff */
[----:B------:R-:W-:Y:S01]  /*b000*/  @!PT LDS RZ, [RZ] ;  /* 0x00000000fffff984 */ /* 0x000fe20000000800 */
[----:B------:R-:W-:Y:S01]  /*b010*/  @!PT LDS RZ, [RZ] ;  /* 0x00000000fffff984 */ /* 0x000fe20000000800 */
[----:B------:R-:W-:Y:S01]  /*b020*/  @!PT LDS RZ, [RZ] ;  /* 0x00000000fffff984 */ /* 0x000fe20000000800 */
[----:B------:R-:W-:Y:S01]  /*b030*/  @!PT LDS RZ, [RZ] ;  /* 0x00000000fffff984 */ /* 0x000fe20000000800 */
[----:B------:R0:W-:Y:S06]  /*b040*/  MEMBAR.ALL.CTA ;  /* 0x0000000000007992 */ /* 0x0001ec0000008000 */
[----:B0-----:R-:W0:Y:S01]  /*b050*/  FENCE.VIEW.ASYNC.S ;  /* 0x00000000000073c6 */ /* 0x001e220000000000 */
[----:B------:R-:W-:-:S02]  /*b060*/  VIADD R12, R221, UR38 ;  /* 0x00000026dd0c7c36 */ /* 0x000fc40008000000 */
[C---:B------:R-:W-:Y:S02]  /*b070*/  IMAD R5, R7.reuse, UR7, R4 ;  /* 0x0000000707057c24 */ /* 0x040fe4000f8e0204 */
[----:B------:R-:W-:Y:S01]  /*b080*/  IMAD.WIDE.U32 R2, R7, UR6, R2 ;  /* 0x0000000607027c25 */ /* 0x000fe2000f8e0002 */
[----:B------:R-:W-:Y:S01]  /*b090*/  ISETP.GE.AND P2, PT, R12, R33, PT ;  /* 0x000000210c00720c */ /* 0x000fe20003f46270 */
[----:B------:R-:W-:Y:S02]  /*b0a0*/  ULDC.64 UR6, c[0x0][0xb80] ;  /* 0x0002e00000067ab9 */ /* 0x000fe40000000a00 */
[----:B------:R-:W-:Y:S01]  /*b0b0*/  IMAD.IADD R3, R3, 0x1, R5 ;  /* 0x0000000103037824 */ /* 0x000fe200078e0205 */
[----:B------:R-:W-:Y:S01]  /*b0c0*/  LEA R10, P3, R2, UR6, 0x1 ;  /* 0x00000006020a7c11 */ /* 0x000fe2000f8608ff */
[----:B------:R-:W-:Y:S02]  /*b0d0*/  VIADD R194, R194, 0x32420 ;  /* 0x00032420c2c27836 */ /* 0x000fe40000000000 */
[----:B------:R-:W-:Y:S01]  /*b0e0*/  VIADD R0, R12, 0x20 ;  /* 0x000000200c007836 */ /* 0x000fe20000000000 */
[----:B------:R-:W-:Y:S01]  /*b0f0*/  LEA.HI.X R11, R2, UR7, R3, 0x1, P3 ;  /* 0x00000007020b7c11 */ /* 0x000fe200098f0c03 */
[----:B0-----:R3:W0:Y:S01]  /*b100*/  SHFL.IDX PT, R13, R10, RZ, 0x181f ;  /* 0x00181fff0a0d7589 */ /* 0x00162200000e0000 */
[----:B------:R-:W-:-:S02]  /*b110*/  PRMT R194, RZ, 0x654, R194 ;  /* 0x00000654ffc27816 */ /* 0x000fc400000000c2 */
[-C--:B------:R-:W-:Y:S01]  /*b120*/  ISETP.GE.AND P1, PT, R0, R33.reuse, PT ;  /* 0x000000210000720c */ /* 0x080fe20003f26270 */
[----:B------:R-:W-:Y:S01]  /*b130*/  VIADD R0, R12, 0x40 ;  /* 0x000000400c007836 */ /* 0x000fe20000000000 */
[----:B------:R3:W1:Y:S01]  /*b140*/  SHFL.IDX PT, R9, R11, RZ, 0x181f ;  /* 0x00181fff0b097589 */ /* 0x00066200000e0000 */
[----:B------:R3:W-:Y:S03]  /*b150*/  SYNCS.ARRIVE.TRANS64.RED.A1T0 RZ, [R194+URZ], RZ ;  /* 0x000000ffc2ff79a7 */ /* 0x0007e6000810043f */
        /* <DEDUP_REMOVED lines=19> */
.L_x_4398:
[----:B------:R-:W-:Y:S05]  /*b290*/  BSYNC B1 ;  /* 0x0000000000017941 */ /* 0x000fea0003800000 */
.L_x_4397:
[----:B-12---:R1:W2:Y:S01]  /*b2a0*/  SHFL.IDX PT, R9, R11, 0x1, 0x181f ;  /* 0x00381f000b097f89 */ /* 0x0062a200000e0000 */
        /* <DEDUP_REMOVED lines=10> */
[----:B--2---:R-:W-:Y:S02]  /*b350*/  @!P4 LEA.HI.X R3, R200, R9, R231, 0x1, P6 ;  /* 0x00000009c803c211 */ /* 0x004fe400030f0ce7 */
        /* <DEDUP_REMOVED lines=9> */
.L_x_4400:
[----:B------:R-:W-:Y:S05]  /*b3f0*/  BSYNC B1 ;  /* 0x0000000000017941 */ /* 0x000fea0003800000 */
.L_x_4399:
[----:B--2---:R2:W0:Y:S01]  /*b400*/  SHFL.IDX PT, R9, R11, 0x2, 0x181f ;  /* 0x00581f000b097f89 */ /* 0x00442200000e0000 */
        /* <DEDUP_REMOVED lines=20> */
.L_x_4402:
[----:B------:R-:W-:Y:S05]  /*b550*/  BSYNC B1 ;  /* 0x0000000000017941 */ /* 0x000fea0003800000 */
.L_x_4401:
[----:B------:R-:W-:Y:S01]  /*b560*/  VIADD R0, R12, 0x60 ;  /* 0x000000600c007836 */ /* 0x000fe20000000000 */
[----:B-123--:R-:W1:Y:S04]  /*b570*/  SHFL.IDX PT, R11, R11, 0x3, 0x181f ;  /* 0x00781f000b0b7f89 */ /* 0x00ee6800000e0000 */
[----:B------:R-:W-:Y:S01]  /*b580*/  ISETP.GE.AND P0, PT, R0, R33, PT ;  /* 0x000000210000720c */ /* 0x000fe20003f06270 */
[----:B0-----:R0:W2:-:S12]  /*b590*/  SHFL.IDX PT, R9, R10, 0x3, 0x181f ;  /* 0x00781f000a097f89 */ /* 0x00109800000e0000 */
        /* <DEDUP_REMOVED lines=10> */
[----:B----4-:R-:W-:Y:S01]  /*b640*/  @!P5 LEA.HI.X R7, R204, R11, R229, 0x1, P2 ;  /* 0x0000000bcc07d211 */ /* 0x010fe200010f0ce5 */
        /* <DEDUP_REMOVED lines=9> */
.L_x_4396:
[----:B------:R-:W1:Y:S01]  /*b6e0*/  LDC R8, c[0x0][0xce8] ;  /* 0x00033a00ff087b82 */ /* 0x000e620000000800 */
[----:B------:R-:W-:Y:S01]  /*b6f0*/  R2UR UR6, R219 ;  /* 0x00000000db0672ca */ /* 0x000fe200000e0000 */
[----:B------:R-:W-:Y:S01]  /*b700*/  BSSY B1, `(.L_x_4404) ;  /* 0x0000034000017945 */ /* 0x000fe20003800000 */
[----:B------:R-:W-:Y:S01]  /*b710*/  R2UR UR5, R220 ;  /* 0x00000000dc0572ca */ /* 0x000fe200000e0000 */
[----:B------:R-:W-:Y:S01]  /*b720*/  IMAD R6, R218, 0x20, R221 ;  /* 0x00000020da067824 */ /* 0x000fe200078e02dd */
[----:B------:R-:W-:-:S09]  /*b730*/  ISETP.GE.AND P0, PT, R232, 0x80, PT ;  /* 0x00000080e800780c */ /* 0x000fd20003f06270 */
[----:B------:R-:W-:Y:S02]  /*b740*/  USHF.R.S32.HI UR8, URZ, 0x1f, UR6 ;  /* 0x0000001f3f087899 */ /* 0x000fe40008011406 */
[----:B------:R-:W-:Y:S01]  /*b750*/  USHF.R.S32.HI UR9, URZ, 0x1f, UR5 ;  /* 0x0000001f3f097899 */ /* 0x000fe20008011405 */
[----:B-1----:R-:W-:-:S13]  /*b760*/  ISETP.NE.AND P1, PT, R8, 0x1, PT ;  /* 0x000000010800780c */ /* 0x002fda0003f25270 */
[----:B------:R-:W1:Y:S08]  /*b770*/  @P1 LDC R9, c[0x0][0xcec] ;  /* 0x00033b00ff091b82 */ /* 0x000e700000000800 */
[----:B------:R-:W2:Y:S01]  /*b780*/  @P1 LDC R11, c[0x0][0xcf0] ;  /* 0x00033c00ff0b1b82 */ /* 0x000ea20000000800 */
[----:B------:R-:W-:Y:S05]  /*b790*/  @P0 BRA `(.L_x_4405) ;  /* 0x0000000000a80947 */ /* 0x000fea0003800000 */
[----:B------:R-:W3:Y:S01]  /*b7a0*/  S2R R0, SR_TID.X ;  /* 0x0000000000007919 */ /* 0x000ee20000002100 */
[----:B------:R-:W4:Y:S01]  /*b7b0*/  LDC R3, c[0x0][0xce8] ;  /* 0x00033a00ff037b82 */ /* 0x000f220000000800 */
[----:B------:R-:W-:Y:S01]  /*b7c0*/  IMAD.U32 R4, RZ, RZ, UR38 ;  /* 0x00000026ff047e24 */ /* 0x000fe2000f8e00ff */
[----:B------:R-:W-:Y:S02]  /*b7d0*/  ULDC UR5, c[0x0][0xb88] ;  /* 0x0002e20000057ab9 */ /* 0x000fe40000000800 */
[----:B----4-:R-:W-:Y:S02]  /*b7e0*/  IMAD R5, R3, UR5, RZ ;  /* 0x0000000503057c24 */ /* 0x010fe4000f8e02ff */
[----:B---3--:R-:W-:-:S04]  /*b7f0*/  IADD3 R4, R4, -0x80, R0 ;  /* 0xffffff8004047810 */ /* 0x008fc80007ffe000 */
[----:B------:R-:W-:-:S13]  /*b800*/  ISETP.GE.AND P0, PT, R4, R5, PT ;  /* 0x000000050400720c */ /* 0x000fda0003f06270 */
[----:B------:R-:W-:Y:S05]  /*b810*/  @P0 BRA `(.L_x_4405) ;  /* 0x0000000000880947 */ /* 0x000fea0003800000 */
[----:B------:R-:W-:Y:S01]  /*b820*/  ISETP.NE.AND P0, PT, R3, 0x1, PT ;  /* 0x000000010300780c */ /* 0x000fe20003f05270 */
[----:B------:R-:W-:Y:S01]  /*b830*/  ULDC.64 UR10, c[0x0][0xc90] ;  /* 0x00032400000a7ab9 */ /* 0x000fe20000000a00 */
[----:B------:R-:W-:Y:S01]  /*b840*/  R2UR UR13, R219 ;  /* 0x00000000db0d72ca */ /* 0x000fe200000e0000 */
[----:B------:R-:W-:Y:S01]  /*b850*/  UIMAD UR5, UR8, UR10, URZ ;  /* 0x0000000a080572a4 */ /* 0x000fe2000f8e023f */
[----:B------:R-:W-:Y:S01]  /*b860*/  R2UR UR12, R220 ;  /* 0x00000000dc0c72ca */ /* 0x000fe200000e0000 */
[----:B------:R-:W-:-:S08]  /*b870*/  IMAD.MOV.U32 R2, RZ, RZ, R4 ;  /* 0x000000ffff027224 */ /* 0x000fd000078e0004 */
[----:B------:R-:W3:Y:S02]  /*b880*/  @P0 LDC R5, c[0x0][0xcec] ;  /* 0x00033b00ff050b82 */ /* 0x000ee40000000800 */
[----:B------:R-:W-:Y:S02]  /*b890*/  UIMAD.WIDE.U32 UR6, UR13, UR10, URZ ;  /* 0x0000000a0d0672a5 */ /* 0x000fe4000f8e003f */
[----:B------:R-:W-:-:S03]  /*b8a0*/  UIMAD UR5, UR13, UR11, UR5 ;  /* 0x0000000b0d0572a4 */ /* 0x000fc6000f8e0205 */
[----:B------:R-:W-:Y:S01]  /*b8b0*/  ULDC.64 UR10, c[0x0][0xc98] ;  /* 0x00032600000a7ab9 */ /* 0x000fe20000000a00 */
[----:B------:R-:W4:Y:S01]  /*b8c0*/  @P0 LDC R7, c[0x0][0xcf0] ;  /* 0x00033c00ff070b82 */ /* 0x000f220000000800 */
[----:B------:R-:W-:Y:S02]  /*b8d0*/  UIADD3 UR7, UR7, UR5, URZ ;  /* 0x0000000507077290 */ /* 0x000fe4000fffe03f */
[----:B------:R-:W-:Y:S02]  /*b8e0*/  UIMAD UR5, UR9, UR10, URZ ;  /* 0x0000000a090572a4 */ /* 0x000fe4000f8e023f */
[----:B------:R-:W-:Y:S02]  /*b8f0*/  UIMAD.WIDE.U32 UR6, UR12, UR10, UR6 ;  /* 0x0000000a0c0672a5 */ /* 0x000fe4000f8e0006 */
[----:B------:R-:W-:-:S03]  /*b900*/  UIMAD UR5, UR12, UR11, UR5 ;  /* 0x0000000b0c0572a4 */ /* 0x000fc6000f8e0205 */
[----:B------:R-:W-:Y:S01]  /*b910*/  ULDC.64 UR10, c[0x0][0xc88] ;  /* 0x00032200000a7ab9 */ /* 0x000fe20000000a00 */
[----:B---3--:R-:W-:-:S05]  /*b920*/  @P0 IMAD.HI.U32 R0, R4, R5, RZ ;  /* 0x0000000504000227 */ /* 0x008fca00078e00ff */
[----:B----4-:R-:W-:-:S05]  /*b930*/  @P0 SHF.R.U32.HI R2, RZ, R7, R0 ;  /* 0x00000007ff020219 */ /* 0x010fca0000011600 */
        /* <DEDUP_REMOVED lines=16> */
.L_x_4405:
[----:B------:R-:W-:Y:S05]  /*ba40*/  BSYNC B1 ;  /* 0x0000000000017941 */ /* 0x000fea0003800000 */
.L_x_4404:
[----:B------:R-:W-:Y:S01]  /*ba50*/  R2UR UR13, R219 ;  /* 0x00000000db0d72ca */ /* 0x000fe200000e0000 */
[----:B------:R-:W-:Y:S01]  /*ba60*/  ULDC.64 UR10, c[0x0][0xbe8] ;  /* 0x0002fa00000a7ab9 */ /* 0x000fe20000000a00 */
[----:B------:R-:W-:Y:S01]  /*ba70*/  R2UR UR12, R220 ;  /* 0x00000000dc0c72ca */ /* 0x000fe200000e0000 */
[----:B------:R-:W-:Y:S01]  /*ba80*/  UIMAD UR5, UR8, UR10, URZ ;  /* 0x0000000a080572a4 */ /* 0x000fe2000f8e023f */
[----:B------:R-:W-:Y:S01]  /*ba90*/  VIADD R6, R6, UR38 ;  /* 0x0000002606067c36 */ /* 0x000fe20008000000 */
[----:B------:R-:W-:Y:S01]  /*baa0*/  BSSY B1, `(.L_x_4406) ;  /* 0x000003c000017945 */ /* 0x000fe20003800000 */
[----:B------:R-:W-:Y:S02]  /*bab0*/  VIADD R10, R221, UR38 ;  /* 0x00000026dd0a7c36 */ /* 0x000fe40008000000 */
[----:B-1----:R-:W-:-:S04]  /*bac0*/  @P1 IMAD.HI.U32 R0, R6, R9, RZ ;  /* 0x0000000906001227 */ /* 0x002fc800078e00ff */
[----:B---3--:R-:W-:Y:S01]  /*bad0*/  IMAD.MOV.U32 R5, RZ, RZ, R6 ;  /* 0x000000ffff057224 */ /* 0x008fe200078e0006 */
[----:B------:R-:W-:Y:S01]  /*bae0*/  UIMAD.WIDE.U32 UR6, UR13, UR10, URZ ;  /* 0x0000000a0d0672a5 */ /* 0x000fe2000f8e003f */
[----:B--2---:R-:W-:Y:S01]  /*baf0*/  @P1 SHF.R.U32.HI R5, RZ, R11, R0 ;  /* 0x0000000bff051219 */ /* 0x004fe20000011600 */
[----:B------:R-:W-:-:S03]  /*bb00*/  UIMAD UR5, UR13, UR11, UR5 ;  /* 0x0000000b0d0572a4 */ /* 0x000fc6000f8e0205 */
[----:B------:R-:W-:Y:S01]  /*bb10*/  ULDC.64 UR10, c[0x0][0xbf0] ;  /* 0x0002fc00000a7ab9 */ /* 0x000fe20000000a00 */
[----:B------:R-:W-:Y:S01]  /*bb20*/  UIADD3 UR7, UR7, UR5, URZ ;  /* 0x0000000507077290 */ /* 0x000fe2000fffe03f */
[--C-:B------:R-:W-:Y:S01]  /*bb30*/  SHF.R.S32.HI R0, RZ, 0x1f, R5.reuse ;  /* 0x0000001fff007819 */ /* 0x100fe20000011405 */
[----:B------:R-:W-:Y:S01]  /*bb40*/  UIMAD UR5, UR9, UR10, URZ ;  /* 0x0000000a090572a4 */ /* 0x000fe2000f8e023f */
[----:B------:R-:W-:Y:S01]  /*bb50*/  IMAD.MOV R7, RZ, RZ, -R5 ;  /* 0x000000ffff077224 */ /* 0x000fe200078e0a05 */
[----:B------:R-:W-:Y:S02]  /*bb60*/  UIMAD.WIDE.U32 UR6, UR12, UR10, UR6 ;  /* 0x0000000a0c0672a5 */ /* 0x000fe4000f8e0006 */
[----:B------:R-:W-:Y:S01]  /*bb70*/  UIMAD UR5, UR12, UR11, UR5 ;  /* 0x0000000b0c0572a4 */ /* 0x000fe2000f8e0205 */
[----:B------:R-:W-:Y:S01]  /*bb80*/  IMAD R7, R8, R7, R6 ;  /* 0x0000000708077224 */ /* 0x000fe200078e0206 */
[----:B------:R-:W-:Y:S02]  /*bb90*/  ULDC.64 UR8, c[0x0][0xbe0] ;  /* 0x0002f80000087ab9 */ /* 0x000fe40000000a00 */
[----:B------:R-:W-:Y:S01]  /*bba0*/  UIADD3 UR5, UR7, UR5, URZ ;  /* 0x0000000507057290 */ /* 0x000fe2000fffe03f */
[----:B------:R-:W-:-:S02]  /*bbb0*/  IMAD R0, R0, UR8, RZ ;  /* 0x0000000800007c24 */ /* 0x000fc4000f8e02ff */
[----:B------:R-:W-:Y:S02]  /*bbc0*/  IMAD.U32 R3, RZ, RZ, UR7 ;  /* 0x00000007ff037e24 */ /* 0x000fe4000f8e00ff */
        /* <DEDUP_REMOVED lines=18> */
[----:B------:R1:W2:Y:S01]  /*bcf0*/  SHFL.IDX PT, R5, R4, RZ, 0x181f ;  /* 0x00181fff04057589 */ /* 0x0002a200000e0000 */
[-C--:B------:R-:W-:Y:S01]  /*bd00*/  ISETP.GE.AND P1, PT, R0, R9.reuse, PT ;  /* 0x000000090000720c */ /* 0x080fe20003f26270 */
[----:B------:R-:W-:Y:S02]  /*bd10*/  VIADD R0, R10, 0x40 ;  /* 0x000000400a007836 */ /* 0x000fe40000000000 */
[----:B------:R1:W3:Y:S03]  /*bd20*/  SHFL.IDX PT, R3, R6, RZ, 0x181f ;  /* 0x00181fff06037589 */ /* 0x0002e600000e0000 */
[----:B------:R-:W-:Y:S01]  /*bd30*/  ISETP.GE.AND P0, PT, R0, R9, PT ;  /* 0x000000090000720c */ /* 0x000fe20003f06270 */
[----:B------:R-:W-:-:S12]  /*bd40*/  @P2 BRA `(.L_x_4407) ;  /* 0x0000000000442947 */ /* 0x000fd80003800000 */
[----:B------:R-:W-:Y:S02]  /*bd50*/  ULDC UR5, c[0x0][0xbc8] ;  /* 0x0002f20000057ab9 */ /* 0x000fe40000000800 */
[----:B------:R-:W-:Y:S02]  /*bd60*/  ISETP.GE.AND P5, PT, R200, UR5, PT ;  /* 0x00000005c8007c0c */ /* 0x000fe4000bfa6270 */
[----:B------:R-:W-:Y:S02]  /*bd70*/  ISETP.GE.AND P4, PT, R205, UR5, PT ;  /* 0x00000005cd007c0c */ /* 0x000fe4000bf86270 */
[----:B------:R-:W-:Y:S02]  /*bd80*/  ISETP.GE.AND P3, PT, R204, UR5, PT ;  /* 0x00000005cc007c0c */ /* 0x000fe4000bf66270 */
[----:B------:R-:W-:-:S07]  /*bd90*/  ISETP.GE.AND P2, PT, R206, UR5, PT ;  /* 0x00000005ce007c0c */ /* 0x000fce000bf46270 */
[----:B--2---:R-:W-:-:S04]  /*bda0*/  @!P5 LEA R12, P6, R200, R5, 0x1 ;  /* 0x00000005c80cd211 */ /* 0x004fc800078c08ff */
[----:B---3--:R-:W-:Y:S02]  /*bdb0*/  @!P5 LEA.HI.X R13, R200, R3, R231, 0x1, P6 ;  /* 0x00000003c80dd211 */ /* 0x008fe400030f0ce7 */
        /* <DEDUP_REMOVED lines=10> */
.L_x_4407:
[----:B------:R-:W-:Y:S05]  /*be60*/  BSYNC B1 ;  /* 0x0000000000017941 */ /* 0x000fea0003800000 */
.L_x_4406:
[----:B---34-:R3:W4:Y:S01]  /*be70*/  SHFL.IDX PT, R3, R6, 0x1, 0x181f ;  /* 0x00381f0006037f89 */ /* 0x01872200000e0000 */
[----:B------:R-:W-:Y:S03]  /*be80*/  BSSY B1, `(.L_x_4408) ;  /* 0x0000014000017945 */ /* 0x000fe60003800000 */
[----:B--2---:R3:W2:Y:S01]  /*be90*/  SHFL.IDX PT, R5, R4, 0x1, 0x181f ;  /* 0x00381f0004057f89 */ /* 0x0046a200000e0000 */
[----:B------:R-:W-:Y:S05]  /*bea0*/  @P1 BRA `(.L_x_4409) ;  /* 0x0000000000441947 */ /* 0x000fea0003800000 */
[----:B------:R-:W-:Y:S02]  /*beb0*/  ULDC UR5, c[0x0][0xbc8] ;  /* 0x0002f20000057ab9 */ /* 0x000fe40000000800 */
[----:B------:R-:W-:Y:S02]  /*bec0*/  ISETP.GE.AND P4, PT, R200, UR5, PT ;  /* 0x00000005c8007c0c */ /* 0x000fe4000bf86270 */
[----:B------:R-:W-:Y:S02]  /*bed0*/  ISETP.GE.AND P3, PT, R205, UR5, PT ;  /* 0x00000005cd007c0c */ /* 0x000fe4000bf66270 */
[----:B------:R-:W-:Y:S02]  /*bee0*/  ISETP.GE.AND P2, PT, R204, UR5, PT ;  /* 0x00000005cc007c0c */ /* 0x000fe4000bf46270 */
[----:B------:R-:W-:-:S07]  /*bef0*/  ISETP.GE.AND P1, PT, R206, UR5, PT ;  /* 0x00000005ce007c0c */ /* 0x000fce000bf26270 */
[CC--:B--2---:R-:W-:Y:S02]  /*bf00*/  @!P4 LEA R12, P6, R200.reuse, R5.reuse, 0x1 ;  /* 0x00000005c80cc211 */ /* 0x0c4fe400078c08ff */
        /* <DEDUP_REMOVED lines=11> */
.L_x_4409:
[----:B------:R-:W-:Y:S05]  /*bfc0*/  BSYNC B1 ;  /* 0x0000000000017941 */ /* 0x000fea0003800000 */
.L_x_4408:
[----:B--2-4-:R2:W4:Y:S01]  /*bfd0*/  SHFL.IDX PT, R3, R6, 0x2, 0x181f ;  /* 0x00581f0006037f89 */ /* 0x01452200000e0000 */
        /* <DEDUP_REMOVED lines=20> */
.L_x_4411:
[----:B------:R-:W-:Y:S05]  /*c120*/  BSYNC B1 ;  /* 0x0000000000017941 */ /* 0x000fea0003800000 */
.L_x_4410:
[----:B------:R-:W-:Y:S01]  /*c130*/  VIADD R0, R10, 0x60 ;  /* 0x000000600a007836 */ /* 0x000fe20000000000 */
[----:B0---4-:R0:W4:Y:S04]  /*c140*/  SHFL.IDX PT, R3, R6, 0x3, 0x181f ;  /* 0x00781f0006037f89 */ /* 0x01112800000e0000 */
[----:B------:R-:W-:Y:S01]  /*c150*/  ISETP.GE.AND P0, PT, R0, R9, PT ;  /* 0x000000090000720c */ /* 0x000fe20003f06270 */
[----:B------:R0:W0:-:S12]  /*c160*/  SHFL.IDX PT, R5, R4, 0x3, 0x181f ;  /* 0x00781f0004057f89 */ /* 0x00001800000e0000 */
[----:B------:R-:W-:Y:S05]  /*c170*/  @P0 BRA `(.L_x_4403) ;  /* 0x0000000000440947 */ /* 0x000fea0003800000 */
[----:B------:R-:W-:Y:S02]  /*c180*/  ULDC UR5, c[0x0][0xbc8] ;  /* 0x0002f20000057ab9 */ /* 0x000fe40000000800 */
[----:B------:R-:W-:Y:S02]  /*c190*/  ISETP.GE.AND P3, PT, R200, UR5, PT ;  /* 0x00000005c8007c0c */ /* 0x000fe4000bf66270 */
[----:B------:R-:W-:Y:S02]  /*c1a0*/  ISETP.GE.AND P2, PT, R205, UR5, PT ;  /* 0x00000005cd007c0c */ /* 0x000fe4000bf46270 */
[----:B------:R-:W-:Y:S02]  /*c1b0*/  ISETP.GE.AND P1, PT, R204, UR5, PT ;  /* 0x00000005cc007c0c */ /* 0x000fe4000bf26270 */
[----:B------:R-:W-:-:S07]  /*c1c0*/  ISETP.GE.AND P0, PT, R206, UR5, PT ;  /* 0x00000005ce007c0c */ /* 0x000fce000bf06270 */
[-C--:B0123--:R-:W-:Y:S02]  /*c1d0*/  @!P3 LEA R6, P6, R200, R5.reuse, 0x1 ;  /* 0x00000005c806b211 */ /* 0x08ffe400078c08ff */
        /* <DEDUP_REMOVED lines=11> */
.L_x_4403:
[----:B------:R-:W-:Y:S05]  /*c290*/  BSYNC B0 ;  /* 0x0000000000007941 */ /* 0x000fea0003800000 */
.L_x_4395:
[----:B------:R-:W-:Y:S02]  /*c2a0*/  ULDC UR5, c[0x0][0xd38] ;  /* 0x00034e0000057ab9 */ /* 0x000fe40000000800 */
[----:B------:R-:W-:-:S06]  /*c2b0*/  UISETP.GE.AND UP0, UPT, UR4, UR5, UPT ;  /* 0x000000050400728c */ /* 0x000fcc000bf06270 */
[----:B------:R-:W-:-:S13]  /*c2c0*/  PLOP3.LUT P0, PT, PT, PT, UP0, 0x80, 0x0 ;  /* 0x000000000000781c */ /* 0x000fda0003f0f008 */
[----:B------:R-:W-:Y:S05]  /*c2d0*/  @!P0 BRA `(.L_x_4412) ;  /* 0xffffff4800e48947 */ /* 0x000fea000383ffff */
[----:B------:R-:W-:Y:S05]  /*c2e0*/  EXIT ;  /* 0x000000000000794d */ /* 0x000fea0003800000 */
.L_x_4359:
[----:B------:R-:W-:-:S08]  /*c2f0*/  NOP ;  /* 0x0000000000007918 */ /* 0x000fd00000000000 */
[----:B0-----:R-:W0:-:S00]  /*c300*/  USETMAXREG.DEALLOC.CTAPOOL 0x18 ;  /* 0x00000018000079c8 */ /* 0x001e0000080e0500 */
        /* <DEDUP_REMOVED lines=37> */
[----:B------:R-:W-:Y:S04]  /*c560*/  STL [R1+0x38], RZ ;  /* 0x000038ff01007387 */ /* 0x000fe80000100800 */
[----:B------:R1:W-:Y:S01]  /*c570*/  STL [R1+0x8], R2 ;  /* 0x0000080201007387 */ /* 0x0003e20000100800 */
[----:B0-----:R-:W-:-:S02]  /*c580*/  LOP3.LUT R3, R0, 0x40, RZ, 0xfc, !PT ;  /* 0x0000004000037812 */ /* 0x001fc400078efcff */
[C---:B-1----:R-:W-:Y:S02]  /*c590*/  LOP3.LUT R2, R0.reuse, 0x80, RZ, 0xfc, !PT ;  /* 0x0000008000027812 */ /* 0x042fe400078efcff */
[----:B------:R-:W-:-:S07]  /*c5a0*/  LOP3.LUT R0, R0, 0xc0, RZ, 0xfc, !PT ;  /* 0x000000c000007812 */ /* 0x000fce00078efcff */
.L_x_4509:
        /* <DEDUP_REMOVED lines=14> */
[----:B01--4-:R-:W-:Y:S05]  /*c690*/  @!P0 BRA `(.L_x_4414) ;  /* 0x0000000000208947 */ /* 0x013fea0003800000 */
        /* <DEDUP_REMOVED lines=8> */
.L_x_4414:
[----:B------:R-:W-:Y:S01]  /*c720*/  ULDC UR9, c[0x0][0xd54] ;  /* 0x0003550000097ab9 */ /* 0x000fe20000000800 */
[----:B------:R-:W-:Y:S01]  /*c730*/  UMOV UR5, UR8 ;  /* 0x0000000800057c82 */ /* 0x000fe20008000000 */
[----:B------:R-:W-:-:S11]  /*c740*/  UISETP.NE.AND UP0, UPT, UR9, 0x1, UPT ;  /* 0x000000010900788c */ /* 0x000fd6000bf05270 */
[----:B------:R-:W-:Y:S02]  /*c750*/  @UP0 ULDC.64 UR10, c[0x0][0xd58] ;  /* 0x00035600000a0ab9 */ /* 0x000fe40000000a00 */
[----:B------:R-:W-:-:S04]  /*c760*/  UIMAD.WIDE.U32 UR6, UR8, UR10, URZ ;  /* 0x0000000a080672a5 */ /* 0x000fc8000f8e003f */
[----:B------:R-:W-:-:S04]  /*c770*/  @UP0 USHF.R.U32.HI UR5, URZ, UR11, UR7 ;  /* 0x0000000b3f050299 */ /* 0x000fc80008011607 */
[----:B------:R-:W-:-:S12]  /*c780*/  UIMAD UR6, UR5, UR9, URZ ;  /* 0x00000009050672a4 */ /* 0x000fd8000f8e023f */
.L_x_4415:
        /* <DEDUP_REMOVED lines=63> */
.L_x_4417:
        /* <DEDUP_REMOVED lines=20> */
.L_x_4420:
[----:B------:R-:W-:Y:S05]  /*ccc0*/  BSYNC B6 ;  /* 0x0000000000067941 */ /* 0x000fea0003800000 */
.L_x_4419:
        /* <DEDUP_REMOVED lines=20> */
.L_x_4423:
        /* <DEDUP_REMOVED lines=15> */
.L_x_4422:
[----:B------:R-:W-:Y:S05]  /*cf00*/  BSYNC B6 ;  /* 0x0000000000067941 */ /* 0x000fea0003800000 */
.L_x_4421:
        /* <DEDUP_REMOVED lines=27> */
.L_x_4525:
        /* <DEDUP_REMOVED lines=9> */
.L_x_4528:
[----:B------:R-:W-:Y:S05]  /*d150*/  @!P6 BRA `(.L_x_4425) ;  /* 0x0000000000e0e947 */ /* 0x000fea0003800000 */
[----:B------:R-:W-:Y:S01]  /*d160*/  IMAD.MOV.U32 R16, RZ, RZ, R7 ;  /* 0x000000ffff107224 */ /* 0x000fe200078e0007 */
[----:B------:R-:W-:Y:S06]  /*d170*/  @!P1 BRA `(.L_x_4427) ;  /* 0x00000000004c9947 */ /* 0x000fec0003800000 */
[----:B------:R-:W2:Y:S01]  /*d180*/  LDC R6, c[0x0][0x43c] ;  /* 0x00010f00ff067b82 */ /* 0x000ea20000000800 */
[----:B------:R-:W-:Y:S01]  /*d190*/  IMAD.MOV.U32 R9, RZ, RZ, R0 ;  /* 0x000000ffff097224 */ /* 0x000fe200078e0000 */
[----:B------:R-:W-:Y:S01]  /*d1a0*/  ULDC.64 UR4, c[0x0][0x428] ;  /* 0x00010a0000047ab9 */ /* 0x000fe20000000a00 */
[----:B--2---:R-:W-:-:S13]  /*d1b0*/  ISETP.NE.AND P0, PT, R6, 0x1, PT ;  /* 0x000000010600780c */ /* 0x004fda0003f05270 */
[----:B-1----:R-:W1:Y:S02]  /*d1c0*/  @P0 LDC.64 R4, c[0x0][0x440] ;  /* 0x00011000ff040b82 */ /* 0x002e640000000a00 */
[----:B-1----:R-:W-:-:S04]  /*d1d0*/  @P0 IMAD.HI.U32 R0, R9, R4, RZ ;  /* 0x0000000409000227 */ /* 0x002fc800078e00ff */
        /* <DEDUP_REMOVED lines=13> */
.L_x_4427:
[----:B--2---:R-:W2:Y:S01]  /*d2b0*/  LDL R2, [R1+0x8] ;  /* 0x0000080001027983 */ /* 0x004ea20000100800 */
[----:B------:R-:W-:Y:S01]  /*d2c0*/  IMAD R0, R19, 0x8, R17 ;  /* 0x0000000813007824 */ /* 0x000fe200078e0211 */
[----:B--2---:R-:W-:-:S04]  /*d2d0*/  SHF.L.U32 R2, R2, 0x1f, RZ ;  /* 0x0000001f02027819 */ /* 0x004fc800000006ff */
[----:B------:R-:W2:Y:S02]  /*d2e0*/  SYNCS.PHASECHK.TRANS64.TRYWAIT P0, [R0+URZ+0x32440], R2 ;  /* 0x03244002000075a7 */ /* 0x000ea4000800017f */
[----:B--2---:R-:W-:Y:S05]  /*d2f0*/  @!P0 BRA `(.L_x_4428) ;  /* 0x0000004800048947 */ /* 0x004fea0003800000 */
.L_x_4529:
        /* <DEDUP_REMOVED lines=11> */
.L_x_4429:
[----:B--2---:R-:W2:Y:S01]  /*d3b0*/  LDL R2, [R1+0x1c] ;  /* 0x00001c0001027983 */ /* 0x004ea20000100800 */
[----:B------:R-:W-:Y:S01]  /*d3c0*/  R2UR UR33, R0 ;  /* 0x00000000002172ca */ /* 0x000fe200000e0000 */
[----:B------:R-:W-:Y:S01]  /*d3d0*/  IMAD R0, R19, 0x3000, R17 ;  /* 0x0000300013007824 */ /* 0x000fe200078e0211 */
[----:B------:R-:W-:Y:S01]  /*d3e0*/  UIADD3 UR4, UP0, UR38, 0x370, URZ ;  /* 0x0000037026047890 */ /* 0x000fe2000ff1e03f */
[----:B-----5:R-:W-:Y:S01]  /*d3f0*/  R2UR UR37, R16 ;  /* 0x00000000102572ca */ /* 0x020fe200000e0000 */
[----:B------:R-:W-:Y:S01]  /*d400*/  UMOV UR6, 0x0 ;  /* 0x0000000000067882 */ /* 0x000fe20000000000 */
[----:B------:R-:W-:Y:S01]  /*d410*/  UMOV UR7, 0x14f00000 ;  /* 0x14f0000000077882 */ /* 0x000fe20000000000 */
[----:B------:R-:W-:Y:S01]  /*d420*/  R2UR UR32, R0 ;  /* 0x00000000002072ca */ /* 0x000fe200000e0000 */
[----:B------:R-:W-:Y:S01]  /*d430*/  UIADD3.X UR5, URZ, UR39, URZ, UP0, !UPT ;  /* 0x000000273f057290 */ /* 0x000fe200087fe43f */
[----:B------:R-:W-:Y:S01]  /*d440*/  PLOP3.LUT P0, PT, PT, PT, PT, 0x80, 0x0 ;  /* 0x000000000000781c */ /* 0x000fe20003f0f070 */
[----:B------:R-:W-:Y:S01]  /*d450*/  UMOV UR34, URZ ;  /* 0x0000003f00227c82 */ /* 0x000fe20008000000 */
[----:B------:R-:W-:-:S03]  /*d460*/  LOP3.LUT R18, R18, 0xfffffffd, RZ, 0xc0, !PT ;  /* 0xfffffffd12127812 */ /* 0x000fc600078ec0ff */
[----:B------:R-:W-:-:S06]  /*d470*/  UIADD3 UR33, UR33, 0x32430, URZ ;  /* 0x0003243021217890 */ /* 0x000fcc000fffe03f */
[----:B------:R-:W-:Y:S02]  /*d480*/  UIADD3 UR32, UR32, 0x1c400, URZ ;  /* 0x0001c40020207890 */ /* 0x000fe4000fffe03f */
[----:B------:R-:W-:Y:S02]  /*d490*/  @P0 LOP3.LUT R18, R18, 0x2, RZ, 0xfc, !PT ;  /* 0x0000000212120812 */ /* 0x000fe400078efcff */
[----:B--2---:R-:W-:-:S13]  /*d4a0*/  R2UR UR35, R2 ;  /* 0x00000000022372ca */ /* 0x004fda00000e0000 */
[----:B------:R-:W-:-:S09]  /*d4b0*/  UIMAD UR35, UR35, 0x60, URZ ;  /* 0x00000060232378a4 */ /* 0x000fd2000f8e023f */
[----:B------:R2:W-:Y:S02]  /*d4c0*/  UTMALDG.4D [UR32], [UR4], desc[UR6] ;  /* 0x00000620040075b4 */ /* 0x0005e40008019000 */
[----:B--2---:R-:W-:Y:S01]  /*d4d0*/  NOP ;  /* 0x0000000000007918 */ /* 0x004fe20000000000 */
.L_x_4425:
[----:B------:R-:W-:Y:S05]  /*d4e0*/  WARPSYNC.ALL ;  /* 0x0000000000007948 */ /* 0x000fea0003800000 */
[----:B------:R-:W-:Y:S01]  /*d4f0*/  VIADD R0, R17, 0x18400 ;  /* 0x0001840011007836 */ /* 0x000fe20000000000 */
[----:B------:R-:W-:Y:S01]  /*d500*/  BAR.SYNC.DEFER_BLOCKING 0x8, 0x180 ;  /* 0x0206000000007b1d */ /* 0x000fe20000010000 */
[----:B------:R-:W-:Y:S02]  /*d510*/  USHF.R.S32.HI UR43, URZ, 0x1f, UR36 ;  /* 0x0000001f3f2b7899 */ /* 0x000fe40008011424 */
[----:B------:R-:W-:Y:S01]  /*d520*/  USHF.R.S32.HI UR37, URZ, 0x1f, UR40 ;  /* 0x0000001f3f257899 */ /* 0x000fe20008011428 */
[----:B------:R-:W-:-:S02]  /*d530*/  LOP3.LUT P0, RZ, R0, 0x3ff, RZ, 0xc0, !PT ;  /* 0x000003ff00ff7812 */ /* 0x000fc4000780c0ff */
[----:B------:R-:W-:Y:S11]  /*d540*/  BSSY B6, `(.L_x_4430) ;  /* 0x0000012000067945 */ /* 0x000ff60003800000 */
        /* <DEDUP_REMOVED lines=17> */
.L_x_4431:
[----:B------:R-:W-:Y:S05]  /*d660*/  BSYNC B6 ;  /* 0x0000000000067941 */ /* 0x000fea0003800000 */
.L_x_4430:
[----:B------:R-:W2:Y:S01]  /*d670*/  S2R R2, SR_TID.X ;  /* 0x0000000000027919 */ /* 0x000ea20000002100 */
[----:B------:R-:W3:Y:S01]  /*d680*/  LDC R6, c[0x0][0x448] ;  /* 0x00011200ff067b82 */ /* 0x000ee20000000800 */
[----:B------:R-:W-:Y:S01]  /*d690*/  ULDC.64 UR6, c[0x0][0x2d8] ;  /* 0x0000b60000067ab9 */ /* 0x000fe20000000a00 */
[----:B------:R-:W-:Y:S01]  /*d6a0*/  ULDC.64 UR8, c[0x0][0x2e0] ;  /* 0x0000b80000087ab9 */ /* 0x000fe20000000a00 */
[----:B-1----:R-:W1:Y:S01]  /*d6b0*/  S2R R4, SR_TID.X ;  /* 0x0000000000047919 */ /* 0x002e620000002100 */
[----:B------:R-:W-:Y:S02]  /*d6c0*/  UIMAD.WIDE.U32 UR4, UR36, UR6, URZ ;  /* 0x00000006240472a5 */ /* 0x000fe4000f8e003f */
[----:B------:R-:W-:-:S04]  /*d6d0*/  UIMAD UR6, UR43, UR6, URZ ;  /* 0x000000062b0672a4 */ /* 0x000fc8000f8e023f */
[----:B------:R-:W-:Y:S02]  /*d6e0*/  UIMAD UR6, UR36, UR7, UR6 ;  /* 0x00000007240672a4 */ /* 0x000fe4000f8e0206 */
[----:B------:R-:W-:Y:S02]  /*d6f0*/  UIMAD UR7, UR37, UR8, URZ ;  /* 0x00000008250772a4 */ /* 0x000fe4000f8e023f */
[----:B------:R-:W-:Y:S02]  /*d700*/  UIADD3 UR5, UR5, UR6, URZ ;  /* 0x0000000605057290 */ /* 0x000fe4000fffe03f */
[----:B------:R-:W-:Y:S02]  /*d710*/  UIMAD UR6, UR40, UR9, UR7 ;  /* 0x00000009280672a4 */ /* 0x000fe4000f8e0207 */
[----:B------:R-:W-:-:S04]  /*d720*/  UIMAD.WIDE.U32 UR4, UR40, UR8, UR4 ;  /* 0x00000008280472a5 */ /* 0x000fc8000f8e0004 */
[----:B------:R-:W-:Y:S01]  /*d730*/  UIADD3 UR6, UR5, UR6, URZ ;  /* 0x0000000605067290 */ /* 0x000fe2000fffe03f */
[----:B---3--:R-:W-:Y:S01]  /*d740*/  ISETP.NE.AND P0, PT, R6, 0x1, PT ;  /* 0x000000010600780c */ /* 0x008fe20003f05270 */
[----:B------:R-:W-:Y:S01]  /*d750*/  IMAD.U32 R5, RZ, RZ, UR5 ;  /* 0x00000005ff057e24 */ /* 0x000fe2000f8e00ff */
[----:B--2---:R-:W-:Y:S01]  /*d760*/  LOP3.LUT R0, R2, 0x7f, RZ, 0xc0, !PT ;  /* 0x0000007f02007812 */ /* 0x004fe200078ec0ff */
[----:B-1----:R-:W-:-:S03]  /*d770*/  IMAD.SHL.U32 R4, R4, 0x10, RZ ;  /* 0x0000001004047824 */ /* 0x002fc600078e00ff */
[----:B------:R-:W-:-:S07]  /*d780*/  SHF.R.U32.HI R0, RZ, 0x3, R0 ;  /* 0x00000003ff007819 */ /* 0x000fce0000011600 */
[----:B------:R-:W1:Y:S01]  /*d790*/  @P0 LDC R3, c[0x0][0x44c] ;  /* 0x00011300ff030b82 */ /* 0x000e620000000800 */
[----:B------:R-:W-:Y:S01]  /*d7a0*/  LOP3.LUT R4, R0, 0x70, R4, 0xf8, !PT ;  /* 0x0000007000047812 */ /* 0x000fe200078ef804 */
[----:B------:R-:W-:-:S04]  /*d7b0*/  IMAD.U32 R0, RZ, RZ, UR42 ;  /* 0x0000002aff007e24 */ /* 0x000fc8000f8e00ff */
[----:B0-----:R-:W-:Y:S02]  /*d7c0*/  IMAD R7, R0, 0x80, R4 ;  /* 0x0000008000077824 */ /* 0x001fe400078e0204 */
[----:B------:R-:W0:Y:S01]  /*d7d0*/  @P0 LDC R2, c[0x0][0x450] ;  /* 0x00011400ff020b82 */ /* 0x000e220000000800 */
[----:B------:R-:W-:Y:S01]  /*d7e0*/  IMAD.U32 R4, RZ, RZ, UR4 ;  /* 0x00000004ff047e24 */ /* 0x000fe2000f8e00ff */
[----:B------:R-:W-:Y:S01]  /*d7f0*/  ULDC.64 UR4, c[0x0][0x2d0] ;  /* 0x0000b40000047ab9 */ /* 0x000fe20000000a00 */
[----:B------:R-:W-:Y:S01]  /*d800*/  IMAD.MOV.U32 R0, RZ, RZ, R7 ;  /* 0x000000ffff007224 */ /* 0x000fe200078e0007 */
[----:B------:R2:W-:Y:S04]  /*d810*/  STL [R1+0x18], R7 ;  /* 0x0000180701007387 */ /* 0x0005e80000100800 */
[----:B------:R3:W5:Y:S01]  /*d820*/  LDL R8, [R1+0x4] ;  /* 0x0000040001087983 */ /* 0x0007620000100800 */
[----:B-1----:R-:W-:-:S05]  /*d830*/  @P0 IMAD.HI.U32 R3, R7, R3, RZ ;  /* 0x0000000307030227 */ /* 0x002fca00078e00ff */
[----:B0-----:R-:W-:Y:S01]  /*d840*/  @P0 SHF.R.U32.HI R0, RZ, R2, R3 ;  /* 0x00000002ff000219 */ /* 0x001fe20000011603 */
        /* <DEDUP_REMOVED lines=11> */
[----:B--2---:R-:W0:Y:S03]  /*d900*/  S2R R7, SR_TID.X ;  /* 0x0000000000077919 */ /* 0x004e260000002100 */
[----:B------:R-:W-:Y:S01]  /*d910*/  SHF.R.S32.HI R4, RZ, 0x1f, R0 ;  /* 0x0000001fff047819 */ /* 0x000fe20000011400 */
[----:B------:R-:W-:-:S04]  /*d920*/  IMAD.WIDE.U32 R2, R0, UR4, R2 ;  /* 0x0000000400027c25 */ /* 0x000fc8000f8e0002 */
[----:B------:R-:W-:Y:S01]  /*d930*/  IMAD R4, R4, UR4, RZ ;  /* 0x0000000404047c24 */ /* 0x000fe2000f8e02ff */
[----:B------:R-:W-:-:S03]  /*d940*/  ULDC UR4, c[0x0][0x2b8] ;  /* 0x0000ae0000047ab9 */ /* 0x000fc60000000800 */
[----:B------:R-:W-:Y:S01]  /*d950*/  IMAD R4, R0, UR5, R4 ;  /* 0x0000000500047c24 */ /* 0x000fe2000f8e0204 */
[----:B------:R-:W-:-:S03]  /*d960*/  LEA R0, P1, R2, UR6, 0x1 ;  /* 0x0000000602007c11 */ /* 0x000fc6000f8208ff */
[----:B------:R-:W-:Y:S02]  /*d970*/  IMAD.IADD R3, R3, 0x1, R4 ;  /* 0x0000000103037824 */ /* 0x000fe400078e0204 */
[----:B0-----:R-:W-:-:S05]  /*d980*/  IMAD.SHL.U32 R9, R7, 0x8, RZ ;  /* 0x0000000807097824 */ /* 0x001fca00078e00ff */
[----:B------:R-:W-:Y:S02]  /*d990*/  LOP3.LUT R9, R9, 0x38, RZ, 0xc0, !PT ;  /* 0x0000003809097812 */ /* 0x000fe400078ec0ff */
[----:B------:R-:W-:Y:S02]  /*d9a0*/  LOP3.LUT R7, R7, 0x7f, RZ, 0xc0, !PT ;  /* 0x0000007f07077812 */ /* 0x000fe400078ec0ff */
[----:B------:R-:W-:Y:S01]  /*d9b0*/  ISETP.GE.AND P0, PT, R9, UR4, PT ;  /* 0x0000000409007c0c */ /* 0x000fe2000bf06270 */
[----:B------:R-:W-:Y:S01]  /*d9c0*/  UMOV UR4, 0xffffffff ;  /* 0xffffffff00047882 */ /* 0x000fe20000000000 */
[----:B------:R-:W-:Y:S02]  /*d9d0*/  LEA.HI.X R3, R2, UR7, R3, 0x1, P1 ;  /* 0x0000000702037c11 */ /* 0x000fe400088f0c03 */
[----:B------:R-:W-:Y:S01]  /*d9e0*/  SHF.R.U32.HI R10, RZ, 0x3, R7 ;  /* 0x00000003ff0a7819 */ /* 0x000fe20000011607 */
[----:B---3--:R-:W-:Y:S08]  /*d9f0*/  BRA.DIV UR4, `(.L_x_4432) ;  /* 0x0000004204587947 */ /* 0x008ff0000b800000 */
[----:B------:R-:W-:Y:S01]  /*da00*/  ULDC UR4, c[0x0][0x288] ;  /* 0x0000a20000047ab9 */ /* 0x000fe20000000800 */
[----:B------:R-:W0:Y:S01]  /*da10*/  SHFL.IDX PT, R5, R0, RZ, 0x181f ;  /* 0x00181fff00057589 */ /* 0x000e2200000e0000 */
[----:B------:R-:W-:Y:S02]  /*da20*/  IMAD R2, R6, UR4, RZ ;  /* 0x0000000406027c24 */ /* 0x000fe4000f8e02ff */
[----:B------:R-:W-:Y:S01]  /*da30*/  IMAD.U32 R6, RZ, RZ, UR42 ;  /* 0x0000002aff067e24 */ /* 0x000fe2000f8e00ff */
[----:B------:R-:W1:Y:S03]  /*da40*/  SHFL.IDX PT, R4, R3, RZ, 0x181f ;  /* 0x00181fff03047589 */ /* 0x000e6600000e0000 */
[----:B------:R-:W-:Y:S01]  /*da50*/  IMAD R10, R6, 0x80, R10 ;  /* 0x00000080060a7824 */ /* 0x000fe200078e020a */
[----:B------:R-:W-:Y:S03]  /*da60*/  SHFL.IDX PT, R7, R3, 0x1, 0x181f ;  /* 0x00381f0003077f89 */ /* 0x000fe600000e0000 */
[C---:B------:R-:W-:Y:S01]  /*da70*/  VIADD R11, R10.reuse, 0x10 ;  /* 0x000000100a0b7836 */ /* 0x040fe20000000000 */
[-C--:B------:R-:W-:Y:S01]  /*da80*/  ISETP.GE.AND P3, PT, R10, R2.reuse, PT ;  /* 0x000000020a00720c */ /* 0x080fe20003f66270 */
[----:B------:R-:W2:Y:S03]  /*da90*/  SHFL.IDX PT, R6, R0, 0x1, 0x181f ;  /* 0x00381f0000067f89 */ /* 0x000ea600000e0000 */
[----:B------:R-:W-:Y:S01]  /*daa0*/  ISETP.GE.AND P1, PT, R11, R2, PT ;  /* 0x000000020b00720c */ /* 0x000fe20003f26270 */
[----:B------:R-:W-:Y:S04]  /*dab0*/  STL [R1+0x10], R10 ;  /* 0x0000100a01007387 */ /* 0x000fe80000100800 */
[----:B------:R3:W-:Y:S04]  /*dac0*/  STL [R1+0x20], R11 ;  /* 0x0000200b01007387 */ /* 0x0007e80000100800 */
[----:B0-----:R-:W-:-:S05]  /*dad0*/  @!P3 LEA R5, P2, R9, R5, 0x1 ;  /* 0x000000050905b211 */ /* 0x001fca00078408ff */
[----:B-1----:R-:W-:Y:S02]  /*dae0*/  @!P3 IMAD.X R4, RZ, RZ, R4, P2 ;  /* 0x000000ffff04b224 */ /* 0x002fe400010e0604 */
[----:B---3--:R-:W-:-:S03]  /*daf0*/  VIADD R11, R10, 0x20 ;  /* 0x000000200a0b7836 */ /* 0x008fc60000000000 */
[-C--:B------:R-:W-:Y:S02]  /*db00*/  @!P3 LOP3.LUT R5, R5, R4.reuse, RZ, 0x3c, !PT ;  /* 0x000000040505b212 */ /* 0x080fe400078e3cff */
[----:B------:R-:W-:Y:S02]  /*db10*/  STL [R1+0x24], R11 ;  /* 0x0000240b01007387 */ /* 0x000fe40000100800 */
[----:B------:R-:W-:-:S04]  /*db20*/  @!P3 LOP3.LUT R4, R5, R4, RZ, 0x3c, !PT ;  /* 0x000000040504b212 */ /* 0x000fc800078e3cff */
[----:B------:R-:W-:-:S05]  /*db30*/  @!P3 LOP3.LUT R5, R5, R4, RZ, 0x3c, !PT ;  /* 0x000000040505b212 */ /* 0x000fca00078e3cff */
[----:B-----5:R2:W-:Y:S02]  /*db40*/  @!P3 LDGSTS.E.BYPASS.LTC128B.128 [R8+0x18400], desc[UR60][R4.64], !P0 ;  /* 0x184000000408bfae */ /* 0x0205e4000c101d7c */
[----:B--2---:R-:W-:Y:S02]  /*db50*/  @!P1 LEA R4, P2, R9, R6, 0x1 ;  /* 0x0000000609049211 */ /* 0x004fe400078408ff */
[----:B------:R-:W-:Y:S03]  /*db60*/  SHFL.IDX PT, R6, R3, 0x3, 0x181f ;  /* 0x00781f0003067f89 */ /* 0x000fe600000e0000 */
[----:B------:R-:W-:Y:S02]  /*db70*/  @!P1 IMAD.X R5, RZ, RZ, R7, P2 ;  /* 0x000000ffff059224 */ /* 0x000fe400010e0607 */
        /* <DEDUP_REMOVED lines=55> */
.L_x_4546:
        /* <DEDUP_REMOVED lines=12> */
.L_x_4433:
        /* <DEDUP_REMOVED lines=35> */
.L_x_4435:
[----:B------:R-:W-:Y:S05]  /*e1e0*/  BSYNC B6 ;  /* 0x0000000000067941 */ /* 0x000fea0003800000 */
.L_x_4434:
        /* <DEDUP_REMOVED lines=62> */
[----:B--2---:R-:W-:-:S03]  /*e5d0*/  ISETP.GE.AND P5, PT, R10, R0, PT ;  /* 0x000000000a00720c */ /* 0x004fc60003fa6270 */
[----:B------:R-:W2:Y:S01]  /*e5e0*/  LDL.LU R10, [R1+0x28] ;  /* 0x00002800010a7983 */ /* 0x000ea20000300800 */
[----:B---3--:R-:W-:-:S03]  /*e5f0*/  ISETP.GE.AND P4, PT, R3, R0, PT ;  /* 0x000000000300720c */ /* 0x008fc60003f86270 */
[----:B------:R-:W0:Y:S04]  /*e600*/  SHFL.IDX PT, R3, R5, RZ, 0x181f ;  /* 0x00181fff05037589 */ /* 0x000e2800000e0000 */
[----:B------:R-:W3:Y:S02]  /*e610*/  LDL.LU R12, [R1+0x2c] ;  /* 0x00002c00010c7983 */ /* 0x000ee40000300800 */
        /* <DEDUP_REMOVED lines=65> */
.L_x_4564:
        /* <DEDUP_REMOVED lines=14> */
.L_x_4438:
[----:B------:R-:W-:Y:S05]  /*eb10*/  BSYNC B0 ;  /* 0x0000000000007941 */ /* 0x000fea0003800000 */
.L_x_4437:
[----:B------:R-:W-:Y:S01]  /*eb20*/  NOP ;  /* 0x0000000000007918 */ /* 0x000fe20000000000 */
[----:B------:R-:W-:-:S13]  /*eb30*/  PLOP3.LUT P0, PT, PT, PT, PT, 0x80, 0x0 ;  /* 0x000000000000781c */ /* 0x000fda0003f0f070 */
.L_x_4439:
        /* <DEDUP_REMOVED lines=18> */
.L_x_4565:
[----:B------:R-:W-:Y:S05]  /*ec60*/  BSYNC B0 ;  /* 0x0000000000007941 */ /* 0x000fea0003800000 */
.L_x_4440:
[----:B------:R-:W-:Y:S01]  /*ec70*/  LOP3.LUT P0, RZ, R18, 0x2, RZ, 0xc0, !PT ;  /* 0x0000000212ff7812 */ /* 0x000fe2000780c0ff */
[----:B------:R-:W-:-:S12]  /*ec80*/  BSSY B0, `(.L_x_4442) ;  /* 0x0000058000007945 */ /* 0x000fd80003800000 */
        /* <DEDUP_REMOVED lines=10> */
.L_x_4566:
[----:B------:R-:W-:Y:S05]  /*ed30*/  BSYNC B1 ;  /* 0x0000000000017941 */ /* 0x000fea0003800000 */
.L_x_4444:
        /* <DEDUP_REMOVED lines=9> */
.L_x_4447:
[----:B------:R-:W-:Y:S05]  /*edd0*/  BSYNC B1 ;  /* 0x0000000000017941 */ /* 0x000fea0003800000 */
.L_x_4446:
        /* <DEDUP_REMOVED lines=11> */
.L_x_4448:
        /* <DEDUP_REMOVED lines=15> */
.L_x_4449:
        /* <DEDUP_REMOVED lines=15> */
.L_x_4450:
        /* <DEDUP_REMOVED lines=15> */
.L_x_4451:
        /* <DEDUP_REMOVED lines=10> */
.L_x_4443:
[----:B------:R-:W-:Y:S05]  /*f200*/  BSYNC B0 ;  /* 0x0000000000007941 */ /* 0x000fea0003800000 */
.L_x_4442:
[----:B------:R-:W-:-:S06]  /*f210*/  UISETP.GE.AND UP0, UPT, UR41, 0x2, UPT ;  /* 0x000000022900788c */ /* 0x000fcc000bf06270 */
[----:B------:R-:W-:-:S13]  /*f220*/  PLOP3.LUT P0, PT, PT, PT, UP0, 0x80, 0x0 ;  /* 0x000000000000781c */ /* 0x000fda0003f0f008 */
[----:B------:R-:W-:Y:S05]  /*f230*/  @!P0 BRA `(.L_x_4452) ;  /* 0x0000001c00748947 */ /* 0x000fea0003800000 */
[----:B------:R-:W-:Y:S02]  /*f240*/  ULOP3.LUT UR4, UR41, 0x1, URZ, 0xc0, !UPT ;  /* 0x0000000129047892 */ /* 0x000fe4000f8ec03f */
[----:B--2---:R-:W-:Y:S02]  /*f250*/  IMAD.U32 R6, RZ, RZ, UR41 ;  /* 0x00000029ff067e24 */ /* 0x004fe4000f8e00ff */
[----:B------:R-:W-:Y:S02]  /*f260*/  UISETP.NE.U32.AND UP0, UPT, UR4, 0x1, UPT ;  /* 0x000000010400788c */ /* 0x000fe4000bf05070 */
[----:B------:R-:W-:-:S04]  /*f270*/  VIADD R6, R6, 0xfffffffe ;  /* 0xfffffffe06067836 */ /* 0x000fc80000000000 */
[----:B0-----:R-:W-:Y:S01]  /*f280*/  IMAD.MOV.U32 R0, RZ, RZ, R6 ;  /* 0x000000ffff007224 */ /* 0x001fe200078e0006 */
[----:B------:R-:W-:-:S13]  /*f290*/  PLOP3.LUT P0, PT, PT, PT, UP0, 0x80, 0x0 ;  /* 0x000000000000781c */ /* 0x000fda0003f0f008 */
[----:B------:R-:W-:Y:S05]  /*f2a0*/  @!P0 BRA `(.L_x_4453) ;  /* 0x0000000800708947 */ /* 0x000fea0003800000 */
        /* <DEDUP_REMOVED lines=10> */
[----:B------:R-:W-:Y:S01]  /*f350*/  LOP3.LUT P2, RZ, R18, 0x1, RZ, 0xc0, !PT ;  /* 0x0000000112ff7812 */ /* 0x000fe2000784c0ff */
[----:B------:R-:W-:-:S12]  /*f360*/  IMAD.MOV.U32 R0, RZ, RZ, R6 ;  /* 0x000000ffff007224 */ /* 0x000fd800078e0006 */
[----:B------:R-:W-:Y:S05]  /*f370*/  @!P2 BRA `(.L_x_4456) ;  /* 0x000000000050a947 */ /* 0x000fea0003800000 */
[----:B-1----:R-:W2:Y:S01]  /*f380*/  LDL R5, [R1+0xc] ;  /* 0x00000c0001057983 */ /* 0x002ea20000100800 */
        /* <DEDUP_REMOVED lines=13> */
[C---:B---3--:R-:W-:Y:S02]  /*f460*/  IMAD R7, R9.reuse, UR5, R7 ;  /* 0x0000000509077c24 */ /* 0x048fe4000f8e0207 */
[----:B------:R-:W-:-:S04]  /*f470*/  IMAD.WIDE.U32 R4, R9, UR4, R4 ;  /* 0x0000000409047c25 */ /* 0x000fc8000f8e0004 */
[----:B------:R-:W-:Y:S01]  /*f480*/  IMAD.IADD R7, R7, 0x1, R5 ;  /* 0x0000000107077824 */ /* 0x000fe200078e0205 */
[----:B-1----:R-:W-:-:S04]  /*f490*/  LEA R2, P0, R4, R2, 0x2 ;  /* 0x0000000204027211 */ /* 0x002fc800078010ff */
[----:B------:R-:W-:-:S05]  /*f4a0*/  LEA.HI.X R3, R4, R3, R7, 0x2, P0 ;  /* 0x0000000304037211 */ /* 0x000fca00000f1407 */
[----:B------:R2:W5:Y:S04]  /*f4b0*/  LDG.E R16, desc[UR60][R2.64] ;  /* 0x0000003c02107981 */ /* 0x000568000c1e1900 */
.L_x_4456:
[----:B--2---:R-:W1:Y:S01]  /*f4c0*/  S2R R2, SR_TID.X ;  /* 0x0000000000027919 */ /* 0x004e620000002100 */
[----:B------:R-:W-:Y:S01]  /*f4d0*/  IMAD R3, R19, 0x8, R17 ;  /* 0x0000000813037824 */ /* 0x000fe200078e0211 */
[----:B------:R-:W-:Y:S01]  /*f4e0*/  BSSY B1, `(.L_x_4457) ;  /* 0x0000006000017945 */ /* 0x000fe20003800000 */
[----:B-1----:R-:W-:Y:S02]  /*f4f0*/  LOP3.LUT R4, R2, 0x7f, RZ, 0xc0, !PT ;  /* 0x0000007f02047812 */ /* 0x002fe400078ec0ff */
[----:B------:R-:W-:Y:S02]  /*f500*/  SHF.L.U32 R2, R8, 0x1f, RZ ;  /* 0x0000001f08027819 */ /* 0x000fe400000006ff */
[----:B------:R-:W-:Y:S02]  /*f510*/  ISETP.NE.AND P1, PT, R4, RZ, PT ;  /* 0x000000ff0400720c */ /* 0x000fe40003f25270 */
[----:B------:R-:W1:Y:S02]  /*f520*/  SYNCS.PHASECHK.TRANS64.TRYWAIT P0, [R3+URZ+0x32440], R2 ;  /* 0x03244002030075a7 */ /* 0x000e64000800017f */
[----:B-1----:R-:W-:Y:S09]  /*f530*/  @!P0 BRA `(.L_x_4458) ;  /* 0x0000003c00bc8947 */ /* 0x002ff20003800000 */
.L_x_4567:
[----:B------:R-:W-:Y:S05]  /*f540*/  BSYNC B1 ;  /* 0x0000000000017941 */ /* 0x000fea0003800000 */
.L_x_4457:
        /* <DEDUP_REMOVED lines=9> */
.L_x_4460:
[----:B------:R-:W-:Y:S05]  /*f5e0*/  BSYNC B1 ;  /* 0x0000000000017941 */ /* 0x000fea0003800000 */
.L_x_4459:
        /* <DEDUP_REMOVED lines=12> */
.L_x_4461:
        /* <DEDUP_REMOVED lines=12> */
.L_x_4568:
[----:B------:R-:W-:Y:S05]  /*f770*/  BSYNC B1 ;  /* 0x0000000000017941 */ /* 0x000fea0003800000 */
.L_x_4462:
        /* <DEDUP_REMOVED lines=11> */
.L_x_4465:
[----:B------:R-:W-:Y:S05]  /*f830*/  BSYNC B1 ;  /* 0x0000000000017941 */ /* 0x000fea0003800000 */
.L_x_4464:
        /* <DEDUP_REMOVED lines=10> */
.L_x_4466:
        /* <DEDUP_REMOVED lines=15> */
.L_x_4467:
        /* <DEDUP_REMOVED lines=15> */
.L_x_4468:
        /* <DEDUP_REMOVED lines=15> */
.L_x_4469:
        /* <DEDUP_REMOVED lines=8> */
[----:B--2---:R-:W-:Y:S05]  /*fc30*/  @P0 BRA.U.ANY `(.L_x_4469) ;  /* 0xfffffffd00dc0947 */ /* 0x004fea000393ffff */
.L_x_4455:
[----:B------:R-:W-:Y:S05]  /*fc40*/  BSYNC B0 ;  /* 0x0000000000007941 */ /* 0x000fea0003800000 */
.L_x_4454:
[----:B------:R-:W-:-:S06]  /*fc50*/  UIADD3 UR4, UR41, -0x3, URZ ;  /* 0xfffffffd29047890 */ /* 0x000fcc000fffe03f */
[----:B------:R-:W-:-:S07]  /*fc60*/  IMAD.U32 R0, RZ, RZ, UR4 ;  /* 0x00000004ff007e24 */ /* 0x000fce000f8e00ff */
.L_x_4453:
[----:B------:R-:W-:Y:S01]  /*fc70*/  ISETP.NE.AND P0, PT, R6, RZ, PT ;  /* 0x000000ff0600720c */ /* 0x000fe20003f05270 */
[----:B------:R-:W-:-:S12]  /*fc80*/  BSSY B0, `(.L_x_4452) ;  /* 0x0000138000007945 */ /* 0x000fd80003800000 */
[----:B------:R-:W-:Y:S05]  /*fc90*/  @!P0 BRA `(.L_x_4470) ;  /* 0x0000001000d88947 */ /* 0x000fea0003800000 */
.L_x_4503:
[----:B--2---:R-:W2:Y:S01]  /*fca0*/  LDL.LU R2, [R1+0x8] ;  /* 0x0000080001027983 */ /* 0x004ea20000300800 */
        /* <DEDUP_REMOVED lines=32> */
.L_x_4473:
        /* <DEDUP_REMOVED lines=8> */
.L_x_4569:
[----:B------:R-:W-:Y:S05]  /*ff30*/  BSYNC B2 ;  /* 0x0000000000027941 */ /* 0x000fea0003800000 */
.L_x_4474:
        /* <DEDUP_REMOVED lines=9> */
.L_x_4477:
[----:B------:R-:W-:Y:S05]  /*ffd0*/  BSYNC B2 ;  /* 0x0000000000027941 */ /* 0x000fea0003800000 */
.L_x_4476:
        /* <DEDUP_REMOVED lines=11> */
.L_x_4478:
        /* <DEDUP_REMOVED lines=13> */
.L_x_4570:
[----:B------:R-:W-:Y:S05]  /*10160*/  BSYNC B2 ;  /* 0x0000000000027941 */ /* 0x000fea0003800000 */
.L_x_4479:
        /* <DEDUP_REMOVED lines=11> */
.L_x_4482:
[----:B------:R-:W-:Y:S05]  /*10220*/  BSYNC B2 ;  /* 0x0000000000027941 */ /* 0x000fea0003800000 */
.L_x_4481:
        /* <DEDUP_REMOVED lines=9> */
.L_x_4483:
        /* <DEDUP_REMOVED lines=15> */
.L_x_4484:
        /* <DEDUP_REMOVED lines=15> */
.L_x_4485:
        /* <DEDUP_REMOVED lines=15> */
.L_x_4486:
        /* <DEDUP_REMOVED lines=10> */
.L_x_4472:
[----:B------:R-:W-:Y:S05]  /*10630*/  BSYNC B1 ;  /* 0x0000000000017941 */ /* 0x000fea0003800000 */
.L_x_4471:
[----:B------:R-:W-:Y:S01]  /*10640*/  VIADD R6, R6, 0x1 ;  /* 0x0000000106067836 */ /* 0x000fe20000000000 */
[----:B------:R-:W-:Y:S01]  /*10650*/  LOP3.LUT P2, RZ, R18, 0x2, RZ, 0xc0, !PT ;  /* 0x0000000212ff7812 */ /* 0x000fe2000784c0ff */
[----:B------:R-:W-:Y:S03]  /*10660*/  BSSY B1, `(.L_x_4487) ;  /* 0x0000096000017945 */ /* 0x000fe60003800000 */
[----:B------:R-:W-:-:S04]  /*10670*/  ISETP.NE.AND P0, PT, R6, 0x2, PT ;  /* 0x000000020600780c */ /* 0x000fc80003f05270 */
[----:B------:R-:W-:Y:S02]  /*10680*/  SEL R2, RZ, 0x1, P0 ;  /* 0x00000001ff027807 */ /* 0x000fe40000000000 */
[----:B------:R-:W-:Y:S02]  /*10690*/  SEL R19, R6, RZ, P0 ;  /* 0x000000ff06137207 */ /* 0x000fe40000000000 */
[----:B------:R-:W-:-:S05]  /*106a0*/  LOP3.LUT R7, R7, R2, RZ, 0x3c, !PT ;  /* 0x0000000207077212 */ /* 0x000fca00078e3cff */
[----:B------:R2:W-:Y:S01]  /*106b0*/  STL [R1+0x8], R7 ;  /* 0x0000080701007387 */ /* 0x0005e20000100800 */
[----:B------:R-:W-:Y:S05]  /*106c0*/  @!P2 BRA `(.L_x_4488) ;  /* 0x00000008003ca947 */ /* 0x000fea0003800000 */
[----:B------:R-:W-:Y:S01]  /*106d0*/  LOP3.LUT P2, RZ, R18, 0x1, RZ, 0xc0, !PT ;  /* 0x0000000112ff7812 */ /* 0x000fe2000784c0ff */
[----:B------:R-:W-:-:S12]  /*106e0*/  VIADD R6, R0, 0xffffffff ;  /* 0xffffffff00067836 */ /* 0x000fd80000000000 */
[----:B------:R-:W-:Y:S05]  /*106f0*/  @!P2 BRA `(.L_x_4489) ;  /* 0x000000000050a947 */ /* 0x000fea0003800000 */
[----:B------:R-:W3:Y:S01]  /*10700*/  LDL R10, [R1+0xc] ;  /* 0x00000c00010a7983 */ /* 0x000ee20000100800 */
[----:B-1----:R-:W1:Y:S01]  /*10710*/  LDC R4, c[0x0][0x43c] ;  /* 0x00010f00ff047b82 */ /* 0x002e620000000800 */
[----:B------:R-:W-:Y:S02]  /*10720*/  ULDC.64 UR4, c[0x0][0x428] ;  /* 0x00010a0000047ab9 */ /* 0x000fe40000000a00 */
[----:B------:R-:W4:Y:S01]  /*10730*/  LDL R9, [R1] ;  /* 0x0000000001097983 */ /* 0x000f220000100800 */
        /* <DEDUP_REMOVED lines=8> */
[----:B---3--:R-:W-:-:S04]  /*107c0*/  IMAD R4, R10, UR4, RZ ;  /* 0x000000040a047c24 */ /* 0x008fc8000f8e02ff */
[C---:B----4-:R-:W-:Y:S02]  /*107d0*/  IMAD R4, R9.reuse, UR5, R4 ;  /* 0x0000000509047c24 */ /* 0x050fe4000f8e0204 */
[----:B------:R-:W-:Y:S01]  /*107e0*/  IMAD.WIDE.U32 R2, R9, UR4, R2 ;  /* 0x0000000409027c25 */ /* 0x000fe2000f8e0002 */
[----:B------:R-:W-:-:S03]  /*107f0*/  ULDC.64 UR4, c[0x0][0x418] ;  /* 0x0001060000047ab9 */ /* 0x000fc60000000a00 */
[----:B------:R-:W-:Y:S01]  /*10800*/  IMAD.IADD R3, R4, 0x1, R3 ;  /* 0x0000000104037824 */ /* 0x000fe200078e0203 */
[----:B------:R-:W-:-:S04]  /*10810*/  LEA R4, P0, R2, UR4, 0x2 ;  /* 0x0000000402047c11 */ /* 0x000fc8000f8010ff */
[----:B------:R-:W-:-:S05]  /*10820*/  LEA.HI.X R5, R2, UR5, R3, 0x2, P0 ;  /* 0x0000000502057c11 */ /* 0x000fca00080f1403 */
[----:B------:R3:W5:Y:S04]  /*10830*/  LDG.E R16, desc[UR60][R4.64] ;  /* 0x0000003c04107981 */ /* 0x000768000c1e1900 */
.L_x_4489:
[----:B------:R-:W4:Y:S01]  /*10840*/  S2R R2, SR_TID.X ;  /* 0x0000000000027919 */ /* 0x000f220000002100 */
[----:B-1-3--:R-:W-:Y:S01]  /*10850*/  IMAD R4, R19, 0x8, R17 ;  /* 0x0000000813047824 */ /* 0x00afe200078e0211 */
[----:B------:R-:W-:Y:S01]  /*10860*/  BSSY B2, `(.L_x_4490) ;  /* 0x0000006000027945 */ /* 0x000fe20003800000 */
[----:B----4-:R-:W-:Y:S02]  /*10870*/  LOP3.LUT R3, R2, 0x7f, RZ, 0xc0, !PT ;  /* 0x0000007f02037812 */ /* 0x010fe400078ec0ff */
[----:B------:R-:W-:Y:S02]  /*10880*/  SHF.L.U32 R2, R7, 0x1f, RZ ;  /* 0x0000001f07027819 */ /* 0x000fe400000006ff */
[----:B------:R-:W-:Y:S02]  /*10890*/  ISETP.NE.AND P1, PT, R3, RZ, PT ;  /* 0x000000ff0300720c */ /* 0x000fe40003f25270 */
[----:B------:R-:W1:Y:S02]  /*108a0*/  SYNCS.PHASECHK.TRANS64.TRYWAIT P0, [R4+URZ+0x32440], R2 ;  /* 0x03244002040075a7 */ /* 0x000e64000800017f */
[----:B-1----:R-:W-:Y:S09]  /*108b0*/  @!P0 BRA `(.L_x_4491) ;  /* 0x0000002c002c8947 */ /* 0x002ff20003800000 */
.L_x_4571:
[----:B------:R-:W-:Y:S05]  /*108c0*/  BSYNC B2 ;  /* 0x0000000000027941 */ /* 0x000fea0003800000 */
.L_x_4490:
        /* <DEDUP_REMOVED lines=9> */
.L_x_4493:
[----:B------:R-:W-:Y:S05]  /*10960*/  BSYNC B2 ;  /* 0x0000000000027941 */ /* 0x000fea0003800000 */
.L_x_4492:
[----:B--2---:R-:W-:Y:S01]  /*10970*/  IMAD.MOV.U32 R7, RZ, RZ, RZ ;  /* 0x000000ffff077224 */ /* 0x004fe200078e00ff */
        /* <DEDUP_REMOVED lines=10> */
.L_x_4494:
        /* <DEDUP_REMOVED lines=13> */
.L_x_4572:
[----:B------:R-:W-:Y:S05]  /*10af0*/  BSYNC B2 ;  /* 0x0000000000027941 */ /* 0x000fea0003800000 */
.L_x_4495:
        /* <DEDUP_REMOVED lines=11> */
.L_x_4498:
[----:B------:R-:W-:Y:S05]  /*10bb0*/  BSYNC B2 ;  /* 0x0000000000027941 */ /* 0x000fea0003800000 */
.L_x_4497:
        /* <DEDUP_REMOVED lines=9> */
.L_x_4499:
        /* <DEDUP_REMOVED lines=15> */
.L_x_4500:
        /* <DEDUP_REMOVED lines=15> */
.L_x_4501:
        /* <DEDUP_REMOVED lines=15> */
.L_x_4502:
        /* <DEDUP_REMOVED lines=10> */
.L_x_4488:
[----:B------:R-:W-:Y:S05]  /*10fc0*/  BSYNC B1 ;  /* 0x0000000000017941 */ /* 0x000fea0003800000 */
.L_x_4487:
[C---:B------:R-:W-:Y:S01]  /*10fd0*/  ISETP.GT.AND P0, PT, R0.reuse, 0x1, PT ;  /* 0x000000010000780c */ /* 0x040fe20003f04270 */
[----:B------:R-:W-:-:S12]  /*10fe0*/  VIADD R0, R0, 0xfffffffe ;  /* 0xfffffffe00007836 */ /* 0x000fd80000000000 */
[----:B------:R-:W-:Y:S05]  /*10ff0*/  @P0 BRA `(.L_x_4503) ;  /* 0xffffffec00280947 */ /* 0x000fea000383ffff */
.L_x_4470:
[----:B------:R-:W-:Y:S05]  /*11000*/  BSYNC B0 ;  /* 0x0000000000007941 */ /* 0x000fea0003800000 */
.L_x_4452:
        /* <DEDUP_REMOVED lines=20> */
[----:B--2---:R-:W0:Y:S01]  /*11150*/  POPC R7, R4 ;  /* 0x0000000400077309 */ /* 0x004e220000000000 */
[----:B---3--:R-:W0:Y:S02]  /*11160*/  SHFL.IDX PT, R0, R3, R0, 0x1f ;  /* 0x00001f0003007589 */ /* 0x008e2400000e0000 */
[----:B0-----:R-:W-:-:S05]  /*11170*/  IADD3 R0, R0, UR44, R7 ;  /* 0x0000002c00007c10 */ /* 0x001fca000fffe007 */
[----:B------:R3:W-:Y:S02]  /*11180*/  STL [R1+0x14], R0 ;  /* 0x0000140001007387 */ /* 0x0007e40000100800 */
.L_x_4505:
[----:B------:R-:W-:Y:S05]  /*11190*/  BSYNC B0 ;  /* 0x0000000000007941 */ /* 0x000fea0003800000 */
.L_x_4504:
[----:B------:R-:W-:-:S07]  /*111a0*/  SEL R19, R19, RZ, P1 ;  /* 0x000000ff13137207 */ /* 0x000fce0000800000 */
.L_x_4418:
[----:B------:R-:W-:Y:S05]  /*111b0*/  BSYNC B7 ;  /* 0x0000000000077941 */ /* 0x000fea0003800000 */
.L_x_4416:
[----:B0-----:R0:W5:Y:S01]  /*111c0*/  LDL R2, [R1+0x14] ;  /* 0x0000140001027983 */ /* 0x0011620000100800 */
[----:B------:R-:W-:-:S13]  /*111d0*/  LOP3.LUT P1, RZ, R18, 0x80, RZ, 0xc0, !PT ;  /* 0x0000008012ff7812 */ /* 0x000fda000782c0ff */
        /* <DEDUP_REMOVED lines=11> */
.L_x_4506:
[----:B------:R-:W-:-:S03]  /*11290*/  UMOV UR4, 0xffffffff ;  /* 0xffffffff00047882 */ /* 0x000fc60000000000 */
[----:B------:R-:W-:Y:S05]  /*112a0*/  BRA.DIV UR4, `(.L_x_4508) ;  /* 0x0000002204d87947 */ /* 0x000fea000b800000 */
[----:B-----5:R0:W4:Y:S02]  /*112b0*/  SHFL.IDX PT, R14, R2, RZ, 0x1f ;  /* 0x00001fff020e7589 */ /* 0x02012400000e0000 */
.L_x_4575:
[----:B------:R-:W5:Y:S01]  /*112c0*/  @!P0 S2R R3, SR_CgaCtaId ;  /* 0x0000000000038919 */ /* 0x000f620000008800 */
[----:B------:R-:W-:Y:S05]  /*112d0*/  WARPSYNC.ALL ;  /* 0x0000000000007948 */ /* 0x000fea0003800000 */
[----:B------:R-:W-:Y:S01]  /*112e0*/  BAR.SYNC.DEFER_BLOCKING 0x4, 0x180 ;  /* 0x0106000000007b1d */ /* 0x000fe20000010000 */
[----:B---3--:R-:W-:-:S05]  /*112f0*/  @!P0 MOV R0, 0x400 ;  /* 0x0000040000008802 */ /* 0x008fca0000000f00 */
[----:B----4-:R3:W-:Y:S01]  /*11300*/  STL [R1+0x14], R14 ;  /* 0x0000140e01007387 */ /* 0x0107e20000100800 */
[----:B-----5:R-:W-:-:S05]  /*11310*/  @!P0 LEA R17, R3, R0, 0x18 ;  /* 0x0000000003118211 */ /* 0x020fca00078ec0ff */
[----:B------:R3:W-:Y:S01]  /*11320*/  @!P0 STS [R17+0x324d0], R2 ;  /* 0x0324d00211008388 */ /* 0x0007e20000000800 */
[----:B------:R-:W-:Y:S06]  /*11330*/  BAR.ARV 0x5, 0x180 ;  /* 0x0146000000007b1d */ /* 0x000fec0000002000 */
.L_x_4507:
[----:B---3--:R-:W3:Y:S01]  /*11340*/  LDL R0, [R1+0x14] ;  /* 0x0000140001007983 */ /* 0x008ee20000100800 */
[----:B------:R-:W-:Y:S02]  /*11350*/  ULDC UR4, c[0x0][0xd38] ;  /* 0x00034e0000047ab9 */ /* 0x000fe40000000800 */
[----:B---3--:R-:W-:-:S13]  /*11360*/  ISETP.GE.AND P0, PT, R0, UR4, PT ;  /* 0x0000000400007c0c */ /* 0x008fda000bf06270 */
[----:B------:R-:W-:Y:S05]  /*11370*/  @!P0 BRA `(.L_x_4509) ;  /* 0xffffffb0008c8947 */ /* 0x000fea000383ffff */
.L_x_4413:
[----:B0-----:R-:W3:Y:S01]  /*11380*/  LDL.LU R0, [R1+0x38] ;  /* 0x0000380001007983 */ /* 0x001ee20000300800 */
[----:B------:R-:W-:Y:S01]  /*11390*/  BSSY B0, `(.L_x_4510) ;  /* 0x000000b000007945 */ /* 0x000fe20003800000 */
[----:B-1----:R-:W0:Y:S01]  /*113a0*/  S2R R5, SR_CgaCtaId ;  /* 0x0000000000057919 */ /* 0x002e220000008800 */
[----:B---3--:R-:W-:-:S05]  /*113b0*/  VIADD R0, R0, 0x1 ;  /* 0x0000000100007836 */ /* 0x008fca0000000000 */
[----:B----4-:R-:W-:-:S04]  /*113c0*/  LEA.HI R2, R0, R0, RZ, 0x1 ;  /* 0x0000000000027211 */ /* 0x010fc800078f08ff */
[----:B------:R-:W-:-:S05]  /*113d0*/  LOP3.LUT R3, R2, 0xfffffffe, RZ, 0xc0, !PT ;  /* 0xfffffffe02037812 */ /* 0x000fca00078ec0ff */
[----:B------:R-:W-:Y:S01]  /*113e0*/  IMAD.IADD R3, R0, 0x1, -R3 ;  /* 0x0000000100037824 */ /* 0x000fe200078e0a03 */
[----:B------:R-:W-:-:S04]  /*113f0*/  MOV R0, 0x400 ;  /* 0x0000040000007802 */ /* 0x000fc80000000f00 */
[----:B0-----:R-:W-:Y:S02]  /*11400*/  LEA R0, R5, R0, 0x18 ;  /* 0x0000000005007211 */ /* 0x001fe400078ec0ff */
[----:B------:R-:W-:-:S04]  /*11410*/  SHF.L.U32 R3, R3, 0x1f, RZ ;  /* 0x0000001f03037819 */ /* 0x000fc800000006ff */
[----:B------:R-:W0:Y:S02]  /*11420*/  SYNCS.PHASECHK.TRANS64.TRYWAIT P0, [R0+URZ+0x32420], R3 ;  /* 0x03242003000075a7 */ /* 0x000e24000800017f */
[----:B0-----:R-:W-:Y:S05]  /*11430*/  @!P0 BRA `(.L_x_4511) ;  /* 0x00000020009c8947 */ /* 0x001fea0003800000 */
.L_x_4576:
[----:B------:R-:W-:Y:S05]  /*11440*/  BSYNC B0 ;  /* 0x0000000000007941 */ /* 0x000fea0003800000 */
.L_x_4510:
[----:B------:R-:W-:-:S03]  /*11450*/  UMOV UR4, 0xffffffff ;  /* 0xffffffff00047882 */ /* 0x000fc60000000000 */
[----:B------:R-:W-:Y:S05]  /*11460*/  BRA.DIV UR4, `(.L_x_4512) ;  /* 0x0000002204a47947 */ /* 0x000fea000b800000 */
[----:B------:R-:W1:Y:S02]  /*11470*/  S2R R2, SR_TID.X ;  /* 0x0000000000027919 */ /* 0x000e640000002100 */
[----:B-1----:R-:W-:-:S04]  /*11480*/  SHF.R.U32.HI R2, RZ, 0x5, R2 ;  /* 0x00000005ff027819 */ /* 0x002fc80000011602 */
[----:B------:R-:W-:-:S05]  /*11490*/  LOP3.LUT R2, R2, 0x3, RZ, 0xc0, !PT ;  /* 0x0000000302027812 */ /* 0x000fca00078ec0ff */
[----:B------:R1:W3:Y:S02]  /*114a0*/  SHFL.IDX PT, R14, R2, RZ, 0x1f ;  /* 0x00001fff020e7589 */ /* 0x0002e400000e0000 */
.L_x_4579:
[----:B---3--:R-:W-:Y:S01]  /*114b0*/  ISETP.NE.AND P0, PT, R14, RZ, PT ;  /* 0x000000ff0e00720c */ /* 0x008fe20003f05270 */
[----:B------:R-:W-:-:S12]  /*114c0*/  BSSY B0, `(.L_x_4513) ;  /* 0x0000027000007945 */ /* 0x000fd80003800000 */
[----:B------:R-:W-:Y:S05]  /*114d0*/  @P0 BRA `(.L_x_4514) ;  /* 0x0000000000940947 */ /* 0x000fea0003800000 */
[----:B------:R-:W-:-:S03]  /*114e0*/  UMOV UR4, 0xffffffff ;  /* 0xffffffff00047882 */ /* 0x000fc60000000000 */
[----:B------:R-:W-:Y:S05]  /*114f0*/  BRA.DIV UR4, `(.L_x_4515) ;  /* 0x0000002204b47947 */ /* 0x000fea000b800000 */
[----:B------:R-:W-:-:S13]  /*11500*/  ELECT P6, URZ, PT ;  /* 0x00000000003f782f */ /* 0x000fda00038c0000 */
.L_x_4582:
[----:B------:R-:W-:Y:S05]  /*11510*/  @!P6 BRA `(.L_x_4514) ;  /* 0x000000000084e947 */ /* 0x000fea0003800000 */
[----:B-1----:R-:W3:Y:S02]  /*11520*/  LDL R2, [R1+0x4c] ;  /* 0x00004c0001027983 */ /* 0x002ee40000100800 */
[----:B---3--:R-:W-:-:S13]  /*11530*/  R2UR UR4, R2 ;  /* 0x00000000020472ca */ /* 0x008fda00000e0000 */
[----:B------:R-:W-:-:S06]  /*11540*/  ULOP3.LUT UR4, UR4, 0x2, URZ, 0xfc, !UPT ;  /* 0x0000000204047892 */ /* 0x000fcc000f8efc3f */
[----:B------:R-:W-:-:S05]  /*11550*/  IMAD.U32 R2, RZ, RZ, UR4 ;  /* 0x00000004ff027e24 */ /* 0x000fca000f8e00ff */
[----:B------:R-:W-:-:S13]  /*11560*/  ISETP.NE.AND P2, PT, R2, 0x3, PT ;  /* 0x000000030200780c */ /* 0x000fda0003f45270 */
[----:B------:R-:W-:Y:S05]  /*11570*/  @!P2 BRA `(.L_x_4516) ;  /* 0x000000000004a947 */ /* 0x000fea0003800000 */
[----:B------:R-:W-:Y:S01]  /*11580*/  BPT.TRAP 0x1 ;  /* 0x000000040000795c */ /* 0x000fe20000300000 */
.L_x_4516:
[----:B--2---:R-:W2:Y:S01]  /*11590*/  LDL.LU R7, [R1+0x8] ;  /* 0x0000080001077983 */ /* 0x004ea20000300800 */
        /* <DEDUP_REMOVED lines=12> */
.L_x_4583:
[----:B------:R-:W1:Y:S02]  /*11660*/  SYNCS.PHASECHK.TRANS64.TRYWAIT P0, [R7+URZ], R2 ;  /* 0x00000002070075a7 */ /* 0x000e64000800017f */
[----:B-1----:R-:W-:Y:S05]  /*11670*/  @!P0 BRA `(.L_x_4518) ;  /* 0x0000002000888947 */ /* 0x002fea0003800000 */
.L_x_4584:
[----:B------:R-:W-:Y:S05]  /*11680*/  @!P2 BRA `(.L_x_4519) ;  /* 0x000000000004a947 */ /* 0x000fea0003800000 */
[----:B------:R-:W-:Y:S01]  /*11690*/  BPT.TRAP 0x1 ;  /* 0x000000040000795c */ /* 0x000fe20000300000 */
.L_x_4519:
[----:B------:R-:W-:-:S04]  /*116a0*/  VIADD R0, R0, 0x32460 ;  /* 0x0003246000007836 */ /* 0x000fc80000000000 */
[----:B------:R-:W-:-:S04]  /*116b0*/  IMAD R4, R19, 0x8, R0 ;  /* 0x0000000813047824 */ /* 0x000fc800078e0200 */
[----:B------:R-:W2:Y:S02]  /*116c0*/  SYNCS.PHASECHK.TRANS64.TRYWAIT P0, [R4+URZ], R5 ;  /* 0x00000005040075a7 */ /* 0x000ea4000800017f */
[----:B--2---:R-:W-:Y:S05]  /*116d0*/  @!P0 BRA `(.L_x_4520) ;  /* 0x0000002000848947 */ /* 0x004fea0003800000 */
.L_x_4585:
[----:B------:R-:W-:-:S07]  /*116e0*/  IMAD R3, R3, 0x8, R0 ;  /* 0x0000000803037824 */ /* 0x000fce00078e0200 */
.L_x_4521:
[----:B---3--:R3:W4:Y:S02]  /*116f0*/  SYNCS.PHASECHK.TRANS64.TRYWAIT P0, [R3+URZ], R2 ;  /* 0x00000002030075a7 */ /* 0x008724000800017f */
[----:B----4-:R-:W-:Y:S05]  /*11700*/  @!P0 NANOSLEEP.SYNCS 0x989680 ;  /* 0x009896800000895d */ /* 0x010fea0003900000 */
[----:B------:R-:W4:Y:S02]  /*11710*/  @!P0 SYNCS.PHASECHK.TRANS64 P0, [R3+URZ], R2 ;  /* 0x00000002030085a7 */ /* 0x000f24000800007f */
[----:B----4-:R-:W-:Y:S05]  /*11720*/  @!P0 BRA `(.L_x_4521) ;  /* 0xfffffffc00f08947 */ /* 0x010fea000383ffff */
.L_x_4514:
[----:B------:R-:W-:Y:S05]  /*11730*/  BSYNC B0 ;  /* 0x0000000000007941 */ /* 0x000fea0003800000 */
.L_x_4513:
[----:B------:R-:W-:Y:S05]  /*11740*/  EXIT ;  /* 0x000000000000794d */ /* 0x000fea0003800000 */
.L_x_4365:
[----:B0-----:R0:W1:Y:S02]  /*11750*/  SYNCS.PHASECHK.TRANS64.TRYWAIT P0, [R5+URZ+0x32400], R2 ;  /* 0x03240002050075a7 */ /* 0x001064000800017f */
[----:B-1----:R-:W-:Y:S05]  /*11760*/  @!P0 NANOSLEEP.SYNCS 0x989680 ;  /* 0x009896800000895d */ /* 0x002fea0003900000 */
[----:B------:R-:W1:Y:S02]  /*11770*/  @!P0 SYNCS.PHASECHK.TRANS64 P0, [R5+URZ+0x32400], R2 ;  /* 0x03240002050085a7 */ /* 0x000e64000800007f */
[----:B-1----:R-:W-:Y:S05]  /*11780*/  @!P0 BRA `(.L_x_4365) ;  /* 0xfffffffc00f08947 */ /* 0x002fea000383ffff */
[----:B------:R-:W-:Y:S05]  /*11790*/  BRA `(.L_x_4522) ;  /* 0xffffff0000c07947 */ /* 0x000fea000383ffff */
.L_x_4369:
[----:B--2---:R2:W3:Y:S02]  /*117a0*/  SYNCS.PHASECHK.TRANS64.TRYWAIT P1, [R0+URZ+0x32430], R3 ;  /* 0x03243003000075a7 */ /* 0x0044e4000802017f */
[----:B---3--:R-:W-:Y:S05]  /*117b0*/  @!P1 NANOSLEEP.SYNCS 0x989680 ;  /* 0x009896800000995d */ /* 0x008fea0003900000 */
[----:B------:R-:W3:Y:S02]  /*117c0*/  @!P1 SYNCS.PHASECHK.TRANS64 P1, [R0+URZ+0x32430], R3 ;  /* 0x03243003000095a7 */ /* 0x000ee4000802007f */
[----:B---3--:R-:W-:Y:S05]  /*117d0*/  @!P1 BRA `(.L_x_4369) ;  /* 0xfffffffc00f09947 */ /* 0x008fea000383ffff */
[----:B------:R-:W-:Y:S05]  /*117e0*/  BRA `(.L_x_4368) ;  /* 0xffffff0000f07947 */ /* 0x000fea000383ffff */
.L_x_4370:
[----:B---3--:R3:W4:Y:S02]  /*117f0*/  SYNCS.PHASECHK.TRANS64.TRYWAIT P1, [R5+URZ+0x32410], R2 ;  /* 0x03241002050075a7 */ /* 0x008724000802017f */
[----:B----4-:R-:W-:Y:S05]  /*11800*/  @!P1 NANOSLEEP.SYNCS 0x989680 ;  /* 0x009896800000995d */ /* 0x010fea0003900000 */
[----:B------:R-:W4:Y:S02]  /*11810*/  @!P1 SYNCS.PHASECHK.TRANS64 P1, [R5+URZ+0x32410], R2 ;  /* 0x03241002050095a7 */ /* 0x000f24000802007f */
[----:B----4-:R-:W-:Y:S05]  /*11820*/  @!P1 BRA `(.L_x_4370) ;  /* 0xfffffffc00f09947 */ /* 0x010fea000383ffff */
[----:B------:R-:W-:Y:S05]  /*11830*/  BRA `(.L_x_4523) ;  /* 0xffffff04009c7947 */ /* 0x000fea000383ffff */
.L_x_4374:
[----:B------:R0:W0:Y:S02]  /*11840*/  SYNCS.PHASECHK.TRANS64.TRYWAIT P1, [R0+URZ+0x32450], R3 ;  /* 0x03245003000075a7 */ /* 0x000024000802017f */
[----:B0-----:R-:W-:Y:S05]  /*11850*/  @!P1 NANOSLEEP.SYNCS 0x989680 ;  /* 0x009896800000995d */ /* 0x001fea0003900000 */
[----:B------:R-:W0:Y:S02]  /*11860*/  @!P1 SYNCS.PHASECHK.TRANS64 P1, [R0+URZ+0x32450], R3 ;  /* 0x03245003000095a7 */ /* 0x000e24000802007f */
[----:B0-----:R-:W-:Y:S05]  /*11870*/  @!P1 BRA `(.L_x_4374) ;  /* 0xfffffffc00f09947 */ /* 0x001fea000383ffff */
[----:B------:R-:W-:Y:S05]  /*11880*/  BRA `(.L_x_4373) ;  /* 0xffffff0400a87947 */ /* 0x000fea000383ffff */
.L_x_4379:
[----:B-1----:R-:W-:-:S04]  /*11890*/  IMAD.U32 R20, RZ, RZ, UR4 ;  /* 0x00000004ff147e24 */ /* 0x002fc8000f8e00ff */
[----:B------:R1:W2:Y:S03]  /*118a0*/  SYNCS.PHASECHK.TRANS64.TRYWAIT P3, [R20+URZ+0x32430], R13 ;  /* 0x0324300d140075a7 */ /* 0x0002a6000806017f */
[----:B--2---:R-:W-:Y:S05]  /*118b0*/  @!P3 NANOSLEEP.SYNCS 0x989680 ;  /* 0x009896800000b95d */ /* 0x004fea0003900000 */
[----:B------:R-:W2:Y:S02]  /*118c0*/  @!P3 SYNCS.PHASECHK.TRANS64 P3, [R20+URZ+0x32430], R13 ;  /* 0x0324300d1400b5a7 */ /* 0x000ea4000806007f */
[----:B--2---:R-:W-:Y:S05]  /*118d0*/  @!P3 BRA `(.L_x_4379) ;  /* 0xfffffffc00ecb947 */ /* 0x004fea000383ffff */
[----:B------:R-:W-:Y:S05]  /*118e0*/  BRA `(.L_x_4378) ;  /* 0xffffff28006c7947 */ /* 0x000fea000383ffff */
.L_x_4383:
[----:B-1----:R-:W-:-:S04]  /*118f0*/  IMAD.U32 R20, RZ, RZ, UR4 ;  /* 0x00000004ff147e24 */ /* 0x002fc8000f8e00ff */
[----:B------:R1:W3:Y:S03]  /*11900*/  SYNCS.PHASECHK.TRANS64.TRYWAIT P3, [R20+URZ+0x32450], R13 ;  /* 0x0324500d140075a7 */ /* 0x0002e6000806017f */
[----:B---3--:R-:W-:Y:S05]  /*11910*/  @!P3 NANOSLEEP.SYNCS 0x989680 ;  /* 0x009896800000b95d */ /* 0x008fea0003900000 */
[----:B------:R-:W3:Y:S02]  /*11920*/  @!P3 SYNCS.PHASECHK.TRANS64 P3, [R20+URZ+0x32450], R13 ;  /* 0x0324500d1400b5a7 */ /* 0x000ee4000806007f */
[----:B---3--:R-:W-:Y:S05]  /*11930*/  @!P3 BRA `(.L_x_4383) ;  /* 0xfffffffc00ecb947 */ /* 0x008fea000383ffff */
[----:B------:R-:W-:Y:S05]  /*11940*/  BRA `(.L_x_4382) ;  /* 0xffffff2800e87947 */ /* 0x000fea000383ffff */
.L_x_4389:
[----:B--2---:R-:W-:-:S04]  /*11950*/  IMAD.U32 R20, RZ, RZ, UR4 ;  /* 0x00000004ff147e24 */ /* 0x004fc8000f8e00ff */
[----:B------:R2:W3:Y:S03]  /*11960*/  SYNCS.PHASECHK.TRANS64.TRYWAIT P1, [R20+URZ+0x32430], R13 ;  /* 0x0324300d140075a7 */ /* 0x0004e6000802017f */
[----:B---3--:R-:W-:Y:S05]  /*11970*/  @!P1 NANOSLEEP.SYNCS 0x989680 ;  /* 0x009896800000995d */ /* 0x008fea0003900000 */
[----:B------:R-:W3:Y:S02]  /*11980*/  @!P1 SYNCS.PHASECHK.TRANS64 P1, [R20+URZ+0x32430], R13 ;  /* 0x0324300d140095a7 */ /* 0x000ee4000802007f */
[----:B---3--:R-:W-:Y:S05]  /*11990*/  @!P1 BRA `(.L_x_4389) ;  /* 0xfffffffc00ec9947 */ /* 0x008fea000383ffff */
[----:B------:R-:W-:Y:S05]  /*119a0*/  BRA `(.L_x_4388) ;  /* 0xffffff5000d87947 */ /* 0x000fea000383ffff */
.L_x_4393:
[----:B--2---:R-:W-:-:S04]  /*119b0*/  IMAD.U32 R20, RZ, RZ, UR4 ;  /* 0x00000004ff147e24 */ /* 0x004fc8000f8e00ff */
[----:B------:R2:W4:Y:S03]  /*119c0*/  SYNCS.PHASECHK.TRANS64.TRYWAIT P1, [R20+URZ+0x32450], R13 ;  /* 0x0324500d140075a7 */ /* 0x000526000802017f */
[----:B----4-:R-:W-:Y:S05]  /*119d0*/  @!P1 NANOSLEEP.SYNCS 0x989680 ;  /* 0x009896800000995d */ /* 0x010fea0003900000 */
[----:B------:R-:W4:Y:S02]  /*119e0*/  @!P1 SYNCS.PHASECHK.TRANS64 P1, [R20+URZ+0x32450], R13 ;  /* 0x0324500d140095a7 */ /* 0x000f24000802007f */
[----:B----4-:R-:W-:Y:S05]  /*119f0*/  @!P1 BRA `(.L_x_4393) ;  /* 0xfffffffc00ec9947 */ /* 0x010fea000383ffff */
[----:B------:R-:W-:Y:S05]  /*11a00*/  BRA `(.L_x_4392) ;  /* 0xffffff5400547947 */ /* 0x000fea000383ffff */
.L_x_4424:
[----:B------:R-:W-:Y:S02]  /*11a10*/  IMAD.MOV.U32 R13, RZ, RZ, R4 ;  /* 0x000000ffff0d7224 */ /* 0x000fe400078e0004 */
[----:B------:R-:W-:Y:S02]  /*11a20*/  IMAD.MOV.U32 R12, RZ, RZ, RZ ;  /* 0x000000ffff0c7224 */ /* 0x000fe400078e00ff */
[----:B------:R-:W-:Y:S02]  /*11a30*/  IMAD.MOV.U32 R11, RZ, RZ, 0x1f ;  /* 0x0000001fff0b7424 */ /* 0x000fe400078e00ff */
[----:B------:R-:W-:-:S07]  /*11a40*/  IMAD.MOV.U32 R15, RZ, RZ, -0x1 ;  /* 0xffffffffff0f7424 */ /* 0x000fce00078e00ff */
[----:B0-----:R-:W-:Y:S05]  /*11a50*/  WARPSYNC.COLLECTIVE R15, `(.L_x_4524) ;  /* 0x000000000f087348 */ /* 0x001fea0003c00000 */
[----:B------:R1:W2:Y:S02]  /*11a60*/  SHFL.IDX P6, R14, R13, R12, R11 ;  /* 0x0000000c0d0e7389 */ /* 0x0002a400000c000b */
[----:B012---:R-:W-:Y:S01]  /*11a70*/  ENDCOLLECTIVE ;  /* 0x000000000000791b */ /* 0x007fe20003800000 */
.L_x_4524:
[----:B------:R-:W-:Y:S05]  /*11a80*/  BRA `(.L_x_4525) ;  /* 0xffffffb4008c7947 */ /* 0x000fea000383ffff */
.L_x_4426:
[----:B------:R-:W-:Y:S01]  /*11a90*/  BSSY B0, `(.L_x_4526) ;  /* 0x0000006000007945 */ /* 0x000fe20003800000 */
[----:B------:R-:W-:-:S07]  /*11aa0*/  IMAD.MOV.U32 R15, RZ, RZ, -0x1 ;  /* 0xffffffffff0f7424 */ /* 0x000fce00078e00ff */
[----:B01----:R-:W-:Y:S05]  /*11ab0*/  WARPSYNC.COLLECTIVE R15, `(.L_x_4527) ;  /* 0x000000000f0c7348 */ /* 0x003fea0003c00000 */
[----:B------:R-:W-:Y:S02]  /*11ac0*/  ELECT P6, UR62, PT ;  /* 0x00000000003e782f */ /* 0x000fe400038c0000 */
[----:B------:R-:W-:Y:S01]  /*11ad0*/  MOV R14, UR62 ;  /* 0x0000003e000e7c02 */ /* 0x000fe20008000f00 */
[----:B01----:R-:W-:Y:S10]  /*11ae0*/  ENDCOLLECTIVE ;  /* 0x000000000000791b */ /* 0x003ff40003800000 */
.L_x_4527:
[----:B------:R-:W-:Y:S05]  /*11af0*/  BSYNC B0 ;  /* 0x0000000000007941 */ /* 0x000fea0003800000 */
.L_x_4526:
[----:B------:R-:W-:Y:S05]  /*11b00*/  BRA `(.L_x_4528) ;  /* 0xffffffb400907947 */ /* 0x000fea000383ffff */
.L_x_4428:
[----:B--2---:R2:W3:Y:S02]  /*11b10*/  SYNCS.PHASECHK.TRANS64.TRYWAIT P0, [R0+URZ+0x32440], R2 ;  /* 0x03244002000075a7 */ /* 0x0044e4000800017f */
[----:B---3--:R-:W-:Y:S05]  /*11b20*/  @!P0 NANOSLEEP.SYNCS 0x989680 ;  /* 0x009896800000895d */ /* 0x008fea0003900000 */
[----:B------:R-:W3:Y:S02]  /*11b30*/  @!P0 SYNCS.PHASECHK.TRANS64 P0, [R0+URZ+0x32440], R2 ;  /* 0x03244002000085a7 */ /* 0x000ee4000800007f */
[----:B---3--:R-:W-:Y:S05]  /*11b40*/  @!P0 BRA `(.L_x_4428) ;  /* 0xfffffffc00f08947 */ /* 0x008fea000383ffff */
[----:B------:R-:W-:Y:S05]  /*11b50*/  BRA `(.L_x_4529) ;  /* 0xffffffb400e87947 */ /* 0x000fea000383ffff */
.L_x_4432:
[----:B------:R-:W-:Y:S02]  /*11b60*/  IMAD.MOV.U32 R13, RZ, RZ, R3 ;  /* 0x000000ffff0d7224 */ /* 0x000fe400078e0003 */
[----:B------:R-:W-:Y:S02]  /*11b70*/  IMAD.MOV.U32 R12, RZ, RZ, RZ ;  /* 0x000000ffff0c7224 */ /* 0x000fe400078e00ff */
[----:B------:R-:W-:Y:S02]  /*11b80*/  IMAD.MOV.U32 R11, RZ, RZ, 0x181f ;  /* 0x0000181fff0b7424 */ /* 0x000fe400078e00ff */
[----:B------:R-:W-:Y:S02]  /*11b90*/  IMAD.MOV.U32 R15, RZ, RZ, -0x1 ;  /* 0xffffffffff0f7424 */ /* 0x000fe400078e00ff */
[----:B------:R-:W-:-:S07]  /*11ba0*/  IMAD.U32 R7, RZ, RZ, UR42 ;  /* 0x0000002aff077e24 */ /* 0x000fce000f8e00ff */
[----:B-----5:R-:W-:Y:S05]  /*11bb0*/  WARPSYNC.COLLECTIVE R15, `(.L_x_4530) ;  /* 0x000000000f087348 */ /* 0x020fea0003c00000 */
[----:B------:R0:W1:Y:S02]  /*11bc0*/  SHFL.IDX P6, R14, R13, R12, R11 ;  /* 0x0000000c0d0e7389 */ /* 0x00006400000c000b */
[----:B01---5:R-:W-:Y:S01]  /*11bd0*/  ENDCOLLECTIVE ;  /* 0x000000000000791b */ /* 0x023fe20003800000 */
.L_x_4530:
[----:B------:R-:W-:-:S05]  /*11be0*/  IMAD R10, R7, 0x80, R10 ;  /* 0x00000080070a7824 */ /* 0x000fca00078e020a */
[----:B------:R0:W-:Y:S01]  /*11bf0*/  STL [R1+0x10], R10 ;  /* 0x0000100a01007387 */ /* 0x0001e20000100800 */
[----:B------:R-:W-:Y:S02]  /*11c00*/  IMAD.MOV.U32 R13, RZ, RZ, R0 ;  /* 0x000000ffff0d7224 */ /* 0x000fe400078e0000 */
[----:B------:R-:W-:-:S07]  /*11c10*/  IMAD.MOV.U32 R4, RZ, RZ, R14 ;  /* 0x000000ffff047224 */ /* 0x000fce00078e000e */
[----:B0-----:R-:W-:Y:S05]  /*11c20*/  WARPSYNC.COLLECTIVE R15, `(.L_x_4531) ;  /* 0x000000000f087348 */ /* 0x001fea0003c00000 */
[----:B------:R1:W2:Y:S02]  /*11c30*/  SHFL.IDX P6, R14, R13, R12, R11 ;  /* 0x0000000c0d0e7389 */ /* 0x0002a400000c000b */
[----:B012---:R-:W-:Y:S01]  /*11c40*/  ENDCOLLECTIVE ;  /* 0x000000000000791b */ /* 0x007fe20003800000 */
.L_x_4531:
        /* <DEDUP_REMOVED lines=9> */
.L_x_4532:
        /* <DEDUP_REMOVED lines=10> */
.L_x_4533:
        /* <DEDUP_REMOVED lines=13> */
.L_x_4534:
        /* <DEDUP_REMOVED lines=16> */
.L_x_4535:
[----:B------:R-:W-:Y:S02]  /*11f50*/  IMAD.MOV.U32 R13, RZ, RZ, R3 ;  /* 0x000000ffff0d7224 */ /* 0x000fe400078e0003 */
[----:B------:R-:W-:Y:S02]  /*11f60*/  IMAD.MOV.U32 R12, RZ, RZ, 0x3 ;  /* 0x00000003ff0c7424 */ /* 0x000fe400078e00ff */
[----:B------:R-:W-:-:S07]  /*11f70*/  IMAD.MOV.U32 R5, RZ, RZ, R14 ;  /* 0x000000ffff057224 */ /* 0x000fce00078e000e */
[----:B------:R-:W-:Y:S05]  /*11f80*/  WARPSYNC.COLLECTIVE R15, `(.L_x_4536) ;  /* 0x000000000f087348 */ /* 0x000fea0003c00000 */
[----:B------:R0:W1:Y:S02]  /*11f90*/  SHFL.IDX P6, R14, R13, R12, R11 ;  /* 0x0000000c0d0e7389 */ /* 0x00006400000c000b */
[----:B01----:R-:W-:Y:S01]  /*11fa0*/  ENDCOLLECTIVE ;  /* 0x000000000000791b */ /* 0x003fe20003800000 */
.L_x_4536:
        /* <DEDUP_REMOVED lines=10> */
.L_x_4537:
        /* <DEDUP_REMOVED lines=13> */
.L_x_4538:
        /* <DEDUP_REMOVED lines=10> */
.L_x_4539:
        /* <DEDUP_REMOVED lines=13> */
.L_x_4540:
        /* <DEDUP_REMOVED lines=10> */
.L_x_4541:
        /* <DEDUP_REMOVED lines=13> */
.L_x_4542:
        /* <DEDUP_REMOVED lines=10> */
.L_x_4543:
        /* <DEDUP_REMOVED lines=11> */
.L_x_4544:
        /* <DEDUP_REMOVED lines=10> */
.L_x_4545:
[----:B------:R-:W-:Y:S01]  /*125f0*/  @!PT LDS RZ, [RZ] ;  /* 0x00000000fffff984 */ /* 0x000fe20000000800 */
[----:B------:R-:W-:Y:S01]  /*12600*/  @!PT LDS RZ, [RZ] ;  /* 0x00000000fffff984 */ /* 0x000fe20000000800 */
[----:B------:R-:W-:Y:S01]  /*12610*/  @!PT LDS RZ, [RZ] ;  /* 0x00000000fffff984 */ /* 0x000fe20000000800 */
[----:B------:R0:W-:Y:S01]  /*12620*/  @!P1 LDGSTS.E.BYPASS.LTC128B.128 [R8+0x1b400], desc[UR60][R4.64], !P0 ;  /* 0x1b40000004089fae */ /* 0x0001e2000c101d7c */
[----:B------:R-:W-:Y:S01]  /*12630*/  IMAD.MOV.U32 R0, RZ, RZ, R14 ;  /* 0x000000ffff007224 */ /* 0x000fe200078e000e */
[----:B------:R-:W-:Y:S06]  /*12640*/  BRA `(.L_x_4546) ;  /* 0xffffffb800287947 */ /* 0x000fec000383ffff */
.L_x_4436:
        /* <DEDUP_REMOVED lines=8> */
.L_x_4548:
[----:B------:R-:W-:Y:S05]  /*126d0*/  BSYNC B0 ;  /* 0x0000000000007941 */ /* 0x000fea0003800000 */
.L_x_4547:
        /* <DEDUP_REMOVED lines=11> */
.L_x_4549:
[----:B------:R-:W-:Y:S01]  /*12790*/  ULDC UR4, c[0x0][0x288] ;  /* 0x0000a20000047ab9 */ /* 0x000fe20000000800 */
[----:B------:R-:W2:Y:S04]  /*127a0*/  LDL.LU R13, [R1+0x10] ;  /* 0x00001000010d7983 */ /* 0x000ea80000300800 */
[----:B------:R-:W3:Y:S04]  /*127b0*/  LDL.LU R12, [R1+0x20] ;  /* 0x00002000010c7983 */ /* 0x000ee80000300800 */
[----:B------:R-:W4:Y:S04]  /*127c0*/  LDL.LU R11, [R1+0x24] ;  /* 0x00002400010b7983 */ /* 0x000f280000300800 */
[----:B------:R-:W4:Y:S01]  /*127d0*/  LDL.LU R15, [R1+0x2c] ;  /* 0x00002c00010f7983 */ /* 0x000f220000300800 */
[----:B------:R-:W-:Y:S01]  /*127e0*/  IMAD R0, R8, UR4, RZ ;  /* 0x0000000408007c24 */ /* 0x000fe2000f8e02ff */
[----:B------:R-:W-:Y:S01]  /*127f0*/  LOP3.LUT R18, R18, 0xffffffbf, RZ, 0xc0, !PT ;  /* 0xffffffbf12127812 */ /* 0x000fe200078ec0ff */
[----:B------:R-:W-:-:S03]  /*12800*/  IMAD.MOV.U32 R3, RZ, RZ, R14 ;  /* 0x000000ffff037224 */ /* 0x000fc600078e000e */
[-C--:B--2---:R-:W-:Y:S02]  /*12810*/  ISETP.GE.AND P4, PT, R13, R0.reuse, PT ;  /* 0x000000000d00720c */ /* 0x084fe40003f86270 */
[-C--:B---3--:R-:W-:Y:S02]  /*12820*/  ISETP.GE.AND P6, PT, R12, R0.reuse, PT ;  /* 0x000000000c00720c */ /* 0x088fe40003fc6270 */
[----:B----4-:R-:W-:-:S11]  /*12830*/  ISETP.GE.AND P5, PT, R11, R0, PT ;  /* 0x000000000b00720c */ /* 0x010fd60003fa6270 */
[----:B------:R-:W-:Y:S02]  /*12840*/  @P6 LOP3.LUT R18, R18, 0x40, RZ, 0xfc, !PT ;  /* 0x0000004012126812 */ /* 0x000fe400078efcff */
[-C--:B------:R-:W-:Y:S02]  /*12850*/  ISETP.GE.AND P6, PT, R7, R0.reuse, PT ;  /* 0x000000000700720c */ /* 0x080fe40003fc6270 */
[----:B------:R0:W5:Y:S01]  /*12860*/  LDL R7, [R1+0x4] ;  /* 0x0000040001077983 */ /* 0x0001620000100800 */
[----:B------:R-:W-:Y:S01]  /*12870*/  LOP3.LUT R18, R18, 0xffffffdf, RZ, 0xc0, !PT ;  /* 0xffffffdf12127812 */ /* 0x000fe200078ec0ff */
[----:B------:R-:W-:Y:S02]  /*12880*/  IMAD.MOV.U32 R13, RZ, RZ, R4 ;  /* 0x000000ffff0d7224 */ /* 0x000fe400078e0004 */
[----:B------:R-:W-:Y:S01]  /*12890*/  IMAD.MOV.U32 R12, RZ, RZ, 0x1 ;  /* 0x00000001ff0c7424 */ /* 0x000fe200078e00ff */
[----:B------:R-:W-:Y:S01]  /*128a0*/  @P5 LOP3.LUT R18, R18, 0x20, RZ, 0xfc, !PT ;  /* 0x0000002012125812 */ /* 0x000fe200078efcff */
[----:B------:R-:W-:Y:S01]  /*128b0*/  IMAD.MOV.U32 R11, RZ, RZ, 0x181f ;  /* 0x0000181fff0b7424 */ /* 0x000fe200078e00ff */
        /* <DEDUP_REMOVED lines=15> */
[----:B0-----:R-:W-:-:S09]  /*129b0*/  @!P4 LOP3.LUT R3, R3, R2, RZ, 0x3c, !PT ;  /* 0x000000020303c212 */ /* 0x001fd200078e3cff */
[----:B-----5:R-:W-:Y:S05]  /*129c0*/  WARPSYNC.COLLECTIVE R15, `(.L_x_4550) ;  /* 0x000000000f087348 */ /* 0x020fea0003c00000 */
[----:B------:R0:W1:Y:S02]  /*129d0*/  SHFL.IDX P6, R14, R13, R12, R11 ;  /* 0x0000000c0d0e7389 */ /* 0x00006400000c000b */
[----:B01---5:R-:W-:Y:S01]  /*129e0*/  ENDCOLLECTIVE ;  /* 0x000000000000791b */ /* 0x023fe20003800000 */
.L_x_4550:
[----:B------:R-:W-:-:S04]  /*129f0*/  @!P4 LOP3.LUT R2, R3, R2, RZ, 0x3c, !PT ;  /* 0x000000020302c212 */ /* 0x000fc800078e3cff */
[----:B------:R-:W-:Y:S01]  /*12a00*/  @!P4 LOP3.LUT R3, R3, R2, RZ, 0x3c, !PT ;  /* 0x000000020303c212 */ /* 0x000fe200078e3cff */
[----:B------:R-:W-:Y:S02]  /*12a10*/  IMAD.MOV.U32 R13, RZ, RZ, R5 ;  /* 0x000000ffff0d7224 */ /* 0x000fe400078e0005 */
[----:B------:R-:W-:-:S07]  /*12a20*/  IMAD.MOV.U32 R6, RZ, RZ, R14 ;  /* 0x000000ffff067224 */ /* 0x000fce00078e000e */
[----:B------:R-:W-:Y:S05]  /*12a30*/  WARPSYNC.COLLECTIVE R15, `(.L_x_4551) ;  /* 0x000000000f087348 */ /* 0x000fea0003c00000 */
[----:B------:R0:W1:Y:S02]  /*12a40*/  SHFL.IDX P6, R14, R13, R12, R11 ;  /* 0x0000000c0d0e7389 */ /* 0x00006400000c000b */
[----:B01----:R-:W-:Y:S01]  /*12a50*/  ENDCOLLECTIVE ;  /* 0x000000000000791b */ /* 0x003fe20003800000 */
.L_x_4551:
        /* <DEDUP_REMOVED lines=17> */
.L_x_4552:
        /* <DEDUP_REMOVED lines=12> */
.L_x_4553:
        /* <DEDUP_REMOVED lines=12> */
.L_x_4554:
        /* <DEDUP_REMOVED lines=12> */
.L_x_4555:
        /* <DEDUP_REMOVED lines=12> */
.L_x_4556:
        /* <DEDUP_REMOVED lines=12> */
.L_x_4557:
        /* <DEDUP_REMOVED lines=17> */
.L_x_4558:
[----:B------:R-:W-:Y:S02]  /*13040*/  IMAD.MOV.U32 R13, RZ, RZ, R5 ;  /* 0x000000ffff0d7224 */ /* 0x000fe400078e0005 */
[----:B------:R-:W-:-:S07]  /*13050*/  IMAD.MOV.U32 R6, RZ, RZ, R14 ;  /* 0x000000ffff067224 */ /* 0x000fce00078e000e */
[----:B------:R-:W-:Y:S05]  /*13060*/  WARPSYNC.COLLECTIVE R15, `(.L_x_4559) ;  /* 0x000000000f087348 */ /* 0x000fea0003c00000 */
[----:B------:R0:W1:Y:S02]  /*13070*/  SHFL.IDX P6, R14, R13, R12, R11 ;  /* 0x0000000c0d0e7389 */ /* 0x00006400000c000b */
[----:B01----:R-:W-:Y:S01]  /*13080*/  ENDCOLLECTIVE ;  /* 0x000000000000791b */ /* 0x003fe20003800000 */
.L_x_4559:
        /* <DEDUP_REMOVED lines=12> */
.L_x_4560:
        /* <DEDUP_REMOVED lines=11> */
.L_x_4561:
        /* <DEDUP_REMOVED lines=12> */
.L_x_4562:
        /* <DEDUP_REMOVED lines=11> */
.L_x_4563:
[----:B------:R-:W-:Y:S01]  /*13370*/  IMAD.MOV.U32 R2, RZ, RZ, R14 ;  /* 0x000000ffff027224 */ /* 0x000fe200078e000e */
[----:B------:R-:W-:Y:S06]  /*13380*/  BRA `(.L_x_4564) ;  /* 0xffffffb400a87947 */ /* 0x000fec000383ffff */
.L_x_4441:
[----:B0-----:R0:W3:Y:S02]  /*13390*/  SYNCS.PHASECHK.TRANS64.TRYWAIT P0, [R17+URZ+0x32420], R0 ;  /* 0x03242000110075a7 */ /* 0x0010e4000800017f */
[----:B---3--:R-:W-:Y:S05]  /*133a0*/  @!P0 NANOSLEEP.SYNCS 0x989680 ;  /* 0x009896800000895d */ /* 0x008fea0003900000 */
[----:B------:R-:W3:Y:S02]  /*133b0*/  @!P0 SYNCS.PHASECHK.TRANS64 P0, [R17+URZ+0x32420], R0 ;  /* 0x03242000110085a7 */ /* 0x000ee4000800007f */
[----:B---3--:R-:W-:Y:S05]  /*133c0*/  @!P0 BRA `(.L_x_4441) ;  /* 0xfffffffc00f08947 */ /* 0x008fea000383ffff */
[----:B------:R-:W-:Y:S05]  /*133d0*/  BRA `(.L_x_4565) ;  /* 0xffffffb800207947 */ /* 0x000fea000383ffff */
.L_x_4445:
[----:B0-----:R0:W1:Y:S02]  /*133e0*/  SYNCS.PHASECHK.TRANS64.TRYWAIT P0, [R2+URZ+0x32460], R0 ;  /* 0x03246000020075a7 */ /* 0x001064000800017f */
[----:B-1----:R-:W-:Y:S05]  /*133f0*/  @!P0 NANOSLEEP.SYNCS 0x989680 ;  /* 0x009896800000895d */ /* 0x002fea0003900000 */
[----:B------:R-:W1:Y:S02]  /*13400*/  @!P0 SYNCS.PHASECHK.TRANS64 P0, [R2+URZ+0x32460], R0 ;  /* 0x03246000020085a7 */ /* 0x000e64000800007f */
[----:B-1----:R-:W-:Y:S05]  /*13410*/  @!P0 BRA `(.L_x_4445) ;  /* 0xfffffffc00f08947 */ /* 0x002fea000383ffff */
[----:B------:R-:W-:Y:S05]  /*13420*/  BRA `(.L_x_4566) ;  /* 0xffffffb800407947 */ /* 0x000fea000383ffff */
.L_x_4458:
[----:B-1----:R1:W2:Y:S02]  /*13430*/  SYNCS.PHASECHK.TRANS64.TRYWAIT P0, [R3+URZ+0x32440], R2 ;  /* 0x03244002030075a7 */ /* 0x0022a4000800017f */
[----:B--2---:R-:W-:Y:S05]  /*13440*/  @!P0 NANOSLEEP.SYNCS 0x989680 ;  /* 0x009896800000895d */ /* 0x004fea0003900000 */
[----:B------:R-:W2:Y:S02]  /*13450*/  @!P0 SYNCS.PHASECHK.TRANS64 P0, [R3+URZ+0x32440], R2 ;  /* 0x03244002030085a7 */ /* 0x000ea4000800007f */
[----:B--2---:R-:W-:Y:S05]  /*13460*/  @!P0 BRA `(.L_x_4458) ;  /* 0xfffffffc00f08947 */ /* 0x004fea000383ffff */
[----:B------:R-:W-:Y:S05]  /*13470*/  BRA `(.L_x_4567) ;  /* 0xffffffc000307947 */ /* 0x000fea000383ffff */
.L_x_4463:
[----:B--2---:R2:W3:Y:S02]  /*13480*/  SYNCS.PHASECHK.TRANS64.TRYWAIT P0, [R3+URZ+0x32460], R2 ;  /* 0x03246002030075a7 */ /* 0x0044e4000800017f */
[----:B---3--:R-:W-:Y:S05]  /*13490*/  @!P0 NANOSLEEP.SYNCS 0x989680 ;  /* 0x009896800000895d */ /* 0x008fea0003900000 */
[----:B------:R-:W3:Y:S02]  /*134a0*/  @!P0 SYNCS.PHASECHK.TRANS64 P0, [R3+URZ+0x32460], R2 ;  /* 0x03246002030085a7 */ /* 0x000ee4000800007f */
[----:B---3--:R-:W-:Y:S05]  /*134b0*/  @!P0 BRA `(.L_x_4463) ;  /* 0xfffffffc00f08947 */ /* 0x008fea000383ffff */
[----:B------:R-:W-:Y:S05]  /*134c0*/  BRA `(.L_x_4568) ;  /* 0xffffffc000a87947 */ /* 0x000fea000383ffff */
.L_x_4475:
[----:B0-----:R0:W1:Y:S02]  /*134d0*/  SYNCS.PHASECHK.TRANS64.TRYWAIT P0, [R4+URZ+0x32440], R2 ;  /* 0x03244002040075a7 */ /* 0x001064000800017f */
[----:B-1----:R-:W-:Y:S05]  /*134e0*/  @!P0 NANOSLEEP.SYNCS 0x989680 ;  /* 0x009896800000895d */ /* 0x002fea0003900000 */
[----:B------:R-:W1:Y:S02]  /*134f0*/  @!P0 SYNCS.PHASECHK.TRANS64 P0, [R4+URZ+0x32440], R2 ;  /* 0x03244002040085a7 */ /* 0x000e64000800007f */
[----:B-1----:R-:W-:Y:S05]  /*13500*/  @!P0 BRA `(.L_x_4475) ;  /* 0xfffffffc00f08947 */ /* 0x002fea000383ffff */
[----:B------:R-:W-:Y:S05]  /*13510*/  BRA `(.L_x_4569) ;  /* 0xffffffc800847947 */ /* 0x000fea000383ffff */
.L_x_4480:
[----:B-1----:R1:W2:Y:S02]  /*13520*/  SYNCS.PHASECHK.TRANS64.TRYWAIT P0, [R4+URZ+0x32460], R2 ;  /* 0x03246002040075a7 */ /* 0x0022a4000800017f */
[----:B--2---:R-:W-:Y:S05]  /*13530*/  @!P0 NANOSLEEP.SYNCS 0x989680 ;  /* 0x009896800000895d */ /* 0x004fea0003900000 */
[----:B------:R-:W2:Y:S02]  /*13540*/  @!P0 SYNCS.PHASECHK.TRANS64 P0, [R4+URZ+0x32460], R2 ;  /* 0x03246002040085a7 */ /* 0x000ea4000800007f */
[----:B--2---:R-:W-:Y:S05]  /*13550*/  @!P0 BRA `(.L_x_4480) ;  /* 0xfffffffc00f08947 */ /* 0x004fea000383ffff */
[----:B------:R-:W-:Y:S05]  /*13560*/  BRA `(.L_x_4570) ;  /* 0xffffffc800fc7947 */ /* 0x000fea000383ffff */
.L_x_4491:
[----:B-1----:R1:W3:Y:S02]  /*13570*/  SYNCS.PHASECHK.TRANS64.TRYWAIT P0, [R4+URZ+0x32440], R2 ;  /* 0x03244002040075a7 */ /* 0x0022e4000800017f */
[----:B---3--:R-:W-:Y:S05]  /*13580*/  @!P0 NANOSLEEP.SYNCS 0x989680 ;  /* 0x009896800000895d */ /* 0x008fea0003900000 */
[----:B------:R-:W3:Y:S02]  /*13590*/  @!P0 SYNCS.PHASECHK.TRANS64 P0, [R4+URZ+0x32440], R2 ;  /* 0x03244002040085a7 */ /* 0x000ee4000800007f */
[----:B---3--:R-:W-:Y:S05]  /*135a0*/  @!P0 BRA `(.L_x_4491) ;  /* 0xfffffffc00f08947 */ /* 0x008fea000383ffff */
[----:B------:R-:W-:Y:S05]  /*135b0*/  BRA `(.L_x_4571) ;  /* 0xffffffd000c07947 */ /* 0x000fea000383ffff */
.L_x_4496:
[----:B--2---:R2:W3:Y:S02]  /*135c0*/  SYNCS.PHASECHK.TRANS64.TRYWAIT P0, [R4+URZ+0x32460], R2 ;  /* 0x03246002040075a7 */ /* 0x0044e4000800017f */
[----:B---3--:R-:W-:Y:S05]  /*135d0*/  @!P0 NANOSLEEP.SYNCS 0x989680 ;  /* 0x009896800000895d */ /* 0x008fea0003900000 */
[----:B------:R-:W3:Y:S02]  /*135e0*/  @!P0 SYNCS.PHASECHK.TRANS64 P0, [R4+URZ+0x32460], R2 ;  /* 0x03246002040085a7 */ /* 0x000ee4000800007f */
[----:B---3--:R-:W-:Y:S05]  /*135f0*/  @!P0 BRA `(.L_x_4496) ;  /* 0xfffffffc00f08947 */ /* 0x008fea000383ffff */
[----:B------:R-:W-:Y:S05]  /*13600*/  BRA `(.L_x_4572) ;  /* 0xffffffd400387947 */ /* 0x000fea000383ffff */
.L_x_4508:
[----:B------:R-:W-:Y:S01]  /*13610*/  BSSY B0, `(.L_x_4573) ;  /* 0x0000008000007945 */ /* 0x000fe20003800000 */
[----:B-----5:R-:W-:Y:S02]  /*13620*/  IMAD.MOV.U32 R13, RZ, RZ, R2 ;  /* 0x000000ffff0d7224 */ /* 0x020fe400078e0002 */
[----:B------:R-:W-:Y:S02]  /*13630*/  IMAD.MOV.U32 R12, RZ, RZ, RZ ;  /* 0x000000ffff0c7224 */ /* 0x000fe400078e00ff */
[----:B------:R-:W-:Y:S02]  /*13640*/  IMAD.MOV.U32 R11, RZ, RZ, 0x1f ;  /* 0x0000001fff0b7424 */ /* 0x000fe400078e00ff */
[----:B------:R-:W-:-:S07]  /*13650*/  IMAD.MOV.U32 R15, RZ, RZ, -0x1 ;  /* 0xffffffffff0f7424 */ /* 0x000fce00078e00ff */
[----:B-123--:R-:W-:Y:S05]  /*13660*/  WARPSYNC.COLLECTIVE R15, `(.L_x_4574) ;  /* 0x000000000f087348 */ /* 0x00efea0003c00000 */
[----:B------:R0:W4:Y:S02]  /*13670*/  SHFL.IDX P6, R14, R13, R12, R11 ;  /* 0x0000000c0d0e7389 */ /* 0x00012400000c000b */
[----:B01234-:R-:W-:Y:S01]  /*13680*/  ENDCOLLECTIVE ;  /* 0x000000000000791b */ /* 0x01ffe20003800000 */
.L_x_4574:
[----:B------:R-:W-:Y:S05]  /*13690*/  BSYNC B0 ;  /* 0x0000000000007941 */ /* 0x000fea0003800000 */
.L_x_4573:
[----:B------:R-:W-:Y:S05]  /*136a0*/  BRA `(.L_x_4575) ;  /* 0xffffffdc00047947 */ /* 0x000fea000383ffff */
.L_x_4511:
[----:B0-----:R0:W1:Y:S02]  /*136b0*/  SYNCS.PHASECHK.TRANS64.TRYWAIT P0, [R0+URZ+0x32420], R3 ;  /* 0x03242003000075a7 */ /* 0x001064000800017f */
[----:B-1----:R-:W-:Y:S05]  /*136c0*/  @!P0 NANOSLEEP.SYNCS 0x989680 ;  /* 0x009896800000895d */ /* 0x002fea0003900000 */
[----:B------:R-:W1:Y:S02]  /*136d0*/  @!P0 SYNCS.PHASECHK.TRANS64 P0, [R0+URZ+0x32420], R3 ;  /* 0x03242003000085a7 */ /* 0x000e64000800007f */
[----:B-1----:R-:W-:Y:S05]  /*136e0*/  @!P0 BRA `(.L_x_4511) ;  /* 0xfffffffc00f08947 */ /* 0x002fea000383ffff */
[----:B------:R-:W-:Y:S05]  /*136f0*/  BRA `(.L_x_4576) ;  /* 0xffffffdc00507947 */ /* 0x000fea000383ffff */
.L_x_4512:
        /* <DEDUP_REMOVED lines=11> */
.L_x_4578:
[----:B------:R-:W-:Y:S05]  /*137b0*/  BSYNC B0 ;  /* 0x0000000000007941 */ /* 0x000fea0003800000 */
.L_x_4577:
[----:B------:R-:W-:Y:S05]  /*137c0*/  BRA `(.L_x_4579) ;  /* 0xffffffdc00387947 */ /* 0x000fea000383ffff */
.L_x_4515:
[----:B------:R-:W-:Y:S01]  /*137d0*/  BSSY B1, `(.L_x_4580) ;  /* 0x0000006000017945 */ /* 0x000fe20003800000 */
[----:B------:R-:W-:-:S07]  /*137e0*/  IMAD.MOV.U32 R15, RZ, RZ, -0x1 ;  /* 0xffffffffff0f7424 */ /* 0x000fce00078e00ff */
[----:B012---:R-:W-:Y:S05]  /*137f0*/  WARPSYNC.COLLECTIVE R15, `(.L_x_4581) ;  /* 0x000000000f0c7348 */ /* 0x007fea0003c00000 */
[----:B------:R-:W-:Y:S02]  /*13800*/  ELECT P6, UR62, PT ;  /* 0x00000000003e782f */ /* 0x000fe400038c0000 */
[----:B------:R-:W-:Y:S01]  /*13810*/  MOV R14, UR62 ;  /* 0x0000003e000e7c02 */ /* 0x000fe20008000f00 */
[----:B012---:R-:W-:Y:S10]  /*13820*/  ENDCOLLECTIVE ;  /* 0x000000000000791b */ /* 0x007ff40003800000 */
.L_x_4581:
[----:B------:R-:W-:Y:S05]  /*13830*/  BSYNC B1 ;  /* 0x0000000000017941 */ /* 0x000fea0003800000 */
.L_x_4580:
[----:B------:R-:W-:Y:S05]  /*13840*/  BRA `(.L_x_4582) ;  /* 0xffffffdc00307947 */ /* 0x000fea000383ffff */
.L_x_4517:
[----:B0-----:R0:W1:Y:S02]  /*13850*/  SYNCS.PHASECHK.TRANS64.TRYWAIT P0, [R6+URZ], R5 ;  /* 0x00000005060075a7 */ /* 0x001064000800017f */
[----:B-1----:R-:W-:Y:S05]  /*13860*/  @!P0 NANOSLEEP.SYNCS 0x989680 ;  /* 0x009896800000895d */ /* 0x002fea0003900000 */
[----:B------:R-:W1:Y:S02]  /*13870*/  @!P0 SYNCS.PHASECHK.TRANS64 P0, [R6+URZ], R5 ;  /* 0x00000005060085a7 */ /* 0x000e64000800007f */
[----:B-1----:R-:W-:Y:S05]  /*13880*/  @!P0 BRA `(.L_x_4517) ;  /* 0xfffffffc00f08947 */ /* 0x002fea000383ffff */
[----:B------:R-:W-:Y:S05]  /*13890*/  BRA `(.L_x_4583) ;  /* 0xffffffdc00707947 */ /* 0x000fea000383ffff */
.L_x_4518:
[----:B-1----:R1:W2:Y:S02]  /*138a0*/  SYNCS.PHASECHK.TRANS64.TRYWAIT P0, [R7+URZ], R2 ;  /* 0x00000002070075a7 */ /* 0x0022a4000800017f */
[----:B--2---:R-:W-:Y:S05]  /*138b0*/  @!P0 NANOSLEEP.SYNCS 0x989680 ;  /* 0x009896800000895d */ /* 0x004fea0003900000 */
[----:B------:R-:W2:Y:S02]  /*138c0*/  @!P0 SYNCS.PHASECHK.TRANS64 P0, [R7+URZ], R2 ;  /* 0x00000002070085a7 */ /* 0x000ea4000800007f */
[----:B--2---:R-:W-:Y:S05]  /*138d0*/  @!P0 BRA `(.L_x_4518) ;  /* 0xfffffffc00f08947 */ /* 0x004fea000383ffff */
[----:B------:R-:W-:Y:S05]  /*138e0*/  BRA `(.L_x_4584) ;  /* 0xffffffdc00647947 */ /* 0x000fea000383ffff */
.L_x_4520:
[----:B--2---:R2:W3:Y:S02]  /*138f0*/  SYNCS.PHASECHK.TRANS64.TRYWAIT P0, [R4+URZ], R5 ;  /* 0x00000005040075a7 */ /* 0x0044e4000800017f */
[----:B---3--:R-:W-:Y:S05]  /*13900*/  @!P0 NANOSLEEP.SYNCS 0x989680 ;  /* 0x009896800000895d */ /* 0x008fea0003900000 */
[----:B------:R-:W3:Y:S02]  /*13910*/  @!P0 SYNCS.PHASECHK.TRANS64 P0, [R4+URZ], R5 ;  /* 0x00000005040085a7 */ /* 0x000ee4000800007f */
[----:B---3--:R-:W-:Y:S05]  /*13920*/  @!P0 BRA `(.L_x_4520) ;  /* 0xfffffffc00f08947 */ /* 0x008fea000383ffff */
[----:B------:R-:W-:Y:S05]  /*13930*/  BRA `(.L_x_4585) ;  /* 0xffffffdc00687947 */ /* 0x000fea000383ffff */
.L_x_4586:
        /* <DEDUP_REMOVED lines=12> */
.L_x_6050:


//--------------------- .text._ZN7cutlass13device_kernelIN5flash11enable_sm90INS1_16FlashAttnFwdSm90INS1_25CollectiveMainloopFwdSm90ILi2EN4cute5tupleIJNS5_1CILi1EEES8_S8_EEENS6_IJNS7_ILi128EEENS7_ILi96EEENS7_ILi64EEEEEELi256ENS_6half_tEfNS_4arch4Sm90ELb1ELb0ELb0ELb1ELb0ELb0ELb0ELb1ELb0ELb1ELb0ELb0EEENS1_21CollectiveEpilogueFwdINS6_IJSA_NS7_ILi256EEESB_EEES9_SE_SG_Li256ELb1ELb1ELb0ELb0EEENS1_36VarlenDynamicPersistentTileSchedulerILi128ELi96ELi256ELi128ELb0ELb1ELb1ELb1ELb1ELb1EEEEEEEEEvNT_6ParamsE --------------------------
	.section	.text._ZN7cutlass13device_kernelIN5flash11enable_sm90INS1_16FlashAttnFwdSm90INS1_25CollectiveMainloopFwdSm90ILi2EN4cute5tupleIJNS5_1CILi1EEES8_S8_EEENS6_IJNS7_ILi128EEENS7_ILi96EEENS7_ILi64EEEEEELi256ENS_6half_tEfNS_4arch4Sm90ELb1ELb0ELb0ELb1ELb0ELb0ELb0ELb1ELb0ELb1ELb0ELb0EEENS1_21CollectiveEpilogueFwdINS6_IJSA_NS7_ILi256EEESB_EEES9_SE_SG_Li256ELb1ELb1ELb0ELb0EEENS1_36VarlenDynamicPersistentTileSchedulerILi128ELi96ELi256ELi128ELb0ELb1ELb1ELb1ELb1ELb1EEEEEEEEEvNT_6ParamsE,"ax",@progbits
	.align	128
.text._ZN7cutlass13device_kernelIN5flash11enable_sm90INS1_16FlashAttnFwdSm90INS1_25CollectiveMainloopFwdSm90ILi2EN4cute5tupleIJNS5_1CILi1EEES8_S8_EEENS6_IJNS7_ILi128EEENS7_ILi96EEENS7_ILi64EEEEEELi256ENS_6half_tEfNS_4arch4Sm90ELb1ELb0ELb0ELb1ELb0ELb0ELb0ELb1ELb0ELb1ELb0ELb0EEENS1_21CollectiveEpilogueFwdINS6_IJSA_NS7_ILi256EEESB_EEES9_SE_SG_Li256ELb1ELb1ELb0ELb0EEENS1_36VarlenDynamicPersistentTileSchedulerILi128ELi96ELi256ELi128ELb0ELb1ELb1ELb1ELb1ELb1EEEEEEEEEvNT_6ParamsE:
        .type           _ZN7cutlass13device_kernelIN5flash11enable_sm90INS1_16FlashAttnFwdSm90INS1_25CollectiveMainloopFwdSm90ILi2EN4cute5tupleIJNS5_1CILi1EEES8_S8_EEENS6_IJNS7_ILi128EEENS7_ILi96EEENS7_ILi64EEEEEELi256ENS_6half_tEfNS_4arch4Sm90ELb1ELb0ELb0ELb1ELb0ELb0ELb0ELb1ELb0ELb1ELb0ELb0EEENS1_21CollectiveEpilogueFwdINS6_IJSA_NS7_ILi256EEESB_EEES9_SE_SG_Li256ELb1ELb1ELb0ELb0EEENS1_36VarlenDynamicPersistentTileSchedulerILi128ELi96ELi256ELi128ELb0ELb1ELb1ELb1ELb1ELb1EEEEEEEEEvNT_6ParamsE,@function
        .size           _ZN7cutlass13device_kernelIN5flash11enable_sm90INS1_16FlashAttnFwdSm90INS1_25CollectiveMainloopFwdSm90ILi2EN4cute5tupleIJNS5_1CILi1EEES8_S8_EEENS6_IJNS7_ILi128EEENS7_ILi96EEENS7_ILi64EEEEEELi256ENS_6half_tEfNS_4arch4Sm90ELb1ELb0ELb0ELb1ELb0ELb0ELb0ELb1ELb0ELb1ELb0ELb0EEENS1_21CollectiveEpilogueFwdINS6_IJSA_NS7_ILi256EEESB_EEES9_SE_SG_Li256ELb1ELb1ELb0ELb0EEENS1_36VarlenDynamicPersistentTileSchedulerILi128ELi96ELi256ELi128ELb0ELb1ELb1ELb1ELb1ELb1EEEEEEEEEvNT_6ParamsE,(.L_x_6051 - _ZN7cutlass13device_kernelIN5flash11enable_sm90INS1_16FlashAttnFwdSm90INS1_25CollectiveMainloopFwdSm90ILi2EN4cute5tupleIJNS5_1CILi1EEES8_S8_EEENS6_IJNS7_ILi128EEENS7_ILi96EEENS7_ILi64EEEEEELi256ENS_6half_tEfNS_4arch4Sm90ELb1ELb0ELb0ELb1ELb0ELb0ELb0ELb1ELb0ELb1ELb0ELb0EEENS1_21CollectiveEpilogueFwdINS6_IJSA_NS7_ILi256EEESB_EEES9_SE_SG_Li256ELb1ELb1ELb0ELb0EEENS1_36VarlenDynamicPersistentTileSchedulerILi128ELi96ELi256ELi128ELb0ELb1ELb1ELb1ELb1ELb1EEEEEEEEEvNT_6ParamsE)
        .other          _ZN7cutlass13device_kernelIN5flash11enable_sm90INS1_16FlashAttnFwdSm90INS1_25CollectiveMainloopFwdSm90ILi2EN4cute5tupleIJNS5_1CILi1EEES8_S8_EEENS6_IJNS7_ILi128EEENS7_ILi96EEENS7_ILi64EEEEEELi256ENS_6half_tEfNS_4arch4Sm90ELb1ELb0ELb0ELb1ELb0ELb0ELb0ELb1ELb0ELb1ELb0ELb0EEENS1_21CollectiveEpilogueFwdINS6_IJSA_NS7_ILi256EEESB_EEES9_SE_SG_Li256ELb1ELb1ELb0ELb0EEENS1_36VarlenDynamicPersistentTileSchedulerILi128ELi96ELi256ELi128ELb0ELb1ELb1ELb1ELb1ELb1EEEEEEEEEvNT_6ParamsE,@"STO_CUDA_ENTRY STV_DEFAULT"
_ZN7cutlass13device_kernelIN5flash11enable_sm90INS1_16FlashAttnFwdSm90INS1_25CollectiveMainloopFwdSm90ILi2EN4cute5tupleIJNS5_1CILi1EEES8_S8_EEENS6_IJNS7_ILi128EEENS7_ILi96EEENS7_ILi64EEEEEELi256ENS_6half_tEfNS_4arch4Sm90ELb1ELb0ELb0ELb1ELb0ELb0ELb0ELb1ELb0ELb1ELb0ELb0EEENS1_21CollectiveEpilogueFwdINS6_IJSA_NS7_ILi256EEESB_EEES9_SE_SG_Li256ELb1ELb1ELb0ELb0EEENS1_36VarlenDynamicPersistentTileSchedulerILi128ELi96ELi256ELi128ELb0ELb1ELb1ELb1ELb1ELb1EEEEEEEEEvNT_6ParamsE:
        /* <DEDUP_REMOVED lines=18> */
.L_x_4588:
[----:B------:R-:W-:Y:S05]  /*0120*/  BSYNC B0 ;  /* 0x0000000000007941 */ /* 0x000fea0003800000 */
.L_x_4587:
        /* <DEDUP_REMOVED lines=41> */
.L_x_4589:
        /* <DEDUP_REMOVED lines=22> */
.L_x_4590:
        /* <DEDUP_REMOVED lines=18> */
.L_x_4591:
        /* <DEDUP_REMOVED lines=22> */
.L_x_4592:
        /* <DEDUP_REMOVED lines=22> */
.L_x_4593:
[----:B------:R-:W-:Y:S01]  /*0900*/  PLOP3.LUT P0, PT, PT, PT, UP0, 0x80, 0x0 ;  /* 0x000000000000781c */ /* 0x000fe20003f0f008 */
[----:B------:R-:W-:Y:S01]  /*0910*/  UMOV UR36, 0x1 ;  /* 0x0000000100247882 */ /* 0x000fe20000000000 */
[----:B------:R-:W-:Y:S01]  /*0920*/  NOP ;  /* 0x0000000000007918 */ /* 0x000fe20000000000 */
[----:B------:R-:W-:Y:S01]  /*0930*/  USEL UR36, UR36, 0x2, !UP0 ;  /* 0x0000000224247887 */ /* 0x000fe2000c000000 */
[----:B------:R-:W-:Y:S01]  /*0940*/  ULDC.64 UR40, c[0x0][0x208] ;  /* 0x0000820000287ab9 */ /* 0x000fe20000000a00 */
[----:B012-4-:R-:W-:Y:S08]  /*0950*/  BAR.SYNC.DEFER_BLOCKING 0x0 ;  /* 0x0000000000007b1d */ /* 0x017ff00000010000 */
[----:B------:R-:W-:Y:S05]  /*0960*/  @!P0 BRA `(.L_x_4594) ;  /* 0x000000a800348947 */ /* 0x000fea0003800000 */
.L_x_4595:
        /* <DEDUP_REMOVED lines=79> */
.L_x_4649:
[----:B0-23--:R-:W0:Y:S01]  /*0e60*/  LDC.64 R4, c[0x0][0xc88] ;  /* 0x00032200ff047b82 */ /* 0x00de220000000a00 */
[----:B------:R-:W-:Y:S01]  /*0e70*/  ULDC.64 UR8, c[0x0][0xa28] ;  /* 0x00028a0000087ab9 */ /* 0x000fe20000000a00 */
[----:B------:R-:W-:Y:S01]  /*0e80*/  ULDC.64 UR10, c[0x0][0xa18] ;  /* 0x00028600000a7ab9 */ /* 0x000fe20000000a00 */
[----:B------:R-:W-:Y:S01]  /*0e90*/  ULDC UR4, c[0x0][0x424] ;  /* 0x0001090000047ab9 */ /* 0x000fe20000000800 */
        /* <DEDUP_REMOVED lines=11> */
[----:B------:R-:W-:-:S04]  /*0f50*/  @UP0 ULEA UR8, UP2, UR46, UR8, 0x2 ;  /* 0x000000082e080291 */ /* 0x000fc8000f84103f */
[----:B------:R-:W-:Y:S02]  /*0f60*/  @UP0 ULEA.HI.X UR9, UR46, UR9, UR45, 0x2, UP2 ;  /* 0x000000092e090291 */ /* 0x000fe400090f142d */
[----:B------:R-:W-:Y:S01]  /*0f70*/  @UP1 ULEA UR10, UP0, UR46, UR10, 0x2 ;  /* 0x0000000a2e0a1291 */ /* 0x000fe2000f80103f */
[----:B------:R-:W-:-:S03]  /*0f80*/  IMAD.U32 R4, RZ, RZ, UR8 ;  /* 0x00000008ff047e24 */ /* 0x000fc6000f8e00ff */
[----:B------:R-:W-:Y:S01]  /*0f90*/  @UP1 ULEA.HI.X UR11, UR46, UR11, UR45, 0x2, UP0 ;  /* 0x0000000b2e0b1291 */ /* 0x000fe200080f142d */
[----:B------:R-:W-:Y:S01]  /*0fa0*/  IMAD.U32 R5, RZ, RZ, UR9 ;  /* 0x00000009ff057e24 */ /* 0x000fe2000f8e00ff */
[----:B------:R-:W-:Y:S01]  /*0fb0*/  ULDC.64 UR8, c[0x0][0x418] ;  /* 0x0001060000087ab9 */ /* 0x000fe20000000a00 */
[----:B------:R-:W-:-:S03]  /*0fc0*/  IMAD.U32 R6, RZ, RZ, UR10 ;  /* 0x0000000aff067e24 */ /* 0x000fc6000f8e00ff */
[----:B------:R-:W-:Y:S01]  /*0fd0*/  IMAD.U32 R7, RZ, RZ, UR11 ;  /* 0x0000000bff077e24 */ /* 0x000fe2000f8e00ff */
[----:B------:R-:W2:Y:S04]  /*0fe0*/  @P0 LDG.E R4, desc[UR40][R4.64] ;  /* 0x0000002804040981 */ /* 0x000ea8000c1e1900 */
[----:B------:R-:W3:Y:S01]  /*0ff0*/  @P2 LDG.E R6, desc[UR40][R6.64] ;  /* 0x0000002806062981 */ /* 0x000ee2000c1e1900 */
[----:B------:R-:W-:Y:S01]  /*1000*/  UISETP.NE.U32.AND UP0, UPT, UR8, URZ, UPT ;  /* 0x0000003f0800728c */ /* 0x000fe2000bf05070 */
[----:B------:R-:W-:Y:S01]  /*1010*/  UMOV UR42, URZ ;  /* 0x0000003f002a7c82 */ /* 0x000fe20008000000 */
[----:B------:R-:W-:Y:S02]  /*1020*/  ULDC UR44, c[0x0][0x288] ;  /* 0x0000a200002c7ab9 */ /* 0x000fe40000000800 */
[----:B------:R-:W-:Y:S01]  /*1030*/  UISETP.NE.AND.EX UP0, UPT, UR9, URZ, UPT, UP0 ;  /* 0x0000003f0900728c */ /* 0x000fe2000bf05300 */
[----:B------:R-:W-:-:S02]  /*1040*/  UMOV UR43, UR6 ;  /* 0x00000006002b7c82 */ /* 0x000fc40008000000 */
[----:B------:R-:W-:Y:S01]  /*1050*/  ULDC.64 UR8, c[0x0][0xa20] ;  /* 0x0002880000087ab9 */ /* 0x000fe20000000a00 */
[----:B------:R-:W-:Y:S01]  /*1060*/  USEL UR4, UR4, 0x1, UP0 ;  /* 0x0000000104047887 */ /* 0x000fe20008000000 */
[----:B------:R-:W-:-:S03]  /*1070*/  ISETP.NE.U32.AND P1, PT, RZ, UR8, PT ;  /* 0x00000008ff007c0c */ /* 0x000fc6000bf25070 */
[----:B------:R-:W-:Y:S01]  /*1080*/  UIMAD UR4, UR4, UR7, URZ ;  /* 0x00000007040472a4 */ /* 0x000fe2000f8e023f */
[----:B------:R-:W-:Y:S02]  /*1090*/  ISETP.NE.AND.EX P1, PT, RZ, UR9, PT, P1 ;  /* 0x00000009ff007c0c */ /* 0x000fe4000bf25310 */
[----:B--2---:R-:W-:Y:S02]  /*10a0*/  @P0 R2UR UR42, R4 ;  /* 0x00000000042a02ca */ /* 0x004fe400000e0000 */
[----:B---3--:R-:W-:Y:S01]  /*10b0*/  @P2 R2UR UR44, R6 ;  /* 0x00000000062c22ca */ /* 0x008fe200000e0000 */
[----:B-1--4-:R-:W-:-:S14]  /*10c0*/  @P2 BRA `(.L_x_4596) ;  /* 0x0000000000342947 */ /* 0x012fdc0003800000 */
        /* <DEDUP_REMOVED lines=13> */
.L_x_4596:
[----:B------:R-:W-:Y:S05]  /*11a0*/  @!P1 BRA `(.L_x_4597) ;  /* 0x00000000001c9947 */ /* 0x000fea0003800000 */
[----:B------:R-:W-:-:S04]  /*11b0*/  ULEA UR4, UP0, UR46, UR8, 0x2 ;  /* 0x000000082e047291 */ /* 0x000fc8000f80103f */
[----:B------:R-:W-:Y:S02]  /*11c0*/  ULEA.HI.X UR6, UR46, UR9, UR45, 0x2, UP0 ;  /* 0x000000092e067291 */ /* 0x000fe400080f142d */
[----:B------:R-:W-:-:S04]  /*11d0*/  IMAD.U32 R4, RZ, RZ, UR4 ;  /* 0x00000004ff047e24 */ /* 0x000fc8000f8e00ff */
[----:B------:R-:W-:-:S05]  /*11e0*/  IMAD.U32 R5, RZ, RZ, UR6 ;  /* 0x00000006ff057e24 */ /* 0x000fca000f8e00ff */
[----:B------:R-:W2:Y:S02]  /*11f0*/  LDG.E R4, desc[UR40][R4.64] ;  /* 0x0000002804047981 */ /* 0x000ea4000c1e1900 */
[----:B--2---:R-:W-:Y:S01]  /*1200*/  R2UR UR4, R4 ;  /* 0x00000000040472ca */ /* 0x004fe200000e0000 */
[----:B------:R-:W-:-:S14]  /*1210*/  BRA `(.L_x_4598) ;  /* 0x0000000000347947 */ /* 0x000fdc0003800000 */
.L_x_4597:
        /* <DEDUP_REMOVED lines=13> */
.L_x_4598:
[----:B------:R-:W-:Y:S01]  /*12f0*/  UIADD3 UR42, -UR42, UR4, URZ ;  /* 0x000000042a2a7290 */ /* 0x000fe2000fffe13f */
[----:B------:R-:W-:Y:S01]  /*1300*/  PLOP3.LUT P0, PT, PT, PT, PT, 0x80, 0x0 ;  /* 0x000000000000781c */ /* 0x000fe20003f0f070 */
[----:B------:R-:W-:Y:S01]  /*1310*/  USHF.L.U32 UR39, UR5, 0x7, URZ ;  /* 0x0000000705277899 */ /* 0x000fe2000800063f */
[----:B------:R-:W-:Y:S01]  /*1320*/  IMAD.MOV.U32 R3, RZ, RZ, RZ ;  /* 0x000000ffff037224 */ /* 0x000fe200078e00ff */
[----:B------:R-:W-:Y:S01]  /*1330*/  ULDC UR4, c[0x0][0x448] ;  /* 0x0001120000047ab9 */ /* 0x000fe20000000800 */
[----:B------:R-:W-:Y:S01]  /*1340*/  UIADD3 UR7, UR42, 0x60, -UR44 ;  /* 0x000000602a077890 */ /* 0x000fe2000fffe82c */
[----:B------:R-:W-:Y:S01]  /*1350*/  CS2R R8, SRZ ;  /* 0x0000000000087805 */ /* 0x000fe2000001ff00 */
[----:B------:R-:W-:Y:S01]  /*1360*/  UISETP.NE.AND UP0, UPT, UR4, 0x1, UPT ;  /* 0x000000010400788c */ /* 0x000fe2000bf05270 */
[----:B------:R-:W-:Y:S01]  /*1370*/  IMAD.MOV.U32 R0, RZ, RZ, RZ ;  /* 0x000000ffff007224 */ /* 0x000fe200078e00ff */
[----:B------:R-:W-:Y:S01]  /*1380*/  UIADD3 UR6, UR39, 0x7f, URZ ;  /* 0x0000007f27067890 */ /* 0x000fe2000fffe03f */
[----:B------:R-:W-:Y:S01]  /*1390*/  IMAD.MOV.U32 R150, RZ, RZ, RZ ;  /* 0x000000ffff967224 */ /* 0x000fe200078e00ff */
[----:B------:R-:W-:-:S02]  /*13a0*/  CS2R R148, SRZ ;  /* 0x0000000000947805 */ /* 0x000fc4000001ff00 */
[----:B------:R-:W-:Y:S02]  /*13b0*/  CS2R R146, SRZ ;  /* 0x0000000000927805 */ /* 0x000fe4000001ff00 */
[----:B------:R-:W-:Y:S02]  /*13c0*/  CS2R R144, SRZ ;  /* 0x0000000000907805 */ /* 0x000fe4000001ff00 */
[----:B------:R-:W-:Y:S02]  /*13d0*/  CS2R R142, SRZ ;  /* 0x00000000008e7805 */ /* 0x000fe4000001ff00 */
[----:B------:R-:W-:Y:S02]  /*13e0*/  CS2R R140, SRZ ;  /* 0x00000000008c7805 */ /* 0x000fe4000001ff00 */
[----:B------:R-:W-:Y:S02]  /*13f0*/  CS2R R138, SRZ ;  /* 0x00000000008a7805 */ /* 0x000fe4000001ff00 */
[----:B------:R-:W-:Y:S01]  /*1400*/  CS2R R136, SRZ ;  /* 0x0000000000887805 */ /* 0x000fe2000001ff00 */
[----:B------:R-:W-:Y:S01]  /*1410*/  @UP0 ULDC UR4, c[0x0][0x44c] ;  /* 0x0001130000040ab9 */ /* 0x000fe20000000800 */
[----:B------:R-:W-:Y:S01]  /*1420*/  @UP0 ULDC UR8, c[0x0][0x450] ;  /* 0x0001140000080ab9 */ /* 0x000fe20000000800 */
[----:B------:R-:W-:Y:S01]  /*1430*/  UIMAD.WIDE.U32 UR4, UR6, UR4, URZ ;  /* 0x00000004060472a5 */ /* 0x000fe2000f8e003f */
[----:B------:R-:W-:Y:S01]  /*1440*/  CS2R R134, SRZ ;  /* 0x0000000000867805 */ /* 0x000fe2000001ff00 */
[----:B------:R-:W-:Y:S01]  /*1450*/  UIADD3 UR4, UR42, 0x5f, URZ ;  /* 0x0000005f2a047890 */ /* 0x000fe2000fffe03f */
[----:B------:R-:W-:Y:S01]  /*1460*/  CS2R R132, SRZ ;  /* 0x0000000000847805 */ /* 0x000fe2000001ff00 */
[----:B------:R-:W-:Y:S01]  /*1470*/  @UP0 USHF.R.U32.HI UR6, URZ, UR8, UR5 ;  /* 0x000000083f060299 */ /* 0x000fe20008011605 */
[----:B------:R-:W-:Y:S01]  /*1480*/  CS2R R130, SRZ ;  /* 0x0000000000827805 */ /* 0x000fe2000001ff00 */
[----:B------:R-:W-:Y:S01]  /*1490*/  UIMAD.WIDE UR4, UR4, 0x2aaaaaab, URZ ;  /* 0x2aaaaaab040478a5 */ /* 0x000fe2000f8e023f */
[----:B------:R-:W-:Y:S01]  /*14a0*/  CS2R R128, SRZ ;  /* 0x0000000000807805 */ /* 0x000fe2000001ff00 */
[----:B------:R-:W-:Y:S01]  /*14b0*/  UIADD3 UR6, UR7, UR6, URZ ;  /* 0x0000000607067290 */ /* 0x000fe2000fffe03f */
[----:B------:R-:W-:Y:S01]  /*14c0*/  CS2R R126, SRZ ;  /* 0x00000000007e7805 */ /* 0x000fe2000001ff00 */
[----:B------:R-:W-:Y:S01]  /*14d0*/  USHF.R.U32.HI UR4, URZ, 0x1f, UR5 ;  /* 0x0000001f3f047899 */ /* 0x000fe20008011605 */
[----:B------:R-:W-:Y:S01]  /*14e0*/  CS2R R124, SRZ ;  /* 0x00000000007c7805 */ /* 0x000fe2000001ff00 */
[----:B------:R-:W-:Y:S01]  /*14f0*/  UIMAD.WIDE UR6, UR6, 0x2aaaaaab, URZ ;  /* 0x2aaaaaab060678a5 */ /* 0x000fe2000f8e023f */
[----:B------:R-:W-:Y:S01]  /*1500*/  CS2R R122, SRZ ;  /* 0x00000000007a7805 */ /* 0x000fe2000001ff00 */
[----:B------:R-:W-:Y:S01]  /*1510*/  ULEA.HI.SX32 UR4, UR5, UR4, 0x1c ;  /* 0x0000000405047291 */ /* 0x000fe2000f8fe23f */
[----:B------:R-:W-:Y:S01]  /*1520*/  CS2R R120, SRZ ;  /* 0x0000000000787805 */ /* 0x000fe2000001ff00 */
[----:B------:R-:W-:Y:S01]  /*1530*/  USHF.R.U32.HI UR6, URZ, 0x1f, UR7 ;  /* 0x0000001f3f067899 */ /* 0x000fe20008011607 */
[----:B------:R-:W-:-:S02]  /*1540*/  CS2R R118, SRZ ;  /* 0x0000000000767805 */ /* 0x000fc4000001ff00 */
[----:B------:R-:W-:Y:S02]  /*1550*/  CS2R R116, SRZ ;  /* 0x0000000000747805 */ /* 0x000fe4000001ff00 */
[----:B------:R-:W-:Y:S01]  /*1560*/  CS2R R114, SRZ ;  /* 0x0000000000727805 */ /* 0x000fe2000001ff00 */
[----:B------:R-:W-:Y:S01]  /*1570*/  ULEA.HI.SX32 UR6, UR7, UR6, 0x1c ;  /* 0x0000000607067291 */ /* 0x000fe2000f8fe23f */
[----:B------:R-:W-:Y:S02]  /*1580*/  CS2R R112, SRZ ;  /* 0x0000000000707805 */ /* 0x000fe4000001ff00 */
[----:B------:R-:W-:Y:S02]  /*1590*/  CS2R R172, SRZ ;  /* 0x0000000000ac7805 */ /* 0x000fe4000001ff00 */
[----:B------:R-:W-:Y:S01]  /*15a0*/  CS2R R108, SRZ ;  /* 0x00000000006c7805 */ /* 0x000fe2000001ff00 */
[----:B------:R-:W-:Y:S01]  /*15b0*/  UISETP.LT.AND UP0, UPT, UR4, UR6, UPT ;  /* 0x000000060400728c */ /* 0x000fe2000bf01270 */
[----:B------:R-:W-:-:S02]  /*15c0*/  CS2R R170, SRZ ;  /* 0x0000000000aa7805 */ /* 0x000fc4000001ff00 */
[----:B------:R-:W-:Y:S02]  /*15d0*/  CS2R R104, SRZ ;  /* 0x0000000000687805 */ /* 0x000fe4000001ff00 */
[----:B------:R-:W-:Y:S01]  /*15e0*/  CS2R R168, SRZ ;  /* 0x0000000000a87805 */ /* 0x000fe2000001ff00 */
[----:B------:R-:W-:Y:S01]  /*15f0*/  USEL UR49, UR4, UR6, UP0 ;  /* 0x0000000604317287 */ /* 0x000fe20008000000 */
[----:B------:R-:W-:Y:S02]  /*1600*/  CS2R R100, SRZ ;  /* 0x0000000000647805 */ /* 0x000fe4000001ff00 */
[----:B------:R-:W-:Y:S02]  /*1610*/  CS2R R166, SRZ ;  /* 0x0000000000a67805 */ /* 0x000fe4000001ff00 */
[----:B------:R-:W-:Y:S01]  /*1620*/  CS2R R86, SRZ ;  /* 0x0000000000567805 */ /* 0x000fe2000001ff00 */
[----:B------:R-:W-:Y:S01]  /*1630*/  UISETP.GE.AND UP0, UPT, UR49, 0x1, UPT ;  /* 0x000000013100788c */ /* 0x000fe2000bf06270 */
[----:B------:R-:W-:-:S02]  /*1640*/  CS2R R96, SRZ ;  /* 0x0000000000607805 */ /* 0x000fc4000001ff00 */
[----:B------:R-:W-:Y:S02]  /*1650*/  CS2R R90, SRZ ;  /* 0x00000000005a7805 */ /* 0x000fe4000001ff00 */
[----:B------:R-:W-:Y:S02]  /*1660*/  CS2R R92, SRZ ;  /* 0x00000000005c7805 */ /* 0x000fe4000001ff00 */
[----:B------:R-:W-:Y:S02]  /*1670*/  CS2R R152, SRZ ;  /* 0x0000000000987805 */ /* 0x000fe4000001ff00 */
[----:B------:R-:W-:Y:S02]  /*1680*/  CS2R R88, SRZ ;  /* 0x0000000000587805 */ /* 0x000fe4000001ff00 */
[----:B------:R-:W-:Y:S02]  /*1690*/  PLOP3.LUT P1, PT, PT, PT, UP0, 0x80, 0x0 ;  /* 0x000000000000781c */ /* 0x000fe40003f2f008 */
        /* <DEDUP_REMOVED lines=63> */
.L_x_4600:
        /* <DEDUP_REMOVED lines=13> */
.L_x_4774:
[----:B0-----:R-:W-:Y:S01]  /*1b60*/  IMAD.U32 R0, RZ, RZ, UR48 ;  /* 0x00000030ff007e24 */ /* 0x001fe2000f8e00ff */
[----:B------:R-:W-:Y:S05]  /*1b70*/  WARPSYNC.ALL ;  /* 0x0000000000007948 */ /* 0x000fea0003800000 */
[----:B------:R0:W-:Y:S01]  /*1b80*/  BAR.SYNC.DEFER_BLOCKING R8, 0x100 ;  /* 0x000400080000751d */ /* 0x0001e20000010000 */
[----:B------:R-:W-:-:S13]  /*1b90*/  ISETP.NE.AND P0, PT, R0, 0x3, PT ;  /* 0x000000030000780c */ /* 0x000fda0003f05270 */
[----:B0-----:R-:W-:Y:S05]  /*1ba0*/  @!P0 BRA `(.L_x_4602) ;  /* 0x0000000000048947 */ /* 0x001fea0003800000 */
[----:B------:R-:W-:Y:S01]  /*1bb0*/  BPT.TRAP 0x1 ;  /* 0x000000040000795c */ /* 0x000fe20000300000 */
.L_x_4602:
[----:B------:R-:W-:Y:S02]  /*1bc0*/  IMAD.U32 R11, RZ, RZ, UR38 ;  /* 0x00000026ff0b7e24 */ /* 0x000fe4000f8e00ff */
[----:B------:R-:W-:-:S03]  /*1bd0*/  IMAD.U32 R6, RZ, RZ, UR37 ;  /* 0x00000025ff067e24 */ /* 0x000fc6000f8e00ff */
[----:B------:R-:W-:Y:S01]  /*1be0*/  SHF.L.U32 R11, R11, 0x1f, RZ ;  /* 0x0000001f0b0b7819 */ /* 0x000fe200000006ff */
[----:B------:R-:W-:-:S04]  /*1bf0*/  IMAD R6, R6, 0x8, R7 ;  /* 0x0000000806067824 */ /* 0x000fc800078e0207 */
[----:B------:R0:W1:Y:S01]  /*1c00*/  SYNCS.PHASECHK.TRANS64.TRYWAIT P1, [R6+URZ+0x22830], R11 ;  /* 0x0228300b060075a7 */ /* 0x000062000802017f */
[----:B------:R-:W-:Y:S05]  /*1c10*/  @!P0 BRA `(.L_x_4603) ;  /* 0x0000000000048947 */ /* 0x000fea0003800000 */
[----:B------:R-:W-:Y:S01]  /*1c20*/  BPT.TRAP 0x1 ;  /* 0x000000040000795c */ /* 0x000fe20000300000 */
.L_x_4603:
[----:B-1----:R-:W-:Y:S05]  /*1c30*/  @P1 BRA `(.L_x_4604) ;  /* 0x0000000000081947 */ /* 0x002fea0003800000 */
[----:B------:R-:W1:Y:S02]  /*1c40*/  SYNCS.PHASECHK.TRANS64.TRYWAIT P1, [R6+URZ+0x22830], R11 ;  /* 0x0228300b060075a7 */ /* 0x000e64000802017f */
[----:B-1----:R-:W-:Y:S05]  /*1c50*/  @!P1 BRA `(.L_x_4605) ;  /* 0x000000f800949947 */ /* 0x002fea0003800000 */
.L_x_4604:
        /* <DEDUP_REMOVED lines=8> */
[----:B------:R-:W-:Y:S01]  /*1ce0*/  VIADD R0, R16, UR39 ;  /* 0x0000002710007c36 */ /* 0x000fe20008000000 */
[----:B------:R-:W-:Y:S01]  /*1cf0*/  UMOV UR9, 0x40000040 ;  /* 0x4000004000097882 */ /* 0x000fe20000000000 */
[----:B------:R-:W-:Y:S01]  /*1d00*/  UMOV UR11, 0x40000040 ;  /* 0x40000040000b7882 */ /* 0x000fe20000000000 */
[----:B------:R-:W-:Y:S01]  /*1d10*/  UIADD3 UR12, UR16, 0x6, URZ ;  /* 0x00000006100c7890 */ /* 0x000fe2000fffe03f */
[----:B------:R-:W2:Y:S01]  /*1d20*/  S2R R14, SR_TID.X ;  /* 0x00000000000e7919 */ /* 0x000ea20000002100 */
[----:B------:R-:W-:Y:S01]  /*1d30*/  UIADD3 UR4, UR4, 0x1c400, URZ ;  /* 0x0001c40004047890 */ /* 0x000fe2000fffe03f */
[----:B------:R-:W-:Y:S01]  /*1d40*/  UMOV UR13, 0x40000040 ;  /* 0x40000040000d7882 */ /* 0x000fe20000000000 */
[----:B------:R-:W-:-:S02]  /*1d50*/  UMOV UR15, 0x40000040 ;  /* 0x40000040000f7882 */ /* 0x000fc40000000000 */
[----:B------:R-:W-:-:S04]  /*1d60*/  USHF.R.U32.HI UR4, URZ, 0x4, UR4 ;  /* 0x000000043f047899 */ /* 0x000fc80008011604 */
[----:B------:R-:W-:-:S04]  /*1d70*/  ULOP3.LUT UR4, UR4, 0x3fff, URZ, 0xc0, !UPT ;  /* 0x00003fff04047892 */ /* 0x000fc8000f8ec03f */
[----:B------:R-:W-:Y:S02]  /*1d80*/  ULOP3.LUT UR20, UR4, 0x10000, URZ, 0xfc, !UPT ;  /* 0x0001000004147892 */ /* 0x000fe4000f8efc3f */
[----:B------:R-:W-:Y:S02]  /*1d90*/  UIADD3 UR4, UR16, 0x2, URZ ;  /* 0x0000000210047890 */ /* 0x000fe4000fffe03f */
[----:B------:R-:W-:-:S04]  /*1da0*/  UIMAD UR18, UR37, 0x300, UR20 ;  /* 0x00000300251278a4 */ /* 0x000fc8000f8e0214 */
[----:B------:R-:W-:Y:S02]  /*1db0*/  UIADD3 UR6, UR18, 0x2, URZ ;  /* 0x0000000212067890 */ /* 0x000fe4000fffe03f */
[----:B------:R-:W-:Y:S02]  /*1dc0*/  UIADD3 UR10, UR18, 0x4, URZ ;  /* 0x00000004120a7890 */ /* 0x000fe4000fffe03f */
[----:B------:R-:W-:Y:S02]  /*1dd0*/  UIADD3 UR14, UR18, 0x6, URZ ;  /* 0x00000006120e7890 */ /* 0x000fe4000fffe03f */
[----:B------:R-:W-:Y:S03]  /*1de0*/  HGMMA.64x96x16.F32 R24, gdesc[UR16], RZ, !UPT, gsb0 ;  /* 0x01600000101879f0 */ /* 0x000fe6000c0008ff */
[----:B------:R-:W-:Y:S02]  /*1df0*/  WARPGROUP.DEPBAR.LE gsb0, 0x0 ;  /* 0x00008000000079c5 */ /* 0x000fe40000010000 */
[----:B------:R-:W-:-:S06]  /*1e00*/  WARPGROUP.ARRIVE ;  /* 0x00000000000079c5 */ /* 0x000fcc0000000000 */
[----:B------:R-:W-:Y:S01]  /*1e10*/  HGMMA.64x96x16.F32 R24, gdesc[UR4], R24, gsb0 ;  /* 0x01600000041879f0 */ /* 0x000fe20008000818 */
[----:B------:R-:W-:Y:S02]  /*1e20*/  ULDC UR6, c[0x0][0x448] ;  /* 0x0001120000067ab9 */ /* 0x000fe40000000800 */
[----:B------:R-:W-:-:S06]  /*1e30*/  UISETP.NE.AND UP0, UPT, UR6, 0x1, UPT ;  /* 0x000000010600788c */ /* 0x000fcc000bf05270 */
[----:B------:R-:W-:-:S05]  /*1e40*/  PLOP3.LUT P1, PT, PT, PT, UP0, 0x80, 0x0 ;  /* 0x000000000000781c */ /* 0x000fca0003f2f008 */
[----:B------:R-:W-:-:S08]  /*1e50*/  @UP0 ULDC UR6, c[0x0][0x44c] ;  /* 0x0001130000060ab9 */ /* 0x000fd00000000800 */
[----:B------:R-:W-:Y:S01]  /*1e60*/  @P1 IMAD.HI.U32 R3, R0, UR6, RZ ;  /* 0x0000000600031c27 */ /* 0x000fe2000f8e00ff */
[----:B------:R-:W-:-:S04]  /*1e70*/  @UP0 ULDC UR6, c[0x0][0x450] ;  /* 0x0001140000060ab9 */ /* 0x000fc80000000800 */
[----:B------:R-:W-:Y:S01]  /*1e80*/  @P1 SHF.R.U32.HI R0, RZ, UR6, R3 ;  /* 0x00000006ff001c19 */ /* 0x000fe20008011603 */
[----:B------:R-:W-:-:S04]  /*1e90*/  UIMAD UR6, UR49, -0x60, UR42 ;  /* 0xffffffa0310678a4 */ /* 0x000fc8000f8e022a */
[----:B------:R-:W3:Y:S01]  /*1ea0*/  SHFL.IDX PT, R5, R0, 0x1, 0x1c1f ;  /* 0x003c1f0000057f89 */ /* 0x000ee200000e0000 */
[----:B------:R-:W-:-:S03]  /*1eb0*/  UIADD3 UR6, UR6, 0x60, URZ ;  /* 0x0000006006067890 */ /* 0x000fc6000fffe03f */
[----:B------:R-:W4:Y:S03]  /*1ec0*/  SHFL.IDX PT, R0, R0, RZ, 0x1c1f ;  /* 0x001c1fff00007589 */ /* 0x000f2600000e0000 */
[----:B------:R-:W-:-:S04]  /*1ed0*/  IMAD.U32 R4, RZ, RZ, UR6 ;  /* 0x00000006ff047e24 */ /* 0x000fc8000f8e00ff */
[----:B------:R-:W-:Y:S02]  /*1ee0*/  IMAD R3, R17, -0x2, R4 ;  /* 0xfffffffe11037824 */ /* 0x000fe400078e0204 */
[----:B------:R-:W-:-:S05]  /*1ef0*/  IMAD.U32 R4, RZ, RZ, UR44 ;  /* 0x0000002cff047e24 */ /* 0x000fca000f8e00ff */
[----:B------:R-:W-:-:S04]  /*1f00*/  IADD3 R4, -R4, 0x1, R3 ;  /* 0x0000000104047810 */ /* 0x000fc80007ffe103 */
[----:B---3--:R-:W-:-:S04]  /*1f10*/  VIADDMNMX R5, R5, R4, R3, PT ;  /* 0x0000000405057246 */ /* 0x008fc80003800103 */
[C---:B------:R-:W-:Y:S02]  /*1f20*/  ISETP.GT.AND P2, PT, R5.reuse, RZ, PT ;  /* 0x000000ff0500720c */ /* 0x040fe40003f44270 */
[C---:B------:R-:W-:Y:S02]  /*1f30*/  ISETP.GT.AND P3, PT, R5.reuse, 0x1, PT ;  /* 0x000000010500780c */ /* 0x040fe40003f64270 */
[----:B------:R-:W-:Y:S02]  /*1f40*/  ISETP.GT.AND P4, PT, R5, 0x8, PT ;  /* 0x000000080500780c */ /* 0x000fe40003f84270 */
[----:B----4-:R-:W-:-:S04]  /*1f50*/  VIADDMNMX R3, R0, R4, R3, PT ;  /* 0x0000000400037246 */ /* 0x010fc80003800103 */
[----:B------:R-:W-:Y:S01]  /*1f60*/  ISETP.GT.AND P5, PT, R3, 0x8, PT ;  /* 0x000000080300780c */ /* 0x000fe20003fa4270 */
[----:B------:R-:W-:Y:S02]  /*1f70*/  WARPGROUP.DEPBAR.LE gsb0, 0x0 ;  /* 0x00008000000079c5 */ /* 0x000fe40000010000 */
[----:B------:R-:W-:-:S06]  /*1f80*/  WARPGROUP.ARRIVE ;  /* 0x00000000000079c5 */ /* 0x000fcc0000000000 */
[----:B------:R-:W-:Y:S01]  /*1f90*/  HGMMA.64x96x16.F32 R24, gdesc[UR8], R24, gsb0 ;  /* 0x01600000081879f0 */ /* 0x000fe20008000818 */
[----:B------:R-:W-:Y:S02]  /*1fa0*/  ULDC UR10, c[0x0][0x988] ;  /* 0x00026200000a7ab9 */ /* 0x000fe40000000800 */
[----:B------:R-:W-:Y:S02]  /*1fb0*/  WARPGROUP.DEPBAR.LE gsb0, 0x0 ;  /* 0x00008000000079c5 */ /* 0x000fe40000010000 */
        /* <DEDUP_REMOVED lines=330> */
.L_x_4606:
[----:B------:R2:W3:Y:S01]  /*3460*/  SYNCS.PHASECHK.TRANS64.TRYWAIT P3, [R6+URZ+0x22850], R11 ;  /* 0x0228500b060075a7 */ /* 0x0004e2000806017f */
[----:B------:R-:W-:Y:S05]  /*3470*/  @!P0 BRA `(.L_x_4607) ;  /* 0x0000000000048947 */ /* 0x000fea0003800000 */
[----:B------:R-:W-:Y:S01]  /*3480*/  BPT.TRAP 0x1 ;  /* 0x000000040000795c */ /* 0x000fe20000300000 */
.L_x_4607:
[----:B---3--:R-:W-:Y:S05]  /*3490*/  @P3 BRA `(.L_x_4608) ;  /* 0x0000000000083947 */ /* 0x008fea0003800000 */
[----:B------:R-:W3:Y:S02]  /*34a0*/  SYNCS.PHASECHK.TRANS64.TRYWAIT P3, [R6+URZ+0x22850], R11 ;  /* 0x0228500b060075a7 */ /* 0x000ee4000806017f */
[----:B---3--:R-:W-:Y:S05]  /*34b0*/  @!P3 BRA `(.L_x_4609) ;  /* 0x000000e00090b947 */ /* 0x008fea0003800000 */
.L_x_4608:
[----:B------:R-:W-:Y:S01]  /*34c0*/  R2UR UR6, R7 ;  /* 0x00000000070672ca */ /* 0x000fe200000e0000 */
[----:B------:R4:W-:Y:S01]  /*34d0*/  BAR.SYNC.DEFER_BLOCKING R8, 0x100 ;  /* 0x000400080000751d */ /* 0x0009e20000010000 */
[----:B------:R-:W-:Y:S01]  /*34e0*/  UIADD3 UR23, UR49, -0x2, URZ ;  /* 0xfffffffe31177890 */ /* 0x000fe2000fffe03f */
[----:B0123--:R-:W-:-:S04]  /*34f0*/  @!P2 VIADD R6, R6, 0x22860 ;  /* 0x000228600606a836 */ /* 0x00ffc80000000000 */
        /* <DEDUP_REMOVED lines=45> */
[----:B------:R-:W-:-:S04]  /*37d0*/  UIADD3 UR6, UR11, UR42, -UR44 ;  /* 0x0000002a0b067290 */ /* 0x000fc8000fffe82c */
        /* <DEDUP_REMOVED lines=12> */
[----:B------:R-:W-:-:S07]  /*38a0*/  IMAD.MOV.U32 R8, RZ, RZ, R5 ;  /* 0x000000ffff087224 */ /* 0x000fce00078e0005 */
.L_x_4619:
[----:B------:R-:W-:-:S04]  /*38b0*/  UIADD3 UR37, UR37, 0x1, URZ ;  /* 0x0000000125257890 */ /* 0x000fc8000fffe03f */
[----:B------:R-:W-:-:S04]  /*38c0*/  UISETP.NE.AND UP1, UPT, UR37, 0x2, UPT ;  /* 0x000000022500788c */ /* 0x000fc8000bf25270 */
[----:B------:R-:W-:Y:S02]  /*38d0*/  USEL UR6, URZ, 0x1, UP1 ;  /* 0x000000013f067887 */ /* 0x000fe40008800000 */
[----:B------:R-:W-:Y:S02]  /*38e0*/  USEL UR37, UR37, URZ, UP1 ;  /* 0x0000003f25257287 */ /* 0x000fe40008800000 */
[----:B------:R-:W-:Y:S01]  /*38f0*/  ULOP3.LUT UR38, UR38, UR6, URZ, 0x3c, !UPT ;  /* 0x0000000626267292 */ /* 0x000fe2000f8e3c3f */
[----:B0-----:R-:W-:Y:S11]  /*3900*/  @!P0 BRA `(.L_x_4611) ;  /* 0x0000000000048947 */ /* 0x001ff60003800000 */
[----:B------:R-:W-:Y:S01]  /*3910*/  BPT.TRAP 0x1 ;  /* 0x000000040000795c */ /* 0x000fe20000300000 */
.L_x_4611:
        /* <DEDUP_REMOVED lines=9> */
.L_x_4612:
[----:B-1----:R-:W-:Y:S05]  /*39b0*/  @P3 BRA `(.L_x_4613) ;  /* 0x0000000000083947 */ /* 0x002fea0003800000 */
[----:B------:R-:W1:Y:S02]  /*39c0*/  SYNCS.PHASECHK.TRANS64.TRYWAIT P3, [UR25+0x22830], R6 ;  /* 0x02283006ff0075a7 */ /* 0x000e640008060159 */
[----:B-1----:R-:W-:Y:S05]  /*39d0*/  @!P3 BRA `(.L_x_4614) ;  /* 0x000000dc005cb947 */ /* 0x002fea0003800000 */
.L_x_4613:
[----:B------:R-:W-:Y:S01]  /*39e0*/  UIMAD UR18, UR37, 0x300, UR20 ;  /* 0x00000300251278a4 */ /* 0x000fe2000f8e0214 */
[----:B------:R-:W-:Y:S01]  /*39f0*/  WARPGROUP.ARRIVE ;  /* 0x00000000000079c5 */ /* 0x000fe20000000000 */
[----:B------:R-:W-:Y:S01]  /*3a00*/  UMOV UR19, 0x40000040 ;  /* 0x4000004000137882 */ /* 0x000fe20000000000 */
[----:B------:R-:W-:Y:S01]  /*3a10*/  UMOV UR7, 0x40000040 ;  /* 0x4000004000077882 */ /* 0x000fe20000000000 */
[----:B------:R-:W-:Y:S01]  /*3a20*/  UIADD3 UR6, UR18, 0x2, URZ ;  /* 0x0000000212067890 */ /* 0x000fe2000fffe03f */
[----:B------:R-:W-:Y:S01]  /*3a30*/  VIADD R10, R16, UR39 ;  /* 0x00000027100a7c36 */ /* 0x000fe20008000000 */
[----:B------:R-:W-:Y:S01]  /*3a40*/  UIADD3 UR10, UR18, 0x4, URZ ;  /* 0x00000004120a7890 */ /* 0x000fe2000fffe03f */
[----:B------:R-:W-:Y:S01]  /*3a50*/  IMAD.MOV.U32 R12, RZ, RZ, -0x2 ;  /* 0xfffffffeff0c7424 */ /* 0x000fe200078e00ff */
[----:B------:R-:W-:Y:S01]  /*3a60*/  UMOV UR11, 0x40000040 ;  /* 0x40000040000b7882 */ /* 0x000fe20000000000 */
[----:B------:R-:W-:Y:S01]  /*3a70*/  HGMMA.64x96x16.F32 R152, gdesc[UR16], RZ, !UPT, gsb0 ;  /* 0x01600000109879f0 */ /* 0x000fe2000c0008ff */
[----:B------:R-:W-:-:S02]  /*3a80*/  UIADD3 UR14, UR18, 0x6, URZ ;  /* 0x00000006120e7890 */ /* 0x000fc4000fffe03f */
[----:B------:R-:W2:Y:S01]  /*3a90*/  S2R R210, SR_TID.X ;  /* 0x0000000000d27919 */ /* 0x000ea20000002100 */
[----:B------:R-:W-:Y:S01]  /*3aa0*/  UMOV UR15, 0x40000040 ;  /* 0x40000040000f7882 */ /* 0x000fe20000000000 */
[----:B--2---:R-:W-:Y:S01]  /*3ab0*/  SHF.R.U32.HI R210, RZ, 0x7, R210 ;  /* 0x00000007ffd27819 */ /* 0x004fe200000116d2 */
[----:B------:R-:W-:Y:S02]  /*3ac0*/  WARPGROUP.DEPBAR.LE gsb0, 0x0 ;  /* 0x00008000000079c5 */ /* 0x000fe40000010000 */
[----:B------:R-:W-:-:S06]  /*3ad0*/  WARPGROUP.ARRIVE ;  /* 0x00000000000079c5 */ /* 0x000fcc0000000000 */
[----:B------:R-:W-:Y:S01]  /*3ae0*/  HGMMA.64x96x16.F32 R152, gdesc[UR4], R152, gsb0 ;  /* 0x01600000049879f0 */ /* 0x000fe20008000898 */
[----:B------:R-:W-:Y:S02]  /*3af0*/  @UP0 ULDC UR6, c[0x0][0x44c] ;  /* 0x0001130000060ab9 */ /* 0x000fe40000000800 */
[----:B------:R-:W-:Y:S01]  /*3b00*/  @P1 IMAD.HI.U32 R4, R10, UR6, RZ ;  /* 0x000000060a041c27 */ /* 0x000fe2000f8e00ff */
[----:B------:R-:W-:-:S04]  /*3b10*/  @UP0 ULDC UR6, c[0x0][0x450] ;  /* 0x0001140000060ab9 */ /* 0x000fc80000000800 */
[----:B------:R-:W-:Y:S01]  /*3b20*/  @P1 SHF.R.U32.HI R10, RZ, UR6, R4 ;  /* 0x00000006ff0a1c19 */ /* 0x000fe20008011604 */
[----:B------:R-:W-:Y:S02]  /*3b30*/  UMOV UR6, 0x1 ;  /* 0x0000000100067882 */ /* 0x000fe40000000000 */
[----:B------:R-:W-:Y:S02]  /*3b40*/  UIMAD UR6, UR23, -0x60, UR6 ;  /* 0xffffffa0170678a4 */ /* 0x000fe4000f8e0206 */
[----:B------:R-:W2:Y:S04]  /*3b50*/  SHFL.IDX PT, R4, R10, 0x1, 0x1c1f ;  /* 0x003c1f000a047f89 */ /* 0x000ea800000e0000 */
[----:B------:R-:W-:Y:S01]  /*3b60*/  IMAD R21, R17, R12, UR6 ;  /* 0x0000000611157e24 */ /* 0x000fe2000f8e020c */
[----:B------:R-:W3:Y:S01]  /*3b70*/  SHFL.IDX PT, R10, R10, RZ, 0x1c1f ;  /* 0x001c1fff0a0a7589 */ /* 0x000ee200000e0000 */
[----:B------:R-:W-:-:S05]  /*3b80*/  IMAD.U32 R12, RZ, RZ, UR44 ;  /* 0x0000002cff0c7e24 */ /* 0x000fca000f8e00ff */
[----:B------:R-:W-:-:S05]  /*3b90*/  IADD3 R21, -R12, UR42, R21 ;  /* 0x0000002a0c157c10 */ /* 0x000fca000fffe115 */
[----:B--2---:R-:W-:-:S05]  /*3ba0*/  IMAD.IADD R4, R21, 0x1, R4 ;  /* 0x0000000115047824 */ /* 0x004fca00078e0204 */
[C---:B------:R-:W-:Y:S01]  /*3bb0*/  ISETP.GT.AND P3, PT, R4.reuse, RZ, PT ;  /* 0x000000ff0400720c */ /* 0x040fe20003f64270 */
[----:B---3--:R-:W-:Y:S01]  /*3bc0*/  IMAD.IADD R21, R21, 0x1, R10 ;  /* 0x0000000115157824 */ /* 0x008fe200078e020a */
[----:B------:R-:W-:-:S04]  /*3bd0*/  ISETP.GT.AND P4, PT, R4, 0x1, PT ;  /* 0x000000010400780c */ /* 0x000fc80003f84270 */
        /* <DEDUP_REMOVED lines=476> */
.L_x_4615:
[----:B------:R1:W2:Y:S01]  /*59a0*/  SYNCS.PHASECHK.TRANS64.TRYWAIT P3, [UR25+0x22850], R6 ;  /* 0x02285006ff0075a7 */ /* 0x0002a20008060159 */
[----:B------:R-:W-:Y:S05]  /*59b0*/  @!P0 BRA `(.L_x_4616) ;  /* 0x0000000000048947 */ /* 0x000fea0003800000 */
[----:B------:R-:W-:Y:S01]  /*59c0*/  BPT.TRAP 0x1 ;  /* 0x000000040000795c */ /* 0x000fe20000300000 */
.L_x_4616:
[----:B--2---:R-:W-:Y:S05]  /*59d0*/  @P3 BRA `(.L_x_4617) ;  /* 0x0000000000083947 */ /* 0x004fea0003800000 */
[----:B------:R-:W2:Y:S02]  /*59e0*/  SYNCS.PHASECHK.TRANS64.TRYWAIT P3, [UR25+0x22850], R6 ;  /* 0x02285006ff0075a7 */ /* 0x000ea40008060159 */
[----:B--2---:R-:W-:Y:S05]  /*59f0*/  @!P3 BRA `(.L_x_4618) ;  /* 0x000000bc006cb947 */ /* 0x004fea0003800000 */
.L_x_4617:
        /* <DEDUP_REMOVED lines=49> */
.L_x_4610:
[----:B------:R-:W-:-:S13]  /*5d10*/  ISETP.LE.AND P1, PT, RZ, UR23, PT ;  /* 0x00000017ff007c0c */ /* 0x000fda000bf23270 */
[----:B------:R-:W-:Y:S05]  /*5d20*/  @!P1 BRA `(.L_x_4620) ;  /* 0x0000001c004c9947 */ /* 0x000fea0003800000 */
[----:B------:R-:W-:Y:S01]  /*5d30*/  IMAD.MOV.U32 R211, RZ, RZ, R4 ;  /* 0x000000ffffd37224 */ /* 0x000fe200078e0004 */
[----:B------:R-:W-:Y:S01]  /*5d40*/  ULDC UR22, c[0x0][0x988] ;  /* 0x0002620000167ab9 */ /* 0x000fe20000000800 */
[----:B------:R-:W-:-:S07]  /*5d50*/  IMAD.MOV.U32 R7, RZ, RZ, R5 ;  /* 0x000000ffff077224 */ /* 0x000fce00078e0005 */
.L_x_4629:
[----:B------:R-:W-:-:S04]  /*5d60*/  UIADD3 UR37, UR37, 0x1, URZ ;  /* 0x0000000125257890 */ /* 0x000fc8000fffe03f */
[----:B------:R-:W-:-:S04]  /*5d70*/  UISETP.NE.AND UP0, UPT, UR37, 0x2, UPT ;  /* 0x000000022500788c */ /* 0x000fc8000bf05270 */
[----:B------:R-:W-:Y:S02]  /*5d80*/  USEL UR6, URZ, 0x1, UP0 ;  /* 0x000000013f067887 */ /* 0x000fe40008000000 */
[----:B------:R-:W-:Y:S02]  /*5d90*/  USEL UR37, UR37, URZ, UP0 ;  /* 0x0000003f25257287 */ /* 0x000fe40008000000 */
[----:B------:R-:W-:Y:S01]  /*5da0*/  ULOP3.LUT UR38, UR38, UR6, URZ, 0x3c, !UPT ;  /* 0x0000000626267292 */ /* 0x000fe2000f8e3c3f */
[----:B-1----:R-:W-:Y:S11]  /*5db0*/  @!P0 BRA `(.L_x_4621) ;  /* 0x0000000000048947 */ /* 0x002ff60003800000 */
[----:B------:R-:W-:Y:S01]  /*5dc0*/  BPT.TRAP 0x1 ;  /* 0x000000040000795c */ /* 0x000fe20000300000 */
.L_x_4621:
        /* <DEDUP_REMOVED lines=9> */
.L_x_4622:
[----:B-1----:R-:W-:Y:S05]  /*5e60*/  @P1 BRA `(.L_x_4623) ;  /* 0x0000000000081947 */ /* 0x002fea0003800000 */
[----:B------:R-:W1:Y:S02]  /*5e70*/  SYNCS.PHASECHK.TRANS64.TRYWAIT P1, [UR24+0x22830], R6 ;  /* 0x02283006ff0075a7 */ /* 0x000e640008020158 */
[----:B-1----:R-:W-:Y:S05]  /*5e80*/  @!P1 BRA `(.L_x_4624) ;  /* 0x000000b8005c9947 */ /* 0x002fea0003800000 */
.L_x_4623:
        /* <DEDUP_REMOVED lines=14> */
[----:B------:R-:W-:Y:S03]  /*5f70*/  HGMMA.64x96x16.F32 R152, gdesc[UR4], R152, gsb0 ;  /* 0x01600000049879f0 */ /* 0x000fe60008000898 */
        /* <DEDUP_REMOVED lines=376> */
.L_x_4625:
[----:B------:R1:W2:Y:S01]  /*7700*/  SYNCS.PHASECHK.TRANS64.TRYWAIT P1, [UR24+0x22850], R6 ;  /* 0x02285006ff0075a7 */ /* 0x0002a20008020158 */
[----:B------:R-:W-:Y:S05]  /*7710*/  @!P0 BRA `(.L_x_4626) ;  /* 0x0000000000048947 */ /* 0x000fea0003800000 */
[----:B------:R-:W-:Y:S01]  /*7720*/  BPT.TRAP 0x1 ;  /* 0x000000040000795c */ /* 0x000fe20000300000 */
.L_x_4626:
[----:B--2---:R-:W-:Y:S05]  /*7730*/  @P1 BRA `(.L_x_4627) ;  /* 0x0000000000081947 */ /* 0x004fea0003800000 */
[----:B------:R-:W2:Y:S02]  /*7740*/  SYNCS.PHASECHK.TRANS64.TRYWAIT P1, [UR24+0x22850], R6 ;  /* 0x02285006ff0075a7 */ /* 0x000ea40008020158 */
[----:B--2---:R-:W-:Y:S05]  /*7750*/  @!P1 BRA `(.L_x_4628) ;  /* 0x000000a000409947 */ /* 0x004fea0003800000 */
.L_x_4627:
        /* <DEDUP_REMOVED lines=48> */
.L_x_4620:
[----:B01----:R-:W0:Y:S01]  /*7a60*/  SHFL.BFLY PT, R6, R3, 0x2, 0x1f ;  /* 0x0c401f0003067f89 */ /* 0x003e2200000e0000 */
[----:B------:R-:W-:Y:S01]  /*7a70*/  UIADD3 UR37, UR37, 0x1, URZ ;  /* 0x0000000125257890 */ /* 0x000fe2000fffe03f */
[----:B------:R-:W-:Y:S01]  /*7a80*/  IMAD.U32 R14, RZ, RZ, UR10 ;  /* 0x0000000aff0e7e24 */ /* 0x000fe2000f8e00ff */
[----:B------:R1:W-:Y:S06]  /*7a90*/  BAR.ARV R9, 0x100 ;  /* 0x000400090000751d */ /* 0x0003ec0000002000 */
[----:B------:R-:W-:Y:S02]  /*7aa0*/  UISETP.NE.AND UP0, UPT, UR37, 0x2, UPT ;  /* 0x000000022500788c */ /* 0x000fe4000bf05270 */
[----:B------:R-:W-:Y:S06]  /*7ab0*/  BAR.ARV 0x8, 0x180 ;  /* 0x0206000000007b1d */ /* 0x000fec0000002000 */
[----:B------:R-:W-:Y:S01]  /*7ac0*/  USEL UR4, URZ, 0x1, UP0 ;  /* 0x000000013f047887 */ /* 0x000fe20008000000 */
[----:B------:R-:W-:Y:S01]  /*7ad0*/  PLOP3.LUT P0, PT, PT, PT, PT, 0x8, 0x0 ;  /* 0x000000000000781c */ /* 0x000fe20003f0e170 */
[----:B------:R-:W2:Y:S01]  /*7ae0*/  SHFL.BFLY PT, R11, R0, 0x2, 0x1f ;  /* 0x0c401f00000b7f89 */ /* 0x000ea200000e0000 */
[----:B------:R-:W-:-:S02]  /*7af0*/  UIADD3 UR47, UR47, 0x1, URZ ;  /* 0x000000012f2f7890 */ /* 0x000fc4000fffe03f */
[----:B------:R-:W-:Y:S01]  /*7b00*/  USEL UR37, UR37, URZ, UP0 ;  /* 0x0000003f25257287 */ /* 0x000fe20008000000 */
[----:B0-----:R-:W-:Y:S01]  /*7b10*/  FADD.FTZ R6, R6, R3 ;  /* 0x0000000306067221 */ /* 0x001fe20000010000 */
[----:B------:R-:W-:Y:S01]  /*7b20*/  IMAD.MOV.U32 R3, RZ, RZ, -0x800000 ;  /* 0xff800000ff037424 */ /* 0x000fe200078e00ff */
[----:B------:R-:W-:-:S03]  /*7b30*/  ULOP3.LUT UR38, UR38, UR4, URZ, 0x3c, !UPT ;  /* 0x0000000426267292 */ /* 0x000fc6000f8e3c3f */
[----:B------:R-:W0:Y:S01]  /*7b40*/  SHFL.BFLY PT, R7, R6, 0x1, 0x1f ;  /* 0x0c201f0006077f89 */ /* 0x000e2200000e0000 */
[----:B--2---:R-:W-:Y:S01]  /*7b50*/  FADD.FTZ R11, R11, R0 ;  /* 0x000000000b0b7221 */ /* 0x004fe20000010000 */
[----:B------:R-:W-:-:S04]  /*7b60*/  IMAD.MOV.U32 R0, RZ, RZ, RZ ;  /* 0x000000ffff007224 */ /* 0x000fc800078e00ff */
[----:B------:R-:W2:Y:S01]  /*7b70*/  SHFL.BFLY PT, R8, R11, 0x1, 0x1f ;  /* 0x0c201f000b087f89 */ /* 0x000ea200000e0000 */
[----:B0-----:R-:W-:Y:S01]  /*7b80*/  FADD.FTZ R12, R6, R7 ;  /* 0x00000007060c7221 */ /* 0x001fe20000010000 */
[----:B------:R-:W-:Y:S02]  /*7b90*/  IMAD.MOV.U32 R7, RZ, RZ, RZ ;  /* 0x000000ffff077224 */ /* 0x000fe400078e00ff */
[----:B------:R-:W-:Y:S02]  /*7ba0*/  IMAD.U32 R6, RZ, RZ, UR10 ;  /* 0x0000000aff067e24 */ /* 0x000fe4000f8e00ff */
[----:B------:R-:W-:-:S13]  /*7bb0*/  FSETP.NE.FTZ.AND P1, PT, R12, RZ, PT ;  /* 0x000000ff0c00720b */ /* 0x000fda0003f35000 */
[----:B------:R-:W0:Y:S01]  /*7bc0*/  @P1 MUFU.RCP R7, R12 ;  /* 0x0000000c00071308 */ /* 0x000e220000001000 */
[----:B------:R-:W-:Y:S01]  /*7bd0*/  @P1 FMUL.FTZ R6, R6, 0.69314718246459960938 ;  /* 0x3f31721806061820 */ /* 0x000fe20000410000 */
[----:B--2---:R-:W-:Y:S01]  /*7be0*/  FADD.FTZ R13, R11, R8 ;  /* 0x000000080b0d7221 */ /* 0x004fe20000010000 */
[----:B------:R-:W-:-:S04]  /*7bf0*/  IMAD.MOV.U32 R8, RZ, RZ, -0x800000 ;  /* 0xff800000ff087424 */ /* 0x000fc800078e00ff */
[----:B------:R-:W-:Y:S01]  /*7c00*/  FSETP.NE.FTZ.AND P2, PT, R13, RZ, PT ;  /* 0x000000ff0d00720b */ /* 0x000fe20003f55000 */
        /* <DEDUP_REMOVED lines=64> */
[----:B------:R-:W0:Y:S01]  /*8010*/  @P2 MUFU.LG2 R11, R13 ;  /* 0x0000000d000b2308 */ /* 0x000e220000000c00 */
[----:B------:R-:W-:-:S07]  /*8020*/  @P2 FMUL.FTZ R14, R14, 0.69314718246459960938 ;  /* 0x3f3172180e0e2820 */ /* 0x000fce0000410000 */
[----:B------:R-:W2:Y:S08]  /*8030*/  @P1 MUFU.LG2 R7, R12 ;  /* 0x0000000c00071308 */ /* 0x000eb00000000c00 */
[----:B------:R-:W3:Y:S01]  /*8040*/  @P2 MUFU.RCP R0, R13 ;  /* 0x0000000d00002308 */ /* 0x000ee20000001000 */
[----:B0-----:R-:W-:-:S04]  /*8050*/  @P2 FMUL.FTZ R11, R11, 0.69314718246459960938 ;  /* 0x3f3172180b0b2820 */ /* 0x001fc80000410000 */
[----:B------:R-:W-:Y:S01]  /*8060*/  @P2 FFMA.FTZ R3, R14, R4, R11 ;  /* 0x000000040e032223 */ /* 0x000fe2000001000b */
[----:B--2---:R-:W-:-:S04]  /*8070*/  @P1 FMUL.FTZ R7, R7, 0.69314718246459960938 ;  /* 0x3f31721807071820 */ /* 0x004fc80000410000 */
[----:B------:R-:W-:Y:S01]  /*8080*/  @P1 FFMA.FTZ R8, R6, R5, R7 ;  /* 0x0000000506081223 */ /* 0x000fe20000010007 */
        /* <DEDUP_REMOVED lines=63> */
[----:B------:R-:W-:-:S07]  /*8480*/  FMUL.FTZ R0, R151, R0 ;  /* 0x0000000097007220 */ /* 0x000fce0000410000 */
.L_x_4599:
        /* <DEDUP_REMOVED lines=43> */
[C---:B------:R-:W-:Y:S02]  /*8740*/  LOP3.LUT R11, R110.reuse, 0x380, RZ, 0xc0, !PT ;  /* 0x000003806e0b7812 */ /* 0x040fe400078ec0ff */
        /* <DEDUP_REMOVED lines=32> */
[----:B------:R-:W-:Y:S01]  /*8950*/  LOP3.LUT R110, R11, R110, RZ, 0x3c, !PT ;  /* 0x0000006e0b6e7212 */ /* 0x000fe200078e3cff */
[----:B------:R-:W-:Y:S01]  /*8960*/  IMAD.X R11, RZ, RZ, R111, P1 ;  /* 0x000000ffff0b7224 */ /* 0x000fe200008e066f */
[----:B------:R-:W-:-:S02]  /*8970*/  LOP3.LUT R30, R181, 0x380, RZ, 0xc0, !PT ;  /* 0x00000380b51e7812 */ /* 0x000fc400078ec0ff */
[----:B------:R-:W-:Y:S02]  /*8980*/  SHF.R.U64 R12, R12, 0x3, RZ ;  /* 0x000000030c0c7819 */ /* 0x000fe400000012ff */
[----:B------:R-:W-:Y:S02]  /*8990*/  LOP3.LUT R38, R183, 0x380, RZ, 0xc0, !PT ;  /* 0x00000380b7267812 */ /* 0x000fe400078ec0ff */
[----:B------:R-:W-:Y:S02]  /*89a0*/  SHF.R.U64 R14, R14, 0x3, RZ ;  /* 0x000000030e0e7819 */ /* 0x000fe400000012ff */
[----:B------:R-:W-:Y:S02]  /*89b0*/  LOP3.LUT R46, R185, 0x380, RZ, 0xc0, !PT ;  /* 0x00000380b92e7812 */ /* 0x000fe400078ec0ff */
[----:B------:R-:W-:Y:S02]  /*89c0*/  SHF.R.U64 R20, R20, 0x3, RZ ;  /* 0x0000000314147819 */ /* 0x000fe400000012ff */
[----:B------:R-:W-:-:S02]  /*89d0*/  LOP3.LUT R54, R187, 0x380, RZ, 0xc0, !PT ;  /* 0x00000380bb367812 */ /* 0x000fc400078ec0ff */
[----:B------:R-:W-:Y:S02]  /*89e0*/  SHF.R.U64 R30, R30, 0x3, RZ ;  /* 0x000000031e1e7819 */ /* 0x000fe400000012ff */
[----:B------:R-:W-:Y:S02]  /*89f0*/  LOP3.LUT R62, R189, 0x380, RZ, 0xc0, !PT ;  /* 0x00000380bd3e7812 */ /* 0x000fe400078ec0ff */
[----:B------:R-:W-:Y:S02]  /*8a00*/  LOP3.LUT R98, R197, 0x380, RZ, 0xc0, !PT ;  /* 0x00000380c5627812 */ /* 0x000fe400078ec0ff */
[----:B------:R-:W-:Y:S01]  /*8a10*/  MOV R110, R110 ;  /* 0x0000006e006e7202 */ /* 0x000fe20000000f00 */
[----:B------:R-:W-:Y:S01]  /*8a20*/  BAR.SYNC.DEFER_BLOCKING 0x1, 0x100 ;  /* 0x0044000000007b1d */ /* 0x000fe20000010000 */
[----:B------:R-:W-:Y:S02]  /*8a30*/  LOP3.LUT R12, R12, R175, RZ, 0x3c, !PT ;  /* 0x000000af0c0c7212 */ /* 0x000fe400078e3cff */
[----:B------:R-:W-:-:S02]  /*8a40*/  SHF.R.U64 R38, R38, 0x3, RZ ;  /* 0x0000000326267819 */ /* 0x000fc400000012ff */
[----:B------:R-:W-:Y:S02]  /*8a50*/  LOP3.LUT R70, R191, 0x380, RZ, 0xc0, !PT ;  /* 0x00000380bf467812 */ /* 0x000fe400078ec0ff */
        /* <DEDUP_REMOVED lines=8> */
[----:B------:R-:W-:Y:S01]  /*8ae0*/  SHF.R.U64 R62, R62, 0x3, RZ ;  /* 0x000000033e3e7819 */ /* 0x000fe200000012ff */
[----:B------:R-:W-:Y:S01]  /*8af0*/  STSM.16.M88.4 [R110], R24 ;  /* 0x000000186e007844 */ /* 0x000fe20000000200 */
[----:B------:R-:W-:Y:S02]  /*8b00*/  SHF.R.U64 R98, R98, 0x3, RZ ;  /* 0x0000000362627819 */ /* 0x000fe400000012ff */
[----:B------:R-:W-:-:S02]  /*8b10*/  LOP3.LUT R38, R38, R183, RZ, 0x3c, !PT ;  /* 0x000000b726267212 */ /* 0x000fc400078e3cff */
[----:B------:R-:W-:Y:S02]  /*8b20*/  SHF.R.U64 R70, R70, 0x3, RZ ;  /* 0x0000000346467819 */ /* 0x000fe400000012ff */
[----:B------:R-:W-:Y:S02]  /*8b30*/  LOP3.LUT R102, R6, 0x380, RZ, 0xc0, !PT ;  /* 0x0000038006667812 */ /* 0x000fe400078ec0ff */
[----:B------:R-:W-:Y:S02]  /*8b40*/  SHF.R.U64 R111, R111, 0x3, RZ ;  /* 0x000000036f6f7819 */ /* 0x000fe400000012ff */
[----:B------:R-:W-:Y:S02]  /*8b50*/  MOV R28, R12 ;  /* 0x0000000c001c7202 */ /* 0x000fe40000000f00 */
[----:B------:R-:W-:Y:S02]  /*8b60*/  LOP3.LUT R46, R46, R185, RZ, 0x3c, !PT ;  /* 0x000000b92e2e7212 */ /* 0x000fe400078e3cff */
[----:B------:R-:W-:Y:S01]  /*8b70*/  SHF.R.U64 R78, R78, 0x3, RZ ;  /* 0x000000034e4e7819 */ /* 0x000fe200000012ff */
[----:B------:R-:W-:Y:S01]  /*8b80*/  STSM.16.M88.4 [R28], R32 ;  /* 0x000000201c007844 */ /* 0x000fe20000000200 */
[----:B------:R-:W-:-:S02]  /*8b90*/  MOV R14, R14 ;  /* 0x0000000e000e7202 */ /* 0x000fc40000000f00 */
[----:B------:R-:W-:Y:S02]  /*8ba0*/  LOP3.LUT R54, R54, R187, RZ, 0x3c, !PT ;  /* 0x000000bb36367212 */ /* 0x000fe400078e3cff */
[----:B------:R-:W-:Y:S01]  /*8bb0*/  SHF.R.U64 R94, R94, 0x3, RZ ;  /* 0x000000035e5e7819 */ /* 0x000fe200000012ff */
[----:B------:R-:W-:Y:S01]  /*8bc0*/  STSM.16.M88.4 [R14], R40 ;  /* 0x000000280e007844 */ /* 0x000fe20000000200 */
[----:B------:R-:W-:Y:S02]  /*8bd0*/  LOP3.LUT R175, R174, 0x380, RZ, 0xc0, !PT ;  /* 0x00000380aeaf7812 */ /* 0x000fe400078ec0ff */
[----:B------:R-:W-:Y:S02]  /*8be0*/  MOV R20, R20 ;  /* 0x0000001400147202 */ /* 0x000fe40000000f00 */
[----:B------:R-:W-:Y:S02]  /*8bf0*/  LOP3.LUT R62, R62, R189, RZ, 0x3c, !PT ;  /* 0x000000bd3e3e7212 */ /* 0x000fe400078e3cff */
[----:B------:R-:W-:Y:S01]  /*8c00*/  LOP3.LUT R98, R98, R197, RZ, 0x3c, !PT ;  /* 0x000000c562627212 */ /* 0x000fe200078e3cff */
[----:B------:R-:W-:Y:S01]  /*8c10*/  STSM.16.M88.4 [R20], R48 ;  /* 0x0000003014007844 */ /* 0x000fe20000000200 */
[----:B------:R-:W-:-:S02]  /*8c20*/  MOV R30, R30 ;  /* 0x0000001e001e7202 */ /* 0x000fc40000000f00 */
[----:B------:R-:W-:Y:S02]  /*8c30*/  F2FP.F16.F32.PACK_AB R59, R158, R59 ;  /* 0x0000003b9e3b723e */ /* 0x000fe400000000ff */
[----:B------:R-:W-:Y:S02]  /*8c40*/  F2FP.F16.F32.PACK_AB R65, R157, R66 ;  /* 0x000000429d41723e */ /* 0x000fe400000000ff */
[----:B------:R-:W-:Y:S01]  /*8c50*/  F2FP.F16.F32.PACK_AB R72, R73, R72 ;  /* 0x000000484948723e */ /* 0x000fe200000000ff */
[----:B------:R-:W-:Y:S01]  /*8c60*/  STSM.16.M88.4 [R30], R56 ;  /* 0x000000381e007844 */ /* 0x000fe20000000200 */
[----:B------:R-:W-:Y:S02]  /*8c70*/  LOP3.LUT R70, R70, R191, RZ, 0x3c, !PT ;  /* 0x000000bf46467212 */ /* 0x000fe400078e3cff */
[----:B------:R-:W-:Y:S02]  /*8c80*/  SHF.R.U64 R29, R102, 0x3, RZ ;  /* 0x00000003661d7819 */ /* 0x000fe400000012ff */
[----:B------:R-:W-:-:S02]  /*8c90*/  LOP3.LUT R106, R111, R106, RZ, 0x3c, !PT ;  /* 0x0000006a6f6a7212 */ /* 0x000fc400078e3cff */
[----:B------:R-:W-:Y:S02]  /*8ca0*/  MOV R38, R38 ;  /* 0x0000002600267202 */ /* 0x000fe40000000f00 */
[----:B------:R-:W-:Y:S02]  /*8cb0*/  F2FP.F16.F32.PACK_AB R66, R69, R68 ;  /* 0x000000444542723e */ /* 0x000fe400000000ff */
[----:B------:R-:W-:Y:S02]  /*8cc0*/  F2FP.F16.F32.PACK_AB R67, R156, R67 ;  /* 0x000000439c43723e */ /* 0x000fe400000000ff */
[----:B------:R-:W-:Y:S02]  /*8cd0*/  F2FP.F16.F32.PACK_AB R73, R155, R74 ;  /* 0x0000004a9b49723e */ /* 0x000fe400000000ff */
[----:B------:R-:W-:Y:S01]  /*8ce0*/  F2FP.F16.F32.PACK_AB R80, R81, R80 ;  /* 0x000000505150723e */ /* 0x000fe200000000ff */
[----:B------:R-:W-:Y:S01]  /*8cf0*/  STSM.16.M88.4 [R38], R64 ;  /* 0x0000004026007844 */ /* 0x000fe20000000200 */
        /* <DEDUP_REMOVED lines=11> */
[----:B------:R-:W-:Y:S02]  /*8db0*/  F2FP.F16.F32.PACK_AB R83, R83, R86 ;  /* 0x000000565353723e */ /* 0x000fe400000000ff */
[----:B------:R-:W-:Y:S02]  /*8dc0*/  F2FP.F16.F32.PACK_AB R89, R152, R90 ;  /* 0x0000005a9859723e */ /* 0x000fe400000000ff */
[----:B------:R-:W-:Y:S01]  /*8dd0*/  MOV R62, R62 ;  /* 0x0000003e003e7202 */ /* 0x000fe20000000f00 */
[----:B------:R0:W-:Y:S01]  /*8de0*/  STSM.16.M88.4 [R54], R80 ;  /* 0x0000005036007844 */ /* 0x0001e20000000200 */
[----:B------:R-:W-:-:S02]  /*8df0*/  MOV R13, R98 ;  /* 0x00000062000d7202 */ /* 0x000fc40000000f00 */
[----:B------:R-:W-:Y:S02]  /*8e00*/  F2FP.F16.F32.PACK_AB R90, R93, R92 ;  /* 0x0000005c5d5a723e */ /* 0x000fe400000000ff */
[----:B------:R-:W-:Y:S02]  /*8e10*/  F2FP.F16.F32.PACK_AB R91, R91, R9 ;  /* 0x000000095b5b723e */ /* 0x000fe400000000ff */
[----:B------:R-:W-:Y:S02]  /*8e20*/  F2FP.F16.F32.PACK_AB R96, R97, R96 ;  /* 0x000000606160723e */ /* 0x000fe400000000ff */
[----:B------:R-:W-:Y:S01]  /*8e30*/  LOP3.LUT R102, R29, R6, RZ, 0x3c, !PT ;  /* 0x000000061d667212 */ /* 0x000fe200078e3cff */
[----:B------:R-:W-:Y:S01]  /*8e40*/  STSM.16.M88.4 [R62], R88 ;  /* 0x000000583e007844 */ /* 0x000fe20000000200 */
[----:B------:R-:W-:Y:S02]  /*8e50*/  MOV R70, R70 ;  /* 0x0000004600467202 */ /* 0x000fe40000000f00 */
[----:B------:R-:W-:-:S02]  /*8e60*/  MOV R12, R106 ;  /* 0x0000006a000c7202 */ /* 0x000fc40000000f00 */
[----:B------:R-:W-:Y:S02]  /*8e70*/  F2FP.F16.F32.PACK_AB R97, R167, R87 ;  /* 0x00000057a761723e */ /* 0x000fe400000000ff */
[----:B------:R-:W-:Y:S02]  /*8e80*/  F2FP.F16.F32.PACK_AB R104, R105, R104 ;  /* 0x000000686968723e */ /* 0x000fe400000000ff */
[----:B------:R-:W-:Y:S02]  /*8e90*/  F2FP.F16.F32.PACK_AB R112, R113, R112 ;  /* 0x000000707170723e */ /* 0x000fe400000000ff */
[----:B------:R-:W-:Y:S02]  /*8ea0*/  F2FP.F16.F32.PACK_AB R120, R121, R120 ;  /* 0x000000787978723e */ /* 0x000fe400000000ff */
[----:B------:R-:W-:Y:S02]  /*8eb0*/  F2FP.F16.F32.PACK_AB R128, R129, R128 ;  /* 0x000000808180723e */ /* 0x000fe400000000ff */
[----:B------:R-:W-:-:S02]  /*8ec0*/  F2FP.F16.F32.PACK_AB R136, R137, R136 ;  /* 0x000000888988723e */ /* 0x000fc400000000ff */
[----:B------:R-:W-:Y:S01]  /*8ed0*/  F2FP.F16.F32.PACK_AB R144, R145, R144 ;  /* 0x000000909190723e */ /* 0x000fe200000000ff */
[----:B------:R-:W-:Y:S01]  /*8ee0*/  UISETP.NE.U32.AND UP1, UPT, UR8, URZ, UPT ;  /* 0x0000003f0800728c */ /* 0x000fe2000bf25070 */
[----:B------:R-:W-:Y:S01]  /*8ef0*/  F2FP.F16.F32.PACK_AB R98, R101, R100 ;  /* 0x000000646562723e */ /* 0x000fe200000000ff */
[----:B0-----:R-:W0:Y:S01]  /*8f00*/  LDC R81, c[0x0][0xbe8] ;  /* 0x0002fa00ff517b82 */ /* 0x001e220000000800 */
[----:B------:R-:W-:Y:S02]  /*8f10*/  F2FP.F16.F32.PACK_AB R99, R169, R168 ;  /* 0x000000a8a963723e */ /* 0x000fe400000000ff */
[----:B------:R-:W-:Y:S02]  /*8f20*/  MOV R78, R78 ;  /* 0x0000004e004e7202 */ /* 0x000fe40000000f00 */
[----:B------:R-:W-:Y:S01]  /*8f30*/  F2FP.F16.F32.PACK_AB R105, R171, R170 ;  /* 0x000000aaab69723e */ /* 0x000fe200000000ff */
[----:B------:R-:W-:Y:S01]  /*8f40*/  STSM.16.M88.4 [R70], R96 ;  /* 0x0000006046007844 */ /* 0x000fe20000000200 */
[----:B------:R-:W-:-:S02]  /*8f50*/  F2FP.F16.F32.PACK_AB R106, R109, R108 ;  /* 0x0000006c6d6a723e */ /* 0x000fc400000000ff */
[----:B------:R-:W-:Y:S02]  /*8f60*/  F2FP.F16.F32.PACK_AB R107, R173, R172 ;  /* 0x000000acad6b723e */ /* 0x000fe400000000ff */
[----:B------:R-:W-:Y:S02]  /*8f70*/  F2FP.F16.F32.PACK_AB R113, R115, R114 ;  /* 0x000000727371723e */ /* 0x000fe400000000ff */
[----:B------:R-:W-:Y:S01]  /*8f80*/  LOP3.LUT R10, R175, R174, RZ, 0x3c, !PT ;  /* 0x000000aeaf0a7212 */ /* 0x000fe200078e3cff */
[----:B------:R-:W-:Y:S01]  /*8f90*/  STSM.16.M88.4 [R78], R104 ;  /* 0x000000684e007844 */ /* 0x000fe20000000200 */
[----:B------:R-:W-:Y:S02]  /*8fa0*/  MOV R94, R94 ;  /* 0x0000005e005e7202 */ /* 0x000fe40000000f00 */
[----:B------:R-:W-:Y:S02]  /*8fb0*/  F2FP.F16.F32.PACK_AB R114, R117, R116 ;  /* 0x000000747572723e */ /* 0x000fe400000000ff */
[----:B------:R-:W-:-:S02]  /*8fc0*/  F2FP.F16.F32.PACK_AB R115, R119, R118 ;  /* 0x000000767773723e */ /* 0x000fc400000000ff */
[----:B------:R-:W-:Y:S02]  /*8fd0*/  F2FP.F16.F32.PACK_AB R121, R123, R122 ;  /* 0x0000007a7b79723e */ /* 0x000fe400000000ff */
[----:B------:R-:W-:Y:S01]  /*8fe0*/  F2FP.F16.F32.PACK_AB R122, R125, R124 ;  /* 0x0000007c7d7a723e */ /* 0x000fe200000000ff */
[----:B------:R-:W-:Y:S01]  /*8ff0*/  STSM.16.M88.4 [R94], R112 ;  /* 0x000000705e007844 */ /* 0x000fe20000000200 */
[----:B------:R-:W-:Y:S02]  /*9000*/  F2FP.F16.F32.PACK_AB R123, R127, R126 ;  /* 0x0000007e7f7b723e */ /* 0x000fe400000000ff */
[----:B------:R-:W-:Y:S02]  /*9010*/  F2FP.F16.F32.PACK_AB R129, R131, R130 ;  /* 0x000000828381723e */ /* 0x000fe400000000ff */
[----:B------:R-:W-:Y:S01]  /*9020*/  MOV R102, R102 ;  /* 0x0000006600667202 */ /* 0x000fe20000000f00 */
[----:B------:R1:W-:Y:S01]  /*9030*/  STSM.16.M88.4 [R13], R120 ;  /* 0x000000780d007844 */ /* 0x0003e20000000200 */
[----:B------:R-:W-:-:S02]  /*9040*/  F2FP.F16.F32.PACK_AB R130, R133, R132 ;  /* 0x000000848582723e */ /* 0x000fc400000000ff */
[----:B------:R-:W-:Y:S02]  /*9050*/  F2FP.F16.F32.PACK_AB R131, R135, R134 ;  /* 0x000000868783723e */ /* 0x000fe400000000ff */
[----:B------:R-:W-:Y:S02]  /*9060*/  F2FP.F16.F32.PACK_AB R137, R139, R138 ;  /* 0x0000008a8b89723e */ /* 0x000fe400000000ff */
[----:B------:R-:W-:Y:S01]  /*9070*/  F2FP.F16.F32.PACK_AB R138, R141, R140 ;  /* 0x0000008c8d8a723e */ /* 0x000fe200000000ff */
[----:B------:R2:W-:Y:S01]  /*9080*/  STSM.16.M88.4 [R102], R128 ;  /* 0x0000008066007844 */ /* 0x0005e20000000200 */
[----:B------:R-:W-:Y:S02]  /*9090*/  F2FP.F16.F32.PACK_AB R139, R143, R142 ;  /* 0x0000008e8f8b723e */ /* 0x000fe400000000ff */
[----:B------:R-:W-:Y:S02]  /*90a0*/  F2FP.F16.F32.PACK_AB R145, R147, R146 ;  /* 0x000000929391723e */ /* 0x000fe400000000ff */
[----:B------:R-:W-:Y:S01]  /*90b0*/  MOV R6, R10 ;  /* 0x0000000a00067202 */ /* 0x000fe20000000f00 */
[----:B------:R2:W-:Y:S01]  /*90c0*/  STSM.16.M88.4 [R12], R136 ;  /* 0x000000880c007844 */ /* 0x0005e20000000200 */
[----:B------:R-:W-:Y:S01]  /*90d0*/  F2FP.F16.F32.PACK_AB R146, R149, R148 ;  /* 0x000000949592723e */ /* 0x000fe200000000ff */
[----:B------:R-:W-:Y:S01]  /*90e0*/  IMAD.U32 R10, RZ, RZ, UR4 ;  /* 0x00000004ff0a7e24 */ /* 0x000fe2000f8e00ff */
[----:B------:R-:W-:Y:S01]  /*90f0*/  F2FP.F16.F32.PACK_AB R147, R0, R150 ;  /* 0x000000960093723e */ /* 0x000fe200000000ff */
[----:B------:R-:W-:Y:S01]  /*9100*/  IMAD.U32 R11, RZ, RZ, UR7 ;  /* 0x00000007ff0b7e24 */ /* 0x000fe2000f8e00ff */
[----:B------:R-:W-:-:S03]  /*9110*/  PLOP3.LUT P0, PT, PT, PT, UP0, 0x80, 0x0 ;  /* 0x000000000000781c */ /* 0x000fc60003f0f008 */
[----:B------:R2:W-:Y:S01]  /*9120*/  STSM.16.M88.4 [R6], R144 ;  /* 0x0000009006007844 */ /* 0x0005e20000000200 */
[----:B------:R-:W-:Y:S09]  /*9130*/  BAR.SYNC.DEFER_BLOCKING 0x1, 0x100 ;  /* 0x0044000000007b1d */ /* 0x000ff20000010000 */
[----:B------:R-:W3:Y:S01]  /*9140*/  @P0 LDG.E R0, desc[UR40][R10.64] ;  /* 0x000000280a000981 */ /* 0x000ee2000c1e1900 */
[----:B------:R-:W-:Y:S01]  /*9150*/  UISETP.NE.AND.EX UP1, UPT, UR9, URZ, UPT, UP1 ;  /* 0x0000003f0900728c */ /* 0x000fe2000bf25310 */
[----:B0-----:R-:W-:Y:S01]  /*9160*/  ISETP.NE.AND P1, PT, R81, 0x1, PT ;  /* 0x000000015100780c */ /* 0x001fe20003f25270 */
[----:B------:R-:W-:Y:S01]  /*9170*/  ULDC UR7, c[0x0][0xa88] ;  /* 0x0002a20000077ab9 */ /* 0x000fe20000000800 */
[----:B------:R-:W-:-:S03]  /*9180*/  UMOV UR4, URZ ;  /* 0x0000003f00047c82 */ /* 0x000fc60008000000 */
[----:B------:R-:W-:-:S05]  /*9190*/  PLOP3.LUT P2, PT, PT, PT, UP1, 0x80, 0x0 ;  /* 0x000000000000781c */ /* 0x000fca0003f4f018 */
[----:B------:R-:W-:-:S03]  /*91a0*/  @UP1 UIADD3 UR8, UP2, UR10, UR8, URZ ;  /* 0x000000080a081290 */ /* 0x000fc6000ff5e03f */
[----:B------:R-:W0:Y:S01]  /*91b0*/  @P1 LDC R9, c[0x0][0xbec] ;  /* 0x0002fb00ff091b82 */ /* 0x000e220000000800 */
[----:B------:R-:W-:Y:S02]  /*91c0*/  @UP1 UIADD3.X UR9, UR11, UR9, URZ, UP2, !UPT ;  /* 0x000000090b091290 */ /* 0x000fe400097fe43f */
[----:B------:R-:W-:-:S04]  /*91d0*/  IMAD.U32 R14, RZ, RZ, UR8 ;  /* 0x00000008ff0e7e24 */ /* 0x000fc8000f8e00ff */
[----:B------:R-:W-:Y:S01]  /*91e0*/  IMAD.U32 R15, RZ, RZ, UR9 ;  /* 0x00000009ff0f7e24 */ /* 0x000fe2000f8e00ff */
[----:B-1----:R-:W1:Y:S01]  /*91f0*/  @P1 LDC R13, c[0x0][0xbf0] ;  /* 0x0002fc00ff0d1b82 */ /* 0x002e620000000800 */
        /* <DEDUP_REMOVED lines=8> */
.L_x_4632:
[----:B------:R-:W-:Y:S01]  /*9280*/  USHF.R.S32.HI UR14, URZ, 0x1f, UR43 ;  /* 0x0000001f3f0e7899 */ /* 0x000fe2000801142b */
[----:B--2---:R-:W-:Y:S01]  /*9290*/  VIADD R12, R16, UR39 ;  /* 0x00000027100c7c36 */ /* 0x004fe20008000000 */
[----:B------:R-:W-:Y:S01]  /*92a0*/  ULDC.64 UR12, c[0x0][0xb90] ;  /* 0x0002e400000c7ab9 */ /* 0x000fe20000000a00 */
[----:B------:R-:W-:Y:S01]  /*92b0*/  USHF.R.S32.HI UR11, URZ, 0x1f, UR4 ;  /* 0x0000001f3f0b7899 */ /* 0x000fe20008011404 */
[----:B------:R-:W-:Y:S01]  /*92c0*/  VIADD R26, R203, UR39 ;  /* 0x00000027cb1a7c36 */ /* 0x000fe20008000000 */
        /* <DEDUP_REMOVED lines=9> */
[----:B------:R-:W-:Y:S01]  /*9360*/  IMAD R9, R200, 0x40, R2 ;  /* 0x00000040c8097824 */ /* 0x000fe200078e0202 */
[----:B------:R-:W-:Y:S01]  /*9370*/  ULDC.64 UR12, c[0x0][0xb98] ;  /* 0x0002e600000c7ab9 */ /* 0x000fe20000000a00 */
[----:B------:R-:W-:Y:S01]  /*9380*/  UIADD3 UR9, UR9, UR7, URZ ;  /* 0x0000000709097290 */ /* 0x000fe2000fffe03f */
[----:B------:R-:W-:Y:S01]  /*9390*/  IMAD.MOV R6, RZ, RZ, -R10 ;  /* 0x000000ffff067224 */ /* 0x000fe200078e0a0a */
[----:B------:R-:W-:Y:S01]  /*93a0*/  UIMAD UR7, UR45, UR12, URZ ;  /* 0x0000000c2d0772a4 */ /* 0x000fe2000f8e023f */
[----:B------:R-:W-:Y:S01]  /*93b0*/  IMAD.WIDE R4, R9, 0x2, R4 ;  /* 0x0000000209047825 */ /* 0x000fe200078e0204 */
[----:B------:R-:W-:Y:S01]  /*93c0*/  UIMAD.WIDE.U32 UR8, UR46, UR12, UR8 ;  /* 0x0000000c2e0872a5 */ /* 0x000fe2000f8e0008 */
[----:B------:R-:W-:Y:S01]  /*93d0*/  SHF.R.S32.HI R11, RZ, 0x1f, R10 ;  /* 0x0000001fff0b7819 */ /* 0x000fe2000001140a */
[----:B------:R-:W-:Y:S01]  /*93e0*/  UIMAD UR7, UR46, UR13, UR7 ;  /* 0x0000000d2e0772a4 */ /* 0x000fe2000f8e0207 */
[----:B------:R-:W-:Y:S01]  /*93f0*/  IMAD R9, R81, R6, R12 ;  /* 0x0000000651097224 */ /* 0x000fe200078e020c */
[----:B------:R-:W-:Y:S01]  /*9400*/  IADD3 R37, P2, R4, 0x5000, RZ ;  /* 0x0000500004257810 */ /* 0x000fe20007f5e0ff */
[----:B-----5:R-:W-:Y:S01]  /*9410*/  IMAD R85, R0, R81, RZ ;  /* 0x0000005100557224 */ /* 0x020fe200078e02ff */
[----:B------:R-:W-:Y:S01]  /*9420*/  IADD3 R10, P0, R10, UR8, RZ ;  /* 0x000000080a0a7c10 */ /* 0x000fe2000ff1e0ff */
[----:B------:R-:W-:Y:S01]  /*9430*/  ULDC.64 UR12, c[0x0][0xaa0] ;  /* 0x0002a800000c7ab9 */ /* 0x000fe20000000a00 */
[----:B------:R-:W-:Y:S01]  /*9440*/  IMAD.U32 R12, RZ, RZ, UR7 ;  /* 0x00000007ff0c7e24 */ /* 0x000fe2000f8e00ff */
[----:B------:R-:W-:-:S02]  /*9450*/  SHF.R.S32.HI R6, RZ, 0x1f, R9 ;  /* 0x0000001fff067819 */ /* 0x000fc40000011409 */
[C---:B------:R-:W-:Y:S02]  /*9460*/  IADD3 R25, P5, R4.reuse, 0x1000, RZ ;  /* 0x0000100004197810 */ /* 0x040fe40007fbe0ff */
[----:B------:R-:W-:Y:S01]  /*9470*/  IADD3.X R11, R11, UR9, R12, P0, !PT ;  /* 0x000000090b0b7c10 */ /* 0x000fe200087fe40c */
[----:B------:R-:W-:Y:S01]  /*9480*/  ULDC.64 UR8, c[0x0][0xb88] ;  /* 0x0002e20000087ab9 */ /* 0x000fe20000000a00 */
[----:B------:R-:W-:Y:S01]  /*9490*/  IADD3 R29, P4, R4, 0x2000, RZ ;  /* 0x00002000041d7810 */ /* 0x000fe20007f9e0ff */
[----:B------:R-:W-:Y:S01]  /*94a0*/  IMAD R6, R6, UR8, RZ ;  /* 0x0000000806067c24 */ /* 0x000fe2000f8e02ff */
[----:B------:R-:W-:Y:S01]  /*94b0*/  LOP3.LUT R36, R37, 0x380, RZ, 0xc0, !PT ;  /* 0x0000038025247812 */ /* 0x000fe200078ec0ff */
[----:B------:R-:W-:Y:S01]  /*94c0*/  IMAD.WIDE.U32 R10, R9, UR8, R10 ;  /* 0x00000008090a7c25 */ /* 0x000fe2000f8e000a */
[----:B------:R-:W-:Y:S02]  /*94d0*/  LOP3.LUT R24, R25, 0x380, RZ, 0xc0, !PT ;  /* 0x0000038019187812 */ /* 0x000fe400078ec0ff */
[----:B------:R-:W-:Y:S01]  /*94e0*/  LOP3.LUT R28, R29, 0x380, RZ, 0xc0, !PT ;  /* 0x000003801d1c7812 */ /* 0x000fe200078ec0ff */
[----:B------:R-:W-:Y:S01]  /*94f0*/  IMAD R13, R9, UR9, R6 ;  /* 0x00000009090d7c24 */ /* 0x000fe2000f8e0206 */
[----:B------:R-:W-:Y:S01]  /*9500*/  ULDC.64 UR8, c[0x0][0xb50] ;  /* 0x0002d40000087ab9 */ /* 0x000fe20000000a00 */
[----:B------:R-:W-:Y:S01]  /*9510*/  SHF.R.U64 R36, R36, 0x3, RZ ;  /* 0x0000000324247819 */ /* 0x000fe200000012ff */
[----:B------:R-:W-:Y:S01]  /*9520*/  VIADD R6, R26, 0x8 ;  /* 0x000000081a067836 */ /* 0x000fe20000000000 */
[----:B------:R-:W-:Y:S01]  /*9530*/  LEA R12, P0, R10, UR8, 0x2 ;  /* 0x000000080a0c7c11 */ /* 0x000fe2000f8010ff */
[----:B------:R-:W-:Y:S01]  /*9540*/  IMAD.IADD R9, R11, 0x1, R13 ;  /* 0x000000010b097824 */ /* 0x000fe200078e020d */
[----:B------:R-:W-:-:S02]  /*9550*/  IADD3 R57, P3, R4, 0x4000, RZ ;  /* 0x0000400004397810 */ /* 0x000fc40007f7e0ff */
[----:B------:R-:W-:Y:S01]  /*9560*/  SHF.R.U64 R24, R24, 0x3, RZ ;  /* 0x0000000318187819 */ /* 0x000fe200000012ff */
[----:B------:R-:W-:Y:S01]  /*9570*/  SHFL.IDX PT, R20, R12, RZ, 0x1c1f ;  /* 0x001c1fff0c147589 */ /* 0x000fe200000e0000 */
[----:B------:R-:W-:Y:S02]  /*9580*/  LEA.HI.X R14, R10, UR9, R9, 0x2, P0 ;  /* 0x000000090a0e7c11 */ /* 0x000fe400080f1409 */
[----:B------:R-:W-:Y:S01]  /*9590*/  IADD3 R33, P0, R4, 0x3000, RZ ;  /* 0x0000300004217810 */ /* 0x000fe20007f1e0ff */
[----:B------:R-:W-:Y:S01]  /*95a0*/  SHFL.IDX PT, R50, R12, 0x1, 0x1c1f ;  /* 0x003c1f000c327f89 */ /* 0x000fe200000e0000 */
[----:B------:R-:W-:Y:S02]  /*95b0*/  SHF.R.U64 R28, R28, 0x3, RZ ;  /* 0x000000031c1c7819 */ /* 0x000fe400000012ff */
[----:B------:R-:W-:Y:S01]  /*95c0*/  LOP3.LUT R32, R33, 0x380, RZ, 0xc0, !PT ;  /* 0x0000038021207812 */ /* 0x000fe200078ec0ff */
[----:B------:R-:W0:Y:S01]  /*95d0*/  SHFL.IDX PT, R21, R14, RZ, 0x1c1f ;  /* 0x001c1fff0e157589 */ /* 0x000e2200000e0000 */
[----:B------:R-:W-:Y:S01]  /*95e0*/  LOP3.LUT R36, R36, R37, RZ, 0x3c, !PT ;  /* 0x0000002524247212 */ /* 0x000fe200078e3cff */
[----:B------:R-:W-:Y:S01]  /*95f0*/  IMAD.X R37, RZ, RZ, R5, P2 ;  /* 0x000000ffff257224 */ /* 0x000fe200010e0605 */
[----:B------:R-:W-:Y:S01]  /*9600*/  SHF.R.U64 R32, R32, 0x3, RZ ;  /* 0x0000000320207819 */ /* 0x000fe200000012ff */
[----:B------:R-:W1:Y:S01]  /*9610*/  SHFL.IDX PT, R51, R14, 0x1, 0x1c1f ;  /* 0x003c1f000e337f89 */ /* 0x000e6200000e0000 */
[----:B------:R-:W-:-:S02]  /*9620*/  LOP3.LUT R56, R57, 0x380, RZ, 0xc0, !PT ;  /* 0x0000038039387812 */ /* 0x000fc400078ec0ff */
[----:B------:R-:W-:Y:S01]  /*9630*/  LOP3.LUT R32, R32, R33, RZ, 0x3c, !PT ;  /* 0x0000002120207212 */ /* 0x000fe200078e3cff */
[--C-:B------:R-:W-:Y:S01]  /*9640*/  IMAD.X R33, RZ, RZ, R5.reuse, P0 ;  /* 0x000000ffff217224 */ /* 0x100fe200000e0605 */
[----:B------:R-:W-:Y:S02]  /*9650*/  IADD3 R61, P0, R4, 0x9000, RZ ;  /* 0x00009000043d7810 */ /* 0x000fe40007f1e0ff */
        /* <DEDUP_REMOVED lines=10> */
[----:B------:R-:W-:Y:S02]  /*9700*/  SHF.R.U64 R60, R60, 0x3, RZ ;  /* 0x000000033c3c7819 */ /* 0x000fe400000012ff */
[----:B------:R-:W-:-:S02]  /*9710*/  LOP3.LUT R10, R11, 0x380, RZ, 0xc0, !PT ;  /* 0x000003800b0a7812 */ /* 0x000fc400078ec0ff */
[----:B------:R-:W-:Y:S02]  /*9720*/  LOP3.LUT R40, R41, 0x380, RZ, 0xc0, !PT ;  /* 0x0000038029287812 */ /* 0x000fe400078ec0ff */
[----:B------:R-:W-:Y:S02]  /*9730*/  LOP3.LUT R44, R45, 0x380, RZ, 0xc0, !PT ;  /* 0x000003802d2c7812 */ /* 0x000fe400078ec0ff */
[----:B------:R-:W-:Y:S02]  /*9740*/  LOP3.LUT R68, R69, 0x380, RZ, 0xc0, !PT ;  /* 0x0000038045447812 */ /* 0x000fe400078ec0ff */
[----:B------:R-:W-:Y:S01]  /*9750*/  LOP3.LUT R56, R56, R57, RZ, 0x3c, !PT ;  /* 0x0000003938387212 */ /* 0x000fe200078e3cff */
[--C-:B------:R-:W-:Y:S01]  /*9760*/  IMAD.X R57, RZ, RZ, R5.reuse, P3 ;  /* 0x000000ffff397224 */ /* 0x100fe200018e0605 */
[----:B------:R-:W-:Y:S01]  /*9770*/  LOP3.LUT R60, R60, R61, RZ, 0x3c, !PT ;  /* 0x0000003d3c3c7212 */ /* 0x000fe200078e3cff */
[----:B------:R-:W-:Y:S01]  /*9780*/  IMAD.X R61, RZ, RZ, R5, P0 ;  /* 0x000000ffff3d7224 */ /* 0x000fe200000e0605 */
[----:B------:R-:W-:-:S02]  /*9790*/  SHF.R.U64 R10, R10, 0x3, RZ ;  /* 0x000000030a0a7819 */ /* 0x000fc400000012ff */
[----:B------:R-:W-:Y:S02]  /*97a0*/  IADD3 R49, P3, R4, 0xa000, RZ ;  /* 0x0000a00004317810 */ /* 0x000fe40007f7e0ff */
[----:B------:R-:W-:Y:S02]  /*97b0*/  SHF.R.U64 R40, R40, 0x3, RZ ;  /* 0x0000000328287819 */ /* 0x000fe400000012ff */
[----:B------:R-:W-:Y:S02]  /*97c0*/  SHF.R.U64 R44, R44, 0x3, RZ ;  /* 0x000000032c2c7819 */ /* 0x000fe400000012ff */
[----:B------:R-:W-:Y:S02]  /*97d0*/  SHF.R.U64 R68, R68, 0x3, RZ ;  /* 0x0000000344447819 */ /* 0x000fe400000012ff */
[----:B------:R-:W-:Y:S02]  /*97e0*/  LOP3.LUT P0, RZ, R201, 0x3, RZ, 0xc0, !PT ;  /* 0x00000003c9ff7812 */ /* 0x000fe4000780c0ff */
[----:B------:R-:W-:Y:S01]  /*97f0*/  LOP3.LUT R10, R10, R11, RZ, 0x3c, !PT ;  /* 0x0000000b0a0a7212 */ /* 0x000fe200078e3cff */
[----:B------:R-:W-:Y:S01]  /*9800*/  IMAD.X R11, RZ, RZ, R5, P2 ;  /* 0x000000ffff0b7224 */ /* 0x000fe200010e0605 */
[----:B------:R-:W-:-:S02]  /*9810*/  LOP3.LUT R48, R49, 0x380, RZ, 0xc0, !PT ;  /* 0x0000038031307812 */ /* 0x000fc400078ec0ff */
[----:B------:R-:W-:Y:S01]  /*9820*/  LOP3.LUT R40, R40, R41, RZ, 0x3c, !PT ;  /* 0x0000002928287212 */ /* 0x000fe200078e3cff */
[--C-:B------:R-:W-:Y:S01]  /*9830*/  IMAD.X R41, RZ, RZ, R5.reuse, P6 ;  /* 0x000000ffff297224 */ /* 0x100fe200030e0605 */
[----:B------:R-:W-:Y:S01]  /*9840*/  LOP3.LUT R44, R44, R45, RZ, 0x3c, !PT ;  /* 0x0000002d2c2c7212 */ /* 0x000fe200078e3cff */
[--C-:B------:R-:W-:Y:S01]  /*9850*/  IMAD.X R45, RZ, RZ, R5.reuse, P5 ;  /* 0x000000ffff2d7224 */ /* 0x100fe200028e0605 */
[----:B------:R-:W-:Y:S01]  /*9860*/  LOP3.LUT R68, R68, R69, RZ, 0x3c, !PT ;  /* 0x0000004544447212 */ /* 0x000fe200078e3cff */
[----:B------:R-:W-:Y:S01]  /*9870*/  IMAD.X R69, RZ, RZ, R5, P4 ;  /* 0x000000ffff457224 */ /* 0x000fe200020e0605 */
[-C--:B------:R-:W-:Y:S02]  /*9880*/  ISETP.GE.OR P2, PT, R26, R85.reuse, P0 ;  /* 0x000000551a00720c */ /* 0x080fe40000746670 */
[----:B------:R-:W-:Y:S02]  /*9890*/  ISETP.GE.OR P0, PT, R6, R85, P0 ;  /* 0x000000550600720c */ /* 0x000fe40000706670 */
[----:B------:R-:W-:-:S02]  /*98a0*/  IADD3 R77, P6, R4, 0xc000, RZ ;  /* 0x0000c000044d7810 */ /* 0x000fc40007fde0ff */
[C---:B------:R-:W-:Y:S02]  /*98b0*/  IADD3 R73, P5, R4.reuse, 0xd000, RZ ;  /* 0x0000d00004497810 */ /* 0x040fe40007fbe0ff */
[C---:B------:R-:W-:Y:S02]  /*98c0*/  IADD3 R65, P4, R4.reuse, 0xe000, RZ ;  /* 0x0000e00004417810 */ /* 0x040fe40007f9e0ff */
[----:B------:R-:W-:Y:S02]  /*98d0*/  LOP3.LUT R13, R4, 0x380, RZ, 0xc0, !PT ;  /* 0x00000380040d7812 */ /* 0x000fe400078ec0ff */
[----:B------:R-:W-:Y:S01]  /*98e0*/  SHF.R.U64 R48, R48, 0x3, RZ ;  /* 0x0000000330307819 */ /* 0x000fe200000012ff */
[----:B0-----:R0:W-:Y:S01]  /*98f0*/  @!P2 ST.E desc[UR40][R20.64], R8 ;  /* 0x000000081400a985 */ /* 0x0011e2000c101928 */
[----:B------:R-:W-:Y:S02]  /*9900*/  LOP3.LUT R76, R77, 0x380, RZ, 0xc0, !PT ;  /* 0x000003804d4c7812 */ /* 0x000fe400078ec0ff */
[----:B------:R-:W-:Y:S01]  /*9910*/  LOP3.LUT R72, R73, 0x380, RZ, 0xc0, !PT ;  /* 0x0000038049487812 */ /* 0x000fe200078ec0ff */
[----:B-1----:R1:W-:Y:S01]  /*9920*/  @!P0 ST.E desc[UR40][R50.64], R3 ;  /* 0x0000000332008985 */ /* 0x0023e2000c101928 */
[----:B------:R-:W-:-:S02]  /*9930*/  LOP3.LUT R64, R65, 0x380, RZ, 0xc0, !PT ;  /* 0x0000038041407812 */ /* 0x000fc400078ec0ff */
[----:B------:R-:W-:Y:S01]  /*9940*/  SHF.R.U64 R13, R13, 0x3, RZ ;  /* 0x000000030d0d7819 */ /* 0x000fe200000012ff */
[----:B------:R-:W-:Y:S01]  /*9950*/  UIMAD UR7, UR11, UR12, URZ ;  /* 0x0000000c0b0772a4 */ /* 0x000fe2000f8e023f */
[----:B------:R-:W-:Y:S01]  /*9960*/  LOP3.LUT R48, R48, R49, RZ, 0x3c, !PT ;  /* 0x0000003130307212 */ /* 0x000fe200078e3cff */
[--C-:B------:R-:W-:Y:S01]  /*9970*/  IMAD.X R49, RZ, RZ, R5.reuse, P3 ;  /* 0x000000ffff317224 */ /* 0x100fe200018e0605 */
[----:B------:R-:W-:Y:S01]  /*9980*/  IADD3 R9, P3, R4, 0xf000, RZ ;  /* 0x0000f00004097810 */ /* 0x000fe20007f7e0ff */
[----:B0-----:R-:W0:Y:S01]  /*9990*/  @P1 LDC R21, c[0x0][0xbf0] ;  /* 0x0002fc00ff151b82 */ /* 0x001e220000000800 */
[----:B------:R-:W-:Y:S01]  /*99a0*/  SHF.R.U64 R76, R76, 0x3, RZ ;  /* 0x000000034c4c7819 */ /* 0x000fe200000012ff */
[----:B------:R-:W-:Y:S01]  /*99b0*/  UIMAD.WIDE.U32 UR8, UR4, UR12, URZ ;  /* 0x0000000c040872a5 */ /* 0x000fe2000f8e003f */
[----:B------:R-:W-:Y:S01]  /*99c0*/  SHF.R.U64 R72, R72, 0x3, RZ ;  /* 0x0000000348487819 */ /* 0x000fe200000012ff */
[--C-:B------:R-:W-:Y:S01]  /*99d0*/  IMAD.X R53, RZ, RZ, R5.reuse, P3 ;  /* 0x000000ffff357224 */ /* 0x100fe200018e0605 */
[----:B------:R-:W-:Y:S01]  /*99e0*/  SHF.R.U64 R64, R64, 0x3, RZ ;  /* 0x0000000340407819 */ /* 0x000fe200000012ff */
[----:B------:R-:W-:Y:S01]  /*99f0*/  UIMAD UR7, UR4, UR13, UR7 ;  /* 0x0000000d040772a4 */ /* 0x000fe2000f8e0207 */
[----:B------:R-:W-:Y:S01]  /*9a00*/  LOP3.LUT R4, R13, R4, RZ, 0x3c, !PT ;  /* 0x000000040d047212 */ /* 0x000fe200078e3cff */
[----:B------:R-:W-:Y:S01]  /*9a10*/  ULDC.64 UR10, c[0x0][0xae8] ;  /* 0x0002ba00000a7ab9 */ /* 0x000fe20000000a00 */
[----:B------:R-:W-:Y:S01]  /*9a20*/  LOP3.LUT R76, R76, R77, RZ, 0x3c, !PT ;  /* 0x0000004d4c4c7212 */ /* 0x000fe200078e3cff */
[--C-:B------:R-:W-:Y:S01]  /*9a30*/  IMAD.X R77, RZ, RZ, R5.reuse, P6 ;  /* 0x000000ffff4d7224 */ /* 0x100fe200030e0605 */
[----:B------:R-:W-:Y:S01]  /*9a40*/  LOP3.LUT R72, R72, R73, RZ, 0x3c, !PT ;  /* 0x0000004948487212 */ /* 0x000fe200078e3cff */
[--C-:B------:R-:W-:Y:S01]  /*9a50*/  IMAD.X R73, RZ, RZ, R5.reuse, P5 ;  /* 0x000000ffff497224 */ /* 0x100fe200028e0605 */
[----:B------:R-:W-:Y:S01]  /*9a60*/  LOP3.LUT R64, R64, R65, RZ, 0x3c, !PT ;  /* 0x0000004140407212 */ /* 0x000fe200078e3cff */
[----:B------:R-:W-:Y:S01]  /*9a70*/  IMAD.X R65, RZ, RZ, R5, P4 ;  /* 0x000000ffff417224 */ /* 0x000fe200020e0605 */
[----:B------:R2:W5:Y:S01]  /*9a80*/  LD.E.128 R12, desc[UR40][R4.64] ;  /* 0x00000028040c7980 */ /* 0x000562000c101d00 */
[----:B------:R-:W-:Y:S01]  /*9a90*/  LOP3.LUT R0, R9, 0x380, RZ, 0xc0, !PT ;  /* 0x0000038009007812 */ /* 0x000fe200078ec0ff */
[----:B------:R-:W-:-:S02]  /*9aa0*/  UIADD3 UR9, UR9, UR7, URZ ;  /* 0x0000000709097290 */ /* 0x000fc4000fffe03f */
[----:B------:R-:W-:Y:S01]  /*9ab0*/  UIMAD UR4, UR14, UR10, URZ ;  /* 0x0000000a0e0472a4 */ /* 0x000fe2000f8e023f */
[----:B------:R-:W-:Y:S01]  /*9ac0*/  SHF.R.U64 R0, R0, 0x3, RZ ;  /* 0x0000000300007819 */ /* 0x000fe200000012ff */
[----:B------:R-:W5:Y:S03]  /*9ad0*/  LD.E.128 R24, desc[UR40][R24.64] ;  /* 0x0000002818187980 */ /* 0x000f66000c101d00 */
[----:B------:R-:W-:Y:S01]  /*9ae0*/  LOP3.LUT R52, R0, R9, RZ, 0x3c, !PT ;  /* 0x0000000900347212 */ /* 0x000fe200078e3cff */
[----:B--2---:R-:W2:Y:S01]  /*9af0*/  @P1 LDC R5, c[0x0][0xbec] ;  /* 0x0002fb00ff051b82 */ /* 0x004ea20000000800 */
[----:B------:R-:W-:Y:S01]  /*9b00*/  IMAD R0, R23, 0x20, R200 ;  /* 0x0000002017007824 */ /* 0x000fe200078e02c8 */
[----:B------:R-:W-:Y:S01]  /*9b10*/  UIMAD UR4, UR43, UR11, UR4 ;  /* 0x0000000b2b0472a4 */ /* 0x000fe2000f8e0204 */
[----:B------:R-:W5:Y:S01]  /*9b20*/  LD.E.128 R28, desc[UR40][R28.64] ;  /* 0x000000281c1c7980 */ /* 0x000f62000c101d00 */
[----:B------:R-:W-:Y:S01]  /*9b30*/  UIMAD.WIDE.U32 UR8, UR43, UR10, UR8 ;  /* 0x0000000a2b0872a5 */ /* 0x000fe2000f8e0008 */
[----:B------:R-:W-:-:S02]  /*9b40*/  VIADD R20, R0, UR39 ;  /* 0x0000002700147c36 */ /* 0x000fc40008000000 */
[----:B------:R-:W-:Y:S01]  /*9b50*/  ULDC.64 UR10, c[0x0][0xaf0] ;  /* 0x0002bc00000a7ab9 */ /* 0x000fe20000000a00 */
[----:B------:R-:W-:Y:S01]  /*9b60*/  UIADD3 UR9, UR9, UR4, URZ ;  /* 0x0000000409097290 */ /* 0x000fe2000fffe03f */
[----:B------:R-:W5:Y:S01]  /*9b70*/  LD.E.128 R32, desc[UR40][R32.64] ;  /* 0x0000002820207980 */ /* 0x000f62000c101d00 */
[----:B------:R-:W-:Y:S01]  /*9b80*/  UIMAD UR4, UR45, UR10, URZ ;  /* 0x0000000a2d0472a4 */ /* 0x000fe2000f8e023f */
[----:B-1----:R-:W-:Y:S01]  /*9b90*/  IMAD.MOV.U32 R3, RZ, RZ, R20 ;  /* 0x000000ffff037224 */ /* 0x002fe200078e0014 */
[----:B------:R-:W-:Y:S01]  /*9ba0*/  UIMAD.WIDE.U32 UR8, UR46, UR10, UR8 ;  /* 0x0000000a2e0872a5 */ /* 0x000fe2000f8e0008 */
[----:B------:R-:W5:Y:S01]  /*9bb0*/  LD.E.128 R56, desc[UR40][R56.64] ;  /* 0x0000002838387980 */ /* 0x000f62000c101d00 */
[----:B------:R-:W-:-:S03]  /*9bc0*/  UIMAD UR4, UR46, UR11, UR4 ;  /* 0x0000000b2e0472a4 */ /* 0x000fc6000f8e0204 */
[----:B------:R-:W-:Y:S01]  /*9bd0*/  ULDC.64 UR10, c[0x0][0xae0] ;  /* 0x0002b800000a7ab9 */ /* 0x000fe20000000a00 */
[----:B------:R-:W5:Y:S04]  /*9be0*/  LD.E.128 R36, desc[UR40][R36.64] ;  /* 0x0000002824247980 */ /* 0x000f68000c101d00 */
[----:B------:R-:W5:Y:S01]  /*9bf0*/  LD.E.128 R40, desc[UR40][R40.64] ;  /* 0x0000002828287980 */ /* 0x000f62000c101d00 */
[----:B--2---:R-:W-:-:S03]  /*9c00*/  @P1 IMAD.HI.U32 R0, R20, R5, RZ ;  /* 0x0000000514001227 */ /* 0x004fc600078e00ff */
[----:B------:R-:W5:Y:S02]  /*9c10*/  LD.E.128 R44, desc[UR40][R44.64] ;  /* 0x000000282c2c7980 */ /* 0x000f64000c101d00 */
[----:B0-----:R-:W-:Y:S01]  /*9c20*/  @P1 SHF.R.U32.HI R3, RZ, R21, R0 ;  /* 0x00000015ff031219 */ /* 0x001fe20000011600 */
[----:B------:R-:W-:Y:S01]  /*9c30*/  UIADD3 UR4, UR9, UR4, URZ ;  /* 0x0000000409047290 */ /* 0x000fe2000fffe03f */
        /* <DEDUP_REMOVED lines=10> */
[----:B------:R-:W-:Y:S01]  /*9ce0*/  IMAD.U32 R5, RZ, RZ, UR4 ;  /* 0x00000004ff057e24 */ /* 0x000fe2000f8e00ff */
[----:B------:R-:W-:Y:S01]  /*9cf0*/  ULDC.64 UR8, c[0x0][0xad8] ;  /* 0x0002b60000087ab9 */ /* 0x000fe20000000a00 */
[----:B------:R-:W-:Y:S01]  /*9d00*/  IMAD R81, R3, UR11, R0 ;  /* 0x0000000b03517c24 */ /* 0x000fe2000f8e0200 */
[----:B------:R-:W5:Y:S01]  /*9d10*/  LD.E.128 R76, desc[UR40][R76.64] ;  /* 0x000000284c4c7980 */ /* 0x000f62000c101d00 */
[----:B------:R-:W-:-:S03]  /*9d20*/  SHF.R.S32.HI R0, RZ, 0x1f, R21 ;  /* 0x0000001fff007819 */ /* 0x000fc60000011415 */
[----:B------:R-:W5:Y:S01]  /*9d30*/  LD.E.128 R72, desc[UR40][R72.64] ;  /* 0x0000002848487980 */ /* 0x000f62000c101d00 */
[----:B------:R-:W-:-:S03]  /*9d40*/  IMAD.WIDE.U32 R4, R3, UR10, R4 ;  /* 0x0000000a03047c25 */ /* 0x000fc6000f8e0004 */
        /* <DEDUP_REMOVED lines=24> */
[----:B------:R0:W1:Y:S01]  /*9ed0*/  SHFL.IDX PT, R87, R6, RZ, 0x181f ;  /* 0x00181fff06577589 */ /* 0x00006200000e0000 */
[----:B------:R-:W-:Y:S03]  /*9ee0*/  BSSY B1, `(.L_x_4633) ;  /* 0x0000015000017945 */ /* 0x000fe60003800000 */
[----:B------:R0:W2:Y:S01]  /*9ef0*/  SHFL.IDX PT, R83, R3, RZ, 0x181f ;  /* 0x00181fff03537589 */ /* 0x0000a200000e0000 */
        /* <DEDUP_REMOVED lines=19> */
.L_x_4634:
[----:B------:R-:W-:Y:S05]  /*a030*/  BSYNC B1 ;  /* 0x0000000000017941 */ /* 0x000fea0003800000 */
.L_x_4633:
        /* <DEDUP_REMOVED lines=21> */
.L_x_4636:
[----:B------:R-:W-:Y:S05]  /*a190*/  BSYNC B1 ;  /* 0x0000000000017941 */ /* 0x000fea0003800000 */
.L_x_4635:
        /* <DEDUP_REMOVED lines=21> */
.L_x_4638:
[----:B------:R-:W-:Y:S05]  /*a2f0*/  BSYNC B1 ;  /* 0x0000000000017941 */ /* 0x000fea0003800000 */
.L_x_4637:
[----:B------:R-:W-:Y:S01]  /*a300*/  VIADD R0, R84, 0x60 ;  /* 0x0000006054007836 */ /* 0x000fe20000000000 */
[----:B0--3--:R-:W0:Y:S04]  /*a310*/  SHFL.IDX PT, R3, R3, 0x3, 0x181f ;  /* 0x00781f0003037f89 */ /* 0x009e2800000e0000 */
[----:B------:R-:W-:Y:S01]  /*a320*/  ISETP.GE.AND P0, PT, R0, R85, PT ;  /* 0x000000550000720c */ /* 0x000fe20003f06270 */
[----:B----4-:R3:W4:-:S12]  /*a330*/  SHFL.IDX PT, R21, R6, 0x3, 0x181f ;  /* 0x00781f0006157f89 */ /* 0x01071800000e0000 */
[----:B---3--:R-:W-:Y:S05]  /*a340*/  @P0 BRA `(.L_x_4639) ;  /* 0x0000000c00a80947 */ /* 0x008fea0003800000 */
[----:B------:R-:W-:Y:S02]  /*a350*/  ULDC UR4, c[0x0][0xac8] ;  /* 0x0002b20000047ab9 */ /* 0x000fe40000000800 */
[----:B------:R-:W-:Y:S02]  /*a360*/  ISETP.GE.AND P3, PT, R2, UR4, PT ;  /* 0x0000000402007c0c */ /* 0x000fe4000bf66270 */
[----:B------:R-:W-:Y:S02]  /*a370*/  ISETP.GE.AND P4, PT, R19, UR4, PT ;  /* 0x0000000413007c0c */ /* 0x000fe4000bf86270 */
[----:B------:R-:W-:-:S09]  /*a380*/  ISETP.GE.AND P5, PT, R18, UR4, PT ;  /* 0x0000000412007c0c */ /* 0x000fd2000bfa6270 */
[-C--:B----4-:R-:W-:Y:S02]  /*a390*/  @!P3 LEA R4, P0, R2, R21.reuse, 0x1 ;  /* 0x000000150204b211 */ /* 0x090fe400078008ff */
[CC--:B------:R-:W-:Y:S02]  /*a3a0*/  @!P4 LEA R12, P1, R19.reuse, R21.reuse, 0x1 ;  /* 0x00000015130cc211 */ /* 0x0c0fe400078208ff */
[----:B------:R-:W-:Y:S02]  /*a3b0*/  @!P5 LEA R14, P2, R18, R21, 0x1 ;  /* 0x00000015120ed211 */ /* 0x000fe400078408ff */
        /* <DEDUP_REMOVED lines=12> */
.L_x_4631:
        /* <DEDUP_REMOVED lines=33> */
.L_x_4640:
[----:B------:R-:W-:Y:S01]  /*a690*/  USEL UR46, UR46, URZ, !UP0 ;  /* 0x0000003f2e2e7287 */ /* 0x000fe2000c000000 */
[----:B------:R-:W-:Y:S01]  /*a6a0*/  BSSY B1, `(.L_x_4641) ;  /* 0x000002c000017945 */ /* 0x000fe20003800000 */
[----:B------:R-:W-:-:S03]  /*a6b0*/  USEL UR45, UR45, URZ, !UP0 ;  /* 0x0000003f2d2d7287 */ /* 0x000fc6000c000000 */
[----:B------:R-:W-:Y:S09]  /*a6c0*/  @P1 BRA `(.L_x_4642) ;  /* 0x0000000000a41947 */ /* 0x000ff20003800000 */
        /* <DEDUP_REMOVED lines=41> */
.L_x_4642:
[----:B------:R-:W-:Y:S05]  /*a960*/  BSYNC B1 ;  /* 0x0000000000017941 */ /* 0x000fea0003800000 */
.L_x_4641:
[----:B------:R-:W1:Y:S01]  /*a970*/  @P0 LDC R5, c[0x0][0xbf0] ;  /* 0x0002fc00ff050b82 */ /* 0x000e620000000800 */
[----:B------:R-:W-:Y:S01]  /*a980*/  ULDC.64 UR12, c[0x0][0xaa0] ;  /* 0x0002a800000c7ab9 */ /* 0x000fe20000000a00 */
[----:B0-----:R-:W-:Y:S01]  /*a990*/  IMAD R3, R23, 0x20, R200 ;  /* 0x0000002017037824 */ /* 0x001fe200078e02c8 */
[----:B------:R-:W-:Y:S01]  /*a9a0*/  UIMAD UR7, UR10, UR12, URZ ;  /* 0x0000000c0a0772a4 */ /* 0x000fe2000f8e023f */
[----:B------:R-:W-:Y:S01]  /*a9b0*/  BSSY B1, `(.L_x_4643) ;  /* 0x0000041000017945 */ /* 0x000fe20003800000 */
[----:B------:R-:W-:Y:S01]  /*a9c0*/  UIMAD.WIDE.U32 UR8, UR4, UR12, URZ ;  /* 0x0000000c040872a5 */ /* 0x000fe2000f8e003f */
[----:B------:R-:W-:Y:S01]  /*a9d0*/  VIADD R8, R3, UR39 ;  /* 0x0000002703087c36 */ /* 0x000fe20008000000 */
[----:B------:R-:W-:-:S03]  /*a9e0*/  UIMAD UR7, UR4, UR13, UR7 ;  /* 0x0000000d040772a4 */ /* 0x000fc6000f8e0207 */
[----:B------:R-:W-:Y:S01]  /*a9f0*/  ULDC.64 UR12, c[0x0][0xae8] ;  /* 0x0002ba00000c7ab9 */ /* 0x000fe20000000a00 */
[----:B------:R-:W-:Y:S01]  /*aa00*/  UIADD3 UR9, UR9, UR7, URZ ;  /* 0x0000000709097290 */ /* 0x000fe2000fffe03f */
[----:B------:R-:W-:Y:S01]  /*aa10*/  @P0 IMAD.HI.U32 R4, R8, R11, RZ ;  /* 0x0000000b08040227 */ /* 0x000fe200078e00ff */
[----:B------:R-:W-:Y:S02]  /*aa20*/  UIMAD UR4, UR11, UR12, URZ ;  /* 0x0000000c0b0472a4 */ /* 0x000fe4000f8e023f */
        /* <DEDUP_REMOVED lines=57> */
.L_x_4644:
[----:B------:R-:W-:Y:S05]  /*adc0*/  BSYNC B1 ;  /* 0x0000000000017941 */ /* 0x000fea0003800000 */
.L_x_4643:
        /* <DEDUP_REMOVED lines=21> */
.L_x_4646:
[----:B------:R-:W-:Y:S05]  /*af20*/  BSYNC B1 ;  /* 0x0000000000017941 */ /* 0x000fea0003800000 */
.L_x_4645:
        /* <DEDUP_REMOVED lines=21> */
.L_x_4648:
[----:B------:R-:W-:Y:S05]  /*b080*/  BSYNC B1 ;  /* 0x0000000000017941 */ /* 0x000fea0003800000 */
.L_x_4647:
        /* <DEDUP_REMOVED lines=22> */
.L_x_4639:
[----:B------:R-:W-:Y:S05]  /*b1f0*/  BSYNC B0 ;  /* 0x0000000000007941 */ /* 0x000fea0003800000 */
.L_x_4630:
[----:B------:R-:W-:Y:S02]  /*b200*/  ULDC UR4, c[0x0][0xc3c] ;  /* 0x00030f0000047ab9 */ /* 0x000fe40000000800 */
[----:B------:R-:W-:-:S13]  /*b210*/  ISETP.GE.AND P0, PT, R7, UR4, PT ;  /* 0x0000000407007c0c */ /* 0x000fda000bf06270 */
[----:B------:R-:W-:Y:S05]  /*b220*/  @!P0 BRA `(.L_x_4649) ;  /* 0xffffff5c000c8947 */ /* 0x000fea000383ffff */
[----:B------:R-:W-:Y:S05]  /*b230*/  EXIT ;  /* 0x000000000000794d */ /* 0x000fea0003800000 */
.L_x_4594:
[----:B------:R-:W-:-:S08]  /*b240*/  NOP ;  /* 0x0000000000007918 */ /* 0x000fd00000000000 */
[----:B------:R-:W0:-:S00]  /*b250*/  USETMAXREG.DEALLOC.CTAPOOL 0x18 ;  /* 0x00000018000079c8 */ /* 0x000e0000080e0500 */
[----:B0-----:R-:W-:Y:S01]  /*b260*/  LOP3.LUT R0, R0, 0x3, RZ, 0xc0, !PT ;  /* 0x0000000300007812 */ /* 0x001fe200078ec0ff */
[----:B------:R-:W-:-:S05]  /*b270*/  IMAD.MOV.U32 R4, RZ, RZ, RZ ;  /* 0x000000ffff047224 */ /* 0x000fca00078e00ff */
[----:B------:R-:W0:Y:S02]  /*b280*/  SHFL.IDX PT, R0, R0, RZ, 0x1f ;  /* 0x00001fff00007589 */ /* 0x000e2400000e0000 */
[----:B0-----:R-:W-:-:S04]  /*b290*/  ISETP.NE.AND P0, PT, R0, RZ, PT ;  /* 0x000000ff0000720c */ /* 0x001fc80003f05270 */
[----:B------:R-:W-:-:S05]  /*b2a0*/  P2R R0, PR, RZ, 0x1 ;  /* 0x00000001ff007803 */ /* 0x000fca0000000000 */
[----:B------:R0:W-:Y:S04]  /*b2b0*/  STL [R1+0x50], R0 ;  /* 0x0000500001007387 */ /* 0x0001e80000100800 */
        /* <DEDUP_REMOVED lines=8> */
.L_x_4650:
        /* <DEDUP_REMOVED lines=42> */
.L_x_4656:
        /* <DEDUP_REMOVED lines=12> */
.L_x_4655:
[----:B------:R-:W-:Y:S05]  /*b6a0*/  BSYNC B0 ;  /* 0x0000000000007941 */ /* 0x000fea0003800000 */
.L_x_4654:
        /* <DEDUP_REMOVED lines=21> */
.L_x_4652:
        /* <DEDUP_REMOVED lines=20> */
.L_x_4657:
        /* <DEDUP_REMOVED lines=56> */
.L_x_4653:
[----:B------:R-:W-:Y:S02]  /*bcc0*/  IMAD.MOV.U32 R17, RZ, RZ, RZ ;  /* 0x000000ffff117224 */ /* 0x000fe400078e00ff */
[----:B------:R-:W-:Y:S02]  /*bcd0*/  IMAD.U32 R16, RZ, RZ, UR6 ;  /* 0x00000006ff107e24 */ /* 0x000fe4000f8e00ff */
[----:B------:R-:W-:-:S07]  /*bce0*/  IMAD.MOV.U32 R18, RZ, RZ, RZ ;  /* 0x000000ffff127224 */ /* 0x000fce00078e00ff */
.L_x_4658:
[----:B------:R-:W-:-:S13]  /*bcf0*/  ISETP.NE.AND P0, PT, R0, RZ, PT ;  /* 0x000000ff0000720c */ /* 0x000fda0003f05270 */
[----:B------:R-:W1:Y:S01]  /*bd00*/  @!P0 S2R R3, SR_CgaCtaId ;  /* 0x0000000000038919 */ /* 0x000e620000008800 */
[----:B------:R-:W-:-:S04]  /*bd10*/  @!P0 MOV R0, 0x400 ;  /* 0x0000040000008802 */ /* 0x000fc80000000f00 */
[----:B-1----:R-:W-:-:S05]  /*bd20*/  @!P0 LEA R0, R3, R0, 0x18 ;  /* 0x0000000003008211 */ /* 0x002fca00078ec0ff */
[----:B------:R1:W-:Y:S01]  /*bd30*/  @!P0 STS.128 [R0+0x228d0], R16 ;  /* 0x0228d01000008388 */ /* 0x0003e20000000c00 */
[----:B------:R-:W-:Y:S06]  /*bd40*/  BAR.ARV 0x5, 0x180 ;  /* 0x0146000000007b1d */ /* 0x000fec0000002000 */
.L_x_4651:
[----:B01----:R-:W-:Y:S01]  /*bd50*/  IMAD.MOV.U32 R0, RZ, RZ, 0x1 ;  /* 0x00000001ff007424 */ /* 0x003fe200078e00ff */
[----:B------:R0:W-:Y:S01]  /*bd60*/  STL [R1+0x3c], RZ ;  /* 0x00003cff01007387 */ /* 0x0001e20000100800 */
[----:B------:R-:W-:Y:S02]  /*bd70*/  ULDC UR4, c[0x0][0xc3c] ;  /* 0x00030f0000047ab9 */ /* 0x000fe40000000800 */
[----:B--2---:R-:W-:Y:S01]  /*bd80*/  ISETP.GE.AND P0, PT, R19, UR4, PT ;  /* 0x0000000413007c0c */ /* 0x004fe2000bf06270 */
        /* <DEDUP_REMOVED lines=12> */
[----:B------:R-:W-:-:S04]  /*be50*/  LOP3.LUT R2, R0, 0x1f8, RZ, 0xc0, !PT ;  /* 0x000001f800027812 */ /* 0x000fc800078ec0ff */
        /* <DEDUP_REMOVED lines=14> */
.L_x_4761:
[----:B01--4-:R-:W0:Y:S02]  /*bf40*/  LDC.64 R2, c[0x0][0xc88] ;  /* 0x00032200ff027b82 */ /* 0x013e240000000a00 */
[----:B0-----:R-:W-:-:S05]  /*bf50*/  IMAD.WIDE R2, R19, 0x4, R2 ;  /* 0x0000000413027825 */ /* 0x001fca00078e0202 */
        /* <DEDUP_REMOVED lines=54> */
.L_x_4660:
[----:B------:R-:W-:Y:S01]  /*c2c0*/  IMAD.MOV.U32 R2, RZ, RZ, R12 ;  /* 0x000000ffff027224 */ /* 0x000fe200078e000c */
        /* <DEDUP_REMOVED lines=11> */
.L_x_4661:
[----:B------:R-:W-:Y:S05]  /*c380*/  @!P0 BRA `(.L_x_4662) ;  /* 0x00000000000c8947 */ /* 0x000fea0003800000 */
[----:B------:R-:W2:Y:S04]  /*c390*/  LDG.E R6, desc[UR40][R4.64] ;  /* 0x0000002804067981 */ /* 0x000ea8000c1e1900 */
[----:B------:R-:W2:Y:S02]  /*c3a0*/  LDG.E R4, desc[UR40][R4.64+0x4] ;  /* 0x0000042804047981 */ /* 0x000ea4000c1e1900 */
[----:B--2---:R-:W-:-:S07]  /*c3b0*/  IMAD.IADD R6, R4, 0x1, -R6 ;  /* 0x0000000104067824 */ /* 0x004fce00078e0a06 */
.L_x_4662:
[----:B-----5:R-:W-:Y:S01]  /*c3c0*/  IMAD.IADD R6, R6, 0x1, -R0 ;  /* 0x0000000106067824 */ /* 0x020fe200078e0a00 */
[----:B------:R-:W-:Y:S01]  /*c3d0*/  BSSY B7, `(.L_x_4663) ;  /* 0x0000425000077945 */ /* 0x000fe20003800000 */
[----:B------:R-:W3:Y:S02]  /*c3e0*/  LDC R0, c[0x0][0x448] ;  /* 0x00011200ff007b82 */ /* 0x000ee40000000800 */
[----:B---3--:R-:W-:Y:S01]  /*c3f0*/  ISETP.NE.AND P0, PT, R0, 0x1, PT ;  /* 0x000000010000780c */ /* 0x008fe20003f05270 */
[----:B------:R-:W-:-:S04]  /*c400*/  IMAD.SHL.U32 R0, R17, 0x80, RZ ;  /* 0x0000008011007824 */ /* 0x000fc800078e00ff */
[----:B------:R-:W-:-:S08]  /*c410*/  VIADD R0, R0, 0x7f ;  /* 0x0000007f00007836 */ /* 0x000fd00000000000 */
[----:B------:R-:W3:Y:S08]  /*c420*/  @P0 LDC R2, c[0x0][0x44c] ;  /* 0x00011300ff020b82 */ /* 0x000ef00000000800 */
[----:B------:R-:W4:Y:S01]  /*c430*/  @P0 LDC R3, c[0x0][0x450] ;  /* 0x00011400ff030b82 */ /* 0x000f220000000800 */
[----:B---3--:R-:W-:-:S05]  /*c440*/  @P0 IMAD.HI.U32 R2, R0, R2, RZ ;  /* 0x0000000200020227 */ /* 0x008fca00078e00ff */
[----:B----4-:R-:W-:Y:S01]  /*c450*/  @P0 SHF.R.U32.HI R0, RZ, R3, R2 ;  /* 0x00000003ff000219 */ /* 0x010fe20000011602 */
[C---:B------:R-:W-:Y:S01]  /*c460*/  VIADD R2, R6.reuse, 0x5f ;  /* 0x0000005f06027836 */ /* 0x040fe20000000000 */
[----:B------:R-:W-:-:S03]  /*c470*/  IADD3 R6, R6, 0x60, -R9 ;  /* 0x0000006006067810 */ /* 0x000fc60007ffe809 */
[----:B------:R-:W-:-:S04]  /*c480*/  IMAD.HI R2, R2, 0x2aaaaaab, RZ ;  /* 0x2aaaaaab02027827 */ /* 0x000fc800078e02ff */
[----:B------:R-:W-:Y:S01]  /*c490*/  IMAD.IADD R0, R6, 0x1, R0 ;  /* 0x0000000106007824 */ /* 0x000fe200078e0200 */
[----:B------:R-:W-:-:S03]  /*c4a0*/  SHF.R.U32.HI R3, RZ, 0x1f, R2 ;  /* 0x0000001fff037819 */ /* 0x000fc60000011602 */
[----:B------:R-:W-:Y:S01]  /*c4b0*/  IMAD.HI R0, R0, 0x2aaaaaab, RZ ;  /* 0x2aaaaaab00007827 */ /* 0x000fe200078e02ff */
[----:B------:R-:W-:-:S04]  /*c4c0*/  LEA.HI.SX32 R3, R2, R3, 0x1c ;  /* 0x0000000302037211 */ /* 0x000fc800078fe2ff */
[----:B------:R-:W-:-:S04]  /*c4d0*/  SHF.R.U32.HI R2, RZ, 0x1f, R0 ;  /* 0x0000001fff027819 */ /* 0x000fc80000011600 */
[----:B------:R-:W-:-:S04]  /*c4e0*/  LEA.HI.SX32 R2, R0, R2, 0x1c ;  /* 0x0000000200027211 */ /* 0x000fc800078fe2ff */
[----:B------:R-:W-:-:S04]  /*c4f0*/  VIMNMX R4, R3, R2, PT ;  /* 0x0000000203047248 */ /* 0x000fc80003fe0100 */
[----:B------:R-:W-:Y:S01]  /*c500*/  ISETP.GT.AND P0, PT, R4, RZ, PT ;  /* 0x000000ff0400720c */ /* 0x000fe20003f04270 */
        /* <DEDUP_REMOVED lines=19> */
.L_x_4664:
        /* <DEDUP_REMOVED lines=21> */
.L_x_4667:
[----:B------:R-:W-:Y:S05]  /*c790*/  BSYNC B6 ;  /* 0x0000000000067941 */ /* 0x000fea0003800000 */
.L_x_4666:
        /* <DEDUP_REMOVED lines=21> */
.L_x_4670:
        /* <DEDUP_REMOVED lines=16> */
.L_x_4669:
[----:B------:R-:W-:Y:S05]  /*c9f0*/  BSYNC B6 ;  /* 0x0000000000067941 */ /* 0x000fea0003800000 */
.L_x_4668:
        /* <DEDUP_REMOVED lines=10> */
[----:B--2---:R2:W3:Y:S02]  /*caa0*/  @P0 LDG.E R7, desc[UR40][R2.64] ;  /* 0x0000002802070981 */ /* 0x0044e4000c1e1900 */
[----:B--2---:R-:W2:Y:S01]  /*cab0*/  LDC.64 R2, c[0x0][0x418] ;  /* 0x00010600ff027b82 */ /* 0x004ea20000000a00 */
[----:B-----5:R-:W-:Y:S01]  /*cac0*/  VIADD R4, R0, 0xffffffff ;  /* 0xffffffff00047836 */ /* 0x020fe20000000000 */
[----:B---3--:R-:W-:Y:S01]  /*cad0*/  SHF.R.S32.HI R8, RZ, 0x1f, R7 ;  /* 0x0000001fff087819 */ /* 0x008fe20000011407 */
[----:B------:R3:W-:Y:S04]  /*cae0*/  @P0 STL [R1+0xc], R7 ;  /* 0x00000c0701000387 */ /* 0x0007e80000100800 */
        /* <DEDUP_REMOVED lines=10> */
.L_x_4777:
[----:B------:R-:W-:Y:S01]  /*cb90*/  PLOP3.LUT P1, PT, PT, PT, PT, 0x8, 0x0 ;  /* 0x000000000000781c */ /* 0x000fe20003f2e170 */
[----:B------:R4:W-:Y:S01]  /*cba0*/  STL [R1], R0 ;  /* 0x0000000001007387 */ /* 0x0009e20000100800 */
[----:B---3--:R-:W-:-:S03]  /*cbb0*/  ISETP.NE.AND P0, PT, R14, RZ, PT ;  /* 0x000000ff0e00720c */ /* 0x008fc60003f05270 */
[----:B------:R3:W-:Y:S01]  /*cbc0*/  STL [R1+0x28], R4 ;  /* 0x0000280401007387 */ /* 0x0007e20000100800 */
[----:B----4-:R-:W-:-:S05]  /*cbd0*/  P2R R0, PR, RZ, 0x2 ;  /* 0x00000002ff007803 */ /* 0x010fca0000000000 */
[----:B------:R3:W-:Y:S04]  /*cbe0*/  STL [R1+0x18], R0 ;  /* 0x0000180001007387 */ /* 0x0007e80000100800 */
[----:B------:R-:W-:Y:S05]  /*cbf0*/  @P0 BRA `(.L_x_4672) ;  /* 0x00000004001c0947 */ /* 0x000fea0003800000 */
[----:B------:R-:W-:-:S03]  /*cc00*/  UMOV UR4, 0xffffffff ;  /* 0xffffffff00047882 */ /* 0x000fc60000000000 */
[----:B------:R-:W-:Y:S05]  /*cc10*/  BRA.DIV UR4, `(.L_x_4673) ;  /* 0x0000004e04587947 */ /* 0x000fea000b800000 */
[----:B------:R-:W-:-:S13]  /*cc20*/  ELECT P6, URZ, PT ;  /* 0x00000000003f782f */ /* 0x000fda00038c0000 */
.L_x_4780:
[----:B------:R-:W-:Y:S05]  /*cc30*/  @!P6 BRA `(.L_x_4672) ;  /* 0x00000004000ce947 */ /* 0x000fea0003800000 */
[----:B------:R-:W-:-:S04]  /*cc40*/  ISETP.NE.U32.AND P0, PT, R2, RZ, PT ;  /* 0x000000ff0200720c */ /* 0x000fc80003f05070 */
[----:B------:R-:W-:-:S13]  /*cc50*/  ISETP.NE.AND.EX P0, PT, R3, RZ, PT, P0 ;  /* 0x000000ff0300720c */ /* 0x000fda0003f05300 */
[----:B------:R-:W-:Y:S05]  /*cc60*/  @!P0 BRA `(.L_x_4674) ;  /* 0x0000000000548947 */ /* 0x000fea0003800000 */
[----:B------:R-:W4:Y:S01]  /*cc70*/  LDC R6, c[0x0][0x43c] ;  /* 0x00010f00ff067b82 */ /* 0x000f220000000800 */
[----:B01----:R-:W-:Y:S01]  /*cc80*/  IMAD.MOV.U32 R9, RZ, RZ, R4 ;  /* 0x000000ffff097224 */ /* 0x003fe200078e0004 */
[----:B------:R-:W-:-:S03]  /*cc90*/  ULDC.64 UR4, c[0x0][0x428] ;  /* 0x00010a0000047ab9 */ /* 0x000fc60000000a00 */
[----:B---3--:R-:W-:Y:S01]  /*cca0*/  IMAD.MOV.U32 R0, RZ, RZ, R9 ;  /* 0x000000ffff007224 */ /* 0x008fe200078e0009 */
[----:B----4-:R-:W-:-:S13]  /*ccb0*/  ISETP.NE.AND P0, PT, R6, 0x1, PT ;  /* 0x000000010600780c */ /* 0x010fda0003f05270 */
[----:B--2---:R-:W0:Y:S02]  /*ccc0*/  @P0 LDC.64 R4, c[0x0][0x440] ;  /* 0x00011000ff040b82 */ /* 0x004e240000000a00 */
        /* <DEDUP_REMOVED lines=13> */
[----:B------:R-:W2:Y:S04]  /*cda0*/  LDG.E R0, desc[UR40][R2.64] ;  /* 0x0000002802007981 */ /* 0x000ea8000c1e1900 */
[----:B--2---:R4:W-:Y:S02]  /*cdb0*/  STL [R1], R0 ;  /* 0x0000000001007387 */ /* 0x0049e40000100800 */
.L_x_4674:
[----:B------:R-:W5:Y:S04]  /*cdc0*/  LDL R7, [R1+0x4] ;  /* 0x0000040001077983 */ /* 0x000f680000100800 */
[----:B---34-:R-:W5:Y:S04]  /*cdd0*/  LDL R0, [R1+0x8] ;  /* 0x0000080001007983 */ /* 0x018f680000100800 */
[----:B------:R-:W3:Y:S01]  /*cde0*/  LDL R2, [R1+0x10] ;  /* 0x0000100001027983 */ /* 0x000ee20000100800 */
[----:B-----5:R-:W-:Y:S01]  /*cdf0*/  IMAD R0, R0, 0x8, R7 ;  /* 0x0000000800007824 */ /* 0x020fe200078e0207 */
[----:B---3--:R-:W-:-:S04]  /*ce00*/  SHF.L.U32 R2, R2, 0x1f, RZ ;  /* 0x0000001f02027819 */ /* 0x008fc800000006ff */
[----:B------:R-:W3:Y:S02]  /*ce10*/  SYNCS.PHASECHK.TRANS64.TRYWAIT P0, [R0+URZ+0x22840], R2 ;  /* 0x02284002000075a7 */ /* 0x000ee4000800017f */
[----:B---3--:R-:W-:Y:S05]  /*ce20*/  @!P0 BRA `(.L_x_4675) ;  /* 0x0000004800f48947 */ /* 0x008fea0003800000 */
.L_x_4781:
[----:B------:R-:W4:Y:S02]  /*ce30*/  S2R R3, SR_TID.X ;  /* 0x0000000000037919 */ /* 0x000f240000002100 */
[----:B----4-:R-:W-:-:S04]  /*ce40*/  LOP3.LUT R3, R3, 0x7f, RZ, 0xc0, !PT ;  /* 0x0000007f03037812 */ /* 0x010fc800078ec0ff */
[----:B------:R-:W-:-:S13]  /*ce50*/  ISETP.NE.AND P0, PT, R3, RZ, PT ;  /* 0x000000ff0300720c */ /* 0x000fda0003f05270 */
[----:B------:R-:W-:Y:S05]  /*ce60*/  @P0 BRA `(.L_x_4676) ;  /* 0x00000000001c0947 */ /* 0x000fea0003800000 */
[----:B------:R-:W4:Y:S01]  /*ce70*/  S2R R3, SR_TID.X ;  /* 0x0000000000037919 */ /* 0x000f220000002100 */
[----:B---3--:R-:W-:-:S04]  /*ce80*/  IMAD.MOV.U32 R2, RZ, RZ, 0x3000 ;  /* 0x00003000ff027424 */ /* 0x008fc800078e00ff */
[----:B------:R3:W-:Y:S01]  /*ce90*/  SYNCS.ARRIVE.TRANS64 RZ, [R0+URZ+0x22830], R2 ;  /* 0x0228300200ff79a7 */ /* 0x0007e2000800003f */
[----:B----4-:R-:W-:-:S04]  /*cea0*/  LOP3.LUT R3, R3, 0x1f, RZ, 0xc0, !PT ;  /* 0x0000001f03037812 */ /* 0x010fc800078ec0ff */
[----:B------:R-:W-:-:S13]  /*ceb0*/  ISETP.NE.AND P0, PT, R3, RZ, PT ;  /* 0x000000ff0300720c */ /* 0x000fda0003f05270 */
[----:B---3--:R-:W-:Y:S05]  /*cec0*/  @!P0 BRA `(.L_x_4676) ;  /* 0x0000000000048947 */ /* 0x008fea0003800000 */
[----:B------:R-:W-:Y:S01]  /*ced0*/  BPT.TRAP 0x1 ;  /* 0x000000040000795c */ /* 0x000fe20000300000 */
.L_x_4676:
[----:B------:R-:W4:Y:S04]  /*cee0*/  LDL R6, [R1+0x4] ;  /* 0x0000040001067983 */ /* 0x000f280000100800 */
[----:B--2---:R-:W4:Y:S04]  /*cef0*/  LDL R5, [R1+0x8] ;  /* 0x0000080001057983 */ /* 0x004f280000100800 */
[----:B------:R-:W2:Y:S04]  /*cf00*/  LDL R4, [R1+0x28] ;  /* 0x0000280001047983 */ /* 0x000ea80000100800 */
[----:B------:R-:W5:Y:S04]  /*cf10*/  LDL R3, [R1+0x1c] ;  /* 0x00001c0001037983 */ /* 0x000f680000100800 */
[----:B---3--:R-:W3:Y:S01]  /*cf20*/  LDL R2, [R1] ;  /* 0x0000000001027983 */ /* 0x008ee20000100800 */
        /* <DEDUP_REMOVED lines=8> */
[----:B----4-:R-:W-:Y:S01]  /*cfb0*/  IMAD R0, R5, 0x3000, R6 ;  /* 0x0000300005007824 */ /* 0x010fe200078e0206 */
[----:B--2---:R-:W-:-:S04]  /*cfc0*/  R2UR UR11, R4 ;  /* 0x00000000040b72ca */ /* 0x004fc800000e0000 */
[----:B------:R-:W-:Y:S02]  /*cfd0*/  R2UR UR8, R0 ;  /* 0x00000000000872ca */ /* 0x000fe400000e0000 */
[----:B-----5:R-:W-:Y:S02]  /*cfe0*/  R2UR UR4, R3 ;  /* 0x00000000030472ca */ /* 0x020fe400000e0000 */
[----:B------:R-:W-:Y:S02]  /*cff0*/  P2R R0, PR, RZ, 0x1 ;  /* 0x00000001ff007803 */ /* 0x000fe40000000000 */
[----:B---3--:R-:W-:-:S03]  /*d000*/  R2UR UR13, R2 ;  /* 0x00000000020d72ca */ /* 0x008fc600000e0000 */
[----:B------:R4:W-:Y:S04]  /*d010*/  STL [R1+0x18], R0 ;  /* 0x0000180001007387 */ /* 0x0009e80000100800 */
[----:B------:R-:W-:Y:S02]  /*d020*/  UIADD3 UR8, UR8, 0x1c400, URZ ;  /* 0x0001c40008087890 */ /* 0x000fe4000fffe03f */
[----:B------:R-:W-:-:S03]  /*d030*/  UIMAD UR11, UR11, 0x60, UR4 ;  /* 0x000000600b0b78a4 */ /* 0x000fc6000f8e0204 */
[----:B------:R-:W-:-:S06]  /*d040*/  UMOV UR4, 0x0 ;  /* 0x0000000000047882 */ /* 0x000fcc0000000000 */
[----:B------:R4:W-:Y:S02]  /*d050*/  UTMALDG.4D [UR8], [UR6], desc[UR4] ;  /* 0x00000408060075b4 */ /* 0x0009e40008019000 */
[----:B----4-:R-:W-:Y:S01]  /*d060*/  NOP ;  /* 0x0000000000007918 */ /* 0x010fe20000000000 */
.L_x_4672:
[----:B------:R-:W4:Y:S04]  /*d070*/  LDL R2, [R1+0x4] ;  /* 0x0000040001027983 */ /* 0x000f280000100800 */
[----:B------:R-:W5:Y:S04]  /*d080*/  LDL.LU R3, [R1+0x30] ;  /* 0x0000300001037983 */ /* 0x000f680000300800 */
[----:B--2---:R-:W2:Y:S04]  /*d090*/  LDL.LU R5, [R1+0x20] ;  /* 0x0000200001057983 */ /* 0x004ea80000300800 */
[----:B---3--:R-:W3:Y:S01]  /*d0a0*/  LDL.LU R4, [R1+0x38] ;  /* 0x0000380001047983 */ /* 0x008ee20000300800 */
[----:B------:R-:W-:Y:S05]  /*d0b0*/  WARPSYNC.ALL ;  /* 0x0000000000007948 */ /* 0x000fea0003800000 */
[----:B------:R-:W-:Y:S01]  /*d0c0*/  ULDC.64 UR4, c[0x0][0x298] ;  /* 0x0000a60000047ab9 */ /* 0x000fe20000000a00 */
[----:B------:R-:W-:Y:S01]  /*d0d0*/  ULDC.64 UR6, c[0x0][0xa00] ;  /* 0x0002800000067ab9 */ /* 0x000fe20000000a00 */
[----:B------:R-:W-:Y:S01]  /*d0e0*/  BSSY B6, `(.L_x_4677) ;  /* 0x0000024000067945 */ /* 0x000fe20003800000 */
[----:B------:R-:W-:Y:S01]  /*d0f0*/  BAR.SYNC.DEFER_BLOCKING 0x8, 0x180 ;  /* 0x0206000000007b1d */ /* 0x000fe20000010000 */
[----:B------:R-:W-:-:S04]  /*d100*/  ISETP.NE.U32.AND P0, PT, RZ, UR6, PT ;  /* 0x00000006ff007c0c */ /* 0x000fc8000bf05070 */
[----:B------:R-:W-:Y:S01]  /*d110*/  ISETP.NE.AND.EX P0, PT, RZ, UR7, PT, P0 ;  /* 0x00000007ff007c0c */ /* 0x000fe2000bf05300 */
[----:B----4-:R-:W-:Y:S01]  /*d120*/  VIADD R2, R2, 0x18400 ;  /* 0x0001840002027836 */ /* 0x010fe20000000000 */
[----:B-----5:R-:W-:-:S04]  /*d130*/  SHF.R.S32.HI R0, RZ, 0x1f, R3 ;  /* 0x0000001fff007819 */ /* 0x020fc80000011403 */
[----:B------:R-:W-:Y:S02]  /*d140*/  LOP3.LUT P1, RZ, R2, 0x3ff, RZ, 0xc0, !PT ;  /* 0x000003ff02ff7812 */ /* 0x000fe4000782c0ff */
[----:B--2---:R-:W-:Y:S01]  /*d150*/  SEL R5, R5, RZ, !P0 ;  /* 0x000000ff05057207 */ /* 0x004fe20004000000 */
[----:B------:R-:W-:Y:S01]  /*d160*/  IMAD R0, R0, UR4, RZ ;  /* 0x0000000400007c24 */ /* 0x000fe2000f8e02ff */
[----:B---3--:R-:W-:-:S03]  /*d170*/  SEL R4, R4, RZ, !P0 ;  /* 0x000000ff04047207 */ /* 0x008fc60004000000 */
[C---:B------:R-:W-:Y:S02]  /*d180*/  IMAD R0, R3.reuse, UR5, R0 ;  /* 0x0000000503007c24 */ /* 0x040fe4000f8e0200 */
[----:B------:R-:W-:-:S05]  /*d190*/  IMAD.WIDE.U32 R2, R3, UR4, RZ ;  /* 0x0000000403027c25 */ /* 0x000fca000f8e00ff */
[----:B------:R2:W-:Y:S04]  /*d1a0*/  STL.64 [R1+0x48], R2 ;  /* 0x0000480201007387 */ /* 0x0005e80000100a00 */
[----:B------:R3:W-:Y:S04]  /*d1b0*/  STL [R1+0x20], R5 ;  /* 0x0000200501007387 */ /* 0x0007e80000100800 */
[----:B------:R3:W-:Y:S01]  /*d1c0*/  STL [R1+0x40], R4 ;  /* 0x0000400401007387 */ /* 0x0007e20000100800 */
[----:B--2---:R-:W-:Y:S01]  /*d1d0*/  IMAD.IADD R2, R3, 0x1, R0 ;  /* 0x0000000103027824 */ /* 0x004fe200078e0200 */
[----:B------:R-:W-:-:S05]  /*d1e0*/  SHF.R.S32.HI R0, RZ, 0x1f, R18 ;  /* 0x0000001fff007819 */ /* 0x000fca0000011412 */
[----:B------:R3:W-:Y:S04]  /*d1f0*/  STL [R1+0x38], R0 ;  /* 0x0000380001007387 */ /* 0x0007e80000100800 */
[----:B------:R3:W-:Y:S01]  /*d200*/  STL [R1+0x30], R2 ;  /* 0x0000300201007387 */ /* 0x0007e20000100800 */
[----:B------:R-:W-:Y:S05]  /*d210*/  @!P1 BRA `(.L_x_4678) ;  /* 0x0000000000409947 */ /* 0x000fea0003800000 */
[----:B---3--:R-:W-:Y:S01]  /*d220*/  MOV R2, 0x0 ;  /* 0x0000000000027802 */ /* 0x008fe20000000f00 */
        /* <DEDUP_REMOVED lines=15> */
.L_x_4678:
[----:B------:R-:W-:Y:S05]  /*d320*/  BSYNC B6 ;  /* 0x0000000000067941 */ /* 0x000fea0003800000 */
.L_x_4677:
[----:B---3--:R-:W2:Y:S01]  /*d330*/  LDL.LU R5, [R1+0x30] ;  /* 0x0000300001057983 */ /* 0x008ea20000300800 */
[----:B------:R-:W-:Y:S01]  /*d340*/  ULDC.64 UR4, c[0x0][0x2d8] ;  /* 0x0000b60000047ab9 */ /* 0x000fe20000000a00 */
[----:B------:R-:W3:Y:S01]  /*d350*/  LDC R7, c[0x0][0x448] ;  /* 0x00011200ff077b82 */ /* 0x000ee20000000800 */
[----:B------:R-:W-:Y:S01]  /*d360*/  ULDC UR6, c[0x0][0x2b8] ;  /* 0x0000ae0000067ab9 */ /* 0x000fe20000000800 */
[----:B------:R-:W2:Y:S04]  /*d370*/  LDL.LU.64 R2, [R1+0x48] ;  /* 0x0000480001027983 */ /* 0x000ea80000300a00 */
[----:B------:R-:W4:Y:S04]  /*d380*/  LDL.LU R0, [R1+0x38] ;  /* 0x0000380001007983 */ /* 0x000f280000300800 */
[----:B------:R-:W4:Y:S04]  /*d390*/  LDL.LU R6, [R1+0x40] ;  /* 0x0000400001067983 */ /* 0x000f280000300800 */
[----:B------:R-:W4:Y:S04]  /*d3a0*/  LDL.LU R4, [R1+0x20] ;  /* 0x0000200001047983 */ /* 0x000f280000300800 */
[----:B01----:R0:W5:Y:S01]  /*d3b0*/  LDL R9, [R1+0x24] ;  /* 0x0000240001097983 */ /* 0x0031620000100800 */
[----:B---3--:R-:W-:Y:S01]  /*d3c0*/  ISETP.NE.AND P0, PT, R7, 0x1, PT ;  /* 0x000000010700780c */ /* 0x008fe20003f05270 */
[----:B------:R-:W1:Y:S02]  /*d3d0*/  S2R R8, SR_TID.X ;  /* 0x0000000000087919 */ /* 0x000e640000002100 */
[C---:B-1----:R-:W-:Y:S01]  /*d3e0*/  IMAD.SHL.U32 R10, R8.reuse, 0x8, RZ ;  /* 0x00000008080a7824 */ /* 0x042fe200078e00ff */
[----:B------:R-:W-:-:S04]  /*d3f0*/  LOP3.LUT R8, R8, 0x7f, RZ, 0xc0, !PT ;  /* 0x0000007f08087812 */ /* 0x000fc800078ec0ff */
[----:B------:R-:W-:Y:S02]  /*d400*/  LOP3.LUT R10, R10, 0x38, RZ, 0xc0, !PT ;  /* 0x000000380a0a7812 */ /* 0x000fe400078ec0ff */
[----:B------:R-:W-:Y:S01]  /*d410*/  SHF.R.U32.HI R8, RZ, 0x3, R8 ;  /* 0x00000003ff087819 */ /* 0x000fe20000011608 */
[----:B--2---:R-:W-:Y:S02]  /*d420*/  IMAD.MOV.U32 R3, RZ, RZ, R5 ;  /* 0x000000ffff037224 */ /* 0x004fe400078e0005 */
[----:B------:R-:W1:Y:S01]  /*d430*/  S2R R5, SR_TID.X ;  /* 0x0000000000057919 */ /* 0x000e620000002100 */
[----:B----4-:R-:W-:Y:S02]  /*d440*/  IMAD R0, R0, UR4, RZ ;  /* 0x0000000400007c24 */ /* 0x010fe4000f8e02ff */
[----:B------:R-:W-:-:S04]  /*d450*/  IMAD.WIDE.U32 R2, R18, UR4, R2 ;  /* 0x0000000412027c25 */ /* 0x000fc8000f8e0002 */
[----:B------:R-:W-:Y:S01]  /*d460*/  IMAD R0, R18, UR5, R0 ;  /* 0x0000000512007c24 */ /* 0x000fe2000f8e0200 */
[----:B------:R-:W-:-:S03]  /*d470*/  ULDC.64 UR4, c[0x0][0x2e0] ;  /* 0x0000b80000047ab9 */ /* 0x000fc60000000a00 */
[----:B------:R-:W-:Y:S02]  /*d480*/  IMAD.IADD R3, R3, 0x1, R0 ;  /* 0x0000000103037824 */ /* 0x000fe400078e0200 */
[----:B------:R-:W-:Y:S02]  /*d490*/  IMAD R0, R6, UR4, RZ ;  /* 0x0000000406007c24 */ /* 0x000fe4000f8e02ff */
[C---:B------:R-:W-:Y:S01]  /*d4a0*/  IMAD.WIDE.U32 R2, R4.reuse, UR4, R2 ;  /* 0x0000000404027c25 */ /* 0x040fe2000f8e0002 */
[----:B------:R-:W2:Y:S03]  /*d4b0*/  @P0 LDC R6, c[0x0][0x450] ;  /* 0x00011400ff060b82 */ /* 0x000ea60000000800 */
[----:B------:R-:W-:Y:S01]  /*d4c0*/  IMAD R0, R4, UR5, R0 ;  /* 0x0000000504007c24 */ /* 0x000fe2000f8e0200 */
[----:B------:R-:W-:Y:S01]  /*d4d0*/  ULDC.64 UR4, c[0x0][0x2d0] ;  /* 0x0000b40000047ab9 */ /* 0x000fe20000000a00 */
[----:B------:R-:W3:Y:S02]  /*d4e0*/  S2R R4, SR_TID.X ;  /* 0x0000000000047919 */ /* 0x000ee40000002100 */
[----:B------:R-:W-:Y:S01]  /*d4f0*/  IMAD.IADD R3, R3, 0x1, R0 ;  /* 0x0000000103037824 */ /* 0x000fe200078e0200 */
[----:B-1----:R-:W-:-:S04]  /*d500*/  LOP3.LUT R5, R5, 0x7f, RZ, 0xc0, !PT ;  /* 0x0000007f05057812 */ /* 0x002fc800078ec0ff */
[----:B------:R-:W-:Y:S01]  /*d510*/  SHF.R.U32.HI R5, RZ, 0x3, R5 ;  /* 0x00000003ff057819 */ /* 0x000fe20000011605 */
[----:B---3--:R-:W-:-:S05]  /*d520*/  IMAD.SHL.U32 R4, R4, 0x10, RZ ;  /* 0x0000001004047824 */ /* 0x008fca00078e00ff */
[----:B------:R-:W-:Y:S02]  /*d530*/  LOP3.LUT R4, R5, 0x70, R4, 0xf8, !PT ;  /* 0x0000007005047812 */ /* 0x000fe400078ef804 */
[----:B------:R-:W1:Y:S03]  /*d540*/  @P0 LDC R5, c[0x0][0x44c] ;  /* 0x00011300ff050b82 */ /* 0x000e660000000800 */
[----:B------:R-:W-:-:S04]  /*d550*/  IMAD R0, R17, 0x80, R4 ;  /* 0x0000008011007824 */ /* 0x000fc800078e0204 */
        /* <DEDUP_REMOVED lines=23> */
[----:B------:R-:W-:-:S03]  /*d6d0*/  IMAD R17, R17, 0x80, R8 ;  /* 0x0000008011117824 */ /* 0x000fc600078e0208 */
[----:B------:R-:W0:Y:S01]  /*d6e0*/  SHFL.IDX PT, R5, R2, RZ, 0x181f ;  /* 0x00181fff02057589 */ /* 0x000e2200000e0000 */
[----:B--2---:R-:W-:-:S03]  /*d6f0*/  IMAD R3, R4, R7, RZ ;  /* 0x0000000704037224 */ /* 0x004fc600078e02ff */
[----:B------:R-:W1:Y:S02]  /*d700*/  SHFL.IDX PT, R4, R0, RZ, 0x181f ;  /* 0x00181fff00047589 */ /* 0x000e6400000e0000 */
[----:B------:R-:W-:-:S13]  /*d710*/  ISETP.GE.AND P1, PT, R17, R3, PT ;  /* 0x000000031100720c */ /* 0x000fda0003f26270 */
[----:B0-----:R-:W-:-:S05]  /*d720*/  @!P1 LEA R5, P2, R10, R5, 0x1 ;  /* 0x000000050a059211 */ /* 0x001fca00078408ff */
[----:B-1----:R-:W-:-:S05]  /*d730*/  @!P1 IMAD.X R4, RZ, RZ, R4, P2 ;  /* 0x000000ffff049224 */ /* 0x002fca00010e0604 */
[----:B------:R-:W-:-:S04]  /*d740*/  @!P1 LOP3.LUT R5, R5, R4, RZ, 0x3c, !PT ;  /* 0x0000000405059212 */ /* 0x000fc800078e3cff */
[----:B------:R-:W-:-:S04]  /*d750*/  @!P1 LOP3.LUT R4, R5, R4, RZ, 0x3c, !PT ;  /* 0x0000000405049212 */ /* 0x000fc800078e3cff */
[----:B------:R-:W-:-:S05]  /*d760*/  @!P1 LOP3.LUT R5, R5, R4, RZ, 0x3c, !PT ;  /* 0x0000000405059212 */ /* 0x000fca00078e3cff */
[----:B------:R-:W-:Y:S01]  /*d770*/  @!PT LDS RZ, [RZ] ;  /* 0x00000000fffff984 */ /* 0x000fe20000000800 */
[----:B-----5:R0:W-:Y:S02]  /*d780*/  @!P1 LDGSTS.E.BYPASS.LTC128B.128 [R9+0x18400], desc[UR40][R4.64], !P0 ;  /* 0x1840000004099fae */ /* 0x0201e4000c101d68 */
[----:B0-----:R-:W-:Y:S02]  /*d790*/  VIADD R4, R17, 0x10 ;  /* 0x0000001011047836 */ /* 0x001fe40000000000 */
[----:B------:R-:W0:Y:S03]  /*d7a0*/  SHFL.IDX PT, R5, R2, 0x1, 0x181f ;  /* 0x00381f0002057f89 */ /* 0x000e2600000e0000 */
[----:B------:R-:W-:Y:S02]  /*d7b0*/  ISETP.GE.AND P1, PT, R4, R3, PT ;  /* 0x000000030400720c */ /* 0x000fe40003f26270 */
[----:B------:R-:W1:Y:S11]  /*d7c0*/  SHFL.IDX PT, R4, R0, 0x1, 0x181f ;  /* 0x00381f0000047f89 */ /* 0x000e7600000e0000 */
[----:B0-----:R-:W-:-:S05]  /*d7d0*/  @!P1 LEA R5, P2, R10, R5, 0x1 ;  /* 0x000000050a059211 */ /* 0x001fca00078408ff */
[----:B-1----:R-:W-:-:S05]  /*d7e0*/  @!P1 IMAD.X R4, RZ, RZ, R4, P2 ;  /* 0x000000ffff049224 */ /* 0x002fca00010e0604 */
[----:B------:R-:W-:-:S04]  /*d7f0*/  @!P1 LOP3.LUT R5, R5, R4, RZ, 0x3c, !PT ;  /* 0x0000000405059212 */ /* 0x000fc800078e3cff */
[----:B------:R-:W-:-:S04]  /*d800*/  @!P1 LOP3.LUT R4, R5, R4, RZ, 0x3c, !PT ;  /* 0x0000000405049212 */ /* 0x000fc800078e3cff */
[----:B------:R-:W-:-:S05]  /*d810*/  @!P1 LOP3.LUT R5, R5, R4, RZ, 0x3c, !PT ;  /* 0x0000000405059212 */ /* 0x000fca00078e3cff */
[----:B------:R0:W-:Y:S02]  /*d820*/  @!P1 LDGSTS.E.BYPASS.LTC128B.128 [R9+0x18c00], desc[UR40][R4.64], !P0 ;  /* 0x18c0000004099fae */ /* 0x0001e4000c101d68 */
        /* <DEDUP_REMOVED lines=42> */
[----:B------:R-:W-:Y:S01]  /*dad0*/  ISETP.GE.AND P1, PT, R4, R3, PT ;  /* 0x000000030400720c */ /* 0x000fe20003f26270 */
[----:B------:R-:W-:Y:S04]  /*dae0*/  SHFL.IDX PT, R2, R2, 0x7, 0x181f ;  /* 0x00f81f0002027f89 */ /* 0x000fe800000e0000 */
[----:B------:R-:W1:Y:S04]  /*daf0*/  SHFL.IDX PT, R4, R0, 0x6, 0x181f ;  /* 0x00d81f0000047f89 */ /* 0x000e6800000e0000 */
[----:B------:R-:W2:Y:S04]  /*db00*/  SHFL.IDX PT, R0, R0, 0x7, 0x181f ;  /* 0x00f81f0000007f89 */ /* 0x000ea800000e0000 */
[----:B0-----:R-:W-:-:S05]  /*db10*/  @!P1 LEA R5, P2, R10, R5, 0x1 ;  /* 0x000000050a059211 */ /* 0x001fca00078408ff */
[----:B-1----:R-:W-:-:S05]  /*db20*/  @!P1 IMAD.X R4, RZ, RZ, R4, P2 ;  /* 0x000000ffff049224 */ /* 0x002fca00010e0604 */
[----:B------:R-:W-:-:S04]  /*db30*/  @!P1 LOP3.LUT R5, R5, R4, RZ, 0x3c, !PT ;  /* 0x0000000405059212 */ /* 0x000fc800078e3cff */
[----:B------:R-:W-:-:S04]  /*db40*/  @!P1 LOP3.LUT R4, R5, R4, RZ, 0x3c, !PT ;  /* 0x0000000405049212 */ /* 0x000fc800078e3cff */
[----:B------:R-:W-:-:S05]  /*db50*/  @!P1 LOP3.LUT R5, R5, R4, RZ, 0x3c, !PT ;  /* 0x0000000405059212 */ /* 0x000fca00078e3cff */
[----:B--2---:R1:W-:Y:S02]  /*db60*/  @!P1 LDGSTS.E.BYPASS.LTC128B.128 [R9+0x1b400], desc[UR40][R4.64], !P0 ;  /* 0x1b40000004099fae */ /* 0x0043e4000c101d68 */
.L_x_4798:
[----:B------:R2:W5:Y:S01]  /*db70*/  LDL R8, [R1+0x4] ;  /* 0x0000040001087983 */ /* 0x0005620000100800 */
        /* <DEDUP_REMOVED lines=10> */
.L_x_4680:
        /* <DEDUP_REMOVED lines=18> */
[----:B--23--:R-:W-:Y:S05]  /*dd40*/  @!P0 BRA `(.L_x_4682) ;  /* 0x0000004400e88947 */ /* 0x00cfea0003800000 */
.L_x_4799:
[----:B------:R-:W-:Y:S05]  /*dd50*/  BSYNC B0 ;  /* 0x0000000000007941 */ /* 0x000fea0003800000 */
.L_x_4681:
[----:B--2---:R-:W2:Y:S01]  /*dd60*/  LDL R2, [R1+0x18] ;  /* 0x0000180001027983 */ /* 0x004ea20000100800 */
[----:B------:R-:W-:Y:S01]  /*dd70*/  BSSY B0, `(.L_x_4683) ;  /* 0x0000063000007945 */ /* 0x000fe20003800000 */
[----:B--2---:R-:W-:-:S13]  /*dd80*/  ISETP.NE.AND P0, PT, R2, RZ, PT ;  /* 0x000000ff0200720c */ /* 0x004fda0003f05270 */
[----:B------:R-:W-:Y:S05]  /*dd90*/  @!P0 BRA `(.L_x_4684) ;  /* 0x0000000400808947 */ /* 0x000fea0003800000 */
[----:B------:R-:W2:Y:S04]  /*dda0*/  LDL R2, [R1+0x4] ;  /* 0x0000040001027983 */ /* 0x000ea80000100800 */
[----:B01----:R-:W3:Y:S01]  /*ddb0*/  LDL R4, [R1+0x10] ;  /* 0x0000100001047983 */ /* 0x003ee20000100800 */
        /* <DEDUP_REMOVED lines=10> */
.L_x_4800:
[----:B------:R-:W-:Y:S05]  /*de60*/  BSYNC B1 ;  /* 0x0000000000017941 */ /* 0x000fea0003800000 */
.L_x_4685:
        /* <DEDUP_REMOVED lines=9> */
.L_x_4688:
[----:B------:R-:W-:Y:S05]  /*df00*/  BSYNC B1 ;  /* 0x0000000000017941 */ /* 0x000fea0003800000 */
.L_x_4687:
        /* <DEDUP_REMOVED lines=14> */
.L_x_4689:
        /* <DEDUP_REMOVED lines=16> */
.L_x_4690:
        /* <DEDUP_REMOVED lines=16> */
.L_x_4691:
        /* <DEDUP_REMOVED lines=16> */
.L_x_4692:
        /* <DEDUP_REMOVED lines=10> */
[----:B--2---:R-:W-:Y:S05]  /*e390*/  @P0 BRA.U.ANY `(.L_x_4692) ;  /* 0xfffffffd00d40947 */ /* 0x004fea000393ffff */
.L_x_4684:
[----:B------:R-:W-:Y:S05]  /*e3a0*/  BSYNC B0 ;  /* 0x0000000000007941 */ /* 0x000fea0003800000 */
.L_x_4683:
[----:B01----:R-:W2:Y:S01]  /*e3b0*/  LDL R4, [R1+0x2c] ;  /* 0x00002c0001047983 */ /* 0x003ea20000100800 */
[----:B------:R-:W-:Y:S01]  /*e3c0*/  BSSY B0, `(.L_x_4693) ;  /* 0x000020a000007945 */ /* 0x000fe20003800000 */
[----:B--2---:R-:W-:-:S13]  /*e3d0*/  ISETP.GE.AND P0, PT, R4, 0x2, PT ;  /* 0x000000020400780c */ /* 0x004fda0003f06270 */
[----:B------:R-:W-:Y:S05]  /*e3e0*/  @!P0 BRA `(.L_x_4694) ;  /* 0x00000020001c8947 */ /* 0x000fea0003800000 */
[C---:B------:R-:W-:Y:S01]  /*e3f0*/  LOP3.LUT R0, R4.reuse, 0x1, RZ, 0xc0, !PT ;  /* 0x0000000104007812 */ /* 0x040fe200078ec0ff */
[----:B------:R-:W-:Y:S01]  /*e400*/  VIADD R4, R4, 0xfffffffe ;  /* 0xfffffffe04047836 */ /* 0x000fe20000000000 */
[----:B------:R-:W-:Y:S02]  /*e410*/  BSSY B2, `(.L_x_4695) ;  /* 0x00000b0000027945 */ /* 0x000fe40003800000 */
[----:B------:R-:W-:Y:S01]  /*e420*/  ISETP.NE.U32.AND P0, PT, R0, 0x1, PT ;  /* 0x000000010000780c */ /* 0x000fe20003f05070 */
[----:B------:R-:W-:-:S12]  /*e430*/  IMAD.MOV.U32 R0, RZ, RZ, R4 ;  /* 0x000000ffff007224 */ /* 0x000fd800078e0004 */
[----:B------:R-:W-:Y:S05]  /*e440*/  @!P0 BRA `(.L_x_4696) ;  /* 0x0000000800b08947 */ /* 0x000fea0003800000 */
[----:B------:R-:W2:Y:S04]  /*e450*/  LDL R6, [R1+0x18] ;  /* 0x0000180001067983 */ /* 0x000ea80000100800 */
[----:B------:R-:W3:Y:S04]  /*e460*/  LDL.LU R5, [R1+0x8] ;  /* 0x0000080001057983 */ /* 0x000ee80000300800 */
[----:B-----5:R-:W4:Y:S01]  /*e470*/  LDL.LU R8, [R1+0x10] ;  /* 0x0000100001087983 */ /* 0x020f220000300800 */
[----:B------:R-:W-:Y:S01]  /*e480*/  BSSY B1, `(.L_x_4697) ;  /* 0x00000a6000017945 */ /* 0x000fe20003800000 */
[----:B--2---:R-:W-:Y:S01]  /*e490*/  ISETP.NE.AND P2, PT, R6, RZ, PT ;  /* 0x000000ff0600720c */ /* 0x004fe20003f45270 */
        /* <DEDUP_REMOVED lines=8> */
[----:B------:R-:W-:Y:S01]  /*e520*/  ULDC.64 UR4, c[0x0][0x418] ;  /* 0x0001060000047ab9 */ /* 0x000fe20000000a00 */
[----:B------:R-:W-:Y:S01]  /*e530*/  IMAD.MOV.U32 R0, RZ, RZ, R4 ;  /* 0x000000ffff007224 */ /* 0x000fe200078e0004 */
        /* <DEDUP_REMOVED lines=23> */
.L_x_4699:
        /* <DEDUP_REMOVED lines=9> */
.L_x_4801:
[----:B------:R-:W-:Y:S05]  /*e740*/  BSYNC B3 ;  /* 0x0000000000037941 */ /* 0x000fea0003800000 */
.L_x_4700:
        /* <DEDUP_REMOVED lines=9> */
.L_x_4703:
[----:B------:R-:W-:Y:S05]  /*e7e0*/  BSYNC B3 ;  /* 0x0000000000037941 */ /* 0x000fea0003800000 */
.L_x_4702:
[----:B------:R-:W2:Y:S04]  /*e7f0*/  LDL R7, [R1+0x4] ;  /* 0x0000040001077983 */ /* 0x000ea80000100800 */
[----:B------:R-:W2:Y:S04]  /*e800*/  LDL R5, [R1+0x8] ;  /* 0x0000080001057983 */ /* 0x000ea80000100800 */
[----:B------:R-:W3:Y:S01]  /*e810*/  LDL R6, [R1+0x1c] ;  /* 0x00001c0001067983 */ /* 0x000ee20000100800 */
[----:B0-----:R-:W-:Y:S01]  /*e820*/  IMAD.MOV.U32 R8, RZ, RZ, RZ ;  /* 0x000000ffff087224 */ /* 0x001fe200078e00ff */
        /* <DEDUP_REMOVED lines=10> */
.L_x_4704:
        /* <DEDUP_REMOVED lines=14> */
.L_x_4802:
[----:B------:R-:W-:Y:S05]  /*e9b0*/  BSYNC B3 ;  /* 0x0000000000037941 */ /* 0x000fea0003800000 */
.L_x_4705:
        /* <DEDUP_REMOVED lines=11> */
.L_x_4708:
[----:B------:R-:W-:Y:S05]  /*ea70*/  BSYNC B3 ;  /* 0x0000000000037941 */ /* 0x000fea0003800000 */
.L_x_4707:
        /* <DEDUP_REMOVED lines=11> */
.L_x_4709:
        /* <DEDUP_REMOVED lines=16> */
.L_x_4710:
        /* <DEDUP_REMOVED lines=16> */
.L_x_4711:
        /* <DEDUP_REMOVED lines=16> */
.L_x_4712:
        /* <DEDUP_REMOVED lines=11> */
.L_x_4698:
[----:B------:R-:W-:Y:S05]  /*eee0*/  BSYNC B1 ;  /* 0x0000000000017941 */ /* 0x000fea0003800000 */
.L_x_4697:
[----:B------:R-:W2:Y:S02]  /*eef0*/  LDL.LU R5, [R1+0x2c] ;  /* 0x00002c0001057983 */ /* 0x000ea40000300800 */
[----:B--2---:R-:W-:-:S07]  /*ef00*/  VIADD R0, R5, 0xfffffffd ;  /* 0xfffffffd05007836 */ /* 0x004fce0000000000 */
.L_x_4696:
[----:B------:R-:W-:Y:S05]  /*ef10*/  BSYNC B2 ;  /* 0x0000000000027941 */ /* 0x000fea0003800000 */
.L_x_4695:
[----:B------:R-:W-:-:S13]  /*ef20*/  ISETP.NE.AND P0, PT, R4, RZ, PT ;  /* 0x000000ff0400720c */ /* 0x000fda0003f05270 */
[----:B------:R-:W-:Y:S05]  /*ef30*/  @!P0 BRA `(.L_x_4694) ;  /* 0x0000001400488947 */ /* 0x000fea0003800000 */
.L_x_4745:
[----:B------:R-:W2:Y:S04]  /*ef40*/  LDL R4, [R1+0x18] ;  /* 0x0000180001047983 */ /* 0x000ea80000100800 */
[----:B------:R-:W3:Y:S04]  /*ef50*/  LDL.LU R3, [R1+0x8] ;  /* 0x0000080001037983 */ /* 0x000ee80000300800 */
[----:B------:R-:W4:Y:S01]  /*ef60*/  LDL.LU R2, [R1+0x10] ;  /* 0x0000100001027983 */ /* 0x000f220000300800 */
[----:B------:R-:W-:Y:S05]  /*ef70*/  YIELD ;  /* 0x0000000000007946 */ /* 0x000fea0003800000 */
[----:B------:R-:W-:Y:S01]  /*ef80*/  BSSY B1, `(.L_x_4713) ;  /* 0x00000a2000017945 */ /* 0x000fe20003800000 */
[----:B--2---:R-:W-:Y:S01]  /*ef90*/  ISETP.NE.AND P1, PT, R4, RZ, PT ;  /* 0x000000ff0400720c */ /* 0x004fe20003f25270 */
[----:B---3--:R-:W-:-:S05]  /*efa0*/  VIADD R7, R3, 0x1 ;  /* 0x0000000103077836 */ /* 0x008fca0000000000 */
[----:B------:R-:W-:-:S04]  /*efb0*/  ISETP.NE.AND P0, PT, R7, 0x2, PT ;  /* 0x000000020700780c */ /* 0x000fc80003f05270 */
[----:B------:R-:W-:Y:S02]  /*efc0*/  SEL R6, RZ, 0x1, P0 ;  /* 0x00000001ff067807 */ /* 0x000fe40000000000 */
[----:B------:R-:W-:Y:S02]  /*efd0*/  SEL R7, R7, RZ, P0 ;  /* 0x000000ff07077207 */ /* 0x000fe40000000000 */
[----:B----4-:R-:W-:Y:S01]  /*efe0*/  LOP3.LUT R6, R2, R6, RZ, 0x3c, !PT ;  /* 0x0000000602067212 */ /* 0x010fe200078e3cff */
[----:B------:R-:W-:Y:S06]  /*eff0*/  @!P1 BRA `(.L_x_4714) ;  /* 0x0000000800689947 */ /* 0x000fec0003800000 */
[----:B------:R-:W-:Y:S01]  /*f000*/  ULDC.64 UR4, c[0x0][0x418] ;  /* 0x0001060000047ab9 */ /* 0x000fe20000000a00 */
[----:B0----5:R-:W-:Y:S01]  /*f010*/  IMAD.MOV.U32 R8, RZ, RZ, R0 ;  /* 0x000000ffff087224 */ /* 0x021fe200078e0000 */
        /* <DEDUP_REMOVED lines=23> */
.L_x_4715:
        /* <DEDUP_REMOVED lines=9> */
.L_x_4803:
[----:B------:R-:W-:Y:S05]  /*f220*/  BSYNC B2 ;  /* 0x0000000000027941 */ /* 0x000fea0003800000 */
.L_x_4716:
        /* <DEDUP_REMOVED lines=9> */
.L_x_4719:
[----:B------:R-:W-:Y:S05]  /*f2c0*/  BSYNC B2 ;  /* 0x0000000000027941 */ /* 0x000fea0003800000 */
.L_x_4718:
        /* <DEDUP_REMOVED lines=13> */
.L_x_4720:
        /* <DEDUP_REMOVED lines=14> */
.L_x_4804:
[----:B------:R-:W-:Y:S05]  /*f480*/  BSYNC B2 ;  /* 0x0000000000027941 */ /* 0x000fea0003800000 */
.L_x_4721:
        /* <DEDUP_REMOVED lines=11> */
.L_x_4724:
[----:B------:R-:W-:Y:S05]  /*f540*/  BSYNC B2 ;  /* 0x0000000000027941 */ /* 0x000fea0003800000 */
.L_x_4723:
        /* <DEDUP_REMOVED lines=10> */
.L_x_4725:
        /* <DEDUP_REMOVED lines=16> */
.L_x_4726:
        /* <DEDUP_REMOVED lines=16> */
.L_x_4727:
        /* <DEDUP_REMOVED lines=16> */
.L_x_4728:
        /* <DEDUP_REMOVED lines=11> */
.L_x_4714:
[----:B------:R-:W-:Y:S05]  /*f9a0*/  BSYNC B1 ;  /* 0x0000000000017941 */ /* 0x000fea0003800000 */
.L_x_4713:
[----:B------:R-:W2:Y:S01]  /*f9b0*/  LDL R2, [R1+0x18] ;  /* 0x0000180001027983 */ /* 0x000ea20000100800 */
[----:B------:R-:W-:Y:S01]  /*f9c0*/  VIADD R7, R7, 0x1 ;  /* 0x0000000107077836 */ /* 0x000fe20000000000 */
[----:B------:R-:W-:Y:S04]  /*f9d0*/  BSSY B1, `(.L_x_4729) ;  /* 0x00000a5000017945 */ /* 0x000fe80003800000 */
[----:B------:R-:W-:-:S04]  /*f9e0*/  ISETP.NE.AND P0, PT, R7, 0x2, PT ;  /* 0x000000020700780c */ /* 0x000fc80003f05270 */
[----:B0-----:R-:W-:Y:S02]  /*f9f0*/  SEL R9, R7, RZ, P0 ;  /* 0x000000ff07097207 */ /* 0x001fe40000000000 */
[----:B--2---:R-:W-:Y:S02]  /*fa00*/  ISETP.NE.AND P2, PT, R2, RZ, PT ;  /* 0x000000ff0200720c */ /* 0x004fe40003f45270 */
[----:B------:R-:W-:-:S04]  /*fa10*/  SEL R2, RZ, 0x1, P0 ;  /* 0x00000001ff027807 */ /* 0x000fc80000000000 */
[----:B-----5:R-:W-:-:S05]  /*fa20*/  LOP3.LUT R8, R6, R2, RZ, 0x3c, !PT ;  /* 0x0000000206087212 */ /* 0x020fca00078e3cff */
        /* <DEDUP_REMOVED lines=28> */
.L_x_4731:
        /* <DEDUP_REMOVED lines=9> */
.L_x_4805:
[----:B------:R-:W-:Y:S05]  /*fc80*/  BSYNC B2 ;  /* 0x0000000000027941 */ /* 0x000fea0003800000 */
.L_x_4732:
        /* <DEDUP_REMOVED lines=9> */
.L_x_4735:
[----:B------:R-:W-:Y:S05]  /*fd20*/  BSYNC B2 ;  /* 0x0000000000027941 */ /* 0x000fea0003800000 */
.L_x_4734:
        /* <DEDUP_REMOVED lines=14> */
.L_x_4736:
        /* <DEDUP_REMOVED lines=14> */
.L_x_4806:
[----:B------:R-:W-:Y:S05]  /*fef0*/  BSYNC B2 ;  /* 0x0000000000027941 */ /* 0x000fea0003800000 */
.L_x_4737:
        /* <DEDUP_REMOVED lines=11> */
.L_x_4740:
[----:B------:R-:W-:Y:S05]  /*ffb0*/  BSYNC B2 ;  /* 0x0000000000027941 */ /* 0x000fea0003800000 */
.L_x_4739:
        /* <DEDUP_REMOVED lines=11> */
.L_x_4741:
        /* <DEDUP_REMOVED lines=16> */
.L_x_4742:
        /* <DEDUP_REMOVED lines=16> */
.L_x_4743:
        /* <DEDUP_REMOVED lines=16> */
.L_x_4744:
        /* <DEDUP_REMOVED lines=11> */
.L_x_4730:
[----:B------:R-:W-:Y:S05]  /*10420*/  BSYNC B1 ;  /* 0x0000000000017941 */ /* 0x000fea0003800000 */
.L_x_4729:
[C---:B------:R-:W-:Y:S01]  /*10430*/  ISETP.GT.AND P0, PT, R0.reuse, 0x1, PT ;  /* 0x000000010000780c */ /* 0x040fe20003f04270 */
[----:B------:R-:W-:-:S12]  /*10440*/  VIADD R0, R0, 0xfffffffe ;  /* 0xfffffffe00007836 */ /* 0x000fd80000000000 */
[----:B------:R-:W-:Y:S05]  /*10450*/  @P0 BRA `(.L_x_4745) ;  /* 0xffffffe800b80947 */ /* 0x000fea000383ffff */
.L_x_4694:
[----:B------:R-:W-:Y:S05]  /*10460*/  BSYNC B0 ;  /* 0x0000000000007941 */ /* 0x000fea0003800000 */
.L_x_4693:
        /* <DEDUP_REMOVED lines=21> */
[----:B------:R-:W1:Y:S01]  /*105c0*/  POPC R7, R6 ;  /* 0x0000000600077309 */ /* 0x000e620000000000 */
[----:B--2---:R-:W1:Y:S02]  /*105d0*/  SHFL.IDX PT, R4, R3, R4, 0x1f ;  /* 0x00001f0403047589 */ /* 0x004e6400000e0000 */
[----:B-1----:R-:W-:-:S07]  /*105e0*/  IADD3 R16, R4, UR37, R7 ;  /* 0x0000002504107c10 */ /* 0x002fce000fffe007 */
.L_x_4747:
[----:B------:R-:W-:Y:S05]  /*105f0*/  BSYNC B0 ;  /* 0x0000000000007941 */ /* 0x000fea0003800000 */
.L_x_4746:
[----:B------:R-:W-:-:S05]  /*10600*/  SEL R0, R0, RZ, P0 ;  /* 0x000000ff00007207 */ /* 0x000fca0000000000 */
[----:B------:R2:W-:Y:S02]  /*10610*/  STL [R1+0x8], R0 ;  /* 0x0000080001007387 */ /* 0x0005e40000100800 */
.L_x_4665:
[----:B------:R-:W-:Y:S05]  /*10620*/  BSYNC B7 ;  /* 0x0000000000077941 */ /* 0x000fea0003800000 */
.L_x_4663:
        /* <DEDUP_REMOVED lines=13> */
.L_x_4748:
        /* <DEDUP_REMOVED lines=36> */
.L_x_4816:
[----:B------:R-:W-:Y:S02]  /*10940*/  ULDC UR4, c[0x0][0xc38] ;  /* 0x00030e0000047ab9 */ /* 0x000fe40000000800 */
[----:B------:R-:W-:-:S04]  /*10950*/  IMAD.U32 R4, RZ, RZ, UR4 ;  /* 0x00000004ff047e24 */ /* 0x000fc8000f8e00ff */
[----:B--2---:R-:W-:-:S04]  /*10960*/  IMAD R14, R14, R4, RZ ;  /* 0x000000040e0e7224 */ /* 0x004fc800078e02ff */
[----:B------:R-:W-:-:S05]  /*10970*/  IMAD.IADD R5, R5, 0x1, R14 ;  /* 0x0000000105057824 */ /* 0x000fca00078e020e */
[----:B------:R-:W-:-:S13]  /*10980*/  ISETP.GT.AND P6, PT, R5, R0, PT ;  /* 0x000000000500720c */ /* 0x000fda0003fc4270 */
[----:B------:R-:W-:Y:S05]  /*10990*/  @P6 BRA `(.L_x_4751) ;  /* 0x00000000009c6947 */ /* 0x000fea0003800000 */
.L_x_4756:
        /* <DEDUP_REMOVED lines=14> */
.L_x_4754:
[----:B------:R-:W-:Y:S05]  /*10a80*/  BSYNC B0 ;  /* 0x0000000000007941 */ /* 0x000fea0003800000 */
.L_x_4753:
[----:B------:R-:W-:-:S03]  /*10a90*/  UMOV UR4, 0xffffffff ;  /* 0xffffffff00047882 */ /* 0x000fc60000000000 */
[----:B------:R-:W-:Y:S05]  /*10aa0*/  BRA.DIV UR4, `(.L_x_4755) ;  /* 0x0000002204587947 */ /* 0x000fea000b800000 */
[----:B-----5:R-:W3:Y:S02]  /*10ab0*/  SHFL.UP PT, R14, R2, 0x1, RZ ;  /* 0x04200000020e7989 */ /* 0x020ee400000e00ff */
[----:B---3--:R-:W-:-:S05]  /*10ac0*/  SEL R13, R14, RZ, P1 ;  /* 0x000000ff0e0d7207 */ /* 0x008fca0000800000 */
[----:B------:R-:W-:-:S05]  /*10ad0*/  IMAD.IADD R13, R2, 0x1, R13 ;  /* 0x00000001020d7824 */ /* 0x000fca00078e020d */
[----:B------:R-:W3:Y:S02]  /*10ae0*/  SHFL.UP PT, R14, R13, 0x2, RZ ;  /* 0x044000000d0e7989 */ /* 0x000ee400000e00ff */
[----:B---3--:R-:W-:-:S05]  /*10af0*/  SEL R4, R14, RZ, P2 ;  /* 0x000000ff0e047207 */ /* 0x008fca0001000000 */
[----:B------:R-:W-:-:S05]  /*10b00*/  IMAD.IADD R4, R13, 0x1, R4 ;  /* 0x000000010d047824 */ /* 0x000fca00078e0204 */
[----:B------:R-:W1:Y:S02]  /*10b10*/  SHFL.UP PT, R14, R4, 0x4, RZ ;  /* 0x04800000040e7989 */ /* 0x000e6400000e00ff */
        /* <DEDUP_REMOVED lines=9> */
.L_x_4824:
[----:B------:R-:W-:Y:S02]  /*10bb0*/  ULDC UR4, c[0x0][0xc38] ;  /* 0x00030e0000047ab9 */ /* 0x000fe40000000800 */
[----:B------:R-:W-:-:S04]  /*10bc0*/  IMAD.U32 R4, RZ, RZ, UR4 ;  /* 0x00000004ff047e24 */ /* 0x000fc8000f8e00ff */
[----:B--2---:R-:W-:-:S04]  /*10bd0*/  IMAD R14, R14, R4, RZ ;  /* 0x000000040e0e7224 */ /* 0x004fc800078e02ff */
[----:B------:R-:W-:-:S05]  /*10be0*/  IMAD.IADD R5, R14, 0x1, R5 ;  /* 0x000000010e057824 */ /* 0x000fca00078e0205 */
[----:B------:R-:W-:-:S13]  /*10bf0*/  ISETP.GT.AND P6, PT, R5, R0, PT ;  /* 0x000000000500720c */ /* 0x000fda0003fc4270 */
[----:B------:R-:W-:Y:S05]  /*10c00*/  @!P6 BRA `(.L_x_4756) ;  /* 0xfffffffc0064e947 */ /* 0x000fea000383ffff */
.L_x_4751:
        /* <DEDUP_REMOVED lines=8> */
.L_x_4828:
[----:B------:R-:W-:Y:S01]  /*10c90*/  ISETP.NE.AND P0, PT, R5, RZ, PT ;  /* 0x000000ff0500720c */ /* 0x000fe20003f05270 */
[----:B------:R-:W-:-:S12]  /*10ca0*/  IMAD.MOV.U32 R5, RZ, RZ, RZ ;  /* 0x000000ffff057224 */ /* 0x000fd800078e00ff */
[----:B------:R-:W-:Y:S05]  /*10cb0*/  @!P0 BRA `(.L_x_4758) ;  /* 0x0000000000108947 */ /* 0x000fea0003800000 */
[----:B------:R-:W-:Y:S01]  /*10cc0*/  UMOV UR4, 0xffffffff ;  /* 0xffffffff00047882 */ /* 0x000fe20000000000 */
[----:B------:R-:W-:Y:S02]  /*10cd0*/  VIADD R12, R6, 0xffffffff ;  /* 0xffffffff060c7836 */ /* 0x000fe40000000000 */
[----:B------:R-:W-:Y:S05]  /*10ce0*/  BRA.DIV UR4, `(.L_x_4759) ;  /* 0x0000002204cc7947 */ /* 0x000fea000b800000 */
[----:B------:R4:W0:Y:S02]  /*10cf0*/  SHFL.IDX PT, R5, R3, R12, 0x1f ;  /* 0x00001f0c03057589 */ /* 0x00082400000e0000 */
.L_x_4758:
[----:B-12-4-:R-:W1:Y:S01]  /*10d00*/  LDC.64 R2, c[0x0][0xc90] ;  /* 0x00032400ff027b82 */ /* 0x016e620000000a00 */
[----:B------:R-:W-:-:S04]  /*10d10*/  IMAD.IADD R19, R6, 0x1, R19 ;  /* 0x0000000106137824 */ /* 0x000fc800078e0213 */
[----:B-1----:R-:W-:-:S05]  /*10d20*/  IMAD.WIDE R2, R19, 0x4, R2 ;  /* 0x0000000413027825 */ /* 0x002fca00078e0202 */
[----:B------:R-:W3:Y:S01]  /*10d30*/  LDG.E R7, desc[UR40][R2.64] ;  /* 0x0000002802077981 */ /* 0x000ee2000c1e1900 */
[----:B0-----:R-:W-:-:S04]  /*10d40*/  IMAD R16, R5, R4, R16 ;  /* 0x0000000405107224 */ /* 0x001fc800078e0210 */
        /* <DEDUP_REMOVED lines=61> */
.L_x_4752:
[----:B------:R-:W-:Y:S01]  /*11120*/  UMOV UR4, URZ ;  /* 0x0000003f00047c82 */ /* 0x000fe20008000000 */
[----:B------:R-:W-:Y:S01]  /*11130*/  UMOV UR5, URZ ;  /* 0x0000003f00057c82 */ /* 0x000fe20008000000 */
[----:B------:R-:W-:Y:S01]  /*11140*/  ULDC UR6, c[0x0][0xc3c] ;  /* 0x00030f0000067ab9 */ /* 0x000fe20000000800 */
[----:B------:R-:W-:Y:S02]  /*11150*/  IMAD.MOV.U32 R16, RZ, RZ, R0 ;  /* 0x000000ffff107224 */ /* 0x000fe400078e0000 */
[----:B------:R-:W-:Y:S02]  /*11160*/  IMAD.U32 R17, RZ, RZ, UR4 ;  /* 0x00000004ff117e24 */ /* 0x000fe4000f8e00ff */
[----:B------:R-:W-:Y:S02]  /*11170*/  IMAD.U32 R18, RZ, RZ, UR5 ;  /* 0x00000005ff127e24 */ /* 0x000fe4000f8e00ff */
[----:B------:R-:W-:-:S07]  /*11180*/  IMAD.U32 R19, RZ, RZ, UR6 ;  /* 0x00000006ff137e24 */ /* 0x000fce000f8e00ff */
.L_x_4760:
[----:B------:R4:W2:Y:S01]  /*11190*/  LDL R2, [R1+0x4] ;  /* 0x0000040001027983 */ /* 0x0008a20000100800 */
[----:B------:R-:W3:Y:S01]  /*111a0*/  S2R R0, SR_TID.X ;  /* 0x0000000000007919 */ /* 0x000ee20000002100 */
[----:B------:R-:W-:Y:S05]  /*111b0*/  WARPSYNC.ALL ;  /* 0x0000000000007948 */ /* 0x000fea0003800000 */
[----:B---3--:R-:W-:Y:S01]  /*111c0*/  LOP3.LUT R0, R0, 0x1f, RZ, 0xc0, !PT ;  /* 0x0000001f00007812 */ /* 0x008fe200078ec0ff */
[----:B------:R-:W-:Y:S03]  /*111d0*/  BAR.SYNC.DEFER_BLOCKING 0x4, 0x180 ;  /* 0x0106000000007b1d */ /* 0x000fe60000010000 */
[----:B------:R-:W-:-:S13]  /*111e0*/  ISETP.NE.AND P0, PT, R0, RZ, PT ;  /* 0x000000ff0000720c */ /* 0x000fda0003f05270 */
[----:B-1----:R-:W2:Y:S01]  /*111f0*/  @!P0 S2R R3, SR_CgaCtaId ;  /* 0x0000000000038919 */ /* 0x002ea20000008800 */
[----:B------:R-:W-:-:S04]  /*11200*/  @!P0 MOV R0, 0x400 ;  /* 0x0000040000008802 */ /* 0x000fc80000000f00 */
[----:B--2---:R-:W-:-:S05]  /*11210*/  @!P0 LEA R2, R3, R0, 0x18 ;  /* 0x0000000003028211 */ /* 0x004fca00078ec0ff */
[----:B------:R4:W-:Y:S04]  /*11220*/  @!P0 STS.128 [R2+0x228d0], R16 ;  /* 0x0228d01002008388 */ /* 0x0009e80000000c00 */
[----:B------:R4:W-:Y:S01]  /*11230*/  @!P0 STL [R1+0x4], R2 ;  /* 0x0000040201008387 */ /* 0x0009e20000100800 */
[----:B------:R-:W-:Y:S06]  /*11240*/  BAR.ARV 0x5, 0x180 ;  /* 0x0146000000007b1d */ /* 0x000fec0000002000 */
.L_x_4749:
[----:B------:R-:W-:Y:S02]  /*11250*/  ULDC UR4, c[0x0][0xc3c] ;  /* 0x00030f0000047ab9 */ /* 0x000fe40000000800 */
[----:B---3--:R-:W-:-:S13]  /*11260*/  ISETP.GE.AND P0, PT, R19, UR4, PT ;  /* 0x0000000413007c0c */ /* 0x008fda000bf06270 */
[----:B------:R-:W-:Y:S05]  /*11270*/  @!P0 BRA `(.L_x_4761) ;  /* 0xffffffac00308947 */ /* 0x000fea000383ffff */
[----:B------:R-:W-:Y:S05]  /*11280*/  BSYNC B8 ;  /* 0x0000000000087941 */ /* 0x000fea0003800000 */
.L_x_4659:
[----:B--2---:R-:W2:Y:S01]  /*11290*/  LDL.LU R0, [R1+0x3c] ;  /* 0x00003c0001007983 */ /* 0x004ea20000300800 */
[----:B------:R-:W-:Y:S01]  /*112a0*/  BSSY B0, `(.L_x_4762) ;  /* 0x000000b000007945 */ /* 0x000fe20003800000 */
[----:B------:R-:W3:Y:S01]  /*112b0*/  S2R R5, SR_CgaCtaId ;  /* 0x0000000000057919 */ /* 0x000ee20000008800 */
[----:B--2---:R-:W-:-:S05]  /*112c0*/  VIADD R0, R0, 0x1 ;  /* 0x0000000100007836 */ /* 0x004fca0000000000 */
[----:B----4-:R-:W-:-:S04]  /*112d0*/  LEA.HI R2, R0, R0, RZ, 0x1 ;  /* 0x0000000000027211 */ /* 0x010fc800078f08ff */
[----:B-1----:R-:W-:-:S05]  /*112e0*/  LOP3.LUT R3, R2, 0xfffffffe, RZ, 0xc0, !PT ;  /* 0xfffffffe02037812 */ /* 0x002fca00078ec0ff */
[----:B------:R-:W-:Y:S01]  /*112f0*/  IMAD.IADD R3, R0, 0x1, -R3 ;  /* 0x0000000100037824 */ /* 0x000fe200078e0a03 */
[----:B------:R-:W-:-:S04]  /*11300*/  MOV R0, 0x400 ;  /* 0x0000040000007802 */ /* 0x000fc80000000f00 */
[----:B---3--:R-:W-:Y:S02]  /*11310*/  LEA R0, R5, R0, 0x18 ;  /* 0x0000000005007211 */ /* 0x008fe400078ec0ff */
[----:B------:R-:W-:-:S04]  /*11320*/  SHF.L.U32 R3, R3, 0x1f, RZ ;  /* 0x0000001f03037819 */ /* 0x000fc800000006ff */
[----:B------:R-:W1:Y:S02]  /*11330*/  SYNCS.PHASECHK.TRANS64.TRYWAIT P0, [R0+URZ+0x22820], R3 ;  /* 0x02282003000075a7 */ /* 0x000e64000800017f */
[----:B-1----:R-:W-:Y:S05]  /*11340*/  @!P0 BRA `(.L_x_4763) ;  /* 0x0000001c005c8947 */ /* 0x002fea0003800000 */
.L_x_4831:
[----:B------:R-:W-:Y:S05]  /*11350*/  BSYNC B0 ;  /* 0x0000000000007941 */ /* 0x000fea0003800000 */
.L_x_4762:
[----:B------:R-:W-:-:S03]  /*11360*/  UMOV UR4, 0xffffffff ;  /* 0xffffffff00047882 */ /* 0x000fc60000000000 */
[----:B------:R-:W-:Y:S05]  /*11370*/  BRA.DIV UR4, `(.L_x_4764) ;  /* 0x0000001e04647947 */ /* 0x000fea000b800000 */
[----:B------:R-:W2:Y:S02]  /*11380*/  S2R R2, SR_TID.X ;  /* 0x0000000000027919 */ /* 0x000ea40000002100 */
[----:B--2---:R-:W-:-:S04]  /*11390*/  SHF.R.U32.HI R2, RZ, 0x5, R2 ;  /* 0x00000005ff027819 */ /* 0x004fc80000011602 */
[----:B------:R-:W-:-:S05]  /*113a0*/  LOP3.LUT R2, R2, 0x3, RZ, 0xc0, !PT ;  /* 0x0000000302027812 */ /* 0x000fca00078ec0ff */
[----:B------:R2:W3:Y:S02]  /*113b0*/  SHFL.IDX PT, R14, R2, RZ, 0x1f ;  /* 0x00001fff020e7589 */ /* 0x0004e400000e0000 */
.L_x_4834:
[----:B---3--:R-:W-:Y:S01]  /*113c0*/  ISETP.NE.AND P0, PT, R14, RZ, PT ;  /* 0x000000ff0e00720c */ /* 0x008fe20003f05270 */
[----:B------:R-:W-:-:S12]  /*113d0*/  BSSY B0, `(.L_x_4765) ;  /* 0x0000027000007945 */ /* 0x000fd80003800000 */
[----:B------:R-:W-:Y:S05]  /*113e0*/  @P0 BRA `(.L_x_4766) ;  /* 0x0000000000940947 */ /* 0x000fea0003800000 */
[----:B------:R-:W-:-:S03]  /*113f0*/  UMOV UR4, 0xffffffff ;  /* 0xffffffff00047882 */ /* 0x000fc60000000000 */
[----:B------:R-:W-:Y:S05]  /*11400*/  BRA.DIV UR4, `(.L_x_4767) ;  /* 0x0000001e04747947 */ /* 0x000fea000b800000 */
[----:B------:R-:W-:-:S13]  /*11410*/  ELECT P6, URZ, PT ;  /* 0x00000000003f782f */ /* 0x000fda00038c0000 */
.L_x_4837:
[----:B------:R-:W-:Y:S05]  /*11420*/  @!P6 BRA `(.L_x_4766) ;  /* 0x000000000084e947 */ /* 0x000fea0003800000 */
[----:B------:R-:W-:-:S06]  /*11430*/  ULOP3.LUT UR4, UR36, 0x2, URZ, 0xfc, !UPT ;  /* 0x0000000224047892 */ /* 0x000fcc000f8efc3f */
[----:B--2---:R-:W-:-:S05]  /*11440*/  IMAD.U32 R2, RZ, RZ, UR4 ;  /* 0x00000004ff027e24 */ /* 0x004fca000f8e00ff */
[----:B------:R-:W-:-:S13]  /*11450*/  ISETP.NE.AND P2, PT, R2, 0x3, PT ;  /* 0x000000030200780c */ /* 0x000fda0003f45270 */
[----:B------:R-:W-:Y:S05]  /*11460*/  @!P2 BRA `(.L_x_4768) ;  /* 0x000000000004a947 */ /* 0x000fea0003800000 */
[----:B------:R-:W-:Y:S01]  /*11470*/  BPT.TRAP 0x1 ;  /* 0x000000040000795c */ /* 0x000fe20000300000 */
.L_x_4768:
[----:B-1----:R-:W2:Y:S04]  /*11480*/  LDL R3, [R1+0x8] ;  /* 0x0000080001037983 */ /* 0x002ea80000100800 */
[----:B------:R-:W3:Y:S01]  /*11490*/  LDL.LU R7, [R1+0x10] ;  /* 0x0000100001077983 */ /* 0x000ee20000300800 */
[----:B------:R-:W-:-:S04]  /*114a0*/  VIADD R2, R0, 0x22840 ;  /* 0x0002284000027836 */ /* 0x000fc80000000000 */
[C---:B--2---:R-:W-:Y:S02]  /*114b0*/  IMAD R6, R3.reuse, 0x8, R2 ;  /* 0x0000000803067824 */ /* 0x044fe400078e0202 */
[----:B------:R-:W-:Y:S01]  /*114c0*/  VIADD R3, R3, 0x1 ;  /* 0x0000000103037836 */ /* 0x000fe20000000000 */
[----:B---3--:R-:W-:-:S04]  /*114d0*/  SHF.L.U32 R5, R7, 0x1f, RZ ;  /* 0x0000001f07057819 */ /* 0x008fc800000006ff */
[C---:B------:R-:W-:Y:S01]  /*114e0*/  ISETP.NE.AND P1, PT, R3.reuse, 0x2, PT ;  /* 0x000000020300780c */ /* 0x040fe20003f25270 */
[----:B------:R-:W1:Y:S03]  /*114f0*/  SYNCS.PHASECHK.TRANS64.TRYWAIT P0, [R6+URZ], R5 ;  /* 0x00000005060075a7 */ /* 0x000e66000800017f */
[----:B------:R-:W-:Y:S02]  /*11500*/  SEL R4, RZ, 0x1, P1 ;  /* 0x00000001ff047807 */ /* 0x000fe40000800000 */
[----:B------:R-:W-:Y:S02]  /*11510*/  SEL R3, R3, RZ, P1 ;  /* 0x000000ff03037207 */ /* 0x000fe40000800000 */
[----:B------:R-:W-:-:S03]  /*11520*/  LOP3.LUT R4, R7, R4, RZ, 0x3c, !PT ;  /* 0x0000000407047212 */ /* 0x000fc600078e3cff */
[----:B------:R-:W-:Y:S01]  /*11530*/  IMAD R7, R3, 0x8, R2 ;  /* 0x0000000803077824 */ /* 0x000fe200078e0202 */
[----:B------:R-:W-:Y:S01]  /*11540*/  SHF.L.U32 R2, R4, 0x1f, RZ ;  /* 0x0000001f04027819 */ /* 0x000fe200000006ff */
[----:B-1----:R-:W-:Y:S06]  /*11550*/  @!P0 BRA `(.L_x_4769) ;  /* 0x0000001c00408947 */ /* 0x002fec0003800000 */
.L_x_4838:
[----:B------:R-:W2:Y:S02]  /*11560*/  SYNCS.PHASECHK.TRANS64.TRYWAIT P0, [R7+URZ], R2 ;  /* 0x00000002070075a7 */ /* 0x000ea4000800017f */
[----:B--2---:R-:W-:Y:S05]  /*11570*/  @!P0 BRA `(.L_x_4770) ;  /* 0x0000001c004c8947 */ /* 0x004fea0003800000 */
.L_x_4839:
[----:B------:R-:W-:Y:S05]  /*11580*/  @!P2 BRA `(.L_x_4771) ;  /* 0x000000000004a947 */ /* 0x000fea0003800000 */
[----:B------:R-:W-:Y:S01]  /*11590*/  BPT.TRAP 0x1 ;  /* 0x000000040000795c */ /* 0x000fe20000300000 */
.L_x_4771:
[----:B------:R-:W3:Y:S01]  /*115a0*/  LDL.LU R4, [R1+0x8] ;  /* 0x0000080001047983 */ /* 0x000ee20000300800 */
[----:B------:R-:W-:-:S04]  /*115b0*/  VIADD R0, R0, 0x22860 ;  /* 0x0002286000007836 */ /* 0x000fc80000000000 */
[----:B---3--:R-:W-:-:S04]  /*115c0*/  IMAD R4, R4, 0x8, R0 ;  /* 0x0000000804047824 */ /* 0x008fc800078e0200 */
[----:B------:R-:W3:Y:S02]  /*115d0*/  SYNCS.PHASECHK.TRANS64.TRYWAIT P0, [R4+URZ], R5 ;  /* 0x00000005040075a7 */ /* 0x000ee4000800017f */
[----:B---3--:R-:W-:Y:S05]  /*115e0*/  @!P0 BRA `(.L_x_4772) ;  /* 0x0000001c00448947 */ /* 0x008fea0003800000 */
.L_x_4840:
[----:B------:R-:W-:-:S07]  /*115f0*/  IMAD R3, R3, 0x8, R0 ;  /* 0x0000000803037824 */ /* 0x000fce00078e0200 */
.L_x_4773:
[----:B----4-:R4:W0:Y:S02]  /*11600*/  SYNCS.PHASECHK.TRANS64.TRYWAIT P0, [R3+URZ], R2 ;  /* 0x00000002030075a7 */ /* 0x010824000800017f */
[----:B0-----:R-:W-:Y:S05]  /*11610*/  @!P0 NANOSLEEP.SYNCS 0x989680 ;  /* 0x009896800000895d */ /* 0x001fea0003900000 */
[----:B------:R-:W0:Y:S02]  /*11620*/  @!P0 SYNCS.PHASECHK.TRANS64 P0, [R3+URZ], R2 ;  /* 0x00000002030085a7 */ /* 0x000e24000800007f */
[----:B0-----:R-:W-:Y:S05]  /*11630*/  @!P0 BRA `(.L_x_4773) ;  /* 0xfffffffc00f08947 */ /* 0x001fea000383ffff */
.L_x_4766:
[----:B------:R-:W-:Y:S05]  /*11640*/  BSYNC B0 ;  /* 0x0000000000007941 */ /* 0x000fea0003800000 */
.L_x_4765:
[----:B------:R-:W-:Y:S05]  /*11650*/  EXIT ;  /* 0x000000000000794d */ /* 0x000fea0003800000 */
.L_x_4601:
[----:B0-----:R0:W1:Y:S02]  /*11660*/  SYNCS.PHASECHK.TRANS64.TRYWAIT P0, [R7+URZ+0x22800], R0 ;  /* 0x02280000070075a7 */ /* 0x001064000800017f */
[----:B-1----:R-:W-:Y:S05]  /*11670*/  @!P0 NANOSLEEP.SYNCS 0x989680 ;  /* 0x009896800000895d */ /* 0x002fea0003900000 */
[----:B------:R-:W1:Y:S02]  /*11680*/  @!P0 SYNCS.PHASECHK.TRANS64 P0, [R7+URZ+0x22800], R0 ;  /* 0x02280000070085a7 */ /* 0x000e64000800007f */
[----:B-1----:R-:W-:Y:S05]  /*11690*/  @!P0 BRA `(.L_x_4601) ;  /* 0xfffffffc00f08947 */ /* 0x002fea000383ffff */
[----:B------:R-:W-:Y:S05]  /*116a0*/  BRA `(.L_x_4774) ;  /* 0xffffff04002c7947 */ /* 0x000fea000383ffff */
.L_x_4605:
[----:B-1----:R1:W2:Y:S02]  /*116b0*/  SYNCS.PHASECHK.TRANS64.TRYWAIT P1, [R6+URZ+0x22830], R11 ;  /* 0x0228300b060075a7 */ /* 0x0022a4000802017f */
[----:B--2---:R-:W-:Y:S05]  /*116c0*/  @!P1 NANOSLEEP.SYNCS 0x989680 ;  /* 0x009896800000995d */ /* 0x004fea0003900000 */
[----:B------:R-:W2:Y:S02]  /*116d0*/  @!P1 SYNCS.PHASECHK.TRANS64 P1, [R6+URZ+0x22830], R11 ;  /* 0x0228300b060095a7 */ /* 0x000ea4000802007f */
[----:B--2---:R-:W-:Y:S05]  /*116e0*/  @!P1 BRA `(.L_x_4605) ;  /* 0xfffffffc00f09947 */ /* 0x004fea000383ffff */
[----:B------:R-:W-:Y:S05]  /*116f0*/  BRA `(.L_x_4604) ;  /* 0xffffff0400587947 */ /* 0x000fea000383ffff */
.L_x_4609:
[----:B---3--:R3:W4:Y:S02]  /*11700*/  SYNCS.PHASECHK.TRANS64.TRYWAIT P3, [R6+URZ+0x22850], R11 ;  /* 0x0228500b060075a7 */ /* 0x008724000806017f */
[----:B----4-:R-:W-:Y:S05]  /*11710*/  @!P3 NANOSLEEP.SYNCS 0x989680 ;  /* 0x009896800000b95d */ /* 0x010fea0003900000 */
[----:B------:R-:W4:Y:S02]  /*11720*/  @!P3 SYNCS.PHASECHK.TRANS64 P3, [R6+URZ+0x22850], R11 ;  /* 0x0228500b0600b5a7 */ /* 0x000f24000806007f */
[----:B----4-:R-:W-:Y:S05]  /*11730*/  @!P3 BRA `(.L_x_4609) ;  /* 0xfffffffc00f0b947 */ /* 0x010fea000383ffff */
[----:B------:R-:W-:Y:S05]  /*11740*/  BRA `(.L_x_4608) ;  /* 0xffffff1c005c7947 */ /* 0x000fea000383ffff */
.L_x_4614:
[----:B-1----:R-:W-:-:S04]  /*11750*/  IMAD.U32 R5, RZ, RZ, UR25 ;  /* 0x00000019ff057e24 */ /* 0x002fc8000f8e00ff */
[----:B------:R1:W2:Y:S03]  /*11760*/  SYNCS.PHASECHK.TRANS64.TRYWAIT P3, [R5+URZ+0x22830], R6 ;  /* 0x02283006050075a7 */ /* 0x0002a6000806017f */
[----:B--2---:R-:W-:Y:S05]  /*11770*/  @!P3 NANOSLEEP.SYNCS 0x989680 ;  /* 0x009896800000b95d */ /* 0x004fea0003900000 */
[----:B------:R-:W2:Y:S02]  /*11780*/  @!P3 SYNCS.PHASECHK.TRANS64 P3, [R5+URZ+0x22830], R6 ;  /* 0x022830060500b5a7 */ /* 0x000ea4000806007f */
[----:B--2---:R-:W-:Y:S05]  /*11790*/  @!P3 BRA `(.L_x_4614) ;  /* 0xfffffffc00ecb947 */ /* 0x004fea000383ffff */
[----:B------:R-:W-:Y:S05]  /*117a0*/  BRA `(.L_x_4613) ;  /* 0xffffff20008c7947 */ /* 0x000fea000383ffff */
.L_x_4618:
[----:B--2---:R2:W3:Y:S02]  /*117b0*/  SYNCS.PHASECHK.TRANS64.TRYWAIT P3, [R177+URZ+0x22850], R6 ;  /* 0x02285006b10075a7 */ /* 0x0044e4000806017f */
[----:B---3--:R-:W-:Y:S05]  /*117c0*/  @!P3 NANOSLEEP.SYNCS 0x989680 ;  /* 0x009896800000b95d */ /* 0x008fea0003900000 */
[----:B------:R-:W3:Y:S02]  /*117d0*/  @!P3 SYNCS.PHASECHK.TRANS64 P3, [R177+URZ+0x22850], R6 ;  /* 0x02285006b100b5a7 */ /* 0x000ee4000806007f */
[----:B---3--:R-:W-:Y:S05]  /*117e0*/  @!P3 BRA `(.L_x_4618) ;  /* 0xfffffffc00f0b947 */ /* 0x008fea000383ffff */
[----:B------:R-:W-:Y:S05]  /*117f0*/  BRA `(.L_x_4617) ;  /* 0xffffff4000807947 */ /* 0x000fea000383ffff */
.L_x_4624:
[----:B-1----:R-:W-:-:S04]  /*11800*/  IMAD.U32 R5, RZ, RZ, UR24 ;  /* 0x00000018ff057e24 */ /* 0x002fc8000f8e00ff */
[----:B------:R1:W2:Y:S03]  /*11810*/  SYNCS.PHASECHK.TRANS64.TRYWAIT P1, [R5+URZ+0x22830], R6 ;  /* 0x02283006050075a7 */ /* 0x0002a6000802017f */
[----:B--2---:R-:W-:Y:S05]  /*11820*/  @!P1 NANOSLEEP.SYNCS 0x989680 ;  /* 0x009896800000995d */ /* 0x004fea0003900000 */
[----:B------:R-:W2:Y:S02]  /*11830*/  @!P1 SYNCS.PHASECHK.TRANS64 P1, [R5+URZ+0x22830], R6 ;  /* 0x02283006050095a7 */ /* 0x000ea4000802007f */
[----:B--2---:R-:W-:Y:S05]  /*11840*/  @!P1 BRA `(.L_x_4624) ;  /* 0xfffffffc00ec9947 */ /* 0x004fea000383ffff */
[----:B------:R-:W-:Y:S05]  /*11850*/  BRA `(.L_x_4623) ;  /* 0xffffff44008c7947 */ /* 0x000fea000383ffff */
.L_x_4628:
[----:B--2---:R2:W3:Y:S02]  /*11860*/  SYNCS.PHASECHK.TRANS64.TRYWAIT P1, [R183+URZ+0x22850], R6 ;  /* 0x02285006b70075a7 */ /* 0x0044e4000802017f */
[----:B---3--:R-:W-:Y:S05]  /*11870*/  @!P1 NANOSLEEP.SYNCS 0x989680 ;  /* 0x009896800000995d */ /* 0x008fea0003900000 */
[----:B------:R-:W3:Y:S02]  /*11880*/  @!P1 SYNCS.PHASECHK.TRANS64 P1, [R183+URZ+0x22850], R6 ;  /* 0x02285006b70095a7 */ /* 0x000ee4000802007f */
[----:B---3--:R-:W-:Y:S05]  /*11890*/  @!P1 BRA `(.L_x_4628) ;  /* 0xfffffffc00f09947 */ /* 0x008fea000383ffff */
[----:B------:R-:W-:Y:S05]  /*118a0*/  BRA `(.L_x_4627) ;  /* 0xffffff5c00ac7947 */ /* 0x000fea000383ffff */
.L_x_4671:
        /* <DEDUP_REMOVED lines=11> */
.L_x_4776:
[----:B------:R-:W-:Y:S05]  /*11960*/  BSYNC B0 ;  /* 0x0000000000007941 */ /* 0x000fea0003800000 */
.L_x_4775:
[----:B------:R-:W-:Y:S05]  /*11970*/  BRA `(.L_x_4777) ;  /* 0xffffffb000847947 */ /* 0x000fea000383ffff */
.L_x_4673:
[----:B------:R-:W-:Y:S01]  /*11980*/  BSSY B0, `(.L_x_4778) ;  /* 0x0000006000007945 */ /* 0x000fe20003800000 */
[----:B------:R-:W-:-:S07]  /*11990*/  IMAD.MOV.U32 R15, RZ, RZ, -0x1 ;  /* 0xffffffffff0f7424 */ /* 0x000fce00078e00ff */
[----:B0123--:R-:W-:Y:S05]  /*119a0*/  WARPSYNC.COLLECTIVE R15, `(.L_x_4779) ;  /* 0x000000000f0c7348 */ /* 0x00ffea0003c00000 */
[----:B------:R-:W-:Y:S02]  /*119b0*/  ELECT P6, UR62, PT ;  /* 0x00000000003e782f */ /* 0x000fe400038c0000 */
[----:B------:R-:W-:Y:S01]  /*119c0*/  MOV R14, UR62 ;  /* 0x0000003e000e7c02 */ /* 0x000fe20008000f00 */
[----:B0123--:R-:W-:Y:S10]  /*119d0*/  ENDCOLLECTIVE ;  /* 0x000000000000791b */ /* 0x00fff40003800000 */
.L_x_4779:
[----:B------:R-:W-:Y:S05]  /*119e0*/  BSYNC B0 ;  /* 0x0000000000007941 */ /* 0x000fea0003800000 */
.L_x_4778:
[----:B------:R-:W-:Y:S05]  /*119f0*/  BRA `(.L_x_4780) ;  /* 0xffffffb0008c7947 */ /* 0x000fea000383ffff */
.L_x_4675:
[----:B---3--:R3:W4:Y:S02]  /*11a00*/  SYNCS.PHASECHK.TRANS64.TRYWAIT P0, [R0+URZ+0x22840], R2 ;  /* 0x02284002000075a7 */ /* 0x008724000800017f */
[----:B----4-:R-:W-:Y:S05]  /*11a10*/  @!P0 NANOSLEEP.SYNCS 0x989680 ;  /* 0x009896800000895d */ /* 0x010fea0003900000 */
[----:B------:R-:W4:Y:S02]  /*11a20*/  @!P0 SYNCS.PHASECHK.TRANS64 P0, [R0+URZ+0x22840], R2 ;  /* 0x02284002000085a7 */ /* 0x000f24000800007f */
[----:B----4-:R-:W-:Y:S05]  /*11a30*/  @!P0 BRA `(.L_x_4675) ;  /* 0xfffffffc00f08947 */ /* 0x010fea000383ffff */
[----:B------:R-:W-:Y:S05]  /*11a40*/  BRA `(.L_x_4781) ;  /* 0xffffffb000f87947 */ /* 0x000fea000383ffff */
.L_x_4679:
[----:B------:R-:W2:Y:S01]  /*11a50*/  LDL.LU R11, [R1+0x34] ;  /* 0x00003400010b7983 */ /* 0x000ea20000300800 */
[----:B------:R-:W-:Y:S02]  /*11a60*/  IMAD.MOV.U32 R13, RZ, RZ, R0 ;  /* 0x000000ffff0d7224 */ /* 0x000fe400078e0000 */
[----:B------:R-:W-:Y:S02]  /*11a70*/  IMAD.MOV.U32 R12, RZ, RZ, RZ ;  /* 0x000000ffff0c7224 */ /* 0x000fe400078e00ff */
[----:B------:R-:W-:Y:S02]  /*11a80*/  IMAD.MOV.U32 R15, RZ, RZ, -0x1 ;  /* 0xffffffffff0f7424 */ /* 0x000fe400078e00ff */
[----:B------:R-:W-:-:S04]  /*11a90*/  IMAD R17, R17, 0x80, R8 ;  /* 0x0000008011117824 */ /* 0x000fc800078e0208 */
[----:B------:R-:W-:Y:S02]  /*11aa0*/  VIADD R6, R17, 0x60 ;  /* 0x0000006011067836 */ /* 0x000fe40000000000 */
[----:B--2---:R-:W-:Y:S02]  /*11ab0*/  IMAD R3, R11, R7, RZ ;  /* 0x000000070b037224 */ /* 0x004fe400078e02ff */
[----:B------:R-:W-:-:S03]  /*11ac0*/  IMAD.MOV.U32 R11, RZ, RZ, 0x181f ;  /* 0x0000181fff0b7424 */ /* 0x000fc600078e00ff */
[----:B------:R-:W-:-:S13]  /*11ad0*/  ISETP.GE.AND P1, PT, R17, R3, PT ;  /* 0x000000031100720c */ /* 0x000fda0003f26270 */
[----:B-----5:R-:W-:Y:S05]  /*11ae0*/  WARPSYNC.COLLECTIVE R15, `(.L_x_4782) ;  /* 0x000000000f087348 */ /* 0x020fea0003c00000 */
[----:B------:R0:W1:Y:S02]  /*11af0*/  SHFL.IDX P6, R14, R13, R12, R11 ;  /* 0x0000000c0d0e7389 */ /* 0x00006400000c000b */
[----:B01---5:R-:W-:Y:S01]  /*11b00*/  ENDCOLLECTIVE ;  /* 0x000000000000791b */ /* 0x023fe20003800000 */
.L_x_4782:
[----:B------:R-:W-:Y:S02]  /*11b10*/  IMAD.MOV.U32 R13, RZ, RZ, R2 ;  /* 0x000000ffff0d7224 */ /* 0x000fe400078e0002 */
[----:B------:R-:W-:-:S07]  /*11b20*/  IMAD.MOV.U32 R4, RZ, RZ, R14 ;  /* 0x000000ffff047224 */ /* 0x000fce00078e000e */
[----:B------:R-:W-:Y:S05]  /*11b30*/  WARPSYNC.COLLECTIVE R15, `(.L_x_4783) ;  /* 0x000000000f087348 */ /* 0x000fea0003c00000 */
[----:B------:R0:W1:Y:S02]  /*11b40*/  SHFL.IDX P6, R14, R13, R12, R11 ;  /* 0x0000000c0d0e7389 */ /* 0x00006400000c000b */
[----:B01----:R-:W-:Y:S01]  /*11b50*/  ENDCOLLECTIVE ;  /* 0x000000000000791b */ /* 0x003fe20003800000 */
.L_x_4783:
[----:B------:R-:W-:Y:S02]  /*11b60*/  IMAD.MOV.U32 R13, RZ, RZ, R0 ;  /* 0x000000ffff0d7224 */ /* 0x000fe400078e0000 */
[----:B------:R-:W-:Y:S02]  /*11b70*/  IMAD.MOV.U32 R12, RZ, RZ, 0x1 ;  /* 0x00000001ff0c7424 */ /* 0x000fe400078e00ff */
[----:B------:R-:W-:-:S07]  /*11b80*/  IMAD.MOV.U32 R5, RZ, RZ, R14 ;  /* 0x000000ffff057224 */ /* 0x000fce00078e000e */
[----:B------:R-:W-:Y:S05]  /*11b90*/  WARPSYNC.COLLECTIVE R15, `(.L_x_4784) ;  /* 0x000000000f087348 */ /* 0x000fea0003c00000 */
[----:B------:R0:W1:Y:S02]  /*11ba0*/  SHFL.IDX P6, R14, R13, R12, R11 ;  /* 0x0000000c0d0e7389 */ /* 0x00006400000c000b */
[----:B01----:R-:W-:Y:S01]  /*11bb0*/  ENDCOLLECTIVE ;  /* 0x000000000000791b */ /* 0x003fe20003800000 */
.L_x_4784:
        /* <DEDUP_REMOVED lines=10> */
[----:B0-----:R-:W-:-:S05]  /*11c60*/  VIADD R4, R17, 0x10 ;  /* 0x0000001011047836 */ /* 0x001fca0000000000 */
[----:B------:R-:W-:Y:S01]  /*11c70*/  ISETP.GE.AND P1, PT, R4, R3, PT ;  /* 0x000000030400720c */ /* 0x000fe20003f26270 */
[----:B------:R-:W-:-:S12]  /*11c80*/  IMAD.MOV.U32 R4, RZ, RZ, R14 ;  /* 0x000000ffff047224 */ /* 0x000fd800078e000e */
[----:B------:R-:W-:Y:S05]  /*11c90*/  WARPSYNC.COLLECTIVE R15, `(.L_x_4785) ;  /* 0x000000000f087348 */ /* 0x000fea0003c00000 */
[----:B------:R0:W1:Y:S02]  /*11ca0*/  SHFL.IDX P6, R14, R13, R12, R11 ;  /* 0x0000000c0d0e7389 */ /* 0x00006400000c000b */
[----:B01----:R-:W-:Y:S01]  /*11cb0*/  ENDCOLLECTIVE ;  /* 0x000000000000791b */ /* 0x003fe20003800000 */
.L_x_4785:
[----:B------:R-:W-:Y:S02]  /*11cc0*/  IMAD.MOV.U32 R13, RZ, RZ, R0 ;  /* 0x000000ffff0d7224 */ /* 0x000fe400078e0000 */
[----:B------:R-:W-:Y:S02]  /*11cd0*/  IMAD.MOV.U32 R12, RZ, RZ, 0x2 ;  /* 0x00000002ff0c7424 */ /* 0x000fe400078e00ff */
[----:B------:R-:W-:-:S07]  /*11ce0*/  IMAD.MOV.U32 R5, RZ, RZ, R14 ;  /* 0x000000ffff057224 */ /* 0x000fce00078e000e */
[----:B------:R-:W-:Y:S05]  /*11cf0*/  WARPSYNC.COLLECTIVE R15, `(.L_x_4786) ;  /* 0x000000000f087348 */ /* 0x000fea0003c00000 */
[----:B------:R0:W1:Y:S02]  /*11d00*/  SHFL.IDX P6, R14, R13, R12, R11 ;  /* 0x0000000c0d0e7389 */ /* 0x00006400000c000b */
[----:B01----:R-:W-:Y:S01]  /*11d10*/  ENDCOLLECTIVE ;  /* 0x000000000000791b */ /* 0x003fe20003800000 */
.L_x_4786:
        /* <DEDUP_REMOVED lines=16> */
.L_x_4787:
[----:B------:R-:W-:Y:S02]  /*11e20*/  IMAD.MOV.U32 R13, RZ, RZ, R0 ;  /* 0x000000ffff0d7224 */ /* 0x000fe400078e0000 */
[----:B------:R-:W-:Y:S02]  /*11e30*/  IMAD.MOV.U32 R12, RZ, RZ, 0x3 ;  /* 0x00000003ff0c7424 */ /* 0x000fe400078e00ff */
[----:B------:R-:W-:-:S07]  /*11e40*/  IMAD.MOV.U32 R5, RZ, RZ, R14 ;  /* 0x000000ffff057224 */ /* 0x000fce00078e000e */
[----:B------:R-:W-:Y:S05]  /*11e50*/  WARPSYNC.COLLECTIVE R15, `(.L_x_4788) ;  /* 0x000000000f087348 */ /* 0x000fea0003c00000 */
[----:B------:R0:W1:Y:S02]  /*11e60*/  SHFL.IDX P6, R14, R13, R12, R11 ;  /* 0x0000000c0d0e7389 */ /* 0x00006400000c000b */
[----:B01----:R-:W-:Y:S01]  /*11e70*/  ENDCOLLECTIVE ;  /* 0x000000000000791b */ /* 0x003fe20003800000 */
.L_x_4788:
        /* <DEDUP_REMOVED lines=16> */
.L_x_4789:
[----:B------:R-:W-:Y:S02]  /*11f80*/  IMAD.MOV.U32 R13, RZ, RZ, R0 ;  /* 0x000000ffff0d7224 */ /* 0x000fe400078e0000 */
[----:B------:R-:W-:Y:S02]  /*11f90*/  IMAD.MOV.U32 R12, RZ, RZ, 0x4 ;  /* 0x00000004ff0c7424 */ /* 0x000fe400078e00ff */
[----:B------:R-:W-:-:S07]  /*11fa0*/  IMAD.MOV.U32 R5, RZ, RZ, R14 ;  /* 0x000000ffff057224 */ /* 0x000fce00078e000e */
[----:B------:R-:W-:Y:S05]  /*11fb0*/  WARPSYNC.COLLECTIVE R15, `(.L_x_4790) ;  /* 0x000000000f087348 */ /* 0x000fea0003c00000 */
[----:B------:R0:W1:Y:S02]  /*11fc0*/  SHFL.IDX P6, R14, R13, R12, R11 ;  /* 0x0000000c0d0e7389 */ /* 0x00006400000c000b */
[----:B01----:R-:W-:Y:S01]  /*11fd0*/  ENDCOLLECTIVE ;  /* 0x000000000000791b */ /* 0x003fe20003800000 */
.L_x_4790:
        /* <DEDUP_REMOVED lines=16> */
.L_x_4791:
[----:B------:R-:W-:Y:S02]  /*120e0*/  IMAD.MOV.U32 R13, RZ, RZ, R0 ;  /* 0x000000ffff0d7224 */ /* 0x000fe400078e0000 */
[----:B------:R-:W-:Y:S02]  /*120f0*/  IMAD.MOV.U32 R12, RZ, RZ, 0x5 ;  /* 0x00000005ff0c7424 */ /* 0x000fe400078e00ff */
[----:B------:R-:W-:-:S07]  /*12100*/  IMAD.MOV.U32 R5, RZ, RZ, R14 ;  /* 0x000000ffff057224 */ /* 0x000fce00078e000e */
[----:B------:R-:W-:Y:S05]  /*12110*/  WARPSYNC.COLLECTIVE R15, `(.L_x_4792) ;  /* 0x000000000f087348 */ /* 0x000fea0003c00000 */
[----:B------:R0:W1:Y:S02]  /*12120*/  SHFL.IDX P6, R14, R13, R12, R11 ;  /* 0x0000000c0d0e7389 */ /* 0x00006400000c000b */
[----:B01----:R-:W-:Y:S01]  /*12130*/  ENDCOLLECTIVE ;  /* 0x000000000000791b */ /* 0x003fe20003800000 */
.L_x_4792:
        /* <DEDUP_REMOVED lines=16> */
.L_x_4793:
[----:B------:R-:W-:Y:S02]  /*12240*/  IMAD.MOV.U32 R13, RZ, RZ, R0 ;  /* 0x000000ffff0d7224 */ /* 0x000fe400078e0000 */
[----:B------:R-:W-:Y:S02]  /*12250*/  IMAD.MOV.U32 R12, RZ, RZ, 0x6 ;  /* 0x00000006ff0c7424 */ /* 0x000fe400078e00ff */
[----:B------:R-:W-:-:S07]  /*12260*/  IMAD.MOV.U32 R5, RZ, RZ, R14 ;  /* 0x000000ffff057224 */ /* 0x000fce00078e000e */
[----:B------:R-:W-:Y:S05]  /*12270*/  WARPSYNC.COLLECTIVE R15, `(.L_x_4794) ;  /* 0x000000000f087348 */ /* 0x000fea0003c00000 */
[----:B------:R0:W1:Y:S02]  /*12280*/  SHFL.IDX P6, R14, R13, R12, R11 ;  /* 0x0000000c0d0e7389 */ /* 0x00006400000c000b */
[----:B01----:R-:W-:Y:S01]  /*12290*/  ENDCOLLECTIVE ;  /* 0x000000000000791b */ /* 0x003fe20003800000 */
.L_x_4794:
        /* <DEDUP_REMOVED lines=15> */
.L_x_4795:
[----:B------:R-:W-:Y:S02]  /*12390*/  IMAD.MOV.U32 R13, RZ, RZ, R0 ;  /* 0x000000ffff0d7224 */ /* 0x000fe400078e0000 */
[----:B------:R-:W-:Y:S02]  /*123a0*/  IMAD.MOV.U32 R12, RZ, RZ, 0x7 ;  /* 0x00000007ff0c7424 */ /* 0x000fe400078e00ff */
[----:B------:R-:W-:-:S07]  /*123b0*/  IMAD.MOV.U32 R5, RZ, RZ, R14 ;  /* 0x000000ffff057224 */ /* 0x000fce00078e000e */
[----:B------:R-:W-:Y:S05]  /*123c0*/  WARPSYNC.COLLECTIVE R15, `(.L_x_4796) ;  /* 0x000000000f087348 */ /* 0x000fea0003c00000 */
[----:B------:R0:W1:Y:S02]  /*123d0*/  SHFL.IDX P6, R14, R13, R12, R11 ;  /* 0x0000000c0d0e7389 */ /* 0x00006400000c000b */
[----:B01----:R-:W-:Y:S01]  /*123e0*/  ENDCOLLECTIVE ;  /* 0x000000000000791b */ /* 0x003fe20003800000 */
.L_x_4796:
        /* <DEDUP_REMOVED lines=10> */
.L_x_4797:
[----:B------:R-:W-:Y:S01]  /*12490*/  @!PT LDS RZ, [RZ] ;  /* 0x00000000fffff984 */ /* 0x000fe20000000800 */
[----:B------:R-:W-:Y:S01]  /*124a0*/  @!PT LDS RZ, [RZ] ;  /* 0x00000000fffff984 */ /* 0x000fe20000000800 */
[----:B------:R-:W-:Y:S01]  /*124b0*/  @!PT LDS RZ, [RZ] ;  /* 0x00000000fffff984 */ /* 0x000fe20000000800 */
[----:B------:R0:W-:Y:S01]  /*124c0*/  @!P1 LDGSTS.E.BYPASS.LTC128B.128 [R9+0x1b400], desc[UR40][R4.64], !P0 ;  /* 0x1b40000004099fae */ /* 0x0001e2000c101d68 */
[----:B------:R-:W-:Y:S01]  /*124d0*/  IMAD.MOV.U32 R2, RZ, RZ, R14 ;  /* 0x000000ffff027224 */ /* 0x000fe200078e000e */
[----:B------:R-:W-:Y:S06]  /*124e0*/  BRA `(.L_x_4798) ;  /* 0xffffffb400a07947 */ /* 0x000fec000383ffff */
.L_x_4682:
[----:B--2---:R-:W2:Y:S02]  /*124f0*/  LDL R2, [R1+0x4] ;  /* 0x0000040001027983 */ /* 0x004ea40000100800 */
[----:B--2---:R2:W3:Y:S02]  /*12500*/  SYNCS.PHASECHK.TRANS64.TRYWAIT P0, [R2+URZ+0x22820], R0 ;  /* 0x02282000020075a7 */ /* 0x0044e4000800017f */
[----:B---3--:R-:W-:Y:S05]  /*12510*/  @!P0 NANOSLEEP.SYNCS 0x989680 ;  /* 0x009896800000895d */ /* 0x008fea0003900000 */
[----:B------:R-:W3:Y:S02]  /*12520*/  @!P0 SYNCS.PHASECHK.TRANS64 P0, [R2+URZ+0x22820], R0 ;  /* 0x02282000020085a7 */ /* 0x000ee4000800007f */
[----:B---3--:R-:W-:Y:S05]  /*12530*/  @!P0 BRA `(.L_x_4682) ;  /* 0xfffffffc00ec8947 */ /* 0x008fea000383ffff */
[----:B------:R-:W-:Y:S05]  /*12540*/  BRA `(.L_x_4799) ;  /* 0xffffffb800007947 */ /* 0x000fea000383ffff */
.L_x_4686:
[----:B0-----:R0:W1:Y:S02]  /*12550*/  SYNCS.PHASECHK.TRANS64.TRYWAIT P0, [R2+URZ+0x22860], R0 ;  /* 0x02286000020075a7 */ /* 0x001064000800017f */
[----:B-1----:R-:W-:Y:S05]  /*12560*/  @!P0 NANOSLEEP.SYNCS 0x989680 ;  /* 0x009896800000895d */ /* 0x002fea0003900000 */
[----:B------:R-:W1:Y:S02]  /*12570*/  @!P0 SYNCS.PHASECHK.TRANS64 P0, [R2+URZ+0x22860], R0 ;  /* 0x02286000020085a7 */ /* 0x000e64000800007f */
[----:B-1----:R-:W-:Y:S05]  /*12580*/  @!P0 BRA `(.L_x_4686) ;  /* 0xfffffffc00f08947 */ /* 0x002fea000383ffff */
[----:B------:R-:W-:Y:S05]  /*12590*/  BRA `(.L_x_4800) ;  /* 0xffffffb800307947 */ /* 0x000fea000383ffff */
.L_x_4701:
[----:B-1----:R1:W2:Y:S02]  /*125a0*/  SYNCS.PHASECHK.TRANS64.TRYWAIT P0, [R3+URZ+0x22840], R2 ;  /* 0x02284002030075a7 */ /* 0x0022a4000800017f */
[----:B--2---:R-:W-:Y:S05]  /*125b0*/  @!P0 NANOSLEEP.SYNCS 0x989680 ;  /* 0x009896800000895d */ /* 0x004fea0003900000 */
[----:B------:R-:W2:Y:S02]  /*125c0*/  @!P0 SYNCS.PHASECHK.TRANS64 P0, [R3+URZ+0x22840], R2 ;  /* 0x02284002030085a7 */ /* 0x000ea4000800007f */
[----:B--2---:R-:W-:Y:S05]  /*125d0*/  @!P0 BRA `(.L_x_4701) ;  /* 0xfffffffc00f08947 */ /* 0x004fea000383ffff */
[----:B------:R-:W-:Y:S05]  /*125e0*/  BRA `(.L_x_4801) ;  /* 0xffffffc000547947 */ /* 0x000fea000383ffff */
.L_x_4706:
[----:B0-----:R0:W2:Y:S02]  /*125f0*/  SYNCS.PHASECHK.TRANS64.TRYWAIT P0, [R3+URZ+0x22860], R2 ;  /* 0x02286002030075a7 */ /* 0x0010a4000800017f */
[----:B--2---:R-:W-:Y:S05]  /*12600*/  @!P0 NANOSLEEP.SYNCS 0x989680 ;  /* 0x009896800000895d */ /* 0x004fea0003900000 */
[----:B------:R-:W2:Y:S02]  /*12610*/  @!P0 SYNCS.PHASECHK.TRANS64 P0, [R3+URZ+0x22860], R2 ;  /* 0x02286002030085a7 */ /* 0x000ea4000800007f */
[----:B--2---:R-:W-:Y:S05]  /*12620*/  @!P0 BRA `(.L_x_4706) ;  /* 0xfffffffc00f08947 */ /* 0x004fea000383ffff */
[----:B------:R-:W-:Y:S05]  /*12630*/  BRA `(.L_x_4802) ;  /* 0xffffffc000dc7947 */ /* 0x000fea000383ffff */
.L_x_4717:
[----:B0-----:R0:W1:Y:S02]  /*12640*/  SYNCS.PHASECHK.TRANS64.TRYWAIT P0, [R4+URZ+0x22840], R2 ;  /* 0x02284002040075a7 */ /* 0x001064000800017f */
[----:B-1----:R-:W-:Y:S05]  /*12650*/  @!P0 NANOSLEEP.SYNCS 0x989680 ;  /* 0x009896800000895d */ /* 0x002fea0003900000 */
[----:B------:R-:W1:Y:S02]  /*12660*/  @!P0 SYNCS.PHASECHK.TRANS64 P0, [R4+URZ+0x22840], R2 ;  /* 0x02284002040085a7 */ /* 0x000e64000800007f */
[----:B-1----:R-:W-:Y:S05]  /*12670*/  @!P0 BRA `(.L_x_4717) ;  /* 0xfffffffc00f08947 */ /* 0x002fea000383ffff */
[----:B------:R-:W-:Y:S05]  /*12680*/  BRA `(.L_x_4803) ;  /* 0xffffffc800e47947 */ /* 0x000fea000383ffff */
.L_x_4722:
[----:B-1----:R1:W2:Y:S02]  /*12690*/  SYNCS.PHASECHK.TRANS64.TRYWAIT P0, [R4+URZ+0x22860], R2 ;  /* 0x02286002040075a7 */ /* 0x0022a4000800017f */
[----:B--2---:R-:W-:Y:S05]  /*126a0*/  @!P0 NANOSLEEP.SYNCS 0x989680 ;  /* 0x009896800000895d */ /* 0x004fea0003900000 */
[----:B------:R-:W2:Y:S02]  /*126b0*/  @!P0 SYNCS.PHASECHK.TRANS64 P0, [R4+URZ+0x22860], R2 ;  /* 0x02286002040085a7 */ /* 0x000ea4000800007f */
[----:B--2---:R-:W-:Y:S05]  /*126c0*/  @!P0 BRA `(.L_x_4722) ;  /* 0xfffffffc00f08947 */ /* 0x004fea000383ffff */
[----:B------:R-:W-:Y:S05]  /*126d0*/  BRA `(.L_x_4804) ;  /* 0xffffffcc00687947 */ /* 0x000fea000383ffff */
.L_x_4733:
[----:B-1----:R1:W2:Y:S02]  /*126e0*/  SYNCS.PHASECHK.TRANS64.TRYWAIT P0, [R4+URZ+0x22840], R2 ;  /* 0x02284002040075a7 */ /* 0x0022a4000800017f */
[----:B--2---:R-:W-:Y:S05]  /*126f0*/  @!P0 NANOSLEEP.SYNCS 0x989680 ;  /* 0x009896800000895d */ /* 0x004fea0003900000 */
[----:B------:R-:W2:Y:S02]  /*12700*/  @!P0 SYNCS.PHASECHK.TRANS64 P0, [R4+URZ+0x22840], R2 ;  /* 0x02284002040085a7 */ /* 0x000ea4000800007f */
[----:B--2---:R-:W-:Y:S05]  /*12710*/  @!P0 BRA `(.L_x_4733) ;  /* 0xfffffffc00f08947 */ /* 0x004fea000383ffff */
[----:B------:R-:W-:Y:S05]  /*12720*/  BRA `(.L_x_4805) ;  /* 0xffffffd400547947 */ /* 0x000fea000383ffff */
.L_x_4738:
[----:B0-----:R0:W2:Y:S02]  /*12730*/  SYNCS.PHASECHK.TRANS64.TRYWAIT P0, [R4+URZ+0x22860], R2 ;  /* 0x02286002040075a7 */ /* 0x0010a4000800017f */
[----:B--2---:R-:W-:Y:S05]  /*12740*/  @!P0 NANOSLEEP.SYNCS 0x989680 ;  /* 0x009896800000895d */ /* 0x004fea0003900000 */
[----:B------:R-:W2:Y:S02]  /*12750*/  @!P0 SYNCS.PHASECHK.TRANS64 P0, [R4+URZ+0x22860], R2 ;  /* 0x02286002040085a7 */ /* 0x000ea4000800007f */
[----:B--2---:R-:W-:Y:S05]  /*12760*/  @!P0 BRA `(.L_x_4738) ;  /* 0xfffffffc00f08947 */ /* 0x004fea000383ffff */
[----:B------:R-:W-:Y:S05]  /*12770*/  BRA `(.L_x_4806) ;  /* 0xffffffd400dc7947 */ /* 0x000fea000383ffff */
.L_x_4750:
        /* <DEDUP_REMOVED lines=8> */
.L_x_4808:
[----:B------:R-:W-:Y:S05]  /*12800*/  BSYNC B0 ;  /* 0x0000000000007941 */ /* 0x000fea0003800000 */
.L_x_4807:
        /* <DEDUP_REMOVED lines=9> */
.L_x_4809:
        /* <DEDUP_REMOVED lines=18> */
.L_x_4810:
[----:B------:R-:W-:Y:S01]  /*129c0*/  IMAD.MOV.U32 R12, RZ, RZ, 0x2 ;  /* 0x00000002ff0c7424 */ /* 0x000fe200078e00ff */
[----:B------:R-:W-:-:S05]  /*129d0*/  SEL R7, R14, RZ, P1 ;  /* 0x000000ff0e077207 */ /* 0x000fca0000800000 */
[----:B------:R-:W-:-:S04]  /*129e0*/  IMAD.IADD R3, R2, 0x1, R7 ;  /* 0x0000000102037824 */ /* 0x000fc800078e0207 */
[----:B------:R-:W-:-:S07]  /*129f0*/  IMAD.MOV.U32 R13, RZ, RZ, R3 ;  /* 0x000000ffff0d7224 */ /* 0x000fce00078e0003 */
[----:B------:R-:W-:Y:S05]  /*12a00*/  WARPSYNC.COLLECTIVE R15, `(.L_x_4811) ;  /* 0x000000000f087348 */ /* 0x000fea0003c00000 */
[----:B------:R0:W1:Y:S02]  /*12a10*/  SHFL.UP P6, R14, R13, R12, R11 ;  /* 0x0400000c0d0e7389 */ /* 0x00006400000c000b */
[----:B01----:R-:W-:Y:S01]  /*12a20*/  ENDCOLLECTIVE ;  /* 0x000000000000791b */ /* 0x003fe20003800000 */
.L_x_4811:
[----:B------:R-:W-:Y:S01]  /*12a30*/  IMAD.MOV.U32 R12, RZ, RZ, 0x4 ;  /* 0x00000004ff0c7424 */ /* 0x000fe200078e00ff */
[----:B------:R-:W-:-:S05]  /*12a40*/  SEL R14, R14, RZ, P2 ;  /* 0x000000ff0e0e7207 */ /* 0x000fca0001000000 */
[----:B------:R-:W-:-:S04]  /*12a50*/  IMAD.IADD R3, R3, 0x1, R14 ;  /* 0x0000000103037824 */ /* 0x000fc800078e020e */
[----:B------:R-:W-:-:S07]  /*12a60*/  IMAD.MOV.U32 R13, RZ, RZ, R3 ;  /* 0x000000ffff0d7224 */ /* 0x000fce00078e0003 */
[----:B------:R-:W-:Y:S05]  /*12a70*/  WARPSYNC.COLLECTIVE R15, `(.L_x_4812) ;  /* 0x000000000f087348 */ /* 0x000fea0003c00000 */
[----:B------:R0:W1:Y:S02]  /*12a80*/  SHFL.UP P6, R14, R13, R12, R11 ;  /* 0x0400000c0d0e7389 */ /* 0x00006400000c000b */
[----:B01----:R-:W-:Y:S01]  /*12a90*/  ENDCOLLECTIVE ;  /* 0x000000000000791b */ /* 0x003fe20003800000 */
.L_x_4812:
[----:B------:R-:W-:Y:S01]  /*12aa0*/  IMAD.MOV.U32 R12, RZ, RZ, 0x8 ;  /* 0x00000008ff0c7424 */ /* 0x000fe200078e00ff */
[----:B------:R-:W-:-:S05]  /*12ab0*/  SEL R14, R14, RZ, P3 ;  /* 0x000000ff0e0e7207 */ /* 0x000fca0001800000 */
[----:B------:R-:W-:-:S04]  /*12ac0*/  IMAD.IADD R3, R3, 0x1, R14 ;  /* 0x0000000103037824 */ /* 0x000fc800078e020e */
[----:B------:R-:W-:-:S07]  /*12ad0*/  IMAD.MOV.U32 R13, RZ, RZ, R3 ;  /* 0x000000ffff0d7224 */ /* 0x000fce00078e0003 */
[----:B------:R-:W-:Y:S05]  /*12ae0*/  WARPSYNC.COLLECTIVE R15, `(.L_x_4813) ;  /* 0x000000000f087348 */ /* 0x000fea0003c00000 */
[----:B------:R0:W1:Y:S02]  /*12af0*/  SHFL.UP P6, R14, R13, R12, R11 ;  /* 0x0400000c0d0e7389 */ /* 0x00006400000c000b */
[----:B01----:R-:W-:Y:S01]  /*12b00*/  ENDCOLLECTIVE ;  /* 0x000000000000791b */ /* 0x003fe20003800000 */
.L_x_4813:
[----:B------:R-:W-:Y:S01]  /*12b10*/  IMAD.MOV.U32 R12, RZ, RZ, 0x10 ;  /* 0x00000010ff0c7424 */ /* 0x000fe200078e00ff */
[----:B------:R-:W-:-:S05]  /*12b20*/  SEL R14, R14, RZ, P4 ;  /* 0x000000ff0e0e7207 */ /* 0x000fca0002000000 */
[----:B------:R-:W-:-:S04]  /*12b30*/  IMAD.IADD R3, R3, 0x1, R14 ;  /* 0x0000000103037824 */ /* 0x000fc800078e020e */
[----:B------:R-:W-:-:S07]  /*12b40*/  IMAD.MOV.U32 R13, RZ, RZ, R3 ;  /* 0x000000ffff0d7224 */ /* 0x000fce00078e0003 */
[----:B------:R-:W-:Y:S05]  /*12b50*/  WARPSYNC.COLLECTIVE R15, `(.L_x_4814) ;  /* 0x000000000f087348 */ /* 0x000fea0003c00000 */
[----:B------:R0:W1:Y:S02]  /*12b60*/  SHFL.UP P6, R14, R13, R12, R11 ;  /* 0x0400000c0d0e7389 */ /* 0x00006400000c000b */
[----:B01----:R-:W-:Y:S01]  /*12b70*/  ENDCOLLECTIVE ;  /* 0x000000000000791b */ /* 0x003fe20003800000 */
.L_x_4814:
        /* <DEDUP_REMOVED lines=8> */
.L_x_4815:
[----:B------:R-:W-:Y:S05]  /*12c00*/  BRA `(.L_x_4816) ;  /* 0xffffffdc004c7947 */ /* 0x000fea000383ffff */
.L_x_4755:
[----:B------:R-:W-:Y:S01]  /*12c10*/  BSSY B0, `(.L_x_4817) ;  /* 0x0000008000007945 */ /* 0x000fe20003800000 */
[----:B-----5:R-:W-:Y:S02]  /*12c20*/  IMAD.MOV.U32 R13, RZ, RZ, R2 ;  /* 0x000000ffff0d7224 */ /* 0x020fe400078e0002 */
[----:B------:R-:W-:Y:S02]  /*12c30*/  IMAD.MOV.U32 R12, RZ, RZ, 0x1 ;  /* 0x00000001ff0c7424 */ /* 0x000fe400078e00ff */
[----:B------:R-:W-:Y:S02]  /*12c40*/  IMAD.MOV.U32 R11, RZ, RZ, RZ ;  /* 0x000000ffff0b7224 */ /* 0x000fe400078e00ff */
[----:B------:R-:W-:-:S07]  /*12c50*/  IMAD.MOV.U32 R15, RZ, RZ, -0x1 ;  /* 0xffffffffff0f7424 */ /* 0x000fce00078e00ff */
[----:B012---:R-:W-:Y:S05]  /*12c60*/  WARPSYNC.COLLECTIVE R15, `(.L_x_4818) ;  /* 0x000000000f087348 */ /* 0x007fea0003c00000 */
[----:B------:R3:W4:Y:S02]  /*12c70*/  SHFL.UP P6, R14, R13, R12, R11 ;  /* 0x0400000c0d0e7389 */ /* 0x00072400000c000b */
[----:B01234-:R-:W-:Y:S01]  /*12c80*/  ENDCOLLECTIVE ;  /* 0x000000000000791b */ /* 0x01ffe20003800000 */
.L_x_4818:
[----:B------:R-:W-:Y:S05]  /*12c90*/  BSYNC B0 ;  /* 0x0000000000007941 */ /* 0x000fea0003800000 */
.L_x_4817:
        /* <DEDUP_REMOVED lines=8> */
.L_x_4819:
[----:B------:R-:W-:Y:S01]  /*12d20*/  IMAD.MOV.U32 R12, RZ, RZ, 0x4 ;  /* 0x00000004ff0c7424 */ /* 0x000fe200078e00ff */
[----:B------:R-:W-:-:S05]  /*12d30*/  SEL R4, R14, RZ, P2 ;  /* 0x000000ff0e047207 */ /* 0x000fca0001000000 */
[----:B------:R-:W-:-:S04]  /*12d40*/  IMAD.IADD R4, R13, 0x1, R4 ;  /* 0x000000010d047824 */ /* 0x000fc800078e0204 */
[----:B------:R-:W-:-:S07]  /*12d50*/  IMAD.MOV.U32 R13, RZ, RZ, R4 ;  /* 0x000000ffff0d7224 */ /* 0x000fce00078e0004 */
[----:B------:R-:W-:Y:S05]  /*12d60*/  WARPSYNC.COLLECTIVE R15, `(.L_x_4820) ;  /* 0x000000000f087348 */ /* 0x000fea0003c00000 */
[----:B------:R0:W1:Y:S02]  /*12d70*/  SHFL.UP P6, R14, R13, R12, R11 ;  /* 0x0400000c0d0e7389 */ /* 0x00006400000c000b */
[----:B01----:R-:W-:Y:S01]  /*12d80*/  ENDCOLLECTIVE ;  /* 0x000000000000791b */ /* 0x003fe20003800000 */
.L_x_4820:
[----:B------:R-:W-:Y:S01]  /*12d90*/  IMAD.MOV.U32 R12, RZ, RZ, 0x8 ;  /* 0x00000008ff0c7424 */ /* 0x000fe200078e00ff */
[----:B------:R-:W-:-:S05]  /*12da0*/  SEL R3, R14, RZ, P3 ;  /* 0x000000ff0e037207 */ /* 0x000fca0001800000 */
[----:B------:R-:W-:-:S04]  /*12db0*/  IMAD.IADD R6, R4, 0x1, R3 ;  /* 0x0000000104067824 */ /* 0x000fc800078e0203 */
[----:B------:R-:W-:-:S07]  /*12dc0*/  IMAD.MOV.U32 R13, RZ, RZ, R6 ;  /* 0x000000ffff0d7224 */ /* 0x000fce00078e0006 */
[----:B------:R-:W-:Y:S05]  /*12dd0*/  WARPSYNC.COLLECTIVE R15, `(.L_x_4821) ;  /* 0x000000000f087348 */ /* 0x000fea0003c00000 */
[----:B------:R0:W1:Y:S02]  /*12de0*/  SHFL.UP P6, R14, R13, R12, R11 ;  /* 0x0400000c0d0e7389 */ /* 0x00006400000c000b */
[----:B01----:R-:W-:Y:S01]  /*12df0*/  ENDCOLLECTIVE ;  /* 0x000000000000791b */ /* 0x003fe20003800000 */
.L_x_4821:
[----:B------:R-:W-:Y:S01]  /*12e00*/  IMAD.MOV.U32 R12, RZ, RZ, 0x10 ;  /* 0x00000010ff0c7424 */ /* 0x000fe200078e00ff */
[----:B------:R-:W-:-:S05]  /*12e10*/  SEL R7, R14, RZ, P4 ;  /* 0x000000ff0e077207 */ /* 0x000fca0002000000 */
[----:B------:R-:W-:-:S04]  /*12e20*/  IMAD.IADD R7, R6, 0x1, R7 ;  /* 0x0000000106077824 */ /* 0x000fc800078e0207 */
[----:B------:R-:W-:-:S07]  /*12e30*/  IMAD.MOV.U32 R13, RZ, RZ, R7 ;  /* 0x000000ffff0d7224 */ /* 0x000fce00078e0007 */
[----:B------:R-:W-:Y:S05]  /*12e40*/  WARPSYNC.COLLECTIVE R15, `(.L_x_4822) ;  /* 0x000000000f087348 */ /* 0x000fea0003c00000 */
[----:B------:R0:W1:Y:S02]  /*12e50*/  SHFL.UP P6, R14, R13, R12, R11 ;  /* 0x0400000c0d0e7389 */ /* 0x00006400000c000b */
[----:B01----:R-:W-:Y:S01]  /*12e60*/  ENDCOLLECTIVE ;  /* 0x000000000000791b */ /* 0x003fe20003800000 */
.L_x_4822:
        /* <DEDUP_REMOVED lines=8> */
.L_x_4823:
[----:B------:R-:W-:Y:S05]  /*12ef0*/  BRA `(.L_x_4824) ;  /* 0xffffffdc002c7947 */ /* 0x000fea000383ffff */
.L_x_4757:
[----:B------:R-:W-:Y:S01]  /*12f00*/  BSSY B0, `(.L_x_4825) ;  /* 0x0000006000007945 */ /* 0x000fe20003800000 */
[----:B------:R-:W-:Y:S01]  /*12f10*/  PLOP3.LUT P6, PT, P6, PT, PT, 0x8, 0x0 ;  /* 0x000000000000781c */ /* 0x000fe200037ce170 */
[----:B------:R-:W-:-:S12]  /*12f20*/  IMAD.MOV.U32 R15, RZ, RZ, -0x1 ;  /* 0xffffffffff0f7424 */ /* 0x000fd800078e00ff */
[----:B01---5:R-:W-:Y:S05]  /*12f30*/  WARPSYNC.COLLECTIVE R15, `(.L_x_4826) ;  /* 0x000000000f087348 */ /* 0x023fea0003c00000 */
[----:B------:R-:W-:Y:S01]  /*12f40*/  VOTE.ANY R14, PT, P6 ;  /* 0x00000000000e7806 */ /* 0x000fe200030e0100 */
[----:B01---5:R-:W-:Y:S06]  /*12f50*/  ENDCOLLECTIVE ;  /* 0x000000000000791b */ /* 0x023fec0003800000 */
.L_x_4826:
[----:B------:R-:W-:Y:S05]  /*12f60*/  BSYNC B0 ;  /* 0x0000000000007941 */ /* 0x000fea0003800000 */
.L_x_4825:
        /* <DEDUP_REMOVED lines=9> */
.L_x_4827:
[----:B------:R-:W-:Y:S01]  /*13000*/  IMAD.MOV.U32 R17, RZ, RZ, R14 ;  /* 0x000000ffff117224 */ /* 0x000fe200078e000e */
[----:B------:R-:W-:Y:S06]  /*13010*/  BRA `(.L_x_4828) ;  /* 0xffffffdc001c7947 */ /* 0x000fec000383ffff */
.L_x_4759:
[----:B------:R-:W-:Y:S01]  /*13020*/  BSSY B0, `(.L_x_4829) ;  /* 0x0000007000007945 */ /* 0x000fe20003800000 */
[----:B------:R-:W-:Y:S02]  /*13030*/  IMAD.MOV.U32 R13, RZ, RZ, R3 ;  /* 0x000000ffff0d7224 */ /* 0x000fe400078e0003 */
[----:B------:R-:W-:Y:S02]  /*13040*/  IMAD.MOV.U32 R11, RZ, RZ, 0x1f ;  /* 0x0000001fff0b7424 */ /* 0x000fe400078e00ff */
[----:B------:R-:W-:-:S07]  /*13050*/  IMAD.MOV.U32 R15, RZ, RZ, -0x1 ;  /* 0xffffffffff0f7424 */ /* 0x000fce00078e00ff */
[----:B0123-5:R-:W-:Y:S05]  /*13060*/  WARPSYNC.COLLECTIVE R15, `(.L_x_4830) ;  /* 0x000000000f087348 */ /* 0x02ffea0003c00000 */
[----:B------:R4:W0:Y:S02]  /*13070*/  SHFL.IDX P6, R14, R13, R12, R11 ;  /* 0x0000000c0d0e7389 */ /* 0x00082400000c000b */
[----:B012345:R-:W-:Y:S01]  /*13080*/  ENDCOLLECTIVE ;  /* 0x000000000000791b */ /* 0x03ffe20003800000 */
.L_x_4830:
[----:B------:R-:W-:Y:S05]  /*13090*/  BSYNC B0 ;  /* 0x0000000000007941 */ /* 0x000fea0003800000 */
.L_x_4829:
[----:B------:R-:W-:Y:S01]  /*130a0*/  IMAD.MOV.U32 R5, RZ, RZ, R14 ;  /* 0x000000ffff057224 */ /* 0x000fe200078e000e */
[----:B------:R-:W-:Y:S06]  /*130b0*/  BRA `(.L_x_4758) ;  /* 0xffffffdc00107947 */ /* 0x000fec000383ffff */
.L_x_4763:
[----:B-1----:R1:W2:Y:S02]  /*130c0*/  SYNCS.PHASECHK.TRANS64.TRYWAIT P0, [R0+URZ+0x22820], R3 ;  /* 0x02282003000075a7 */ /* 0x0022a4000800017f */
[----:B--2---:R-:W-:Y:S05]  /*130d0*/  @!P0 NANOSLEEP.SYNCS 0x989680 ;  /* 0x009896800000895d */ /* 0x004fea0003900000 */
[----:B------:R-:W2:Y:S02]  /*130e0*/  @!P0 SYNCS.PHASECHK.TRANS64 P0, [R0+URZ+0x22820], R3 ;  /* 0x02282003000085a7 */ /* 0x000ea4000800007f */
[----:B--2---:R-:W-:Y:S05]  /*130f0*/  @!P0 BRA `(.L_x_4763) ;  /* 0xfffffffc00f08947 */ /* 0x004fea000383ffff */
[----:B------:R-:W-:Y:S05]  /*13100*/  BRA `(.L_x_4831) ;  /* 0xffffffe000907947 */ /* 0x000fea000383ffff */
.L_x_4764:
        /* <DEDUP_REMOVED lines=11> */
.L_x_4833:
[----:B------:R-:W-:Y:S05]  /*131c0*/  BSYNC B0 ;  /* 0x0000000000007941 */ /* 0x000fea0003800000 */
.L_x_4832:
[----:B------:R-:W-:Y:S05]  /*131d0*/  BRA `(.L_x_4834) ;  /* 0xffffffe000787947 */ /* 0x000fea000383ffff */
.L_x_4767:
[----:B------:R-:W-:Y:S01]  /*131e0*/  BSSY B1, `(.L_x_4835) ;  /* 0x0000006000017945 */ /* 0x000fe20003800000 */
[----:B------:R-:W-:-:S07]  /*131f0*/  IMAD.MOV.U32 R15, RZ, RZ, -0x1 ;  /* 0xffffffffff0f7424 */ /* 0x000fce00078e00ff */
[----:B012--5:R-:W-:Y:S05]  /*13200*/  WARPSYNC.COLLECTIVE R15, `(.L_x_4836) ;  /* 0x000000000f0c7348 */ /* 0x027fea0003c00000 */
[----:B------:R-:W-:Y:S02]  /*13210*/  ELECT P6, UR62, PT ;  /* 0x00000000003e782f */ /* 0x000fe400038c0000 */
[----:B------:R-:W-:Y:S01]  /*13220*/  MOV R14, UR62 ;  /* 0x0000003e000e7c02 */ /* 0x000fe20008000f00 */
[----:B012--5:R-:W-:Y:S10]  /*13230*/  ENDCOLLECTIVE ;  /* 0x000000000000791b */ /* 0x027ff40003800000 */
.L_x_4836:
[----:B------:R-:W-:Y:S05]  /*13240*/  BSYNC B1 ;  /* 0x0000000000017941 */ /* 0x000fea0003800000 */
.L_x_4835:
[----:B------:R-:W-:Y:S05]  /*13250*/  BRA `(.L_x_4837) ;  /* 0xffffffe000707947 */ /* 0x000fea000383ffff */
.L_x_4769:
[----:B-1----:R1:W2:Y:S02]  /*13260*/  SYNCS.PHASECHK.TRANS64.TRYWAIT P0, [R6+URZ], R5 ;  /* 0x00000005060075a7 */ /* 0x0022a4000800017f */
[----:B--2---:R-:W-:Y:S05]  /*13270*/  @!P0 NANOSLEEP.SYNCS 0x989680 ;  /* 0x009896800000895d */ /* 0x004fea0003900000 */
[----:B------:R-:W2:Y:S02]  /*13280*/  @!P0 SYNCS.PHASECHK.TRANS64 P0, [R6+URZ], R5 ;  /* 0x00000005060085a7 */ /* 0x000ea4000800007f */
[----:B--2---:R-:W-:Y:S05]  /*13290*/  @!P0 BRA `(.L_x_4769) ;  /* 0xfffffffc00f08947 */ /* 0x004fea000383ffff */
[----:B------:R-:W-:Y:S05]  /*132a0*/  BRA `(.L_x_4838) ;  /* 0xffffffe000ac7947 */ /* 0x000fea000383ffff */
.L_x_4770:
[----:B--2---:R2:W3:Y:S02]  /*132b0*/  SYNCS.PHASECHK.TRANS64.TRYWAIT P0, [R7+URZ], R2 ;  /* 0x00000002070075a7 */ /* 0x0044e4000800017f */
[----:B---3--:R-:W-:Y:S05]  /*132c0*/  @!P0 NANOSLEEP.SYNCS 0x989680 ;  /* 0x009896800000895d */ /* 0x008fea0003900000 */
[----:B------:R-:W3:Y:S02]  /*132d0*/  @!P0 SYNCS.PHASECHK.TRANS64 P0, [R7+URZ], R2 ;  /* 0x00000002070085a7 */ /* 0x000ee4000800007f */
[----:B---3--:R-:W-:Y:S05]  /*132e0*/  @!P0 BRA `(.L_x_4770) ;  /* 0xfffffffc00f08947 */ /* 0x008fea000383ffff */
[----:B------:R-:W-:Y:S05]  /*132f0*/  BRA `(.L_x_4839) ;  /* 0xffffffe000a07947 */ /* 0x000fea000383ffff */
.L_x_4772:
[----:B---3--:R3:W4:Y:S02]  /*13300*/  SYNCS.PHASECHK.TRANS64.TRYWAIT P0, [R4+URZ], R5 ;  /* 0x00000005040075a7 */ /* 0x008724000800017f */
[----:B----4-:R-:W-:Y:S05]  /*13310*/  @!P0 NANOSLEEP.SYNCS 0x989680 ;  /* 0x009896800000895d */ /* 0x010fea0003900000 */
[----:B------:R-:W4:Y:S02]  /*13320*/  @!P0 SYNCS.PHASECHK.TRANS64 P0, [R4+URZ], R5 ;  /* 0x00000005040085a7 */ /* 0x000f24000800007f */
[----:B----4-:R-:W-:Y:S05]  /*13330*/  @!P0 BRA `(.L_x_4772) ;  /* 0xfffffffc00f08947 */ /* 0x010fea000383ffff */
[----:B------:R-:W-:Y:S05]  /*13340*/  BRA `(.L_x_4840) ;  /* 0xffffffe000a87947 */ /* 0x000fea000383ffff */
.L_x_4841:
        /* <DEDUP_REMOVED lines=11> */
.L_x_6051:


//--------------------- .text._ZN7cutlass13device_kernelIN5flash11enable_sm90INS1_16FlashAttnFwdSm90INS1_25CollectiveMainloopFwdSm90ILi2EN4cute5tupleIJNS5_1CILi1EEES8_S8_EEENS6_IJNS7_ILi128EEENS7_ILi96EEENS7_ILi64EEEEEELi256ENS_6half_tEfNS_4arch4Sm90ELb1ELb0ELb0ELb1ELb0ELb1ELb0ELb1ELb0ELb1ELb0ELb0EEENS1_21CollectiveEpilogueFwdINS6_IJSA_NS7_ILi256EEESB_EEES9_SE_SG_Li256ELb1ELb1ELb0ELb0EEENS1_36VarlenDynamicPersistentTileSchedulerILi128ELi96ELi256ELi128ELb0ELb1ELb1ELb1ELb1ELb1EEEEEEEEEvNT_6ParamsE --------------------------
	.section	.text._ZN7cutlass13device_kernelIN5flash11enable_sm90INS1_16FlashAttnFwdSm90INS1_25CollectiveMainloopFwdSm90ILi2EN4cute5tupleIJNS5_1CILi1EEES8_S8_EEENS6_IJNS7_ILi128EEENS7_ILi96EEENS7_ILi64EEEEEELi256ENS_6half_tEfNS_4arch4Sm90ELb1ELb0ELb0ELb1ELb0ELb1ELb0ELb1ELb0ELb1ELb0ELb0EEENS1_21CollectiveEpilogueFwdINS6_IJSA_NS7_ILi256EEESB_EEES9_SE_SG_Li256ELb1ELb1ELb0ELb0EEENS1_36VarlenDynamicPersistentTileSchedulerILi128ELi96ELi256ELi128ELb0ELb1ELb1ELb1ELb1ELb1EEEEEEEEEvNT_6ParamsE,"ax",@progbits
	.align	128
.text._ZN7cutlass13device_kernelIN5flash11enable_sm90INS1_16FlashAttnFwdSm90INS1_25CollectiveMainloopFwdSm90ILi2EN4cute5tupleIJNS5_1CILi1EEES8_S8_EEENS6_IJNS7_ILi128EEENS7_ILi96EEENS7_ILi64EEEEEELi256ENS_6half_tEfNS_4arch4Sm90ELb1ELb0ELb0ELb1ELb0ELb1ELb0ELb1ELb0ELb1ELb0ELb0EEENS1_21CollectiveEpilogueFwdINS6_IJSA_NS7_ILi256EEESB_EEES9_SE_SG_Li256ELb1ELb1ELb0ELb0EEENS1_36VarlenDynamicPersistentTileSchedulerILi128ELi96ELi256ELi128ELb0ELb1ELb1ELb1ELb1ELb1EEEEEEEEEvNT_6ParamsE:
        .type           _ZN7cutlass13device_kernelIN5flash11enable_sm90INS1_16FlashAttnFwdSm90INS1_25CollectiveMainloopFwdSm90ILi2EN4cute5tupleIJNS5_1CILi1EEES8_S8_EEENS6_IJNS7_ILi128EEENS7_ILi96EEENS7_ILi64EEEEEELi256ENS_6half_tEfNS_4arch4Sm90ELb1ELb0ELb0ELb1ELb0ELb1ELb0ELb1ELb0ELb1ELb0ELb0EEENS1_21CollectiveEpilogueFwdINS6_IJSA_NS7_ILi256EEESB_EEES9_SE_SG_Li256ELb1ELb1ELb0ELb0EEENS1_36VarlenDynamicPersistentTileSchedulerILi128ELi96ELi256ELi128ELb0ELb1ELb1ELb1ELb1ELb1EEEEEEEEEvNT_6ParamsE,@function
        .size           _ZN7cutlass13device_kernelIN5flash11enable_sm90INS1_16FlashAttnFwdSm90INS1_25CollectiveMainloopFwdSm90ILi2EN4cute5tupleIJNS5_1CILi1EEES8_S8_EEENS6_IJNS7_ILi128EEENS7_ILi96EEENS7_ILi64EEEEEELi256ENS_6half_tEfNS_4arch4Sm90ELb1ELb0ELb0ELb1ELb0ELb1ELb0ELb1ELb0ELb1ELb0ELb0EEENS1_21CollectiveEpilogueFwdINS6_IJSA_NS7_ILi256EEESB_EEES9_SE_SG_Li256ELb1ELb1ELb0ELb0EEENS1_36VarlenDynamicPersistentTileSchedulerILi128ELi96ELi256ELi128ELb0ELb1ELb1ELb1ELb1ELb1EEEEEEEEEvNT_6ParamsE,(.L_x_6052 - _ZN7cutlass13device_kernelIN5flash11enable_sm90INS1_16FlashAttnFwdSm90INS1_25CollectiveMainloopFwdSm90ILi2EN4cute5tupleIJNS5_1CILi1EEES8_S8_EEENS6_IJNS7_ILi128EEENS7_ILi96EEENS7_ILi64EEEEEELi256ENS_6half_tEfNS_4arch4Sm90ELb1ELb0ELb0ELb1ELb0ELb1ELb0ELb1ELb0ELb1ELb0ELb0EEENS1_21CollectiveEpilogueFwdINS6_IJSA_NS7_ILi256EEESB_EEES9_SE_SG_Li256ELb1ELb1ELb0ELb0EEENS1_36VarlenDynamicPersistentTileSchedulerILi128ELi96ELi256ELi128ELb0ELb1ELb1ELb1ELb1ELb1EEEEEEEEEvNT_6ParamsE)
        .other          _ZN7cutlass13device_kernelIN5flash11enable_sm90INS1_16FlashAttnFwdSm90INS1_25CollectiveMainloopFwdSm90ILi2EN4cute5tupleIJNS5_1CILi1EEES8_S8_EEENS6_IJNS7_ILi128EEENS7_ILi96EEENS7_ILi64EEEEEELi256ENS_6half_tEfNS_4arch4Sm90ELb1ELb0ELb0ELb1ELb0ELb1ELb0ELb1ELb0ELb1ELb0ELb0EEENS1_21CollectiveEpilogueFwdINS6_IJSA_NS7_ILi256EEESB_EEES9_SE_SG_Li256ELb1ELb1ELb0ELb0EEENS1_36VarlenDynamicPersistentTileSchedulerILi128ELi96ELi256ELi128ELb0ELb1ELb1ELb1ELb1ELb1EEEEEEEEEvNT_6ParamsE,@"STO_CUDA_ENTRY STV_DEFAULT"
_ZN7cutlass13device_kernelIN5flash11enable_sm90INS1_16FlashAttnFwdSm90INS1_25CollectiveMainloopFwdSm90ILi2EN4cute5tupleIJNS5_1CILi1EEES8_S8_EEENS6_IJNS7_ILi128EEENS7_ILi96EEENS7_ILi64EEEEEELi256ENS_6half_tEfNS_4arch4Sm90ELb1ELb0ELb0ELb1ELb0ELb1ELb0ELb1ELb0ELb1ELb0ELb0EEENS1_21CollectiveEpilogueFwdINS6_IJSA_NS7_ILi256EEESB_EEES9_SE_SG_Li256ELb1ELb1ELb0ELb0EEENS1_36VarlenDynamicPersistentTileSchedulerILi128ELi96ELi256ELi128ELb0ELb1ELb1ELb1ELb1ELb1EEEEEEEEEvNT_6ParamsE:
        /* <DEDUP_REMOVED lines=23> */
.L_x_4843:
[----:B------:R-:W-:Y:S05]  /*0170*/  BSYNC B0 ;  /* 0x0000000000007941 */ /* 0x000fea0003800000 */
.L_x_4842:
        /* <DEDUP_REMOVED lines=40> */
.L_x_4844:
        /* <DEDUP_REMOVED lines=22> */
.L_x_4845:
        /* <DEDUP_REMOVED lines=18> */
.L_x_4846:
        /* <DEDUP_REMOVED lines=22> */
.L_x_4847:
        /* <DEDUP_REMOVED lines=22> */
.L_x_4848:
        /* <DEDUP_REMOVED lines=9> */
.L_x_4851:
[----:B------:R-:W-:-:S08]  /*09d0*/  NOP ;  /* 0x0000000000007918 */ /* 0x000fd00000000000 */
[----:B------:R-:W0:Y:S02]  /*09e0*/  USETMAXREG.TRY_ALLOC.CTAPOOL UP0, 0xf0 ;  /* 0x000000f0000079c8 */ /* 0x000e240008000600 */
[----:B0-----:R-:W-:-:S13]  /*09f0*/  PLOP3.LUT P0, PT, PT, PT, UP0, 0x80, 0x0 ;  /* 0x000000000000781c */ /* 0x001fda0003f0f008 */
[----:B------:R-:W-:Y:S05]  /*0a00*/  @!P0 BRA `(.L_x_4851) ;  /* 0xfffffffc00f08947 */ /* 0x000fea000383ffff */
[----:B------:R-:W3:Y:S01]  /*0a10*/  LDL.LU R0, [R1+0x4] ;  /* 0x0000040001007983 */ /* 0x000ee20000300800 */
        /* <DEDUP_REMOVED lines=15> */
[----:B------:R0:W-:Y:S10]  /*0b10*/  STL [R1+0x4], R0 ;  /* 0x0000040001007387 */ /* 0x0001f40000100800 */
        /* <DEDUP_REMOVED lines=9> */
[-C--:B------:R-:W-:Y:S02]  /*0bb0*/  LEA.HI R214, R0, R11.reuse, RZ, 0x5 ;  /* 0x0000000b00d67211 */ /* 0x080fe400078f28ff */
[----:B------:R-:W-:Y:S02]  /*0bc0*/  LOP3.LUT R3, R2, 0xffffff80, RZ, 0xc0, !PT ;  /* 0xffffff8002037812 */ /* 0x000fe400078ec0ff */
[----:B------:R-:W-:Y:S02]  /*0bd0*/  LEA.HI R235, R0, R11, RZ, 0x3 ;  /* 0x0000000b00eb7211 */ /* 0x000fe400078f18ff */
[----:B------:R-:W-:Y:S01]  /*0be0*/  SHF.R.S32.HI R214, RZ, 0x5, R214 ;  /* 0x00000005ffd67819 */ /* 0x000fe200000114d6 */
[----:B------:R-:W-:Y:S01]  /*0bf0*/  IMAD.IADD R10, R11, 0x1, -R3 ;  /* 0x000000010b0a7824 */ /* 0x000fe200078e0a03 */
[----:B------:R-:W-:Y:S02]  /*0c00*/  SHF.R.S32.HI R13, RZ, 0x7, R2 ;  /* 0x00000007ff0d7819 */ /* 0x000fe40000011402 */
[----:B------:R-:W-:-:S02]  /*0c10*/  LOP3.LUT R224, R235, 0xfffffff8, RZ, 0xc0, !PT ;  /* 0xfffffff8ebe07812 */ /* 0x000fc400078ec0ff */
[----:B------:R-:W-:Y:S02]  /*0c20*/  SHF.R.S32.HI R5, RZ, 0x1f, R10 ;  /* 0x0000001fff057819 */ /* 0x000fe4000001140a */
[----:B------:R-:W-:Y:S01]  /*0c30*/  LEA.HI R2, R2, R13, RZ, 0x1 ;  /* 0x0000000d02027211 */ /* 0x000fe200078f08ff */
[----:B------:R-:W-:Y:S01]  /*0c40*/  IMAD.IADD R224, R11, 0x1, -R224 ;  /* 0x000000010be07824 */ /* 0x000fe200078e0ae0 */
[CC--:B------:R-:W-:Y:S02]  /*0c50*/  LEA.HI R7, R5.reuse, R10.reuse, RZ, 0x2 ;  /* 0x0000000a05077211 */ /* 0x0c0fe400078f10ff */
[----:B------:R-:W-:Y:S02]  /*0c60*/  LEA.HI R8, R5, R10, RZ, 0x5 ;  /* 0x0000000a05087211 */ /* 0x000fe400078f28ff */
[--C-:B------:R-:W-:Y:S02]  /*0c70*/  SHF.R.S32.HI R4, RZ, 0x2, R7.reuse ;  /* 0x00000002ff047819 */ /* 0x100fe40000011407 */
[----:B------:R-:W-:-:S02]  /*0c80*/  SHF.R.S32.HI R3, RZ, 0x1f, R7 ;  /* 0x0000001fff037819 */ /* 0x000fc40000011407 */
[----:B------:R-:W-:Y:S02]  /*0c90*/  SHF.R.S32.HI R8, RZ, 0x5, R8 ;  /* 0x00000005ff087819 */ /* 0x000fe40000011408 */
[----:B------:R-:W-:Y:S02]  /*0ca0*/  LEA.HI R6, R3, R4, RZ, 0x3 ;  /* 0x0000000403067211 */ /* 0x000fe400078f18ff */
[-C--:B------:R-:W-:Y:S02]  /*0cb0*/  LEA.HI R3, R0, R11.reuse, RZ, 0x4 ;  /* 0x0000000b00037211 */ /* 0x080fe400078f20ff */
[----:B------:R-:W-:Y:S02]  /*0cc0*/  LOP3.LUT R9, R6, 0xfffffff8, RZ, 0xc0, !PT ;  /* 0xfffffff806097812 */ /* 0x000fe400078ec0ff */
[----:B------:R-:W-:Y:S02]  /*0cd0*/  SHF.R.S32.HI R6, RZ, 0x4, R3 ;  /* 0x00000004ff067819 */ /* 0x000fe40000011403 */
[----:B------:R-:W-:Y:S01]  /*0ce0*/  LEA.HI R0, R0, R11, RZ, 0x2 ;  /* 0x0000000b00007211 */ /* 0x000fe200078f10ff */
[----:B------:R-:W-:Y:S01]  /*0cf0*/  IMAD.IADD R9, R4, 0x1, -R9 ;  /* 0x0000000104097824 */ /* 0x000fe200078e0a09 */
[----:B------:R-:W-:-:S02]  /*0d00*/  LOP3.LUT R4, R3, 0x3fffff0, RZ, 0xc0, !PT ;  /* 0x03fffff003047812 */ /* 0x000fc400078ec0ff */
[----:B------:R-:W-:Y:S01]  /*0d10*/  LEA.HI R3, R3, R6, RZ, 0x1 ;  /* 0x0000000603037211 */ /* 0x000fe200078f08ff */
[----:B------:R-:W-:Y:S01]  /*0d20*/  IMAD R9, R8, 0x10, R9 ;  /* 0x0000001008097824 */ /* 0x000fe200078e0209 */
[----:B------:R-:W-:Y:S02]  /*0d30*/  SHF.R.S32.HI R22, RZ, 0x2, R0 ;  /* 0x00000002ff167819 */ /* 0x000fe40000011400 */
[----:B------:R-:W-:Y:S01]  /*0d40*/  LOP3.LUT R5, R3, 0x1ffffffe, RZ, 0xc0, !PT ;  /* 0x1ffffffe03057812 */ /* 0x000fe200078ec0ff */
[C---:B------:R-:W-:Y:S01]  /*0d50*/  IMAD.IADD R3, R11.reuse, 0x1, -R4 ;  /* 0x000000010b037824 */ /* 0x040fe200078e0a04 */
[----:B------:R-:W-:Y:S01]  /*0d60*/  LOP3.LUT R237, R0, 0xfffffffc, RZ, 0xc0, !PT ;  /* 0xfffffffc00ed7812 */ /* 0x000fe200078ec0ff */
[----:B------:R-:W-:Y:S01]  /*0d70*/  VIADD R231, R22, 0x40 ;  /* 0x0000004016e77836 */ /* 0x000fe20000000000 */
[----:B------:R-:W-:Y:S01]  /*0d80*/  LOP3.LUT R2, R2, 0x3fffffe, RZ, 0xc0, !PT ;  /* 0x03fffffe02027812 */ /* 0x000fe200078ec0ff */
[----:B------:R-:W-:Y:S01]  /*0d90*/  IMAD.IADD R5, R6, 0x1, -R5 ;  /* 0x0000000106057824 */ /* 0x000fe200078e0a05 */
[----:B------:R-:W-:Y:S01]  /*0da0*/  SHF.L.U32 R209, R224, 0x3, RZ ;  /* 0x00000003e0d17819 */ /* 0x000fe200000006ff */
[----:B------:R-:W-:Y:S01]  /*0db0*/  IMAD R4, R214, 0x10, R3 ;  /* 0x00000010d6047824 */ /* 0x000fe200078e0203 */
[----:B------:R-:W-:Y:S01]  /*0dc0*/  SHF.R.S32.HI R3, RZ, 0x1f, R0 ;  /* 0x0000001fff037819 */ /* 0x000fe20000011400 */
[----:B------:R-:W-:Y:S01]  /*0dd0*/  IMAD.IADD R237, R11, 0x1, -R237 ;  /* 0x000000010bed7824 */ /* 0x000fe200078e0aed */
[----:B------:R-:W-:Y:S01]  /*0de0*/  LOP3.LUT R218, R7, 0x7ffffffc, RZ, 0xc0, !PT ;  /* 0x7ffffffc07da7812 */ /* 0x000fe200078ec0ff */
[----:B------:R-:W-:Y:S01]  /*0df0*/  IMAD R5, R4, 0x8, R5 ;  /* 0x0000000804057824 */ /* 0x000fe200078e0205 */
[----:B------:R-:W-:Y:S01]  /*0e00*/  SHF.R.S32.HI R4, RZ, 0x1f, R231 ;  /* 0x0000001fff047819 */ /* 0x000fe200000114e7 */
[----:B------:R-:W-:Y:S01]  /*0e10*/  IMAD.SHL.U32 R212, R231, 0x40, RZ ;  /* 0x00000040e7d47824 */ /* 0x000fe200078e00ff */
[----:B------:R-:W-:Y:S01]  /*0e20*/  LEA.HI R3, R3, R22, RZ, 0x3 ;  /* 0x0000001603037211 */ /* 0x000fe200078f18ff */
[C---:B------:R-:W-:Y:S01]  /*0e30*/  IMAD.SHL.U32 R204, R237.reuse, 0x4, RZ ;  /* 0x00000004edcc7824 */ /* 0x040fe200078e00ff */
[----:B------:R-:W-:Y:S01]  /*0e40*/  LEA.HI R4, R4, R231, RZ, 0x3 ;  /* 0x000000e704047211 */ /* 0x000fe200078f18ff */
[----:B------:R-:W-:Y:S01]  /*0e50*/  IMAD.SHL.U32 R16, R237, 0x8, RZ ;  /* 0x00000008ed107824 */ /* 0x000fe200078e00ff */
[----:B------:R-:W-:Y:S01]  /*0e60*/  LOP3.LUT R3, R3, 0xfffffff8, RZ, 0xc0, !PT ;  /* 0xfffffff803037812 */ /* 0x000fe200078ec0ff */
[----:B------:R-:W-:Y:S01]  /*0e70*/  IMAD.IADD R2, R13, 0x1, -R2 ;  /* 0x000000010d027824 */ /* 0x000fe200078e0a02 */
[----:B------:R-:W-:Y:S01]  /*0e80*/  LOP3.LUT R212, R212, 0x1c0, RZ, 0xc0, !PT ;  /* 0x000001c0d4d47812 */ /* 0x000fe200078ec0ff */
[----:B------:R-:W-:Y:S01]  /*0e90*/  IMAD.SHL.U32 R4, R4, 0x40, RZ ;  /* 0x0000004004047824 */ /* 0x000fe200078e00ff */
[----:B------:R-:W-:Y:S01]  /*0ea0*/  LEA.HI R0, R237, R237, RZ, 0x1 ;  /* 0x000000eded007211 */ /* 0x000fe200078f08ff */
[----:B------:R-:W-:Y:S01]  /*0eb0*/  VIADD R207, R204, 0x10 ;  /* 0x00000010cccf7836 */ /* 0x000fe20000000000 */
[----:B------:R-:W-:Y:S01]  /*0ec0*/  LOP3.LUT R6, R212, 0x38, R16, 0xf8, !PT ;  /* 0x00000038d4067812 */ /* 0x000fe200078ef810 */
[----:B------:R-:W-:Y:S01]  /*0ed0*/  IMAD.IADD R234, R22, 0x1, -R3 ;  /* 0x0000000116ea7824 */ /* 0x000fe200078e0a03 */
[----:B------:R-:W-:Y:S01]  /*0ee0*/  SHF.R.S32.HI R3, RZ, 0x1f, R209 ;  /* 0x0000001fff037819 */ /* 0x000fe200000114d1 */
[----:B------:R-:W-:Y:S01]  /*0ef0*/  IMAD R8, R2, 0x40, R9 ;  /* 0x0000004002087824 */ /* 0x000fe200078e0209 */
[----:B------:R-:W-:Y:S01]  /*0f00*/  SHF.R.U32.HI R3, RZ, 0x3, R212 ;  /* 0x00000003ff037819 */ /* 0x000fe200000116d4 */
[C---:B------:R-:W-:Y:S01]  /*0f10*/  VIADD R219, R209.reuse, 0x80 ;  /* 0x00000080d1db7836 */ /* 0x040fe20000000000 */
[----:B------:R-:W-:Y:S01]  /*0f20*/  LOP3.LUT R215, R4, 0xfffffe00, RZ, 0xc0, !PT ;  /* 0xfffffe0004d77812 */ /* 0x000fe200078ec0ff */
[----:B------:R-:W-:Y:S01]  /*0f30*/  VIADD R220, R209, 0x40 ;  /* 0x00000040d1dc7836 */ /* 0x000fe20000000000 */
[----:B------:R-:W-:Y:S01]  /*0f40*/  SHF.R.S32.HI R4, RZ, 0x1f, R207 ;  /* 0x0000001fff047819 */ /* 0x000fe200000114cf */
[----:B------:R-:W-:Y:S01]  /*0f50*/  STL [R1+0x1c], R8 ;  /* 0x00001c0801007387 */ /* 0x000fe20000100800 */
[----:B------:R-:W-:Y:S01]  /*0f60*/  LOP3.LUT R3, R215, R6, R3, 0xf6, !PT ;  /* 0x00000006d7037212 */ /* 0x000fe200078ef603 */
[----:B------:R-:W-:Y:S01]  /*0f70*/  VIADD R221, R209, 0xc0 ;  /* 0x000000c0d1dd7836 */ /* 0x000fe20000000000 */
[----:B------:R-:W-:Y:S01]  /*0f80*/  LOP3.LUT R0, R0, 0x1ffffffe, RZ, 0xc0, !PT ;  /* 0x1ffffffe00007812 */ /* 0x000fe200078ec0ff */
[----:B------:R0:W-:Y:S01]  /*0f90*/  STL [R1+0x8], R4 ;  /* 0x0000080401007387 */ /* 0x0001e20000100800 */
[----:B------:R-:W-:Y:S01]  /*0fa0*/  IMAD.MOV.U32 R2, RZ, RZ, RZ ;  /* 0x000000ffff027224 */ /* 0x000fe200078e00ff */
[----:B------:R-:W-:Y:S01]  /*0fb0*/  SHF.R.S32.HI R235, RZ, 0x3, R235 ;  /* 0x00000003ffeb7819 */ /* 0x000fe200000114eb */
[----:B------:R-:W-:Y:S01]  /*0fc0*/  IMAD R3, R3, 0x2, R18 ;  /* 0x0000000203037824 */ /* 0x000fe200078e0212 */
[----:B------:R-:W-:Y:S01]  /*0fd0*/  SHF.R.S32.HI R233, RZ, 0x1f, R22 ;  /* 0x0000001fffe97819 */ /* 0x000fe20000011416 */
[----:B------:R-:W-:Y:S01]  /*0fe0*/  IMAD.IADD R0, R237, 0x1, -R0 ;  /* 0x00000001ed007824 */ /* 0x000fe200078e0a00 */
[----:B------:R-:W-:Y:S01]  /*0ff0*/  SHF.R.S32.HI R17, RZ, 0x1f, R16 ;  /* 0x0000001fff117819 */ /* 0x000fe20000011410 */
[----:B------:R-:W-:Y:S01]  /*1000*/  IMAD.IADD R218, R10, 0x1, -R218 ;  /* 0x000000010ada7824 */ /* 0x000fe200078e0ada */
[----:B------:R-:W-:Y:S01]  /*1010*/  SHF.R.S32.HI R7, RZ, 0x1f, R220 ;  /* 0x0000001fff077819 */ /* 0x000fe200000114dc */
[----:B------:R-:W-:Y:S01]  /*1020*/  IMAD R217, R0, 0x8, R8 ;  /* 0x0000000800d97824 */ /* 0x000fe200078e0208 */
[----:B0-----:R-:W-:Y:S01]  /*1030*/  SHF.R.S32.HI R4, RZ, 0x1f, R219 ;  /* 0x0000001fff047819 */ /* 0x001fe200000114db */
[----:B------:R-:W-:Y:S01]  /*1040*/  IMAD.SHL.U32 R4, R5, 0x8, RZ ;  /* 0x0000000805047824 */ /* 0x000fe200078e00ff */
[----:B------:R-:W-:-:S04]  /*1050*/  SHF.R.S32.HI R6, RZ, 0x1f, R221 ;  /* 0x0000001fff067819 */ /* 0x000fc800000114dd */
[----:B------:R0:W-:Y:S04]  /*1060*/  STL [R1+0x20], R4 ;  /* 0x0000200401007387 */ /* 0x0001e80000100800 */
[----:B------:R0:W-:Y:S02]  /*1070*/  STL [R1+0x10], R3 ;  /* 0x0000100301007387 */ /* 0x0001e40000100800 */
[----:B0-2---:R-:W-:-:S07]  /*1080*/  LOP3.LUT R208, R12, 0x1, RZ, 0xfc, !PT ;  /* 0x000000010cd07812 */ /* 0x005fce00078efcff */
.L_x_4999:
        /* <DEDUP_REMOVED lines=50> */
.L_x_4853:
[----:B------:R-:W-:Y:S01]  /*13b0*/  ULDC.64 UR4, c[0x0][0xa20] ;  /* 0x0002880000047ab9 */ /* 0x000fe20000000a00 */
[----:B------:R-:W-:Y:S01]  /*13c0*/  IMAD.MOV.U32 R226, RZ, RZ, R94 ;  /* 0x000000ffffe27224 */ /* 0x000fe200078e005e */
[----:B------:R-:W-:-:S04]  /*13d0*/  ISETP.NE.U32.AND P1, PT, RZ, UR4, PT ;  /* 0x00000004ff007c0c */ /* 0x000fc8000bf25070 */
[----:B------:R-:W-:-:S13]  /*13e0*/  ISETP.NE.AND.EX P1, PT, RZ, UR5, PT, P1 ;  /* 0x00000005ff007c0c */ /* 0x000fda000bf25310 */
[----:B------:R-:W-:Y:S05]  /*13f0*/  @!P1 BRA `(.L_x_4854) ;  /* 0x0000000000109947 */ /* 0x000fea0003800000 */
[----:B------:R-:W-:-:S04]  /*1400*/  IADD3 R4, P0, R228, UR4, RZ ;  /* 0x00000004e4047c10 */ /* 0x000fc8000ff1e0ff */
[----:B------:R-:W-:-:S05]  /*1410*/  IADD3.X R5, R229, UR5, RZ, P0, !PT ;  /* 0x00000005e5057c10 */ /* 0x000fca00087fe4ff */
[----:B------:R0:W5:Y:S01]  /*1420*/  LDG.E R30, desc[UR40][R4.64] ;  /* 0x00000028041e7981 */ /* 0x000162000c1e1900 */
[----:B------:R-:W-:Y:S05]  /*1430*/  BRA `(.L_x_4855) ;  /* 0x0000000000107947 */ /* 0x000fea0003800000 */
.L_x_4854:
[----:B------:R-:W-:Y:S05]  /*1440*/  @!P0 BRA `(.L_x_4855) ;  /* 0x00000000000c8947 */ /* 0x000fea0003800000 */
[----:B------:R-:W2:Y:S04]  /*1450*/  LDG.E R5, desc[UR40][R8.64] ;  /* 0x0000002808057981 */ /* 0x000ea8000c1e1900 */
[----:B------:R-:W2:Y:S02]  /*1460*/  LDG.E R30, desc[UR40][R8.64+0x4] ;  /* 0x00000428081e7981 */ /* 0x000ea4000c1e1900 */
[----:B--2---:R-:W-:-:S07]  /*1470*/  IMAD.IADD R30, R30, 0x1, -R5 ;  /* 0x000000011e1e7824 */ /* 0x004fce00078e0a05 */
.L_x_4855:
[----:B------:R-:W-:Y:S01]  /*1480*/  ULDC.64 UR4, c[0x0][0xa10] ;  /* 0x0002840000047ab9 */ /* 0x000fe20000000a00 */
[----:B------:R-:W1:Y:S01]  /*1490*/  LDC R8, c[0x0][0x448] ;  /* 0x00011200ff087b82 */ /* 0x000e620000000800 */
[----:B------:R-:W-:-:S04]  /*14a0*/  ISETP.NE.U32.AND P0, PT, RZ, UR4, PT ;  /* 0x00000004ff007c0c */ /* 0x000fc8000bf05070 */
[----:B------:R-:W-:Y:S01]  /*14b0*/  ISETP.NE.AND.EX P0, PT, RZ, UR5, PT, P0 ;  /* 0x00000005ff007c0c */ /* 0x000fe2000bf05300 */
[----:B------:R-:W-:-:S12]  /*14c0*/  ULDC.64 UR4, c[0x0][0xa30] ;  /* 0x00028c0000047ab9 */ /* 0x000fd80000000a00 */
[----:B0-----:R-:W0:Y:S02]  /*14d0*/  @P0 LDC.64 R4, c[0x0][0xa10] ;  /* 0x00028400ff040b82 */ /* 0x001e240000000a00 */
[----:B0-----:R-:W-:-:S05]  /*14e0*/  @P0 IMAD.WIDE R4, R31, 0x4, R4 ;  /* 0x000000041f040825 */ /* 0x001fca00078e0204 */
[----:B------:R-:W2:Y:S04]  /*14f0*/  @P0 LDG.E R0, desc[UR40][R4.64] ;  /* 0x0000002804000981 */ /* 0x000ea8000c1e1900 */
[----:B------:R0:W2:Y:S01]  /*1500*/  @P0 LDG.E R9, desc[UR40][R4.64+0x4] ;  /* 0x0000042804090981 */ /* 0x0000a2000c1e1900 */
[----:B------:R-:W-:Y:S01]  /*1510*/  ISETP.NE.U32.AND P1, PT, RZ, UR4, PT ;  /* 0x00000004ff007c0c */ /* 0x000fe2000bf25070 */
[----:B-----5:R-:W-:-:S03]  /*1520*/  IMAD.MOV.U32 R38, RZ, RZ, R30 ;  /* 0x000000ffff267224 */ /* 0x020fc600078e001e */
[----:B------:R-:W-:-:S13]  /*1530*/  ISETP.NE.AND.EX P1, PT, RZ, UR5, PT, P1 ;  /* 0x00000005ff007c0c */ /* 0x000fda000bf25310 */
[----:B------:R-:W-:-:S04]  /*1540*/  @P1 IADD3 R6, P2, R228, UR4, RZ ;  /* 0x00000004e4061c10 */ /* 0x000fc8000ff5e0ff */
[----:B------:R-:W-:-:S05]  /*1550*/  @P1 IADD3.X R7, R229, UR5, RZ, P2, !PT ;  /* 0x00000005e5071c10 */ /* 0x000fca00097fe4ff */
[----:B------:R3:W5:Y:S01]  /*1560*/  @P1 LDG.E R38, desc[UR40][R6.64] ;  /* 0x0000002806261981 */ /* 0x000762000c1e1900 */
[----:B-1----:R-:W-:Y:S01]  /*1570*/  ISETP.NE.AND P1, PT, R8, 0x1, PT ;  /* 0x000000010800780c */ /* 0x002fe20003f25270 */
[----:B------:R-:W-:Y:S01]  /*1580*/  IMAD.IADD R8, R30, 0x1, -R3 ;  /* 0x000000011e087824 */ /* 0x000fe200078e0a03 */
[----:B------:R-:W-:-:S05]  /*1590*/  SHF.L.U32 R210, R93, 0x7, RZ ;  /* 0x000000075dd27819 */ /* 0x000fca00000006ff */
[----:B0-----:R-:W-:-:S06]  /*15a0*/  VIADD R4, R210, 0x7f ;  /* 0x0000007fd2047836 */ /* 0x001fcc0000000000 */
[----:B------:R-:W0:Y:S08]  /*15b0*/  @P1 LDC R11, c[0x0][0x44c] ;  /* 0x00011300ff0b1b82 */ /* 0x000e300000000800 */
[----:B------:R-:W1:Y:S01]  /*15c0*/  @P1 LDC R5, c[0x0][0x450] ;  /* 0x00011400ff051b82 */ /* 0x000e620000000800 */
[----:B--2---:R-:W-:Y:S02]  /*15d0*/  @P0 IMAD.IADD R24, R9, 0x1, -R0 ;  /* 0x0000000109180824 */ /* 0x004fe400078e0a00 */
[----:B0-----:R-:W-:-:S04]  /*15e0*/  @P1 IMAD.HI.U32 R0, R4, R11, RZ ;  /* 0x0000000b04001227 */ /* 0x001fc800078e00ff */
[----:B------:R-:W-:Y:S01]  /*15f0*/  IMAD.IADD R213, R8, 0x1, R24 ;  /* 0x0000000108d57824 */ /* 0x000fe200078e0218 */
[----:B-1----:R-:W-:-:S03]  /*1600*/  @P1 SHF.R.U32.HI R4, RZ, R5, R0 ;  /* 0x00000005ff041219 */ /* 0x002fc60000011600 */
        /* <DEDUP_REMOVED lines=8> */
[----:B------:R-:W-:Y:S01]  /*1690*/  LEA.HI.SX32 R5, R4, R5, 0x1c ;  /* 0x0000000504057211 */ /* 0x000fe200078fe2ff */
[----:B------:R-:W-:-:S03]  /*16a0*/  IMAD.MOV R4, RZ, RZ, -R8 ;  /* 0x000000ffff047224 */ /* 0x000fc600078e0a08 */
[----:B------:R-:W-:Y:S02]  /*16b0*/  VIMNMX R5, R216, R5, PT ;  /* 0x00000005d8057248 */ /* 0x000fe40003fe0100 */
[----:B------:R-:W-:-:S03]  /*16c0*/  VIMNMX R4, RZ, R4, !PT ;  /* 0x00000004ff047248 */ /* 0x000fc60007fe0100 */
        /* <DEDUP_REMOVED lines=12> */
[----:B---3--:R-:W-:Y:S05]  /*1790*/  @!P1 BRA `(.L_x_4856) ;  /* 0x0000003c00cc9947 */ /* 0x008fea0003800000 */
        /* <DEDUP_REMOVED lines=20> */
.L_x_4858:
[----:B------:R-:W-:Y:S05]  /*18e0*/  BSYNC B6 ;  /* 0x0000000000067941 */ /* 0x000fea0003800000 */
.L_x_4857:
        /* <DEDUP_REMOVED lines=17> */
[----:B0-----:R-:W-:-:S07]  /*1a00*/  IMAD.MOV.U32 R13, RZ, RZ, RZ ;  /* 0x000000ffff0d7224 */ /* 0x001fce00078e00ff */
[----:B------:R-:W-:-:S07]  /*1a10*/  LEPC R20, `(.L_x_4860) ;  /* 0x000000001014794e */ /* 0x000fce0000000000 */
[----:B-1---5:R-:W-:Y:S05]  /*1a20*/  CALL.ABS.NOINC R14 ;  /* 0x000000000e007343 */ /* 0x022fea0003c00000 */
.L_x_4860:
[----:B------:R-:W-:Y:S05]  /*1a30*/  BSYNC B6 ;  /* 0x0000000000067941 */ /* 0x000fea0003800000 */
.L_x_4859:
        /* <DEDUP_REMOVED lines=8> */
[C---:B------:R-:W-:Y:S02]  /*1ac0*/  VIADD R62, R16.reuse, 0x20 ;  /* 0x00000020103e7836 */ /* 0x040fe40000000000 */
[----:B------:R-:W-:Y:S01]  /*1ad0*/  VIADD R63, R16, 0x40 ;  /* 0x00000040103f7836 */ /* 0x000fe20000000000 */
[----:B------:R-:W2:Y:S07]  /*1ae0*/  LDC.64 R14, c[0x0][0x408] ;  /* 0x00010200ff0e7b82 */ /* 0x000eae0000000a00 */
[----:B------:R-:W-:Y:S01]  /*1af0*/  @P0 IADD3 R4, P1, R228, UR4, RZ ;  /* 0x00000004e4040c10 */ /* 0x000fe2000ff3e0ff */
[----:B------:R-:W-:Y:S01]  /*1b00*/  VIADD R64, R16, 0x60 ;  /* 0x0000006010407836 */ /* 0x000fe20000000000 */
[----:B------:R-:W3:Y:S02]  /*1b10*/  LDC.64 R36, c[0x0][0x3f8] ;  /* 0x0000fe00ff247b82 */ /* 0x000ee40000000a00 */
[----:B------:R-:W-:Y:S01]  /*1b20*/  @P0 IADD3.X R5, R229, UR5, RZ, P1, !PT ;  /* 0x00000005e5050c10 */ /* 0x000fe20008ffe4ff */
[----:B------:R-:W-:-:S04]  /*1b30*/  ULDC.64 UR4, c[0x0][0x308] ;  /* 0x0000c20000047ab9 */ /* 0x000fc80000000a00 */
[----:B------:R4:W4:Y:S01]  /*1b40*/  @P0 LDG.E R31, desc[UR40][R4.64] ;  /* 0x00000028041f0981 */ /* 0x000922000c1e1900 */
[----:B------:R-:W-:Y:S01]  /*1b50*/  SHF.R.S32.HI R42, RZ, 0x1f, R61 ;  /* 0x0000001fff2a7819 */ /* 0x000fe2000001143d */
[-C--:B-1----:R-:W-:Y:S01]  /*1b60*/  IMAD.WIDE.U32 R6, R61, R8.reuse, RZ ;  /* 0x000000083d067225 */ /* 0x082fe200078e00ff */
[----:B------:R-:W-:Y:S01]  /*1b70*/  ISETP.NE.U32.AND P0, PT, RZ, UR6, PT ;  /* 0x00000006ff007c0c */ /* 0x000fe2000bf05070 */
[----:B------:R-:W1:Y:S01]  /*1b80*/  LDC R43, c[0x0][0x3f4] ;  /* 0x0000fd00ff2b7b82 */ /* 0x000e620000000800 */
        /* <DEDUP_REMOVED lines=8> */
[----:B------:R-:W-:Y:S01]  /*1c10*/  SHF.L.U64.HI R67, R8, 0x6, R9 ;  /* 0x0000000608437819 */ /* 0x000fe20000010209 */
[----:B------:R-:W-:Y:S01]  /*1c20*/  IMAD.IADD R7, R7, 0x1, R3 ;  /* 0x0000000107077824 */ /* 0x000fe200078e0203 */
[----:B--2---:R-:W-:Y:S01]  /*1c30*/  SHF.L.U64.HI R69, R14, 0x6, R15 ;  /* 0x000000060e457819 */ /* 0x004fe2000001020f */
[----:B------:R-:W-:Y:S01]  /*1c40*/  IMAD R3, R11, UR4, RZ ;  /* 0x000000040b037c24 */ /* 0x000fe2000f8e02ff */
[----:B---3--:R-:W-:Y:S01]  /*1c50*/  SHF.L.U64.HI R72, R36, 0x6, R37 ;  /* 0x0000000624487819 */ /* 0x008fe20000010225 */
[----:B----4-:R-:W-:Y:S01]  /*1c60*/  IMAD.WIDE.U32 R4, R94, UR4, R6 ;  /* 0x000000045e047c25 */ /* 0x010fe2000f8e0006 */
[----:B------:R-:W-:-:S03]  /*1c70*/  SHF.R.S32.HI R75, RZ, 0x1f, R231 ;  /* 0x0000001fff4b7819 */ /* 0x000fc600000114e7 */
[----:B------:R-:W-:Y:S01]  /*1c80*/  IMAD R3, R94, UR5, R3 ;  /* 0x000000055e037c24 */ /* 0x000fe2000f8e0203 */
[----:B------:R-:W-:Y:S01]  /*1c90*/  ULDC.64 UR4, c[0x0][0x310] ;  /* 0x0000c40000047ab9 */ /* 0x000fe20000000a00 */
[----:B------:R-:W-:-:S04]  /*1ca0*/  IMAD.WIDE.U32 R6, R22, R8, R16 ;  /* 0x0000000816067225 */ /* 0x000fc800078e0010 */
[----:B------:R-:W-:Y:S02]  /*1cb0*/  IMAD.IADD R5, R5, 0x1, R3 ;  /* 0x0000000105057824 */ /* 0x000fe400078e0203 */
[C---:B------:R-:W-:Y:S02]  /*1cc0*/  VIADD R65, R16.reuse, 0x80 ;  /* 0x0000008010417836 */ /* 0x040fe40000000000 */
[C---:B------:R-:W-:Y:S02]  /*1cd0*/  VIADD R66, R16.reuse, 0xa0 ;  /* 0x000000a010427836 */ /* 0x040fe40000000000 */
[----:B------:R-:W-:Y:S02]  /*1ce0*/  VIADD R30, R16, 0xe0 ;  /* 0x000000e0101e7836 */ /* 0x000fe40000000000 */
[----:B------:R-:W-:Y:S02]  /*1cf0*/  IMAD.SHL.U32 R71, R234, 0x40, RZ ;  /* 0x00000040ea477824 */ /* 0x000fe400078e00ff */
[----:B------:R-:W-:-:S02]  /*1d00*/  IMAD.MOV.U32 R77, RZ, RZ, 0x20 ;  /* 0x00000020ff4d7424 */ /* 0x000fc400078e00ff */
[----:B------:R-:W-:Y:S01]  /*1d10*/  VIADD R76, R44, 0x8 ;  /* 0x000000082c4c7836 */ /* 0x000fe20000000000 */
[----:B------:R-:W-:Y:S01]  /*1d20*/  LOP3.LUT R71, R71, 0x1c0, RZ, 0xc0, !PT ;  /* 0x000001c047477812 */ /* 0x000fe200078ec0ff */
[----:B------:R-:W-:Y:S01]  /*1d30*/  IMAD.SHL.U32 R68, R8, 0x40, RZ ;  /* 0x0000004008447824 */ /* 0x000fe200078e00ff */
[----:B------:R-:W-:Y:S01]  /*1d40*/  SHF.R.U32.HI R44, RZ, 0x3, R212 ;  /* 0x00000003ff2c7819 */ /* 0x000fe200000116d4 */
[----:B------:R-:W-:Y:S01]  /*1d50*/  IMAD R81, R15, 0x60, RZ ;  /* 0x000000600f517824 */ /* 0x000fe200078e02ff */
[----:B------:R-:W-:Y:S01]  /*1d60*/  SHF.R.U32.HI R74, RZ, 0x3, R71 ;  /* 0x00000003ff4a7819 */ /* 0x000fe20000011647 */
[----:B------:R-:W-:Y:S02]  /*1d70*/  IMAD.SHL.U32 R70, R14, 0x40, RZ ;  /* 0x000000400e467824 */ /* 0x000fe400078e00ff */
[----:B------:R-:W-:Y:S02]  /*1d80*/  IMAD.SHL.U32 R73, R36, 0x40, RZ ;  /* 0x0000004024497824 */ /* 0x000fe400078e00ff */
[----:B-1----:R-:W-:Y:S01]  /*1d90*/  IMAD.SHL.U32 R78, R43, 0x2, RZ ;  /* 0x000000022b4e7824 */ /* 0x002fe200078e00ff */
[----:B------:R-:W-:-:S02]  /*1da0*/  SHF.R.S32.HI R0, RZ, 0x1f, R31 ;  /* 0x0000001fff007819 */ /* 0x000fc4000001141f */
[----:B------:R-:W-:Y:S02]  /*1db0*/  SEL R21, R31, RZ, !P0 ;  /* 0x000000ff1f157207 */ /* 0x000fe40004000000 */
[----:B------:R-:W-:-:S03]  /*1dc0*/  SEL R20, R0, RZ, !P0 ;  /* 0x000000ff00147207 */ /* 0x000fc60004000000 */
[----:B------:R-:W-:-:S04]  /*1dd0*/  IMAD.WIDE.U32 R4, R21, UR4, R4 ;  /* 0x0000000415047c25 */ /* 0x000fc8000f8e0004 */
[----:B------:R-:W-:Y:S01]  /*1de0*/  IMAD R0, R20, UR4, RZ ;  /* 0x0000000414007c24 */ /* 0x000fe2000f8e02ff */
[----:B------:R-:W-:-:S03]  /*1df0*/  IADD3 R39, P0, R4, R6, RZ ;  /* 0x0000000604277210 */ /* 0x000fc60007f1e0ff */
[----:B------:R-:W-:Y:S01]  /*1e00*/  IMAD R3, R21, UR5, R0 ;  /* 0x0000000515037c24 */ /* 0x000fe2000f8e0200 */
[----:B------:R-:W-:Y:S05]  /*1e10*/  @!P6 WARPSYNC.ALL ;  /* 0x000000000000e948 */ /* 0x000fea0003800000 */
[----:B------:R-:W-:Y:S01]  /*1e20*/  ULDC UR4, c[0x0][0x320] ;  /* 0x0000c80000047ab9 */ /* 0x000fe20000000800 */
[----:B------:R-:W-:Y:S01]  /*1e30*/  IMAD R0, R22, R9, R10 ;  /* 0x0000000916007224 */ /* 0x000fe200078e020a */
[----:B------:R-:W-:Y:S01]  /*1e40*/  @!P6 BAR.SYNC.DEFER_BLOCKING 0x9, 0x100 ;  /* 0x024400000000eb1d */ /* 0x000fe20000010000 */
[----:B------:R-:W-:Y:S01]  /*1e50*/  IMAD.IADD R3, R5, 0x1, R3 ;  /* 0x0000000105037824 */ /* 0x000fe200078e0203 */
[----:B------:R-:W-:-:S02]  /*1e60*/  ISETP.GE.AND P1, PT, R62, UR4, PT ;  /* 0x000000043e007c0c */ /* 0x000fc4000bf26270 */
[----:B------:R-:W-:Y:S02]  /*1e70*/  ISETP.GE.AND P2, PT, R12, UR4, PT ;  /* 0x000000040c007c0c */ /* 0x000fe4000bf46270 */
        /* <DEDUP_REMOVED lines=25> */
[----:B------:R-:W-:Y:S01]  /*2010*/  IMAD R30, R233, R36, RZ ;  /* 0x00000024e91e7224 */ /* 0x000fe200078e02ff */
[----:B------:R-:W-:Y:S01]  /*2020*/  ISETP.GE.AND P0, PT, R16, R43, PT ;  /* 0x0000002b1000720c */ /* 0x000fe20003f06270 */
[----:B------:R-:W-:Y:S01]  /*2030*/  IMAD R93, R21, UR5, R12 ;  /* 0x00000005155d7c24 */ /* 0x000fe2000f8e020c */
[----:B------:R-:W-:Y:S01]  /*2040*/  LOP3.LUT R95, R11, R10, RZ, 0xfc, !PT ;  /* 0x0000000a0b5f7212 */ /* 0x000fe200078efcff */
[-C--:B------:R-:W-:Y:S01]  /*2050*/  IMAD R10, R233, R14.reuse, RZ ;  /* 0x0000000ee90a7224 */ /* 0x080fe200078e02ff */
[----:B------:R-:W-:Y:S01]  /*2060*/  SEL R35, R43, RZ, P0 ;  /* 0x000000ff2b237207 */ /* 0x000fe20000000000 */
[----:B------:R-:W-:Y:S01]  /*2070*/  IMAD.WIDE.U32 R6, R21, UR4, R6 ;  /* 0x0000000415067c25 */ /* 0x000fe2000f8e0006 */
[----:B------:R-:W-:Y:S01]  /*2080*/  LOP3.LUT P1, RZ, R234, 0x4, RZ, 0xc0, !PT ;  /* 0x00000004eaff7812 */ /* 0x000fe2000782c0ff */
[----:B------:R-:W-:Y:S01]  /*2090*/  ULDC UR4, c[0x0][0x2f4] ;  /* 0x0000bd0000047ab9 */ /* 0x000fe20000000800 */
[C---:B------:R-:W-:Y:S01]  /*20a0*/  IADD3 R60, P2, R22.reuse, R61, RZ ;  /* 0x0000003d163c7210 */ /* 0x040fe20007f5e0ff */
[C---:B------:R-:W-:Y:S01]  /*20b0*/  IMAD R33, R22.reuse, R15, R10 ;  /* 0x0000000f16217224 */ /* 0x040fe200078e020a */
[----:B------:R-:W-:Y:S01]  /*20c0*/  SEL R77, R77, 0xffffffe0, !P1 ;  /* 0xffffffe04d4d7807 */ /* 0x000fe20004800000 */
[----:B------:R-:W-:Y:S01]  /*20d0*/  IMAD.WIDE.U32 R12, R22, R14, R204 ;  /* 0x0000000e160c7225 */ /* 0x000fe200078e00cc */
[----:B------:R-:W-:-:S02]  /*20e0*/  SEL R94, RZ, 0xffffff80, P3 ;  /* 0xffffff80ff5e7807 */ /* 0x000fc40001800000 */
[----:B------:R-:W-:Y:S01]  /*20f0*/  ISETP.GE.AND P1, PT, R16, UR4, PT ;  /* 0x0000000410007c0c */ /* 0x000fe2000bf26270 */
[C---:B------:R-:W-:Y:S01]  /*2100*/  IMAD.WIDE.U32 R20, R22.reuse, R14, R16 ;  /* 0x0000000e16147225 */ /* 0x040fe200078e0010 */
[C---:B------:R-:W-:Y:S02]  /*2110*/  LOP3.LUT R94, R95.reuse, 0x80, R94, 0xc8, !PT ;  /* 0x000000805f5e7812 */ /* 0x040fe400078ec85e */
[----:B------:R-:W-:Y:S01]  /*2120*/  LOP3.LUT R95, R95, 0x40, RZ, 0xc0, !PT ;  /* 0x000000405f5f7812 */ /* 0x000fe200078ec0ff */
[----:B------:R-:W-:Y:S01]  /*2130*/  IMAD.WIDE.U32 R10, R22, R36, R204 ;  /* 0x00000024160a7225 */ /* 0x000fe200078e00cc */
[----:B------:R-:W-:-:S03]  /*2140*/  MOV R32, R20 ;  /* 0x0000001400207202 */ /* 0x000fc60000000f00 */
[----:B------:R-:W-:Y:S02]  /*2150*/  IMAD R41, R22, R37, R30 ;  /* 0x0000002516297224 */ /* 0x000fe400078e021e */
[----:B------:R-:W-:Y:S02]  /*2160*/  IMAD.IADD R13, R13, 0x1, R33 ;  /* 0x000000010d0d7824 */ /* 0x000fe400078e0221 */
[----:B------:R-:W-:Y:S02]  /*2170*/  IMAD.IADD R33, R33, 0x1, R21 ;  /* 0x0000000121217824 */ /* 0x000fe400078e0215 */
[----:B------:R-:W-:Y:S01]  /*2180*/  IMAD.IADD R21, R11, 0x1, R41 ;  /* 0x000000010b157824 */ /* 0x000fe200078e0229 */
[----:B-----5:R-:W-:Y:S01]  /*2190*/  SHF.R.S32.HI R11, RZ, 0x1f, R38 ;  /* 0x0000001fff0b7819 */ /* 0x020fe20000011426 */
[----:B------:R-:W-:Y:S02]  /*21a0*/  IMAD.MOV.U32 R20, RZ, RZ, R10 ;  /* 0x000000ffff147224 */ /* 0x000fe400078e000a */
[----:B------:R-:W-:-:S02]  /*21b0*/  IMAD.IADD R35, R16, 0x1, R35 ;  /* 0x0000000110237824 */ /* 0x000fc400078e0223 */
[C---:B------:R-:W-:Y:S02]  /*21c0*/  IMAD R10, R11.reuse, R14, RZ ;  /* 0x0000000e0b0a7224 */ /* 0x040fe400078e02ff */
[----:B------:R-:W-:Y:S01]  /*21d0*/  IMAD R40, R11, R36, RZ ;  /* 0x000000240b287224 */ /* 0x000fe200078e02ff */
[----:B------:R-:W-:Y:S01]  /*21e0*/  SHF.R.S32.HI R34, RZ, 0x1f, R35 ;  /* 0x0000001fff227819 */ /* 0x000fe20000011423 */
[C---:B------:R-:W-:Y:S02]  /*21f0*/  IMAD R85, R38.reuse, R15, R10 ;  /* 0x0000000f26557224 */ /* 0x040fe400078e020a */
[----:B------:R-:W-:Y:S01]  /*2200*/  IMAD.WIDE.U32 R10, R38, R14, R12 ;  /* 0x0000000e260a7225 */ /* 0x000fe200078e000c */
[----:B------:R-:W-:-:S03]  /*2210*/  LEA.HI R34, R34, R35, RZ, 0x3 ;  /* 0x0000002322227211 */ /* 0x000fc600078f18ff */
[----:B------:R-:W-:Y:S01]  /*2220*/  IMAD.WIDE.U32 R12, R38, R14, R32 ;  /* 0x0000000e260c7225 */ /* 0x000fe200078e0020 */
[----:B------:R-:W-:Y:S02]  /*2230*/  LOP3.LUT R33, R71, 0x18, R16, 0xf8, !PT ;  /* 0x0000001847217812 */ /* 0x000fe400078ef810 */
[----:B------:R-:W-:Y:S01]  /*2240*/  LOP3.LUT R32, R212, 0x38, R34, 0xf8, !PT ;  /* 0x00000038d4207812 */ /* 0x000fe200078ef822 */
[----:B------:R-:W-:Y:S01]  /*2250*/  IMAD.WIDE.U32 R30, R22, R36, R16 ;  /* 0x00000024161e7225 */ /* 0x000fe200078e0010 */
[----:B------:R-:W-:Y:S02]  /*2260*/  LOP3.LUT R33, R33, R74, RZ, 0x3c, !PT ;  /* 0x0000004a21217212 */ /* 0x000fe400078e3cff */
[----:B------:R-:W-:Y:S01]  /*2270*/  LOP3.LUT R32, R32, R44, RZ, 0x3c, !PT ;  /* 0x0000002c20207212 */ /* 0x000fe200078e3cff */
[----:B------:R-:W-:Y:S01]  /*2280*/  IMAD.IADD R31, R41, 0x1, R31 ;  /* 0x00000001291f7824 */ /* 0x000fe200078e021f */
[----:B------:R-:W-:Y:S01]  /*2290*/  LOP3.LUT R89, R34, 0xfffffff8, RZ, 0xc0, !PT ;  /* 0xfffffff822597812 */ /* 0x000fe200078ec0ff */
[----:B------:R-:W-:Y:S01]  /*22a0*/  IMAD R79, R214, 0x200, R33 ;  /* 0x00000200d64f7824 */ /* 0x000fe200078e0221 */
[--C-:B------:R-:W-:Y:S01]  /*22b0*/  LOP3.LUT R33, R71, 0x38, R34.reuse, 0xf8, !PT ;  /* 0x0000003847217812 */ /* 0x100fe200078ef822 */
[----:B------:R-:W-:Y:S01]  /*22c0*/  IMAD R35, R9, 0x60, RZ ;  /* 0x0000006009237824 */ /* 0x000fe200078e02ff */
[----:B------:R-:W-:Y:S01]  /*22d0*/  SHF.R.S32.HI R88, RZ, 0x3, R34 ;  /* 0x00000003ff587819 */ /* 0x000fe20000011422 */
[C---:B------:R-:W-:Y:S01]  /*22e0*/  IMAD R87, R38.reuse, R37, R40 ;  /* 0x0000002526577224 */ /* 0x040fe200078e0228 */
[----:B------:R-:W-:Y:S01]  /*22f0*/  LOP3.LUT R33, R33, R74, RZ, 0x3c, !PT ;  /* 0x0000004a21217212 */ /* 0x000fe200078e3cff */
[----:B------:R-:W-:Y:S01]  /*2300*/  IMAD R41, R37, 0x60, RZ ;  /* 0x0000006025297824 */ /* 0x000fe200078e02ff */
[----:B------:R-:W-:Y:S01]  /*2310*/  SHF.R.S32.HI R90, RZ, 0x1f, R89 ;  /* 0x0000001fff5a7819 */ /* 0x000fe20000011459 */
[----:B------:R-:W-:-:S04]  /*2320*/  IMAD.WIDE.U32 R20, R38, R36, R20 ;  /* 0x0000002426147225 */ /* 0x000fc800078e0014 */
        /* <DEDUP_REMOVED lines=17> */
.L_x_4908:
        /* <DEDUP_REMOVED lines=11> */
[----:B------:R-:W-:-:S04]  /*24f0*/  IADD3 R27, P3, P4, R39, R100, R68 ;  /* 0x00000064271b7210 */ /* 0x000fc80007c7e044 */
[----:B------:R-:W-:Y:S02]  /*2500*/  IADD3.X R32, R0, R105, R67, P3, P4 ;  /* 0x0000006900207210 */ /* 0x000fe40001fe8443 */
[----:B0-----:R-:W-:Y:S02]  /*2510*/  LEA R44, P3, R27, R98, 0x1 ;  /* 0x000000621b2c7211 */ /* 0x001fe400078608ff */
[----:B------:R-:W-:Y:S02]  /*2520*/  IADD3.X R34, R105, R0, RZ, P5, !PT ;  /* 0x0000000069227210 */ /* 0x000fe40002ffe4ff */
[-C--:B------:R-:W-:Y:S01]  /*2530*/  LEA.HI.X R45, R27, R99.reuse, R32, 0x1, P3 ;  /* 0x000000631b2d7211 */ /* 0x080fe200018f0c20 */
[C---:B------:R-:W-:Y:S01]  /*2540*/  IMAD R27, R2.reuse, 0x1800, R79 ;  /* 0x00001800021b7824 */ /* 0x040fe200078e024f */
[----:B-1----:R-:W-:Y:S02]  /*2550*/  ISETP.GE.AND P3, PT, R103, 0x1, PT ;  /* 0x000000016700780c */ /* 0x002fe40003f66270 */
[----:B------:R-:W-:Y:S01]  /*2560*/  LEA R46, P5, R33, R98, 0x1 ;  /* 0x00000062212e7211 */ /* 0x000fe200078a08ff */
[----:B------:R-:W-:Y:S01]  /*2570*/  IMAD R104, R27, 0x2, R26 ;  /* 0x000000021b687824 */ /* 0x000fe200078e021a */
[----:B------:R-:W-:Y:S01]  /*2580*/  ISETP.GT.AND P4, PT, R49, R28, PT ;  /* 0x0000001c3100720c */ /* 0x000fe20003f84270 */
[----:B------:R-:W-:Y:S01]  /*2590*/  IMAD.MOV.U32 R27, RZ, RZ, R49 ;  /* 0x000000ffff1b7224 */ /* 0x000fe200078e0031 */
[----:B------:R-:W-:Y:S01]  /*25a0*/  LEA.HI.X R47, R33, R99, R34, 0x1, P5 ;  /* 0x00000063212f7211 */ /* 0x000fe200028f0c22 */
[----:B------:R-:W-:Y:S01]  /*25b0*/  IMAD R33, R2, 0x1800, R83 ;  /* 0x0000180002217824 */ /* 0x000fe200078e0253 */
[----:B------:R-:W-:-:S03]  /*25c0*/  P2R R97, PR, RZ, 0x10 ;  /* 0x00000010ff617803 */ /* 0x000fc60000000000 */
[----:B------:R-:W-:Y:S02]  /*25d0*/  IMAD R102, R33, 0x2, R26 ;  /* 0x0000000221667824 */ /* 0x000fe400078e021a */
        /* <DEDUP_REMOVED lines=42> */
.L_x_4865:
[----:B------:R-:W-:Y:S05]  /*2880*/  BSYNC B1 ;  /* 0x0000000000017941 */ /* 0x000fea0003800000 */
.L_x_4864:
        /* <DEDUP_REMOVED lines=28> */
.L_x_4867:
[----:B------:R-:W-:Y:S05]  /*2a50*/  BSYNC B1 ;  /* 0x0000000000017941 */ /* 0x000fea0003800000 */
.L_x_4866:
        /* <DEDUP_REMOVED lines=27> */
.L_x_4868:
[----:B------:R-:W-:Y:S01]  /*2c10*/  LEA R96, R2, R18, 0x3 ;  /* 0x0000001202607211 */ /* 0x000fe200078e18ff */
[----:B------:R-:W-:Y:S01]  /*2c20*/  BSSY B1, `(.L_x_4869) ;  /* 0x0000004000017945 */ /* 0x000fe20003800000 */
[----:B------:R-:W-:-:S04]  /*2c30*/  SHF.L.U32 R107, R206, 0x1f, RZ ;  /* 0x0000001fce6b7819 */ /* 0x000fc800000006ff */
[----:B------:R-:W0:Y:S02]  /*2c40*/  SYNCS.PHASECHK.TRANS64.TRYWAIT P6, [R96+URZ+0x22890], R107 ;  /* 0x0228906b600075a7 */ /* 0x000e2400080c017f */
[----:B0-----:R-:W-:Y:S05]  /*2c50*/  @!P6 BRA `(.L_x_4870) ;  /* 0x0000017400f0e947 */ /* 0x001fea0003800000 */
.L_x_5160:
[----:B------:R-:W-:Y:S05]  /*2c60*/  BSYNC B1 ;  /* 0x0000000000017941 */ /* 0x000fea0003800000 */
.L_x_4869:
        /* <DEDUP_REMOVED lines=49> */
.L_x_4876:
[----:B------:R-:W-:Y:S05]  /*2f80*/  BSYNC B3 ;  /* 0x0000000000037941 */ /* 0x000fea0003800000 */
.L_x_4875:
[----:B--2---:R1:W-:Y:S02]  /*2f90*/  STG.E.128 desc[UR40][R46.64], R32 ;  /* 0x000000202e007986 */ /* 0x0043e4000c101d28 */
.L_x_4874:
[----:B------:R-:W-:Y:S05]  /*2fa0*/  BSYNC B2 ;  /* 0x0000000000027941 */ /* 0x000fea0003800000 */
.L_x_4873:
        /* <DEDUP_REMOVED lines=46> */
.L_x_4878:
[----:B------:R-:W-:Y:S05]  /*3290*/  BSYNC B2 ;  /* 0x0000000000027941 */ /* 0x000fea0003800000 */
.L_x_4877:
[----:B--2---:R2:W-:Y:S02]  /*32a0*/  STG.E.128 desc[UR40][R46.64+0x40], R32 ;  /* 0x000040202e007986 */ /* 0x0045e4000c101d28 */
.L_x_4872:
[----:B------:R-:W-:Y:S05]  /*32b0*/  BSYNC B1 ;  /* 0x0000000000017941 */ /* 0x000fea0003800000 */
.L_x_4871:
        /* <DEDUP_REMOVED lines=14> */
[----:B------:R-:W-:Y:S02]  /*33a0*/  HADD2.F32 R47, -RZ, R35.H1_H1 ;  /* 0x30000023ff2f7230 */ /* 0x000fe40000004100 */
[----:B------:R-:W-:Y:S02]  /*33b0*/  HADD2.F32 R49, -RZ, R49.H0_H0 ;  /* 0x20000031ff317230 */ /* 0x000fe40000004100 */
[----:B------:R-:W-:-:S02]  /*33c0*/  HADD2.F32 R52, -RZ, R52.H0_H0 ;  /* 0x20000034ff347230 */ /* 0x000fc40000004100 */
[----:B------:R-:W-:Y:S02]  /*33d0*/  HADD2.F32 R48, -RZ, R48.H0_H0 ;  /* 0x20000030ff307230 */ /* 0x000fe40000004100 */
[CC--:B------:R-:W-:Y:S01]  /*33e0*/  FMUL.FTZ R54, R34.reuse, R49.reuse ;  /* 0x0000003122367220 */ /* 0x0c0fe20000410000 */
[----:B------:R-:W-:Y:S02]  /*33f0*/  HADD2.F32 R35, -RZ, R35.H0_H0 ;  /* 0x20000023ff237230 */ /* 0x000fe40000004100 */
[----:B------:R-:W-:Y:S01]  /*3400*/  FMUL.FTZ R49, R33, R49 ;  /* 0x0000003121317220 */ /* 0x000fe20000410000 */
[----:B------:R-:W-:Y:S02]  /*3410*/  HADD2.F32 R50, -RZ, R53.H0_H0 ;  /* 0x20000035ff327230 */ /* 0x000fe40000004100 */
[----:B------:R-:W-:Y:S01]  /*3420*/  FMUL.FTZ R56, R47, R52 ;  /* 0x000000342f387220 */ /* 0x000fe20000410000 */
[----:B------:R-:W-:Y:S01]  /*3430*/  FFMA.FTZ R54, R33, R48, -R54 ;  /* 0x0000003021367223 */ /* 0x000fe20000010836 */
[C---:B------:R-:W-:Y:S01]  /*3440*/  FMUL.FTZ R52, R35.reuse, R52 ;  /* 0x0000003423347220 */ /* 0x040fe20000410000 */
[----:B------:R-:W-:Y:S01]  /*3450*/  FFMA.FTZ R53, R34, R48, R49 ;  /* 0x0000003022357223 */ /* 0x000fe20000010031 */
[----:B------:R-:W-:Y:S01]  /*3460*/  FFMA.FTZ R56, R35, R50, -R56 ;  /* 0x0000003223387223 */ /* 0x000fe20000010838 */
[----:B------:R-:W-:-:S02]  /*3470*/  HADD2.F32 R35, -RZ, R101.H1_H1 ;  /* 0x30000065ff237230 */ /* 0x000fc40000004100 */
[----:B------:R-:W-:Y:S01]  /*3480*/  FFMA.FTZ R57, R47, R50, R52 ;  /* 0x000000322f397223 */ /* 0x000fe20000010034 */
[----:B------:R-:W-:Y:S02]  /*3490*/  HADD2.F32 R49, -RZ, R100.H1_H1 ;  /* 0x30000064ff317230 */ /* 0x000fe40000004100 */
[----:B------:R-:W-:Y:S02]  /*34a0*/  HADD2.F32 R33, -RZ, R32.H1_H1 ;  /* 0x30000020ff217230 */ /* 0x000fe40000004100 */
[----:B------:R-:W-:Y:S02]  /*34b0*/  HADD2.F32 R34, -RZ, R46.H1_H1 ;  /* 0x3000002eff227230 */ /* 0x000fe40000004100 */
[----:B------:R-:W-:Y:S02]  /*34c0*/  HADD2.F32 R101, -RZ, R101.H0_H0 ;  /* 0x20000065ff657230 */ /* 0x000fe40000004100 */
[----:B------:R-:W-:Y:S02]  /*34d0*/  HADD2.F32 R32, -RZ, R32.H0_H0 ;  /* 0x20000020ff207230 */ /* 0x000fe40000004100 */
[----:B------:R-:W-:Y:S01]  /*34e0*/  FMUL.FTZ R55, R34, R49 ;  /* 0x0000003122377220 */ /* 0x000fe20000410000 */
[----:B------:R-:W-:-:S02]  /*34f0*/  HADD2.F32 R46, -RZ, R46.H0_H0 ;  /* 0x2000002eff2e7230 */ /* 0x000fc40000004100 */
        /* <DEDUP_REMOVED lines=12> */
.L_x_4883:
[----:B------:R-:W-:Y:S05]  /*35c0*/  BSYNC B2 ;  /* 0x0000000000027941 */ /* 0x000fea0003800000 */
.L_x_4882:
[----:B--2---:R3:W-:Y:S02]  /*35d0*/  STG.E.128 desc[UR40][R44.64], R32 ;  /* 0x000000202c007986 */ /* 0x0047e4000c101d28 */
.L_x_4881:
[----:B------:R-:W-:Y:S05]  /*35e0*/  BSYNC B1 ;  /* 0x0000000000017941 */ /* 0x000fea0003800000 */
.L_x_4880:
        /* <DEDUP_REMOVED lines=46> */
.L_x_4885:
[----:B------:R-:W-:Y:S05]  /*38d0*/  BSYNC B1 ;  /* 0x0000000000017941 */ /* 0x000fea0003800000 */
.L_x_4884:
[----:B--2---:R1:W-:Y:S01]  /*38e0*/  STG.E.128 desc[UR40][R44.64+0x40], R32 ;  /* 0x000040202c007986 */ /* 0x0043e2000c101d28 */
[----:B------:R-:W-:Y:S05]  /*38f0*/  BRA `(.L_x_4879) ;  /* 0x0000001400787947 */ /* 0x000fea0003800000 */
.L_x_4863:
        /* <DEDUP_REMOVED lines=61> */
[----:B------:R-:W-:Y:S02]  /*3cd0*/  IMAD.MOV.U32 R53, RZ, RZ, R51 ;  /* 0x000000ffff357224 */ /* 0x000fe400078e0033 */
[----:B------:R-:W-:Y:S02]  /*3ce0*/  IMAD.MOV.U32 R54, RZ, RZ, R48 ;  /* 0x000000ffff367224 */ /* 0x000fe400078e0030 */
[----:B------:R-:W-:Y:S01]  /*3cf0*/  IMAD.MOV.U32 R55, RZ, RZ, R49 ;  /* 0x000000ffff377224 */ /* 0x000fe200078e0031 */
[----:B------:R-:W-:-:S04]  /*3d00*/  PRMT R116, R52, 0x5410, R53 ;  /* 0x0000541034747816 */ /* 0x000fc80000000035 */
[----:B------:R-:W-:Y:S01]  /*3d10*/  PRMT R117, R54, 0x5410, R55 ;  /* 0x0000541036757816 */ /* 0x000fe20000000037 */
[----:B------:R-:W-:Y:S06]  /*3d20*/  @!P3 BRA `(.L_x_4886) ;  /* 0x000000000004b947 */ /* 0x000fec0003800000 */
[----:B------:R-:W-:Y:S01]  /*3d30*/  BPT.TRAP 0x1 ;  /* 0x000000040000795c */ /* 0x000fe20000300000 */
.L_x_4886:
[----:B------:R-:W-:Y:S01]  /*3d40*/  IMAD R96, R2, 0x8, R18 ;  /* 0x0000000802607824 */ /* 0x000fe200078e0212 */
[----:B------:R-:W-:Y:S01]  /*3d50*/  SHF.L.U32 R107, R206, 0x1f, RZ ;  /* 0x0000001fce6b7819 */ /* 0x000fe200000006ff */
[----:B------:R-:W0:Y:S01]  /*3d60*/  LDC R109, c[0x0][0x2f4] ;  /* 0x0000bd00ff6d7b82 */ /* 0x000e220000000800 */
[----:B------:R-:W-:Y:S01]  /*3d70*/  BSSY B1, `(.L_x_4887) ;  /* 0x0000006000017945 */ /* 0x000fe20003800000 */
[----:B------:R-:W-:Y:S01]  /*3d80*/  MOV R101, R105 ;  /* 0x0000006900657202 */ /* 0x000fe20000000f00 */
[----:B------:R-:W1:Y:S05]  /*3d90*/  SYNCS.PHASECHK.TRANS64.TRYWAIT P5, [R96+URZ+0x22890], R107 ;  /* 0x0228906b600075a7 */ /* 0x000e6a00080a017f */
[----:B------:R-:W2:Y:S01]  /*3da0*/  LDC.64 R102, c[0x0][0x300] ;  /* 0x0000c000ff667b82 */ /* 0x000ea20000000a00 */
[----:B0-----:R-:W-:Y:S01]  /*3db0*/  IMAD.IADD R111, R109, 0x1, -R78 ;  /* 0x000000016d6f7824 */ /* 0x001fe200078e0a4e */
[----:B-1----:R-:W-:Y:S06]  /*3dc0*/  @!P5 BRA `(.L_x_4888) ;  /* 0x0000016400a8d947 */ /* 0x002fec0003800000 */
.L_x_5161:
[----:B------:R-:W-:Y:S05]  /*3dd0*/  BSYNC B1 ;  /* 0x0000000000017941 */ /* 0x000fea0003800000 */
.L_x_4887:
        /* <DEDUP_REMOVED lines=28> */
[----:B------:R-:W-:Y:S02]  /*3fa0*/  SHF.R.U64 R129, R32, 0x10, R33 ;  /* 0x0000001020817819 */ /* 0x000fe40000001221 */
[----:B------:R-:W-:Y:S01]  /*3fb0*/  SHF.R.U64 R32, R34, 0x10, R35 ;  /* 0x0000001022207819 */ /* 0x000fe20000001223 */
[--C-:B--2---:R-:W-:Y:S01]  /*3fc0*/  HADD2.F32 R34, -RZ, R57.reuse.H0_H0 ;  /* 0x20000039ff227230 */ /* 0x104fe20000004100 */
[----:B------:R-:W-:Y:S01]  /*3fd0*/  SHF.R.U32.HI R119, RZ, 0x10, R33 ;  /* 0x00000010ff777819 */ /* 0x000fe20000011621 */
[----:B------:R-:W-:Y:S01]  /*3fe0*/  HADD2.F32 R57, -RZ, R57.H1_H1 ;  /* 0x30000039ff397230 */ /* 0x000fe20000004100 */
[----:B------:R-:W-:Y:S01]  /*3ff0*/  SHF.R.U64 R127, R42, 0x10, R43 ;  /* 0x000000102a7f7819 */ /* 0x000fe2000000122b */
[--C-:B-1----:R-:W-:Y:S01]  /*4000*/  HADD2.F32 R33, -RZ, R53.reuse.H0_H0 ;  /* 0x20000035ff217230 */ /* 0x102fe20000004100 */
        /* <DEDUP_REMOVED lines=9> */
[----:B------:R-:W-:Y:S01]  /*40a0*/  FMUL.FTZ R42, R53, R42 ;  /* 0x0000002a352a7220 */ /* 0x000fe20000410000 */
[-C--:B------:R-:W-:Y:S01]  /*40b0*/  FFMA.FTZ R120, R33, R35.reuse, -R120 ;  /* 0x0000002321787223 */ /* 0x080fe20000010878 */
[----:B------:R-:W-:Y:S01]  /*40c0*/  FFMA.FTZ R119, R34, R35, R41 ;  /* 0x0000002322777223 */ /* 0x000fe20000010029 */
[-C--:B------:R-:W-:Y:S01]  /*40d0*/  FFMA.FTZ R121, R53, R40.reuse, -R122 ;  /* 0x0000002835797223 */ /* 0x080fe2000001087a */
        /* <DEDUP_REMOVED lines=19> */
[----:B------:R-:W-:-:S02]  /*4210*/  HADD2.F32 R34, -RZ, R56.H0_H0 ;  /* 0x20000038ff227230 */ /* 0x000fc40000004100 */
[----:B------:R-:W-:Y:S01]  /*4220*/  HADD2.F32 R40, -RZ, R130.H1_H1 ;  /* 0x30000082ff287230 */ /* 0x000fe20000004100 */
[----:B------:R-:W-:Y:S01]  /*4230*/  F2FP.F16.F32.PACK_AB R124, R125, R124 ;  /* 0x0000007c7d7c723e */ /* 0x000fe200000000ff */
[----:B------:R-:W-:Y:S01]  /*4240*/  HADD2.F32 R43, -RZ, R128.H0_H0 ;  /* 0x20000080ff2b7230 */ /* 0x000fe20000004100 */
[----:B------:R-:W-:Y:S01]  /*4250*/  F2FP.F16.F32.PACK_AB R123, R126, R123 ;  /* 0x0000007b7e7b723e */ /* 0x000fe200000000ff */
        /* <DEDUP_REMOVED lines=8> */
[----:B------:R-:W-:Y:S01]  /*42e0*/  FMUL.FTZ R43, R52, R43 ;  /* 0x0000002b342b7220 */ /* 0x000fe20000410000 */
[-C--:B------:R-:W-:Y:S01]  /*42f0*/  FFMA.FTZ R53, R34, R35.reuse, R53 ;  /* 0x0000002322357223 */ /* 0x080fe20000010035 */
[----:B------:R-:W-:Y:S02]  /*4300*/  FFMA.FTZ R42, R33, R35, -R42 ;  /* 0x00000023212a7223 */ /* 0x000fe4000001082a */
[-C--:B------:R-:W-:Y:S01]  /*4310*/  FFMA.FTZ R56, R56, R41.reuse, R43 ;  /* 0x0000002938387223 */ /* 0x080fe2000001002b */
[----:B------:R-:W-:Y:S02]  /*4320*/  HADD2.F32 R34, -RZ, R58.H0_H0 ;  /* 0x2000003aff227230 */ /* 0x000fe40000004100 */
[----:B------:R-:W-:Y:S01]  /*4330*/  FFMA.FTZ R55, R52, R41, -R55 ;  /* 0x0000002934377223 */ /* 0x000fe20000010837 */
[----:B------:R-:W-:-:S02]  /*4340*/  HADD2.F32 R35, -RZ, R118.H0_H0 ;  /* 0x20000076ff237230 */ /* 0x000fc40000004100 */
[----:B------:R-:W-:Y:S01]  /*4350*/  HADD2.F32 R43, -RZ, R127.H0_H0 ;  /* 0x2000007fff2b7230 */ /* 0x000fe20000004100 */
[----:B------:R-:W-:Y:S01]  /*4360*/  F2FP.F16.F32.PACK_AB R56, R56, R53 ;  /* 0x000000353838723e */ /* 0x000fe200000000ff */
[----:B------:R-:W-:Y:S01]  /*4370*/  HADD2.F32 R33, -RZ, R54.H0_H0 ;  /* 0x20000036ff217230 */ /* 0x000fe20000004100 */
[----:B------:R-:W-:Y:S01]  /*4380*/  F2FP.F16.F32.PACK_AB R52, R55, R42 ;  /* 0x0000002a3734723e */ /* 0x000fe200000000ff */
[----:B------:R-:W-:Y:S02]  /*4390*/  HADD2.F32 R58, -RZ, R58.H1_H1 ;  /* 0x3000003aff3a7230 */ /* 0x000fe40000004100 */
[----:B------:R-:W-:Y:S02]  /*43a0*/  HADD2.F32 R118, -RZ, R118.H1_H1 ;  /* 0x30000076ff767230 */ /* 0x000fe40000004100 */
        /* <DEDUP_REMOVED lines=11> */
[----:B------:R-:W-:-:S03]  /*4460*/  IMAD.MOV.U32 R55, RZ, RZ, R124 ;  /* 0x000000ffff377224 */ /* 0x000fc600078e007c */
[----:B------:R-:W-:Y:S01]  /*4470*/  F2FP.F16.F32.PACK_AB R54, R59, R32 ;  /* 0x000000203b36723e */ /* 0x000fe200000000ff */
[----:B------:R-:W-:Y:S01]  /*4480*/  IMAD.MOV.U32 R59, RZ, RZ, R123 ;  /* 0x000000ffff3b7224 */ /* 0x000fe200078e007b */
[----:B------:R-:W-:Y:S01]  /*4490*/  F2FP.F16.F32.PACK_AB R58, R58, R57 ;  /* 0x000000393a3a723e */ /* 0x000fe200000000ff */
[----:B------:R-:W-:-:S07]  /*44a0*/  IMAD.MOV.U32 R57, RZ, RZ, R119 ;  /* 0x000000ffff397224 */ /* 0x000fce00078e0077 */
.L_x_4892:
[----:B------:R-:W-:Y:S05]  /*44b0*/  BSYNC B2 ;  /* 0x0000000000027941 */ /* 0x000fea0003800000 */
.L_x_4891:
        /* <DEDUP_REMOVED lines=12> */
.L_x_4890:
[----:B------:R-:W-:Y:S05]  /*4580*/  BSYNC B1 ;  /* 0x0000000000017941 */ /* 0x000fea0003800000 */
.L_x_4889:
        /* <DEDUP_REMOVED lines=113> */
.L_x_4894:
[----:B------:R-:W-:Y:S05]  /*4ca0*/  BSYNC B1 ;  /* 0x0000000000017941 */ /* 0x000fea0003800000 */
.L_x_4893:
        /* <DEDUP_REMOVED lines=10> */
.L_x_4862:
[----:B------:R-:W-:-:S13]  /*4d50*/  ISETP.NE.AND P3, PT, R208, 0x3, PT ;  /* 0x00000003d000780c */ /* 0x000fda0003f65270 */
[----:B------:R-:W-:Y:S05]  /*4d60*/  @!P3 BRA `(.L_x_4895) ;  /* 0x000000000004b947 */ /* 0x000fea0003800000 */
[----:B------:R-:W-:Y:S01]  /*4d70*/  BPT.TRAP 0x1 ;  /* 0x000000040000795c */ /* 0x000fe20000300000 */
.L_x_4895:
[----:B------:R-:W-:Y:S01]  /*4d80*/  IMAD R96, R2, 0x8, R18 ;  /* 0x0000000802607824 */ /* 0x000fe200078e0212 */
[----:B------:R-:W-:Y:S01]  /*4d90*/  SHF.L.U32 R107, R206, 0x1f, RZ ;  /* 0x0000001fce6b7819 */ /* 0x000fe200000006ff */
[----:B------:R-:W-:Y:S01]  /*4da0*/  IMAD R106, R27, -0x60, R24 ;  /* 0xffffffa01b6a7824 */ /* 0x000fe200078e0218 */
[----:B------:R-:W-:Y:S02]  /*4db0*/  BSSY B1, `(.L_x_4896) ;  /* 0x0000004000017945 */ /* 0x000fe40003800000 */
[----:B------:R-:W0:Y:S02]  /*4dc0*/  SYNCS.PHASECHK.TRANS64.TRYWAIT P4, [R96+URZ+0x22890], R107 ;  /* 0x0228906b600075a7 */ /* 0x000e24000808017f */
[----:B------:R-:W-:Y:S01]  /*4dd0*/  VIMNMX R106, R106, 0x60, PT ;  /* 0x000000606a6a7848 */ /* 0x000fe20003fe0100 */
[----:B0-----:R-:W-:Y:S06]  /*4de0*/  @!P4 BRA `(.L_x_4897) ;  /* 0x0000015400b4c947 */ /* 0x001fec0003800000 */
.L_x_5162:
[----:B------:R-:W-:Y:S05]  /*4df0*/  BSYNC B1 ;  /* 0x0000000000017941 */ /* 0x000fea0003800000 */
.L_x_4896:
        /* <DEDUP_REMOVED lines=8> */
.L_x_4899:
[----:B------:R-:W-:Y:S05]  /*4e80*/  BSYNC B1 ;  /* 0x0000000000017941 */ /* 0x000fea0003800000 */
.L_x_4898:
[----:B------:R-:W-:Y:S05]  /*4e90*/  @P4 BRA `(.L_x_4879) ;  /* 0x0000000000104947 */ /* 0x000fea0003800000 */
[----:B-1----:R-:W1:Y:S04]  /*4ea0*/  @!P1 LDS.128 R32, [R104+0x2000] ;  /* 0x0020000068209984 */ /* 0x002e680000000c00 */
[----:B------:R-:W2:Y:S04]  /*4eb0*/  @!P2 LDS.128 R40, [R102+0x2000] ;  /* 0x002000006628a984 */ /* 0x000ea80000000c00 */
[----:B-1----:R3:W-:Y:S04]  /*4ec0*/  @!P1 STG.E.128 desc[UR40][R44.64], R32 ;  /* 0x000000202c009986 */ /* 0x0027e8000c101d28 */
[----:B--2---:R3:W-:Y:S02]  /*4ed0*/  @!P2 STG.E.128 desc[UR40][R44.64+0x40], R40 ;  /* 0x000040282c00a986 */ /* 0x0047e4000c101d28 */
.L_x_4879:
[----:B------:R-:W-:Y:S05]  /*4ee0*/  BSYNC B0 ;  /* 0x0000000000007941 */ /* 0x000fea0003800000 */
.L_x_4861:
        /* <DEDUP_REMOVED lines=17> */
.L_x_4901:
[----:B------:R-:W-:Y:S05]  /*5000*/  BSYNC B0 ;  /* 0x0000000000007941 */ /* 0x000fea0003800000 */
.L_x_4900:
[----:B------:R-:W2:Y:S01]  /*5010*/  SYNCS.PHASECHK.TRANS64.TRYWAIT P3, [R96+URZ+0x228b0], R107 ;  /* 0x0228b06b600075a7 */ /* 0x000ea2000806017f */
[----:B------:R-:W-:Y:S01]  /*5020*/  ULDC UR44, c[0x0][0x320] ;  /* 0x0000c800002c7ab9 */ /* 0x000fe20000000800 */
[----:B------:R-:W-:Y:S01]  /*5030*/  ULDC.64 UR38, c[0x0][0x328] ;  /* 0x0000ca0000267ab9 */ /* 0x000fe20000000a00 */
[----:B------:R-:W-:Y:S01]  /*5040*/  ULDC.64 UR36, c[0x0][0x318] ;  /* 0x0000c60000247ab9 */ /* 0x000fe20000000a00 */
[----:B------:R-:W-:Y:S01]  /*5050*/  BSSY B0, `(.L_x_4902) ;  /* 0x0000003000007945 */ /* 0x000fe20003800000 */
[----:B-1----:R-:W-:-:S03]  /*5060*/  IMAD R32, R2, 0x6000, R79 ;  /* 0x0000600002207824 */ /* 0x002fc600078e024f */
[----:B--2---:R-:W-:Y:S05]  /*5070*/  @!P3 BRA `(.L_x_4903) ;  /* 0x000001540024b947 */ /* 0x004fea0003800000 */
.L_x_5163:
[----:B------:R-:W-:Y:S05]  /*5080*/  BSYNC B0 ;  /* 0x0000000000007941 */ /* 0x000fea0003800000 */
.L_x_4902:
[----:B------:R-:W-:Y:S01]  /*5090*/  ISETP.GE.AND P3, PT, R22, R106, PT ;  /* 0x0000006a1600720c */ /* 0x000fe20003f66270 */
[----:B------:R-:W-:Y:S01]  /*50a0*/  BSSY B0, `(.L_x_4904) ;  /* 0x0000026000007945 */ /* 0x000fe20003800000 */
[----:B------:R-:W-:Y:S01]  /*50b0*/  IADD3 R34, R77, R32, RZ ;  /* 0x000000204d227210 */ /* 0x000fe20007ffe0ff */
        /* <DEDUP_REMOVED lines=36> */
.L_x_4905:
[----:B------:R-:W-:Y:S05]  /*5300*/  BSYNC B0 ;  /* 0x0000000000007941 */ /* 0x000fea0003800000 */
.L_x_4904:
        /* <DEDUP_REMOVED lines=37> */
.L_x_4907:
[----:B------:R-:W-:Y:S05]  /*5560*/  BSYNC B0 ;  /* 0x0000000000007941 */ /* 0x000fea0003800000 */
.L_x_4906:
        /* <DEDUP_REMOVED lines=22> */
.L_x_4856:
[----:B------:R-:W0:Y:S01]  /*56d0*/  LDC R0, c[0x0][0x448] ;  /* 0x00011200ff007b82 */ /* 0x000e220000000800 */
[----:B------:R-:W-:Y:S01]  /*56e0*/  CS2R R6, SRZ ;  /* 0x0000000000067805 */ /* 0x000fe2000001ff00 */
[----:B------:R-:W-:Y:S01]  /*56f0*/  IMAD.MOV.U32 R150, RZ, RZ, RZ ;  /* 0x000000ffff967224 */ /* 0x000fe200078e00ff */
        /* <DEDUP_REMOVED lines=18> */
[----:B----4-:R-:W-:Y:S02]  /*5820*/  CS2R R96, SRZ ;  /* 0x0000000000607805 */ /* 0x010fe4000001ff00 */
[----:B------:R-:W-:Y:S02]  /*5830*/  CS2R R88, SRZ ;  /* 0x0000000000587805 */ /* 0x000fe4000001ff00 */
[----:B------:R-:W-:Y:S02]  /*5840*/  CS2R R84, SRZ ;  /* 0x0000000000547805 */ /* 0x000fe4000001ff00 */
[----:B0-----:R-:W-:Y:S01]  /*5850*/  ISETP.NE.AND P1, PT, R0, 0x1, PT ;  /* 0x000000010000780c */ /* 0x001fe20003f25270 */
[----:B------:R-:W-:Y:S01]  /*5860*/  VIADD R0, R210, 0x7f ;  /* 0x0000007fd2007836 */ /* 0x000fe20000000000 */
        /* <DEDUP_REMOVED lines=11> */
[----:B------:R-:W0:Y:S01]  /*5920*/  @P1 LDC R3, c[0x0][0x44c] ;  /* 0x00011300ff031b82 */ /* 0x000e220000000800 */
[----:B------:R-:W-:Y:S02]  /*5930*/  CS2R R58, SRZ ;  /* 0x00000000003a7805 */ /* 0x000fe4000001ff00 */
[----:B------:R-:W-:Y:S02]  /*5940*/  CS2R R56, SRZ ;  /* 0x0000000000387805 */ /* 0x000fe4000001ff00 */
[----:B------:R-:W-:-:S02]  /*5950*/  CS2R R54, SRZ ;  /* 0x0000000000367805 */ /* 0x000fc4000001ff00 */
[----:B------:R-:W-:Y:S02]  /*5960*/  CS2R R52, SRZ ;  /* 0x0000000000347805 */ /* 0x000fe4000001ff00 */
[----:B------:R-:W-:Y:S02]  /*5970*/  CS2R R168, SRZ ;  /* 0x0000000000a87805 */ /* 0x000fe4000001ff00 */
[----:B------:R-:W-:Y:S02]  /*5980*/  CS2R R90, SRZ ;  /* 0x00000000005a7805 */ /* 0x000fe4000001ff00 */
[----:B------:R-:W-:Y:S01]  /*5990*/  CS2R R86, SRZ ;  /* 0x0000000000567805 */ /* 0x000fe2000001ff00 */
[----:B------:R-:W1:Y:S01]  /*59a0*/  @P1 LDC R4, c[0x0][0x450] ;  /* 0x00011400ff041b82 */ /* 0x000e620000000800 */
        /* <DEDUP_REMOVED lines=14> */
[----:B------:R-:W-:Y:S01]  /*5a90*/  CS2R R48, SRZ ;  /* 0x0000000000307805 */ /* 0x000fe2000001ff00 */
[----:B0-----:R-:W-:Y:S01]  /*5aa0*/  @P1 IMAD.HI.U32 R3, R0, R3, RZ ;  /* 0x0000000300031227 */ /* 0x001fe200078e00ff */
[----:B------:R-:W-:-:S02]  /*5ab0*/  CS2R R42, SRZ ;  /* 0x00000000002a7805 */ /* 0x000fc4000001ff00 */
[----:B------:R-:W-:Y:S02]  /*5ac0*/  CS2R R44, SRZ ;  /* 0x00000000002c7805 */ /* 0x000fe4000001ff00 */
[----:B------:R-:W-:Y:S02]  /*5ad0*/  CS2R R40, SRZ ;  /* 0x0000000000287805 */ /* 0x000fe4000001ff00 */
[----:B------:R-:W-:Y:S02]  /*5ae0*/  CS2R R34, SRZ ;  /* 0x0000000000227805 */ /* 0x000fe4000001ff00 */
[----:B------:R-:W-:Y:S02]  /*5af0*/  CS2R R36, SRZ ;  /* 0x0000000000247805 */ /* 0x000fe4000001ff00 */
[----:B------:R-:W-:Y:S02]  /*5b00*/  CS2R R32, SRZ ;  /* 0x0000000000207805 */ /* 0x000fe4000001ff00 */
[----:B------:R-:W-:-:S02]  /*5b10*/  CS2R R26, SRZ ;  /* 0x00000000001a7805 */ /* 0x000fc4000001ff00 */
[----:B-1----:R-:W-:Y:S01]  /*5b20*/  @P1 SHF.R.U32.HI R0, RZ, R4, R3 ;  /* 0x00000004ff001219 */ /* 0x002fe20000011603 */
[----:B------:R-:W-:Y:S01]  /*5b30*/  IMAD.MOV.U32 R4, RZ, RZ, RZ ;  /* 0x000000ffff047224 */ /* 0x000fe200078e00ff */
[----:B------:R-:W-:-:S03]  /*5b40*/  PLOP3.LUT P1, PT, PT, PT, PT, 0x80, 0x0 ;  /* 0x000000000000781c */ /* 0x000fc60003f2f070 */
[----:B------:R-:W-:Y:S01]  /*5b50*/  IMAD.IADD R0, R29, 0x1, R0 ;  /* 0x000000011d007824 */ /* 0x000fe200078e0200 */
[----:B------:R-:W-:-:S03]  /*5b60*/  CS2R R28, SRZ ;  /* 0x00000000001c7805 */ /* 0x000fc6000001ff00 */
[----:B------:R-:W-:-:S05]  /*5b70*/  IMAD.HI R0, R0, 0x2aaaaaab, RZ ;  /* 0x2aaaaaab00007827 */ /* 0x000fca00078e02ff */
[----:B------:R-:W-:-:S04]  /*5b80*/  SHF.R.U32.HI R3, RZ, 0x1f, R0 ;  /* 0x0000001fff037819 */ /* 0x000fc80000011600 */
[----:B------:R-:W-:Y:S01]  /*5b90*/  LEA.HI.SX32 R3, R0, R3, 0x1c ;  /* 0x0000000300037211 */ /* 0x000fe200078fe2ff */
[----:B------:R-:W-:-:S03]  /*5ba0*/  IMAD.MOV.U32 R0, RZ, RZ, RZ ;  /* 0x000000ffff007224 */ /* 0x000fc600078e00ff */
[----:B------:R-:W-:Y:S01]  /*5bb0*/  VIMNMX R216, R216, R3, PT ;  /* 0x00000003d8d87248 */ /* 0x000fe20003fe0100 */
[----:B------:R-:W-:-:S03]  /*5bc0*/  IMAD.MOV.U32 R3, RZ, RZ, RZ ;  /* 0x000000ffff037224 */ /* 0x000fc600078e00ff */
[----:B------:R-:W-:Y:S01]  /*5bd0*/  ISETP.GE.AND P2, PT, R216, 0x1, PT ;  /* 0x00000001d800780c */ /* 0x000fe20003f46270 */
[----:B------:R-:W-:-:S12]  /*5be0*/  @P0 BRA `(.L_x_4909) ;  /* 0x00000000000c0947 */ /* 0x000fd80003800000 */
[----:B------:R-:W0:Y:S01]  /*5bf0*/  FENCE.VIEW.ASYNC.G ;  /* 0x00000000000073c6 */ /* 0x000e220000000100 */
[----:B------:R-:W-:Y:S05]  /*5c00*/  WARPSYNC.ALL ;  /* 0x0000000000007948 */ /* 0x000fea0003800000 */
[----:B0-----:R-:W-:Y:S06]  /*5c10*/  BAR.ARV 0xc, 0x180 ;  /* 0x0306000000007b1d */ /* 0x001fec0000002000 */
.L_x_4909:
        /* <DEDUP_REMOVED lines=10> */
.L_x_5166:
        /* <DEDUP_REMOVED lines=13> */
[----:B------:R-:W-:Y:S01]  /*5d90*/  MOV R4, UR4 ;  /* 0x0000000400047c02 */ /* 0x000fe20008000f00 */
        /* <DEDUP_REMOVED lines=12> */
.L_x_4913:
[----:B------:R-:W-:Y:S05]  /*5e60*/  BSYNC B6 ;  /* 0x0000000000067941 */ /* 0x000fea0003800000 */
.L_x_4912:
        /* <DEDUP_REMOVED lines=12> */
.L_x_4917:
[----:B-1----:R1:W2:Y:S02]  /*5f30*/  SYNCS.PHASECHK.TRANS64.TRYWAIT P0, [R18+URZ+0x22800], R3 ;  /* 0x02280003120075a7 */ /* 0x0022a4000800017f */
[----:B--2---:R-:W-:Y:S05]  /*5f40*/  @!P0 NANOSLEEP.SYNCS 0x989680 ;  /* 0x009896800000895d */ /* 0x004fea0003900000 */
[----:B------:R-:W2:Y:S02]  /*5f50*/  @!P0 SYNCS.PHASECHK.TRANS64 P0, [R18+URZ+0x22800], R3 ;  /* 0x02280003120085a7 */ /* 0x000ea4000800007f */
[----:B--2---:R-:W-:Y:S05]  /*5f60*/  @!P0 BRA `(.L_x_4917) ;  /* 0xfffffffc00f08947 */ /* 0x004fea000383ffff */
.L_x_4916:
[----:B------:R-:W-:Y:S05]  /*5f70*/  BSYNC B0 ;  /* 0x0000000000007941 */ /* 0x000fea0003800000 */
.L_x_4915:
[----:B------:R-:W-:Y:S05]  /*5f80*/  BRA `(.L_x_4918) ;  /* 0x0000002800f07947 */ /* 0x000fea0003800000 */
.L_x_4914:
        /* <DEDUP_REMOVED lines=30> */
.L_x_4920:
[----:B------:R-:W-:Y:S05]  /*6170*/  BSYNC B6 ;  /* 0x0000000000067941 */ /* 0x000fea0003800000 */
.L_x_4919:
[----:B------:R-:W-:Y:S01]  /*6180*/  ULDC.U8 UR4, c[0x0][0x410] ;  /* 0x0001040000047ab9 */ /* 0x000fe20000000000 */
[----:B------:R-:W-:Y:S01]  /*6190*/  BSSY B0, `(.L_x_4921) ;  /* 0x0000293000007945 */ /* 0x000fe20003800000 */
[----:B------:R-:W-:Y:S01]  /*61a0*/  ISETP.NE.AND P0, PT, RZ, UR4, PT ;  /* 0x00000004ff007c0c */ /* 0x000fe2000bf05270 */
[----:B------:R-:W-:-:S12]  /*61b0*/  IMAD.IADD R34, R22, 0x1, R210 ;  /* 0x0000000116227824 */ /* 0x000fd800078e02d2 */
[----:B------:R-:W-:Y:S05]  /*61c0*/  @!P0 BRA `(.L_x_4922) ;  /* 0x0000001400588947 */ /* 0x000fea0003800000 */
[----:B------:R-:W0:Y:S01]  /*61d0*/  LDC R10, c[0x0][0x448] ;  /* 0x00011200ff0a7b82 */ /* 0x000e220000000800 */
[----:B------:R-:W-:Y:S01]  /*61e0*/  IMAD R3, R237, 0x40, R34 ;  /* 0x00000040ed037824 */ /* 0x000fe200078e0222 */
[----:B------:R-:W-:Y:S01]  /*61f0*/  ULDC.64 UR4, c[0x0][0x3f8] ;  /* 0x0000fe0000047ab9 */ /* 0x000fe20000000a00 */
[----:B------:R-:W-:Y:S01]  /*6200*/  MOV R7, R27 ;  /* 0x0000001b00077202 */ /* 0x000fe20000000f00 */
[----:B------:R-:W-:Y:S01]  /*6210*/  ULDC.64 UR6, c[0x0][0x408] ;  /* 0x0001020000067ab9 */ /* 0x000fe20000000a00 */
        /* <DEDUP_REMOVED lines=29> */
.L_x_5172:
        /* <DEDUP_REMOVED lines=8> */
[----:B------:R-:W4:Y:S01]  /*6470*/  LDL R9, [R1+0x8] ;  /* 0x0000080001097983 */ /* 0x000f220000100800 */
        /* <DEDUP_REMOVED lines=8> */
[----:B------:R-:W-:Y:S02]  /*6500*/  CS2R R30, SRZ ;  /* 0x00000000001e7805 */ /* 0x000fe4000001ff00 */
[----:B------:R-:W-:Y:S01]  /*6510*/  CS2R R24, SRZ ;  /* 0x0000000000187805 */ /* 0x000fe2000001ff00 */
[----:B------:R-:W-:Y:S01]  /*6520*/  @!P2 IMAD.WIDE R10, R204, 0x2, R10 ;  /* 0x00000002cc0aa825 */ /* 0x000fe200078e020a */
[-C--:B------:R-:W-:Y:S02]  /*6530*/  @!P3 IADD3 R26, P0, R0, R33.reuse, RZ ;  /* 0x00000021001ab210 */ /* 0x080fe40007f1e0ff */
[----:B----4-:R-:W-:Y:S01]  /*6540*/  @!P3 IADD3 R32, P1, R14, R33, RZ ;  /* 0x000000210e20b210 */ /* 0x010fe20007f3e0ff */
[----:B------:R-:W-:Y:S01]  /*6550*/  @!P2 IMAD.WIDE R12, R204, 0x2, R14 ;  /* 0x00000002cc0ca825 */ /* 0x000fe200078e020e */
[----:B------:R1:W5:Y:S04]  /*6560*/  @!P2 LD.E.64 R28, desc[UR40][R10.64] ;  /* 0x000000280a1ca980 */ /* 0x000368000c101b00 */
[----:B------:R1:W5:Y:S01]  /*6570*/  @!P2 LD.E.64 R30, desc[UR40][R12.64] ;  /* 0x000000280c1ea980 */ /* 0x000362000c101b00 */
[----:B------:R-:W-:-:S05]  /*6580*/  @!P3 SHF.L.U64.HI R20, R207, 0x1, R9 ;  /* 0x00000001cf14b819 */ /* 0x000fca0000010209 */
[--C-:B------:R-:W-:Y:S02]  /*6590*/  @!P3 IMAD.X R27, R3, 0x1, R20.reuse, P0 ;  /* 0x00000001031bb824 */ /* 0x100fe400000e0614 */
[----:B------:R-:W-:Y:S01]  /*65a0*/  @!P3 IMAD.X R33, R5, 0x1, R20, P1 ;  /* 0x000000010521b824 */ /* 0x000fe200008e0614 */
[----:B------:R-:W-:Y:S02]  /*65b0*/  CS2R R20, SRZ ;  /* 0x0000000000147805 */ /* 0x000fe4000001ff00 */
[----:B------:R1:W5:Y:S04]  /*65c0*/  @!P3 LD.E.64 R24, desc[UR40][R26.64] ;  /* 0x000000281a18b980 */ /* 0x000368000c101b00 */
[----:B------:R1:W5:Y:S02]  /*65d0*/  @!P3 LD.E.64 R20, desc[UR40][R32.64] ;  /* 0x000000282014b980 */ /* 0x000364000c101b00 */
.L_x_4925:
[----:B------:R-:W-:Y:S05]  /*65e0*/  BSYNC B1 ;  /* 0x0000000000017941 */ /* 0x000fea0003800000 */
.L_x_4924:
[----:B--2--5:R-:W-:Y:S01]  /*65f0*/  IMAD.MOV.U32 R0, RZ, RZ, R30 ;  /* 0x000000ffff007224 */ /* 0x024fe200078e001e */
[----:B------:R-:W-:Y:S01]  /*6600*/  UMOV UR4, 0xffffffff ;  /* 0xffffffff00047882 */ /* 0x000fe20000000000 */
[----:B-1----:R-:W-:Y:S01]  /*6610*/  IMAD.MOV.U32 R3, RZ, RZ, R31 ;  /* 0x000000ffff037224 */ /* 0x002fe200078e001f */
        /* <DEDUP_REMOVED lines=18> */
.L_x_5178:
        /* <DEDUP_REMOVED lines=12> */
[----:B------:R-:W4:Y:S01]  /*6800*/  LDL R15, [R1+0x8] ;  /* 0x00000800010f7983 */ /* 0x000f220000100800 */
[----:B------:R-:W-:Y:S01]  /*6810*/  ULDC UR4, c[0x0][0x3f4] ;  /* 0x0000fd0000047ab9 */ /* 0x000fe20000000800 */
[----:B---3--:R-:W-:Y:S01]  /*6820*/  IMAD.MOV.U32 R6, RZ, RZ, R0 ;  /* 0x000000ffff067224 */ /* 0x008fe200078e0000 */
[----:B------:R-:W-:Y:S01]  /*6830*/  ISETP.GE.AND P3, PT, R207, UR4, PT ;  /* 0x00000004cf007c0c */ /* 0x000fe2000bf66270 */
[----:B--2---:R-:W-:Y:S01]  /*6840*/  IMAD.MOV.U32 R7, RZ, RZ, R3 ;  /* 0x000000ffff077224 */ /* 0x004fe200078e0003 */
[----:B------:R-:W-:Y:S02]  /*6850*/  ISETP.GE.AND P2, PT, R204, UR4, PT ;  /* 0x00000004cc007c0c */ /* 0x000fe4000bf46270 */
[----:B------:R-:W-:-:S09]  /*6860*/  CS2R R12, SRZ ;  /* 0x00000000000c7805 */ /* 0x000fd2000001ff00 */
[C---:B------:R-:W-:Y:S02]  /*6870*/  @!P3 SHF.L.U32 R9, R207.reuse, 0x1, RZ ;  /* 0x00000001cf09b819 */ /* 0x040fe400000006ff */
[----:B------:R-:W-:Y:S02]  /*6880*/  CS2R R26, SRZ ;  /* 0x00000000001a7805 */ /* 0x000fe4000001ff00 */
[----:B------:R-:W-:Y:S01]  /*6890*/  CS2R R10, SRZ ;  /* 0x00000000000a7805 */ /* 0x000fe2000001ff00 */
[----:B------:R-:W-:Y:S01]  /*68a0*/  @!P2 IMAD.WIDE R6, R204, 0x2, R6 ;  /* 0x00000002cc06a825 */ /* 0x000fe200078e0206 */
[-C--:B------:R-:W-:Y:S02]  /*68b0*/  @!P3 IADD3 R32, P0, R0, R9.reuse, RZ ;  /* 0x000000090020b210 */ /* 0x080fe40007f1e0ff */
[----:B----4-:R-:W-:Y:S02]  /*68c0*/  @!P3 IADD3 R4, P1, R14, R9, RZ ;  /* 0x000000090e04b210 */ /* 0x010fe40007f3e0ff */
[----:B------:R0:W5:Y:S01]  /*68d0*/  @!P2 LD.E.64 R12, desc[UR40][R6.64] ;  /* 0x00000028060ca980 */ /* 0x000162000c101b00 */
[----:B------:R-:W-:Y:S01]  /*68e0*/  @!P3 SHF.L.U64.HI R8, R207, 0x1, R15 ;  /* 0x00000001cf08b819 */ /* 0x000fe2000001020f */
[----:B------:R-:W-:-:S04]  /*68f0*/  IMAD.MOV.U32 R15, RZ, RZ, R5 ;  /* 0x000000ffff0f7224 */ /* 0x000fc800078e0005 */
[--C-:B------:R-:W-:Y:S02]  /*6900*/  @!P3 IMAD.X R33, R3, 0x1, R8.reuse, P0 ;  /* 0x000000010321b824 */ /* 0x100fe400000e0608 */
[----:B------:R-:W-:Y:S01]  /*6910*/  @!P3 IMAD.X R5, R5, 0x1, R8, P1 ;  /* 0x000000010505b824 */ /* 0x000fe200008e0608 */
[----:B------:R-:W-:Y:S01]  /*6920*/  CS2R R8, SRZ ;  /* 0x0000000000087805 */ /* 0x000fe2000001ff00 */
[----:B------:R-:W-:Y:S01]  /*6930*/  @!P2 IMAD.WIDE R14, R204, 0x2, R14 ;  /* 0x00000002cc0ea825 */ /* 0x000fe200078e020e */
[----:B------:R0:W5:Y:S04]  /*6940*/  @!P3 LD.E.64 R10, desc[UR40][R32.64] ;  /* 0x00000028200ab980 */ /* 0x000168000c101b00 */
[----:B------:R0:W5:Y:S04]  /*6950*/  @!P2 LD.E.64 R26, desc[UR40][R14.64] ;  /* 0x000000280e1aa980 */ /* 0x000168000c101b00 */
[----:B------:R0:W5:Y:S02]  /*6960*/  @!P3 LD.E.64 R8, desc[UR40][R4.64] ;  /* 0x000000280408b980 */ /* 0x000164000c101b00 */
.L_x_4928:
[----:B------:R-:W-:Y:S05]  /*6970*/  BSYNC B1 ;  /* 0x0000000000017941 */ /* 0x000fea0003800000 */
.L_x_4927:
[----:B------:R-:W1:Y:S01]  /*6980*/  SYNCS.PHASECHK.TRANS64.TRYWAIT P0, [R18+URZ+0x22800], R35 ;  /* 0x02280023120075a7 */ /* 0x000e62000800017f */
[----:B--2---:R-:W-:Y:S01]  /*6990*/  LOP3.LUT R3, R34, 0x1c0, RZ, 0xc0, !PT ;  /* 0x000001c022037812 */ /* 0x004fe200078ec0ff */
[----:B0----5:R-:W-:Y:S01]  /*69a0*/  IMAD.MOV.U32 R4, RZ, RZ, R26 ;  /* 0x000000ffff047224 */ /* 0x021fe200078e001a */
[----:B------:R-:W-:Y:S01]  /*69b0*/  VIADDMNMX R41, R37, -R210, 0x80, PT ;  /* 0x0000008025297446 */ /* 0x000fe200038009d2 */
[----:B------:R-:W-:Y:S01]  /*69c0*/  IMAD.MOV.U32 R5, RZ, RZ, R9 ;  /* 0x000000ffff057224 */ /* 0x000fe200078e0009 */
[----:B---3--:R-:W-:Y:S01]  /*69d0*/  LOP3.LUT R0, R3, 0x18, R16, 0xf8, !PT ;  /* 0x0000001803007812 */ /* 0x008fe200078ef810 */
[----:B------:R-:W-:Y:S01]  /*69e0*/  IMAD.MOV.U32 R6, RZ, RZ, R12 ;  /* 0x000000ffff067224 */ /* 0x000fe200078e000c */
[----:B------:R-:W-:Y:S01]  /*69f0*/  SHF.R.U32.HI R3, RZ, 0x3, R3 ;  /* 0x00000003ff037819 */ /* 0x000fe20000011603 */
[----:B------:R-:W-:Y:S01]  /*6a00*/  BSSY B1, `(.L_x_4929) ;  /* 0x0000014000017945 */ /* 0x000fe20003800000 */
[----:B------:R-:W-:Y:S01]  /*6a10*/  PRMT R45, R4, 0x7610, R45 ;  /* 0x00007610042d7816 */ /* 0x000fe2000000002d */
[----:B------:R-:W-:Y:S01]  /*6a20*/  IMAD.MOV.U32 R4, RZ, RZ, R8 ;  /* 0x000000ffff047224 */ /* 0x000fe200078e0008 */
[----:B------:R-:W-:Y:S01]  /*6a30*/  LOP3.LUT R3, R0, R3, RZ, 0x3c, !PT ;  /* 0x0000000300037212 */ /* 0x000fe200078e3cff */
[----:B------:R-:W-:Y:S01]  /*6a40*/  IMAD.MOV.U32 R0, RZ, RZ, R27 ;  /* 0x000000ffff007224 */ /* 0x000fe200078e001b */
[----:B------:R-:W-:-:S02]  /*6a50*/  PRMT R47, R6, 0x7610, R47 ;  /* 0x00007610062f7816 */ /* 0x000fc4000000002f */
[----:B------:R-:W-:Y:S01]  /*6a60*/  PRMT R46, R4, 0x5410, R5 ;  /* 0x00005410042e7816 */ /* 0x000fe20000000005 */
[----:B------:R-:W-:Y:S01]  /*6a70*/  IMAD R3, R214, 0x200, R3 ;  /* 0x00000200d6037824 */ /* 0x000fe200078e0203 */
[----:B------:R-:W-:Y:S01]  /*6a80*/  PRMT R45, R45, 0x5410, R0 ;  /* 0x000054102d2d7816 */ /* 0x000fe20000000000 */
[----:B------:R-:W-:Y:S01]  /*6a90*/  IMAD.MOV.U32 R0, RZ, RZ, R13 ;  /* 0x000000ffff007224 */ /* 0x000fe200078e000d */
[----:B------:R-:W-:Y:S01]  /*6aa0*/  LOP3.LUT P2, RZ, R234, 0x4, RZ, 0xc0, !PT ;  /* 0x00000004eaff7812 */ /* 0x000fe2000784c0ff */
[----:B------:R-:W-:Y:S01]  /*6ab0*/  IMAD.MOV.U32 R4, RZ, RZ, R10 ;  /* 0x000000ffff047224 */ /* 0x000fe200078e000a */
[----:B------:R-:W-:Y:S01]  /*6ac0*/  ISETP.GE.AND P1, PT, R22, R41, PT ;  /* 0x000000291600720c */ /* 0x000fe20003f26270 */
[----:B------:R-:W-:Y:S01]  /*6ad0*/  IMAD R3, R3, 0x2, R18 ;  /* 0x0000000203037824 */ /* 0x000fe200078e0212 */
[----:B------:R-:W-:Y:S01]  /*6ae0*/  PRMT R47, R47, 0x5410, R0 ;  /* 0x000054102f2f7816 */ /* 0x000fe20000000000 */
[----:B------:R-:W-:Y:S01]  /*6af0*/  IMAD.MOV.U32 R5, RZ, RZ, R11 ;  /* 0x000000ffff057224 */ /* 0x000fe200078e000b */
[----:B------:R-:W-:Y:S01]  /*6b00*/  PRMT R48, R4, 0x7610, R48 ;  /* 0x0000761004307816 */ /* 0x000fe20000000030 */
[----:B------:R-:W-:-:S02]  /*6b10*/  VIADD R4, R3, 0x18400 ;  /* 0x0001840003047836 */ /* 0x000fc40000000000 */
[----:B------:R-:W-:Y:S01]  /*6b20*/  VIADD R0, R3, 0x18440 ;  /* 0x0001844003007836 */ /* 0x000fe20000000000 */
[----:B-1----:R-:W-:Y:S06]  /*6b30*/  @!P0 BRA `(.L_x_4930) ;  /* 0x0000013c00a48947 */ /* 0x002fec0003800000 */
.L_x_5179:
[----:B------:R-:W-:Y:S05]  /*6b40*/  BSYNC B1 ;  /* 0x0000000000017941 */ /* 0x000fea0003800000 */
.L_x_4929:
        /* <DEDUP_REMOVED lines=10> */
[----:B----4-:R-:W-:Y:S01]  /*6bf0*/  SHF.R.U32.HI R14, RZ, 0x10, R29 ;  /* 0x00000010ff0e7819 */ /* 0x010fe2000001161d */
[----:B------:R-:W-:Y:S01]  /*6c00*/  HADD2.F32 R32, -RZ, R38.H0_H0 ;  /* 0x20000026ff207230 */ /* 0x000fe20000004100 */
[----:B------:R-:W-:Y:S02]  /*6c10*/  SHF.R.U32.HI R33, RZ, 0x10, R31 ;  /* 0x00000010ff217819 */ /* 0x000fe4000001161f */
[----:B------:R-:W-:Y:S02]  /*6c20*/  SHF.R.U64 R39, R28, 0x10, R29 ;  /* 0x000000101c277819 */ /* 0x000fe4000000121d */
[----:B------:R-:W-:Y:S01]  /*6c30*/  SHF.R.U64 R37, R30, 0x10, R31 ;  /* 0x000000101e257819 */ /* 0x000fe2000000121f */
[----:B------:R-:W-:Y:S02]  /*6c40*/  HADD2.F32 R31, -RZ, R14.H0_H0 ;  /* 0x2000000eff1f7230 */ /* 0x000fe40000004100 */
[----:B------:R-:W-:-:S02]  /*6c50*/  HADD2.F32 R33, -RZ, R33.H0_H0 ;  /* 0x20000021ff217230 */ /* 0x000fc40000004100 */
[----:B------:R-:W-:Y:S02]  /*6c60*/  HADD2.F32 R30, -RZ, R38.H1_H1 ;  /* 0x30000026ff1e7230 */ /* 0x000fe40000004100 */
[--C-:B-1----:R-:W-:Y:S02]  /*6c70*/  HADD2.F32 R28, -RZ, R7.reuse.H0_H0 ;  /* 0x20000007ff1c7230 */ /* 0x102fe40000004100 */
[----:B------:R-:W-:Y:S02]  /*6c80*/  HADD2.F32 R29, -RZ, R7.H1_H1 ;  /* 0x30000007ff1d7230 */ /* 0x000fe40000004100 */
[--C-:B------:R-:W-:Y:S02]  /*6c90*/  HADD2.F32 R7, -RZ, R4.reuse.H0_H0 ;  /* 0x20000004ff077230 */ /* 0x100fe40000004100 */
[----:B------:R-:W-:Y:S02]  /*6ca0*/  HADD2.F32 R4, -RZ, R4.H1_H1 ;  /* 0x30000004ff047230 */ /* 0x000fe40000004100 */
[C---:B------:R-:W-:Y:S01]  /*6cb0*/  FMUL.FTZ R38, R29.reuse, R31 ;  /* 0x0000001f1d267220 */ /* 0x040fe20000410000 */
[----:B0-----:R-:W-:Y:S01]  /*6cc0*/  FMUL.FTZ R35, R29, R33 ;  /* 0x000000211d237220 */ /* 0x001fe20000410000 */
        /* <DEDUP_REMOVED lines=27> */
.L_x_4934:
[----:B------:R-:W-:Y:S05]  /*6e80*/  BSYNC B2 ;  /* 0x0000000000027941 */ /* 0x000fea0003800000 */
.L_x_4933:
[----:B------:R-:W-:Y:S05]  /*6e90*/  @P1 BRA `(.L_x_4932) ;  /* 0x0000000000a81947 */ /* 0x000fea0003800000 */
[----:B-1----:R-:W1:Y:S01]  /*6ea0*/  LDS.128 R4, [R0] ;  /* 0x0000000000047984 */ /* 0x002e620000000c00 */
[--C-:B0-----:R-:W-:Y:S01]  /*6eb0*/  SHF.R.U64 R35, R24, 0x10, R25.reuse ;  /* 0x0000001018237819 */ /* 0x101fe20000001219 */
[----:B------:R-:W-:Y:S01]  /*6ec0*/  HADD2.F32 R28, -RZ, R42.H1_H1 ;  /* 0x3000002aff1c7230 */ /* 0x000fe20000004100 */
        /* <DEDUP_REMOVED lines=39> */
.L_x_4932:
[----:B------:R-:W-:Y:S05]  /*7140*/  BSYNC B1 ;  /* 0x0000000000017941 */ /* 0x000fea0003800000 */
.L_x_4931:
        /* <DEDUP_REMOVED lines=14> */
[----:B------:R-:W-:Y:S01]  /*7230*/  SHF.R.U64 R31, R12, 0x10, R13 ;  /* 0x000000100c1f7819 */ /* 0x000fe2000000120d */
        /* <DEDUP_REMOVED lines=13> */
[----:B------:R-:W-:Y:S02]  /*7310*/  HADD2.F32 R6, -RZ, R5.H0_H0 ;  /* 0x20000005ff067230 */ /* 0x000fe40000004100 */
        /* <DEDUP_REMOVED lines=20> */
.L_x_4937:
[----:B------:R-:W-:Y:S05]  /*7460*/  BSYNC B1 ;  /* 0x0000000000017941 */ /* 0x000fea0003800000 */
.L_x_4936:
        /* <DEDUP_REMOVED lines=21> */
[-C--:B------:R-:W-:Y:S01]  /*75c0*/  FMUL.FTZ R14, R4, R11.reuse ;  /* 0x0000000b040e7220 */ /* 0x080fe20000410000 */
[C---:B------:R-:W-:Y:S01]  /*75d0*/  FFMA.FTZ R12, R3.reuse, R11, -R10 ;  /* 0x0000000b030c7223 */ /* 0x040fe2000001080a */
[--C-:B------:R-:W-:Y:S02]  /*75e0*/  HADD2.F32 R6, -RZ, R5.reuse.H0_H0 ;  /* 0x20000005ff067230 */ /* 0x100fe40000004100 */
        /* <DEDUP_REMOVED lines=8> */
[----:B------:R-:W-:Y:S01]  /*7670*/  FFMA.FTZ R14, R7, R9, -R14 ;  /* 0x00000009070e7223 */ /* 0x000fe2000001080e */
[C---:B------:R-:W-:Y:S01]  /*7680*/  FMUL.FTZ R13, R5.reuse, R10 ;  /* 0x0000000a050d7220 */ /* 0x040fe20000410000 */
[----:B------:R-:W-:Y:S01]  /*7690*/  FMUL.FTZ R15, R5, R4 ;  /* 0x00000004050f7220 */ /* 0x000fe20000410000 */
[----:B------:R-:W-:-:S02]  /*76a0*/  FFMA.FTZ R11, R7, R11, R8 ;  /* 0x0000000b070b7223 */ /* 0x000fc40000010008 */
[C---:B------:R-:W-:Y:S01]  /*76b0*/  FFMA.FTZ R5, R6.reuse, R4, -R13 ;  /* 0x0000000406057223 */ /* 0x040fe2000001080d */
[----:B------:R-:W-:Y:S01]  /*76c0*/  F2FP.F16.F32.PACK_AB R7, R21, R20 ;  /* 0x000000141507723e */ /* 0x000fe200000000ff */
[----:B------:R-:W-:Y:S01]  /*76d0*/  FFMA.FTZ R10, R6, R10, R15 ;  /* 0x0000000a060a7223 */ /* 0x000fe2000001000f */
[----:B------:R-:W-:Y:S02]  /*76e0*/  F2FP.F16.F32.PACK_AB R4, R3, R12 ;  /* 0x0000000c0304723e */ /* 0x000fe400000000ff */
[----:B------:R-:W-:Y:S02]  /*76f0*/  F2FP.F16.F32.PACK_AB R6, R11, R14 ;  /* 0x0000000e0b06723e */ /* 0x000fe400000000ff */
[----:B------:R-:W-:-:S05]  /*7700*/  F2FP.F16.F32.PACK_AB R5, R10, R5 ;  /* 0x000000050a05723e */ /* 0x000fca00000000ff */
[----:B------:R1:W-:Y:S01]  /*7710*/  STS.128 [R0+0x2000], R4 ;  /* 0x0020000400007388 */ /* 0x0003e20000000c00 */
[----:B------:R-:W-:Y:S05]  /*7720*/  BRA `(.L_x_4935) ;  /* 0x0000001000e47947 */ /* 0x000fea0003800000 */
.L_x_4922:
[----:B------:R-:W0:Y:S01]  /*7730*/  LDC R8, c[0x0][0x448] ;  /* 0x00011200ff087b82 */ /* 0x000e220000000800 */
[----:B------:R-:W-:Y:S01]  /*7740*/  IMAD R3, R237, 0x40, R34 ;  /* 0x00000040ed037824 */ /* 0x000fe200078e0222 */
[----:B------:R-:W-:Y:S01]  /*7750*/  ULDC.64 UR4, c[0x0][0x3f8] ;  /* 0x0000fe0000047ab9 */ /* 0x000fe20000000a00 */
        /* <DEDUP_REMOVED lines=35> */
[C---:B------:R-:W-:Y:S02]  /*7990*/  @!P1 SHF.L.U32 R9, R16.reuse, 0x1, RZ ;  /* 0x0000000110099819 */ /* 0x040fe400000006ff */
[----:B------:R-:W-:Y:S02]  /*79a0*/  @!P1 SHF.L.U64.HI R21, R16, 0x1, R17 ;  /* 0x0000000110159819 */ /* 0x000fe40000010211 */
        /* <DEDUP_REMOVED lines=15> */
[----:B------:R-:W-:Y:S02]  /*7aa0*/  @!P1 IMAD.MOV.U32 R38, RZ, RZ, R6 ;  /* 0x000000ffff269224 */ /* 0x000fe400078e0006 */
[----:B------:R-:W-:Y:S01]  /*7ab0*/  @!P1 IMAD.MOV.U32 R39, RZ, RZ, R7 ;  /* 0x000000ffff279224 */ /* 0x000fe200078e0007 */
[----:B------:R-:W-:Y:S01]  /*7ac0*/  PRMT R48, R48, 0x5410, R0 ;  /* 0x0000541030307816 */ /* 0x000fe20000000000 */
[----:B------:R-:W-:Y:S01]  /*7ad0*/  IMAD.MOV.U32 R3, RZ, RZ, R41 ;  /* 0x000000ffff037224 */ /* 0x000fe200078e0029 */
[----:B------:R-:W2:Y:S01]  /*7ae0*/  SHFL.IDX PT, R0, R20, 0x1, 0x1c1f ;  /* 0x003c1f0014007f89 */ /* 0x000ea200000e0000 */
[----:B------:R-:W-:Y:S01]  /*7af0*/  CS2R R6, SRZ ;  /* 0x0000000000067805 */ /* 0x000fe2000001ff00 */
[----:B------:R-:W-:Y:S02]  /*7b00*/  IMAD.MOV.U32 R9, RZ, RZ, R38 ;  /* 0x000000ffff097224 */ /* 0x000fe400078e0026 */
[----:B------:R-:W-:Y:S01]  /*7b10*/  IMAD.MOV.U32 R11, RZ, RZ, R39 ;  /* 0x000000ffff0b7224 */ /* 0x000fe200078e0027 */
[----:B------:R-:W-:Y:S01]  /*7b20*/  PRMT R37, R37, 0x5410, R3 ;  /* 0x0000541025257816 */ /* 0x000fe20000000003 */
[----:B---3--:R-:W-:Y:S01]  /*7b30*/  @!P1 IMAD.MOV.U32 R6, RZ, RZ, R24 ;  /* 0x000000ffff069224 */ /* 0x008fe200078e0018 */
[----:B------:R3:W4:Y:S01]  /*7b40*/  SHFL.IDX PT, R3, R10, 0x1, 0x1c1f ;  /* 0x003c1f000a037f89 */ /* 0x00072200000e0000 */
[----:B------:R-:W-:Y:S01]  /*7b50*/  @!P1 IMAD.MOV.U32 R7, RZ, RZ, R25 ;  /* 0x000000ffff079224 */ /* 0x000fe200078e0019 */
[----:B------:R-:W-:Y:S01]  /*7b60*/  PRMT R9, R9, 0x5410, R11 ;  /* 0x0000541009097816 */ /* 0x000fe2000000000b */
[----:B------:R-:W-:Y:S01]  /*7b70*/  @!P1 IMAD.MOV.U32 R4, RZ, RZ, R26 ;  /* 0x000000ffff049224 */ /* 0x000fe200078e001a */
[----:B------:R-:W-:Y:S01]  /*7b80*/  CS2R R24, SRZ ;  /* 0x0000000000187805 */ /* 0x000fe2000001ff00 */
[----:B------:R-:W-:-:S02]  /*7b90*/  @!P1 IMAD.MOV.U32 R5, RZ, RZ, R27 ;  /* 0x000000ffff059224 */ /* 0x000fc400078e001b */
[----:B------:R-:W-:Y:S02]  /*7ba0*/  IMAD.MOV.U32 R11, RZ, RZ, R7 ;  /* 0x000000ffff0b7224 */ /* 0x000fe400078e0007 */
[----:B---3--:R-:W-:Y:S02]  /*7bb0*/  IMAD.MOV.U32 R10, RZ, RZ, R6 ;  /* 0x000000ffff0a7224 */ /* 0x008fe400078e0006 */
[----:B------:R-:W-:Y:S01]  /*7bc0*/  IMAD.MOV.U32 R12, RZ, RZ, R4 ;  /* 0x000000ffff0c7224 */ /* 0x000fe200078e0004 */
[----:B------:R-:W-:Y:S01]  /*7bd0*/  PRMT R37, R11, 0x7610, R37 ;  /* 0x000076100b257816 */ /* 0x000fe20000000025 */
[----:B------:R-:W-:Y:S01]  /*7be0*/  IMAD.MOV.U32 R13, RZ, RZ, R5 ;  /* 0x000000ffff0d7224 */ /* 0x000fe200078e0005 */
[----:B------:R-:W-:Y:S02]  /*7bf0*/  PRMT R48, R10, 0x7610, R48 ;  /* 0x000076100a307816 */ /* 0x000fe40000000030 */
[----:B------:R-:W-:Y:S02]  /*7c00*/  PRMT R52, R12, 0x7610, R52 ;  /* 0x000076100c347816 */ /* 0x000fe40000000034 */
[----:B012---:R-:W-:-:S07]  /*7c10*/  PRMT R42, R13, 0x7610, R42 ;  /* 0x000076100d2a7816 */ /* 0x007fce000000002a */
.L_x_5189:
        /* <DEDUP_REMOVED lines=17> */
[-C--:B----4-:R-:W-:Y:S02]  /*7d30*/  IADD3 R28, P1, R3, R15.reuse, RZ ;  /* 0x0000000f031c7210 */ /* 0x090fe40007f3e0ff */
[----:B------:R-:W-:-:S03]  /*7d40*/  IADD3 R14, P2, R14, R15, RZ ;  /* 0x0000000f0e0e7210 */ /* 0x000fc60007f5e0ff */
[----:B------:R-:W-:Y:S01]  /*7d50*/  IMAD.X R29, R0, 0x1, R13, P1 ;  /* 0x00000001001d7824 */ /* 0x000fe200008e060d */
[----:B------:R-:W-:-:S05]  /*7d60*/  IADD3.X R15, R8, R13, RZ, P2, !PT ;  /* 0x0000000d080f7210 */ /* 0x000fca00017fe4ff */
[----:B------:R-:W5:Y:S04]  /*7d70*/  LD.E.128 R28, desc[UR40][R28.64] ;  /* 0x000000281c1c7980 */ /* 0x000f68000c101d00 */
[----:B------:R0:W5:Y:S02]  /*7d80*/  LD.E.128 R24, desc[UR40][R14.64] ;  /* 0x000000280e187980 */ /* 0x000164000c101d00 */
.L_x_4940:
[----:B------:R-:W-:Y:S05]  /*7d90*/  BSYNC B1 ;  /* 0x0000000000017941 */ /* 0x000fea0003800000 */
.L_x_4939:
[----:B------:R-:W1:Y:S01]  /*7da0*/  SYNCS.PHASECHK.TRANS64.TRYWAIT P1, [R18+URZ+0x22800], R11 ;  /* 0x0228000b120075a7 */ /* 0x000e62000802017f */
[----:B-----5:R-:W-:Y:S01]  /*7db0*/  IMAD.MOV.U32 R0, RZ, RZ, R24 ;  /* 0x000000ffff007224 */ /* 0x020fe200078e0018 */
[----:B------:R-:W-:Y:S01]  /*7dc0*/  VIADDMNMX R33, R33, -R210, 0x80, PT ;  /* 0x0000008021217446 */ /* 0x000fe200038009d2 */
[----:B----4-:R-:W-:Y:S01]  /*7dd0*/  IMAD.MOV.U32 R3, RZ, RZ, R25 ;  /* 0x000000ffff037224 */ /* 0x010fe200078e0019 */
[----:B------:R-:W-:Y:S01]  /*7de0*/  BSSY B1, `(.L_x_4941) ;  /* 0x000000e000017945 */ /* 0x000fe20003800000 */
[----:B------:R-:W-:Y:S01]  /*7df0*/  IMAD.MOV.U32 R8, RZ, RZ, R28 ;  /* 0x000000ffff087224 */ /* 0x000fe200078e001c */
[----:B------:R-:W-:Y:S01]  /*7e00*/  PRMT R52, R52, 0x5410, R0 ;  /* 0x0000541034347816 */ /* 0x000fe20000000000 */
[----:B------:R-:W-:Y:S01]  /*7e10*/  IMAD.MOV.U32 R0, RZ, RZ, R26 ;  /* 0x000000ffff007224 */ /* 0x000fe200078e001a */
[----:B------:R-:W-:Y:S01]  /*7e20*/  PRMT R53, R3, 0x7610, R53 ;  /* 0x0000761003357816 */ /* 0x000fe20000000035 */
[----:B------:R-:W-:Y:S01]  /*7e30*/  IMAD.MOV.U32 R3, RZ, RZ, R27 ;  /* 0x000000ffff037224 */ /* 0x000fe200078e001b */
[-C--:B------:R-:W-:Y:S01]  /*7e40*/  ISETP.GE.OR P2, PT, R22, R33.reuse, P0 ;  /* 0x000000211600720c */ /* 0x080fe20000746670 */
[----:B------:R-:W-:Y:S01]  /*7e50*/  IMAD.MOV.U32 R10, RZ, RZ, R29 ;  /* 0x000000ffff0a7224 */ /* 0x000fe200078e001d */
[----:B------:R-:W-:Y:S01]  /*7e60*/  PRMT R53, R53, 0x5410, R0 ;  /* 0x0000541035357816 */ /* 0x000fe20000000000 */
[----:B------:R-:W-:Y:S01]  /*7e70*/  IMAD.IADD R0, R16, 0x1, R35 ;  /* 0x0000000110007824 */ /* 0x000fe200078e0223 */
[----:B------:R-:W-:-:S02]  /*7e80*/  ISETP.GE.OR P0, PT, R231, R33, P0 ;  /* 0x00000021e700720c */ /* 0x000fc40000706670 */
[----:B------:R-:W-:Y:S02]  /*7e90*/  PRMT R54, R3, 0x5410, R8 ;  /* 0x0000541003367816 */ /* 0x000fe40000000008 */
[----:B------:R-:W-:Y:S01]  /*7ea0*/  PRMT R55, R10, 0x7610, R55 ;  /* 0x000076100a377816 */ /* 0x000fe20000000037 */
[----:B-1----:R-:W-:Y:S08]  /*7eb0*/  @!P1 BRA `(.L_x_4942) ;  /* 0x0000013000409947 */ /* 0x002ff00003800000 */
.L_x_5190:
[----:B------:R-:W-:Y:S05]  /*7ec0*/  BSYNC B1 ;  /* 0x0000000000017941 */ /* 0x000fea0003800000 */
.L_x_4941:
[----:B------:R-:W-:Y:S01]  /*7ed0*/  BSSY B1, `(.L_x_4943) ;  /* 0x0000063000017945 */ /* 0x000fe20003800000 */
[----:B------:R-:W-:Y:S01]  /*7ee0*/  IMAD.MOV.U32 R56, RZ, RZ, R30 ;  /* 0x000000ffff387224 */ /* 0x000fe200078e001e */
[----:B------:R-:W-:Y:S01]  /*7ef0*/  LOP3.LUT R3, R0, 0x38, RZ, 0xc0, !PT ;  /* 0x0000003800037812 */ /* 0x000fe200078ec0ff */
[----:B------:R-:W-:Y:S01]  /*7f00*/  IMAD.MOV.U32 R57, RZ, RZ, R31 ;  /* 0x000000ffff397224 */ /* 0x000fe200078e001f */
[----:B------:R-:W-:Y:S06]  /*7f10*/  @P2 BRA `(.L_x_4944) ;  /* 0x0000000400782947 */ /* 0x000fec0003800000 */
[----:B------:R-:W-:Y:S01]  /*7f20*/  IMAD.SHL.U32 R0, R234, 0x40, RZ ;  /* 0x00000040ea007824 */ /* 0x000fe200078e00ff */
[----:B------:R-:W-:Y:S01]  /*7f30*/  SHF.R.U32.HI R20, RZ, 0x10, R7 ;  /* 0x00000010ff147819 */ /* 0x000fe20000011607 */
[--C-:B------:R-:W-:Y:S01]  /*7f40*/  HADD2.F32 R21, -RZ, R37.reuse.H1_H1 ;  /* 0x30000025ff157230 */ /* 0x100fe20000004100 */
[--C-:B------:R-:W-:Y:S01]  /*7f50*/  SHF.R.U64 R51, R40, 0x10, R41.reuse ;  /* 0x0000001028337819 */ /* 0x100fe20000001229 */
[----:B------:R-:W-:Y:S01]  /*7f60*/  HADD2.F32 R37, -RZ, R37.H0_H0 ;  /* 0x20000025ff257230 */ /* 0x000fe20000004100 */
[----:B------:R-:W-:Y:S01]  /*7f70*/  LOP3.LUT R8, R0, 0x1c0, RZ, 0xc0, !PT ;  /* 0x000001c000087812 */ /* 0x000fe200078ec0ff */
[----:B------:R-:W-:Y:S01]  /*7f80*/  HADD2.F32 R20, -RZ, R20.H0_H0 ;  /* 0x20000014ff147230 */ /* 0x000fe20000004100 */
[----:B------:R-:W-:Y:S02]  /*7f90*/  SHF.R.U32.HI R40, RZ, 0x10, R41 ;  /* 0x00000010ff287819 */ /* 0x000fe40000011629 */
[----:B------:R-:W-:Y:S02]  /*7fa0*/  LOP3.LUT R0, R8, 0x38, R16, 0xf8, !PT ;  /* 0x0000003808007812 */ /* 0x000fe400078ef810 */
[----:B------:R-:W-:-:S02]  /*7fb0*/  SHF.R.U32.HI R13, RZ, 0x3, R8 ;  /* 0x00000003ff0d7819 */ /* 0x000fc40000011608 */
[----:B------:R-:W-:Y:S02]  /*7fc0*/  SHF.R.U64 R47, R4, 0x10, R5 ;  /* 0x00000010042f7819 */ /* 0x000fe40000001205 */
[----:B-1----:R-:W-:Y:S02]  /*7fd0*/  LOP3.LUT R11, R0, R13, RZ, 0x3c, !PT ;  /* 0x0000000d000b7212 */ /* 0x002fe400078e3cff */
[--C-:B------:R-:W-:Y:S02]  /*7fe0*/  SHF.R.U64 R50, R38, 0x10, R39.reuse ;  /* 0x0000001026327819 */ /* 0x100fe40000001227 */
[----:B------:R-:W-:Y:S01]  /*7ff0*/  SHF.R.U32.HI R46, RZ, 0x10, R39 ;  /* 0x00000010ff2e7819 */ /* 0x000fe20000011627 */
[----:B------:R-:W-:Y:S01]  /*8000*/  IMAD R11, R214, 0x200, R11 ;  /* 0x00000200d60b7824 */ /* 0x000fe200078e020b */
[----:B------:R-:W-:Y:S02]  /*8010*/  SHF.R.U32.HI R44, RZ, 0x10, R5 ;  /* 0x00000010ff2c7819 */ /* 0x000fe40000011605 */
[----:B------:R-:W-:Y:S01]  /*8020*/  SHF.R.U64 R49, R6, 0x10, R7 ;  /* 0x0000001006317819 */ /* 0x000fe20000001207 */
[----:B------:R-:W-:Y:S01]  /*8030*/  IMAD R43, R11, 0x2, R18 ;  /* 0x000000020b2b7824 */ /* 0x000fe200078e0212 */
[----:B------:R-:W-:-:S04]  /*8040*/  LOP3.LUT R11, R13, R3, R8, 0x1e, !PT ;  /* 0x000000030d0b7212 */ /* 0x000fc800078e1e08 */
[----:B0-----:R-:W0:Y:S01]  /*8050*/  LDS.128 R12, [R43+0x18400] ;  /* 0x018400002b0c7984 */ /* 0x001e220000000c00 */
        /* <DEDUP_REMOVED lines=17> */
[----:B------:R-:W-:-:S02]  /*8170*/  HADD2.F32 R21, -RZ, R42.H0_H0 ;  /* 0x2000002aff157230 */ /* 0x000fc40000004100 */
        /* <DEDUP_REMOVED lines=10> */
[----:B------:R-:W-:Y:S01]  /*8220*/  FMUL.FTZ R20, R35, R38 ;  /* 0x0000002623147220 */ /* 0x000fe20000410000 */
[----:B------:R-:W-:Y:S01]  /*8230*/  FFMA.FTZ R44, R6, R21, R44 ;  /* 0x00000015062c7223 */ /* 0x000fe2000001002c */
[----:B------:R-:W-:Y:S02]  /*8240*/  HADD2.F32 R7, -RZ, R32.H0_H0 ;  /* 0x20000020ff077230 */ /* 0x000fe40000004100 */
[--C-:B------:R-:W-:Y:S02]  /*8250*/  HADD2.F32 R4, -RZ, R48.reuse.H1_H1 ;  /* 0x30000030ff047230 */ /* 0x100fe40000004100 */
[-C--:B------:R-:W-:Y:S01]  /*8260*/  FFMA.FTZ R46, R15, R8.reuse, -R20 ;  /* 0x000000080f2e7223 */ /* 0x080fe20000010814 */
[----:B------:R-:W-:Y:S02]  /*8270*/  HADD2.F32 R6, -RZ, R48.H0_H0 ;  /* 0x20000030ff067230 */ /* 0x000fe40000004100 */
[----:B------:R-:W-:Y:S01]  /*8280*/  FMUL.FTZ R48, R35, R8 ;  /* 0x0000000823307220 */ /* 0x000fe20000410000 */
[----:B------:R-:W-:-:S02]  /*8290*/  HADD2.F32 R10, -RZ, R34.H0_H0 ;  /* 0x20000022ff0a7230 */ /* 0x000fc40000004100 */
[----:B------:R-:W-:Y:S02]  /*82a0*/  HADD2.F32 R8, -RZ, R52.H0_H0 ;  /* 0x20000034ff087230 */ /* 0x000fe40000004100 */
[C---:B------:R-:W-:Y:S01]  /*82b0*/  FMUL.FTZ R11, R7.reuse, R6 ;  /* 0x00000006070b7220 */ /* 0x040fe20000410000 */
[----:B------:R-:W-:Y:S02]  /*82c0*/  HADD2.F32 R5, -RZ, R14.H0_H0 ;  /* 0x2000000eff057230 */ /* 0x000fe40000004100 */
[----:B------:R-:W-:Y:S01]  /*82d0*/  FMUL.FTZ R7, R7, R4 ;  /* 0x0000000407077220 */ /* 0x000fe20000410000 */
[----:B------:R-:W-:Y:S02]  /*82e0*/  HADD2.F32 R9, -RZ, R9.H0_H0 ;  /* 0x20000009ff097230 */ /* 0x000fe40000004100 */
[----:B------:R-:W-:Y:S01]  /*82f0*/  FMUL.FTZ R20, R10, R8 ;  /* 0x000000080a147220 */ /* 0x000fe20000410000 */
[C---:B------:R-:W-:Y:S01]  /*8300*/  FFMA.FTZ R4, R0.reuse, R4, -R11 ;  /* 0x0000000400047223 */ /* 0x040fe2000001080b */
[----:B------:R-:W-:Y:S01]  /*8310*/  FFMA.FTZ R0, R0, R6, R7 ;  /* 0x0000000600007223 */ /* 0x000fe20000010007 */
[----:B------:R-:W-:-:S02]  /*8320*/  HADD2.F32 R32, -RZ, R32.H1_H1 ;  /* 0x30000020ff207230 */ /* 0x000fc40000004100 */
[-C--:B------:R-:W-:Y:S01]  /*8330*/  FMUL.FTZ R10, R10, R9.reuse ;  /* 0x000000090a0a7220 */ /* 0x080fe20000410000 */
[----:B------:R-:W-:Y:S02]  /*8340*/  HADD2.F32 R34, -RZ, R34.H1_H1 ;  /* 0x30000022ff227230 */ /* 0x000fe40000004100 */
[C---:B------:R-:W-:Y:S01]  /*8350*/  FFMA.FTZ R6, R5.reuse, R9, -R20 ;  /* 0x0000000905067223 */ /* 0x040fe20000010814 */
[----:B------:R-:W-:Y:S02]  /*8360*/  HADD2.F32 R11, -RZ, R49.H0_H0 ;  /* 0x20000031ff0b7230 */ /* 0x000fe40000004100 */
[----:B------:R-:W-:Y:S01]  /*8370*/  FFMA.FTZ R10, R5, R8, R10 ;  /* 0x00000008050a7223 */ /* 0x000fe2000001000a */
        /* <DEDUP_REMOVED lines=24> */
.L_x_4944:
[----:B------:R-:W-:Y:S05]  /*8500*/  BSYNC B1 ;  /* 0x0000000000017941 */ /* 0x000fea0003800000 */
.L_x_4943:
[----:B------:R-:W-:Y:S01]  /*8510*/  PRMT R40, R56, 0x5410, R57 ;  /* 0x0000541038287816 */ /* 0x000fe20000000039 */
[----:B------:R-:W-:Y:S06]  /*8520*/  @P0 BRA `(.L_x_4935) ;  /* 0x0000000400640947 */ /* 0x000fec0003800000 */
[----:B------:R-:W3:Y:S01]  /*8530*/  LDL R41, [R1+0x10] ;  /* 0x0000100001297983 */ /* 0x000ee20000100800 */
[----:B------:R-:W-:-:S04]  /*8540*/  SHF.R.U32.HI R0, RZ, 0x3, R212 ;  /* 0x00000003ff007819 */ /* 0x000fc800000116d4 */
[----:B------:R-:W-:-:S05]  /*8550*/  LOP3.LUT R0, R0, R3, R212, 0x1e, !PT ;  /* 0x0000000300007212 */ /* 0x000fca00078e1ed4 */
[----:B------:R-:W-:-:S04]  /*8560*/  IMAD.IADD R3, R215, 0x1, R0 ;  /* 0x00000001d7037824 */ /* 0x000fc800078e0200 */
[----:B------:R-:W-:-:S05]  /*8570*/  IMAD R3, R3, 0x2, R18 ;  /* 0x0000000203037824 */ /* 0x000fca00078e0212 */
[----:B-12---:R-:W0:Y:S01]  /*8580*/  LDS.128 R8, [R3+0x18400] ;  /* 0x0184000003087984 */ /* 0x006e220000000c00 */
[----:B------:R-:W-:Y:S02]  /*8590*/  SHF.R.U64 R39, R28, 0x10, R29 ;  /* 0x000000101c277819 */ /* 0x000fe4000000121d */
[----:B------:R-:W-:Y:S01]  /*85a0*/  SHF.R.U64 R35, R26, 0x10, R27 ;  /* 0x000000101a237819 */ /* 0x000fe2000000121b */
[----:B------:R-:W-:Y:S01]  /*85b0*/  HADD2.F32 R26, -RZ, R53.H0_H0 ;  /* 0x20000035ff1a7230 */ /* 0x000fe20000004100 */
[--C-:B------:R-:W-:Y:S02]  /*85c0*/  SHF.R.U32.HI R28, RZ, 0x10, R25.reuse ;  /* 0x00000010ff1c7819 */ /* 0x100fe40000011619 */
[----:B------:R-:W-:Y:S01]  /*85d0*/  SHF.R.U64 R37, R24, 0x10, R25 ;  /* 0x0000001018257819 */ /* 0x000fe20000001219 */
[----:B------:R-:W-:Y:S01]  /*85e0*/  HADD2.F32 R25, -RZ, R55.H0_H0 ;  /* 0x20000037ff197230 */ /* 0x000fe20000004100 */
[----:B------:R-:W-:Y:S02]  /*85f0*/  SHF.R.U32.HI R32, RZ, 0x10, R29 ;  /* 0x00000010ff207819 */ /* 0x000fe4000001161d */
[----:B------:R-:W-:Y:S01]  /*8600*/  SHF.R.U32.HI R33, RZ, 0x10, R27 ;  /* 0x00000010ff217819 */ /* 0x000fe2000001161b */
[----:B------:R-:W-:Y:S01]  /*8610*/  HADD2.F32 R27, -RZ, R28.H0_H0 ;  /* 0x2000001cff1b7230 */ /* 0x000fe20000004100 */
[----:B------:R-:W-:-:S02]  /*8620*/  SHF.R.U64 R38, R30, 0x10, R31 ;  /* 0x000000101e267819 */ /* 0x000fc4000000121f */
[----:B------:R-:W-:Y:S01]  /*8630*/  SHF.R.U32.HI R34, RZ, 0x10, R31 ;  /* 0x00000010ff227819 */ /* 0x000fe2000001161f */
[--C-:B0-----:R-:W-:Y:S02]  /*8640*/  HADD2.F32 R15, -RZ, R9.reuse.H0_H0 ;  /* 0x20000009ff0f7230 */ /* 0x101fe40000004100 */
        /* <DEDUP_REMOVED lines=8> */
[----:B------:R-:W-:-:S02]  /*86d0*/  HADD2.F32 R20, -RZ, R53.H1_H1 ;  /* 0x30000035ff147230 */ /* 0x000fc40000004100 */
        /* <DEDUP_REMOVED lines=8> */
[----:B------:R-:W-:Y:S02]  /*8760*/  HADD2.F32 R25, -RZ, R52.H1_H1 ;  /* 0x30000034ff197230 */ /* 0x000fe40000004100 */
[----:B------:R-:W-:Y:S01]  /*8770*/  FFMA.FTZ R31, R12, R26, R31 ;  /* 0x0000001a0c1f7223 */ /* 0x000fe2000001001f */
[----:B------:R-:W-:Y:S02]  /*8780*/  HADD2.F32 R12, -RZ, R54.H1_H1 ;  /* 0x30000036ff0c7230 */ /* 0x000fe40000004100 */
        /* <DEDUP_REMOVED lines=9> */
[----:B------:R-:W-:Y:S02]  /*8820*/  HADD2.F32 R9, -RZ, R54.H0_H0 ;  /* 0x20000036ff097230 */ /* 0x000fe40000004100 */
        /* <DEDUP_REMOVED lines=41> */
.L_x_4935:
[----:B------:R-:W-:Y:S05]  /*8ac0*/  BSYNC B0 ;  /* 0x0000000000007941 */ /* 0x000fea0003800000 */
.L_x_4921:
        /* <DEDUP_REMOVED lines=8> */
.L_x_4918:
        /* <DEDUP_REMOVED lines=8> */
.L_x_4945:
[----:B------:R-:W-:Y:S01]  /*8bd0*/  IMAD R21, R19, 0x8, R18 ;  /* 0x0000000813157824 */ /* 0x000fe200078e0212 */
[----:B------:R-:W-:-:S04]  /*8be0*/  SHF.L.U32 R72, R23, 0x1f, RZ ;  /* 0x0000001f17487819 */ /* 0x000fc800000006ff */
[----:B------:R2:W0:Y:S01]  /*8bf0*/  SYNCS.PHASECHK.TRANS64.TRYWAIT P2, [R21+URZ+0x22830], R72 ;  /* 0x02283048150075a7 */ /* 0x000422000804017f */
[----:B------:R-:W-:Y:S05]  /*8c00*/  @!P0 BRA `(.L_x_4946) ;  /* 0x0000000000048947 */ /* 0x000fea0003800000 */
[----:B------:R-:W-:Y:S01]  /*8c10*/  BPT.TRAP 0x1 ;  /* 0x000000040000795c */ /* 0x000fe20000300000 */
.L_x_4946:
[----:B0--3--:R-:W0:Y:S01]  /*8c20*/  S2R R3, SR_TID.X ;  /* 0x0000000000037919 */ /* 0x009e220000002100 */
[----:B------:R-:W-:-:S05]  /*8c30*/  VIADD R0, R18, 0x1c400 ;  /* 0x0001c40012007836 */ /* 0x000fca0000000000 */
[----:B------:R-:W-:-:S04]  /*8c40*/  SHF.R.U32.HI R0, RZ, 0x4, R0 ;  /* 0x00000004ff007819 */ /* 0x000fc80000011600 */
[----:B------:R-:W-:Y:S02]  /*8c50*/  LOP3.LUT R0, R0, 0x3fff, RZ, 0xc0, !PT ;  /* 0x00003fff00007812 */ /* 0x000fe400078ec0ff */
[----:B0-----:R-:W-:-:S04]  /*8c60*/  LOP3.LUT R3, R3, 0x7f, RZ, 0xc0, !PT ;  /* 0x0000007f03037812 */ /* 0x001fc800078ec0ff */
[----:B------:R-:W-:Y:S01]  /*8c70*/  ISETP.NE.AND P1, PT, R3, RZ, PT ;  /* 0x000000ff0300720c */ /* 0x000fe20003f25270 */
[----:B------:R-:W-:-:S12]  /*8c80*/  @P2 BRA `(.L_x_4947) ;  /* 0x0000000000082947 */ /* 0x000fd80003800000 */
[----:B------:R-:W0:Y:S02]  /*8c90*/  SYNCS.PHASECHK.TRANS64.TRYWAIT P2, [R21+URZ+0x22830], R72 ;  /* 0x02283048150075a7 */ /* 0x000e24000804017f */
[----:B0-----:R-:W-:Y:S05]  /*8ca0*/  @!P2 BRA `(.L_x_4948) ;  /* 0x0000012000d8a947 */ /* 0x001fea0003800000 */
.L_x_4947:
[----:B------:R-:W-:Y:S05]  /*8cb0*/  WARPSYNC.ALL ;  /* 0x0000000000007948 */ /* 0x000fea0003800000 */
[----:B------:R-:W-:-:S05]  /*8cc0*/  LOP3.LUT R20, R0, 0x10000, RZ, 0xfc, !PT ;  /* 0x0001000000147812 */ /* 0x000fca00078efcff */
[----:B------:R-:W-:Y:S01]  /*8cd0*/  IMAD R4, R19, 0x300, R20 ;  /* 0x0000030013047824 */ /* 0x000fe200078e0214 */
[----:B------:R-:W-:Y:S01]  /*8ce0*/  LOP3.LUT R6, R36, 0x10000, RZ, 0xfc, !PT ;  /* 0x0001000024067812 */ /* 0x000fe200078efcff */
[----:B------:R-:W-:Y:S01]  /*8cf0*/  IMAD.MOV.U32 R5, RZ, RZ, 0x40000040 ;  /* 0x40000040ff057424 */ /* 0x000fe200078e00ff */
[----:B------:R-:W3:Y:S01]  /*8d00*/  LDL.LU R3, [R1+0x4] ;  /* 0x0000040001037983 */ /* 0x000ee20000300800 */
[----:B------:R-:W-:Y:S01]  /*8d10*/  IMAD.MOV.U32 R7, RZ, RZ, 0x40000040 ;  /* 0x40000040ff077424 */ /* 0x000fe200078e00ff */
[C---:B------:R-:W-:Y:S01]  /*8d20*/  R2UR UR6, R4.reuse ;  /* 0x00000000040672ca */ /* 0x040fe200000e0000 */
[----:B-----5:R-:W-:Y:S01]  /*8d30*/  WARPGROUP.ARRIVE ;  /* 0x00000000000079c5 */ /* 0x020fe20000000000 */
[----:B------:R-:W-:Y:S01]  /*8d40*/  R2UR UR7, R5 ;  /* 0x00000000050772ca */ /* 0x000fe200000e0000 */
[----:B------:R-:W-:Y:S01]  /*8d50*/  VIADD R8, R4, 0x2 ;  /* 0x0000000204087836 */ /* 0x000fe20000000000 */
[C---:B------:R-:W-:Y:S01]  /*8d60*/  R2UR UR4, R6.reuse ;  /* 0x00000000060472ca */ /* 0x040fe200000e0000 */
[C---:B----4-:R-:W-:Y:S01]  /*8d70*/  VIADD R14, R6.reuse, 0x2 ;  /* 0x00000002060e7836 */ /* 0x050fe20000000000 */
[----:B------:R-:W-:Y:S01]  /*8d80*/  R2UR UR5, R7 ;  /* 0x00000000070572ca */ /* 0x000fe200000e0000 */
[----:B------:R-:W-:Y:S01]  /*8d90*/  IMAD.MOV.U32 R15, RZ, RZ, 0x40000040 ;  /* 0x40000040ff0f7424 */ /* 0x000fe200078e00ff */
[----:B------:R-:W-:Y:S01]  /*8da0*/  MOV R9, 0x40000040 ;  /* 0x4000004000097802 */ /* 0x000fe20000000f00 */
[C---:B------:R-:W-:Y:S01]  /*8db0*/  VIADD R12, R6.reuse, 0x4 ;  /* 0x00000004060c7836 */ /* 0x040fe20000000000 */
[----:B------:R-:W4:Y:S01]  /*8dc0*/  LDC R0, c[0x0][0x448] ;  /* 0x00011200ff007b82 */ /* 0x000f220000000800 */
[----:B------:R-:W-:Y:S01]  /*8dd0*/  IMAD.MOV.U32 R13, RZ, RZ, 0x40000040 ;  /* 0x40000040ff0d7424 */ /* 0x000fe200078e00ff */
[----:B------:R-:W0:Y:S01]  /*8de0*/  S2R R74, SR_TID.X ;  /* 0x00000000004a7919 */ /* 0x000e220000002100 */
[----:B------:R-:W-:-:S02]  /*8df0*/  VIADD R10, R6, 0x6 ;  /* 0x00000006060a7836 */ /* 0x000fc40000000000 */
[----:B------:R-:W-:Y:S02]  /*8e00*/  IMAD.MOV.U32 R5, RZ, RZ, 0x40000040 ;  /* 0x40000040ff057424 */ /* 0x000fe400078e00ff */
[----:B------:R-:W-:Y:S02]  /*8e10*/  IMAD.MOV.U32 R11, RZ, RZ, 0x40000040 ;  /* 0x40000040ff0b7424 */ /* 0x000fe400078e00ff */
[----:B------:R-:W-:Y:S01]  /*8e20*/  HGMMA.64x96x16.F32 R24, gdesc[UR4], RZ, !UPT, gsb0 ;  /* 0x01600000041879f0 */ /* 0x000fe2000c0008ff */
[----:B------:R-:W-:Y:S01]  /*8e30*/  R2UR UR6, R8 ;  /* 0x00000000080672ca */ /* 0x000fe200000e0000 */
[----:B------:R-:W-:Y:S01]  /*8e40*/  VIADD R8, R4, 0x4 ;  /* 0x0000000404087836 */ /* 0x000fe20000000000 */
[----:B------:R-:W-:Y:S01]  /*8e50*/  R2UR UR7, R9 ;  /* 0x00000000090772ca */ /* 0x000fe200000e0000 */
[----:B------:R-:W-:Y:S01]  /*8e60*/  IMAD.MOV.U32 R9, RZ, RZ, 0x40000040 ;  /* 0x40000040ff097424 */ /* 0x000fe200078e00ff */
[----:B------:R-:W-:Y:S01]  /*8e70*/  R2UR UR4, R14 ;  /* 0x000000000e0472ca */ /* 0x000fe200000e0000 */
[----:B------:R-:W-:Y:S01]  /*8e80*/  VIADD R4, R4, 0x6 ;  /* 0x0000000604047836 */ /* 0x000fe20000000000 */
[----:B------:R-:W-:-:S02]  /*8e90*/  R2UR UR5, R15 ;  /* 0x000000000f0572ca */ /* 0x000fc400000e0000 */
[----:B----4-:R-:W-:Y:S01]  /*8ea0*/  ISETP.NE.AND P2, PT, R0, 0x1, PT ;  /* 0x000000010000780c */ /* 0x010fe20003f45270 */
[----:B------:R-:W-:Y:S01]  /*8eb0*/  IMAD.IADD R0, R217, 0x1, R210 ;  /* 0x00000001d9007824 */ /* 0x000fe200078e02d2 */
[----:B0-----:R-:W-:-:S04]  /*8ec0*/  SHF.R.U32.HI R74, RZ, 0x7, R74 ;  /* 0x00000007ff4a7819 */ /* 0x001fc8000001164a */
[----:B------:R-:W-:Y:S01]  /*8ed0*/  IADD3 R176, -R74, 0xb, RZ ;  /* 0x0000000b4ab07810 */ /* 0x000fe20007ffe1ff */
        /* <DEDUP_REMOVED lines=11> */
[----:B------:R-:W-:Y:S01]  /*8f90*/  R2UR UR7, R5 ;  /* 0x00000000050772ca */ /* 0x000fe200000e0000 */
[----:B------:R-:W0:Y:S01]  /*8fa0*/  @P2 LDC R4, c[0x0][0x450] ;  /* 0x00011400ff042b82 */ /* 0x000e220000000800 */
[----:B------:R-:W-:Y:S02]  /*8fb0*/  R2UR UR4, R10 ;  /* 0x000000000a0472ca */ /* 0x000fe400000e0000 */
[----:B------:R-:W-:Y:S02]  /*8fc0*/  R2UR UR5, R11 ;  /* 0x000000000b0572ca */ /* 0x000fe400000e0000 */
[----:B---3--:R-:W-:-:S04]  /*8fd0*/  LOP3.LUT R3, R3, 0xfff7ffff, RZ, 0xc0, !PT ;  /* 0xfff7ffff03037812 */ /* 0x008fc800078ec0ff */
[----:B------:R-:W-:-:S05]  /*8fe0*/  @P2 LOP3.LUT R3, R3, 0x80000, RZ, 0xfc, !PT ;  /* 0x0008000003032812 */ /* 0x000fca00078efcff */
[----:B------:R3:W-:Y:S02]  /*8ff0*/  STL [R1+0x4], R3 ;  /* 0x0000040301007387 */ /* 0x0007e40000100800 */
[----:B---3--:R-:W3:Y:S01]  /*9000*/  @P2 LDC R3, c[0x0][0x44c] ;  /* 0x00011300ff032b82 */ /* 0x008ee20000000800 */
[----:B------:R-:W-:Y:S02]  /*9010*/  WARPGROUP.DEPBAR.LE gsb0, 0x0 ;  /* 0x00008000000079c5 */ /* 0x000fe40000010000 */
[----:B------:R-:W-:Y:S01]  /*9020*/  WARPGROUP.ARRIVE ;  /* 0x00000000000079c5 */ /* 0x000fe20000000000 */
[----:B---3--:R-:W-:-:S05]  /*9030*/  @P2 IMAD.HI.U32 R3, R0, R3, RZ ;  /* 0x0000000300032227 */ /* 0x008fca00078e00ff */
[----:B------:R-:W-:Y:S01]  /*9040*/  HGMMA.64x96x16.F32 R24, gdesc[UR4], R24, gsb0 ;  /* 0x01600000041879f0 */ /* 0x000fe20008000818 */
[----:B0-----:R-:W-:Y:S01]  /*9050*/  @P2 SHF.R.U32.HI R0, RZ, R4, R3 ;  /* 0x00000004ff002219 */ /* 0x001fe20000011603 */
[----:B------:R-:W-:Y:S01]  /*9060*/  IMAD R3, R216, -0x60, R213 ;  /* 0xffffffa0d8037824 */ /* 0x000fe200078e02d5 */
[----:B------:R-:W-:-:S03]  /*9070*/  ULDC UR4, c[0x0][0x988] ;  /* 0x0002620000047ab9 */ /* 0x000fc60000000800 */
[----:B------:R-:W0:Y:S01]  /*9080*/  SHFL.IDX PT, R5, R0, 0x1, 0x1c1f ;  /* 0x003c1f0000057f89 */ /* 0x000e2200000e0000 */
[----:B------:R-:W-:-:S03]  /*9090*/  VIADD R3, R3, 0x60 ;  /* 0x0000006003037836 */ /* 0x000fc60000000000 */
[----:B------:R-:W3:Y:S01]  /*90a0*/  SHFL.IDX PT, R0, R0, RZ, 0x1c1f ;  /* 0x001c1fff00007589 */ /* 0x000ee200000e0000 */
[----:B------:R-:W-:-:S05]  /*90b0*/  IMAD R4, R218, -0x2, R3 ;  /* 0xfffffffeda047824 */ /* 0x000fca00078e0203 */
[----:B------:R-:W-:-:S04]  /*90c0*/  IADD3 R3, -R211, 0x1, R4 ;  /* 0x00000001d3037810 */ /* 0x000fc80007ffe104 */
[----:B0-----:R-:W-:-:S04]  /*90d0*/  VIADDMNMX R5, R5, R3, R4, PT ;  /* 0x0000000305057246 */ /* 0x001fc80003800104 */
[C---:B------:R-:W-:Y:S02]  /*90e0*/  ISETP.GT.AND P3, PT, R5.reuse, RZ, PT ;  /* 0x000000ff0500720c */ /* 0x040fe40003f64270 */
[C---:B------:R-:W-:Y:S02]  /*90f0*/  ISETP.GT.AND P4, PT, R5.reuse, 0x1, PT ;  /* 0x000000010500780c */ /* 0x040fe40003f84270 */
[----:B------:R-:W-:Y:S02]  /*9100*/  ISETP.GT.AND P2, PT, R5, 0x8, PT ;  /* 0x000000080500780c */ /* 0x000fe40003f44270 */
[----:B---3--:R-:W-:Y:S01]  /*9110*/  VIADDMNMX R3, R0, R3, R4, PT ;  /* 0x0000000300037246 */ /* 0x008fe20003800104 */
[----:B------:R-:W-:Y:S01]  /*9120*/  IMAD.U32 R0, RZ, RZ, UR4 ;  /* 0x00000004ff007e24 */ /* 0x000fe2000f8e00ff */
[----:B------:R-:W-:Y:S02]  /*9130*/  WARPGROUP.DEPBAR.LE gsb0, 0x0 ;  /* 0x00008000000079c5 */ /* 0x000fe40000010000 */
[----:B------:R-:W-:-:S02]  /*9140*/  FSEL R73, R26, -INF , P3 ;  /* 0xff8000001a497808 */ /* 0x000fc40001800000 */
[----:B------:R-:W-:Y:S01]  /*9150*/  FSEL R26, R27, -INF , P4 ;  /* 0xff8000001b1a7808 */ /* 0x000fe20002000000 */
[----:B------:R0:W-:Y:S06]  /*9160*/  BAR.ARV R176, 0x100 ;  /* 0x000400b00000751d */ /* 0x0001ec0000002000 */
        /* <DEDUP_REMOVED lines=63> */
[----:B------:R-:W-:Y:S02]  /*9560*/  FSEL R71, R71, -INF , P3 ;  /* 0xff80000047477808 */ /* 0x000fe40001800000 */
[----:B------:R-:W-:Y:S02]  /*9570*/  FMNMX.FTZ R8, R115, R8, !PT ;  /* 0x0000000873087209 */ /* 0x000fe40007810000 */
[----:B------:R-:W-:Y:S02]  /*9580*/  ISETP.GT.AND P3, PT, R3, RZ, PT ;  /* 0x000000ff0300720c */ /* 0x000fe40003f64270 */
[----:B------:R-:W-:Y:S02]  /*9590*/  FMNMX.FTZ R5, R71, R8, !PT ;  /* 0x0000000847057209 */ /* 0x000fe40007810000 */
[C---:B------:R-:W-:Y:S02]  /*95a0*/  ISETP.GT.AND P4, PT, R3.reuse, 0x1, PT ;  /* 0x000000010300780c */ /* 0x040fe40003f84270 */
[----:B------:R-:W-:Y:S01]  /*95b0*/  ISETP.GT.AND P2, PT, R3, 0x8, PT ;  /* 0x000000080300780c */ /* 0x000fe20003f44270 */
[----:B------:R-:W3:Y:S01]  /*95c0*/  SHFL.BFLY PT, R8, R5, 0x2, 0x1f ;  /* 0x0c401f0005087f89 */ /* 0x000ee200000e0000 */
[----:B------:R-:W-:-:S02]  /*95d0*/  FSEL R9, R24, -INF , P3 ;  /* 0xff80000018097808 */ /* 0x000fc40001800000 */
[----:B------:R-:W-:Y:S02]  /*95e0*/  FSEL R25, R25, -INF , P4 ;  /* 0xff80000019197808 */ /* 0x000fe40002000000 */
[----:B------:R-:W-:Y:S02]  /*95f0*/  ISETP.GT.AND P3, PT, R3, 0x9, PT ;  /* 0x000000090300780c */ /* 0x000fe40003f64270 */
[----:B------:R-:W-:Y:S02]  /*9600*/  FMNMX.FTZ R4, R9, R25, !PT ;  /* 0x0000001909047209 */ /* 0x000fe40007810000 */
[----:B------:R-:W-:Y:S02]  /*9610*/  FSEL R29, R29, -INF , P3 ;  /* 0xff8000001d1d7808 */ /* 0x000fe40001800000 */
[----:B------:R-:W-:-:S04]  /*9620*/  ISETP.GT.AND P3, PT, R3, 0x11, PT ;  /* 0x000000110300780c */ /* 0x000fc80003f64270 */
[----:B------:R-:W-:Y:S02]  /*9630*/  FSEL R33, R33, -INF , P3 ;  /* 0xff80000021217808 */ /* 0x000fe40001800000 */
[----:B------:R-:W-:-:S04]  /*9640*/  ISETP.GT.AND P3, PT, R3, 0x19, PT ;  /* 0x000000190300780c */ /* 0x000fc80003f64270 */
[----:B------:R-:W-:Y:S02]  /*9650*/  FSEL R37, R37, -INF , P3 ;  /* 0xff80000025257808 */ /* 0x000fe40001800000 */
[----:B------:R-:W-:Y:S02]  /*9660*/  ISETP.GT.AND P3, PT, R3, 0x21, PT ;  /* 0x000000210300780c */ /* 0x000fe40003f64270 */
[----:B---3--:R-:W-:Y:S02]  /*9670*/  FMNMX.FTZ R27, R5, R8, !PT ;  /* 0x00000008051b7209 */ /* 0x008fe40007810000 */
[----:B------:R-:W-:Y:S02]  /*9680*/  FSEL R41, R41, -INF , P3 ;  /* 0xff80000029297808 */ /* 0x000fe40001800000 */
[----:B------:R-:W-:Y:S01]  /*9690*/  ISETP.GT.AND P3, PT, R3, 0x29, PT ;  /* 0x000000290300780c */ /* 0x000fe20003f64270 */
[----:B------:R-:W3:Y:S03]  /*96a0*/  SHFL.BFLY PT, R8, R27, 0x1, 0x1f ;  /* 0x0c201f001b087f89 */ /* 0x000ee600000e0000 */
        /* <DEDUP_REMOVED lines=11> */
[----:B------:R-:W-:Y:S01]  /*9760*/  FMUL.FTZ R5, R8, R0 ;  /* 0x0000000008057220 */ /* 0x000fe20000410000 */
[----:B------:R-:W-:-:S02]  /*9770*/  FMNMX.FTZ R4, R27, R4, !PT ;  /* 0x000000041b047209 */ /* 0x000fc40007810000 */
[----:B------:R-:W-:Y:S02]  /*9780*/  FSEL R31, R32, -INF , P2 ;  /* 0xff800000201f7808 */ /* 0x000fe40001000000 */
[----:B------:R-:W-:Y:S02]  /*9790*/  FMNMX.FTZ R4, R29, R4, !PT ;  /* 0x000000041d047209 */ /* 0x000fe40007810000 */
[----:B------:R-:W-:Y:S02]  /*97a0*/  ISETP.GT.AND P2, PT, R3, 0x18, PT ;  /* 0x000000180300780c */ /* 0x000fe40003f44270 */
[----:B------:R-:W-:Y:S02]  /*97b0*/  FMNMX.FTZ R4, R31, R4, !PT ;  /* 0x000000041f047209 */ /* 0x000fe40007810000 */
[----:B------:R-:W-:Y:S02]  /*97c0*/  FSEL R35, R36, -INF , P2 ;  /* 0xff80000024237808 */ /* 0x000fe40001000000 */
[----:B------:R-:W-:-:S02]  /*97d0*/  FMNMX.FTZ R24, R33, R4, !PT ;  /* 0x0000000421187209 */ /* 0x000fc40007810000 */
[----:B------:R-:W-:Y:S02]  /*97e0*/  FSETP.NEU.FTZ.AND P4, PT, R8, -INF , PT ;  /* 0xff8000000800780b */ /* 0x000fe40003f9d000 */
[----:B------:R-:W-:Y:S02]  /*97f0*/  ISETP.GT.AND P2, PT, R3, 0x20, PT ;  /* 0x000000200300780c */ /* 0x000fe40003f44270 */
[----:B------:R-:W-:Y:S02]  /*9800*/  FMNMX.FTZ R24, R35, R24, !PT ;  /* 0x0000001823187209 */ /* 0x000fe40007810000 */
[----:B------:R-:W-:Y:S02]  /*9810*/  FSEL R34, R5, RZ, P4 ;  /* 0x000000ff05227208 */ /* 0x000fe40002000000 */
[----:B------:R-:W-:Y:S02]  /*9820*/  FSEL R39, R40, -INF , P2 ;  /* 0xff80000028277808 */ /* 0x000fe40001000000 */
[----:B------:R-:W-:Y:S01]  /*9830*/  FMNMX.FTZ R24, R37, R24, !PT ;  /* 0x0000001825187209 */ /* 0x000fe20007810000 */
[-CC-:B------:R-:W-:Y:S01]  /*9840*/  FFMA.FTZ R26, R26, R0.reuse, -R34.reuse ;  /* 0x000000001a1a7223 */ /* 0x180fe20000010822 */
[----:B------:R-:W-:Y:S01]  /*9850*/  ISETP.GT.AND P2, PT, R3, 0x28, PT ;  /* 0x000000280300780c */ /* 0x000fe20003f44270 */
[--C-:B------:R-:W-:Y:S01]  /*9860*/  FFMA.FTZ R201, R73, R0, -R34.reuse ;  /* 0x0000000049c97223 */ /* 0x100fe20000010822 */
[----:B------:R-:W-:Y:S01]  /*9870*/  FMNMX.FTZ R24, R39, R24, !PT ;  /* 0x0000001827187209 */ /* 0x000fe20007810000 */
[----:B------:R3:W-:Y:S01]  /*9880*/  MUFU.EX2 R4, R26 ;  /* 0x0000001a00047308 */ /* 0x0007e20000000800 */
[----:B------:R-:W-:Y:S01]  /*9890*/  FSEL R43, R44, -INF , P2 ;  /* 0xff8000002c2b7808 */ /* 0x000fe20001000000 */
[-CC-:B------:R-:W-:Y:S01]  /*98a0*/  FFMA.FTZ R203, R75, R0.reuse, -R34.reuse ;  /* 0x000000004bcb7223 */ /* 0x180fe20000010822 */
[----:B------:R-:W-:Y:S01]  /*98b0*/  ISETP.GT.AND P2, PT, R3, 0x30, PT ;  /* 0x000000300300780c */ /* 0x000fe20003f44270 */
[-CC-:B------:R-:W-:Y:S01]  /*98c0*/  FFMA.FTZ R77, R77, R0.reuse, -R34.reuse ;  /* 0x000000004d4d7223 */ /* 0x180fe20000010822 */
[----:B------:R-:W-:Y:S01]  /*98d0*/  FSEL R61, R61, -INF , P3 ;  /* 0xff8000003d3d7808 */ /* 0x000fe20001800000 */
[--C-:B------:R-:W-:Y:S01]  /*98e0*/  FFMA.FTZ R153, R79, R0, -R34.reuse ;  /* 0x000000004f997223 */ /* 0x100fe20000010822 */
[----:B------:R-:W-:Y:S01]  /*98f0*/  FSEL R47, R48, -INF , P2 ;  /* 0xff800000302f7808 */ /* 0x000fe20001000000 */
[----:B------:R-:W4:Y:S01]  /*9900*/  MUFU.EX2 R201, R201 ;  /* 0x000000c900c97308 */ /* 0x000f220000000800 */
[----:B---3--:R-:W-:Y:S01]  /*9910*/  FMNMX.FTZ R26, R41, R24, !PT ;  /* 0x00000018291a7209 */ /* 0x008fe20007810000 */
[-CC-:B------:R-:W-:Y:S01]  /*9920*/  FFMA.FTZ R81, R81, R0.reuse, -R34.reuse ;  /* 0x0000000051517223 */ /* 0x180fe20000010822 */
[----:B------:R-:W-:Y:S01]  /*9930*/  ISETP.GT.AND P2, PT, R3, 0x38, PT ;  /* 0x000000380300780c */ /* 0x000fe20003f44270 */
[--C-:B------:R-:W-:Y:S01]  /*9940*/  FFMA.FTZ R155, R83, R0, -R34.reuse ;  /* 0x00000000539b7223 */ /* 0x100fe20000010822 */
[----:B------:R-:W-:Y:S01]  /*9950*/  FMNMX.FTZ R26, R43, R26, !PT ;  /* 0x0000001a2b1a7209 */ /* 0x000fe20007810000 */
[--C-:B------:R-:W-:Y:S01]  /*9960*/  FFMA.FTZ R85, R85, R0, -R34.reuse ;  /* 0x0000000055557223 */ /* 0x100fe20000010822 */
[----:B------:R-:W-:Y:S01]  /*9970*/  FSEL R51, R52, -INF , P2 ;  /* 0xff80000034337808 */ /* 0x000fe20001000000 */
[----:B------:R-:W-:Y:S01]  /*9980*/  MUFU.EX2 R203, R203 ;  /* 0x000000cb00cb7308 */ /* 0x000fe20000000800 */
[----:B------:R-:W-:Y:S01]  /*9990*/  FMNMX.FTZ R26, R45, R26, !PT ;  /* 0x0000001a2d1a7209 */ /* 0x000fe20007810000 */
[-CC-:B------:R-:W-:Y:S01]  /*99a0*/  FFMA.FTZ R157, R87, R0.reuse, -R34.reuse ;  /* 0x00000000579d7223 */ /* 0x180fe20000010822 */
[----:B------:R-:W-:Y:S01]  /*99b0*/  ISETP.GT.AND P2, PT, R3, 0x40, PT ;  /* 0x000000400300780c */ /* 0x000fe20003f44270 */
[--C-:B------:R-:W-:Y:S01]  /*99c0*/  FFMA.FTZ R89, R89, R0, -R34.reuse ;  /* 0x0000000059597223 */ /* 0x100fe20000010822 */
[----:B------:R-:W-:Y:S01]  /*99d0*/  FMNMX.FTZ R26, R47, R26, !PT ;  /* 0x0000001a2f1a7209 */ /* 0x000fe20007810000 */
[----:B------:R-:W-:Y:S01]  /*99e0*/  FFMA.FTZ R91, R91, R0, -R34 ;  /* 0x000000005b5b7223 */ /* 0x000fe20000010822 */
[----:B------:R-:W-:Y:S01]  /*99f0*/  FSEL R55, R56, -INF , P2 ;  /* 0xff80000038377808 */ /* 0x000fe20001000000 */
[----:B------:R-:W-:Y:S01]  /*9a00*/  MUFU.EX2 R24, R77 ;  /* 0x0000004d00187308 */ /* 0x000fe20000000800 */
[----:B------:R-:W-:Y:S01]  /*9a10*/  FMNMX.FTZ R28, R49, R26, !PT ;  /* 0x0000001a311c7209 */ /* 0x000fe20007810000 */
[----:B----4-:R-:W-:Y:S01]  /*9a20*/  FADD.FTZ R48, R201, R4 ;  /* 0x00000004c9307221 */ /* 0x010fe20000010000 */
        /* <DEDUP_REMOVED lines=11> */
[--C-:B------:R-:W-:Y:S01]  /*9ae0*/  FFMA.FTZ R101, R101, R0, -R34.reuse ;  /* 0x0000000065657223 */ /* 0x100fe20000010822 */
[----:B------:R-:W-:Y:S01]  /*9af0*/  ISETP.GT.AND P3, PT, R3, 0x51, PT ;  /* 0x000000510300780c */ /* 0x000fe20003f64270 */
[----:B------:R-:W-:Y:S01]  /*9b00*/  MUFU.EX2 R26, R81 ;  /* 0x00000051001a7308 */ /* 0x000fe20000000800 */
[----:B------:R-:W-:Y:S01]  /*9b10*/  FMNMX.FTZ R30, R57, R28, !PT ;  /* 0x0000001c391e7209 */ /* 0x000fe20007810000 */
[-CC-:B------:R-:W-:Y:S01]  /*9b20*/  FFMA.FTZ R103, R103, R0.reuse, -R34.reuse ;  /* 0x0000000067677223 */ /* 0x180fe20000010822 */
[----:B------:R-:W-:Y:S01]  /*9b30*/  FSEL R63, R64, -INF , P2 ;  /* 0xff800000403f7808 */ /* 0x000fe20001000000 */
        /* <DEDUP_REMOVED lines=10> */
[-CC-:B------:R-:W-:Y:S01]  /*9be0*/  FFMA.FTZ R113, R113, R0.reuse, -R34.reuse ;  /* 0x0000000071717223 */ /* 0x180fe20000010822 */
[----:B------:R-:W-:Y:S01]  /*9bf0*/  ISETP.GT.AND P3, PT, R3, 0x59, PT ;  /* 0x000000590300780c */ /* 0x000fe20003f64270 */
[----:B------:R-:W-:Y:S01]  /*9c00*/  MUFU.EX2 R28, R85 ;  /* 0x00000055001c7308 */ /* 0x000fe20000000800 */
[----:B------:R-:W-:Y:S01]  /*9c10*/  FSEL R67, R68, -INF , P2 ;  /* 0xff80000044437808 */ /* 0x000fe20001000000 */
[--C-:B------:R-:W-:Y:S01]  /*9c20*/  FFMA.FTZ R115, R115, R0, -R34.reuse ;  /* 0x0000000073737223 */ /* 0x100fe20000010822 */
[----:B------:R-:W-:Y:S01]  /*9c30*/  FMNMX.FTZ R30, R65, R30, !PT ;  /* 0x0000001e411e7209 */ /* 0x000fe20007810000 */
[----:B------:R-:W-:Y:S01]  /*9c40*/  FFMA.FTZ R34, R71, R0, -R34 ;  /* 0x0000000047227223 */ /* 0x000fe20000010822 */
[----:B------:R-:W-:-:S02]  /*9c50*/  FSEL R69, R69, -INF , P3 ;  /* 0xff80000045457808 */ /* 0x000fc40001800000 */
[----:B------:R-:W-:Y:S01]  /*9c60*/  FMNMX.FTZ R30, R67, R30, !PT ;  /* 0x0000001e431e7209 */ /* 0x000fe20007810000 */
[----:B------:R-:W-:Y:S01]  /*9c70*/  MUFU.EX2 R157, R157 ;  /* 0x0000009d009d7308 */ /* 0x000fe20000000800 */
[----:B------:R-:W-:Y:S02]  /*9c80*/  F2FP.F16.F32.PACK_AB R201, R4, R201 ;  /* 0x000000c904c9723e */ /* 0x000fe400000000ff */
[----:B------:R-:W-:-:S05]  /*9c90*/  FMNMX.FTZ R30, R69, R30, !PT ;  /* 0x0000001e451e7209 */ /* 0x000fca0007810000 */
[----:B------:R-:W3:Y:S01]  /*9ca0*/  SHFL.BFLY PT, R3, R30, 0x2, 0x1f ;  /* 0x0c401f001e037f89 */ /* 0x000ee200000e0000 */
[----:B------:R-:W-:Y:S08]  /*9cb0*/  MUFU.EX2 R32, R89 ;  /* 0x0000005900207308 */ /* 0x000ff00000000800 */
[----:B------:R-:W-:Y:S08]  /*9cc0*/  MUFU.EX2 R91, R91 ;  /* 0x0000005b005b7308 */ /* 0x000ff00000000800 */
[----:B------:R-:W4:Y:S01]  /*9cd0*/  MUFU.EX2 R36, R93 ;  /* 0x0000005d00247308 */ /* 0x000f220000000800 */
[----:B---3--:R-:W-:-:S07]  /*9ce0*/  FMNMX.FTZ R3, R30, R3, !PT ;  /* 0x000000031e037209 */ /* 0x008fce0007810000 */
[----:B------:R-:W-:Y:S01]  /*9cf0*/  MUFU.EX2 R95, R95 ;  /* 0x0000005f005f7308 */ /* 0x000fe20000000800 */
[----:B------:R-:W3:Y:S07]  /*9d00*/  SHFL.BFLY PT, R30, R3, 0x1, 0x1f ;  /* 0x0c201f00031e7f89 */ /* 0x000eee00000e0000 */
[----:B------:R-:W1:Y:S01]  /*9d10*/  MUFU.EX2 R38, R97 ;  /* 0x0000006100267308 */ /* 0x000e620000000800 */
[----:B----4-:R-:W-:-:S07]  /*9d20*/  F2FP.F16.F32.PACK_AB R159, R36, R91 ;  /* 0x0000005b249f723e */ /* 0x010fce00000000ff */
[----:B------:R-:W-:Y:S08]  /*9d30*/  MUFU.EX2 R99, R99 ;  /* 0x0000006300637308 */ /* 0x000ff00000000800 */
[----:B------:R-:W-:Y:S01]  /*9d40*/  MUFU.EX2 R40, R101 ;  /* 0x0000006500287308 */ /* 0x000fe20000000800 */
[----:B-1----:R-:W-:Y:S02]  /*9d50*/  F2FP.F16.F32.PACK_AB R161, R38, R95 ;  /* 0x0000005f26a1723e */ /* 0x002fe400000000ff */
[----:B---3--:R-:W-:-:S04]  /*9d60*/  FMNMX.FTZ R5, R3, R30, !PT ;  /* 0x0000001e03057209 */ /* 0x008fc80007810000 */
[C---:B------:R-:W-:Y:S01]  /*9d70*/  FSETP.NEU.FTZ.AND P2, PT, R5.reuse, -INF , PT ;  /* 0xff8000000500780b */ /* 0x040fe20003f5d000 */
[-C--:B------:R-:W-:Y:S01]  /*9d80*/  FMUL.FTZ R3, R5, R0.reuse ;  /* 0x0000000005037220 */ /* 0x080fe20000410000 */
[----:B------:R-:W-:Y:S04]  /*9d90*/  MUFU.EX2 R103, R103 ;  /* 0x0000006700677308 */ /* 0x000fe80000000800 */
[----:B------:R-:W-:Y:S01]  /*9da0*/  FSEL R30, R3, RZ, P2 ;  /* 0x000000ff031e7208 */ /* 0x000fe20001000000 */
[----:B------:R-:W-:Y:S01]  /*9db0*/  FADD.FTZ R3, R203, R48 ;  /* 0x00000030cb037221 */ /* 0x000fe20000010000 */
[C---:B------:R-:W-:Y:S02]  /*9dc0*/  F2FP.F16.F32.PACK_AB R203, R24.reuse, R203 ;  /* 0x000000cb18cb723e */ /* 0x040fe400000000ff */
[----:B------:R-:W-:Y:S01]  /*9dd0*/  MUFU.EX2 R42, R105 ;  /* 0x00000069002a7308 */ /* 0x000fe20000000800 */
[-CC-:B------:R-:W-:Y:S01]  /*9de0*/  FFMA.FTZ R9, R9, R0.reuse, -R30.reuse ;  /* 0x0000000009097223 */ /* 0x180fe2000001081e */
[-CC-:B------:R-:W-:Y:S01]  /*9df0*/  FFMA.FTZ R25, R25, R0.reuse, -R30.reuse ;  /* 0x0000000019197223 */ /* 0x180fe2000001081e */
[-CC-:B------:R-:W-:Y:S01]  /*9e00*/  FFMA.FTZ R27, R27, R0.reuse, -R30.reuse ;  /* 0x000000001b1b7223 */ /* 0x180fe2000001081e */
[-CC-:B------:R-:W-:Y:S01]  /*9e10*/  FFMA.FTZ R29, R29, R0.reuse, -R30.reuse ;  /* 0x000000001d1d7223 */ /* 0x180fe2000001081e */
[-CC-:B------:R-:W-:Y:S01]  /*9e20*/  FFMA.FTZ R31, R31, R0.reuse, -R30.reuse ;  /* 0x000000001f1f7223 */ /* 0x180fe2000001081e */
[-CC-:B------:R-:W-:Y:S01]  /*9e30*/  FFMA.FTZ R33, R33, R0.reuse, -R30.reuse ;  /* 0x0000000021217223 */ /* 0x180fe2000001081e */
[----:B------:R-:W-:Y:S01]  /*9e40*/  FADD.FTZ R48, R24, R3 ;  /* 0x0000000318307221 */ /* 0x000fe20000010000 */
[----:B------:R-:W-:Y:S01]  /*9e50*/  MUFU.EX2 R9, R9 ;  /* 0x0000000900097308 */ /* 0x000fe20000000800 */
[-CC-:B------:R-:W-:Y:S01]  /*9e60*/  FFMA.FTZ R35, R35, R0.reuse, -R30.reuse ;  /* 0x0000000023237223 */ /* 0x180fe2000001081e */
[-C--:B------:R-:W-:Y:S01]  /*9e70*/  FFMA.FTZ R37, R37, R0.reuse, -R30 ;  /* 0x0000000025257223 */ /* 0x080fe2000001081e */
[----:B------:R-:W-:Y:S01]  /*9e80*/  FADD.FTZ R3, R153, R48 ;  /* 0x0000003099037221 */ /* 0x000fe20000010000 */
[-CC-:B------:R-:W-:Y:S01]  /*9e90*/  FFMA.FTZ R39, R39, R0.reuse, -R30.reuse ;  /* 0x0000000027277223 */ /* 0x180fe2000001081e */
[-CC-:B------:R-:W-:Y:S01]  /*9ea0*/  FFMA.FTZ R41, R41, R0.reuse, -R30.reuse ;  /* 0x0000000029297223 */ /* 0x180fe2000001081e */
[-CC-:B------:R-:W-:Y:S01]  /*9eb0*/  FFMA.FTZ R43, R43, R0.reuse, -R30.reuse ;  /* 0x000000002b2b7223 */ /* 0x180fe2000001081e */
[----:B------:R-:W-:Y:S01]  /*9ec0*/  FADD.FTZ R50, R26, R3 ;  /* 0x000000031a327221 */ /* 0x000fe20000010000 */
[----:B------:R1:W3:Y:S01]  /*9ed0*/  MUFU.EX2 R200, R25 ;  /* 0x0000001900c87308 */ /* 0x0002e20000000800 */
[-CC-:B------:R-:W-:Y:S01]  /*9ee0*/  FFMA.FTZ R45, R45, R0.reuse, -R30.reuse ;  /* 0x000000002d2d7223 */ /* 0x180fe2000001081e */
[-CC-:B------:R-:W-:Y:S01]  /*9ef0*/  FFMA.FTZ R47, R47, R0.reuse, -R30.reuse ;  /* 0x000000002f2f7223 */ /* 0x180fe2000001081e */
[-CC-:B------:R-:W-:Y:S01]  /*9f00*/  FFMA.FTZ R49, R49, R0.reuse, -R30.reuse ;  /* 0x0000000031317223 */ /* 0x180fe2000001081e */
[-CC-:B------:R-:W-:Y:S01]  /*9f10*/  FFMA.FTZ R51, R51, R0.reuse, -R30.reuse ;  /* 0x0000000033337223 */ /* 0x180fe2000001081e */
[-CC-:B------:R-:W-:Y:S01]  /*9f20*/  FFMA.FTZ R53, R53, R0.reuse, -R30.reuse ;  /* 0x0000000035357223 */ /* 0x180fe2000001081e */
[-CC-:B------:R-:W-:Y:S01]  /*9f30*/  FFMA.FTZ R55, R55, R0.reuse, -R30.reuse ;  /* 0x0000000037377223 */ /* 0x180fe2000001081e */
[-C--:B------:R-:W-:Y:S01]  /*9f40*/  FFMA.FTZ R57, R57, R0.reuse, -R30 ;  /* 0x0000000039397223 */ /* 0x080fe2000001081e */
[----:B------:R-:W4:Y:S01]  /*9f50*/  MUFU.EX2 R27, R27 ;  /* 0x0000001b001b7308 */ /* 0x000f220000000800 */
[----:B-1----:R-:W-:Y:S01]  /*9f60*/  FADD.FTZ R25, R155, R50 ;  /* 0x000000329b197221 */ /* 0x002fe20000010000 */
[-CC-:B------:R-:W-:Y:S01]  /*9f70*/  FFMA.FTZ R59, R59, R0.reuse, -R30.reuse ;  /* 0x000000003b3b7223 */ /* 0x180fe2000001081e */
[-CC-:B------:R-:W-:Y:S01]  /*9f80*/  FFMA.FTZ R61, R61, R0.reuse, -R30.reuse ;  /* 0x000000003d3d7223 */ /* 0x180fe2000001081e */
[-CC-:B------:R-:W-:Y:S01]  /*9f90*/  FFMA.FTZ R63, R63, R0.reuse, -R30.reuse ;  /* 0x000000003f3f7223 */ /* 0x180fe2000001081e */
[----:B------:R-:W-:Y:S01]  /*9fa0*/  FADD.FTZ R50, R28, R25 ;  /* 0x000000191c327221 */ /* 0x000fe20000010000 */
[-CC-:B------:R-:W-:Y:S01]  /*9fb0*/  FFMA.FTZ R65, R65, R0.reuse, -R30.reuse ;  /* 0x0000000041417223 */ /* 0x180fe2000001081e */
[-C--:B------:R-:W-:Y:S01]  /*9fc0*/  FFMA.FTZ R67, R67, R0.reuse, -R30 ;  /* 0x0000000043437223 */ /* 0x080fe2000001081e */
[----:B------:R1:W2:Y:S01]  /*9fd0*/  MUFU.EX2 R202, R29 ;  /* 0x0000001d00ca7308 */ /* 0x0002a20000000800 */
[----:B---3--:R-:W-:Y:S01]  /*9fe0*/  FADD.FTZ R48, R9, R200 ;  /* 0x000000c809307221 */ /* 0x008fe20000010000 */
[----:B------:R-:W-:Y:S01]  /*9ff0*/  FFMA.FTZ R30, R69, R0, -R30 ;  /* 0x00000000451e7223 */ /* 0x000fe2000001081e */
[----:B------:R-:W-:-:S02]  /*a000*/  F2FP.F16.F32.PACK_AB R200, R200, R9 ;  /* 0x00000009c8c8723e */ /* 0x000fc400000000ff */
[----:B------:R-:W-:Y:S02]  /*a010*/  F2FP.F16.F32.PACK_AB R153, R26, R153 ;  /* 0x000000991a99723e */ /* 0x000fe400000000ff */
[----:B------:R-:W-:Y:S01]  /*a020*/  F2FP.F16.F32.PACK_AB R155, R28, R155 ;  /* 0x0000009b1c9b723e */ /* 0x000fe200000000ff */
[----:B------:R-:W3:Y:S01]  /*a030*/  MUFU.EX2 R31, R31 ;  /* 0x0000001f001f7308 */ /* 0x000ee20000000800 */
[----:B----4-:R-:W-:Y:S01]  /*a040*/  FADD.FTZ R3, R27, R48 ;  /* 0x000000301b037221 */ /* 0x010fe20000010000 */
[----:B-1----:R-:W-:Y:S01]  /*a050*/  FADD.FTZ R29, R157, R50 ;  /* 0x000000329d1d7221 */ /* 0x002fe20000010000 */
[----:B------:R-:W-:Y:S02]  /*a060*/  F2FP.F16.F32.PACK_AB R157, R32, R157 ;  /* 0x0000009d209d723e */ /* 0x000fe400000000ff */
[----:B------:R-:W-:Y:S01]  /*a070*/  F2FP.F16.F32.PACK_AB R163, R40, R99 ;  /* 0x0000006328a3723e */ /* 0x000fe200000000ff */
[----:B------:R-:W-:Y:S01]  /*a080*/  FADD.FTZ R50, R32, R29 ;  /* 0x0000001d20327221 */ /* 0x000fe20000010000 */
[----:B------:R-:W-:Y:S01]  /*a090*/  F2FP.F16.F32.PACK_AB R165, R42, R103 ;  /* 0x000000672aa5723e */ /* 0x000fe200000000ff */
[----:B------:R-:W1:Y:S01]  /*a0a0*/  MUFU.EX2 R152, R33 ;  /* 0x0000002100987308 */ /* 0x000e620000000800 */
[----:B--2---:R-:W-:Y:S01]  /*a0b0*/  FADD.FTZ R48, R202, R3 ;  /* 0x00000003ca307221 */ /* 0x004fe20000010000 */
[----:B------:R-:W-:-:S02]  /*a0c0*/  @!P1 VIADD R3, R21, 0x22840 ;  /* 0x0002284015039836 */ /* 0x000fc40000000000 */
[----:B------:R-:W-:Y:S01]  /*a0d0*/  FADD.FTZ R29, R91, R50 ;  /* 0x000000325b1d7221 */ /* 0x000fe20000010000 */
[----:B------:R-:W-:Y:S02]  /*a0e0*/  F2FP.F16.F32.PACK_AB R202, R202, R27 ;  /* 0x0000001bcaca723e */ /* 0x000fe400000000ff */
[----:B------:R-:W-:Y:S01]  /*a0f0*/  @!P1 PRMT R3, RZ, 0x654, R3 ;  /* 0x00000654ff039816 */ /* 0x000fe20000000003 */
[----:B------:R-:W2:Y:S01]  /*a100*/  MUFU.EX2 R35, R35 ;  /* 0x0000002300237308 */ /* 0x000ea20000000800 */
[----:B---3--:R-:W-:Y:S01]  /*a110*/  FADD.FTZ R25, R31, R48 ;  /* 0x000000301f197221 */ /* 0x008fe20000010000 */
[----:B------:R-:W-:Y:S01]  /*a120*/  FADD.FTZ R50, R36, R29 ;  /* 0x0000001d24327221 */ /* 0x000fe20000010000 */
[----:B------:R3:W-:Y:S05]  /*a130*/  @!P1 SYNCS.ARRIVE.TRANS64.RED.A1T0 RZ, [R3+URZ], RZ ;  /* 0x000000ff03ff99a7 */ /* 0x0007ea000810043f */
[----:B------:R-:W4:Y:S01]  /*a140*/  MUFU.EX2 R154, R37 ;  /* 0x00000025009a7308 */ /* 0x000f220000000800 */
[C---:B-1----:R-:W-:Y:S01]  /*a150*/  FADD.FTZ R48, R152.reuse, R25 ;  /* 0x0000001998307221 */ /* 0x042fe20000010000 */
[----:B------:R-:W-:-:S06]  /*a160*/  F2FP.F16.F32.PACK_AB R152, R152, R31 ;  /* 0x0000001f9898723e */ /* 0x000fcc00000000ff */
[----:B------:R-:W3:Y:S01]  /*a170*/  MUFU.EX2 R39, R39 ;  /* 0x0000002700277308 */ /* 0x000ee20000000800 */
[----:B--2---:R-:W-:-:S07]  /*a180*/  FADD.FTZ R25, R35, R48 ;  /* 0x0000003023197221 */ /* 0x004fce0000010000 */
[----:B------:R-:W1:Y:S01]  /*a190*/  MUFU.EX2 R156, R41 ;  /* 0x00000029009c7308 */ /* 0x000e620000000800 */
[C---:B----4-:R-:W-:Y:S01]  /*a1a0*/  FADD.FTZ R48, R154.reuse, R25 ;  /* 0x000000199a307221 */ /* 0x050fe20000010000 */
[----:B------:R-:W-:Y:S01]  /*a1b0*/  FADD.FTZ R25, R95, R50 ;  /* 0x000000325f197221 */ /* 0x000fe20000010000 */
[----:B------:R-:W-:-:S03]  /*a1c0*/  F2FP.F16.F32.PACK_AB R154, R154, R35 ;  /* 0x000000239a9a723e */ /* 0x000fc600000000ff */
[----:B------:R-:W-:Y:S02]  /*a1d0*/  FADD.FTZ R50, R38, R25 ;  /* 0x0000001926327221 */ /* 0x000fe40000010000 */
[----:B------:R-:W2:Y:S01]  /*a1e0*/  MUFU.EX2 R43, R43 ;  /* 0x0000002b002b7308 */ /* 0x000ea20000000800 */
[----:B---3--:R-:W-:Y:S01]  /*a1f0*/  FADD.FTZ R3, R39, R48 ;  /* 0x0000003027037221 */ /* 0x008fe20000010000 */
[----:B------:R-:W-:-:S04]  /*a200*/  FADD.FTZ R25, R99, R50 ;  /* 0x0000003263197221 */ /* 0x000fc80000010000 */
[----:B------:R-:W-:Y:S02]  /*a210*/  FADD.FTZ R50, R40, R25 ;  /* 0x0000001928327221 */ /* 0x000fe40000010000 */
[----:B------:R-:W3:Y:S01]  /*a220*/  MUFU.EX2 R158, R45 ;  /* 0x0000002d009e7308 */ /* 0x000ee20000000800 */
[C---:B-1----:R-:W-:Y:S01]  /*a230*/  FADD.FTZ R48, R156.reuse, R3 ;  /* 0x000000039c307221 */ /* 0x042fe20000010000 */
[----:B------:R-:W-:Y:S01]  /*a240*/  FADD.FTZ R25, R103, R50 ;  /* 0x0000003267197221 */ /* 0x000fe20000010000 */
[----:B------:R-:W-:-:S03]  /*a250*/  F2FP.F16.F32.PACK_AB R156, R156, R39 ;  /* 0x000000279c9c723e */ /* 0x000fc600000000ff */
[----:B------:R-:W-:Y:S02]  /*a260*/  FADD.FTZ R24, R42, R25 ;  /* 0x000000192a187221 */ /* 0x000fe40000010000 */
        /* <DEDUP_REMOVED lines=23> */
[----:B--2---:R-:W-:-:S07]  /*a3e0*/  FADD.FTZ R3, R59, R4 ;  /* 0x000000043b037221 */ /* 0x004fce0000010000 */
[----:B------:R-:W2:Y:S01]  /*a3f0*/  MUFU.EX2 R111, R111 ;  /* 0x0000006f006f7308 */ /* 0x000ea20000000800 */
[C---:B---3--:R-:W-:Y:S01]  /*a400*/  FADD.FTZ R24, R44.reuse, R25 ;  /* 0x000000192c187221 */ /* 0x048fe20000010000 */
[----:B------:R-:W-:-:S06]  /*a410*/  F2FP.F16.F32.PACK_AB R167, R44, R107 ;  /* 0x0000006b2ca7723e */ /* 0x000fcc00000000ff */
[----:B------:R-:W3:Y:S01]  /*a420*/  MUFU.EX2 R63, R63 ;  /* 0x0000003f003f7308 */ /* 0x000ee20000000800 */
[C---:B-1----:R-:W-:Y:S01]  /*a430*/  FADD.FTZ R4, R166.reuse, R3 ;  /* 0x00000003a6047221 */ /* 0x042fe20000010000 */
[----:B------:R-:W-:-:S06]  /*a440*/  F2FP.F16.F32.PACK_AB R166, R166, R59 ;  /* 0x0000003ba6a6723e */ /* 0x000fcc00000000ff */
[----:B------:R-:W1:Y:S01]  /*a450*/  MUFU.EX2 R46, R113 ;  /* 0x00000071002e7308 */ /* 0x000e620000000800 */
[----:B--2---:R-:W-:-:S07]  /*a460*/  FADD.FTZ R25, R111, R24 ;  /* 0x000000186f197221 */ /* 0x004fce0000010000 */
[----:B------:R-:W2:Y:S01]  /*a470*/  MUFU.EX2 R168, R65 ;  /* 0x0000004100a87308 */ /* 0x000ea20000000800 */
[----:B---3--:R-:W-:-:S07]  /*a480*/  FADD.FTZ R9, R63, R4 ;  /* 0x000000043f097221 */ /* 0x008fce0000010000 */
[----:B------:R-:W3:Y:S01]  /*a490*/  MUFU.EX2 R115, R115 ;  /* 0x0000007300737308 */ /* 0x000ee20000000800 */
[C---:B-1----:R-:W-:Y:S01]  /*a4a0*/  FADD.FTZ R24, R46.reuse, R25 ;  /* 0x000000192e187221 */ /* 0x042fe20000010000 */
[----:B------:R-:W-:-:S06]  /*a4b0*/  F2FP.F16.F32.PACK_AB R169, R46, R111 ;  /* 0x0000006f2ea9723e */ /* 0x000fcc00000000ff */
[----:B------:R-:W1:Y:S01]  /*a4c0*/  MUFU.EX2 R67, R67 ;  /* 0x0000004300437308 */ /* 0x000e620000000800 */
[C---:B--2---:R-:W-:Y:S01]  /*a4d0*/  FADD.FTZ R4, R168.reuse, R9 ;  /* 0x00000009a8047221 */ /* 0x044fe20000010000 */
[----:B------:R-:W-:-:S06]  /*a4e0*/  F2FP.F16.F32.PACK_AB R168, R168, R63 ;  /* 0x0000003fa8a8723e */ /* 0x000fcc00000000ff */
[----:B------:R-:W2:Y:S01]  /*a4f0*/  MUFU.EX2 R34, R34 ;  /* 0x0000002200227308 */ /* 0x000ea20000000800 */
[----:B---3--:R-:W-:-:S07]  /*a500*/  FADD.FTZ R25, R115, R24 ;  /* 0x0000001873197221 */ /* 0x008fce0000010000 */
[----:B------:R-:W3:Y:S01]  /*a510*/  MUFU.EX2 R30, R30 ;  /* 0x0000001e001e7308 */ /* 0x000ee20000000800 */
[----:B-1----:R-:W-:Y:S01]  /*a520*/  FADD.FTZ R9, R67, R4 ;  /* 0x0000000443097221 */ /* 0x002fe20000010000 */
[C---:B--2---:R-:W-:Y:S01]  /*a530*/  FADD.FTZ R3, R34.reuse, R25 ;  /* 0x0000001922037221 */ /* 0x044fe20000010000 */
[----:B------:R-:W-:Y:S02]  /*a540*/  F2FP.F16.F32.PACK_AB R171, R34, R115 ;  /* 0x0000007322ab723e */ /* 0x000fe400000000ff */
[C---:B---3--:R-:W-:Y:S01]  /*a550*/  FADD.FTZ R4, R30.reuse, R9 ;  /* 0x000000091e047221 */ /* 0x048fe20000010000 */
[----:B------:R-:W-:Y:S01]  /*a560*/  F2FP.F16.F32.PACK_AB R170, R30, R67 ;  /* 0x000000431eaa723e */ /* 0x000fe200000000ff */
[----:B0-----:R-:W-:Y:S06]  /*a570*/  @!P0 BRA `(.L_x_4949) ;  /* 0x0000000000048947 */ /* 0x001fec0003800000 */
[----:B------:R-:W-:Y:S01]  /*a580*/  BPT.TRAP 0x1 ;  /* 0x000000040000795c */ /* 0x000fe20000300000 */
.L_x_4949:
[----:B------:R0:W1:Y:S01]  /*a590*/  SYNCS.PHASECHK.TRANS64.TRYWAIT P2, [R21+URZ+0x22850], R72 ;  /* 0x02285048150075a7 */ /* 0x000062000804017f */
[----:B------:R-:W-:Y:S05]  /*a5a0*/  @!P0 BRA `(.L_x_4950) ;  /* 0x0000000000048947 */ /* 0x000fea0003800000 */
[----:B------:R-:W-:Y:S01]  /*a5b0*/  BPT.TRAP 0x1 ;  /* 0x000000040000795c */ /* 0x000fe20000300000 */
.L_x_4950:
[----:B------:R-:W-:Y:S04]  /*a5c0*/  BSSY B0, `(.L_x_4951) ;  /* 0x0000004000007945 */ /* 0x000fe80003800000 */
[----:B-1----:R-:W-:Y:S05]  /*a5d0*/  @P2 BRA `(.L_x_4952) ;  /* 0x0000000000082947 */ /* 0x002fea0003800000 */
[----:B------:R-:W1:Y:S02]  /*a5e0*/  SYNCS.PHASECHK.TRANS64.TRYWAIT P2, [R21+URZ+0x22850], R72 ;  /* 0x02285048150075a7 */ /* 0x000e64000804017f */
[----:B-1----:R-:W-:Y:S05]  /*a5f0*/  @!P2 BRA `(.L_x_4953) ;  /* 0x000001080098a947 */ /* 0x002fea0003800000 */
.L_x_4952:
[----:B------:R-:W-:Y:S05]  /*a600*/  BSYNC B0 ;  /* 0x0000000000007941 */ /* 0x000fea0003800000 */
.L_x_4951:
[----:B------:R-:W-:Y:S05]  /*a610*/  WARPSYNC.ALL ;  /* 0x0000000000007948 */ /* 0x000fea0003800000 */
[----:B------:R-:W-:Y:S01]  /*a620*/  VIADD R9, R18, 0x400 ;  /* 0x0000040012097836 */ /* 0x000fe20000000000 */
[----:B------:R2:W-:Y:S01]  /*a630*/  BAR.SYNC.DEFER_BLOCKING R177, 0x100 ;  /* 0x000400b10000751d */ /* 0x0005e20000010000 */
[----:B------:R-:W-:Y:S02]  /*a640*/  IMAD.MOV.U32 R173, RZ, RZ, 0x40000040 ;  /* 0x40000040ffad7424 */ /* 0x000fe400078e00ff */
[----:B------:R-:W-:Y:S01]  /*a650*/  IMAD.MOV.U32 R175, RZ, RZ, 0x40000040 ;  /* 0x40000040ffaf7424 */ /* 0x000fe200078e00ff */
[----:B------:R-:W-:Y:S01]  /*a660*/  SHF.R.U32.HI R9, RZ, 0x4, R9 ;  /* 0x00000004ff097819 */ /* 0x000fe20000011609 */
[----:B01----:R-:W-:Y:S01]  /*a670*/  @!P1 VIADD R21, R21, 0x22860 ;  /* 0x0002286015159836 */ /* 0x003fe20000000000 */
[----:B------:R-:W-:Y:S01]  /*a680*/  R2UR UR7, R173 ;  /* 0x00000000ad0772ca */ /* 0x000fe200000e0000 */
[----:B------:R-:W-:Y:S01]  /*a690*/  IMAD.MOV.U32 R173, RZ, RZ, 0x40000040 ;  /* 0x40000040ffad7424 */ /* 0x000fe200078e00ff */
[----:B------:R-:W-:Y:S01]  /*a6a0*/  LOP3.LUT R9, R9, 0x3fff, RZ, 0xc0, !PT ;  /* 0x00003fff09097812 */ /* 0x000fe200078ec0ff */
[----:B------:R-:W0:Y:S01]  /*a6b0*/  LDC R178, c[0x0][0x448] ;  /* 0x00011200ffb27b82 */ /* 0x000e220000000800 */
[----:B------:R-:W-:Y:S01]  /*a6c0*/  @!P1 PRMT R21, RZ, 0x654, R21 ;  /* 0x00000654ff159816 */ /* 0x000fe20000000015 */
[----:B------:R-:W-:Y:S01]  /*a6d0*/  VIADD R216, R216, 0xfffffffe ;  /* 0xfffffffed8d87836 */ /* 0x000fe20000000000 */
[----:B------:R-:W-:Y:S01]  /*a6e0*/  LOP3.LUT R9, R9, 0x3000000, RZ, 0xfc, !PT ;  /* 0x0300000009097812 */ /* 0x000fe200078efcff */
[----:B------:R-:W-:Y:S01]  /*a6f0*/  ULDC UR42, c[0x0][0x988] ;  /* 0x00026200002a7ab9 */ /* 0x000fe20000000800 */
[----:B------:R-:W-:-:S03]  /*a700*/  ULDC UR43, c[0x0][0x988] ;  /* 0x00026200002b7ab9 */ /* 0x000fc60000000800 */
[----:B------:R-:W-:-:S04]  /*a710*/  IMAD R172, R19, 0xc00, R9 ;  /* 0x00000c0013ac7824 */ /* 0x000fc800078e0209 */
[C---:B------:R-:W-:Y:S01]  /*a720*/  VIADD R174, R172.reuse, 0x80 ;  /* 0x00000080acae7836 */ /* 0x040fe20000000000 */
[----:B------:R-:W-:Y:S01]  /*a730*/  R2UR UR6, R172 ;  /* 0x00000000ac0672ca */ /* 0x000fe200000e0000 */
[----:B------:R-:W-:Y:S01]  /*a740*/  WARPGROUP.ARRIVE ;  /* 0x00000000000079c5 */ /* 0x000fe20000000000 */
[----:B0-----:R-:W-:-:S11]  /*a750*/  ISETP.NE.AND P2, PT, R178, 0x1, PT ;  /* 0x00000001b200780c */ /* 0x001fd60003f45270 */
        /* <DEDUP_REMOVED lines=10> */
[----:B------:R-:W-:Y:S01]  /*a800*/  IMAD.MOV.U32 R153, RZ, RZ, 0x40000040 ;  /* 0x40000040ff997424 */ /* 0x000fe200078e00ff */
[----:B------:R-:W0:Y:S02]  /*a810*/  @P2 LDC R154, c[0x0][0x450] ;  /* 0x00011400ff9a2b82 */ /* 0x000e240000000800 */
        /* <DEDUP_REMOVED lines=8> */
[----:B------:R-:W-:Y:S01]  /*a8a0*/  IMAD.MOV.U32 R153, RZ, RZ, 0x40000040 ;  /* 0x40000040ff997424 */ /* 0x000fe200078e00ff */
[----:B------:R-:W-:Y:S01]  /*a8b0*/  IADD3 R172, R172, 0x280, RZ ;  /* 0x00000280acac7810 */ /* 0x000fe20007ffe0ff */
[----:B------:R-:W-:Y:S02]  /*a8c0*/  WARPGROUP.DEPBAR.LE gsb0, 0x0 ;  /* 0x00008000000079c5 */ /* 0x000fe40000010000 */
[----:B------:R-:W-:-:S15]  /*a8d0*/  WARPGROUP.ARRIVE ;  /* 0x00000000000079c5 */ /* 0x000fde0000000000 */
[----:B------:R-:W-:-:S05]  /*a8e0*/  NOP ;  /* 0x0000000000007918 */ /* 0x000fca0000000000 */
[----:B------:R-:W-:Y:S01]  /*a8f0*/  HGMMA.64x256x16.F32 R24, R160, gdesc[UR4].tnspB, R24, gsb0 ;  /* 0x43e00004a0187df0 */ /* 0x000fe20008000818 */
[----:B------:R-:W-:Y:S01]  /*a900*/  R2UR UR6, R152 ;  /* 0x00000000980672ca */ /* 0x000fe200000e0000 */
[----:B------:R-:W-:Y:S01]  /*a910*/  IMAD.MOV.U32 R152, RZ, RZ, R210 ;  /* 0x000000ffff987224 */ /* 0x000fe200078e00d2 */
[----:B------:R-:W-:Y:S02]  /*a920*/  R2UR UR7, R153 ;  /* 0x00000000990772ca */ /* 0x000fe400000e0000 */
[----:B------:R-:W1:Y:S02]  /*a930*/  @P2 LDC R153, c[0x0][0x44c] ;  /* 0x00011300ff992b82 */ /* 0x000e640000000800 */
[----:B-1----:R-:W-:-:S05]  /*a940*/  @P2 IMAD.HI.U32 R153, R210, R153, RZ ;  /* 0x00000099d2992227 */ /* 0x002fca00078e00ff */
[----:B0-----:R-:W-:-:S04]  /*a950*/  @P2 SHF.R.U32.HI R152, RZ, R154, R153 ;  /* 0x0000009aff982219 */ /* 0x001fc80000011699 */
[----:B------:R-:W-:-:S05]  /*a960*/  IADD3 R152, R152, R213, -R211 ;  /* 0x000000d598987210 */ /* 0x000fca0007ffe8d3 */
[----:B------:R-:W-:-:S05]  /*a970*/  IMAD.HI R152, R152, 0x2aaaaaab, RZ ;  /* 0x2aaaaaab98987827 */ /* 0x000fca00078e02ff */
[----:B------:R-:W-:Y:S01]  /*a980*/  SHF.R.U32.HI R153, RZ, 0x1f, R152 ;  /* 0x0000001fff997819 */ /* 0x000fe20000011698 */
[----:B------:R-:W-:Y:S02]  /*a990*/  WARPGROUP.DEPBAR.LE gsb0, 0x0 ;  /* 0x00008000000079c5 */ /* 0x000fe40000010000 */
[----:B------:R-:W-:-:S06]  /*a9a0*/  WARPGROUP.ARRIVE ;  /* 0x00000000000079c5 */ /* 0x000fcc0000000000 */
        /* <DEDUP_REMOVED lines=9> */
[----:B0-----:R-:W-:-:S04]  /*aa40*/  LEA.HI.SX32 R21, R152, R153, 0x1c ;  /* 0x0000009998157211 */ /* 0x001fc800078fe2ff */
[----:B------:R-:W-:-:S04]  /*aa50*/  VIMNMX R21, RZ, R21, !PT ;  /* 0x00000015ff157248 */ /* 0x000fc80007fe0100 */
[----:B------:R-:W-:-:S13]  /*aa60*/  ISETP.GE.AND P2, PT, R216, R21, PT ;  /* 0x00000015d800720c */ /* 0x000fda0003f46270 */
[----:B--2---:R-:W-:Y:S05]  /*aa70*/  @!P2 BRA `(.L_x_4954) ;  /* 0x0000002400d8a947 */ /* 0x004fea0003800000 */
[----:B------:R-:W-:Y:S02]  /*aa80*/  IMAD.MOV.U32 R203, RZ, RZ, R8 ;  /* 0x000000ffffcb7224 */ /* 0x000fe400078e0008 */
[----:B------:R-:W-:Y:S02]  /*aa90*/  IMAD.MOV.U32 R222, RZ, RZ, R5 ;  /* 0x000000ffffde7224 */ /* 0x000fe400078e0005 */
[----:B------:R-:W-:-:S07]  /*aaa0*/  IMAD.MOV.U32 R200, RZ, RZ, R216 ;  /* 0x000000ffffc87224 */ /* 0x000fce00078e00d8 */
.L_x_4964:
        /* <DEDUP_REMOVED lines=8> */
.L_x_4955:
[----:B------:R-:W-:Y:S01]  /*ab30*/  IMAD R201, R19, 0x8, R18 ;  /* 0x0000000813c97824 */ /* 0x000fe200078e0212 */
[----:B------:R-:W-:-:S04]  /*ab40*/  SHF.L.U32 R202, R23, 0x1f, RZ ;  /* 0x0000001f17ca7819 */ /* 0x000fc800000006ff */
[----:B------:R0:W1:Y:S01]  /*ab50*/  SYNCS.PHASECHK.TRANS64.TRYWAIT P2, [R201+URZ+0x22830], R202 ;  /* 0x022830cac90075a7 */ /* 0x000062000804017f */
[----:B------:R-:W-:Y:S05]  /*ab60*/  @!P0 BRA `(.L_x_4956) ;  /* 0x0000000000048947 */ /* 0x000fea0003800000 */
[----:B------:R-:W-:Y:S01]  /*ab70*/  BPT.TRAP 0x1 ;  /* 0x000000040000795c */ /* 0x000fe20000300000 */
.L_x_4956:
[----:B------:R-:W2:Y:S02]  /*ab80*/  LDC R0, c[0x0][0x448] ;  /* 0x00011200ff007b82 */ /* 0x000ea40000000800 */
[----:B--2---:R-:W-:Y:S01]  /*ab90*/  ISETP.NE.AND P3, PT, R0, 0x1, PT ;  /* 0x000000010000780c */ /* 0x004fe20003f65270 */
[----:B------:R-:W-:-:S12]  /*aba0*/  IMAD.IADD R0, R217, 0x1, R210 ;  /* 0x00000001d9007824 */ /* 0x000fd800078e02d2 */
[----:B------:R-:W2:Y:S08]  /*abb0*/  @P3 LDC R5, c[0x0][0x44c] ;  /* 0x00011300ff053b82 */ /* 0x000eb00000000800 */
[----:B------:R-:W3:Y:S01]  /*abc0*/  @P3 LDC R8, c[0x0][0x450] ;  /* 0x00011400ff083b82 */ /* 0x000ee20000000800 */
[----:B--2---:R-:W-:-:S05]  /*abd0*/  @P3 IMAD.HI.U32 R5, R0, R5, RZ ;  /* 0x0000000500053227 */ /* 0x004fca00078e00ff */
[----:B---3--:R-:W-:Y:S01]  /*abe0*/  @P3 SHF.R.U32.HI R0, RZ, R8, R5 ;  /* 0x00000008ff003219 */ /* 0x008fe20000011605 */
[----:B-1----:R-:W-:Y:S06]  /*abf0*/  @P2 BRA `(.L_x_4957) ;  /* 0x0000000000082947 */ /* 0x002fec0003800000 */
[----:B------:R-:W1:Y:S02]  /*ac00*/  SYNCS.PHASECHK.TRANS64.TRYWAIT P2, [R201+URZ+0x22830], R202 ;  /* 0x022830cac90075a7 */ /* 0x000e64000804017f */
[----:B-1----:R-:W-:Y:S05]  /*ac10*/  @!P2 BRA `(.L_x_4958) ;  /* 0x000001040024a947 */ /* 0x002fea0003800000 */
.L_x_4957:
[----:B------:R-:W-:Y:S05]  /*ac20*/  WARPSYNC.ALL ;  /* 0x0000000000007948 */ /* 0x000fea0003800000 */
[----:B------:R-:W2:Y:S04]  /*ac30*/  SHFL.IDX PT, R153, R0, RZ, 0x1c1f ;  /* 0x001c1fff00997589 */ /* 0x000ea800000e0000 */
[----:B------:R2:W3:Y:S01]  /*ac40*/  SHFL.IDX PT, R155, R0, 0x1, 0x1c1f ;  /* 0x003c1f00009b7f89 */ /* 0x0004e200000e0000 */
[----:B------:R-:W-:-:S03]  /*ac50*/  IMAD.MOV.U32 R5, RZ, RZ, -0x60 ;  /* 0xffffffa0ff057424 */ /* 0x000fc600078e00ff */
[----:B------:R-:W4:Y:S01]  /*ac60*/  LDL.LU R216, [R1+0x4] ;  /* 0x0000040001d87983 */ /* 0x000f220000300800 */
[----:B------:R-:W-:Y:S01]  /*ac70*/  IMAD R5, R200, R5, 0x1 ;  /* 0x00000001c8057424 */ /* 0x000fe200078e0205 */
[----:B------:R-:W-:Y:S01]  /*ac80*/  R2UR UR4, R6 ;  /* 0x00000000060472ca */ /* 0x000fe200000e0000 */
[----:B------:R-:W-:Y:S01]  /*ac90*/  IMAD R156, R19, 0x300, R20 ;  /* 0x00000300139c7824 */ /* 0x000fe200078e0214 */
[----:B------:R-:W-:Y:S01]  /*aca0*/  R2UR UR5, R7 ;  /* 0x00000000070572ca */ /* 0x000fe200000e0000 */
[----:B------:R-:W-:Y:S01]  /*acb0*/  IMAD R8, R218, -0x2, R5 ;  /* 0xfffffffeda087824 */ /* 0x000fe200078e0205 */
[----:B------:R-:W-:Y:S01]  /*acc0*/  R2UR UR8, R14 ;  /* 0x000000000e0872ca */ /* 0x000fe200000e0000 */
[----:B------:R-:W-:Y:S01]  /*acd0*/  IMAD.MOV.U32 R157, RZ, RZ, 0x40000040 ;  /* 0x40000040ff9d7424 */ /* 0x000fe200078e00ff */
[C---:B------:R-:W-:Y:S01]  /*ace0*/  R2UR UR6, R156.reuse ;  /* 0x000000009c0672ca */ /* 0x040fe200000e0000 */
[C---:B------:R-:W-:Y:S01]  /*acf0*/  VIADD R154, R156.reuse, 0x2 ;  /* 0x000000029c9a7836 */ /* 0x040fe20000000000 */
[----:B------:R-:W-:Y:S01]  /*ad00*/  IADD3 R8, -R211, R8, R213 ;  /* 0x00000008d3087210 */ /* 0x000fe20007ffe1d5 */
[C---:B------:R-:W-:Y:S01]  /*ad10*/  VIADD R152, R156.reuse, 0x4 ;  /* 0x000000049c987836 */ /* 0x040fe20000000000 */
[C---:B------:R-:W-:Y:S01]  /*ad20*/  R2UR UR7, R157.reuse ;  /* 0x000000009d0772ca */ /* 0x040fe200000e0000 */
[----:B------:R-:W-:Y:S01]  /*ad30*/  VIADD R156, R156, 0x6 ;  /* 0x000000069c9c7836 */ /* 0x000fe20000000000 */
[----:B------:R-:W-:Y:S01]  /*ad40*/  R2UR UR10, R154 ;  /* 0x000000009a0a72ca */ /* 0x000fe200000e0000 */
[----:B--2---:R-:W-:Y:S01]  /*ad50*/  IMAD.IADD R0, R8, 0x1, R153 ;  /* 0x0000000108007824 */ /* 0x004fe200078e0299 */
[----:B------:R-:W-:Y:S01]  /*ad60*/  R2UR UR14, R152 ;  /* 0x00000000980e72ca */ /* 0x000fe200000e0000 */
[----:B------:R-:W-:Y:S01]  /*ad70*/  IMAD.MOV.U32 R153, RZ, RZ, 0x40000040 ;  /* 0x40000040ff997424 */ /* 0x000fe200078e00ff */
[----:B------:R-:W-:Y:S01]  /*ad80*/  R2UR UR18, R156 ;  /* 0x000000009c1272ca */ /* 0x000fe200000e0000 */
[----:B---3--:R-:W-:Y:S01]  /*ad90*/  IMAD.IADD R8, R8, 0x1, R155 ;  /* 0x0000000108087824 */ /* 0x008fe200078e029b */
[----:B------:R-:W-:Y:S01]  /*ada0*/  R2UR UR19, R157 ;  /* 0x000000009d1372ca */ /* 0x000fe200000e0000 */
[----:B------:R-:W-:Y:S01]  /*adb0*/  IMAD.MOV.U32 R155, RZ, RZ, 0x40000040 ;  /* 0x40000040ff9b7424 */ /* 0x000fe200078e00ff */
[----:B------:R-:W-:-:S02]  /*adc0*/  R2UR UR15, R153 ;  /* 0x00000000990f72ca */ /* 0x000fc400000e0000 */
        /* <DEDUP_REMOVED lines=8> */
[C---:B------:R-:W-:Y:S02]  /*ae50*/  ISETP.GT.AND P2, PT, R0.reuse, 0x49, PT ;  /* 0x000000490000780c */ /* 0x040fe40003f44270 */
[C---:B------:R-:W-:Y:S02]  /*ae60*/  ISETP.GT.AND P3, PT, R0.reuse, 0x50, PT ;  /* 0x000000500000780c */ /* 0x040fe40003f64270 */
[C---:B------:R-:W-:Y:S02]  /*ae70*/  ISETP.GT.AND P4, PT, R0.reuse, 0x51, PT ;  /* 0x000000510000780c */ /* 0x040fe40003f84270 */
[C---:B------:R-:W-:Y:S02]  /*ae80*/  ISETP.GT.AND P5, PT, R0.reuse, 0x58, PT ;  /* 0x000000580000780c */ /* 0x040fe40003fa4270 */
[----:B------:R-:W-:Y:S01]  /*ae90*/  ISETP.GT.AND P6, PT, R0, 0x59, PT ;  /* 0x000000590000780c */ /* 0x000fe20003fc4270 */
[----:B------:R-:W-:Y:S02]  /*aea0*/  WARPGROUP.DEPBAR.LE gsb0, 0x0 ;  /* 0x00008000000079c5 */ /* 0x000fe40000010000 */
[----:B------:R-:W-:-:S06]  /*aeb0*/  WARPGROUP.ARRIVE ;  /* 0x00000000000079c5 */ /* 0x000fcc0000000000 */
[----:B------:R-:W-:Y:S03]  /*aec0*/  HGMMA.64x96x16.F32 R152, gdesc[UR8], R152, gsb0 ;  /* 0x01600000089879f0 */ /* 0x000fe60008000898 */
[----:B------:R-:W-:Y:S02]  /*aed0*/  WARPGROUP.DEPBAR.LE gsb0, 0x0 ;  /* 0x00008000000079c5 */ /* 0x000fe40000010000 */
[----:B------:R-:W-:-:S06]  /*aee0*/  WARPGROUP.ARRIVE ;  /* 0x00000000000079c5 */ /* 0x000fcc0000000000 */
[----:B------:R-:W-:Y:S01]  /*aef0*/  HGMMA.64x96x16.F32 R152, gdesc[UR12], R152, gsb0 ;  /* 0x016000000c9879f0 */ /* 0x000fe20008000898 */
[----:B----4-:R-:W-:-:S04]  /*af00*/  LOP3.LUT R216, R216, 0xffbfffff, RZ, 0xc0, !PT ;  /* 0xffbfffffd8d87812 */ /* 0x010fc800078ec0ff */
[----:B------:R-:W-:Y:S02]  /*af10*/  @P1 LOP3.LUT R216, R216, 0x400000, RZ, 0xfc, !PT ;  /* 0x00400000d8d81812 */ /* 0x000fe400078efcff */
[----:B------:R-:W-:Y:S02]  /*af20*/  ISETP.GT.AND P1, PT, R0, 0x41, PT ;  /* 0x000000410000780c */ /* 0x000fe40003f24270 */
[----:B------:R-:W-:-:S04]  /*af30*/  LOP3.LUT R216, R216, 0xffdfffff, RZ, 0xc0, !PT ;  /* 0xffdfffffd8d87812 */ /* 0x000fc800078ec0ff */
[----:B------:R-:W-:Y:S02]  /*af40*/  @P0 LOP3.LUT R216, R216, 0x200000, RZ, 0xfc, !PT ;  /* 0x00200000d8d80812 */ /* 0x000fe400078efcff */
[----:B------:R-:W-:Y:S02]  /*af50*/  ISETP.GT.AND P0, PT, R0, 0x48, PT ;  /* 0x000000480000780c */ /* 0x000fe40003f04270 */
[----:B------:R-:W-:-:S04]  /*af60*/  LOP3.LUT R216, R216, 0xff7fffff, RZ, 0xc0, !PT ;  /* 0xff7fffffd8d87812 */ /* 0x000fc800078ec0ff */
[----:B------:R-:W-:Y:S02]  /*af70*/  @P1 LOP3.LUT R216, R216, 0x800000, RZ, 0xfc, !PT ;  /* 0x00800000d8d81812 */ /* 0x000fe400078efcff */
[----:B------:R-:W-:Y:S02]  /*af80*/  ISETP.GT.AND P1, PT, R0, RZ, PT ;  /* 0x000000ff0000720c */ /* 0x000fe40003f24270 */
[----:B------:R-:W-:-:S04]  /*af90*/  LOP3.LUT R216, R216, 0xfeffffff, RZ, 0xc0, !PT ;  /* 0xfeffffffd8d87812 */ /* 0x000fc800078ec0ff */
[----:B------:R-:W-:Y:S02]  /*afa0*/  @P0 LOP3.LUT R216, R216, 0x1000000, RZ, 0xfc, !PT ;  /* 0x01000000d8d80812 */ /* 0x000fe400078efcff */
[----:B------:R-:W-:Y:S02]  /*afb0*/  ISETP.GT.AND P0, PT, R0, 0x9, PT ;  /* 0x000000090000780c */ /* 0x000fe40003f04270 */
[----:B------:R-:W-:-:S04]  /*afc0*/  LOP3.LUT R216, R216, 0xfdffffff, RZ, 0xc0, !PT ;  /* 0xfdffffffd8d87812 */ /* 0x000fc800078ec0ff */
[----:B------:R-:W-:Y:S02]  /*afd0*/  @P2 LOP3.LUT R216, R216, 0x2000000, RZ, 0xfc, !PT ;  /* 0x02000000d8d82812 */ /* 0x000fe400078efcff */
[----:B------:R-:W-:Y:S02]  /*afe0*/  ISETP.GT.AND P2, PT, R0, 0x8, PT ;  /* 0x000000080000780c */ /* 0x000fe40003f44270 */
[----:B------:R-:W-:-:S04]  /*aff0*/  LOP3.LUT R216, R216, 0xfbffffff, RZ, 0xc0, !PT ;  /* 0xfbffffffd8d87812 */ /* 0x000fc800078ec0ff */
[----:B------:R-:W-:Y:S02]  /*b000*/  @P3 LOP3.LUT R216, R216, 0x4000000, RZ, 0xfc, !PT ;  /* 0x04000000d8d83812 */ /* 0x000fe400078efcff */
[----:B------:R-:W-:-:S03]  /*b010*/  ISETP.GT.AND P3, PT, R0, 0x1, PT ;  /* 0x000000010000780c */ /* 0x000fc60003f64270 */
[----:B------:R-:W-:Y:S01]  /*b020*/  STL [R1+0x4], R216 ;  /* 0x000004d801007387 */ /* 0x000fe20000100800 */
        /* <DEDUP_REMOVED lines=9> */
[----:B------:R-:W-:Y:S02]  /*b0c0*/  FSEL R160, R160, -INF , P1 ;  /* 0xff800000a0a07808 */ /* 0x000fe40000800000 */
[C---:B------:R-:W-:Y:S02]  /*b0d0*/  ISETP.GT.AND P3, PT, R0.reuse, 0x11, PT ;  /* 0x000000110000780c */ /* 0x040fe40003f64270 */
[C---:B------:R-:W-:Y:S02]  /*b0e0*/  ISETP.GT.AND P2, PT, R0.reuse, 0x18, PT ;  /* 0x000000180000780c */ /* 0x040fe40003f44270 */
[C---:B------:R-:W-:Y:S02]  /*b0f0*/  ISETP.GT.AND P0, PT, R0.reuse, 0x19, PT ;  /* 0x000000190000780c */ /* 0x040fe40003f04270 */
[----:B------:R-:W-:-:S02]  /*b100*/  ISETP.GT.AND P1, PT, R0, 0x20, PT ;  /* 0x000000200000780c */ /* 0x000fc40003f24270 */
[----:B------:R-:W-:Y:S02]  /*b110*/  FSEL R161, R161, -INF , P3 ;  /* 0xff800000a1a17808 */ /* 0x000fe40001800000 */
[----:B------:R-:W-:Y:S02]  /*b120*/  FSEL R164, R164, -INF , P2 ;  /* 0xff800000a4a47808 */ /* 0x000fe40001000000 */
[----:B------:R-:W-:Y:S02]  /*b130*/  FSEL R165, R165, -INF , P0 ;  /* 0xff800000a5a57808 */ /* 0x000fe40000000000 */
[----:B------:R-:W-:Y:S02]  /*b140*/  FSEL R168, R168, -INF , P1 ;  /* 0xff800000a8a87808 */ /* 0x000fe40000800000 */
[C---:B------:R-:W-:Y:S02]  /*b150*/  ISETP.GT.AND P3, PT, R0.reuse, 0x21, PT ;  /* 0x000000210000780c */ /* 0x040fe40003f64270 */
[----:B------:R-:W-:-:S02]  /*b160*/  ISETP.GT.AND P2, PT, R0, 0x28, PT ;  /* 0x000000280000780c */ /* 0x000fc40003f44270 */
[C---:B------:R-:W-:Y:S02]  /*b170*/  ISETP.GT.AND P0, PT, R0.reuse, 0x29, PT ;  /* 0x000000290000780c */ /* 0x040fe40003f04270 */
[----:B------:R-:W-:Y:S02]  /*b180*/  ISETP.GT.AND P1, PT, R0, 0x30, PT ;  /* 0x000000300000780c */ /* 0x000fe40003f24270 */
[----:B------:R-:W-:Y:S02]  /*b190*/  FSEL R169, R169, -INF , P3 ;  /* 0xff800000a9a97808 */ /* 0x000fe40001800000 */
[----:B------:R-:W-:Y:S02]  /*b1a0*/  FSEL R172, R172, -INF , P2 ;  /* 0xff800000acac7808 */ /* 0x000fe40001000000 */
[----:B------:R-:W-:Y:S02]  /*b1b0*/  FSEL R173, R173, -INF , P0 ;  /* 0xff800000adad7808 */ /* 0x000fe40000000000 */
[----:B------:R-:W-:-:S02]  /*b1c0*/  FSEL R176, R176, -INF , P1 ;  /* 0xff800000b0b07808 */ /* 0x000fc40000800000 */
[C---:B------:R-:W-:Y:S02]  /*b1d0*/  ISETP.GT.AND P3, PT, R0.reuse, 0x31, PT ;  /* 0x000000310000780c */ /* 0x040fe40003f64270 */
[C---:B------:R-:W-:Y:S02]  /*b1e0*/  ISETP.GT.AND P2, PT, R0.reuse, 0x38, PT ;  /* 0x000000380000780c */ /* 0x040fe40003f44270 */
[C---:B------:R-:W-:Y:S02]  /*b1f0*/  ISETP.GT.AND P0, PT, R0.reuse, 0x39, PT ;  /* 0x000000390000780c */ /* 0x040fe40003f04270 */
[----:B------:R-:W-:Y:S02]  /*b200*/  ISETP.GT.AND P1, PT, R0, 0x40, PT ;  /* 0x000000400000780c */ /* 0x000fe40003f24270 */
        /* <DEDUP_REMOVED lines=8> */
[----:B------:R-:W-:Y:S02]  /*b290*/  FMNMX.FTZ R0, R160, R0, !PT ;  /* 0x00000000a0007209 */ /* 0x000fe40007810000 */
[C---:B------:R-:W-:Y:S02]  /*b2a0*/  LOP3.LUT P1, RZ, R216.reuse, 0x800000, RZ, 0xc0, !PT ;  /* 0x00800000d8ff7812 */ /* 0x040fe4000782c0ff */
[----:B------:R-:W-:Y:S02]  /*b2b0*/  FMNMX.FTZ R0, R161, R0, !PT ;  /* 0x00000000a1007209 */ /* 0x000fe40007810000 */
[----:B------:R-:W-:Y:S02]  /*b2c0*/  LOP3.LUT P0, RZ, R216, 0x1000000, RZ, 0xc0, !PT ;  /* 0x01000000d8ff7812 */ /* 0x000fe4000780c0ff */
[----:B------:R-:W-:Y:S02]  /*b2d0*/  FMNMX.FTZ R0, R164, R0, !PT ;  /* 0x00000000a4007209 */ /* 0x000fe40007810000 */
[----:B------:R-:W-:-:S02]  /*b2e0*/  FSEL R185, R185, -INF , P1 ;  /* 0xff800000b9b97808 */ /* 0x000fc40000800000 */
[----:B------:R-:W-:Y:S02]  /*b2f0*/  FMNMX.FTZ R0, R165, R0, !PT ;  /* 0x00000000a5007209 */ /* 0x000fe40007810000 */
[----:B------:R-:W-:Y:S02]  /*b300*/  LOP3.LUT P2, RZ, R216, 0x2000000, RZ, 0xc0, !PT ;  /* 0x02000000d8ff7812 */ /* 0x000fe4000784c0ff */
[----:B------:R-:W-:Y:S02]  /*b310*/  FMNMX.FTZ R0, R168, R0, !PT ;  /* 0x00000000a8007209 */ /* 0x000fe40007810000 */
[----:B------:R-:W-:Y:S02]  /*b320*/  FSEL R188, R188, -INF , P0 ;  /* 0xff800000bcbc7808 */ /* 0x000fe40000000000 */
[----:B------:R-:W-:Y:S02]  /*b330*/  FMNMX.FTZ R0, R169, R0, !PT ;  /* 0x00000000a9007209 */ /* 0x000fe40007810000 */
[----:B------:R-:W-:-:S02]  /*b340*/  LOP3.LUT P3, RZ, R216, 0x4000000, RZ, 0xc0, !PT ;  /* 0x04000000d8ff7812 */ /* 0x000fc4000786c0ff */
[----:B------:R-:W-:Y:S02]  /*b350*/  FMNMX.FTZ R0, R172, R0, !PT ;  /* 0x00000000ac007209 */ /* 0x000fe40007810000 */
[----:B------:R-:W-:Y:S02]  /*b360*/  FSEL R189, R189, -INF , P2 ;  /* 0xff800000bdbd7808 */ /* 0x000fe40001000000 */
[----:B------:R-:W-:Y:S02]  /*b370*/  FMNMX.FTZ R0, R173, R0, !PT ;  /* 0x00000000ad007209 */ /* 0x000fe40007810000 */
[----:B------:R-:W-:Y:S02]  /*b380*/  FSEL R192, R192, -INF , P3 ;  /* 0xff800000c0c07808 */ /* 0x000fe40001800000 */
[----:B------:R-:W-:Y:S02]  /*b390*/  FMNMX.FTZ R0, R176, R0, !PT ;  /* 0x00000000b0007209 */ /* 0x000fe40007810000 */
[----:B------:R-:W-:-:S02]  /*b3a0*/  FSEL R193, R193, -INF , P4 ;  /* 0xff800000c1c17808 */ /* 0x000fc40002000000 */
[----:B------:R-:W-:Y:S02]  /*b3b0*/  FMNMX.FTZ R0, R177, R0, !PT ;  /* 0x00000000b1007209 */ /* 0x000fe40007810000 */
[----:B------:R-:W-:Y:S02]  /*b3c0*/  FSEL R196, R196, -INF , P5 ;  /* 0xff800000c4c47808 */ /* 0x000fe40002800000 */
[----:B------:R-:W-:Y:S02]  /*b3d0*/  FMNMX.FTZ R0, R180, R0, !PT ;  /* 0x00000000b4007209 */ /* 0x000fe40007810000 */
[----:B------:R-:W-:Y:S02]  /*b3e0*/  FSEL R197, R197, -INF , P6 ;  /* 0xff800000c5c57808 */ /* 0x000fe40003000000 */
[----:B------:R-:W-:Y:S02]  /*b3f0*/  FMNMX.FTZ R0, R181, R0, !PT ;  /* 0x00000000b5007209 */ /* 0x000fe40007810000 */
[----:B------:R-:W-:-:S02]  /*b400*/  LOP3.LUT P1, RZ, R216, 0x400000, RZ, 0xc0, !PT ;  /* 0x00400000d8ff7812 */ /* 0x000fc4000782c0ff */
[----:B------:R-:W-:Y:S02]  /*b410*/  FMNMX.FTZ R0, R184, R0, !PT ;  /* 0x00000000b8007209 */ /* 0x000fe40007810000 */
[----:B------:R-:W-:Y:S02]  /*b420*/  LOP3.LUT P0, RZ, R216, 0x200000, RZ, 0xc0, !PT ;  /* 0x00200000d8ff7812 */ /* 0x000fe4000780c0ff */
[----:B------:R-:W-:Y:S02]  /*b430*/  FMNMX.FTZ R0, R185, R0, !PT ;  /* 0x00000000b9007209 */ /* 0x000fe40007810000 */
[----:B------:R-:W-:Y:S02]  /*b440*/  ISETP.GT.AND P4, PT, R8, 0x1, PT ;  /* 0x000000010800780c */ /* 0x000fe40003f84270 */
[----:B------:R-:W-:Y:S02]  /*b450*/  FMNMX.FTZ R0, R188, R0, !PT ;  /* 0x00000000bc007209 */ /* 0x000fe40007810000 */
[----:B------:R-:W-:-:S02]  /*b460*/  ISETP.GT.AND P3, PT, R8, 0x8, PT ;  /* 0x000000080800780c */ /* 0x000fc40003f64270 */
[----:B------:R-:W-:Y:S02]  /*b470*/  FMNMX.FTZ R0, R189, R0, !PT ;  /* 0x00000000bd007209 */ /* 0x000fe40007810000 */
[----:B------:R-:W-:Y:S02]  /*b480*/  FSEL R155, R155, -INF , P4 ;  /* 0xff8000009b9b7808 */ /* 0x000fe40002000000 */
[----:B------:R-:W-:Y:S02]  /*b490*/  FMNMX.FTZ R0, R192, R0, !PT ;  /* 0x00000000c0007209 */ /* 0x000fe40007810000 */
[----:B------:R-:W-:Y:S02]  /*b4a0*/  FSEL R158, R158, -INF , P3 ;  /* 0xff8000009e9e7808 */ /* 0x000fe40001800000 */
[----:B------:R-:W-:Y:S02]  /*b4b0*/  FMNMX.FTZ R0, R193, R0, !PT ;  /* 0x00000000c1007209 */ /* 0x000fe40007810000 */
[----:B------:R-:W-:-:S02]  /*b4c0*/  ISETP.GT.AND P4, PT, R8, 0x10, PT ;  /* 0x000000100800780c */ /* 0x000fc40003f84270 */
[----:B------:R-:W-:Y:S02]  /*b4d0*/  FMNMX.FTZ R0, R196, R0, !PT ;  /* 0x00000000c4007209 */ /* 0x000fe40007810000 */
[----:B------:R-:W-:Y:S02]  /*b4e0*/  ISETP.GT.AND P3, PT, R8, 0x11, PT ;  /* 0x000000110800780c */ /* 0x000fe40003f64270 */
[----:B------:R-:W-:Y:S02]  /*b4f0*/  FMNMX.FTZ R0, R197, R0, !PT ;  /* 0x00000000c5007209 */ /* 0x000fe40007810000 */
[----:B------:R-:W-:Y:S02]  /*b500*/  FSEL R162, R162, -INF , P4 ;  /* 0xff800000a2a27808 */ /* 0x000fe40002000000 */
[----:B------:R-:W-:Y:S01]  /*b510*/  FSEL R163, R163, -INF , P3 ;  /* 0xff800000a3a37808 */ /* 0x000fe20001800000 */
[----:B------:R-:W2:Y:S01]  /*b520*/  SHFL.BFLY PT, R5, R0, 0x2, 0x1f ;  /* 0x0c401f0000057f89 */ /* 0x000ea200000e0000 */
[----:B------:R-:W-:-:S02]  /*b530*/  ISETP.GT.AND P4, PT, R8, 0x19, PT ;  /* 0x000000190800780c */ /* 0x000fc40003f84270 */
[----:B------:R-:W-:Y:S02]  /*b540*/  ISETP.GT.AND P3, PT, R8, 0x20, PT ;  /* 0x000000200800780c */ /* 0x000fe40003f64270 */
[----:B------:R-:W-:Y:S02]  /*b550*/  FSEL R167, R167, -INF , P4 ;  /* 0xff800000a7a77808 */ /* 0x000fe40002000000 */
[----:B------:R-:W-:Y:S02]  /*b560*/  FSEL R170, R170, -INF , P3 ;  /* 0xff800000aaaa7808 */ /* 0x000fe40001800000 */
[C---:B------:R-:W-:Y:S02]  /*b570*/  ISETP.GT.AND P4, PT, R8.reuse, 0x28, PT ;  /* 0x000000280800780c */ /* 0x040fe40003f84270 */
[----:B------:R-:W-:Y:S02]  /*b580*/  ISETP.GT.AND P3, PT, R8, 0x29, PT ;  /* 0x000000290800780c */ /* 0x000fe40003f64270 */
[----:B------:R-:W-:-:S02]  /*b590*/  FSEL R174, R174, -INF , P4 ;  /* 0xff800000aeae7808 */ /* 0x000fc40002000000 */
[----:B------:R-:W-:Y:S02]  /*b5a0*/  FSEL R175, R175, -INF , P3 ;  /* 0xff800000afaf7808 */ /* 0x000fe40001800000 */
[C---:B------:R-:W-:Y:S02]  /*b5b0*/  ISETP.GT.AND P4, PT, R8.reuse, 0x31, PT ;  /* 0x000000310800780c */ /* 0x040fe40003f84270 */
[----:B------:R-:W-:Y:S02]  /*b5c0*/  ISETP.GT.AND P3, PT, R8, 0x38, PT ;  /* 0x000000380800780c */ /* 0x000fe40003f64270 */
[----:B------:R-:W-:Y:S02]  /*b5d0*/  FSEL R179, R179, -INF , P4 ;  /* 0xff800000b3b37808 */ /* 0x000fe40002000000 */
[----:B------:R-:W-:Y:S02]  /*b5e0*/  FSEL R182, R182, -INF , P3 ;  /* 0xff800000b6b67808 */ /* 0x000fe40001800000 */
[----:B--2---:R-:W-:-:S02]  /*b5f0*/  FMNMX.FTZ R5, R0, R5, !PT ;  /* 0x0000000500057209 */ /* 0x004fc40007810000 */
[C---:B------:R-:W-:Y:S02]  /*b600*/  ISETP.GT.AND P4, PT, R8.reuse, 0x40, PT ;  /* 0x000000400800780c */ /* 0x040fe40003f84270 */
[----:B------:R-:W-:Y:S01]  /*b610*/  ISETP.GT.AND P3, PT, R8, 0x41, PT ;  /* 0x000000410800780c */ /* 0x000fe20003f64270 */
[----:B------:R-:W2:Y:S01]  /*b620*/  SHFL.BFLY PT, R0, R5, 0x1, 0x1f ;  /* 0x0c201f0005007f89 */ /* 0x000ea200000e0000 */
[----:B------:R-:W-:Y:S02]  /*b630*/  FSEL R186, R186, -INF , P4 ;  /* 0xff800000baba7808 */ /* 0x000fe40002000000 */
[----:B------:R-:W-:Y:S02]  /*b640*/  FSEL R187, R187, -INF , P3 ;  /* 0xff800000bbbb7808 */ /* 0x000fe40001800000 */
        /* <DEDUP_REMOVED lines=8> */
[----:B--2---:R-:W-:Y:S01]  /*b6d0*/  FMNMX.FTZ R5, R5, R0, !PT ;  /* 0x0000000005057209 */ /* 0x004fe20007810000 */
[----:B------:R-:W-:-:S03]  /*b6e0*/  IMAD.U32 R0, RZ, RZ, UR43 ;  /* 0x0000002bff007e24 */ /* 0x000fc6000f8e00ff */
[C---:B------:R-:W-:Y:S01]  /*b6f0*/  FSETP.NEU.FTZ.AND P2, PT, R5.reuse, -INF , PT ;  /* 0xff8000000500780b */ /* 0x040fe20003f5d000 */
[----:B------:R-:W-:-:S03]  /*b700*/  FMUL.FTZ R223, R5, R0 ;  /* 0x0000000005df7220 */ /* 0x000fc60000410000 */
[----:B------:R-:W-:Y:S02]  /*b710*/  FSEL R216, R5, RZ, P2 ;  /* 0x000000ff05d87208 */ /* 0x000fe40001000000 */
[----:B------:R-:W-:Y:S02]  /*b720*/  FSEL R223, R223, RZ, P2 ;  /* 0x000000ffdfdf7208 */ /* 0x000fe40001000000 */
[----:B------:R-:W-:Y:S01]  /*b730*/  ISETP.GT.AND P2, PT, R8, RZ, PT ;  /* 0x000000ff0800720c */ /* 0x000fe20003f44270 */
[----:B------:R-:W-:Y:S02]  /*b740*/  FADD.FTZ R216, -R216, R222 ;  /* 0x000000ded8d87221 */ /* 0x000fe40000010100 */
[-CC-:B------:R-:W-:Y:S01]  /*b750*/  FFMA.FTZ R152, R152, R0.reuse, -R223.reuse ;  /* 0x0000000098987223 */ /* 0x180fe200000108df */
[----:B------:R-:W-:Y:S01]  /*b760*/  FSEL R154, R154, -INF , P2 ;  /* 0xff8000009a9a7808 */ /* 0x000fe20001000000 */
[-C--:B------:R-:W-:Y:S01]  /*b770*/  FMUL.FTZ R216, R216, R0.reuse ;  /* 0x00000000d8d87220 */ /* 0x080fe20000410000 */
[----:B------:R-:W-:Y:S01]  /*b780*/  ISETP.GT.AND P2, PT, R8, 0x9, PT ;  /* 0x000000090800780c */ /* 0x000fe20003f44270 */
[-CC-:B------:R-:W-:Y:S01]  /*b790*/  FFMA.FTZ R153, R153, R0.reuse, -R223.reuse ;  /* 0x0000000099997223 */ /* 0x180fe200000108df */
[-CC-:B------:R-:W-:Y:S01]  /*b7a0*/  FFMA.FTZ R156, R156, R0.reuse, -R223.reuse ;  /* 0x000000009c9c7223 */ /* 0x180fe200000108df */
[----:B------:R-:W-:Y:S01]  /*b7b0*/  MUFU.EX2 R152, R152 ;  /* 0x0000009800987308 */ /* 0x000fe20000000800 */
[----:B------:R-:W-:Y:S01]  /*b7c0*/  FSEL R159, R159, -INF , P2 ;  /* 0xff8000009f9f7808 */ /* 0x000fe20001000000 */
[-CC-:B------:R-:W-:Y:S01]  /*b7d0*/  FFMA.FTZ R160, R160, R0.reuse, -R223.reuse ;  /* 0x00000000a0a07223 */ /* 0x180fe200000108df */
[----:B------:R-:W-:Y:S01]  /*b7e0*/  ISETP.GT.AND P2, PT, R8, 0x18, PT ;  /* 0x000000180800780c */ /* 0x000fe20003f44270 */
[-CC-:B------:R-:W-:Y:S01]  /*b7f0*/  FFMA.FTZ R168, R168, R0.reuse, -R223.reuse ;  /* 0x00000000a8a87223 */ /* 0x180fe200000108df */
[-CC-:B------:R-:W-:Y:S01]  /*b800*/  FFMA.FTZ R176, R176, R0.reuse, -R223.reuse ;  /* 0x00000000b0b07223 */ /* 0x180fe200000108df */
[-CC-:B------:R-:W-:Y:S01]  /*b810*/  FFMA.FTZ R157, R157, R0.reuse, -R223.reuse ;  /* 0x000000009d9d7223 */ /* 0x180fe200000108df */
[----:B------:R-:W-:Y:S01]  /*b820*/  FSEL R166, R166, -INF , P2 ;  /* 0xff800000a6a67808 */ /* 0x000fe20001000000 */
[----:B------:R-:W2:Y:S01]  /*b830*/  MUFU.EX2 R216, R216 ;  /* 0x000000d800d87308 */ /* 0x000ea20000000800 */
[----:B------:R-:W-:Y:S01]  /*b840*/  ISETP.GT.AND P2, PT, R8, 0x21, PT ;  /* 0x000000210800780c */ /* 0x000fe20003f44270 */
[-CC-:B------:R-:W-:Y:S01]  /*b850*/  FFMA.FTZ R161, R161, R0.reuse, -R223.reuse ;  /* 0x00000000a1a17223 */ /* 0x180fe200000108df */
[-CC-:B------:R-:W-:Y:S01]  /*b860*/  FFMA.FTZ R164, R164, R0.reuse, -R223.reuse ;  /* 0x00000000a4a47223 */ /* 0x180fe200000108df */
[-CC-:B------:R-:W-:Y:S01]  /*b870*/  FFMA.FTZ R165, R165, R0.reuse, -R223.reuse ;  /* 0x00000000a5a57223 */ /* 0x180fe200000108df */
[----:B------:R-:W-:Y:S01]  /*b880*/  FSEL R171, R171, -INF , P2 ;  /* 0xff800000abab7808 */ /* 0x000fe20001000000 */
[-CC-:B------:R-:W-:Y:S01]  /*b890*/  FFMA.FTZ R169, R169, R0.reuse, -R223.reuse ;  /* 0x00000000a9a97223 */ /* 0x180fe200000108df */
[----:B------:R-:W-:Y:S01]  /*b8a0*/  ISETP.GT.AND P2, PT, R8, 0x30, PT ;  /* 0x000000300800780c */ /* 0x000fe20003f44270 */
[----:B------:R-:W3:Y:S01]  /*b8b0*/  MUFU.EX2 R153, R153 ;  /* 0x0000009900997308 */ /* 0x000ee20000000800 */
[-CC-:B------:R-:W-:Y:S01]  /*b8c0*/  FFMA.FTZ R172, R172, R0.reuse, -R223.reuse ;  /* 0x00000000acac7223 */ /* 0x180fe200000108df */
[-CC-:B------:R-:W-:Y:S01]  /*b8d0*/  FFMA.FTZ R173, R173, R0.reuse, -R223.reuse ;  /* 0x00000000adad7223 */ /* 0x180fe200000108df */
[----:B------:R-:W-:Y:S01]  /*b8e0*/  FSEL R178, R178, -INF , P2 ;  /* 0xff800000b2b27808 */ /* 0x000fe20001000000 */
[-CC-:B------:R-:W-:Y:S01]  /*b8f0*/  FFMA.FTZ R177, R177, R0.reuse, -R223.reuse ;  /* 0x00000000b1b17223 */ /* 0x180fe200000108df */
[----:B------:R-:W-:Y:S01]  /*b900*/  ISETP.GT.AND P2, PT, R8, 0x39, PT ;  /* 0x000000390800780c */ /* 0x000fe20003f44270 */
[-CC-:B------:R-:W-:Y:S01]  /*b910*/  FFMA.FTZ R180, R180, R0.reuse, -R223.reuse ;  /* 0x00000000b4b47223 */ /* 0x180fe200000108df */
[--C-:B------:R-:W-:Y:S01]  /*b920*/  FFMA.FTZ R181, R181, R0, -R223.reuse ;  /* 0x00000000b5b57223 */ /* 0x100fe200000108df */
[----:B------:R-:W-:Y:S01]  /*b930*/  MUFU.EX2 R157, R157 ;  /* 0x0000009d009d7308 */ /* 0x000fe20000000800 */
[----:B------:R-:W-:Y:S01]  /*b940*/  FSEL R183, R183, -INF , P2 ;  /* 0xff800000b7b77808 */ /* 0x000fe20001000000 */
[-C--:B--2---:R-:W-:Y:S01]  /*b950*/  FMUL.FTZ R24, R24, R216.reuse ;  /* 0x000000d818187220 */ /* 0x084fe20000410000 */
[----:B------:R-:W-:Y:S01]  /*b960*/  ISETP.GT.AND P2, PT, R8, 0x48, PT ;  /* 0x000000480800780c */ /* 0x000fe20003f44270 */
[-C--:B------:R-:W-:Y:S01]  /*b970*/  FMUL.FTZ R25, R25, R216.reuse ;  /* 0x000000d819197220 */ /* 0x080fe20000410000 */
[-C--:B------:R-:W-:Y:S01]  /*b980*/  FMUL.FTZ R28, R28, R216.reuse ;  /* 0x000000d81c1c7220 */ /* 0x080fe20000410000 */
[-C--:B------:R-:W-:Y:S01]  /*b990*/  FMUL.FTZ R29, R29, R216.reuse ;  /* 0x000000d81d1d7220 */ /* 0x080fe20000410000 */
[----:B------:R-:W-:Y:S01]  /*b9a0*/  FSEL R190, R190, -INF , P2 ;  /* 0xff800000bebe7808 */ /* 0x000fe20001000000 */
[-C--:B------:R-:W-:Y:S01]  /*b9b0*/  FMUL.FTZ R32, R32, R216.reuse ;  /* 0x000000d820207220 */ /* 0x080fe20000410000 */
[----:B------:R-:W-:Y:S01]  /*b9c0*/  ISETP.GT.AND P2, PT, R8, 0x51, PT ;  /* 0x000000510800780c */ /* 0x000fe20003f44270 */
[-C--:B------:R-:W-:Y:S01]  /*b9d0*/  FMUL.FTZ R33, R33, R216.reuse ;  /* 0x000000d821217220 */ /* 0x080fe20000410000 */
[----:B------:R-:W-:Y:S01]  /*b9e0*/  FMNMX.FTZ R8, R154, R203, !PT ;  /* 0x000000cb9a087209 */ /* 0x000fe20007810000 */
[-C--:B------:R-:W-:Y:S01]  /*b9f0*/  FMUL.FTZ R36, R36, R216.reuse ;  /* 0x000000d824247220 */ /* 0x080fe20000410000 */
[----:B------:R-:W-:Y:S01]  /*ba00*/  FSEL R195, R195, -INF , P2 ;  /* 0xff800000c3c37808 */ /* 0x000fe20001000000 */
        /* <DEDUP_REMOVED lines=75> */
[----:B------:R-:W-:Y:S01]  /*bec0*/  FMUL.FTZ R149, R149, R216 ;  /* 0x000000d895957220 */ /* 0x000fe20000410000 */
[----:B------:R-:W-:Y:S01]  /*bed0*/  FFMA.FTZ R4, R216, R4, R152 ;  /* 0x00000004d8047223 */ /* 0x000fe20000010098 */
[----:B------:R-:W-:Y:S01]  /*bee0*/  FMNMX.FTZ R8, R194, R8, !PT ;  /* 0x00000008c2087209 */ /* 0x000fe20007810000 */
[--C-:B------:R-:W-:Y:S01]  /*bef0*/  FFMA.FTZ R184, R184, R0, -R223.reuse ;  /* 0x00000000b8b87223 */ /* 0x100fe200000108df */
[C---:B---3--:R-:W-:Y:S01]  /*bf00*/  F2FP.F16.F32.PACK_AB R152, R153.reuse, R152 ;  /* 0x000000989998723e */ /* 0x048fe200000000ff */
[----:B------:R-:W-:Y:S01]  /*bf10*/  FADD.FTZ R4, R153, R4 ;  /* 0x0000000499047221 */ /* 0x000fe20000010000 */
[----:B------:R-:W-:Y:S01]  /*bf20*/  FMNMX.FTZ R8, R195, R8, !PT ;  /* 0x00000008c3087209 */ /* 0x000fe20007810000 */
[----:B------:R-:W2:Y:S01]  /*bf30*/  MUFU.EX2 R153, R156 ;  /* 0x0000009c00997308 */ /* 0x000ea20000000800 */
[-CC-:B------:R-:W-:Y:S01]  /*bf40*/  FFMA.FTZ R185, R185, R0.reuse, -R223.reuse ;  /* 0x00000000b9b97223 */ /* 0x180fe200000108df */
[--C-:B------:R-:W-:Y:S01]  /*bf50*/  FFMA.FTZ R188, R188, R0, -R223.reuse ;  /* 0x00000000bcbc7223 */ /* 0x100fe200000108df */
[----:B------:R-:W-:Y:S01]  /*bf60*/  FMNMX.FTZ R8, R198, R8, !PT ;  /* 0x00000008c6087209 */ /* 0x000fe20007810000 */
[-CC-:B------:R-:W-:Y:S01]  /*bf70*/  FFMA.FTZ R189, R189, R0.reuse, -R223.reuse ;  /* 0x00000000bdbd7223 */ /* 0x180fe200000108df */
[-CC-:B------:R-:W-:Y:S01]  /*bf80*/  FFMA.FTZ R192, R192, R0.reuse, -R223.reuse ;  /* 0x00000000c0c07223 */ /* 0x180fe200000108df */
[--C-:B------:R-:W-:Y:S01]  /*bf90*/  FFMA.FTZ R193, R193, R0, -R223.reuse ;  /* 0x00000000c1c17223 */ /* 0x100fe200000108df */
[----:B------:R-:W-:Y:S01]  /*bfa0*/  FMNMX.FTZ R8, R199, R8, !PT ;  /* 0x00000008c7087209 */ /* 0x000fe20007810000 */
[----:B------:R-:W3:Y:S01]  /*bfb0*/  MUFU.EX2 R156, R160 ;  /* 0x000000a0009c7308 */ /* 0x000ee20000000800 */
[-CC-:B------:R-:W-:Y:S01]  /*bfc0*/  FFMA.FTZ R196, R196, R0.reuse, -R223.reuse ;  /* 0x00000000c4c47223 */ /* 0x180fe200000108df */
[----:B------:R-:W-:-:S02]  /*bfd0*/  FFMA.FTZ R197, R197, R0, -R223 ;  /* 0x00000000c5c57223 */ /* 0x000fc400000108df */
[----:B------:R-:W4:Y:S04]  /*bfe0*/  SHFL.BFLY PT, R216, R8, 0x2, 0x1f ;  /* 0x0c401f0008d87f89 */ /* 0x000f2800000e0000 */
[----:B------:R-:W-:Y:S01]  /*bff0*/  MUFU.EX2 R160, R168 ;  /* 0x000000a800a07308 */ /* 0x000fe20000000800 */
[----:B--2---:R-:W-:-:S04]  /*c000*/  FADD.FTZ R4, R153, R4 ;  /* 0x0000000499047221 */ /* 0x004fc80000010000 */
[----:B------:R-:W-:-:S03]  /*c010*/  FADD.FTZ R4, R157, R4 ;  /* 0x000000049d047221 */ /* 0x000fc60000010000 */
[----:B------:R2:W-:Y:S01]  /*c020*/  MUFU.EX2 R168, R176 ;  /* 0x000000b000a87308 */ /* 0x0005e20000000800 */
[----:B---3--:R-:W-:-:S07]  /*c030*/  FADD.FTZ R4, R156, R4 ;  /* 0x000000049c047221 */ /* 0x008fce0000010000 */
[----:B------:R-:W3:Y:S01]  /*c040*/  MUFU.EX2 R161, R161 ;  /* 0x000000a100a17308 */ /* 0x000ee20000000800 */
[----:B--2---:R-:W2:Y:S01]  /*c050*/  S2R R176, SR_TID.X ;  /* 0x0000000000b07919 */ /* 0x004ea20000002100 */
[----:B----4-:R-:W-:-:S06]  /*c060*/  FMNMX.FTZ R8, R8, R216, !PT ;  /* 0x000000d808087209 */ /* 0x010fcc0007810000 */
[----:B------:R-:W4:Y:S01]  /*c070*/  MUFU.EX2 R164, R164 ;  /* 0x000000a400a47308 */ /* 0x000f220000000800 */
[----:B------:R-:W5:Y:S07]  /*c080*/  SHFL.BFLY PT, R216, R8, 0x1, 0x1f ;  /* 0x0c201f0008d87f89 */ /* 0x000f6e00000e0000 */
[----:B------:R-:W0:Y:S01]  /*c090*/  MUFU.EX2 R165, R165 ;  /* 0x000000a500a57308 */ /* 0x000e220000000800 */
[C---:B---3--:R-:W-:Y:S01]  /*c0a0*/  FADD.FTZ R4, R161.reuse, R4 ;  /* 0x00000004a1047221 */ /* 0x048fe20000010000 */
[----:B------:R-:W-:-:S06]  /*c0b0*/  F2FP.F16.F32.PACK_AB R156, R161, R156 ;  /* 0x0000009ca19c723e */ /* 0x000fcc00000000ff */
[----:B------:R-:W3:Y:S01]  /*c0c0*/  MUFU.EX2 R169, R169 ;  /* 0x000000a900a97308 */ /* 0x000ee20000000800 */
[----:B----4-:R-:W-:-:S07]  /*c0d0*/  FADD.FTZ R4, R164, R4 ;  /* 0x00000004a4047221 */ /* 0x010fce0000010000 */
[----:B------:R-:W4:Y:S01]  /*c0e0*/  MUFU.EX2 R172, R172 ;  /* 0x000000ac00ac7308 */ /* 0x000f220000000800 */
[----:B-----5:R-:W-:Y:S01]  /*c0f0*/  FMNMX.FTZ R8, R8, R216, !PT ;  /* 0x000000d808087209 */ /* 0x020fe20007810000 */
[----:B0-----:R-:W-:Y:S01]  /*c100*/  FADD.FTZ R4, R165, R4 ;  /* 0x00000004a5047221 */ /* 0x001fe20000010000 */
[----:B--2---:R-:W-:Y:S02]  /*c110*/  SHF.R.U32.HI R176, RZ, 0x7, R176 ;  /* 0x00000007ffb07819 */ /* 0x004fe400000116b0 */
[C---:B------:R-:W-:Y:S01]  /*c120*/  FSETP.NEU.FTZ.AND P2, PT, R8.reuse, -INF , PT ;  /* 0xff8000000800780b */ /* 0x040fe20003f5d000 */
[----:B------:R-:W-:Y:S01]  /*c130*/  FMUL.FTZ R223, R8, R0 ;  /* 0x0000000008df7220 */ /* 0x000fe20000410000 */
[----:B------:R-:W-:Y:S01]  /*c140*/  IADD3 R176, -R176, 0xb, RZ ;  /* 0x0000000bb0b07810 */ /* 0x000fe20007ffe1ff */
[----:B------:R-:W0:Y:S01]  /*c150*/  MUFU.EX2 R173, R173 ;  /* 0x000000ad00ad7308 */ /* 0x000e220000000800 */
[----:B------:R-:W-:Y:S01]  /*c160*/  FADD.FTZ R4, R160, R4 ;  /* 0x00000004a0047221 */ /* 0x000fe20000010000 */
[----:B---3--:R-:W-:-:S02]  /*c170*/  F2FP.F16.F32.PACK_AB R160, R169, R160 ;  /* 0x000000a0a9a0723e */ /* 0x008fc400000000ff */
[----:B------:R-:W-:Y:S01]  /*c180*/  FSEL R223, R223, RZ, P2 ;  /* 0x000000ffdfdf7208 */ /* 0x000fe20001000000 */
[----:B------:R-:W-:-:S03]  /*c190*/  FADD.FTZ R4, R169, R4 ;  /* 0x00000004a9047221 */ /* 0x000fc60000010000 */
        /* <DEDUP_REMOVED lines=23> */
[----:B------:R-:W-:Y:S01]  /*c310*/  FFMA.FTZ R194, R194, R0, -R223 ;  /* 0x00000000c2c27223 */ /* 0x000fe200000108df */
[----:B------:R-:W5:Y:S01]  /*c320*/  MUFU.EX2 R155, R155 ;  /* 0x0000009b009b7308 */ /* 0x000f620000000800 */
[----:B---3--:R-:W-:Y:S01]  /*c330*/  F2FP.F16.F32.PACK_AB R154, R157, R153 ;  /* 0x000000999d9a723e */ /* 0x008fe200000000ff */
[----:B------:R-:W-:-:S02]  /*c340*/  @!P1 VIADD R153, R201, 0x22840 ;  /* 0x00022840c9999836 */ /* 0x000fc40000000000 */
[-CC-:B------:R-:W-:Y:S01]  /*c350*/  FFMA.FTZ R195, R195, R0.reuse, -R223.reuse ;  /* 0x00000000c3c37223 */ /* 0x180fe200000108df */
[-CC-:B------:R-:W-:Y:S01]  /*c360*/  FFMA.FTZ R198, R198, R0.reuse, -R223.reuse ;  /* 0x00000000c6c67223 */ /* 0x180fe200000108df */
[----:B------:R-:W-:Y:S01]  /*c370*/  FFMA.FTZ R199, R199, R0, -R223 ;  /* 0x00000000c7c77223 */ /* 0x000fe200000108df */
[----:B----4-:R-:W-:Y:S01]  /*c380*/  FADD.FTZ R4, R172, R4 ;  /* 0x00000004ac047221 */ /* 0x010fe20000010000 */
[----:B------:R-:W-:Y:S01]  /*c390*/  @!P1 PRMT R153, RZ, 0x654, R153 ;  /* 0x00000654ff999816 */ /* 0x000fe20000000099 */
[----:B------:R3:W-:Y:S06]  /*c3a0*/  BAR.ARV R176, 0x100 ;  /* 0x000400b00000751d */ /* 0x0007ec0000002000 */
[----:B------:R4:W-:Y:S01]  /*c3b0*/  @!P1 SYNCS.ARRIVE.TRANS64.RED.A1T0 RZ, [R153+URZ], RZ ;  /* 0x000000ff99ff99a7 */ /* 0x0009e2000810043f */
[----:B------:R1:W-:Y:S01]  /*c3c0*/  MUFU.EX2 R222, R158 ;  /* 0x0000009e00de7308 */ /* 0x0003e20000000800 */
[----:B0-----:R-:W-:-:S04]  /*c3d0*/  FADD.FTZ R4, R173, R4 ;  /* 0x00000004ad047221 */ /* 0x001fc80000010000 */
[----:B------:R-:W-:Y:S01]  /*c3e0*/  FADD.FTZ R4, R168, R4 ;  /* 0x00000004a8047221 */ /* 0x000fe20000010000 */
[----:B----4-:R-:W-:Y:S02]  /*c3f0*/  FSEL R153, R8, RZ, P2 ;  /* 0x000000ff08997208 */ /* 0x010fe40001000000 */
[----:B------:R-:W-:Y:S01]  /*c400*/  MUFU.EX2 R159, R159 ;  /* 0x0000009f009f7308 */ /* 0x000fe20000000800 */
[----:B-1----:R-:W-:Y:S01]  /*c410*/  F2FP.F16.F32.PACK_AB R158, R165, R164 ;  /* 0x000000a4a59e723e */ /* 0x002fe200000000ff */
[C---:B--2---:R-:W-:Y:S01]  /*c420*/  FADD.FTZ R4, R177.reuse, R4 ;  /* 0x00000004b1047221 */ /* 0x044fe20000010000 */
[----:B------:R-:W-:Y:S01]  /*c430*/  F2FP.F16.F32.PACK_AB R164, R177, R168 ;  /* 0x000000a8b1a4723e */ /* 0x000fe200000000ff */
[----:B------:R-:W-:-:S04]  /*c440*/  FADD.FTZ R153, -R153, R203 ;  /* 0x000000cb99997221 */ /* 0x000fc80000010100 */
[----:B------:R-:W-:Y:S01]  /*c450*/  FMUL.FTZ R153, R153, R0 ;  /* 0x0000000099997220 */ /* 0x000fe20000410000 */
[----:B------:R0:W-:Y:S08]  /*c460*/  MUFU.EX2 R223, R162 ;  /* 0x000000a200df7308 */ /* 0x0001f00000000800 */
[----:B------:R5:W1:Y:S01]  /*c470*/  MUFU.EX2 R203, R153 ;  /* 0x0000009900cb7308 */ /* 0x000a620000000800 */
[----:B0-----:R-:W-:-:S07]  /*c480*/  F2FP.F16.F32.PACK_AB R162, R173, R172 ;  /* 0x000000acada2723e */ /* 0x001fce00000000ff */
[----:B------:R-:W0:Y:S01]  /*c490*/  MUFU.EX2 R163, R163 ;  /* 0x000000a300a37308 */ /* 0x000e220000000800 */
[----:B-----5:R-:W-:-:S07]  /*c4a0*/  F2FP.F16.F32.PACK_AB R153, R155, R197 ;  /* 0x000000c59b99723e */ /* 0x020fce00000000ff */
[----:B------:R-:W2:Y:S01]  /*c4b0*/  MUFU.EX2 R225, R166 ;  /* 0x000000a600e17308 */ /* 0x000ea20000000800 */
[----:B-1----:R-:W-:Y:S01]  /*c4c0*/  FFMA.FTZ R3, R203, R3, R197 ;  /* 0x00000003cb037223 */ /* 0x002fe200000100c5 */
[-C--:B------:R-:W-:Y:S01]  /*c4d0*/  FMUL.FTZ R26, R26, R203.reuse ;  /* 0x000000cb1a1a7220 */ /* 0x080fe20000410000 */
[-C--:B------:R-:W-:Y:S01]  /*c4e0*/  FMUL.FTZ R27, R27, R203.reuse ;  /* 0x000000cb1b1b7220 */ /* 0x080fe20000410000 */
[-C--:B------:R-:W-:Y:S01]  /*c4f0*/  FMUL.FTZ R30, R30, R203.reuse ;  /* 0x000000cb1e1e7220 */ /* 0x080fe20000410000 */
[----:B------:R-:W-:Y:S01]  /*c500*/  FADD.FTZ R3, R155, R3 ;  /* 0x000000039b037221 */ /* 0x000fe20000010000 */
[----:B------:R-:W-:Y:S01]  /*c510*/  F2FP.F16.F32.PACK_AB R155, R159, R222 ;  /* 0x000000de9f9b723e */ /* 0x000fe200000000ff */
[----:B------:R-:W-:Y:S01]  /*c520*/  FMUL.FTZ R31, R31, R203 ;  /* 0x000000cb1f1f7220 */ /* 0x000fe20000410000 */
[----:B------:R-:W1:Y:S01]  /*c530*/  MUFU.EX2 R167, R167 ;  /* 0x000000a700a77308 */ /* 0x000e620000000800 */
[----:B------:R-:W-:Y:S01]  /*c540*/  FADD.FTZ R3, R222, R3 ;  /* 0x00000003de037221 */ /* 0x000fe20000010000 */
[----:B0-----:R-:W-:Y:S01]  /*c550*/  F2FP.F16.F32.PACK_AB R157, R163, R223 ;  /* 0x000000dfa39d723e */ /* 0x001fe200000000ff */
[-C--:B------:R-:W-:Y:S01]  /*c560*/  FMUL.FTZ R34, R34, R203.reuse ;  /* 0x000000cb22227220 */ /* 0x080fe20000410000 */
[-C--:B------:R-:W-:Y:S01]  /*c570*/  FMUL.FTZ R35, R35, R203.reuse ;  /* 0x000000cb23237220 */ /* 0x080fe20000410000 */
[----:B------:R-:W-:Y:S01]  /*c580*/  FADD.FTZ R3, R159, R3 ;  /* 0x000000039f037221 */ /* 0x000fe20000010000 */
[-C--:B------:R-:W-:Y:S01]  /*c590*/  FMUL.FTZ R38, R38, R203.reuse ;  /* 0x000000cb26267220 */ /* 0x080fe20000410000 */
[-C--:B------:R-:W-:Y:S01]  /*c5a0*/  FMUL.FTZ R39, R39, R203.reuse ;  /* 0x000000cb27277220 */ /* 0x080fe20000410000 */
[----:B------:R-:W0:Y:S01]  /*c5b0*/  MUFU.EX2 R227, R170 ;  /* 0x000000aa00e37308 */ /* 0x000e220000000800 */
[----:B------:R-:W-:Y:S01]  /*c5c0*/  FADD.FTZ R3, R223, R3 ;  /* 0x00000003df037221 */ /* 0x000fe20000010000 */
[-C--:B------:R-:W-:Y:S01]  /*c5d0*/  FMUL.FTZ R42, R42, R203.reuse ;  /* 0x000000cb2a2a7220 */ /* 0x080fe20000410000 */
[-C--:B------:R-:W-:Y:S01]  /*c5e0*/  FMUL.FTZ R43, R43, R203.reuse ;  /* 0x000000cb2b2b7220 */ /* 0x080fe20000410000 */
[-C--:B------:R-:W-:Y:S01]  /*c5f0*/  FMUL.FTZ R46, R46, R203.reuse ;  /* 0x000000cb2e2e7220 */ /* 0x080fe20000410000 */
[----:B------:R-:W-:Y:S01]  /*c600*/  FADD.FTZ R3, R163, R3 ;  /* 0x00000003a3037221 */ /* 0x000fe20000010000 */
[-C--:B------:R-:W-:Y:S01]  /*c610*/  FMUL.FTZ R47, R47, R203.reuse ;  /* 0x000000cb2f2f7220 */ /* 0x080fe20000410000 */
[----:B------:R-:W-:Y:S01]  /*c620*/  FMUL.FTZ R50, R50, R203 ;  /* 0x000000cb32327220 */ /* 0x000fe20000410000 */
        /* <DEDUP_REMOVED lines=17> */
[C---:B----4-:R-:W-:Y:S01]  /*c740*/  FADD.FTZ R3, R171.reuse, R3 ;  /* 0x00000003ab037221 */ /* 0x050fe20000010000 */
        /* <DEDUP_REMOVED lines=58> */
[----:B------:R-:W-:-:S04]  /*caf0*/  FMUL.FTZ R151, R151, R203 ;  /* 0x000000cb97977220 */ /* 0x000fc80000410000 */
[----:B------:R-:W1:Y:S01]  /*cb00*/  MUFU.EX2 R169, R186 ;  /* 0x000000ba00a97308 */ /* 0x000e620000000800 */
[C---:B0-----:R-:W-:Y:S01]  /*cb10*/  FADD.FTZ R178, R183.reuse, R178 ;  /* 0x000000b2b7b27221 */ /* 0x041fe20000010000 */
[----:B------:R-:W-:-:S06]  /*cb20*/  F2FP.F16.F32.PACK_AB R167, R183, R182 ;  /* 0x000000b6b7a7723e */ /* 0x000fcc00000000ff */
[----:B------:R-:W0:Y:S01]  /*cb30*/  MUFU.EX2 R185, R185 ;  /* 0x000000b900b97308 */ /* 0x000e220000000800 */
[----:B--2---:R-:W-:-:S07]  /*cb40*/  FADD.FTZ R4, R184, R4 ;  /* 0x00000004b8047221 */ /* 0x004fce0000010000 */
[----:B------:R-:W2:Y:S01]  /*cb50*/  MUFU.EX2 R187, R187 ;  /* 0x000000bb00bb7308 */ /* 0x000ea20000000800 */
[----:B-1----:R-:W-:-:S07]  /*cb60*/  FADD.FTZ R178, R169, R178 ;  /* 0x000000b2a9b27221 */ /* 0x002fce0000010000 */
[----:B------:R-:W1:Y:S01]  /*cb70*/  MUFU.EX2 R188, R188 ;  /* 0x000000bc00bc7308 */ /* 0x000e620000000800 */
[C---:B0-----:R-:W-:Y:S01]  /*cb80*/  FADD.FTZ R4, R185.reuse, R4 ;  /* 0x00000004b9047221 */ /* 0x041fe20000010000 */
[----:B------:R-:W-:-:S06]  /*cb90*/  F2FP.F16.F32.PACK_AB R168, R185, R184 ;  /* 0x000000b8b9a8723e */ /* 0x000fcc00000000ff */
[----:B------:R-:W0:Y:S01]  /*cba0*/  MUFU.EX2 R190, R190 ;  /* 0x000000be00be7308 */ /* 0x000e220000000800 */
[C---:B--2---:R-:W-:Y:S01]  /*cbb0*/  FADD.FTZ R3, R187.reuse, R178 ;  /* 0x000000b2bb037221 */ /* 0x044fe20000010000 */
[----:B------:R-:W-:-:S06]  /*cbc0*/  F2FP.F16.F32.PACK_AB R169, R187, R169 ;  /* 0x000000a9bba9723e */ /* 0x000fcc00000000ff */
[----:B------:R-:W2:Y:S01]  /*cbd0*/  MUFU.EX2 R189, R189 ;  /* 0x000000bd00bd7308 */ /* 0x000ea20000000800 */
[----:B-1----:R-:W-:-:S07]  /*cbe0*/  FADD.FTZ R4, R188, R4 ;  /* 0x00000004bc047221 */ /* 0x002fce0000010000 */
[----:B------:R-:W1:Y:S01]  /*cbf0*/  MUFU.EX2 R191, R191 ;  /* 0x000000bf00bf7308 */ /* 0x000e620000000800 */
[----:B0-----:R-:W-:-:S07]  /*cc00*/  FADD.FTZ R178, R190, R3 ;  /* 0x00000003beb27221 */ /* 0x001fce0000010000 */
[----:B------:R-:W0:Y:S01]  /*cc10*/  MUFU.EX2 R192, R192 ;  /* 0x000000c000c07308 */ /* 0x000e220000000800 */
[C---:B--2---:R-:W-:Y:S01]  /*cc20*/  FADD.FTZ R4, R189.reuse, R4 ;  /* 0x00000004bd047221 */ /* 0x044fe20000010000 */
[----:B------:R-:W-:-:S06]  /*cc30*/  F2FP.F16.F32.PACK_AB R170, R189, R188 ;  /* 0x000000bcbdaa723e */ /* 0x000fcc00000000ff */
[----:B------:R-:W2:Y:S01]  /*cc40*/  MUFU.EX2 R173, R194 ;  /* 0x000000c200ad7308 */ /* 0x000ea20000000800 */
[C---:B-1----:R-:W-:Y:S01]  /*cc50*/  FADD.FTZ R178, R191.reuse, R178 ;  /* 0x000000b2bfb27221 */ /* 0x042fe20000010000 */
[----:B------:R-:W-:-:S06]  /*cc60*/  F2FP.F16.F32.PACK_AB R171, R191, R190 ;  /* 0x000000bebfab723e */ /* 0x000fcc00000000ff */
[----:B------:R-:W1:Y:S01]  /*cc70*/  MUFU.EX2 R193, R193 ;  /* 0x000000c100c17308 */ /* 0x000e620000000800 */
[----:B0-----:R-:W-:-:S07]  /*cc80*/  FADD.FTZ R4, R192, R4 ;  /* 0x00000004c0047221 */ /* 0x001fce0000010000 */
[----:B------:R-:W0:Y:S01]  /*cc90*/  MUFU.EX2 R195, R195 ;  /* 0x000000c300c37308 */ /* 0x000e220000000800 */
[----:B--2---:R-:W-:-:S07]  /*cca0*/  FADD.FTZ R178, R173, R178 ;  /* 0x000000b2adb27221 */ /* 0x004fce0000010000 */
[----:B------:R-:W2:Y:S01]  /*ccb0*/  MUFU.EX2 R196, R196 ;  /* 0x000000c400c47308 */ /* 0x000ea20000000800 */
[C---:B-1----:R-:W-:Y:S01]  /*ccc0*/  FADD.FTZ R4, R193.reuse, R4 ;  /* 0x00000004c1047221 */ /* 0x042fe20000010000 */
[----:B------:R-:W-:-:S06]  /*ccd0*/  F2FP.F16.F32.PACK_AB R172, R193, R192 ;  /* 0x000000c0c1ac723e */ /* 0x000fcc00000000ff */
[----:B------:R-:W1:Y:S01]  /*cce0*/  MUFU.EX2 R198, R198 ;  /* 0x000000c600c67308 */ /* 0x000e620000000800 */
[C---:B0-----:R-:W-:Y:S01]  /*ccf0*/  FADD.FTZ R3, R195.reuse, R178 ;  /* 0x000000b2c3037221 */ /* 0x041fe20000010000 */
[----:B------:R-:W-:-:S06]  /*cd00*/  F2FP.F16.F32.PACK_AB R173, R195, R173 ;  /* 0x000000adc3ad723e */ /* 0x000fcc00000000ff */
[----:B------:R-:W0:Y:S01]  /*cd10*/  MUFU.EX2 R199, R199 ;  /* 0x000000c700c77308 */ /* 0x000e220000000800 */
[----:B--2---:R-:W-:-:S04]  /*cd20*/  FADD.FTZ R4, R196, R4 ;  /* 0x00000004c4047221 */ /* 0x004fc80000010000 */
[C---:B------:R-:W-:Y:S01]  /*cd30*/  FADD.FTZ R4, R174.reuse, R4 ;  /* 0x00000004ae047221 */ /* 0x040fe20000010000 */
[----:B------:R-:W-:Y:S01]  /*cd40*/  F2FP.F16.F32.PACK_AB R174, R174, R196 ;  /* 0x000000c4aeae723e */ /* 0x000fe200000000ff */
[----:B-1----:R-:W-:-:S04]  /*cd50*/  FADD.FTZ R178, R198, R3 ;  /* 0x00000003c6b27221 */ /* 0x002fc80000010000 */
[C---:B0-----:R-:W-:Y:S01]  /*cd60*/  FADD.FTZ R3, R199.reuse, R178 ;  /* 0x000000b2c7037221 */ /* 0x041fe20000010000 */
[----:B------:R-:W-:Y:S01]  /*cd70*/  F2FP.F16.F32.PACK_AB R175, R199, R198 ;  /* 0x000000c6c7af723e */ /* 0x000fe200000000ff */
[----:B---3--:R-:W-:Y:S06]  /*cd80*/  @!P0 BRA `(.L_x_4959) ;  /* 0x0000000000048947 */ /* 0x008fec0003800000 */
[----:B------:R-:W-:Y:S01]  /*cd90*/  BPT.TRAP 0x1 ;  /* 0x000000040000795c */ /* 0x000fe20000300000 */
.L_x_4959:
[----:B------:R0:W1:Y:S01]  /*cda0*/  SYNCS.PHASECHK.TRANS64.TRYWAIT P2, [R201+URZ+0x22850], R202 ;  /* 0x022850cac90075a7 */ /* 0x000062000804017f */
[----:B------:R-:W-:Y:S05]  /*cdb0*/  @!P0 BRA `(.L_x_4960) ;  /* 0x0000000000048947 */ /* 0x000fea0003800000 */
[----:B------:R-:W-:Y:S01]  /*cdc0*/  BPT.TRAP 0x1 ;  /* 0x000000040000795c */ /* 0x000fe20000300000 */
.L_x_4960:
[----:B------:R-:W-:Y:S04]  /*cdd0*/  BSSY B0, `(.L_x_4961) ;  /* 0x0000004000007945 */ /* 0x000fe80003800000 */
[----:B-1----:R-:W-:Y:S05]  /*cde0*/  @P2 BRA `(.L_x_4962) ;  /* 0x0000000000082947 */ /* 0x002fea0003800000 */
[----:B------:R-:W1:Y:S02]  /*cdf0*/  SYNCS.PHASECHK.TRANS64.TRYWAIT P2, [R201+URZ+0x22850], R202 ;  /* 0x022850cac90075a7 */ /* 0x000e64000804017f */
[----:B-1----:R-:W-:Y:S05]  /*ce00*/  @!P2 BRA `(.L_x_4963) ;  /* 0x000000e000bca947 */ /* 0x002fea0003800000 */
.L_x_4962:
[----:B------:R-:W-:Y:S05]  /*ce10*/  BSYNC B0 ;  /* 0x0000000000007941 */ /* 0x000fea0003800000 */
.L_x_4961:
[----:B------:R-:W2:Y:S01]  /*ce20*/  S2R R177, SR_TID.X ;  /* 0x0000000000b17919 */ /* 0x000ea20000002100 */
[----:B------:R-:W-:Y:S05]  /*ce30*/  WARPSYNC.ALL ;  /* 0x0000000000007948 */ /* 0x000fea0003800000 */
[----:B------:R-:W-:Y:S01]  /*ce40*/  IMAD R178, R19, 0xc00, R9 ;  /* 0x00000c0013b27824 */ /* 0x000fe200078e0209 */
[----:B------:R-:W-:Y:S01]  /*ce50*/  ISETP.GT.AND P2, PT, R200, R21, PT ;  /* 0x00000015c800720c */ /* 0x000fe20003f44270 */
[----:B------:R-:W-:Y:S02]  /*ce60*/  IMAD.MOV.U32 R179, RZ, RZ, 0x40000040 ;  /* 0x40000040ffb37424 */ /* 0x000fe400078e00ff */
[----:B01----:R-:W-:Y:S01]  /*ce70*/  @!P1 VIADD R201, R201, 0x22860 ;  /* 0x00022860c9c99836 */ /* 0x003fe20000000000 */
[----:B------:R-:W-:Y:S01]  /*ce80*/  R2UR UR6, R178 ;  /* 0x00000000b20672ca */ /* 0x000fe200000e0000 */
[----:B------:R-:W-:Y:S01]  /*ce90*/  VIADD R200, R200, 0xffffffff ;  /* 0xffffffffc8c87836 */ /* 0x000fe20000000000 */
[----:B------:R-:W-:Y:S01]  /*cea0*/  R2UR UR7, R179 ;  /* 0x00000000b30772ca */ /* 0x000fe200000e0000 */
[----:B------:R-:W-:Y:S01]  /*ceb0*/  IMAD.MOV.U32 R179, RZ, RZ, 0x40000040 ;  /* 0x40000040ffb37424 */ /* 0x000fe200078e00ff */
[----:B------:R-:W-:Y:S01]  /*cec0*/  @!P1 PRMT R201, RZ, 0x654, R201 ;  /* 0x00000654ffc99816 */ /* 0x000fe200000000c9 */
[----:B------:R-:W-:-:S02]  /*ced0*/  IMAD.MOV.U32 R203, RZ, RZ, R8 ;  /* 0x000000ffffcb7224 */ /* 0x000fc400078e0008 */
[----:B------:R-:W-:Y:S01]  /*cee0*/  IMAD.MOV.U32 R222, RZ, RZ, R5 ;  /* 0x000000ffffde7224 */ /* 0x000fe200078e0005 */
[----:B--2---:R-:W-:-:S05]  /*cef0*/  SHF.R.U32.HI R177, RZ, 0x7, R177 ;  /* 0x00000007ffb17819 */ /* 0x004fca00000116b1 */
[----:B------:R-:W-:-:S05]  /*cf00*/  VIADD R177, R177, 0x8 ;  /* 0x00000008b1b17836 */ /* 0x000fca0000000000 */
[----:B------:R0:W-:Y:S06]  /*cf10*/  BAR.SYNC.DEFER_BLOCKING R177, 0x100 ;  /* 0x000400b10000751d */ /* 0x0001ec0000010000 */
[----:B------:R-:W-:-:S06]  /*cf20*/  WARPGROUP.ARRIVE ;  /* 0x00000000000079c5 */ /* 0x000fcc0000000000 */
[----:B------:R-:W-:Y:S03]  /*cf30*/  HGMMA.64x256x16.F32 R24, R152, gdesc[UR4].tnspB, R24, gsb0 ;  /* 0x43e0000498187df0 */ /* 0x000fe60008000818 */
[----:B------:R-:W-:Y:S02]  /*cf40*/  WARPGROUP.DEPBAR.LE gsb0, 0x0 ;  /* 0x00008000000079c5 */ /* 0x000fe40000010000 */
[----:B------:R-:W-:Y:S01]  /*cf50*/  IMAD.MOV.U32 R153, RZ, RZ, 0x40000040 ;  /* 0x40000040ff997424 */ /* 0x000fe200078e00ff */
[----:B------:R-:W-:Y:S01]  /*cf60*/  IADD3 R152, R178, 0x80, RZ ;  /* 0x00000080b2987810 */ /* 0x000fe20007ffe0ff */
[----:B------:R-:W-:-:S03]  /*cf70*/  WARPGROUP.ARRIVE ;  /* 0x00000000000079c5 */ /* 0x000fc60000000000 */
        /* <DEDUP_REMOVED lines=37> */
[----:B------:R-:W-:-:S07]  /*d1d0*/  IMAD.MOV.U32 R216, RZ, RZ, R200 ;  /* 0x000000ffffd87224 */ /* 0x000fce00078e00c8 */
.L_x_4954:
[----:B------:R-:W-:-:S13]  /*d1e0*/  ISETP.GE.AND P2, PT, R216, RZ, PT ;  /* 0x000000ffd800720c */ /* 0x000fda0003f46270 */
[----:B------:R-:W-:Y:S05]  /*d1f0*/  @!P2 BRA `(.L_x_4965) ;  /* 0x0000001c00b0a947 */ /* 0x000fea0003800000 */
[----:B0-----:R-:W-:Y:S02]  /*d200*/  IMAD.MOV.U32 R201, RZ, RZ, R8 ;  /* 0x000000ffffc97224 */ /* 0x001fe400078e0008 */
[----:B------:R-:W-:-:S07]  /*d210*/  IMAD.MOV.U32 R200, RZ, RZ, R5 ;  /* 0x000000ffffc87224 */ /* 0x000fce00078e0005 */
.L_x_4975:
[----:B------:R-:W-:Y:S01]  /*d220*/  VIADD R19, R19, 0x1 ;  /* 0x0000000113137836 */ /* 0x000fe20000000000 */
[----:B------:R-:W-:Y:S05]  /*d230*/  YIELD ;  /* 0x0000000000007946 */ /* 0x000fea0003800000 */
[----:B------:R-:W-:-:S04]  /*d240*/  ISETP.NE.AND P2, PT, R19, 0x2, PT ;  /* 0x000000021300780c */ /* 0x000fc80003f45270 */
[----:B------:R-:W-:Y:S02]  /*d250*/  SEL R0, RZ, 0x1, P2 ;  /* 0x00000001ff007807 */ /* 0x000fe40001000000 */
[----:B------:R-:W-:Y:S02]  /*d260*/  SEL R19, R19, RZ, P2 ;  /* 0x000000ff13137207 */ /* 0x000fe40001000000 */
[----:B------:R-:W-:Y:S01]  /*d270*/  LOP3.LUT R23, R23, R0, RZ, 0x3c, !PT ;  /* 0x0000000017177212 */ /* 0x000fe200078e3cff */
[----:B-1----:R-:W-:Y:S06]  /*d280*/  @!P0 BRA `(.L_x_4966) ;  /* 0x0000000000048947 */ /* 0x002fec0003800000 */
[----:B------:R-:W-:Y:S01]  /*d290*/  BPT.TRAP 0x1 ;  /* 0x000000040000795c */ /* 0x000fe20000300000 */
.L_x_4966:
[----:B------:R-:W-:Y:S01]  /*d2a0*/  IMAD R21, R19, 0x8, R18 ;  /* 0x0000000813157824 */ /* 0x000fe200078e0212 */
[----:B------:R-:W-:-:S04]  /*d2b0*/  SHF.L.U32 R211, R23, 0x1f, RZ ;  /* 0x0000001f17d37819 */ /* 0x000fc800000006ff */
[----:B------:R0:W1:Y:S01]  /*d2c0*/  SYNCS.PHASECHK.TRANS64.TRYWAIT P2, [R21+URZ+0x22830], R211 ;  /* 0x022830d3150075a7 */ /* 0x000062000804017f */
[----:B------:R-:W-:Y:S05]  /*d2d0*/  @!P0 BRA `(.L_x_4967) ;  /* 0x0000000000048947 */ /* 0x000fea0003800000 */
[----:B------:R-:W-:Y:S01]  /*d2e0*/  BPT.TRAP 0x1 ;  /* 0x000000040000795c */ /* 0x000fe20000300000 */
.L_x_4967:
[----:B------:R-:W-:Y:S02]  /*d2f0*/  IMAD R156, R19, 0x300, R20 ;  /* 0x00000300139c7824 */ /* 0x000fe400078e0214 */
[----:B------:R-:W-:Y:S01]  /*d300*/  IMAD.MOV.U32 R157, RZ, RZ, 0x40000040 ;  /* 0x40000040ff9d7424 */ /* 0x000fe200078e00ff */
[----:B-1----:R-:W-:Y:S06]  /*d310*/  @P2 BRA `(.L_x_4968) ;  /* 0x0000000000082947 */ /* 0x002fec0003800000 */
[----:B------:R-:W1:Y:S02]  /*d320*/  SYNCS.PHASECHK.TRANS64.TRYWAIT P2, [R21+URZ+0x22830], R211 ;  /* 0x022830d3150075a7 */ /* 0x000e64000804017f */
[----:B-1----:R-:W-:Y:S05]  /*d330*/  @!P2 BRA `(.L_x_4969) ;  /* 0x000000dc0084a947 */ /* 0x002fea0003800000 */
.L_x_4968:
        /* <DEDUP_REMOVED lines=9> */
[----:B------:R-:W-:Y:S01]  /*d3d0*/  MOV R153, 0x40000040 ;  /* 0x4000004000997802 */ /* 0x000fe20000000f00 */
[----:B------:R-:W-:Y:S01]  /*d3e0*/  IMAD.MOV.U32 R157, RZ, RZ, 0x40000040 ;  /* 0x40000040ff9d7424 */ /* 0x000fe200078e00ff */
[----:B------:R-:W-:Y:S01]  /*d3f0*/  R2UR UR10, R154 ;  /* 0x000000009a0a72ca */ /* 0x000fe200000e0000 */
[----:B------:R-:W2:Y:S01]  /*d400*/  S2R R213, SR_TID.X ;  /* 0x0000000000d57919 */ /* 0x000ea20000002100 */
[----:B------:R-:W-:-:S02]  /*d410*/  R2UR UR11, R155 ;  /* 0x000000009b0b72ca */ /* 0x000fc400000e0000 */
[----:B------:R-:W-:Y:S02]  /*d420*/  R2UR UR14, R152 ;  /* 0x00000000980e72ca */ /* 0x000fe400000e0000 */
[----:B------:R-:W-:Y:S02]  /*d430*/  R2UR UR15, R153 ;  /* 0x00000000990f72ca */ /* 0x000fe400000e0000 */
[----:B------:R-:W-:Y:S02]  /*d440*/  R2UR UR18, R156 ;  /* 0x000000009c1272ca */ /* 0x000fe400000e0000 */
[----:B------:R-:W-:Y:S02]  /*d450*/  R2UR UR19, R157 ;  /* 0x000000009d1372ca */ /* 0x000fe400000e0000 */
[----:B------:R-:W-:Y:S01]  /*d460*/  WARPGROUP.ARRIVE ;  /* 0x00000000000079c5 */ /* 0x000fe20000000000 */
[----:B------:R-:W-:Y:S02]  /*d470*/  R2UR UR8, R14 ;  /* 0x000000000e0872ca */ /* 0x000fe400000e0000 */
[----:B------:R-:W-:-:S02]  /*d480*/  R2UR UR9, R15 ;  /* 0x000000000f0972ca */ /* 0x000fc400000e0000 */
[----:B------:R-:W-:Y:S01]  /*d490*/  R2UR UR12, R12 ;  /* 0x000000000c0c72ca */ /* 0x000fe200000e0000 */
[----:B------:R-:W-:Y:S01]  /*d4a0*/  HGMMA.64x96x16.F32 R152, gdesc[UR4], RZ, !UPT, gsb0 ;  /* 0x01600000049879f0 */ /* 0x000fe2000c0008ff */
[----:B------:R-:W-:Y:S02]  /*d4b0*/  R2UR UR13, R13 ;  /* 0x000000000d0d72ca */ /* 0x000fe400000e0000 */
[----:B------:R-:W-:Y:S02]  /*d4c0*/  R2UR UR16, R10 ;  /* 0x000000000a1072ca */ /* 0x000fe400000e0000 */
        /* <DEDUP_REMOVED lines=252> */
[-C--:B------:R-:W-:Y:S01]  /*e490*/  FMUL.FTZ R34, R34, R157.reuse ;  /* 0x0000009d22227220 */ /* 0x080fe20000410000 */
[-C--:B------:R-:W-:Y:S01]  /*e4a0*/  FMUL.FTZ R35, R35, R157.reuse ;  /* 0x0000009d23237220 */ /* 0x080fe20000410000 */
[----:B----4-:R-:W-:Y:S01]  /*e4b0*/  FADD.FTZ R172, R155, R172 ;  /* 0x000000ac9bac7221 */ /* 0x010fe20000010000 */
        /* <DEDUP_REMOVED lines=42> */
[----:B----4-:R-:W-:Y:S01]  /*e760*/  IADD3 R176, -R213, 0xb, RZ ;  /* 0x0000000bd5b07810 */ /* 0x010fe20007ffe1ff */
[----:B--2---:R-:W-:Y:S01]  /*e770*/  FADD.FTZ R4, R170, R169 ;  /* 0x000000a9aa047221 */ /* 0x004fe20000010000 */
[-C--:B------:R-:W-:Y:S01]  /*e780*/  FMUL.FTZ R98, R98, R157.reuse ;  /* 0x0000009d62627220 */ /* 0x080fe20000410000 */
[-C--:B------:R-:W-:Y:S01]  /*e790*/  FMUL.FTZ R99, R99, R157.reuse ;  /* 0x0000009d63637220 */ /* 0x080fe20000410000 */
[-C--:B------:R-:W-:Y:S01]  /*e7a0*/  FMUL.FTZ R102, R102, R157.reuse ;  /* 0x0000009d66667220 */ /* 0x080fe20000410000 */
[----:B------:R2:W-:Y:S06]  /*e7b0*/  BAR.ARV R176, 0x100 ;  /* 0x000400b00000751d */ /* 0x0005ec0000002000 */
[----:B------:R-:W4:Y:S01]  /*e7c0*/  MUFU.EX2 R171, R171 ;  /* 0x000000ab00ab7308 */ /* 0x000f220000000800 */
[----:B-----5:R-:W-:Y:S01]  /*e7d0*/  FADD.FTZ R172, R197, R172 ;  /* 0x000000acc5ac7221 */ /* 0x020fe20000010000 */
[----:B------:R5:W-:Y:S01]  /*e7e0*/  @!P1 SYNCS.ARRIVE.TRANS64.RED.A1T0 RZ, [R154+URZ], RZ ;  /* 0x000000ff9aff99a7 */ /* 0x000be2000810043f */
[-C--:B------:R-:W-:Y:S01]  /*e7f0*/  FMUL.FTZ R103, R103, R157.reuse ;  /* 0x0000009d67677220 */ /* 0x080fe20000410000 */
[-C--:B------:R-:W-:Y:S01]  /*e800*/  FMUL.FTZ R106, R106, R157.reuse ;  /* 0x0000009d6a6a7220 */ /* 0x080fe20000410000 */
[----:B---3--:R-:W-:Y:S01]  /*e810*/  FADD.FTZ R172, R167, R172 ;  /* 0x000000aca7ac7221 */ /* 0x008fe20000010000 */
[-C--:B------:R-:W-:Y:S01]  /*e820*/  FMUL.FTZ R107, R107, R157.reuse ;  /* 0x0000009d6b6b7220 */ /* 0x080fe20000410000 */
[-C--:B------:R-:W-:Y:S01]  /*e830*/  FMUL.FTZ R110, R110, R157.reuse ;  /* 0x0000009d6e6e7220 */ /* 0x080fe20000410000 */
[----:B------:R-:W3:Y:S01]  /*e840*/  MUFU.EX2 R174, R174 ;  /* 0x000000ae00ae7308 */ /* 0x000ee20000000800 */
[-C--:B------:R-:W-:Y:S01]  /*e850*/  FMUL.FTZ R111, R111, R157.reuse ;  /* 0x0000009d6f6f7220 */ /* 0x080fe20000410000 */
[----:B-----5:R-:W-:Y:S01]  /*e860*/  F2FP.F16.F32.PACK_AB R154, R165, R164 ;  /* 0x000000a4a59a723e */ /* 0x020fe200000000ff */
[-C--:B------:R-:W-:Y:S01]  /*e870*/  FMUL.FTZ R114, R114, R157.reuse ;  /* 0x0000009d72727220 */ /* 0x080fe20000410000 */
[-C--:B------:R-:W-:Y:S01]  /*e880*/  FMUL.FTZ R115, R115, R157.reuse ;  /* 0x0000009d73737220 */ /* 0x080fe20000410000 */
        /* <DEDUP_REMOVED lines=20> */
[C---:B-----5:R-:W-:Y:S01]  /*e9d0*/  FADD.FTZ R172, R175.reuse, R172 ;  /* 0x000000acafac7221 */ /* 0x060fe20000010000 */
[----:B------:R-:W-:Y:S01]  /*e9e0*/  F2FP.F16.F32.PACK_AB R159, R175, R174 ;  /* 0x000000aeaf9f723e */ /* 0x000fe200000000ff */
[-C--:B------:R-:W-:Y:S01]  /*e9f0*/  FMUL.FTZ R147, R147, R157.reuse ;  /* 0x0000009d93937220 */ /* 0x080fe20000410000 */
[-C--:B------:R-:W-:Y:S01]  /*ea00*/  FMUL.FTZ R150, R150, R157.reuse ;  /* 0x0000009d96967220 */ /* 0x080fe20000410000 */
[----:B------:R-:W-:Y:S01]  /*ea10*/  FMUL.FTZ R151, R151, R157 ;  /* 0x0000009d97977220 */ /* 0x000fe20000410000 */
[----:B------:R-:W-:-:S02]  /*ea20*/  F2FP.F16.F32.PACK_AB R201, R155, R201 ;  /* 0x000000c99bc9723e */ /* 0x000fc400000000ff */
[----:B------:R-:W5:Y:S01]  /*ea30*/  MUFU.EX2 R182, R182 ;  /* 0x000000b600b67308 */ /* 0x000f620000000800 */
[----:B----4-:R-:W-:Y:S01]  /*ea40*/  FADD.FTZ R172, R161, R172 ;  /* 0x000000aca1ac7221 */ /* 0x010fe20000010000 */
[----:B------:R-:W-:Y:S02]  /*ea50*/  F2FP.F16.F32.PACK_AB R153, R163, R153 ;  /* 0x00000099a399723e */ /* 0x000fe400000000ff */
[----:B------:R-:W-:Y:S02]  /*ea60*/  F2FP.F16.F32.PACK_AB R157, R171, R167 ;  /* 0x000000a7ab9d723e */ /* 0x000fe400000000ff */
[----:B------:R-:W-:Y:S02]  /*ea70*/  F2FP.F16.F32.PACK_AB R162, R181, R180 ;  /* 0x000000b4b5a2723e */ /* 0x000fe400000000ff */
[----:B------:R-:W4:Y:S01]  /*ea80*/  MUFU.EX2 R183, R183 ;  /* 0x000000b700b77308 */ /* 0x000f220000000800 */
[----:B---3--:R-:W-:Y:S01]  /*ea90*/  FADD.FTZ R3, R179, R172 ;  /* 0x000000acb3037221 */ /* 0x008fe20000010000 */
[----:B------:R-:W-:-:S02]  /*eaa0*/  F2FP.F16.F32.PACK_AB R164, R185, R184 ;  /* 0x000000b8b9a4723e */ /* 0x000fc400000000ff */
[----:B------:R-:W-:Y:S02]  /*eab0*/  F2FP.F16.F32.PACK_AB R166, R189, R188 ;  /* 0x000000bcbda6723e */ /* 0x000fe400000000ff */
[----:B------:R-:W-:Y:S02]  /*eac0*/  F2FP.F16.F32.PACK_AB R168, R193, R168 ;  /* 0x000000a8c1a8723e */ /* 0x000fe400000000ff */
[----:B------:R-:W3:Y:S01]  /*ead0*/  MUFU.EX2 R165, R186 ;  /* 0x000000ba00a57308 */ /* 0x000ee20000000800 */
[----:B-----5:R-:W-:Y:S01]  /*eae0*/  FADD.FTZ R178, R182, R3 ;  /* 0x00000003b6b27221 */ /* 0x020fe20000010000 */
[----:B------:R-:W-:Y:S02]  /*eaf0*/  F2FP.F16.F32.PACK_AB R170, R170, R196 ;  /* 0x000000c4aaaa723e */ /* 0x000fe400000000ff */
[----:B------:R-:W-:Y:S02]  /*eb00*/  F2FP.F16.F32.PACK_AB R155, R197, R192 ;  /* 0x000000c0c59b723e */ /* 0x000fe400000000ff */
[----:B------:R-:W-:-:S02]  /*eb10*/  F2FP.F16.F32.PACK_AB R161, R179, R161 ;  /* 0x000000a1b3a1723e */ /* 0x000fc400000000ff */
[----:B------:R-:W5:Y:S01]  /*eb20*/  MUFU.EX2 R187, R187 ;  /* 0x000000bb00bb7308 */ /* 0x000f620000000800 */
[C---:B----4-:R-:W-:Y:S01]  /*eb30*/  FADD.FTZ R178, R183.reuse, R178 ;  /* 0x000000b2b7b27221 */ /* 0x050fe20000010000 */
[----:B------:R-:W-:-:S06]  /*eb40*/  F2FP.F16.F32.PACK_AB R163, R183, R182 ;  /* 0x000000b6b7a3723e */ /* 0x000fcc00000000ff */
[----:B------:R-:W4:Y:S01]  /*eb50*/  MUFU.EX2 R190, R190 ;  /* 0x000000be00be7308 */ /* 0x000f220000000800 */
[----:B---3--:R-:W-:-:S07]  /*eb60*/  FADD.FTZ R178, R165, R178 ;  /* 0x000000b2a5b27221 */ /* 0x008fce0000010000 */
[----:B------:R-:W3:Y:S01]  /*eb70*/  MUFU.EX2 R191, R191 ;  /* 0x000000bf00bf7308 */ /* 0x000ee20000000800 */
[C---:B-----5:R-:W-:Y:S01]  /*eb80*/  FADD.FTZ R3, R187.reuse, R178 ;  /* 0x000000b2bb037221 */ /* 0x060fe20000010000 */
[----:B------:R-:W-:-:S06]  /*eb90*/  F2FP.F16.F32.PACK_AB R165, R187, R165 ;  /* 0x000000a5bba5723e */ /* 0x000fcc00000000ff */
[----:B------:R-:W5:Y:S01]  /*eba0*/  MUFU.EX2 R169, R194 ;  /* 0x000000c200a97308 */ /* 0x000f620000000800 */
[----:B----4-:R-:W-:-:S07]  /*ebb0*/  FADD.FTZ R178, R190, R3 ;  /* 0x00000003beb27221 */ /* 0x010fce0000010000 */
[----:B------:R-:W4:Y:S01]  /*ebc0*/  MUFU.EX2 R172, R195 ;  /* 0x000000c300ac7308 */ /* 0x000f220000000800 */
[C---:B---3--:R-:W-:Y:S01]  /*ebd0*/  FADD.FTZ R178, R191.reuse, R178 ;  /* 0x000000b2bfb27221 */ /* 0x048fe20000010000 */
[----:B------:R-:W-:-:S06]  /*ebe0*/  F2FP.F16.F32.PACK_AB R167, R191, R190 ;  /* 0x000000bebfa7723e */ /* 0x000fcc00000000ff */
[----:B------:R-:W3:Y:S01]  /*ebf0*/  MUFU.EX2 R198, R198 ;  /* 0x000000c600c67308 */ /* 0x000ee20000000800 */
[----:B-----5:R-:W-:-:S07]  /*ec00*/  FADD.FTZ R3, R169, R178 ;  /* 0x000000b2a9037221 */ /* 0x020fce0000010000 */
[----:B------:R-:W5:Y:S01]  /*ec10*/  MUFU.EX2 R199, R199 ;  /* 0x000000c700c77308 */ /* 0x000f620000000800 */
[C---:B----4-:R-:W-:Y:S01]  /*ec20*/  FADD.FTZ R3, R172.reuse, R3 ;  /* 0x00000003ac037221 */ /* 0x050fe20000010000 */
[----:B------:R-:W-:-:S03]  /*ec30*/  F2FP.F16.F32.PACK_AB R169, R172, R169 ;  /* 0x000000a9aca9723e */ /* 0x000fc600000000ff */
[----:B---3--:R-:W-:-:S04]  /*ec40*/  FADD.FTZ R174, R198, R3 ;  /* 0x00000003c6ae7221 */ /* 0x008fc80000010000 */
[C---:B-----5:R-:W-:Y:S01]  /*ec50*/  FADD.FTZ R3, R199.reuse, R174 ;  /* 0x000000aec7037221 */ /* 0x060fe20000010000 */
[----:B------:R-:W-:Y:S01]  /*ec60*/  F2FP.F16.F32.PACK_AB R171, R199, R198 ;  /* 0x000000c6c7ab723e */ /* 0x000fe200000000ff */
[----:B--2---:R-:W-:Y:S06]  /*ec70*/  @!P0 BRA `(.L_x_4970) ;  /* 0x0000000000048947 */ /* 0x004fec0003800000 */
[----:B------:R-:W-:Y:S01]  /*ec80*/  BPT.TRAP 0x1 ;  /* 0x000000040000795c */ /* 0x000fe20000300000 */
.L_x_4970:
[----:B------:R2:W3:Y:S01]  /*ec90*/  SYNCS.PHASECHK.TRANS64.TRYWAIT P2, [R21+URZ+0x22850], R211 ;  /* 0x022850d3150075a7 */ /* 0x0004e2000804017f */
[----:B------:R-:W-:Y:S05]  /*eca0*/  @!P0 BRA `(.L_x_4971) ;  /* 0x0000000000048947 */ /* 0x000fea0003800000 */
[----:B------:R-:W-:Y:S01]  /*ecb0*/  BPT.TRAP 0x1 ;  /* 0x000000040000795c */ /* 0x000fe20000300000 */
.L_x_4971:
[----:B------:R-:W-:Y:S04]  /*ecc0*/  BSSY B0, `(.L_x_4972) ;  /* 0x0000004000007945 */ /* 0x000fe80003800000 */
[----:B---3--:R-:W-:Y:S05]  /*ecd0*/  @P2 BRA `(.L_x_4973) ;  /* 0x0000000000082947 */ /* 0x008fea0003800000 */
[----:B------:R-:W3:Y:S02]  /*ece0*/  SYNCS.PHASECHK.TRANS64.TRYWAIT P2, [R21+URZ+0x22850], R211 ;  /* 0x022850d3150075a7 */ /* 0x000ee4000804017f */
[----:B---3--:R-:W-:Y:S05]  /*ecf0*/  @!P2 BRA `(.L_x_4974) ;  /* 0x000000c40028a947 */ /* 0x008fea0003800000 */
.L_x_4973:
[----:B------:R-:W-:Y:S05]  /*ed00*/  BSYNC B0 ;  /* 0x0000000000007941 */ /* 0x000fea0003800000 */
.L_x_4972:
[----:B------:R-:W4:Y:S01]  /*ed10*/  S2R R174, SR_TID.X ;  /* 0x0000000000ae7919 */ /* 0x000f220000002100 */
[----:B------:R-:W-:Y:S01]  /*ed20*/  IMAD.MOV.U32 R173, RZ, RZ, 0x40000040 ;  /* 0x40000040ffad7424 */ /* 0x000fe200078e00ff */
[----:B------:R-:W-:Y:S05]  /*ed30*/  WARPSYNC.ALL ;  /* 0x0000000000007948 */ /* 0x000fea0003800000 */
[----:B------:R-:W-:Y:S01]  /*ed40*/  R2UR UR7, R173 ;  /* 0x00000000ad0772ca */ /* 0x000fe200000e0000 */
[----:B------:R-:W-:Y:S01]  /*ed50*/  IMAD R172, R19, 0xc00, R9 ;  /* 0x00000c0013ac7824 */ /* 0x000fe200078e0209 */
[----:B------:R-:W-:Y:S01]  /*ed60*/  ISETP.GT.AND P2, PT, R216, RZ, PT ;  /* 0x000000ffd800720c */ /* 0x000fe20003f44270 */
[----:B------:R-:W-:-:S02]  /*ed70*/  IMAD.MOV.U32 R175, RZ, RZ, 0x40000040 ;  /* 0x40000040ffaf7424 */ /* 0x000fc400078e00ff */
[----:B0123--:R-:W-:Y:S01]  /*ed80*/  @!P1 VIADD R21, R21, 0x22860 ;  /* 0x0002286015159836 */ /* 0x00ffe20000000000 */
[----:B------:R-:W-:Y:S01]  /*ed90*/  R2UR UR6, R172 ;  /* 0x00000000ac0672ca */ /* 0x000fe200000e0000 */
[----:B------:R-:W-:-:S03]  /*eda0*/  VIADD R216, R216, 0xffffffff ;  /* 0xffffffffd8d87836 */ /* 0x000fc60000000000 */
[----:B------:R-:W-:Y:S02]  /*edb0*/  @!P1 PRMT R21, RZ, 0x654, R21 ;  /* 0x00000654ff159816 */ /* 0x000fe40000000015 */
[----:B----4-:R-:W-:-:S05]  /*edc0*/  SHF.R.U32.HI R174, RZ, 0x7, R174 ;  /* 0x00000007ffae7819 */ /* 0x010fca00000116ae */
        /* <DEDUP_REMOVED lines=47> */
.L_x_4965:
[----:B------:R-:W-:Y:S05]  /*f0c0*/  WARPSYNC.ALL ;  /* 0x0000000000007948 */ /* 0x000fea0003800000 */
[----:B------:R-:W2:Y:S01]  /*f0d0*/  SHFL.BFLY PT, R7, R4, 0x2, 0x1f ;  /* 0x0c401f0004077f89 */ /* 0x000ea200000e0000 */
[----:B------:R-:W-:Y:S01]  /*f0e0*/  VIADD R19, R19, 0x1 ;  /* 0x0000000113137836 */ /* 0x000fe20000000000 */
[----:B------:R3:W-:Y:S08]  /*f0f0*/  BAR.ARV R176, 0x100 ;  /* 0x000400b00000751d */ /* 0x0007f00000002000 */
[----:B------:R-:W-:Y:S06]  /*f100*/  BAR.ARV 0x8, 0x180 ;  /* 0x0206000000007b1d */ /* 0x000fec0000002000 */
[----:B------:R-:W-:Y:S01]  /*f110*/  ISETP.NE.AND P0, PT, R19, 0x2, PT ;  /* 0x000000021300780c */ /* 0x000fe20003f05270 */
[----:B------:R-:W-:Y:S01]  /*f120*/  VIADD R232, R232, 0x1 ;  /* 0x00000001e8e87836 */ /* 0x000fe20000000000 */
[----:B------:R-:W4:Y:S01]  /*f130*/  SHFL.BFLY PT, R10, R3, 0x2, 0x1f ;  /* 0x0c401f00030a7f89 */ /* 0x000f2200000e0000 */
[----:B------:R-:W-:-:S02]  /*f140*/  PLOP3.LUT P1, PT, PT, PT, PT, 0x8, 0x0 ;  /* 0x000000000000781c */ /* 0x000fc40003f2e170 */
[----:B------:R-:W-:Y:S01]  /*f150*/  SEL R19, R19, RZ, P0 ;  /* 0x000000ff13137207 */ /* 0x000fe20000000000 */
[----:B--2---:R-:W-:Y:S01]  /*f160*/  FADD.FTZ R7, R7, R4 ;  /* 0x0000000407077221 */ /* 0x004fe20000010000 */
[----:B------:R-:W-:-:S04]  /*f170*/  SEL R4, RZ, 0x1, P0 ;  /* 0x00000001ff047807 */ /* 0x000fc80000000000 */
[----:B------:R-:W2:Y:S01]  /*f180*/  SHFL.BFLY PT, R6, R7, 0x1, 0x1f ;  /* 0x0c201f0007067f89 */ /* 0x000ea200000e0000 */
[----:B------:R-:W-:Y:S01]  /*f190*/  LOP3.LUT R23, R23, R4, RZ, 0x3c, !PT ;  /* 0x0000000417177212 */ /* 0x000fe200078e3cff */
[----:B----4-:R-:W-:Y:S01]  /*f1a0*/  FADD.FTZ R11, R10, R3 ;  /* 0x000000030a0b7221 */ /* 0x010fe20000010000 */
[----:B------:R-:W-:-:S04]  /*f1b0*/  IMAD.MOV.U32 R3, RZ, RZ, RZ ;  /* 0x000000ffff037224 */ /* 0x000fc800078e00ff */
[----:B------:R-:W4:Y:S01]  /*f1c0*/  SHFL.BFLY PT, R10, R11, 0x1, 0x1f ;  /* 0x0c201f000b0a7f89 */ /* 0x000f2200000e0000 */
[----:B--2---:R-:W-:Y:S01]  /*f1d0*/  FADD.FTZ R9, R7, R6 ;  /* 0x0000000607097221 */ /* 0x004fe20000010000 */
[----:B------:R-:W-:Y:S01]  /*f1e0*/  IMAD.MOV.U32 R6, RZ, RZ, RZ ;  /* 0x000000ffff067224 */ /* 0x000fe200078e00ff */
[----:B------:R-:W-:-:S03]  /*f1f0*/  MOV R7, 0xff800000 ;  /* 0xff80000000077802 */ /* 0x000fc60000000f00 */
[----:B------:R-:W-:-:S13]  /*f200*/  FSETP.NE.FTZ.AND P2, PT, R9, RZ, PT ;  /* 0x000000ff0900720b */ /* 0x000fda0003f55000 */
[----:B------:R-:W2:Y:S01]  /*f210*/  @P2 MUFU.RCP R6, R9 ;  /* 0x0000000900062308 */ /* 0x000ea20000001000 */
[----:B------:R-:W-:Y:S01]  /*f220*/  @P2 FMUL.FTZ R18, R0, 0.69314718246459960938 ;  /* 0x3f31721800122820 */ /* 0x000fe20000410000 */
[----:B----4-:R-:W-:-:S05]  /*f230*/  FADD.FTZ R10, R11, R10 ;  /* 0x0000000a0b0a7221 */ /* 0x010fca0000010000 */
[----:B------:R-:W-:Y:S01]  /*f240*/  FSETP.NE.FTZ.AND P3, PT, R10, RZ, PT ;  /* 0x000000ff0a00720b */ /* 0x000fe20003f75000 */
[----:B-1----:R-:W1:Y:S01]  /*f250*/  @P2 MUFU.LG2 R21, R9 ;  /* 0x0000000900152308 */ /* 0x002e620000000c00 */
[-C--:B--2---:R-:W-:Y:S01]  /*f260*/  FMUL.FTZ R169, R92, R6.reuse ;  /* 0x000000065ca97220 */ /* 0x084fe20000410000 */
[-C--:B------:R-:W-:Y:S01]  /*f270*/  FMUL.FTZ R158, R48, R6.reuse ;  /* 0x00000006309e7220 */ /* 0x080fe20000410000 */
[----:B------:R-:W-:-:S09]  /*f280*/  FMUL.FTZ R157, R44, R6 ;  /* 0x000000062c9d7220 */ /* 0x000fd20000410000 */
[----:B------:R-:W2:Y:S01]  /*f290*/  @P3 MUFU.RCP R3, R10 ;  /* 0x0000000a00033308 */ /* 0x000ea20000001000 */
[----:B------:R-:W-:Y:S01]  /*f2a0*/  @P3 FMUL.FTZ R20, R0, 0.69314718246459960938 ;  /* 0x3f31721800143820 */ /* 0x000fe20000410000 */
[-C--:B------:R-:W-:Y:S01]  /*f2b0*/  FMUL.FTZ R24, R24, R6.reuse ;  /* 0x0000000618187220 */ /* 0x080fe20000410000 */
[-C--:B------:R-:W-:Y:S01]  /*f2c0*/  FMUL.FTZ R25, R25, R6.reuse ;  /* 0x0000000619197220 */ /* 0x080fe20000410000 */
[-C--:B------:R-:W-:Y:S01]  /*f2d0*/  FMUL.FTZ R28, R28, R6.reuse ;  /* 0x000000061c1c7220 */ /* 0x080fe20000410000 */
[----:B-1----:R-:W-:Y:S01]  /*f2e0*/  @P2 FMUL.FTZ R21, R21, 0.69314718246459960938 ;  /* 0x3f31721815152820 */ /* 0x002fe20000410000 */
        /* <DEDUP_REMOVED lines=127> */
.L_x_4910:
        /* <DEDUP_REMOVED lines=27> */
[----:B------:R-:W-:Y:S01]  /*fc90*/  F2FP.F16.F32.PACK_AB R10, R53, R159 ;  /* 0x0000009f350a723e */ /* 0x000fe200000000ff */
[----:B------:R-:W4:Y:S01]  /*fca0*/  LDC R0, c[0x0][0xbe8] ;  /* 0x0002fa00ff007b82 */ /* 0x000f220000000800 */
        /* <DEDUP_REMOVED lines=18> */
[----:B--2---:R-:W-:-:S03]  /*fdd0*/  IMAD.WIDE R146, R8, 0x2, R20 ;  /* 0x0000000208927825 */ /* 0x004fc600078e0214 */
[C---:B------:R-:W-:Y:S02]  /*fde0*/  IADD3 R5, P1, R146.reuse, 0x20, RZ ;  /* 0x0000002092057810 */ /* 0x040fe40007f3e0ff */
[C---:B------:R-:W-:Y:S02]  /*fdf0*/  IADD3 R8, P2, R146.reuse, 0x40, RZ ;  /* 0x0000004092087810 */ /* 0x040fe40007f5e0ff */
[----:B------:R-:W-:Y:S01]  /*fe00*/  LOP3.LUT R102, R5, 0x380, RZ, 0xc0, !PT ;  /* 0x0000038005667812 */ /* 0x000fe200078ec0ff */
[--C-:B------:R-:W-:Y:S01]  /*fe10*/  IMAD.X R51, RZ, RZ, R147.reuse, P1 ;  /* 0x000000ffff337224 */ /* 0x100fe200008e0693 */
[----:B-----5:R-:W-:Y:S01]  /*fe20*/  IADD3 R38, P3, R146, 0x60, RZ ;  /* 0x0000006092267810 */ /* 0x020fe20007f7e0ff */
[--C-:B------:R-:W-:Y:S01]  /*fe30*/  IMAD.X R99, RZ, RZ, R147.reuse, P2 ;  /* 0x000000ffff637224 */ /* 0x100fe200010e0693 */
[----:B------:R-:W-:Y:S02]  /*fe40*/  LOP3.LUT R50, R8, 0x380, RZ, 0xc0, !PT ;  /* 0x0000038008327812 */ /* 0x000fe400078ec0ff */
[----:B------:R-:W-:Y:S01]  /*fe50*/  SHF.R.U64 R102, R102, 0x3, RZ ;  /* 0x0000000366667819 */ /* 0x000fe200000012ff */
[----:B------:R-:W-:Y:S01]  /*fe60*/  IMAD.X R103, RZ, RZ, R147, P3 ;  /* 0x000000ffff677224 */ /* 0x000fe200018e0693 */
[----:B------:R-:W-:-:S02]  /*fe70*/  IADD3 R46, P4, R146, 0x4000, RZ ;  /* 0x00004000922e7810 */ /* 0x000fc40007f9e0ff */
[----:B------:R-:W-:Y:S02]  /*fe80*/  LOP3.LUT R98, R38, 0x380, RZ, 0xc0, !PT ;  /* 0x0000038026627812 */ /* 0x000fe400078ec0ff */
[----:B------:R-:W-:Y:S01]  /*fe90*/  SHF.R.U64 R181, R50, 0x3, RZ ;  /* 0x0000000332b57819 */ /* 0x000fe200000012ff */
[--C-:B------:R-:W-:Y:S01]  /*fea0*/  IMAD.X R107, RZ, RZ, R147.reuse, P4 ;  /* 0x000000ffff6b7224 */ /* 0x100fe200020e0693 */
[----:B-1----:R-:W-:Y:S02]  /*feb0*/  IADD3 R92, P5, R146, 0x4020, RZ ;  /* 0x00004020925c7810 */ /* 0x002fe40007fbe0ff */
[----:B------:R-:W-:Y:S02]  /*fec0*/  LOP3.LUT R50, R102, R5, RZ, 0x3c, !PT ;  /* 0x0000000566327212 */ /* 0x000fe400078e3cff */
[----:B------:R-:W-:Y:S01]  /*fed0*/  LOP3.LUT R5, R46, 0x380, RZ, 0xc0, !PT ;  /* 0x000003802e057812 */ /* 0x000fe200078ec0ff */
[----:B------:R-:W-:Y:S01]  /*fee0*/  IMAD.X R111, RZ, RZ, R147, P5 ;  /* 0x000000ffff6f7224 */ /* 0x000fe200028e0693 */
[----:B------:R-:W-:-:S02]  /*fef0*/  SHF.R.U64 R183, R98, 0x3, RZ ;  /* 0x0000000362b77819 */ /* 0x000fc400000012ff */
[C---:B------:R-:W-:Y:S02]  /*ff00*/  IADD3 R122, P2, R146.reuse, 0x8000, RZ ;  /* 0x00008000927a7810 */ /* 0x040fe40007f5e0ff */
[----:B------:R-:W-:Y:S02]  /*ff10*/  LOP3.LUT R98, R181, R8, RZ, 0x3c, !PT ;  /* 0x00000008b5627212 */ /* 0x000fe400078e3cff */
[----:B------:R-:W-:Y:S01]  /*ff20*/  IADD3 R114, P0, R146, 0x4040, RZ ;  /* 0x0000404092727810 */ /* 0x000fe20007f1e0ff */
[--C-:B------:R-:W-:Y:S01]  /*ff30*/  IMAD.X R123, RZ, RZ, R147.reuse, P2 ;  /* 0x000000ffff7b7224 */ /* 0x100fe200010e0693 */
[----:B------:R-:W-:Y:S02]  /*ff40*/  LOP3.LUT R181, R92, 0x380, RZ, 0xc0, !PT ;  /* 0x000003805cb57812 */ /* 0x000fe400078ec0ff */
[----:B------:R-:W-:Y:S01]  /*ff50*/  IADD3 R118, P1, R146, 0x4060, RZ ;  /* 0x0000406092767810 */ /* 0x000fe20007f3e0ff */
[----:B------:R-:W-:Y:S01]  /*ff60*/  IMAD.X R115, RZ, RZ, R147, P0 ;  /* 0x000000ffff737224 */ /* 0x000fe200000e0693 */
[----:B------:R-:W-:-:S02]  /*ff70*/  SHF.R.U64 R5, R5, 0x3, RZ ;  /* 0x0000000305057819 */ /* 0x000fc400000012ff */
[C---:B------:R-:W-:Y:S01]  /*ff80*/  LOP3.LUT R47, R146.reuse, 0x380, RZ, 0xc0, !PT ;  /* 0x00000380922f7812 */ /* 0x040fe200078ec0ff */
[--C-:B------:R-:W-:Y:S01]  /*ff90*/  IMAD.X R119, RZ, RZ, R147.reuse, P1 ;  /* 0x000000ffff777224 */ /* 0x100fe200008e0693 */
[----:B------:R-:W-:Y:S02]  /*ffa0*/  IADD3 R126, P3, R146, 0x8020, RZ ;  /* 0x00008020927e7810 */ /* 0x000fe40007f7e0ff */
[----:B------:R-:W-:Y:S02]  /*ffb0*/  LOP3.LUT R102, R183, R38, RZ, 0x3c, !PT ;  /* 0x00000026b7667212 */ /* 0x000fe400078e3cff */
[----:B------:R-:W-:Y:S01]  /*ffc0*/  LOP3.LUT R183, R114, 0x380, RZ, 0xc0, !PT ;  /* 0x0000038072b77812 */ /* 0x000fe200078ec0ff */
[----:B------:R-:W-:Y:S01]  /*ffd0*/  IMAD.X R127, RZ, RZ, R147, P3 ;  /* 0x000000ffff7f7224 */ /* 0x000fe200018e0693 */
[----:B------:R-:W-:Y:S02]  /*ffe0*/  SHF.R.U64 R181, R181, 0x3, RZ ;  /* 0x00000003b5b57819 */ /* 0x000fe400000012ff */
[----:B------:R-:W-:-:S02]  /*fff0*/  IADD3 R151, P2, R146, 0xc040, RZ ;  /* 0x0000c04092977810 */ /* 0x000fc40007f5e0ff */
[----:B------:R-:W-:Y:S02]  /*10000*/  LOP3.LUT R185, R118, 0x380, RZ, 0xc0, !PT ;  /* 0x0000038076b97812 */ /* 0x000fe400078ec0ff */
[----:B------:R-:W-:Y:S01]  /*10010*/  LOP3.LUT R106, R5, R46, RZ, 0x3c, !PT ;  /* 0x0000002e056a7212 */ /* 0x000fe200078e3cff */
[----:B------:R-:W-:Y:S01]  /*10020*/  IMAD.X R39, RZ, RZ, R147, P2 ;  /* 0x000000ffff277224 */ /* 0x000fe200010e0693 */
[----:B------:R-:W-:Y:S02]  /*10030*/  SHF.R.U64 R47, R47, 0x3, RZ ;  /* 0x000000032f2f7819 */ /* 0x000fe400000012ff */
[----:B------:R-:W-:Y:S02]  /*10040*/  LOP3.LUT R5, R122, 0x380, RZ, 0xc0, !PT ;  /* 0x000003807a057812 */ /* 0x000fe400078ec0ff */
[----:B------:R-:W-:Y:S02]  /*10050*/  SHF.R.U64 R183, R183, 0x3, RZ ;  /* 0x00000003b7b77819 */ /* 0x000fe400000012ff */
[----:B------:R-:W-:-:S02]  /*10060*/  LOP3.LUT R110, R181, R92, RZ, 0x3c, !PT ;  /* 0x0000005cb56e7212 */ /* 0x000fc400078e3cff */
        /* <DEDUP_REMOVED lines=11> */
[----:B------:R-:W-:Y:S02]  /*10120*/  LOP3.LUT R8, R151, 0x380, RZ, 0xc0, !PT ;  /* 0x0000038097087812 */ /* 0x000fe400078ec0ff */
[----:B------:R-:W-:Y:S01]  /*10130*/  LOP3.LUT R146, R47, R146, RZ, 0x3c, !PT ;  /* 0x000000922f927212 */ /* 0x000fe200078e3cff */
[----:B------:R-:W-:Y:S01]  /*10140*/  IMAD.X R47, RZ, RZ, R147, P3 ;  /* 0x000000ffff2f7224 */ /* 0x000fe200018e0693 */
[----:B------:R-:W-:Y:S02]  /*10150*/  SHF.R.U64 R5, R5, 0x3, RZ ;  /* 0x0000000305057819 */ /* 0x000fe400000012ff */
[----:B------:R-:W-:Y:S02]  /*10160*/  LOP3.LUT R114, R183, R114, RZ, 0x3c, !PT ;  /* 0x00000072b7727212 */ /* 0x000fe400078e3cff */
[----:B------:R-:W-:Y:S02]  /*10170*/  LOP3.LUT R118, R185, R118, RZ, 0x3c, !PT ;  /* 0x00000076b9767212 */ /* 0x000fe400078e3cff */
[----:B------:R-:W-:-:S02]  /*10180*/  LOP3.LUT R183, R130, 0x380, RZ, 0xc0, !PT ;  /* 0x0000038082b77812 */ /* 0x000fc400078ec0ff */
[----:B------:R-:W-:Y:S02]  /*10190*/  SHF.R.U64 R181, R181, 0x3, RZ ;  /* 0x00000003b5b57819 */ /* 0x000fe400000012ff */
[----:B------:R-:W-:Y:S02]  /*101a0*/  SHF.R.U64 R8, R8, 0x3, RZ ;  /* 0x0000000308087819 */ /* 0x000fe400000012ff */
[----:B------:R-:W-:Y:S02]  /*101b0*/  LOP3.LUT R185, R134, 0x380, RZ, 0xc0, !PT ;  /* 0x0000038086b97812 */ /* 0x000fe400078ec0ff */
[----:B------:R-:W-:Y:S02]  /*101c0*/  LOP3.LUT R122, R5, R122, RZ, 0x3c, !PT ;  /* 0x0000007a057a7212 */ /* 0x000fe400078e3cff */
[----:B------:R-:W-:Y:S02]  /*101d0*/  MOV R146, R146 ;  /* 0x0000009200927202 */ /* 0x000fe40000000f00 */
[----:B------:R-:W-:-:S02]  /*101e0*/  LOP3.LUT R5, R138, 0x380, RZ, 0xc0, !PT ;  /* 0x000003808a057812 */ /* 0x000fc400078ec0ff */
[----:B------:R-:W-:Y:S01]  /*101f0*/  MOV R50, R50 ;  /* 0x0000003200327202 */ /* 0x000fe20000000f00 */
[----:B------:R1:W-:Y:S01]  /*10200*/  STSM.16.M88.4 [R146], R24 ;  /* 0x0000001892007844 */ /* 0x0003e20000000200 */
[----:B------:R-:W-:Y:S02]  /*10210*/  SHF.R.U64 R183, R183, 0x3, RZ ;  /* 0x00000003b7b77819 */ /* 0x000fe400000012ff */
[----:B------:R-:W-:Y:S01]  /*10220*/  LOP3.LUT R126, R181, R126, RZ, 0x3c, !PT ;  /* 0x0000007eb57e7212 */ /* 0x000fe200078e3cff */
[----:B------:R2:W-:Y:S01]  /*10230*/  STSM.16.M88.4 [R50], R32 ;  /* 0x0000002032007844 */ /* 0x0005e20000000200 */
[----:B------:R-:W-:Y:S02]  /*10240*/  LOP3.LUT R38, R8, R151, RZ, 0x3c, !PT ;  /* 0x0000009708267212 */ /* 0x000fe400078e3cff */
[----:B------:R-:W-:Y:S02]  /*10250*/  MOV R98, R98 ;  /* 0x0000006200627202 */ /* 0x000fe40000000f00 */
[----:B------:R-:W-:-:S02]  /*10260*/  SHF.R.U64 R185, R185, 0x3, RZ ;  /* 0x00000003b9b97819 */ /* 0x000fc400000012ff */
[----:B------:R-:W-:Y:S01]  /*10270*/  LOP3.LUT R181, R142, 0x380, RZ, 0xc0, !PT ;  /* 0x000003808eb57812 */ /* 0x000fe200078ec0ff */
[----:B------:R3:W-:Y:S01]  /*10280*/  STSM.16.M88.4 [R98], R40 ;  /* 0x0000002862007844 */ /* 0x0007e20000000200 */
[----:B------:R-:W-:Y:S02]  /*10290*/  MOV R102, R102 ;  /* 0x0000006600667202 */ /* 0x000fe40000000f00 */
[----:B------:R-:W-:Y:S02]  /*102a0*/  F2FP.F16.F32.PACK_AB R8, R49, R158 ;  /* 0x0000009e3108723e */ /* 0x000fe400000000ff */
[----:B------:R-:W-:Y:S02]  /*102b0*/  SHF.R.U64 R5, R5, 0x3, RZ ;  /* 0x0000000305057819 */ /* 0x000fe400000012ff */
[----:B------:R-:W-:Y:S01]  /*102c0*/  MOV R106, R106 ;  /* 0x0000006a006a7202 */ /* 0x000fe20000000f00 */
[----:B------:R0:W-:Y:S01]  /*102d0*/  STSM.16.M88.4 [R102], R8 ;  /* 0x0000000866007844 */ /* 0x0001e20000000200 */
[----:B------:R-:W-:-:S02]  /*102e0*/  LOP3.LUT R46, R179, 0x380, RZ, 0xc0, !PT ;  /* 0x00000380b32e7812 */ /* 0x000fc400078ec0ff */
[----:B------:R-:W-:Y:S01]  /*102f0*/  MOV R110, R110 ;  /* 0x0000006e006e7202 */ /* 0x000fe20000000f00 */
[----:B------:R4:W-:Y:S01]  /*10300*/  STSM.16.M88.4 [R106], R12 ;  /* 0x0000000c6a007844 */ /* 0x0009e20000000200 */
[----:B-1----:R-:W-:Y:S02]  /*10310*/  F2FP.F16.F32.PACK_AB R24, R65, R162 ;  /* 0x000000a24118723e */ /* 0x002fe400000000ff */
[----:B------:R-:W-:Y:S02]  /*10320*/  F2FP.F16.F32.PACK_AB R25, R67, R66 ;  /* 0x000000424319723e */ /* 0x000fe400000000ff */
[----:B------:R-:W-:Y:S02]  /*10330*/  F2FP.F16.F32.PACK_AB R26, R69, R163 ;  /* 0x000000a3451a723e */ /* 0x000fe400000000ff */
[----:B------:R-:W-:Y:S02]  /*10340*/  F2FP.F16.F32.PACK_AB R27, R71, R70 ;  /* 0x00000046471b723e */ /* 0x000fe400000000ff */
[----:B------:R-:W-:-:S02]  /*10350*/  LOP3.LUT R130, R183, R130, RZ, 0x3c, !PT ;  /* 0x00000082b7827212 */ /* 0x000fc400078e3cff */
[----:B------:R-:W-:Y:S01]  /*10360*/  MOV R114, R114 ;  /* 0x0000007200727202 */ /* 0x000fe20000000f00 */
[----:B------:R1:W-:Y:S01]  /*10370*/  STSM.16.M88.4 [R110], R24 ;  /* 0x000000186e007844 */ /* 0x0003e20000000200 */
[----:B------:R-:W-:Y:S02]  /*10380*/  LOP3.LUT R134, R185, R134, RZ, 0x3c, !PT ;  /* 0x00000086b9867212 */ /* 0x000fe400078e3cff */
[----:B------:R-:W-:Y:S01]  /*10390*/  SHF.R.U64 R181, R181, 0x3, RZ ;  /* 0x00000003b5b57819 */ /* 0x000fe200000012ff */
[----:B------:R1:W-:Y:S01]  /*103a0*/  STSM.16.M88.4 [R114], R28 ;  /* 0x0000001c72007844 */ /* 0x0003e20000000200 */
[----:B------:R-:W-:Y:S02]  /*103b0*/  MOV R118, R118 ;  /* 0x0000007600767202 */ /* 0x000fe40000000f00 */
[----:B------:R-:W-:Y:S02]  /*103c0*/  MOV R44, R38 ;  /* 0x00000026002c7202 */ /* 0x000fe40000000f00 */
[----:B--2---:R-:W-:-:S02]  /*103d0*/  F2FP.F16.F32.PACK_AB R32, R81, R166 ;  /* 0x000000a65120723e */ /* 0x004fc400000000ff */
[----:B------:R-:W-:Y:S02]  /*103e0*/  F2FP.F16.F32.PACK_AB R33, R83, R82 ;  /* 0x000000525321723e */ /* 0x000fe400000000ff */
[----:B------:R-:W-:Y:S02]  /*103f0*/  F2FP.F16.F32.PACK_AB R34, R85, R167 ;  /* 0x000000a75522723e */ /* 0x000fe400000000ff */
[----:B------:R-:W-:Y:S02]  /*10400*/  F2FP.F16.F32.PACK_AB R35, R87, R86 ;  /* 0x000000565723723e */ /* 0x000fe400000000ff */
[----:B------:R-:W-:Y:S02]  /*10410*/  LOP3.LUT R138, R5, R138, RZ, 0x3c, !PT ;  /* 0x0000008a058a7212 */ /* 0x000fe400078e3cff */
[----:B------:R-:W-:Y:S01]  /*10420*/  MOV R122, R122 ;  /* 0x0000007a007a7202 */ /* 0x000fe20000000f00 */
[----:B------:R-:W-:Y:S01]  /*10430*/  STSM.16.M88.4 [R118], R32 ;  /* 0x0000002076007844 */ /* 0x000fe20000000200 */
[----:B------:R-:W-:-:S02]  /*10440*/  F2FP.F16.F32.PACK_AB R38, R4, R169 ;  /* 0x000000a90426723e */ /* 0x000fc400000000ff */
[----:B------:R-:W-:Y:S02]  /*10450*/  F2FP.F16.F32.PACK_AB R39, R54, R52 ;  /* 0x000000343627723e */ /* 0x000fe400000000ff */
[----:B------:R-:W-:Y:S02]  /*10460*/  SHF.R.U64 R46, R46, 0x3, RZ ;  /* 0x000000032e2e7819 */ /* 0x000fe400000012ff */
[----:B------:R-:W-:Y:S01]  /*10470*/  MOV R126, R126 ;  /* 0x0000007e007e7202 */ /* 0x000fe20000000f00 */
[----:B------:R-:W-:Y:S01]  /*10480*/  STSM.16.M88.4 [R122], R36 ;  /* 0x000000247a007844 */ /* 0x000fe20000000200 */
[----:B---3--:R-:W-:Y:S02]  /*10490*/  F2FP.F16.F32.PACK_AB R40, R97, R170 ;  /* 0x000000aa6128723e */ /* 0x008fe400000000ff */
[----:B------:R-:W-:Y:S02]  /*104a0*/  F2FP.F16.F32.PACK_AB R41, R58, R56 ;  /* 0x000000383a29723e */ /* 0x000fe400000000ff */
[----:B------:R-:W-:-:S02]  /*104b0*/  F2FP.F16.F32.PACK_AB R42, R101, R171 ;  /* 0x000000ab652a723e */ /* 0x000fc400000000ff */
[----:B------:R-:W-:Y:S02]  /*104c0*/  F2FP.F16.F32.PACK_AB R43, R62, R60 ;  /* 0x0000003c3e2b723e */ /* 0x000fe400000000ff */
[----:B------:R-:W-:Y:S02]  /*104d0*/  MOV R130, R130 ;  /* 0x0000008200827202 */ /* 0x000fe40000000f00 */
[----:B0-----:R-:W-:Y:S01]  /*104e0*/  F2FP.F16.F32.PACK_AB R8, R105, R172 ;  /* 0x000000ac6908723e */ /* 0x001fe200000000ff */
[----:B------:R-:W-:Y:S01]  /*104f0*/  STSM.16.M88.4 [R126], R40 ;  /* 0x000000287e007844 */ /* 0x000fe20000000200 */
[----:B------:R-:W-:Y:S02]  /*10500*/  F2FP.F16.F32.PACK_AB R9, R68, R64 ;  /* 0x000000404409723e */ /* 0x000fe400000000ff */
[----:B------:R-:W-:Y:S02]  /*10510*/  F2FP.F16.F32.PACK_AB R10, R109, R173 ;  /* 0x000000ad6d0a723e */ /* 0x000fe400000000ff */
[----:B------:R-:W-:Y:S01]  /*10520*/  F2FP.F16.F32.PACK_AB R11, R76, R72 ;  /* 0x000000484c0b723e */ /* 0x000fe200000000ff */
[----:B------:R-:W-:Y:S01]  /*10530*/  IMAD.MOV.U32 R76, RZ, RZ, RZ ;  /* 0x000000ffff4c7224 */ /* 0x000fe200078e00ff */
[----:B------:R-:W-:-:S02]  /*10540*/  LOP3.LUT R142, R181, R142, RZ, 0x3c, !PT ;  /* 0x0000008eb58e7212 */ /* 0x000fc400078e3cff */
[----:B------:R-:W-:Y:S01]  /*10550*/  MOV R134, R134 ;  /* 0x0000008600867202 */ /* 0x000fe20000000f00 */
[----:B------:R-:W-:Y:S01]  /*10560*/  STSM.16.M88.4 [R130], R8 ;  /* 0x0000000882007844 */ /* 0x000fe20000000200 */
[----:B----4-:R-:W-:Y:S02]  /*10570*/  F2FP.F16.F32.PACK_AB R12, R113, R174 ;  /* 0x000000ae710c723e */ /* 0x010fe400000000ff */
[----:B------:R-:W-:Y:S02]  /*10580*/  F2FP.F16.F32.PACK_AB R13, R80, R78 ;  /* 0x0000004e500d723e */ /* 0x000fe400000000ff */
[----:B------:R-:W-:Y:S02]  /*10590*/  F2FP.F16.F32.PACK_AB R14, R117, R175 ;  /* 0x000000af750e723e */ /* 0x000fe400000000ff */
[----:B------:R-:W-:Y:S02]  /*105a0*/  F2FP.F16.F32.PACK_AB R15, R88, R84 ;  /* 0x00000054580f723e */ /* 0x000fe400000000ff */
[----:B------:R-:W-:-:S02]  /*105b0*/  MOV R5, R138 ;  /* 0x0000008a00057202 */ /* 0x000fc40000000f00 */
[----:B-1----:R-:W-:Y:S01]  /*105c0*/  F2FP.F16.F32.PACK_AB R24, R121, R176 ;  /* 0x000000b07918723e */ /* 0x002fe200000000ff */
[----:B------:R-:W-:Y:S01]  /*105d0*/  STSM.16.M88.4 [R134], R12 ;  /* 0x0000000c86007844 */ /* 0x000fe20000000200 */
[----:B------:R-:W-:Y:S02]  /*105e0*/  F2FP.F16.F32.PACK_AB R25, R100, R96 ;  /* 0x000000606419723e */ /* 0x000fe400000000ff */
[----:B------:R-:W-:Y:S02]  /*105f0*/  F2FP.F16.F32.PACK_AB R26, R125, R177 ;  /* 0x000000b17d1a723e */ /* 0x000fe400000000ff */
[----:B------:R-:W-:Y:S02]  /*10600*/  F2FP.F16.F32.PACK_AB R27, R108, R104 ;  /* 0x000000686c1b723e */ /* 0x000fe400000000ff */
[----:B------:R-:W-:Y:S02]  /*10610*/  LOP3.LUT R46, R46, R179, RZ, 0x3c, !PT ;  /* 0x000000b32e2e7212 */ /* 0x000fe400078e3cff */
[----:B------:R-:W-:Y:S01]  /*10620*/  ISETP.NE.U32.AND P0, PT, RZ, UR4, PT ;  /* 0x00000004ff007c0c */ /* 0x000fe2000bf05070 */
[----:B------:R0:W-:Y:S01]  /*10630*/  STSM.16.M88.4 [R5], R24 ;  /* 0x0000001805007844 */ /* 0x0001e20000000200 */
[----:B------:R-:W-:-:S02]  /*10640*/  IADD3 R4, P1, R228, UR4, RZ ;  /* 0x00000004e4047c10 */ /* 0x000fc4000ff3e0ff */
[----:B------:R-:W-:Y:S02]  /*10650*/  MOV R142, R142 ;  /* 0x0000008e008e7202 */ /* 0x000fe40000000f00 */
[----:B------:R-:W-:Y:S02]  /*10660*/  F2FP.F16.F32.PACK_AB R28, R129, R178 ;  /* 0x000000b2811c723e */ /* 0x000fe400000000ff */
[----:B------:R-:W-:Y:S02]  /*10670*/  F2FP.F16.F32.PACK_AB R29, R116, R112 ;  /* 0x00000070741d723e */ /* 0x000fe400000000ff */
[----:B------:R-:W-:Y:S02]  /*10680*/  F2FP.F16.F32.PACK_AB R30, R133, R132 ;  /* 0x00000084851e723e */ /* 0x000fe400000000ff */
[----:B------:R-:W-:Y:S02]  /*10690*/  F2FP.F16.F32.PACK_AB R31, R124, R120 ;  /* 0x000000787c1f723e */ /* 0x000fe400000000ff */
[----:B------:R-:W-:-:S02]  /*106a0*/  F2FP.F16.F32.PACK_AB R138, R141, R140 ;  /* 0x0000008c8d8a723e */ /* 0x000fc400000000ff */
[----:B------:R-:W-:Y:S01]  /*106b0*/  F2FP.F16.F32.PACK_AB R139, R154, R153 ;  /* 0x000000999a8b723e */ /* 0x000fe200000000ff */
[----:B------:R1:W-:Y:S01]  /*106c0*/  STSM.16.M88.4 [R142], R28 ;  /* 0x0000001c8e007844 */ /* 0x0003e20000000200 */
[----:B------:R-:W-:Y:S02]  /*106d0*/  MOV R46, R46 ;  /* 0x0000002e002e7202 */ /* 0x000fe40000000f00 */
[----:B------:R-:W-:Y:S01]  /*106e0*/  F2FP.F16.F32.PACK_AB R146, R149, R148 ;  /* 0x000000949592723e */ /* 0x000fe200000000ff */
[----:B------:R1:W-:Y:S01]  /*106f0*/  STSM.16.M88.4 [R44], R136 ;  /* 0x000000882c007844 */ /* 0x0003e20000000200 */
[----:B------:R-:W-:Y:S02]  /*10700*/  F2FP.F16.F32.PACK_AB R147, R3, R150 ;  /* 0x000000960393723e */ /* 0x000fe400000000ff */
[----:B------:R-:W-:Y:S02]  /*10710*/  ISETP.NE.AND.EX P0, PT, RZ, UR5, PT, P0 ;  /* 0x00000005ff007c0c */ /* 0x000fe4000bf05300 */
[----:B0-----:R-:W-:Y:S01]  /*10720*/  IADD3.X R5, R229, UR5, RZ, P1, !PT ;  /* 0x00000005e5057c10 */ /* 0x001fe20008ffe4ff */
[----:B------:R-:W-:Y:S01]  /*10730*/  ULDC.64 UR4, c[0x0][0xc08] ;  /* 0x0003020000047ab9 */ /* 0x000fe20000000a00 */
[----:B------:R1:W-:Y:S01]  /*10740*/  STSM.16.M88.4 [R46], R144 ;  /* 0x000000902e007844 */ /* 0x0003e20000000200 */
[----:B------:R-:W-:Y:S01]  /*10750*/  BAR.SYNC.DEFER_BLOCKING 0x1, 0x100 ;  /* 0x0044000000007b1d */ /* 0x000fe20000010000 */
[----:B------:R-:W-:-:S04]  /*10760*/  ISETP.NE.U32.AND P2, PT, RZ, UR4, PT ;  /* 0x00000004ff007c0c */ /* 0x000fc8000bf45070 */
[----:B------:R-:W-:-:S13]  /*10770*/  ISETP.NE.AND.EX P2, PT, RZ, UR5, PT, P2 ;  /* 0x00000005ff007c0c */ /* 0x000fda000bf45320 */
[----:B------:R-:W-:Y:S01]  /*10780*/  @P2 IADD3 R228, P3, R228, UR4, RZ ;  /* 0x00000004e4e42c10 */ /* 0x000fe2000ff7e0ff */
[----:B------:R-:W-:Y:S02]  /*10790*/  ULDC UR4, c[0x0][0xa88] ;  /* 0x0002a20000047ab9 */ /* 0x000fe40000000800 */
[----:B------:R-:W-:Y:S01]  /*107a0*/  IMAD.U32 R11, RZ, RZ, UR4 ;  /* 0x00000004ff0b7e24 */ /* 0x000fe2000f8e00ff */
[----:B------:R-:W-:Y:S01]  /*107b0*/  @P2 IADD3.X R229, R229, UR5, RZ, P3, !PT ;  /* 0x00000005e5e52c10 */ /* 0x000fe20009ffe4ff */
[----:B------:R1:W5:Y:S01]  /*107c0*/  @P0 LDG.E R76, desc[UR40][R4.64] ;  /* 0x00000028044c0981 */ /* 0x000362000c1e1900 */
[----:B------:R-:W-:Y:S01]  /*107d0*/  ISETP.NE.AND P1, PT, R0, 0x1, PT ;  /* 0x000000010000780c */ /* 0x000fe20003f25270 */
[----:B------:R-:W-:Y:S02]  /*107e0*/  IMAD.IADD R27, R217, 0x1, R210 ;  /* 0x00000001d91b7824 */ /* 0x000fe400078e02d2 */
        /* <DEDUP_REMOVED lines=8> */
.L_x_4978:
[----:B------:R-:W3:Y:S01]  /*10870*/  LDL R14, [R1+0x1c] ;  /* 0x00001c00010e7983 */ /* 0x000ee20000100800 */
[----:B------:R-:W-:Y:S01]  /*10880*/  SHF.R.S32.HI R3, RZ, 0x1f, R226 ;  /* 0x0000001fff037819 */ /* 0x000fe200000114e2 */
[----:B0-----:R-:W-:Y:S01]  /*10890*/  @P1 IMAD.HI.U32 R4, R27, R8, RZ ;  /* 0x000000081b041227 */ /* 0x001fe200078e00ff */
[----:B------:R-:W-:Y:S01]  /*108a0*/  ULDC.64 UR4, c[0x0][0xb90] ;  /* 0x0002e40000047ab9 */ /* 0x000fe20000000a00 */
[----:B-----5:R-:W-:Y:S01]  /*108b0*/  SHF.R.S32.HI R77, RZ, 0x1f, R76 ;  /* 0x0000001fff4d7819 */ /* 0x020fe2000001144c */
[----:B------:R-:W0:Y:S01]  /*108c0*/  S2R R30, SR_TID.X ;  /* 0x00000000001e7919 */ /* 0x000e220000002100 */
[----:B------:R-:W-:Y:S01]  /*108d0*/  IMAD R13, R3, UR4, RZ ;  /* 0x00000004030d7c24 */ /* 0x000fe2000f8e02ff */
[----:B------:R-:W-:Y:S01]  /*108e0*/  MOV R9, R27 ;  /* 0x0000001b00097202 */ /* 0x000fe20000000f00 */
[----:B------:R-:W-:Y:S01]  /*108f0*/  IMAD R78, R11, R0, RZ ;  /* 0x000000000b4e7224 */ /* 0x000fe200078e02ff */
[----:B--2---:R-:W-:Y:S01]  /*10900*/  @P1 SHF.R.U32.HI R9, RZ, R15, R4 ;  /* 0x0000000fff091219 */ /* 0x004fe20000011604 */
[----:B------:R-:W-:Y:S01]  /*10910*/  IMAD.WIDE.U32 R4, R226, UR4, R76 ;  /* 0x00000004e2047c25 */ /* 0x000fe2000f8e004c */
[----:B------:R-:W-:Y:S01]  /*10920*/  SEL R236, R236, RZ, !P0 ;  /* 0x000000ffecec7207 */ /* 0x000fe20004000000 */
[----:B------:R-:W1:Y:S01]  /*10930*/  @P1 LDC R79, c[0x0][0xbec] ;  /* 0x0002fb00ff4f1b82 */ /* 0x000e620000000800 */
[----:B------:R-:W-:Y:S01]  /*10940*/  SEL R230, R230, RZ, !P0 ;  /* 0x000000ffe6e67207 */ /* 0x000fe20004000000 */
[----:B------:R-:W-:Y:S01]  /*10950*/  IMAD R13, R226, UR5, R13 ;  /* 0x00000005e20d7c24 */ /* 0x000fe2000f8e020d */
[----:B------:R-:W-:Y:S01]  /*10960*/  ULDC.64 UR4, c[0x0][0xb98] ;  /* 0x0002e60000047ab9 */ /* 0x000fe20000000a00 */
[----:B------:R-:W-:-:S02]  /*10970*/  IMAD.MOV R25, RZ, RZ, -R9 ;  /* 0x000000ffff197224 */ /* 0x000fc400078e0a09 */
[----:B------:R-:W-:Y:S02]  /*10980*/  IMAD.IADD R5, R5, 0x1, R13 ;  /* 0x0000000105057824 */ /* 0x000fe400078e020d */
        /* <DEDUP_REMOVED lines=17> */
[----:B------:R-:W-:-:S02]  /*10aa0*/  LOP3.LUT R8, R9, 0x380, RZ, 0xc0, !PT ;  /* 0x0000038009087812 */ /* 0x000fc400078ec0ff */
[----:B------:R-:W-:Y:S01]  /*10ab0*/  SHF.R.S32.HI R26, RZ, 0x1f, R30 ;  /* 0x0000001fff1a7819 */ /* 0x000fe2000001141e */
        /* <DEDUP_REMOVED lines=9> */
[----:B------:R-:W-:Y:S01]  /*10b50*/  ULDC.64 UR4, c[0x0][0xaa0] ;  /* 0x0002a80000047ab9 */ /* 0x000fe20000000a00 */
[----:B------:R-:W-:Y:S01]  /*10b60*/  LOP3.LUT R12, R13, 0x380, RZ, 0xc0, !PT ;  /* 0x000003800d0c7812 */ /* 0x000fe200078ec0ff */
[----:B------:R-:W0:Y:S01]  /*10b70*/  SHFL.IDX PT, R51, R4, RZ, 0x1c1f ;  /* 0x001c1fff04337589 */ /* 0x000e2200000e0000 */
[----:B------:R-:W-:Y:S01]  /*10b80*/  LOP3.LUT R8, R8, R9, RZ, 0x3c, !PT ;  /* 0x0000000908087212 */ /* 0x000fe200078e3cff */
[----:B------:R-:W-:Y:S01]  /*10b90*/  IMAD.X R9, RZ, RZ, R21, P2 ;  /* 0x000000ffff097224 */ /* 0x000fe200010e0615 */
[----:B------:R-:W-:Y:S01]  /*10ba0*/  LOP3.LUT R28, R29, 0x380, RZ, 0xc0, !PT ;  /* 0x000003801d1c7812 */ /* 0x000fe200078ec0ff */
[----:B------:R-:W-:Y:S01]  /*10bb0*/  SHFL.IDX PT, R54, R10, 0x1, 0x1c1f ;  /* 0x003c1f000a367f89 */ /* 0x000fe200000e0000 */
[----:B------:R-:W-:-:S02]  /*10bc0*/  SHF.R.U64 R12, R12, 0x3, RZ ;  /* 0x000000030c0c7819 */ /* 0x000fc400000012ff */
[----:B------:R-:W-:Y:S01]  /*10bd0*/  IADD3 R37, P2, R20, 0x6000, RZ ;  /* 0x0000600014257810 */ /* 0x000fe20007f5e0ff */
[----:B------:R4:W1:Y:S01]  /*10be0*/  SHFL.IDX PT, R55, R4, 0x1, 0x1c1f ;  /* 0x003c1f0004377f89 */ /* 0x00086200000e0000 */
[----:B------:R-:W-:Y:S02]  /*10bf0*/  SHF.R.U64 R28, R28, 0x3, RZ ;  /* 0x000000031c1c7819 */ /* 0x000fe400000012ff */
[----:B------:R-:W-:Y:S01]  /*10c00*/  LOP3.LUT R12, R12, R13, RZ, 0x3c, !PT ;  /* 0x0000000d0c0c7212 */ /* 0x000fe200078e3cff */
[----:B------:R-:W-:Y:S01]  /*10c10*/  IMAD.X R13, RZ, RZ, R21, P3 ;  /* 0x000000ffff0d7224 */ /* 0x000fe200018e0615 */
[----:B------:R-:W-:Y:S02]  /*10c20*/  LOP3.LUT R36, R37, 0x380, RZ, 0xc0, !PT ;  /* 0x0000038025247812 */ /* 0x000fe400078ec0ff */
[C---:B------:R-:W-:Y:S02]  /*10c30*/  IADD3 R41, P3, R20.reuse, 0x7000, RZ ;  /* 0x0000700014297810 */ /* 0x040fe40007f7e0ff */
[----:B------:R-:W-:-:S02]  /*10c40*/  IADD3 R25, P5, R20, 0x3000, RZ ;  /* 0x0000300014197810 */ /* 0x000fc40007fbe0ff */
[----:B------:R-:W-:Y:S01]  /*10c50*/  LOP3.LUT R28, R28, R29, RZ, 0x3c, !PT ;  /* 0x0000001d1c1c7212 */ /* 0x000fe200078e3cff */
[----:B------:R-:W-:Y:S01]  /*10c60*/  IMAD.X R29, RZ, RZ, R21, P0 ;  /* 0x000000ffff1d7224 */ /* 0x000fe200000e0615 */
[----:B------:R-:W-:Y:S02]  /*10c70*/  SHF.R.U64 R36, R36, 0x3, RZ ;  /* 0x0000000324247819 */ /* 0x000fe400000012ff */
[----:B------:R-:W-:Y:S02]  /*10c80*/  IADD3 R49, P0, R20, 0x9000, RZ ;  /* 0x0000900014317810 */ /* 0x000fe40007f1e0ff */
[----:B------:R-:W-:Y:S02]  /*10c90*/  LOP3.LUT R40, R41, 0x380, RZ, 0xc0, !PT ;  /* 0x0000038029287812 */ /* 0x000fe400078ec0ff */
[----:B------:R-:W-:Y:S02]  /*10ca0*/  LEA.HI R26, R26, R30, RZ, 0x7 ;  /* 0x0000001e1a1a7211 */ /* 0x000fe400078f38ff */
[----:B------:R-:W-:-:S02]  /*10cb0*/  LOP3.LUT R24, R25, 0x380, RZ, 0xc0, !PT ;  /* 0x0000038019187812 */ /* 0x000fc400078ec0ff */
[----:B------:R-:W-:Y:S02]  /*10cc0*/  LOP3.LUT R32, R33, 0x380, RZ, 0xc0, !PT ;  /* 0x0000038021207812 */ /* 0x000fe400078ec0ff */
[----:B------:R-:W-:Y:S01]  /*10cd0*/  LOP3.LUT R36, R36, R37, RZ, 0x3c, !PT ;  /* 0x0000002524247212 */ /* 0x000fe200078e3cff */
[----:B------:R-:W-:Y:S01]  /*10ce0*/  IMAD.X R37, RZ, RZ, R21, P2 ;  /* 0x000000ffff257224 */ /* 0x000fe200010e0615 */
[----:B------:R-:W-:Y:S02]  /*10cf0*/  LOP3.LUT R48, R49, 0x380, RZ, 0xc0, !PT ;  /* 0x0000038031307812 */ /* 0x000fe400078ec0ff */
[----:B------:R-:W-:Y:S02]  /*10d00*/  SHF.R.U64 R40, R40, 0x3, RZ ;  /* 0x0000000328287819 */ /* 0x000fe400000012ff */
[----:B------:R-:W-:Y:S02]  /*10d10*/  IADD3 R57, P2, R20, 0xb000, RZ ;  /* 0x0000b00014397810 */ /* 0x000fe40007f5e0ff */
[----:B------:R-:W-:-:S02]  /*10d20*/  LOP3.LUT R26, R26, 0xffffff80, RZ, 0xc0, !PT ;  /* 0xffffff801a1a7812 */ /* 0x000fc400078ec0ff */
[----:B------:R-:W-:Y:S02]  /*10d30*/  SHF.R.U64 R24, R24, 0x3, RZ ;  /* 0x0000000318187819 */ /* 0x000fe400000012ff */
[----:B------:R-:W-:Y:S01]  /*10d40*/  SHF.R.U64 R32, R32, 0x3, RZ ;  /* 0x0000000320207819 */ /* 0x000fe200000012ff */
[----:B------:R-:W-:Y:S01]  /*10d50*/  IMAD.IADD R26, R30, 0x1, -R26 ;  /* 0x000000011e1a7824 */ /* 0x000fe200078e0a1a */
[----:B------:R-:W-:Y:S02]  /*10d60*/  SHF.R.U64 R48, R48, 0x3, RZ ;  /* 0x0000000330307819 */ /* 0x000fe400000012ff */
[----:B------:R-:W-:Y:S01]  /*10d70*/  LOP3.LUT R40, R40, R41, RZ, 0x3c, !PT ;  /* 0x0000002928287212 */ /* 0x000fe200078e3cff */
[--C-:B------:R-:W-:Y:S01]  /*10d80*/  IMAD.X R41, RZ, RZ, R21.reuse, P3 ;  /* 0x000000ffff297224 */ /* 0x100fe200018e0615 */
[----:B------:R-:W-:Y:S02]  /*10d90*/  LOP3.LUT R56, R57, 0x380, RZ, 0xc0, !PT ;  /* 0x0000038039387812 */ /* 0x000fe400078ec0ff */
[----:B------:R-:W-:Y:S01]  /*10da0*/  LOP3.LUT R24, R24, R25, RZ, 0x3c, !PT ;  /* 0x0000001918187212 */ /* 0x000fe200078e3cff */
[--C-:B------:R-:W-:Y:S01]  /*10db0*/  IMAD.X R25, RZ, RZ, R21.reuse, P5 ;  /* 0x000000ffff197224 */ /* 0x100fe200028e0615 */
[----:B------:R-:W-:Y:S01]  /*10dc0*/  LOP3.LUT R32, R32, R33, RZ, 0x3c, !PT ;  /* 0x0000002120207212 */ /* 0x000fe200078e3cff */
[----:B------:R-:W-:Y:S01]  /*10dd0*/  IMAD.X R33, RZ, RZ, R21, P4 ;  /* 0x000000ffff217224 */ /* 0x000fe200020e0615 */
[----:B------:R-:W-:-:S02]  /*10de0*/  IADD3 R61, P3, R20, 0xc000, RZ ;  /* 0x0000c000143d7810 */ /* 0x000fc40007f7e0ff */
[C---:B------:R-:W-:Y:S02]  /*10df0*/  IADD3 R45, P5, R20.reuse, 0x8000, RZ ;  /* 0x00008000142d7810 */ /* 0x040fe40007fbe0ff */
[----:B------:R-:W-:Y:S02]  /*10e00*/  IADD3 R53, P4, R20, 0xa000, RZ ;  /* 0x0000a00014357810 */ /* 0x000fe40007f9e0ff */
[----:B------:R-:W-:Y:S01]  /*10e10*/  LOP3.LUT R48, R48, R49, RZ, 0x3c, !PT ;  /* 0x0000003130307212 */ /* 0x000fe200078e3cff */
[----:B------:R-:W-:Y:S01]  /*10e20*/  IMAD.X R49, RZ, RZ, R21, P0 ;  /* 0x000000ffff317224 */ /* 0x000fe200000e0615 */
[----:B------:R-:W-:Y:S02]  /*10e30*/  SHF.R.U64 R56, R56, 0x3, RZ ;  /* 0x0000000338387819 */ /* 0x000fe400000012ff */
[----:B------:R-:W-:Y:S02]  /*10e40*/  LOP3.LUT R60, R61, 0x380, RZ, 0xc0, !PT ;  /* 0x000003803d3c7812 */ /* 0x000fe400078ec0ff */
[----:B------:R-:W-:-:S02]  /*10e50*/  LOP3.LUT P0, RZ, R26, 0x3, RZ, 0xc0, !PT ;  /* 0x000000031aff7812 */ /* 0x000fc4000780c0ff */
[----:B------:R-:W-:Y:S02]  /*10e60*/  LOP3.LUT R44, R45, 0x380, RZ, 0xc0, !PT ;  /* 0x000003802d2c7812 */ /* 0x000fe400078ec0ff */
[----:B------:R-:W-:Y:S02]  /*10e70*/  LOP3.LUT R52, R53, 0x380, RZ, 0xc0, !PT ;  /* 0x0000038035347812 */ /* 0x000fe400078ec0ff */
[----:B------:R-:W-:Y:S01]  /*10e80*/  LOP3.LUT R56, R56, R57, RZ, 0x3c, !PT ;  /* 0x0000003938387212 */ /* 0x000fe200078e3cff */
[----:B------:R-:W-:Y:S01]  /*10e90*/  IMAD.X R57, RZ, RZ, R21, P2 ;  /* 0x000000ffff397224 */ /* 0x000fe200010e0615 */
[----:B------:R-:W-:Y:S02]  /*10ea0*/  SHF.R.U64 R60, R60, 0x3, RZ ;  /* 0x000000033c3c7819 */ /* 0x000fe400000012ff */
[----:B------:R-:W-:Y:S02]  /*10eb0*/  SHF.R.U64 R44, R44, 0x3, RZ ;  /* 0x000000032c2c7819 */ /* 0x000fe400000012ff */
        /* <DEDUP_REMOVED lines=10> */
[----:B------:R-:W-:Y:S02]  /*10f60*/  LOP3.LUT R15, R20, 0x380, RZ, 0xc0, !PT ;  /* 0x00000380140f7812 */ /* 0x000fe400078ec0ff */
[----:B----4-:R-:W-:Y:S02]  /*10f70*/  LOP3.LUT R4, R11, 0x380, RZ, 0xc0, !PT ;  /* 0x000003800b047812 */ /* 0x010fe400078ec0ff */
[----:B------:R-:W-:Y:S02]  /*10f80*/  LOP3.LUT R64, R65, 0x380, RZ, 0xc0, !PT ;  /* 0x0000038041407812 */ /* 0x000fe400078ec0ff */
[----:B------:R-:W-:Y:S02]  /*10f90*/  LOP3.LUT R68, R69, 0x380, RZ, 0xc0, !PT ;  /* 0x0000038045447812 */ /* 0x000fe400078ec0ff */
[----:B------:R-:W-:Y:S02]  /*10fa0*/  SHF.R.U64 R15, R15, 0x3, RZ ;  /* 0x000000030f0f7819 */ /* 0x000fe400000012ff */
[----:B------:R-:W-:-:S02]  /*10fb0*/  SHF.R.U64 R4, R4, 0x3, RZ ;  /* 0x0000000304047819 */ /* 0x000fc400000012ff */
[----:B------:R-:W-:Y:S02]  /*10fc0*/  SHF.R.U64 R64, R64, 0x3, RZ ;  /* 0x0000000340407819 */ /* 0x000fe400000012ff */
[----:B------:R-:W-:Y:S02]  /*10fd0*/  SHF.R.U64 R68, R68, 0x3, RZ ;  /* 0x0000000344447819 */ /* 0x000fe400000012ff */
[----:B------:R-:W-:Y:S02]  /*10fe0*/  LOP3.LUT R20, R15, R20, RZ, 0x3c, !PT ;  /* 0x000000140f147212 */ /* 0x000fe400078e3cff */
[----:B------:R-:W-:Y:S01]  /*10ff0*/  LOP3.LUT R64, R64, R65, RZ, 0x3c, !PT ;  /* 0x0000004140407212 */ /* 0x000fe200078e3cff */
[--C-:B------:R-:W-:Y:S01]  /*11000*/  IMAD.X R65, RZ, RZ, R21.reuse, P5 ;  /* 0x000000ffff417224 */ /* 0x100fe200028e0615 */
[----:B------:R-:W-:Y:S01]  /*11010*/  LOP3.LUT R68, R68, R69, RZ, 0x3c, !PT ;  /* 0x0000004544447212 */ /* 0x000fe200078e3cff */
[----:B------:R-:W-:Y:S01]  /*11020*/  IMAD.X R69, RZ, RZ, R21, P4 ;  /* 0x000000ffff457224 */ /* 0x000fe200020e0615 */
[----:B------:R-:W-:-:S02]  /*11030*/  LOP3.LUT R72, R4, R11, RZ, 0x3c, !PT ;  /* 0x0000000b04487212 */ /* 0x000fc400078e3cff */
[----:B------:R-:W-:Y:S01]  /*11040*/  IADD3.X R73, RZ, R21, RZ, P3, !PT ;  /* 0x00000015ff497210 */ /* 0x000fe20001ffe4ff */
[----:B------:R-:W-:Y:S01]  /*11050*/  IMAD.IADD R85, R235, 0x1, R210 ;  /* 0x00000001eb557824 */ /* 0x000fe200078e02d2 */
[----:B------:R-:W-:Y:S01]  /*11060*/  BSSY B1, `(.L_x_4979) ;  /* 0x0000061000017945 */ /* 0x000fe20003800000 */
[----:B------:R-:W-:Y:S02]  /*11070*/  SHF.R.S32.HI R86, RZ, 0x1f, R221 ;  /* 0x0000001fff567819 */ /* 0x000fe400000114dd */
[----:B------:R-:W-:Y:S02]  /*11080*/  SHF.R.S32.HI R87, RZ, 0x1f, R219 ;  /* 0x0000001fff577819 */ /* 0x000fe400000114db */
[----:B------:R-:W-:Y:S02]  /*11090*/  SHF.R.S32.HI R88, RZ, 0x1f, R220 ;  /* 0x0000001fff587819 */ /* 0x000fe400000114dc */
[----:B------:R-:W-:Y:S01]  /*110a0*/  SHF.R.S32.HI R89, RZ, 0x1f, R209 ;  /* 0x0000001fff597819 */ /* 0x000fe200000114d1 */
[----:B---3--:R-:W-:-:S05]  /*110b0*/  IMAD.IADD R5, R14, 0x1, R210 ;  /* 0x000000010e057824 */ /* 0x008fca00078e02d2 */
[C---:B------:R-:W-:Y:S01]  /*110c0*/  ISETP.GE.OR P2, PT, R5.reuse, R78, P0 ;  /* 0x0000004e0500720c */ /* 0x040fe20000746670 */
[----:B------:R-:W-:-:S05]  /*110d0*/  VIADD R5, R5, 0x8 ;  /* 0x0000000805057836 */ /* 0x000fca0000000000 */
[----:B------:R-:W-:-:S07]  /*110e0*/  ISETP.GE.OR P0, PT, R5, R78, P0 ;  /* 0x0000004e0500720c */ /* 0x000fce0000706670 */
[----:B0-----:R-:W-:Y:S06]  /*110f0*/  @!P2 ST.E desc[UR40][R50.64], R7 ;  /* 0x000000073200a985 */ /* 0x001fec000c101928 */
[----:B-1----:R0:W-:Y:S04]  /*11100*/  @!P0 ST.E desc[UR40][R54.64], R6 ;  /* 0x0000000636008985 */ /* 0x0021e8000c101928 */
[----:B------:R-:W5:Y:S04]  /*11110*/  LD.E.128 R8, desc[UR40][R8.64] ;  /* 0x0000002808087980 */ /* 0x000f68000c101d00 */
        /* <DEDUP_REMOVED lines=13> */
[----:B------:R-:W-:-:S02]  /*111f0*/  IMAD R3, R3, UR4, RZ ;  /* 0x0000000403037c24 */ /* 0x000fc4000f8e02ff */
[----:B------:R-:W-:Y:S01]  /*11200*/  IMAD.IADD R80, R210, 0x1, R77 ;  /* 0x00000001d2507824 */ /* 0x000fe200078e024d */
[----:B------:R-:W5:Y:S01]  /*11210*/  LD.E.128 R44, desc[UR40][R44.64] ;  /* 0x000000282c2c7980 */ /* 0x000f62000c101d00 */
[C---:B------:R-:W-:Y:S02]  /*11220*/  IMAD R3, R226.reuse, UR5, R3 ;  /* 0x00000005e2037c24 */ /* 0x040fe4000f8e0203 */
[----:B------:R-:W-:Y:S01]  /*11230*/  IMAD.WIDE.U32 R20, R226, UR4, R20 ;  /* 0x00000004e2147c25 */ /* 0x000fe2000f8e0014 */
[----:B------:R-:W-:Y:S01]  /*11240*/  ULDC.64 UR4, c[0x0][0xaf0] ;  /* 0x0002bc0000047ab9 */ /* 0x000fe20000000a00 */
[----:B------:R-:W5:Y:S02]  /*11250*/  LD.E.128 R48, desc[UR40][R48.64] ;  /* 0x0000002830307980 */ /* 0x000f64000c101d00 */
[----:B------:R-:W-:Y:S02]  /*11260*/  @P1 IMAD.HI.U32 R76, R80, R79, RZ ;  /* 0x0000004f504c1227 */ /* 0x000fe400078e00ff */
[----:B------:R-:W5:Y:S02]  /*11270*/  LD.E.128 R52, desc[UR40][R52.64] ;  /* 0x0000002834347980 */ /* 0x000f64000c101d00 */
[----:B------:R-:W-:-:S02]  /*11280*/  IMAD.IADD R21, R21, 0x1, R3 ;  /* 0x0000000115157824 */ /* 0x000fc400078e0203 */
[----:B------:R-:W-:Y:S01]  /*11290*/  IMAD.MOV.U32 R3, RZ, RZ, R80 ;  /* 0x000000ffff037224 */ /* 0x000fe200078e0050 */
[----:B--2---:R-:W-:Y:S01]  /*112a0*/  @P1 SHF.R.U32.HI R3, RZ, R81, R76 ;  /* 0x00000051ff031219 */ /* 0x004fe2000001164c */
[----:B------:R-:W-:Y:S01]  /*112b0*/  IMAD R77, R236, UR4, RZ ;  /* 0x00000004ec4d7c24 */ /* 0x000fe2000f8e02ff */
[----:B------:R-:W5:Y:S01]  /*112c0*/  LD.E.128 R56, desc[UR40][R56.64] ;  /* 0x0000002838387980 */ /* 0x000f62000c101d00 */
[C---:B------:R-:W-:Y:S01]  /*112d0*/  IMAD.WIDE.U32 R20, R230.reuse, UR4, R20 ;  /* 0x00000004e6147c25 */ /* 0x040fe2000f8e0014 */
[----:B------:R-:W-:Y:S02]  /*112e0*/  SHF.R.S32.HI R76, RZ, 0x1f, R3 ;  /* 0x0000001fff4c7819 */ /* 0x000fe40000011403 */
        /* <DEDUP_REMOVED lines=8> */
[----:B------:R-:W-:-:S03]  /*11370*/  IMAD R76, R76, UR4, RZ ;  /* 0x000000044c4c7c24 */ /* 0x000fc6000f8e02ff */
        /* <DEDUP_REMOVED lines=8> */
[C---:B------:R-:W-:Y:S02]  /*11400*/  IMAD R79, R3.reuse, UR5, R76 ;  /* 0x00000005034f7c24 */ /* 0x040fe4000f8e024c */
[----:B------:R-:W-:Y:S01]  /*11410*/  IMAD.WIDE.U32 R20, R3, UR4, R20 ;  /* 0x0000000403147c25 */ /* 0x000fe2000f8e0014 */
[----:B------:R-:W-:-:S03]  /*11420*/  ULDC.64 UR4, c[0x0][0xad8] ;  /* 0x0002b60000047ab9 */ /* 0x000fc60000000a00 */
[----:B------:R-:W-:Y:S02]  /*11430*/  IMAD.IADD R21, R21, 0x1, R79 ;  /* 0x0000000115157824 */ /* 0x000fe400078e024f */
[----:B------:R-:W-:Y:S02]  /*11440*/  IMAD R0, R0, UR4, RZ ;  /* 0x0000000400007c24 */ /* 0x000fe4000f8e02ff */
[----:B------:R-:W-:Y:S01]  /*11450*/  IMAD.WIDE.U32 R20, R77, UR4, R20 ;  /* 0x000000044d147c25 */ /* 0x000fe2000f8e0014 */
[----:B------:R-:W-:-:S03]  /*11460*/  ISETP.GE.AND P2, PT, R85, R78, PT ;  /* 0x0000004e5500720c */ /* 0x000fc60003f46270 */
[----:B------:R-:W-:Y:S01]  /*11470*/  IMAD R79, R77, UR5, R0 ;  /* 0x000000054d4f7c24 */ /* 0x000fe2000f8e0200 */
[----:B------:R-:W-:Y:S01]  /*11480*/  ULDC.64 UR4, c[0x0][0xa80] ;  /* 0x0002a00000047ab9 */ /* 0x000fe20000000a00 */
[----:B------:R-:W-:Y:S02]  /*11490*/  VIADD R0, R18, 0x22820 ;  /* 0x0002282012007836 */ /* 0x000fe40000000000 */
[----:B------:R-:W-:Y:S01]  /*114a0*/  IMAD.IADD R21, R21, 0x1, R79 ;  /* 0x0000000115157824 */ /* 0x000fe200078e024f */
[C---:B------:R-:W-:Y:S01]  /*114b0*/  LEA R79, P3, R20.reuse, UR4, 0x1 ;  /* 0x00000004144f7c11 */ /* 0x040fe2000f8608ff */
[----:B------:R-:W-:Y:S01]  /*114c0*/  VIADD R3, R85, 0x20 ;  /* 0x0000002055037836 */ /* 0x000fe20000000000 */
[----:B------:R-:W-:Y:S02]  /*114d0*/  PRMT R0, RZ, 0x654, R0 ;  /* 0x00000654ff007816 */ /* 0x000fe40000000000 */
[----:B------:R-:W-:Y:S02]  /*114e0*/  LEA.HI.X R84, R20, UR5, R21, 0x1, P3 ;  /* 0x0000000514547c11 */ /* 0x000fe400098f0c15 */
[-C--:B------:R-:W-:Y:S01]  /*114f0*/  ISETP.GE.AND P1, PT, R3, R78.reuse, PT ;  /* 0x0000004e0300720c */ /* 0x080fe20003f26270 */
[----:B------:R-:W-:Y:S01]  /*11500*/  VIADD R3, R85, 0x40 ;  /* 0x0000004055037836 */ /* 0x000fe20000000000 */
[----:B0-----:R0:W-:Y:S01]  /*11510*/  SYNCS.ARRIVE.TRANS64.RED.A1T0 RZ, [R0+URZ], RZ ;  /* 0x000000ff00ff79a7 */ /* 0x0011e2000810043f */
[----:B------:R1:W2:Y:S03]  /*11520*/  SHFL.IDX PT, R82, R79, RZ, 0x181f ;  /* 0x00181fff4f527589 */ /* 0x0002a600000e0000 */
[----:B------:R-:W-:Y:S01]  /*11530*/  ISETP.GE.AND P0, PT, R3, R78, PT ;  /* 0x0000004e0300720c */ /* 0x000fe20003f06270 */
[----:B0-----:R1:W0:Y:S01]  /*11540*/  SHFL.IDX PT, R0, R84, RZ, 0x181f ;  /* 0x00181fff54007589 */ /* 0x00122200000e0000 */
[----:B------:R-:W-:Y:S11]  /*11550*/  @P2 BRA `(.L_x_4980) ;  /* 0x0000000000442947 */ /* 0x000ff60003800000 */
        /* <DEDUP_REMOVED lines=17> */
.L_x_4980:
[----:B------:R-:W-:Y:S05]  /*11670*/  BSYNC B1 ;  /* 0x0000000000017941 */ /* 0x000fea0003800000 */
.L_x_4979:
        /* <DEDUP_REMOVED lines=21> */
.L_x_4982:
[----:B------:R-:W-:Y:S05]  /*117d0*/  BSYNC B1 ;  /* 0x0000000000017941 */ /* 0x000fea0003800000 */
.L_x_4981:
        /* <DEDUP_REMOVED lines=21> */
.L_x_4984:
[----:B------:R-:W-:Y:S05]  /*11930*/  BSYNC B1 ;  /* 0x0000000000017941 */ /* 0x000fea0003800000 */
.L_x_4983:
        /* <DEDUP_REMOVED lines=24> */
.L_x_4977:
        /* <DEDUP_REMOVED lines=10> */
[----:B------:R3:W5:Y:S09]  /*11b60*/  @P0 LDG.E R0, desc[UR40][R4.64] ;  /* 0x0000002804000981 */ /* 0x000772000c1e1900 */
[----:B------:R-:W-:Y:S01]  /*11b70*/  @P1 IADD3 R228, P2, R228, UR4, RZ ;  /* 0x00000004e4e41c10 */ /* 0x000fe2000ff5e0ff */
[----:B------:R-:W-:-:S02]  /*11b80*/  ULDC UR4, c[0x0][0xa88] ;  /* 0x0002a20000047ab9 */ /* 0x000fc40000000800 */
[----:B------:R-:W-:Y:S01]  /*11b90*/  IMAD.U32 R8, RZ, RZ, UR4 ;  /* 0x00000004ff087e24 */ /* 0x000fe2000f8e00ff */
[----:B------:R-:W-:-:S05]  /*11ba0*/  @P1 IADD3.X R229, R229, UR5, RZ, P2, !PT ;  /* 0x00000005e5e51c10 */ /* 0x000fca00097fe4ff */
[----:B------:R3:W5:Y:S01]  /*11bb0*/  @P1 LDG.E R8, desc[UR40][R228.64] ;  /* 0x00000028e4081981 */ /* 0x000762000c1e1900 */
[----:B--2---:R-:W-:Y:S01]  /*11bc0*/  ISETP.NE.AND P2, PT, R25, 0x1, PT ;  /* 0x000000011900780c */ /* 0x004fe20003f45270 */
[----:B------:R-:W2:-:S12]  /*11bd0*/  S2R R3, SR_TID.X ;  /* 0x0000000000037919 */ /* 0x000e980000002100 */
[----:B------:R-:W4:Y:S01]  /*11be0*/  @P2 LDC R27, c[0x0][0xbec] ;  /* 0x0002fb00ff1b2b82 */ /* 0x000f220000000800 */
[----:B--2---:R-:W-:-:S05]  /*11bf0*/  VIADD R3, R3, 0xffffff80 ;  /* 0xffffff8003037836 */ /* 0x004fca0000000000 */
[----:B------:R-:W-:Y:S01]  /*11c00*/  ISETP.GE.AND P3, PT, R3, 0x80, PT ;  /* 0x000000800300780c */ /* 0x000fe20003f66270 */
[----:B---3--:R-:W-:-:S12]  /*11c10*/  @P1 BRA `(.L_x_4986) ;  /* 0x0000000000101947 */ /* 0x008fd80003800000 */
[----:B------:R-:W-:Y:S05]  /*11c20*/  @!P0 BRA `(.L_x_4986) ;  /* 0x00000000000c8947 */ /* 0x000fea0003800000 */
[----:B------:R-:W2:Y:S04]  /*11c30*/  LDG.E R3, desc[UR40][R4.64] ;  /* 0x0000002804037981 */ /* 0x000ea8000c1e1900 */
[----:B-----5:R-:W2:Y:S02]  /*11c40*/  LDG.E R8, desc[UR40][R4.64+0x4] ;  /* 0x0000042804087981 */ /* 0x020ea4000c1e1900 */
[----:B--2---:R-:W-:-:S07]  /*11c50*/  IMAD.IADD R8, R8, 0x1, -R3 ;  /* 0x0000000108087824 */ /* 0x004fce00078e0a03 */
.L_x_4986:
[----:B------:R-:W-:Y:S01]  /*11c60*/  BSSY B1, `(.L_x_4987) ;  /* 0x000002d000017945 */ /* 0x000fe20003800000 */
[----:B------:R-:W-:Y:S02]  /*11c70*/  SHF.R.S32.HI R12, RZ, 0x1f, R226 ;  /* 0x0000001fff0c7819 */ /* 0x000fe400000114e2 */
[----:B------:R-:W-:Y:S02]  /*11c80*/  SEL R13, R230, RZ, !P0 ;  /* 0x000000ffe60d7207 */ /* 0x000fe40004000000 */
[----:B------:R-:W-:Y:S02]  /*11c90*/  SEL R236, R236, RZ, !P0 ;  /* 0x000000ffecec7207 */ /* 0x000fe40004000000 */
[----:B-----5:R-:W-:Y:S01]  /*11ca0*/  SHF.R.S32.HI R11, RZ, 0x1f, R0 ;  /* 0x0000001fff0b7819 */ /* 0x020fe20000011400 */
[----:B------:R-:W-:Y:S06]  /*11cb0*/  @P3 BRA `(.L_x_4988) ;  /* 0x00000000009c3947 */ /* 0x000fec0003800000 */
[----:B------:R-:W2:Y:S01]  /*11cc0*/  S2R R5, SR_TID.X ;  /* 0x0000000000057919 */ /* 0x000ea20000002100 */
[----:B------:R-:W3:Y:S02]  /*11cd0*/  LDC R9, c[0x0][0xbe8] ;  /* 0x0002fa00ff097b82 */ /* 0x000ee40000000800 */
[----:B---3--:R-:W-:Y:S01]  /*11ce0*/  IMAD R3, R8, R9, RZ ;  /* 0x0000000908037224 */ /* 0x008fe200078e02ff */
[----:B--2---:R-:W-:-:S04]  /*11cf0*/  IADD3 R10, R210, -0x80, R5 ;  /* 0xffffff80d20a7810 */ /* 0x004fc80007ffe005 */
        /* <DEDUP_REMOVED lines=9> */
[----:B------:R-:W2:Y:S01]  /*11d90*/  @P0 LDC R15, c[0x0][0xbec] ;  /* 0x0002fb00ff0f0b82 */ /* 0x000ea20000000800 */
[----:B------:R-:W-:Y:S01]  /*11da0*/  IMAD R7, R226, UR5, R7 ;  /* 0x00000005e2077c24 */ /* 0x000fe2000f8e0207 */
[----:B------:R-:W-:-:S03]  /*11db0*/  ULDC.64 UR4, c[0x0][0xb98] ;  /* 0x0002e60000047ab9 */ /* 0x000fc60000000a00 */
[----:B------:R-:W-:-:S03]  /*11dc0*/  IMAD.IADD R5, R5, 0x1, R7 ;  /* 0x0000000105057824 */ /* 0x000fc600078e0207 */
[----:B------:R-:W3:Y:S01]  /*11dd0*/  @P0 LDC R21, c[0x0][0xbf0] ;  /* 0x0002fc00ff150b82 */ /* 0x000ee20000000800 */
[----:B------:R-:W-:-:S04]  /*11de0*/  IMAD.WIDE.U32 R4, R13, UR4, R4 ;  /* 0x000000040d047c25 */ /* 0x000fc8000f8e0004 */
[----:B--2---:R-:W-:-:S05]  /*11df0*/  @P0 IMAD.HI.U32 R6, R10, R15, RZ ;  /* 0x0000000f0a060227 */ /* 0x004fca00078e00ff */
[----:B---3--:R-:W-:Y:S01]  /*11e00*/  @P0 SHF.R.U32.HI R3, RZ, R21, R6 ;  /* 0x00000015ff030219 */ /* 0x008fe20000011606 */
[----:B------:R-:W-:-:S03]  /*11e10*/  IMAD R6, R236, UR4, RZ ;  /* 0x00000004ec067c24 */ /* 0x000fc6000f8e02ff */
[----:B------:R-:W-:Y:S01]  /*11e20*/  IADD3 R7, -R3, RZ, RZ ;  /* 0x000000ff03077210 */ /* 0x000fe20007ffe1ff */
[----:B------:R-:W-:Y:S01]  /*11e30*/  IMAD R6, R13, UR5, R6 ;  /* 0x000000050d067c24 */ /* 0x000fe2000f8e0206 */
[----:B------:R-:W-:Y:S01]  /*11e40*/  IADD3 R4, P0, R3, R4, RZ ;  /* 0x0000000403047210 */ /* 0x000fe20007f1e0ff */
[----:B------:R-:W-:Y:S02]  /*11e50*/  ULDC.64 UR4, c[0x0][0xb88] ;  /* 0x0002e20000047ab9 */ /* 0x000fe40000000a00 */
        /* <DEDUP_REMOVED lines=13> */
.L_x_4988:
[----:B------:R-:W-:Y:S05]  /*11f30*/  BSYNC B1 ;  /* 0x0000000000017941 */ /* 0x000fea0003800000 */
.L_x_4987:
[----:B------:R-:W3:Y:S01]  /*11f40*/  @P2 LDC R9, c[0x0][0xbf0] ;  /* 0x0002fc00ff092b82 */ /* 0x000ee20000000800 */
[----:B------:R-:W-:Y:S01]  /*11f50*/  ULDC.64 UR4, c[0x0][0xaa0] ;  /* 0x0002a80000047ab9 */ /* 0x000fe20000000a00 */
[----:B--2---:R-:W-:Y:S02]  /*11f60*/  IMAD R7, R224, 0x20, R235 ;  /* 0x00000020e0077824 */ /* 0x004fe400078e02eb */
[----:B------:R-:W-:Y:S02]  /*11f70*/  IMAD R3, R11, UR4, RZ ;  /* 0x000000040b037c24 */ /* 0x000fe4000f8e02ff */
[----:B------:R-:W-:-:S04]  /*11f80*/  IMAD.WIDE.U32 R4, R0, UR4, RZ ;  /* 0x0000000400047c25 */ /* 0x000fc8000f8e00ff */
[----:B------:R-:W-:Y:S01]  /*11f90*/  IMAD R3, R0, UR5, R3 ;  /* 0x0000000500037c24 */ /* 0x000fe2000f8e0203 */
[----:B------:R-:W-:Y:S01]  /*11fa0*/  ULDC.64 UR4, c[0x0][0xae8] ;  /* 0x0002ba0000047ab9 */ /* 0x000fe20000000a00 */
[----:B------:R-:W-:Y:S02]  /*11fb0*/  IMAD.IADD R10, R210, 0x1, R7 ;  /* 0x00000001d20a7824 */ /* 0x000fe400078e0207 */
[----:B------:R-:W-:Y:S02]  /*11fc0*/  IMAD.IADD R5, R5, 0x1, R3 ;  /* 0x0000000105057824 */ /* 0x000fe400078e0203 */
[----:B------:R-:W-:Y:S02]  /*11fd0*/  IMAD R3, R12, UR4, RZ ;  /* 0x000000040c037c24 */ /* 0x000fe4000f8e02ff */
[----:B----4-:R-:W-:-:S04]  /*11fe0*/  @P2 IMAD.HI.U32 R0, R10, R27, RZ ;  /* 0x0000001b0a002227 */ /* 0x010fc800078e00ff */
[C---:B------:R-:W-:Y:S02]  /*11ff0*/  IMAD R7, R226.reuse, UR5, R3 ;  /* 0x00000005e2077c24 */ /* 0x040fe4000f8e0203 */
[----:B------:R-:W-:Y:S01]  /*12000*/  IMAD.WIDE.U32 R4, R226, UR4, R4 ;  /* 0x00000004e2047c25 */ /* 0x000fe2000f8e0004 */
[----:B------:R-:W-:-:S03]  /*12010*/  ULDC.64 UR4, c[0x0][0xaf0] ;  /* 0x0002bc0000047ab9 */ /* 0x000fc60000000a00 */
[----:B------:R-:W-:Y:S01]  /*12020*/  IMAD.MOV.U32 R3, RZ, RZ, R10 ;  /* 0x000000ffff037224 */ /* 0x000fe200078e000a */
[----:B---3--:R-:W-:Y:S01]  /*12030*/  @P2 SHF.R.U32.HI R3, RZ, R9, R0 ;  /* 0x00000009ff032219 */ /* 0x008fe20000011600 */
        /* <DEDUP_REMOVED lines=26> */
.L_x_5193:
        /* <DEDUP_REMOVED lines=26> */
.L_x_4991:
[----:B------:R-:W-:Y:S05]  /*12380*/  BSYNC B1 ;  /* 0x0000000000017941 */ /* 0x000fea0003800000 */
.L_x_4990:
[----:B------:R-:W-:-:S03]  /*12390*/  UMOV UR4, 0xffffffff ;  /* 0xffffffff00047882 */ /* 0x000fc60000000000 */
[----:B------:R-:W-:Y:S05]  /*123a0*/  BRA.DIV UR4, `(.L_x_4992) ;  /* 0x0000008e04c47947 */ /* 0x000fea000b800000 */
[----:B---3--:R3:W0:Y:S04]  /*123b0*/  SHFL.IDX PT, R0, R4, 0x1, 0x181f ;  /* 0x00381f0004007f89 */ /* 0x00862800000e0000 */
[----:B----4-:R3:W4:Y:S02]  /*123c0*/  SHFL.IDX PT, R14, R3, 0x1, 0x181f ;  /* 0x00381f00030e7f89 */ /* 0x01072400000e0000 */
.L_x_5197:
        /* <DEDUP_REMOVED lines=25> */
.L_x_4994:
[----:B------:R-:W-:Y:S05]  /*12560*/  BSYNC B1 ;  /* 0x0000000000017941 */ /* 0x000fea0003800000 */
.L_x_4993:
[----:B------:R-:W-:-:S03]  /*12570*/  UMOV UR4, 0xffffffff ;  /* 0xffffffff00047882 */ /* 0x000fc60000000000 */
[----:B------:R-:W-:Y:S05]  /*12580*/  BRA.DIV UR4, `(.L_x_4995) ;  /* 0x0000008e04947947 */ /* 0x000fea000b800000 */
[----:B0-----:R0:W0:Y:S04]  /*12590*/  SHFL.IDX PT, R0, R4, 0x2, 0x181f ;  /* 0x00581f0004007f89 */ /* 0x00102800000e0000 */
[----:B----4-:R4:W0:Y:S02]  /*125a0*/  SHFL.IDX PT, R14, R3, 0x2, 0x181f ;  /* 0x00581f00030e7f89 */ /* 0x01082400000e0000 */
.L_x_5201:
        /* <DEDUP_REMOVED lines=25> */
.L_x_4997:
[----:B------:R-:W-:Y:S05]  /*12740*/  BSYNC B1 ;  /* 0x0000000000017941 */ /* 0x000fea0003800000 */
.L_x_4996:
[----:B------:R-:W-:-:S03]  /*12750*/  UMOV UR4, 0xffffffff ;  /* 0xffffffff00047882 */ /* 0x000fc60000000000 */
[----:B------:R-:W-:Y:S05]  /*12760*/  BRA.DIV UR4, `(.L_x_4998) ;  /* 0x0000008e04647947 */ /* 0x000fea000b800000 */
[----:B0-----:R0:W0:Y:S04]  /*12770*/  SHFL.IDX PT, R0, R4, 0x3, 0x181f ;  /* 0x00781f0004007f89 */ /* 0x00102800000e0000 */
[----:B------:R0:W0:Y:S02]  /*12780*/  SHFL.IDX PT, R14, R3, 0x3, 0x181f ;  /* 0x00781f00030e7f89 */ /* 0x00002400000e0000 */
.L_x_5205:
        /* <DEDUP_REMOVED lines=24> */
.L_x_4985:
[----:B------:R-:W-:Y:S05]  /*12910*/  BSYNC B0 ;  /* 0x0000000000007941 */ /* 0x000fea0003800000 */
.L_x_4976:
[----:B------:R-:W-:Y:S02]  /*12920*/  ULDC UR4, c[0x0][0xc3c] ;  /* 0x00030f0000047ab9 */ /* 0x000fe40000000800 */
[----:B-1----:R-:W-:-:S13]  /*12930*/  ISETP.GE.AND P0, PT, R95, UR4, PT ;  /* 0x000000045f007c0c */ /* 0x002fda000bf06270 */
[----:B------:R-:W-:Y:S05]  /*12940*/  @!P0 BRA `(.L_x_4999) ;  /* 0xfffffee400d08947 */ /* 0x000fea000383ffff */
[----:B------:R-:W-:Y:S05]  /*12950*/  BRA `(.L_x_4852) ;  /* 0x0000007800a87947 */ /* 0x000fea0003800000 */
.L_x_4850:
[----:B------:R-:W-:-:S08]  /*12960*/  NOP ;  /* 0x0000000000007918 */ /* 0x000fd00000000000 */
[----:B--2---:R-:W0:-:S00]  /*12970*/  USETMAXREG.DEALLOC.CTAPOOL 0x18 ;  /* 0x00000018000079c8 */ /* 0x004e0000080e0500 */
        /* <DEDUP_REMOVED lines=16> */
.L_x_5000:
        /* <DEDUP_REMOVED lines=32> */
[----:B0-----:R-:W-:-:S05]  /*12c80*/  IMAD R7, R3, UR5, RZ ;  /* 0x0000000503077c24 */ /* 0x001fca000f8e02ff */
[----:B-1----:R-:W-:Y:S02]  /*12c90*/  ISETP.GT.AND P6, PT, R7, UR6, PT ;  /* 0x0000000607007c0c */ /* 0x002fe4000bfc4270 */
[----:B------:R-:W-:-:S11]  /*12ca0*/  MOV R8, R7 ;  /* 0x0000000700087202 */ /* 0x000fd60000000f00 */
[----:B------:R-:W-:Y:S05]  /*12cb0*/  @P6 BRA `(.L_x_5002) ;  /* 0x00000000009c6947 */ /* 0x000fea0003800000 */
[----:B------:R-:W0:Y:S01]  /*12cc0*/  LDC R5, c[0x0][0xc3c] ;  /* 0x00030f00ff057b82 */ /* 0x000e220000000800 */
[----:B------:R-:W-:Y:S01]  /*12cd0*/  IMAD.MOV.U32 R7, RZ, RZ, R8 ;  /* 0x000000ffff077224 */ /* 0x000fe200078e0008 */
[----:B------:R-:W-:Y:S01]  /*12ce0*/  UMOV UR4, URZ ;  /* 0x0000003f00047c82 */ /* 0x000fe20008000000 */
[----:B------:R-:W-:Y:S01]  /*12cf0*/  ULDC UR7, c[0x0][0xc3c] ;  /* 0x00030f0000077ab9 */ /* 0x000fe20000000800 */
[----:B------:R-:W-:-:S05]  /*12d00*/  ULDC UR5, c[0x0][0xc38] ;  /* 0x00030e0000057ab9 */ /* 0x000fca0000000800 */
.L_x_5006:
        /* <DEDUP_REMOVED lines=12> */
.L_x_5005:
[----:B------:R-:W-:Y:S05]  /*12dd0*/  BSYNC B0 ;  /* 0x0000000000007941 */ /* 0x000fea0003800000 */
.L_x_5004:
        /* <DEDUP_REMOVED lines=21> */
.L_x_5002:
        /* <DEDUP_REMOVED lines=20> */
.L_x_5007:
        /* <DEDUP_REMOVED lines=22> */
[----:B------:R-:W-:-:S03]  /*131d0*/  IMAD.MOV R8, RZ, RZ, -R8 ;  /* 0x000000ffff087224 */ /* 0x000fc600078e0a08 */
[----:B------:R-:W-:Y:S01]  /*131e0*/  IADD3 R10, -R5, RZ, RZ ;  /* 0x000000ff050a7210 */ /* 0x000fe20007ffe1ff */
        /* <DEDUP_REMOVED lines=32> */
.L_x_5003:
[----:B------:R-:W-:Y:S02]  /*133f0*/  IMAD.MOV.U32 R17, RZ, RZ, RZ ;  /* 0x000000ffff117224 */ /* 0x000fe400078e00ff */
[----:B------:R-:W-:Y:S02]  /*13400*/  IMAD.U32 R16, RZ, RZ, UR6 ;  /* 0x00000006ff107e24 */ /* 0x000fe4000f8e00ff */
[----:B------:R-:W-:-:S07]  /*13410*/  IMAD.MOV.U32 R18, RZ, RZ, RZ ;  /* 0x000000ffff127224 */ /* 0x000fce00078e00ff */
.L_x_5008:
[----:B------:R-:W-:-:S13]  /*13420*/  ISETP.NE.AND P0, PT, R0, RZ, PT ;  /* 0x000000ff0000720c */ /* 0x000fda0003f05270 */
[----:B------:R-:W1:Y:S01]  /*13430*/  @!P0 S2R R3, SR_CgaCtaId ;  /* 0x0000000000038919 */ /* 0x000e620000008800 */
[----:B------:R-:W-:-:S04]  /*13440*/  @!P0 MOV R0, 0x400 ;  /* 0x0000040000008802 */ /* 0x000fc80000000f00 */
[----:B-1----:R-:W-:-:S05]  /*13450*/  @!P0 LEA R0, R3, R0, 0x18 ;  /* 0x0000000003008211 */ /* 0x002fca00078ec0ff */
[----:B------:R2:W-:Y:S01]  /*13460*/  @!P0 STS.128 [R0+0x228d0], R16 ;  /* 0x0228d01000008388 */ /* 0x0005e20000000c00 */
[----:B------:R-:W-:Y:S06]  /*13470*/  BAR.ARV 0x5, 0x180 ;  /* 0x0146000000007b1d */ /* 0x000fec0000002000 */
.L_x_5001:
        /* <DEDUP_REMOVED lines=32> */
.L_x_5149:
[----:B01--4-:R-:W0:Y:S02]  /*13680*/  LDC.64 R2, c[0x0][0xc88] ;  /* 0x00032200ff027b82 */ /* 0x013e240000000a00 */
[----:B0-----:R-:W-:-:S05]  /*13690*/  IMAD.WIDE R2, R19, 0x4, R2 ;  /* 0x0000000413027825 */ /* 0x001fca00078e0202 */
[----:B--2---:R-:W2:Y:S01]  /*136a0*/  LDG.E R13, desc[UR40][R2.64] ;  /* 0x00000028020d7981 */ /* 0x004ea2000c1e1900 */
[----:B------:R-:W-:Y:S05]  /*136b0*/  YIELD ;  /* 0x0000000000007946 */ /* 0x000fea0003800000 */
[----:B------:R-:W-:Y:S01]  /*136c0*/  ULDC.64 UR4, c[0x0][0xa28] ;  /* 0x00028a0000047ab9 */ /* 0x000fe20000000a00 */
[----:B------:R-:W-:Y:S01]  /*136d0*/  MOV R0, RZ ;  /* 0x000000ff00007202 */ /* 0x000fe20000000f00 */
[----:B------:R-:W-:Y:S01]  /*136e0*/  ULDC.64 UR10, c[0x0][0xa18] ;  /* 0x00028600000a7ab9 */ /* 0x000fe20000000a00 */
[----:B------:R-:W-:Y:S01]  /*136f0*/  ISETP.NE.U32.AND P0, PT, RZ, UR4, PT ;  /* 0x00000004ff007c0c */ /* 0x000fe2000bf05070 */
[----:B------:R-:W-:Y:S01]  /*13700*/  ULDC.64 UR8, c[0x0][0xa10] ;  /* 0x0002840000087ab9 */ /* 0x000fe20000000a00 */
[----:B------:R-:W-:-:S02]  /*13710*/  ULDC.64 UR6, c[0x0][0xa08] ;  /* 0x0002820000067ab9 */ /* 0x000fc40000000a00 */
[----:B------:R-:W-:Y:S02]  /*13720*/  ISETP.NE.AND.EX P0, PT, RZ, UR5, PT, P0 ;  /* 0x00000005ff007c0c */ /* 0x000fe4000bf05300 */
        /* <DEDUP_REMOVED lines=9> */
[----:B-----5:R1:W5:Y:S01]  /*137c0*/  @P0 LDG.E R0, desc[UR40][R2.64] ;  /* 0x0000002802000981 */ /* 0x020362000c1e1900 */
[----:B------:R-:W-:Y:S01]  /*137d0*/  ISETP.NE.AND.EX P2, PT, RZ, UR5, PT, P2 ;  /* 0x00000005ff007c0c */ /* 0x000fe2000bf45320 */
[----:B------:R-:W-:Y:S01]  /*137e0*/  IMAD.MOV.U32 R12, RZ, RZ, RZ ;  /* 0x000000ffff0c7224 */ /* 0x000fe200078e00ff */
[----:B------:R-:W-:Y:S01]  /*137f0*/  ISETP.NE.U32.AND P3, PT, RZ, UR10, PT ;  /* 0x0000000aff007c0c */ /* 0x000fe2000bf65070 */
[----:B------:R2:W-:Y:S01]  /*13800*/  STL [R1], R10 ;  /* 0x0000000a01007387 */ /* 0x0005e20000100800 */
[----:B------:R-:W-:-:S02]  /*13810*/  IADD3 R8, P5, R10, UR6, RZ ;  /* 0x000000060a087c10 */ /* 0x000fc4000ffbe0ff */
[C---:B0-----:R-:W-:Y:S01]  /*13820*/  IADD3 R4, P4, R10.reuse, UR4, RZ ;  /* 0x000000040a047c10 */ /* 0x041fe2000ff9e0ff */
[----:B------:R-:W-:Y:S01]  /*13830*/  STL [R1+0x20], R15 ;  /* 0x0000200f01007387 */ /* 0x000fe20000100800 */
[----:B------:R-:W-:Y:S02]  /*13840*/  ISETP.NE.AND.EX P3, PT, RZ, UR11, PT, P3 ;  /* 0x0000000bff007c0c */ /* 0x000fe4000bf65330 */
[----:B-1----:R-:W-:Y:S02]  /*13850*/  CS2R R2, SRZ ;  /* 0x0000000000027805 */ /* 0x002fe4000001ff00 */
[C---:B------:R-:W-:Y:S02]  /*13860*/  IADD3.X R5, R15.reuse, UR5, RZ, P4, !PT ;  /* 0x000000050f057c10 */ /* 0x040fe4000a7fe4ff */
[----:B------:R-:W-:Y:S02]  /*13870*/  IADD3 R6, P4, R10, UR8, RZ ;  /* 0x000000080a067c10 */ /* 0x000fe4000ff9e0ff */
[----:B------:R-:W-:Y:S01]  /*13880*/  ISETP.NE.U32.AND P0, PT, RZ, UR6, PT ;  /* 0x00000006ff007c0c */ /* 0x000fe2000bf05070 */
[----:B------:R-:W3:Y:S01]  /*13890*/  @P2 LDG.E R2, desc[UR40][R4.64] ;  /* 0x0000002804022981 */ /* 0x000ee2000c1e1900 */
[----:B------:R-:W-:Y:S01]  /*138a0*/  IADD3.X R7, R15, UR9, RZ, P4, !PT ;  /* 0x000000090f077c10 */ /* 0x000fe2000a7fe4ff */
[----:B------:R-:W-:Y:S01]  /*138b0*/  ULDC UR4, c[0x0][0x288] ;  /* 0x0000a20000047ab9 */ /* 0x000fe20000000800 */
[----:B------:R-:W-:-:S02]  /*138c0*/  ISETP.NE.U32.AND P1, PT, RZ, UR8, PT ;  /* 0x00000008ff007c0c */ /* 0x000fc4000bf25070 */
[----:B------:R-:W-:Y:S02]  /*138d0*/  ISETP.NE.AND.EX P0, PT, RZ, UR7, PT, P0 ;  /* 0x00000007ff007c0c */ /* 0x000fe4000bf05300 */
[----:B--2---:R-:W-:Y:S02]  /*138e0*/  @P3 IADD3 R10, P4, R10, UR10, RZ ;  /* 0x0000000a0a0a3c10 */ /* 0x004fe4000ff9e0ff */
[----:B------:R-:W-:Y:S02]  /*138f0*/  ISETP.NE.AND.EX P1, PT, RZ, UR9, PT, P1 ;  /* 0x00000009ff007c0c */ /* 0x000fe4000bf25310 */
[C---:B------:R-:W-:Y:S02]  /*13900*/  @P3 IADD3.X R11, R15.reuse, UR11, RZ, P4, !PT ;  /* 0x0000000b0f0b3c10 */ /* 0x040fe4000a7fe4ff */
[----:B------:R-:W-:-:S05]  /*13910*/  IADD3.X R9, R15, UR7, RZ, P5, !PT ;  /* 0x000000070f097c10 */ /* 0x000fca000affe4ff */
[----:B------:R0:W5:Y:S04]  /*13920*/  @P0 LDG.E R12, desc[UR40][R8.64] ;  /* 0x00000028080c0981 */ /* 0x000168000c1e1900 */
[----:B------:R0:W5:Y:S04]  /*13930*/  @P1 LDG.E R3, desc[UR40][R6.64] ;  /* 0x0000002806031981 */ /* 0x000168000c1e1900 */
[----:B---3--:R1:W-:Y:S02]  /*13940*/  STL [R1+0x38], R2 ;  /* 0x0000380201007387 */ /* 0x0083e40000100800 */
[----:B-1----:R-:W-:Y:S01]  /*13950*/  IMAD.U32 R2, RZ, RZ, UR4 ;  /* 0x00000004ff027e24 */ /* 0x002fe2000f8e00ff */
[----:B------:R-:W-:-:S05]  /*13960*/  ULDC.64 UR4, c[0x0][0x418] ;  /* 0x0001060000047ab9 */ /* 0x000fca0000000a00 */
[----:B------:R-:W2:Y:S01]  /*13970*/  @P3 LDG.E R2, desc[UR40][R10.64] ;  /* 0x000000280a023981 */ /* 0x000ea2000c1e1900 */
[----:B------:R-:W-:-:S03]  /*13980*/  UISETP.NE.U32.AND UP0, UPT, UR4, URZ, UPT ;  /* 0x0000003f0400728c */ /* 0x000fc6000bf05070 */
[----:B------:R-:W-:Y:S01]  /*13990*/  ULDC UR4, c[0x0][0x424] ;  /* 0x0001090000047ab9 */ /* 0x000fe20000000800 */
[----:B------:R-:W-:-:S03]  /*139a0*/  UISETP.NE.AND.EX UP0, UPT, UR5, URZ, UPT, UP0 ;  /* 0x0000003f0500728c */ /* 0x000fc6000bf05300 */
[----:B------:R-:W-:Y:S01]  /*139b0*/  ULDC UR5, c[0x0][0x2f0] ;  /* 0x0000bc0000057ab9 */ /* 0x000fe20000000800 */
[----:B------:R-:W-:Y:S01]  /*139c0*/  USEL UR4, UR4, 0x1, UP0 ;  /* 0x0000000104047887 */ /* 0x000fe20008000000 */
[----:B--2---:R1:W-:Y:S04]  /*139d0*/  STL [R1+0x3c], R2 ;  /* 0x00003c0201007387 */ /* 0x0043e80000100800 */
[----:B------:R0:W5:Y:S01]  /*139e0*/  LDL R14, [R1+0x3c] ;  /* 0x00003c00010e7983 */ /* 0x0001620000100800 */
[----:B------:R-:W-:-:S03]  /*139f0*/  UIMAD UR4, UR4, UR5, URZ ;  /* 0x00000005040472a4 */ /* 0x000fc6000f8e023f */
[----:B------:R-:W-:Y:S02]  /*13a00*/  ULDC UR5, c[0x0][0x348] ;  /* 0x0000d20000057ab9 */ /* 0x000fe40000000800 */
[----:B-1----:R-:W-:Y:S02]  /*13a10*/  IMAD.U32 R2, RZ, RZ, UR5 ;  /* 0x00000005ff027e24 */ /* 0x002fe4000f8e00ff */
[----:B------:R-:W-:Y:S01]  /*13a20*/  IMAD.U32 R10, RZ, RZ, UR4 ;  /* 0x00000004ff0a7e24 */ /* 0x000fe2000f8e00ff */
[----:B0-----:R-:W-:Y:S06]  /*13a30*/  @P3 BRA `(.L_x_5010) ;  /* 0x0000000000143947 */ /* 0x001fec0003800000 */
[----:B------:R-:W-:Y:S05]  /*13a40*/  @!P2 BRA `(.L_x_5010) ;  /* 0x000000000010a947 */ /* 0x000fea0003800000 */
[----:B------:R-:W2:Y:S04]  /*13a50*/  LDG.E R11, desc[UR40][R4.64] ;  /* 0x00000028040b7981 */ /* 0x000ea8000c1e1900 */
[----:B------:R-:W2:Y:S02]  /*13a60*/  LDG.E R4, desc[UR40][R4.64+0x4] ;  /* 0x0000042804047981 */ /* 0x000ea4000c1e1900 */
[----:B--2--5:R-:W-:-:S05]  /*13a70*/  IMAD.IADD R14, R4, 0x1, -R11 ;  /* 0x00000001040e7824 */ /* 0x024fca00078e0a0b */
[----:B------:R0:W-:Y:S02]  /*13a80*/  STL [R1+0x3c], R14 ;  /* 0x00003c0e01007387 */ /* 0x0001e40000100800 */
.L_x_5010:
[----:B-----5:R-:W-:Y:S01]  /*13a90*/  IMAD.IADD R4, R12, 0x1, R0 ;  /* 0x000000010c047824 */ /* 0x020fe200078e0200 */
[----:B------:R-:W-:Y:S01]  /*13aa0*/  ULDC.64 UR4, c[0x0][0xa20] ;  /* 0x0002880000047ab9 */ /* 0x000fe20000000a00 */
[----:B------:R1:W-:Y:S01]  /*13ab0*/  STL [R1+0x14], R13 ;  /* 0x0000140d01007387 */ /* 0x0003e20000100800 */
[----:B------:R-:W-:-:S03]  /*13ac0*/  ISETP.NE.U32.AND P2, PT, RZ, UR4, PT ;  /* 0x00000004ff007c0c */ /* 0x000fc6000bf45070 */
[----:B------:R1:W-:Y:S01]  /*13ad0*/  STL [R1+0x24], R4 ;  /* 0x0000240401007387 */ /* 0x0003e20000100800 */
[----:B------:R-:W-:-:S13]  /*13ae0*/  ISETP.NE.AND.EX P2, PT, RZ, UR5, PT, P2 ;  /* 0x00000005ff007c0c */ /* 0x000fda000bf45320 */
[----:B-1----:R-:W-:Y:S05]  /*13af0*/  @!P2 BRA `(.L_x_5011) ;  /* 0x000000000014a947 */ /* 0x002fea0003800000 */
[----:B------:R-:W2:Y:S02]  /*13b00*/  LDL R4, [R1] ;  /* 0x0000000001047983 */ /* 0x000ea40000100800 */
[----:B--2---:R-:W-:-:S04]  /*13b10*/  IADD3 R10, P0, R4, UR4, RZ ;  /* 0x00000004040a7c10 */ /* 0x004fc8000ff1e0ff */
[----:B------:R-:W-:-:S05]  /*13b20*/  IADD3.X R11, R15, UR5, RZ, P0, !PT ;  /* 0x000000050f0b7c10 */ /* 0x000fca00087fe4ff */
[----:B------:R1:W5:Y:S01]  /*13b30*/  LDG.E R10, desc[UR40][R10.64] ;  /* 0x000000280a0a7981 */ /* 0x000362000c1e1900 */
[----:B------:R-:W-:Y:S05]  /*13b40*/  BRA `(.L_x_5012) ;  /* 0x0000000000107947 */ /* 0x000fea0003800000 */
.L_x_5011:
[----:B------:R-:W-:Y:S05]  /*13b50*/  @!P0 BRA `(.L_x_5012) ;  /* 0x00000000000c8947 */ /* 0x000fea0003800000 */
[----:B------:R-:W2:Y:S04]  /*13b60*/  LDG.E R10, desc[UR40][R8.64] ;  /* 0x00000028080a7981 */ /* 0x000ea8000c1e1900 */
[----:B------:R-:W2:Y:S02]  /*13b70*/  LDG.E R8, desc[UR40][R8.64+0x4] ;  /* 0x0000042808087981 */ /* 0x000ea4000c1e1900 */
[----:B--2---:R-:W-:-:S07]  /*13b80*/  IMAD.IADD R10, R8, 0x1, -R10 ;  /* 0x00000001080a7824 */ /* 0x004fce00078e0a0a */
.L_x_5012:
[----:B------:R-:W2:Y:S01]  /*13b90*/  @P1 LDG.E R4, desc[UR40][R6.64] ;  /* 0x0000002806041981 */ /* 0x000ea2000c1e1900 */
[----:B------:R-:W3:Y:S01]  /*13ba0*/  LDC R5, c[0x0][0x448] ;  /* 0x00011200ff057b82 */ /* 0x000ee20000000800 */
[----:B-----5:R-:W-:Y:S02]  /*13bb0*/  IMAD.IADD R0, R10, 0x1, -R0 ;  /* 0x000000010a007824 */ /* 0x020fe400078e0a00 */
[----:B------:R4:W2:Y:S01]  /*13bc0*/  @P1 LDG.E R6, desc[UR40][R6.64+0x4] ;  /* 0x0000042806061981 */ /* 0x0008a2000c1e1900 */
[----:B---3--:R-:W-:-:S13]  /*13bd0*/  ISETP.NE.AND P0, PT, R5, 0x1, PT ;  /* 0x000000010500780c */ /* 0x008fda0003f05270 */
[----:B----4-:R-:W3:Y:S01]  /*13be0*/  @P0 LDC R7, c[0x0][0x450] ;  /* 0x00011400ff070b82 */ /* 0x010ee20000000800 */
[----:B------:R-:W-:Y:S01]  /*13bf0*/  BSSY B0, `(.L_x_5013) ;  /* 0x0000159000007945 */ /* 0x000fe20003800000 */
[----:B--2---:R-:W-:-:S06]  /*13c00*/  @P1 IMAD.IADD R2, R6, 0x1, -R4 ;  /* 0x0000000106021824 */ /* 0x004fcc00078e0a04 */
[----:B------:R-:W2:Y:S01]  /*13c10*/  @P0 LDC R6, c[0x0][0x44c] ;  /* 0x00011300ff060b82 */ /* 0x000ea20000000800 */
[----:B------:R-:W-:-:S04]  /*13c20*/  IMAD.SHL.U32 R4, R17, 0x80, RZ ;  /* 0x0000008011047824 */ /* 0x000fc800078e00ff */
[----:B------:R-:W-:-:S04]  /*13c30*/  VIADD R4, R4, 0x7f ;  /* 0x0000007f04047836 */ /* 0x000fc80000000000 */
[----:B------:R-:W-:Y:S02]  /*13c40*/  IMAD.MOV.U32 R5, RZ, RZ, R4 ;  /* 0x000000ffff057224 */ /* 0x000fe400078e0004 */
[----:B--2---:R-:W-:-:S04]  /*13c50*/  @P0 IMAD.HI.U32 R6, R4, R6, RZ ;  /* 0x0000000604060227 */ /* 0x004fc800078e00ff */
[----:B------:R-:W-:Y:S01]  /*13c60*/  IMAD.IADD R4, R0, 0x1, R2 ;  /* 0x0000000100047824 */ /* 0x000fe200078e0202 */
[----:B---3--:R-:W-:-:S03]  /*13c70*/  @P0 SHF.R.U32.HI R5, RZ, R7, R6 ;  /* 0x00000007ff050219 */ /* 0x008fc60000011606 */
        /* <DEDUP_REMOVED lines=9> */
[----:B------:R-:W-:-:S05]  /*13d10*/  VIMNMX R4, R10, R4, PT ;  /* 0x000000040a047248 */ /* 0x000fca0003fe0100 */
[--C-:B------:R-:W-:Y:S02]  /*13d20*/  IMAD R4, R4, 0x60, -R0.reuse ;  /* 0x0000006004047824 */ /* 0x100fe400078e0a00 */
[----:B------:R-:W-:-:S03]  /*13d30*/  IMAD.MOV R0, RZ, RZ, -R0 ;  /* 0x000000ffff007224 */ /* 0x000fc600078e0a00 */
[----:B------:R-:W-:Y:S02]  /*13d40*/  VIMNMX R2, R4, R2, PT ;  /* 0x0000000204027248 */ /* 0x000fe40003fe0100 */
[----:B------:R-:W-:-:S04]  /*13d50*/  VIMNMX R0, RZ, R0, !PT ;  /* 0x00000000ff007248 */ /* 0x000fc80007fe0100 */
[----:B------:R-:W-:Y:S01]  /*13d60*/  ISETP.GT.AND P0, PT, R2, R0, PT ;  /* 0x000000000200720c */ /* 0x000fe20003f04270 */
[----:B------:R-:W-:-:S12]  /*13d70*/  IMAD.WIDE.U32 R6, R0, -0x55555555, RZ ;  /* 0xaaaaaaab00067825 */ /* 0x000fd800078e00ff */
[----:B------:R-:W-:Y:S01]  /*13d80*/  @P0 VIADD R4, R2, 0x5f ;  /* 0x0000005f02040836 */ /* 0x000fe20000000000 */
[----:B------:R-:W-:-:S03]  /*13d90*/  SHF.R.U32.HI R2, RZ, 0x6, R7 ;  /* 0x00000006ff027819 */ /* 0x000fc60000011607 */
[----:B------:R-:W-:-:S05]  /*13da0*/  @P0 IMAD.HI R0, R4, 0x2aaaaaab, RZ ;  /* 0x2aaaaaab04000827 */ /* 0x000fca00078e02ff */
[----:B------:R-:W-:Y:S01]  /*13db0*/  @P0 SHF.R.U32.HI R4, RZ, 0x1f, R0 ;  /* 0x0000001fff040819 */ /* 0x000fe20000011600 */
[----:B------:R-:W-:-:S03]  /*13dc0*/  IMAD.MOV.U32 R8, RZ, RZ, R2 ;  /* 0x000000ffff087224 */ /* 0x000fc600078e0002 */
[----:B------:R-:W-:-:S04]  /*13dd0*/  @P0 LEA.HI.SX32 R8, R0, R4, 0x1c ;  /* 0x0000000400080211 */ /* 0x000fc800078fe2ff */
[----:B------:R-:W-:Y:S02]  /*13de0*/  ISETP.GT.AND P2, PT, R8, R2, PT ;  /* 0x000000020800720c */ /* 0x000fe40003f44270 */
[----:B------:R-:W-:-:S11]  /*13df0*/  PLOP3.LUT P0, PT, PT, PT, PT, 0x80, 0x0 ;  /* 0x000000000000781c */ /* 0x000fd60003f0f070 */
[----:B------:R-:W-:Y:S05]  /*13e00*/  @!P2 BRA `(.L_x_5014) ;  /* 0x0000001000dca947 */ /* 0x000fea0003800000 */
[----:B------:R-:W-:Y:S01]  /*13e10*/  UMOV UR4, 0xffffffff ;  /* 0xffffffff00047882 */ /* 0x000fe20000000000 */
[----:B------:R-:W-:Y:S02]  /*13e20*/  SEL R0, R13, RZ, !P1 ;  /* 0x000000ff0d007207 */ /* 0x000fe40004800000 */
[----:B------:R-:W-:Y:S05]  /*13e30*/  BRA.DIV UR4, `(.L_x_5015) ;  /* 0x0000007604f87947 */ /* 0x000fea000b800000 */
[----:B------:R-:W2:Y:S02]  /*13e40*/  S2R R4, SR_TID.X ;  /* 0x0000000000047919 */ /* 0x000ea40000002100 */
[----:B--2---:R-:W-:-:S04]  /*13e50*/  SHF.R.U32.HI R4, RZ, 0x5, R4 ;  /* 0x00000005ff047819 */ /* 0x004fc80000011604 */
[----:B------:R-:W-:-:S05]  /*13e60*/  LOP3.LUT R4, R4, 0x3, RZ, 0xc0, !PT ;  /* 0x0000000304047812 */ /* 0x000fca00078ec0ff */
[----:B0-----:R0:W2:Y:S02]  /*13e70*/  SHFL.IDX PT, R14, R4, RZ, 0x1f ;  /* 0x00001fff040e7589 */ /* 0x0010a400000e0000 */
.L_x_5208:
[----:B--2---:R-:W-:Y:S02]  /*13e80*/  ISETP.NE.AND P0, PT, R14, RZ, PT ;  /* 0x000000ff0e00720c */ /* 0x004fe40003f05270 */
[----:B------:R-:W-:-:S11]  /*13e90*/  PLOP3.LUT P6, PT, PT, PT, PT, 0x8, 0x0 ;  /* 0x000000000000781c */ /* 0x000fd60003fce170 */
[----:B------:R-:W-:Y:S05]  /*13ea0*/  @P0 BRA `(.L_x_5016) ;  /* 0x00000000000c0947 */ /* 0x000fea0003800000 */
[----:B------:R-:W-:-:S03]  /*13eb0*/  UMOV UR4, 0xffffffff ;  /* 0xffffffff00047882 */ /* 0x000fc60000000000 */
[----:B------:R-:W-:Y:S05]  /*13ec0*/  BRA.DIV UR4, `(.L_x_5017) ;  /* 0x0000007a04087947 */ /* 0x000fea000b800000 */
[----:B------:R-:W-:-:S13]  /*13ed0*/  ELECT P6, URZ, PT ;  /* 0x00000000003f782f */ /* 0x000fda00038c0000 */
.L_x_5016:
        /* <DEDUP_REMOVED lines=10> */
.L_x_5211:
[----:B------:R-:W-:Y:S05]  /*13f80*/  BSYNC B1 ;  /* 0x0000000000017941 */ /* 0x000fea0003800000 */
.L_x_5018:
[----:B------:R-:W-:Y:S04]  /*13f90*/  BSSY B1, `(.L_x_5020) ;  /* 0x0000082000017945 */ /* 0x000fe80003800000 */
[----:B------:R-:W-:Y:S05]  /*13fa0*/  @!P6 BRA `(.L_x_5021) ;  /* 0x000000080000e947 */ /* 0x000fea0003800000 */
[----:B------:R-:W2:Y:S04]  /*13fb0*/  LDL R9, [R1+0x8] ;  /* 0x0000080001097983 */ /* 0x000ea80000100800 */
[----:B------:R-:W2:Y:S04]  /*13fc0*/  LDL R7, [R1+0x10] ;  /* 0x0000100001077983 */ /* 0x000ea80000100800 */
[----:B------:R-:W3:Y:S01]  /*13fd0*/  LDL R6, [R1+0x1c] ;  /* 0x00001c0001067983 */ /* 0x000ee20000100800 */
[----:B------:R-:W-:Y:S01]  /*13fe0*/  BSSY B2, `(.L_x_5022) ;  /* 0x0000008000027945 */ /* 0x000fe20003800000 */
[----:B0-----:R-:W0:Y:S02]  /*13ff0*/  S2R R5, SR_TID.X ;  /* 0x0000000000057919 */ /* 0x001e240000002100 */
[----:B0-----:R-:W-:-:S04]  /*14000*/  LOP3.LUT R5, R5, 0x7f, RZ, 0xc0, !PT ;  /* 0x0000007f05057812 */ /* 0x001fc800078ec0ff */
[----:B------:R-:W-:Y:S01]  /*14010*/  ISETP.NE.AND P1, PT, R5, RZ, PT ;  /* 0x000000ff0500720c */ /* 0x000fe20003f25270 */
[----:B--2---:R-:W-:Y:S01]  /*14020*/  IMAD R4, R7, 0x8, R9 ;  /* 0x0000000807047824 */ /* 0x004fe200078e0209 */
[----:B---3--:R-:W-:-:S04]  /*14030*/  SHF.L.U32 R9, R6, 0x1f, RZ ;  /* 0x0000001f06097819 */ /* 0x008fc800000006ff */
[----:B------:R-:W0:Y:S02]  /*14040*/  SYNCS.PHASECHK.TRANS64.TRYWAIT P0, [R4+URZ+0x228a0], R9 ;  /* 0x0228a009040075a7 */ /* 0x000e24000800017f */
[----:B0-----:R-:W-:Y:S05]  /*14050*/  @!P0 BRA `(.L_x_5023) ;  /* 0x0000007400dc8947 */ /* 0x001fea0003800000 */
.L_x_5212:
[----:B------:R-:W-:Y:S05]  /*14060*/  BSYNC B2 ;  /* 0x0000000000027941 */ /* 0x000fea0003800000 */
.L_x_5022:
[----:B------:R-:W-:Y:S04]  /*14070*/  BSSY B2, `(.L_x_5024) ;  /* 0x0000009000027945 */ /* 0x000fe80003800000 */
[----:B------:R-:W-:Y:S05]  /*14080*/  @P1 BRA `(.L_x_5025) ;  /* 0x00000000001c1947 */ /* 0x000fea0003800000 */
[----:B------:R-:W2:Y:S01]  /*14090*/  S2R R6, SR_TID.X ;  /* 0x0000000000067919 */ /* 0x000ea20000002100 */
[----:B------:R-:W-:-:S04]  /*140a0*/  MOV R5, 0x3000 ;  /* 0x0000300000057802 */ /* 0x000fc80000000f00 */
[----:B------:R3:W-:Y:S01]  /*140b0*/  SYNCS.ARRIVE.TRANS64 RZ, [R4+URZ+0x22890], R5 ;  /* 0x0228900504ff79a7 */ /* 0x0007e2000800003f */
[----:B--2---:R-:W-:-:S04]  /*140c0*/  LOP3.LUT R6, R6, 0x1f, RZ, 0xc0, !PT ;  /* 0x0000001f06067812 */ /* 0x004fc800078ec0ff */
[----:B------:R-:W-:-:S13]  /*140d0*/  ISETP.NE.AND P0, PT, R6, RZ, PT ;  /* 0x000000ff0600720c */ /* 0x000fda0003f05270 */
[----:B---3--:R-:W-:Y:S05]  /*140e0*/  @!P0 BRA `(.L_x_5025) ;  /* 0x0000000000048947 */ /* 0x008fea0003800000 */
[----:B------:R-:W-:Y:S01]  /*140f0*/  BPT.TRAP 0x1 ;  /* 0x000000040000795c */ /* 0x000fe20000300000 */
.L_x_5025:
[----:B------:R-:W-:Y:S05]  /*14100*/  BSYNC B2 ;  /* 0x0000000000027941 */ /* 0x000fea0003800000 */
.L_x_5024:
[----:B------:R-:W2:Y:S04]  /*14110*/  LDL R7, [R1+0x8] ;  /* 0x0000080001077983 */ /* 0x000ea80000100800 */
[----:B------:R-:W2:Y:S01]  /*14120*/  LDL R6, [R1+0x10] ;  /* 0x0000100001067983 */ /* 0x000ea20000100800 */
[----:B-1----:R-:W-:Y:S01]  /*14130*/  IMAD.MOV.U32 R11, RZ, RZ, RZ ;  /* 0x000000ffff0b7224 */ /* 0x002fe200078e00ff */
        /* <DEDUP_REMOVED lines=11> */
.L_x_5026:
        /* <DEDUP_REMOVED lines=13> */
.L_x_5213:
[----:B------:R-:W-:Y:S05]  /*142c0*/  BSYNC B2 ;  /* 0x0000000000027941 */ /* 0x000fea0003800000 */
.L_x_5027:
        /* <DEDUP_REMOVED lines=11> */
.L_x_5030:
[----:B------:R-:W-:Y:S05]  /*14380*/  BSYNC B2 ;  /* 0x0000000000027941 */ /* 0x000fea0003800000 */
.L_x_5029:
        /* <DEDUP_REMOVED lines=11> */
.L_x_5031:
        /* <DEDUP_REMOVED lines=15> */
.L_x_5032:
        /* <DEDUP_REMOVED lines=15> */
.L_x_5033:
        /* <DEDUP_REMOVED lines=15> */
.L_x_5034:
        /* <DEDUP_REMOVED lines=10> */
.L_x_5021:
[----:B------:R-:W-:Y:S05]  /*147b0*/  BSYNC B1 ;  /* 0x0000000000017941 */ /* 0x000fea0003800000 */
.L_x_5020:
        /* <DEDUP_REMOVED lines=13> */
.L_x_5050:
[----:B------:R-:W-:Y:S05]  /*14890*/  YIELD ;  /* 0x0000000000007946 */ /* 0x000fea0003800000 */
[----:B------:R-:W-:Y:S04]  /*148a0*/  BSSY B1, `(.L_x_5035) ;  /* 0x0000081000017945 */ /* 0x000fe80003800000 */
[----:B---3--:R-:W-:Y:S05]  /*148b0*/  @!P6 BRA `(.L_x_5036) ;  /* 0x0000000400fce947 */ /* 0x008fea0003800000 */
[----:B------:R-:W3:Y:S04]  /*148c0*/  LDL R8, [R1+0x8] ;  /* 0x0000080001087983 */ /* 0x000ee80000100800 */
[----:B--2---:R-:W3:Y:S04]  /*148d0*/  LDL R5, [R1+0x10] ;  /* 0x0000100001057983 */ /* 0x004ee80000100800 */
[----:B------:R-:W2:Y:S01]  /*148e0*/  LDL R6, [R1+0x1c] ;  /* 0x00001c0001067983 */ /* 0x000ea20000100800 */
[----:B------:R-:W-:Y:S01]  /*148f0*/  BSSY B2, `(.L_x_5037) ;  /* 0x0000008000027945 */ /* 0x000fe20003800000 */
[----:B------:R-:W0:Y:S02]  /*14900*/  S2R R7, SR_TID.X ;  /* 0x0000000000077919 */ /* 0x000e240000002100 */
[----:B0-----:R-:W-:-:S04]  /*14910*/  LOP3.LUT R7, R7, 0x7f, RZ, 0xc0, !PT ;  /* 0x0000007f07077812 */ /* 0x001fc800078ec0ff */
[----:B------:R-:W-:Y:S01]  /*14920*/  ISETP.NE.AND P2, PT, R7, RZ, PT ;  /* 0x000000ff0700720c */ /* 0x000fe20003f45270 */
[----:B---3--:R-:W-:Y:S01]  /*14930*/  IMAD R5, R5, 0x8, R8 ;  /* 0x0000000805057824 */ /* 0x008fe200078e0208 */
[----:B--2---:R-:W-:-:S04]  /*14940*/  SHF.L.U32 R6, R6, 0x1f, RZ ;  /* 0x0000001f06067819 */ /* 0x004fc800000006ff */
[----:B------:R-:W0:Y:S02]  /*14950*/  SYNCS.PHASECHK.TRANS64.TRYWAIT P1, [R5+URZ+0x228a0], R6 ;  /* 0x0228a006050075a7 */ /* 0x000e24000802017f */
[----:B0-----:R-:W-:Y:S05]  /*14960*/  @!P1 BRA `(.L_x_5038) ;  /* 0x0000006c00c09947 */ /* 0x001fea0003800000 */
.L_x_5214:
[----:B------:R-:W-:Y:S05]  /*14970*/  BSYNC B2 ;  /* 0x0000000000027941 */ /* 0x000fea0003800000 */
.L_x_5037:
        /* <DEDUP_REMOVED lines=9> */
.L_x_5040:
[----:B------:R-:W-:Y:S05]  /*14a10*/  BSYNC B2 ;  /* 0x0000000000027941 */ /* 0x000fea0003800000 */
.L_x_5039:
[----:B------:R-:W2:Y:S04]  /*14a20*/  LDL R8, [R1+0x8] ;  /* 0x0000080001087983 */ /* 0x000ea80000100800 */
[----:B------:R-:W2:Y:S01]  /*14a30*/  LDL R7, [R1+0x10] ;  /* 0x0000100001077983 */ /* 0x000ea20000100800 */
[----:B-1----:R-:W-:Y:S01]  /*14a40*/  IMAD.MOV.U32 R11, RZ, RZ, RZ ;  /* 0x000000ffff0b7224 */ /* 0x002fe200078e00ff */
        /* <DEDUP_REMOVED lines=10> */
.L_x_5041:
        /* <DEDUP_REMOVED lines=13> */
.L_x_5215:
[----:B------:R-:W-:Y:S05]  /*14bc0*/  BSYNC B2 ;  /* 0x0000000000027941 */ /* 0x000fea0003800000 */
.L_x_5042:
        /* <DEDUP_REMOVED lines=11> */
.L_x_5045:
[----:B------:R-:W-:Y:S05]  /*14c80*/  BSYNC B2 ;  /* 0x0000000000027941 */ /* 0x000fea0003800000 */
.L_x_5044:
        /* <DEDUP_REMOVED lines=11> */
.L_x_5046:
        /* <DEDUP_REMOVED lines=15> */
.L_x_5047:
        /* <DEDUP_REMOVED lines=15> */
.L_x_5048:
        /* <DEDUP_REMOVED lines=15> */
.L_x_5049:
        /* <DEDUP_REMOVED lines=10> */
.L_x_5036:
[----:B------:R-:W-:Y:S05]  /*150b0*/  BSYNC B1 ;  /* 0x0000000000017941 */ /* 0x000fea0003800000 */
.L_x_5035:
[----:B------:R-:W3:Y:S04]  /*150c0*/  LDL.LU R9, [R1+0x10] ;  /* 0x0000100001097983 */ /* 0x000ee80000300800 */
[----:B--2---:R-:W2:Y:S01]  /*150d0*/  LDL.LU R7, [R1+0x1c] ;  /* 0x00001c0001077983 */ /* 0x004ea20000300800 */
[C---:B------:R-:W-:Y:S01]  /*150e0*/  ISETP.GT.AND P2, PT, R4.reuse, R2, PT ;  /* 0x000000020400720c */ /* 0x040fe20003f44270 */
[----:B------:R-:W-:Y:S02]  /*150f0*/  VIADD R4, R4, 0xffffffff ;  /* 0xffffffff04047836 */ /* 0x000fe40000000000 */
[----:B---3--:R-:W-:-:S05]  /*15100*/  VIADD R5, R9, 0x1 ;  /* 0x0000000109057836 */ /* 0x008fca0000000000 */
[----:B------:R-:W-:-:S04]  /*15110*/  ISETP.NE.AND P1, PT, R5, 0x2, PT ;  /* 0x000000020500780c */ /* 0x000fc80003f25270 */
[----:B------:R-:W-:Y:S02]  /*15120*/  SEL R6, RZ, 0x1, P1 ;  /* 0x00000001ff067807 */ /* 0x000fe40000800000 */
[----:B------:R-:W-:Y:S02]  /*15130*/  SEL R5, R5, RZ, P1 ;  /* 0x000000ff05057207 */ /* 0x000fe40000800000 */
[----:B--2---:R-:W-:-:S05]  /*15140*/  LOP3.LUT R7, R7, R6, RZ, 0x3c, !PT ;  /* 0x0000000607077212 */ /* 0x004fca00078e3cff */
[----:B------:R3:W-:Y:S04]  /*15150*/  STL [R1+0x1c], R7 ;  /* 0x00001c0701007387 */ /* 0x0007e80000100800 */
[----:B------:R3:W-:Y:S01]  /*15160*/  STL [R1+0x10], R5 ;  /* 0x0000100501007387 */ /* 0x0007e20000100800 */
[----:B------:R-:W-:Y:S05]  /*15170*/  @P2 BRA `(.L_x_5050) ;  /* 0xfffffff400c42947 */ /* 0x000fea000383ffff */
.L_x_5014:
[----:B------:R-:W-:Y:S05]  /*15180*/  BSYNC B0 ;  /* 0x0000000000007941 */ /* 0x000fea0003800000 */
.L_x_5013:
[----:B------:R-:W4:Y:S01]  /*15190*/  LDC R0, c[0x0][0x448] ;  /* 0x00011200ff007b82 */ /* 0x000f220000000800 */
[----:B------:R-:W-:Y:S05]  /*151a0*/  @!P0 WARPSYNC.ALL ;  /* 0x0000000000008948 */ /* 0x000fea0003800000 */
[----:B------:R-:W-:Y:S02]  /*151b0*/  BSSY B7, `(.L_x_5051) ;  /* 0x0000423000077945 */ /* 0x000fe40003800000 */
[----:B------:R-:W-:Y:S01]  /*151c0*/  @!P0 BAR.SYNC.DEFER_BLOCKING 0xc, 0x180 ;  /* 0x0306000000008b1d */ /* 0x000fe20000010000 */
[----:B----4-:R-:W-:Y:S02]  /*151d0*/  ISETP.NE.AND P1, PT, R0, 0x1, PT ;  /* 0x000000010000780c */ /* 0x010fe40003f25270 */
[----:B------:R-:W-:-:S11]  /*151e0*/  LEA R0, R17, 0x7f, 0x7 ;  /* 0x0000007f11007811 */ /* 0x000fd600078e38ff */
[----:B------:R-:W4:Y:S08]  /*151f0*/  @P1 LDC R2, c[0x0][0x44c] ;  /* 0x00011300ff021b82 */ /* 0x000f300000000800 */
[----:B------:R-:W5:Y:S01]  /*15200*/  @P1 LDC R3, c[0x0][0x450] ;  /* 0x00011400ff031b82 */ /* 0x000f620000000800 */
[----:B----4-:R-:W-:-:S05]  /*15210*/  @P1 IMAD.HI.U32 R2, R0, R2, RZ ;  /* 0x0000000200021227 */ /* 0x010fca00078e00ff */
[----:B-----5:R-:W-:-:S05]  /*15220*/  @P1 SHF.R.U32.HI R0, RZ, R3, R2 ;  /* 0x00000003ff001219 */ /* 0x020fca0000011602 */
[----:B------:R-:W-:-:S04]  /*15230*/  IMAD.IADD R0, R20, 0x1, R0 ;  /* 0x0000000114007824 */ /* 0x000fc800078e0200 */
[----:B------:R-:W-:-:S05]  /*15240*/  IMAD.HI R0, R0, 0x2aaaaaab, RZ ;  /* 0x2aaaaaab00007827 */ /* 0x000fca00078e02ff */
[----:B------:R-:W-:-:S04]  /*15250*/  SHF.R.U32.HI R2, RZ, 0x1f, R0 ;  /* 0x0000001fff027819 */ /* 0x000fc80000011600 */
[----:B------:R-:W-:-:S04]  /*15260*/  LEA.HI.SX32 R0, R0, R2, 0x1c ;  /* 0x0000000200007211 */ /* 0x000fc800078fe2ff */
[----:B------:R-:W-:-:S04]  /*15270*/  VIMNMX R4, R10, R0, PT ;  /* 0x000000000a047248 */ /* 0x000fc80003fe0100 */
[----:B------:R-:W-:Y:S01]  /*15280*/  ISETP.GT.AND P0, PT, R4, RZ, PT ;  /* 0x000000ff0400720c */ /* 0x000fe20003f04270 */
[----:B------:R4:W-:-:S12]  /*15290*/  STL [R1+0x30], R4 ;  /* 0x0000300401007387 */ /* 0x0009d80000100800 */
[----:B----4-:R-:W-:Y:S05]  /*152a0*/  @P0 BRA `(.L_x_5052) ;  /* 0x0000000000440947 */ /* 0x010fea0003800000 */
[----:B--23--:R-:W2:Y:S02]  /*152b0*/  S2R R5, SR_TID.X ;  /* 0x0000000000057919 */ /* 0x00cea40000002100 */
[----:B--2---:R-:W-:-:S04]  /*152c0*/  LOP3.LUT R5, R5, 0x7f, RZ, 0xc0, !PT ;  /* 0x0000007f05057812 */ /* 0x004fc800078ec0ff */
[----:B------:R-:W-:-:S13]  /*152d0*/  ISETP.NE.AND P0, PT, R5, RZ, PT ;  /* 0x000000ff0500720c */ /* 0x000fda0003f05270 */
[----:B------:R-:W-:Y:S05]  /*152e0*/  @P0 BRA `(.L_x_5053) ;  /* 0x00000040003c0947 */ /* 0x000fea0003800000 */
[----:B------:R-:W2:Y:S01]  /*152f0*/  S2R R3, SR_LANEID ;  /* 0x0000000000037919 */ /* 0x000ea20000000000 */
[----:B------:R-:W-:Y:S02]  /*15300*/  VOTEU.ANY UR4, UPT, PT ;  /* 0x0000000000047886 */ /* 0x000fe400038e0100 */
[----:B------:R-:W2:Y:S08]  /*15310*/  FLO.U32 R0, UR4 ;  /* 0x0000000400007d00 */ /* 0x000eb000080e0000 */
[----:B------:R-:W3:Y:S01]  /*15320*/  POPC R5, UR4 ;  /* 0x0000000400057d09 */ /* 0x000ee20008000000 */
[----:B--2---:R-:W-:-:S02]  /*15330*/  ISETP.EQ.U32.AND P0, PT, R0, R3, PT ;  /* 0x000000030000720c */ /* 0x004fc40003f02070 */
[----:B------:R-:W3:Y:S11]  /*15340*/  LDC.64 R2, c[0x0][0xc60] ;  /* 0x00031800ff027b82 */ /* 0x000ef60000000a00 */
[----:B---3--:R-:W2:Y:S01]  /*15350*/  @P0 ATOMG.E.ADD.STRONG.GPU PT, R3, desc[UR40][R2.64], R5 ;  /* 0x00000005020309a8 */ /* 0x008ea200081ee1e8 */
[----:B------:R-:W3:Y:S02]  /*15360*/  S2R R4, SR_LTMASK ;  /* 0x0000000000047919 */ /* 0x000ee40000003900 */
[----:B---3--:R-:W-:-:S04]  /*15370*/  LOP3.LUT R4, R4, UR4, RZ, 0xc0, !PT ;  /* 0x0000000404047c12 */ /* 0x008fc8000f8ec0ff */
[----:B------:R-:W3:Y:S01]  /*15380*/  POPC R7, R4 ;  /* 0x0000000400077309 */ /* 0x000ee20000000000 */
[----:B--2---:R-:W3:Y:S02]  /*15390*/  SHFL.IDX PT, R0, R3, R0, 0x1f ;  /* 0x00001f0003007589 */ /* 0x004ee400000e0000 */
[----:B---3--:R-:W-:Y:S01]  /*153a0*/  IADD3 R16, R0, UR36, R7 ;  /* 0x0000002400107c10 */ /* 0x008fe2000fffe007 */
[----:B------:R-:W-:Y:S06]  /*153b0*/  BRA `(.L_x_5053) ;  /* 0x0000004000087947 */ /* 0x000fec0003800000 */
.L_x_5052:
[----:B------:R-:W4:Y:S01]  /*153c0*/  LDL R0, [R1+0x8] ;  /* 0x0000080001007983 */ /* 0x000f220000100800 */
[----:B------:R-:W-:Y:S01]  /*153d0*/  BSSY B6, `(.L_x_5054) ;  /* 0x0000014000067945 */ /* 0x000fe20003800000 */
[----:B----4-:R-:W-:-:S05]  /*153e0*/  VIADD R0, R0, 0x1c400 ;  /* 0x0001c40000007836 */ /* 0x010fca0000000000 */
[----:B------:R-:W-:-:S13]  /*153f0*/  LOP3.LUT P0, RZ, R0, 0x3ff, RZ, 0xc0, !PT ;  /* 0x000003ff00ff7812 */ /* 0x000fda000780c0ff */
[----:B------:R-:W-:Y:S05]  /*15400*/  @!P0 BRA `(.L_x_5055) ;  /* 0x0000000000408947 */ /* 0x000fea0003800000 */
[----:B------:R-:W-:Y:S01]  /*15410*/  MOV R2, 0x0 ;  /* 0x0000000000027802 */ /* 0x000fe20000000f00 */
[----:B------:R-:W-:Y:S01]  /*15420*/  ULDC.64 UR6, c[0x4][0x98] ;  /* 0x0100260000067ab9 */ /* 0x000fe20000000a00 */
[----:B------:R-:W-:Y:S01]  /*15430*/  ULDC.64 UR8, c[0x4][0xa0] ;  /* 0x0100280000087ab9 */ /* 0x000fe20000000a00 */
[----:B------:R-:W-:Y:S01]  /*15440*/  ULDC.64 UR4, c[0x4][0x8] ;  /* 0x0100020000047ab9 */ /* 0x000fe20000000a00 */
[----:B------:R-:W-:Y:S02]  /*15450*/  IMAD.U32 R4, RZ, RZ, UR6 ;  /* 0x00000006ff047e24 */ /* 0x000fe4000f8e00ff */
[----:B------:R-:W4:Y:S01]  /*15460*/  LDC.64 R2, c[0x4][R2] ;  /* 0x0100000002027b82 */ /* 0x000f220000000a00 */
[----:B--23--:R-:W-:Y:S02]  /*15470*/  IMAD.U32 R5, RZ, RZ, UR7 ;  /* 0x00000007ff057e24 */ /* 0x00cfe4000f8e00ff */
[----:B------:R-:W-:Y:S02]  /*15480*/  IMAD.U32 R6, RZ, RZ, UR8 ;  /* 0x00000008ff067e24 */ /* 0x000fe4000f8e00ff */
[----:B------:R-:W-:-:S02]  /*15490*/  IMAD.U32 R7, RZ, RZ, UR9 ;  /* 0x00000009ff077e24 */ /* 0x000fc4000f8e00ff */
[----:B------:R-:W-:Y:S02]  /*154a0*/  IMAD.U32 R10, RZ, RZ, UR4 ;  /* 0x00000004ff0a7e24 */ /* 0x000fe4000f8e00ff */
[----:B-1----:R-:W-:Y:S02]  /*154b0*/  IMAD.U32 R11, RZ, RZ, UR5 ;  /* 0x00000005ff0b7e24 */ /* 0x002fe4000f8e00ff */
[----:B------:R-:W-:Y:S02]  /*154c0*/  IMAD.MOV.U32 R8, RZ, RZ, 0x70 ;  /* 0x00000070ff087424 */ /* 0x000fe400078e00ff */
[----:B------:R-:W-:Y:S02]  /*154d0*/  IMAD.MOV.U32 R12, RZ, RZ, 0x1 ;  /* 0x00000001ff0c7424 */ /* 0x000fe400078e00ff */
[----:B------:R-:W-:-:S07]  /*154e0*/  IMAD.MOV.U32 R13, RZ, RZ, RZ ;  /* 0x000000ffff0d7224 */ /* 0x000fce00078e00ff */
[----:B------:R-:W-:-:S07]  /*154f0*/  LEPC R20, `(.L_x_5055) ;  /* 0x000000001014794e */ /* 0x000fce0000000000 */
[----:B0---4-:R-:W-:Y:S05]  /*15500*/  CALL.ABS.NOINC R2 ;  /* 0x0000000002007343 */ /* 0x011fea0003c00000 */
.L_x_5055:
[----:B------:R-:W-:Y:S05]  /*15510*/  BSYNC B6 ;  /* 0x0000000000067941 */ /* 0x000fea0003800000 */
.L_x_5054:
        /* <DEDUP_REMOVED lines=9> */
[----:B------:R4:W0:Y:S01]  /*155b0*/  LDC.64 R2, c[0x4][R0] ;  /* 0x0100000000027b82 */ /* 0x0008220000000a00 */
[----:B------:R-:W-:Y:S01]  /*155c0*/  IMAD.U32 R4, RZ, RZ, UR6 ;  /* 0x00000006ff047e24 */ /* 0x000fe2000f8e00ff */
[----:B------:R-:W-:Y:S01]  /*155d0*/  MOV R10, UR4 ;  /* 0x00000004000a7c02 */ /* 0x000fe20008000f00 */
[----:B--23--:R-:W-:Y:S02]  /*155e0*/  IMAD.U32 R5, RZ, RZ, UR7 ;  /* 0x00000007ff057e24 */ /* 0x00cfe4000f8e00ff */
[----:B------:R-:W-:Y:S02]  /*155f0*/  IMAD.U32 R6, RZ, RZ, UR8 ;  /* 0x00000008ff067e24 */ /* 0x000fe4000f8e00ff */
[----:B------:R-:W-:-:S02]  /*15600*/  IMAD.U32 R7, RZ, RZ, UR9 ;  /* 0x00000009ff077e24 */ /* 0x000fc4000f8e00ff */
[----:B-1----:R-:W-:Y:S02]  /*15610*/  IMAD.U32 R11, RZ, RZ, UR5 ;  /* 0x00000005ff0b7e24 */ /* 0x002fe4000f8e00ff */
[----:B------:R-:W-:Y:S02]  /*15620*/  IMAD.MOV.U32 R8, RZ, RZ, 0x70 ;  /* 0x00000070ff087424 */ /* 0x000fe400078e00ff */
[----:B------:R-:W-:Y:S02]  /*15630*/  IMAD.MOV.U32 R12, RZ, RZ, 0x1 ;  /* 0x00000001ff0c7424 */ /* 0x000fe400078e00ff */
[----:B----4-:R-:W-:-:S07]  /*15640*/  IMAD.MOV.U32 R13, RZ, RZ, RZ ;  /* 0x000000ffff0d7224 */ /* 0x010fce00078e00ff */
[----:B------:R-:W-:-:S07]  /*15650*/  LEPC R20, `(.L_x_5058) ;  /* 0x000000001014794e */ /* 0x000fce0000000000 */
[----:B0-----:R-:W-:Y:S05]  /*15660*/  CALL.ABS.NOINC R2 ;  /* 0x0000000002007343 */ /* 0x001fea0003c00000 */
.L_x_5058:
        /* <DEDUP_REMOVED lines=16> */
.L_x_5057:
[----:B------:R-:W-:Y:S05]  /*15770*/  BSYNC B6 ;  /* 0x0000000000067941 */ /* 0x000fea0003800000 */
.L_x_5056:
[----:B------:R-:W4:Y:S01]  /*15780*/  LDL.LU R2, [R1] ;  /* 0x0000000001027983 */ /* 0x000f220000300800 */
[----:B------:R-:W-:-:S03]  /*15790*/  ULDC.64 UR4, c[0x0][0x9f8] ;  /* 0x00027e0000047ab9 */ /* 0x000fc60000000a00 */
[----:B------:R-:W5:Y:S04]  /*157a0*/  LDL.LU R4, [R1+0x20] ;  /* 0x0000200001047983 */ /* 0x000f680000300800 */
[----:B--23--:R-:W2:Y:S01]  /*157b0*/  LDL R7, [R1+0x14] ;  /* 0x0000140001077983 */ /* 0x00cea20000100800 */
[----:B------:R-:W-:-:S03]  /*157c0*/  ISETP.NE.U32.AND P0, PT, RZ, UR4, PT ;  /* 0x00000004ff007c0c */ /* 0x000fc6000bf05070 */
[----:B------:R-:W3:Y:S01]  /*157d0*/  LDL R0, [R1+0x30] ;  /* 0x0000300001007983 */ /* 0x000ee20000100800 */
[----:B------:R-:W-:-:S13]  /*157e0*/  ISETP.NE.AND.EX P0, PT, RZ, UR5, PT, P0 ;  /* 0x00000005ff007c0c */ /* 0x000fda000bf05300 */
[----:B----4-:R-:W-:-:S04]  /*157f0*/  @P0 IADD3 R2, P1, R2, UR4, RZ ;  /* 0x0000000402020c10 */ /* 0x010fc8000ff3e0ff */
[----:B-----5:R-:W-:Y:S01]  /*15800*/  @P0 IADD3.X R3, R4, UR5, RZ, P1, !PT ;  /* 0x0000000504030c10 */ /* 0x020fe20008ffe4ff */
[----:B------:R-:W-:-:S04]  /*15810*/  ULDC.64 UR4, c[0x0][0xa08] ;  /* 0x0002820000047ab9 */ /* 0x000fc80000000a00 */
[----:B--2---:R2:W4:Y:S02]  /*15820*/  @P0 LDG.E R7, desc[UR40][R2.64] ;  /* 0x0000002802070981 */ /* 0x004524000c1e1900 */
[----:B--2---:R-:W2:Y:S01]  /*15830*/  LDC.64 R2, c[0x0][0x418] ;  /* 0x00010600ff027b82 */ /* 0x004ea20000000a00 */
[----:B---3--:R-:W-:Y:S01]  /*15840*/  VIADD R4, R0, 0xffffffff ;  /* 0xffffffff00047836 */ /* 0x008fe20000000000 */
[----:B----4-:R-:W-:Y:S01]  /*15850*/  SHF.R.S32.HI R8, RZ, 0x1f, R7 ;  /* 0x0000001fff087819 */ /* 0x010fe20000011407 */
        /* <DEDUP_REMOVED lines=10> */
[----:B0-----:R0:W2:Y:S02]  /*15900*/  SHFL.IDX PT, R14, R5, RZ, 0x1f ;  /* 0x00001fff050e7589 */ /* 0x0010a400000e0000 */
.L_x_5218:
[----:B0-----:R-:W3:Y:S01]  /*15910*/  LDL.LU R5, [R1+0x4] ;  /* 0x0000040001057983 */ /* 0x001ee20000300800 */
[----:B------:R-:W-:Y:S02]  /*15920*/  PLOP3.LUT P1, PT, PT, PT, PT, 0x8, 0x0 ;  /* 0x000000000000781c */ /* 0x000fe40003f2e170 */
[----:B--2---:R-:W-:Y:S01]  /*15930*/  ISETP.NE.AND P0, PT, R14, RZ, PT ;  /* 0x000000ff0e00720c */ /* 0x004fe20003f05270 */
[----:B------:R0:W-:Y:S04]  /*15940*/  STL [R1], R0 ;  /* 0x0000000001007387 */ /* 0x0001e80000100800 */
[----:B------:R0:W-:Y:S01]  /*15950*/  STL [R1+0x2c], R4 ;  /* 0x00002c0401007387 */ /* 0x0001e20000100800 */
[----:B---3--:R-:W-:-:S05]  /*15960*/  LOP3.LUT R5, R5, 0xfffffffe, RZ, 0xc0, !PT ;  /* 0xfffffffe05057812 */ /* 0x008fca00078ec0ff */
[----:B------:R-:W-:-:S05]  /*15970*/  @P1 LOP3.LUT R5, R5, 0x1, RZ, 0xfc, !PT ;  /* 0x0000000105051812 */ /* 0x000fca00078efcff */
[----:B------:R0:W-:Y:S01]  /*15980*/  STL [R1+0x4], R5 ;  /* 0x0000040501007387 */ /* 0x0001e20000100800 */
[----:B------:R-:W-:Y:S05]  /*15990*/  @P0 BRA `(.L_x_5060) ;  /* 0x0000000400240947 */ /* 0x000fea0003800000 */
[----:B------:R-:W-:-:S03]  /*159a0*/  UMOV UR4, 0xffffffff ;  /* 0xffffffff00047882 */ /* 0x000fc60000000000 */
[----:B------:R-:W-:Y:S05]  /*159b0*/  BRA.DIV UR4, `(.L_x_5061) ;  /* 0x0000006204087947 */ /* 0x000fea000b800000 */
[----:B------:R-:W-:-:S13]  /*159c0*/  ELECT P6, URZ, PT ;  /* 0x00000000003f782f */ /* 0x000fda00038c0000 */
.L_x_5221:
[----:B------:R-:W-:Y:S05]  /*159d0*/  @!P6 BRA `(.L_x_5060) ;  /* 0x000000040014e947 */ /* 0x000fea0003800000 */
[----:B------:R-:W-:-:S04]  /*159e0*/  ISETP.NE.U32.AND P0, PT, R2, RZ, PT ;  /* 0x000000ff0200720c */ /* 0x000fc80003f05070 */
[----:B------:R-:W-:-:S13]  /*159f0*/  ISETP.NE.AND.EX P0, PT, R3, RZ, PT, P0 ;  /* 0x000000ff0300720c */ /* 0x000fda0003f05300 */
[----:B------:R-:W-:Y:S05]  /*15a00*/  @!P0 BRA `(.L_x_5062) ;  /* 0x0000000000548947 */ /* 0x000fea0003800000 */
[----:B------:R-:W2:Y:S01]  /*15a10*/  LDC R6, c[0x0][0x43c] ;  /* 0x00010f00ff067b82 */ /* 0x000ea20000000800 */
[----:B------:R-:W-:Y:S01]  /*15a20*/  IMAD.MOV.U32 R9, RZ, RZ, R4 ;  /* 0x000000ffff097224 */ /* 0x000fe200078e0004 */
[----:B------:R-:W-:-:S03]  /*15a30*/  ULDC.64 UR4, c[0x0][0x428] ;  /* 0x00010a0000047ab9 */ /* 0x000fc60000000a00 */
[----:B0-----:R-:W-:Y:S01]  /*15a40*/  IMAD.MOV.U32 R0, RZ, RZ, R9 ;  /* 0x000000ffff007224 */ /* 0x001fe200078e0009 */
[----:B--2---:R-:W-:-:S13]  /*15a50*/  ISETP.NE.AND P0, PT, R6, 0x1, PT ;  /* 0x000000010600780c */ /* 0x004fda0003f05270 */
        /* <DEDUP_REMOVED lines=14> */
[----:B------:R-:W3:Y:S04]  /*15b40*/  LDG.E R0, desc[UR40][R2.64] ;  /* 0x0000002802007981 */ /* 0x000ee8000c1e1900 */
[----:B---3--:R2:W-:Y:S02]  /*15b50*/  STL [R1], R0 ;  /* 0x0000000001007387 */ /* 0x0085e40000100800 */
.L_x_5062:
[----:B------:R-:W3:Y:S04]  /*15b60*/  LDL R7, [R1+0x8] ;  /* 0x0000080001077983 */ /* 0x000ee80000100800 */
[----:B0-2---:R-:W3:Y:S04]  /*15b70*/  LDL R0, [R1+0xc] ;  /* 0x00000c0001007983 */ /* 0x005ee80000100800 */
[----:B------:R-:W2:Y:S01]  /*15b80*/  LDL R2, [R1+0x18] ;  /* 0x0000180001027983 */ /* 0x000ea20000100800 */
[----:B---3--:R-:W-:Y:S01]  /*15b90*/  IMAD R0, R0, 0x8, R7 ;  /* 0x0000000800007824 */ /* 0x008fe200078e0207 */
[----:B--2---:R-:W-:-:S04]  /*15ba0*/  SHF.L.U32 R2, R2, 0x1f, RZ ;  /* 0x0000001f02027819 */ /* 0x004fc800000006ff */
[----:B------:R-:W0:Y:S02]  /*15bb0*/  SYNCS.PHASECHK.TRANS64.TRYWAIT P0, [R0+URZ+0x22840], R2 ;  /* 0x02284002000075a7 */ /* 0x000e24000800017f */
[----:B0-----:R-:W-:Y:S05]  /*15bc0*/  @!P0 BRA `(.L_x_5063) ;  /* 0x0000005c00a48947 */ /* 0x001fea0003800000 */
.L_x_5222:
        /* <DEDUP_REMOVED lines=11> */
.L_x_5064:
        /* <DEDUP_REMOVED lines=27> */
.L_x_5060:
[----:B--2---:R-:W2:Y:S04]  /*15e30*/  LDL R2, [R1+0x8] ;  /* 0x0000080001027983 */ /* 0x004ea80000100800 */
[----:B------:R-:W3:Y:S04]  /*15e40*/  LDL.LU R3, [R1+0x38] ;  /* 0x0000380001037983 */ /* 0x000ee80000300800 */
[----:B0-----:R-:W4:Y:S04]  /*15e50*/  LDL.LU R5, [R1+0x28] ;  /* 0x0000280001057983 */ /* 0x001f280000300800 */
[----:B------:R-:W5:Y:S01]  /*15e60*/  LDL.LU R4, [R1+0x50] ;  /* 0x0000500001047983 */ /* 0x000f620000300800 */
        /* <DEDUP_REMOVED lines=18> */
[----:B0-----:R-:W-:Y:S02]  /*15f90*/  IADD3 R2, R3, R0, RZ ;  /* 0x0000000003027210 */ /* 0x001fe40007ffe0ff */
        /* <DEDUP_REMOVED lines=19> */
[----:B0-----:R-:W-:Y:S05]  /*160d0*/  CALL.ABS.NOINC R2 ;  /* 0x0000000002007343 */ /* 0x001fea0003c00000 */
.L_x_5066:
[----:B------:R-:W-:Y:S05]  /*160e0*/  BSYNC B6 ;  /* 0x0000000000067941 */ /* 0x000fea0003800000 */
.L_x_5065:
[----:B------:R-:W3:Y:S01]  /*160f0*/  LDL.LU R6, [R1+0x38] ;  /* 0x0000380001067983 */ /* 0x000ee20000300800 */
[----:B------:R-:W-:Y:S01]  /*16100*/  ULDC.64 UR4, c[0x0][0x2d8] ;  /* 0x0000b60000047ab9 */ /* 0x000fe20000000a00 */
[----:B------:R-:W0:Y:S01]  /*16110*/  LDC R7, c[0x0][0x448] ;  /* 0x00011200ff077b82 */ /* 0x000e220000000800 */
[----:B------:R-:W-:Y:S01]  /*16120*/  ULDC UR6, c[0x0][0x2b8] ;  /* 0x0000ae0000067ab9 */ /* 0x000fe20000000800 */
[----:B--2---:R-:W3:Y:S04]  /*16130*/  LDL.LU.64 R2, [R1+0x48] ;  /* 0x0000480001027983 */ /* 0x004ee80000300a00 */
[----:B------:R-:W2:Y:S04]  /*16140*/  LDL.LU R0, [R1+0x50] ;  /* 0x0000500001007983 */ /* 0x000ea80000300800 */
[----:B------:R-:W4:Y:S04]  /*16150*/  LDL.LU R4, [R1+0x54] ;  /* 0x0000540001047983 */ /* 0x000f280000300800 */
[----:B------:R-:W4:Y:S04]  /*16160*/  LDL.LU R5, [R1+0x28] ;  /* 0x0000280001057983 */ /* 0x000f280000300800 */
[----:B------:R0:W5:Y:S02]  /*16170*/  LDL R9, [R1+0x34] ;  /* 0x0000340001097983 */ /* 0x0001640000100800 */
[----:B0-----:R-:W-:Y:S01]  /*16180*/  ISETP.NE.AND P0, PT, R7, 0x1, PT ;  /* 0x000000010700780c */ /* 0x001fe20003f05270 */
[----:B------:R-:W0:Y:S01]  /*16190*/  S2R R10, SR_TID.X ;  /* 0x00000000000a7919 */ /* 0x000e220000002100 */
[----:B------:R-:W1:Y:S01]  /*161a0*/  S2R R8, SR_TID.X ;  /* 0x0000000000087919 */ /* 0x000e620000002100 */
[----:B0-----:R-:W-:-:S05]  /*161b0*/  IMAD.SHL.U32 R10, R10, 0x8, RZ ;  /* 0x000000080a0a7824 */ /* 0x001fca00078e00ff */
[----:B------:R-:W-:Y:S02]  /*161c0*/  LOP3.LUT R10, R10, 0x38, RZ, 0xc0, !PT ;  /* 0x000000380a0a7812 */ /* 0x000fe400078ec0ff */
[----:B-1----:R-:W-:-:S04]  /*161d0*/  LOP3.LUT R8, R8, 0x7f, RZ, 0xc0, !PT ;  /* 0x0000007f08087812 */ /* 0x002fc800078ec0ff */
[----:B------:R-:W-:Y:S01]  /*161e0*/  SHF.R.U32.HI R8, RZ, 0x3, R8 ;  /* 0x00000003ff087819 */ /* 0x000fe20000011608 */
[----:B---3--:R-:W-:Y:S02]  /*161f0*/  IMAD.MOV.U32 R3, RZ, RZ, R6 ;  /* 0x000000ffff037224 */ /* 0x008fe400078e0006 */
[----:B------:R-:W0:Y:S01]  /*16200*/  @P0 LDC R6, c[0x0][0x450] ;  /* 0x00011400ff060b82 */ /* 0x000e220000000800 */
[----:B--2---:R-:W-:Y:S02]  /*16210*/  IMAD R0, R0, UR4, RZ ;  /* 0x0000000400007c24 */ /* 0x004fe4000f8e02ff */
[----:B------:R-:W-:-:S04]  /*16220*/  IMAD.WIDE.U32 R2, R18, UR4, R2 ;  /* 0x0000000412027c25 */ /* 0x000fc8000f8e0002 */
[----:B------:R-:W-:Y:S01]  /*16230*/  IMAD R0, R18, UR5, R0 ;  /* 0x0000000512007c24 */ /* 0x000fe2000f8e0200 */
[----:B------:R-:W-:-:S03]  /*16240*/  ULDC.64 UR4, c[0x0][0x2e0] ;  /* 0x0000b80000047ab9 */ /* 0x000fc60000000a00 */
[----:B------:R-:W-:Y:S02]  /*16250*/  IMAD.IADD R3, R3, 0x1, R0 ;  /* 0x0000000103037824 */ /* 0x000fe400078e0200 */
[----:B----4-:R-:W-:Y:S02]  /*16260*/  IMAD R0, R4, UR4, RZ ;  /* 0x0000000404007c24 */ /* 0x010fe4000f8e02ff */
[----:B------:R-:W1:Y:S01]  /*16270*/  S2R R4, SR_TID.X ;  /* 0x0000000000047919 */ /* 0x000e620000002100 */
[----:B------:R-:W-:-:S04]  /*16280*/  IMAD.WIDE.U32 R2, R5, UR4, R2 ;  /* 0x0000000405027c25 */ /* 0x000fc8000f8e0002 */
[----:B------:R-:W-:Y:S01]  /*16290*/  IMAD R0, R5, UR5, R0 ;  /* 0x0000000505007c24 */ /* 0x000fe2000f8e0200 */
[----:B------:R-:W-:-:S03]  /*162a0*/  ULDC.64 UR4, c[0x0][0x2d0] ;  /* 0x0000b40000047ab9 */ /* 0x000fc60000000a00 */
[----:B------:R-:W-:Y:S01]  /*162b0*/  IMAD.IADD R3, R3, 0x1, R0 ;  /* 0x0000000103037824 */ /* 0x000fe200078e0200 */
[----:B-1----:R-:W-:-:S04]  /*162c0*/  LOP3.LUT R4, R4, 0x7f, RZ, 0xc0, !PT ;  /* 0x0000007f04047812 */ /* 0x002fc800078ec0ff */
[----:B------:R-:W-:Y:S02]  /*162d0*/  SHF.R.U32.HI R5, RZ, 0x3, R4 ;  /* 0x00000003ff057819 */ /* 0x000fe40000011604 */
[----:B------:R-:W1:Y:S02]  /*162e0*/  S2R R4, SR_TID.X ;  /* 0x0000000000047919 */ /* 0x000e640000002100 */
[----:B-1----:R-:W-:-:S05]  /*162f0*/  IMAD.SHL.U32 R4, R4, 0x10, RZ ;  /* 0x0000001004047824 */ /* 0x002fca00078e00ff */
[----:B------:R-:W-:Y:S02]  /*16300*/  LOP3.LUT R4, R5, 0x70, R4, 0xf8, !PT ;  /* 0x0000007005047812 */ /* 0x000fe400078ef804 */
[----:B------:R-:W1:Y:S03]  /*16310*/  @P0 LDC R5, c[0x0][0x44c] ;  /* 0x00011300ff050b82 */ /* 0x000e660000000800 */
[----:B------:R-:W-:-:S04]  /*16320*/  IMAD R4, R17, 0x80, R4 ;  /* 0x0000008011047824 */ /* 0x000fc800078e0204 */
[----:B------:R-:W-:Y:S02]  /*16330*/  IMAD.MOV.U32 R0, RZ, RZ, R4 ;  /* 0x000000ffff007224 */ /* 0x000fe400078e0004 */
[----:B-1----:R-:W-:-:S05]  /*16340*/  @P0 IMAD.HI.U32 R5, R4, R5, RZ ;  /* 0x0000000504050227 */ /* 0x002fca00078e00ff */
[----:B0-----:R-:W-:-:S05]  /*16350*/  @P0 SHF.R.U32.HI R0, RZ, R6, R5 ;  /* 0x00000006ff000219 */ /* 0x001fca0000011605 */
        /* <DEDUP_REMOVED lines=18> */
[----:B------:R-:W-:Y:S09]  /*16480*/  BRA.DIV UR4, `(.L_x_5067) ;  /* 0x0000005604887947 */ /* 0x000ff2000b800000 */
[----:B------:R-:W2:Y:S01]  /*16490*/  LDL.LU R4, [R1+0x3c] ;  /* 0x00003c0001047983 */ /* 0x000ea20000300800 */
[----:B------:R-:W-:-:S03]  /*164a0*/  IMAD R17, R17, 0x80, R8 ;  /* 0x0000008011117824 */ /* 0x000fc600078e0208 */
[----:B------:R-:W0:Y:S04]  /*164b0*/  SHFL.IDX PT, R5, R3, RZ, 0x181f ;  /* 0x00181fff03057589 */ /* 0x000e2800000e0000 */
[----:B------:R-:W-:Y:S01]  /*164c0*/  SHFL.IDX PT, R6, R0, 0x1, 0x181f ;  /* 0x00381f0000067f89 */ /* 0x000fe200000e0000 */
        /* <DEDUP_REMOVED lines=8> */
[----:B-----5:R0:W-:Y:S02]  /*16550*/  @!P1 LDGSTS.E.BYPASS.LTC128B.128 [R9+0x18400], desc[UR40][R4.64], !P0 ;  /* 0x1840000004099fae */ /* 0x0201e4000c101d68 */
[----:B0-----:R-:W-:-:S05]  /*16560*/  VIADD R4, R17, 0x10 ;  /* 0x0000001011047836 */ /* 0x001fca0000000000 */
[----:B------:R-:W-:Y:S02]  /*16570*/  ISETP.GE.AND P1, PT, R4, R2, PT ;  /* 0x000000020400720c */ /* 0x000fe40003f26270 */
[----:B------:R-:W0:Y:S11]  /*16580*/  SHFL.IDX PT, R4, R3, 0x1, 0x181f ;  /* 0x00381f0003047f89 */ /* 0x000e3600000e0000 */
[----:B0-----:R-:W-:-:S04]  /*16590*/  @!P1 LEA R5, P2, R10, R4, 0x1 ;  /* 0x000000040a059211 */ /* 0x001fc800078408ff */
[----:B------:R-:W-:Y:S02]  /*165a0*/  @!P1 IADD3.X R4, RZ, R6, RZ, P2, !PT ;  /* 0x00000006ff049210 */ /* 0x000fe400017fe4ff */
[----:B------:R-:W-:Y:S02]  /*165b0*/  SHFL.IDX PT, R6, R0, 0x2, 0x181f ;  /* 0x00581f0000067f89 */ /* 0x000fe400000e0000 */
[----:B------:R-:W-:-:S04]  /*165c0*/  @!P1 LOP3.LUT R5, R5, R4, RZ, 0x3c, !PT ;  /* 0x0000000405059212 */ /* 0x000fc800078e3cff */
[----:B------:R-:W-:-:S04]  /*165d0*/  @!P1 LOP3.LUT R4, R5, R4, RZ, 0x3c, !PT ;  /* 0x0000000405049212 */ /* 0x000fc800078e3cff */
[----:B------:R-:W-:-:S05]  /*165e0*/  @!P1 LOP3.LUT R5, R5, R4, RZ, 0x3c, !PT ;  /* 0x0000000405059212 */ /* 0x000fca00078e3cff */
[----:B------:R0:W-:Y:S02]  /*165f0*/  @!P1 LDGSTS.E.BYPASS.LTC128B.128 [R9+0x18c00], desc[UR40][R4.64], !P0 ;  /* 0x18c0000004099fae */ /* 0x0001e4000c101d68 */
[----:B0-----:R-:W-:-:S05]  /*16600*/  VIADD R4, R17, 0x20 ;  /* 0x0000002011047836 */ /* 0x001fca0000000000 */
[----:B------:R-:W-:Y:S02]  /*16610*/  ISETP.GE.AND P1, PT, R4, R2, PT ;  /* 0x000000020400720c */ /* 0x000fe40003f26270 */
[----:B------:R-:W0:Y:S11]  /*16620*/  SHFL.IDX PT, R4, R3, 0x2, 0x181f ;  /* 0x00581f0003047f89 */ /* 0x000e3600000e0000 */
[----:B0-----:R-:W-:-:S05]  /*16630*/  @!P1 LEA R5, P2, R10, R4, 0x1 ;  /* 0x000000040a059211 */ /* 0x001fca00078408ff */
[----:B------:R-:W-:Y:S02]  /*16640*/  @!P1 IMAD.X R4, RZ, RZ, R6, P2 ;  /* 0x000000ffff049224 */ /* 0x000fe400010e0606 */
[----:B------:R-:W-:Y:S03]  /*16650*/  SHFL.IDX PT, R6, R0, 0x3, 0x181f ;  /* 0x00781f0000067f89 */ /* 0x000fe600000e0000 */
        /* <DEDUP_REMOVED lines=30> */
[-C--:B------:R-:W-:Y:S01]  /*16840*/  @!P1 LOP3.LUT R5, R5, R4.reuse, RZ, 0x3c, !PT ;  /* 0x0000000405059212 */ /* 0x080fe200078e3cff */
[----:B------:R-:W-:Y:S03]  /*16850*/  SHFL.IDX PT, R0, R0, 0x7, 0x181f ;  /* 0x00f81f0000007f89 */ /* 0x000fe600000e0000 */
[----:B------:R-:W-:-:S04]  /*16860*/  @!P1 LOP3.LUT R4, R5, R4, RZ, 0x3c, !PT ;  /* 0x0000000405049212 */ /* 0x000fc800078e3cff */
[----:B------:R-:W-:-:S05]  /*16870*/  @!P1 LOP3.LUT R5, R5, R4, RZ, 0x3c, !PT ;  /* 0x0000000405059212 */ /* 0x000fca00078e3cff */
[----:B------:R0:W-:Y:S02]  /*16880*/  @!P1 LDGSTS.E.BYPASS.LTC128B.128 [R9+0x1ac00], desc[UR40][R4.64], !P0 ;  /* 0x1ac0000004099fae */ /* 0x0001e4000c101d68 */
[----:B0-----:R-:W-:-:S05]  /*16890*/  VIADD R4, R17, 0x60 ;  /* 0x0000006011047836 */ /* 0x001fca0000000000 */
[----:B------:R-:W-:Y:S02]  /*168a0*/  ISETP.GE.AND P1, PT, R4, R2, PT ;  /* 0x000000020400720c */ /* 0x000fe40003f26270 */
[----:B------:R-:W0:Y:S04]  /*168b0*/  SHFL.IDX PT, R4, R3, 0x6, 0x181f ;  /* 0x00d81f0003047f89 */ /* 0x000e2800000e0000 */
[----:B------:R-:W1:Y:S07]  /*168c0*/  SHFL.IDX PT, R3, R3, 0x7, 0x181f ;  /* 0x00f81f0003037f89 */ /* 0x000e6e00000e0000 */
[----:B0-----:R-:W-:-:S05]  /*168d0*/  @!P1 LEA R5, P2, R10, R4, 0x1 ;  /* 0x000000040a059211 */ /* 0x001fca00078408ff */
[----:B------:R-:W-:-:S05]  /*168e0*/  @!P1 IMAD.X R4, RZ, RZ, R6, P2 ;  /* 0x000000ffff049224 */ /* 0x000fca00010e0606 */
[----:B------:R-:W-:-:S04]  /*168f0*/  @!P1 LOP3.LUT R5, R5, R4, RZ, 0x3c, !PT ;  /* 0x0000000405059212 */ /* 0x000fc800078e3cff */
[----:B------:R-:W-:-:S04]  /*16900*/  @!P1 LOP3.LUT R4, R5, R4, RZ, 0x3c, !PT ;  /* 0x0000000405049212 */ /* 0x000fc800078e3cff */
[----:B------:R-:W-:-:S05]  /*16910*/  @!P1 LOP3.LUT R5, R5, R4, RZ, 0x3c, !PT ;  /* 0x0000000405059212 */ /* 0x000fca00078e3cff */
[----:B-1----:R0:W-:Y:S02]  /*16920*/  @!P1 LDGSTS.E.BYPASS.LTC128B.128 [R9+0x1b400], desc[UR40][R4.64], !P0 ;  /* 0x1b40000004099fae */ /* 0x0021e4000c101d68 */
.L_x_5239:
        /* <DEDUP_REMOVED lines=11> */
.L_x_5068:
        /* <DEDUP_REMOVED lines=19> */
.L_x_5240:
[----:B------:R-:W-:Y:S05]  /*16b10*/  BSYNC B0 ;  /* 0x0000000000007941 */ /* 0x000fea0003800000 */
.L_x_5069:
[----:B--2---:R-:W2:Y:S01]  /*16b20*/  LDL R2, [R1+0x4] ;  /* 0x0000040001027983 */ /* 0x004ea20000100800 */
[----:B------:R-:W-:Y:S01]  /*16b30*/  BSSY B0, `(.L_x_5071) ;  /* 0x0000062000007945 */ /* 0x000fe20003800000 */
[----:B--2---:R-:W-:-:S13]  /*16b40*/  LOP3.LUT P0, RZ, R2, 0x1, RZ, 0xc0, !PT ;  /* 0x0000000102ff7812 */ /* 0x004fda000780c0ff */
[----:B------:R-:W-:Y:S05]  /*16b50*/  @!P0 BRA `(.L_x_5072) ;  /* 0x00000004007c8947 */ /* 0x000fea0003800000 */
[----:B01----:R-:W2:Y:S04]  /*16b60*/  LDL R5, [R1+0x8] ;  /* 0x0000080001057983 */ /* 0x003ea80000100800 */
        /* <DEDUP_REMOVED lines=10> */
.L_x_5241:
[----:B------:R-:W-:Y:S05]  /*16c10*/  BSYNC B1 ;  /* 0x0000000000017941 */ /* 0x000fea0003800000 */
.L_x_5073:
        /* <DEDUP_REMOVED lines=9> */
.L_x_5076:
[----:B------:R-:W-:Y:S05]  /*16cb0*/  BSYNC B1 ;  /* 0x0000000000017941 */ /* 0x000fea0003800000 */
.L_x_5075:
        /* <DEDUP_REMOVED lines=14> */
.L_x_5077:
        /* <DEDUP_REMOVED lines=16> */
.L_x_5078:
        /* <DEDUP_REMOVED lines=16> */
.L_x_5079:
        /* <DEDUP_REMOVED lines=16> */
.L_x_5080:
        /* <DEDUP_REMOVED lines=11> */
.L_x_5072:
[----:B------:R-:W-:Y:S05]  /*17150*/  BSYNC B0 ;  /* 0x0000000000007941 */ /* 0x000fea0003800000 */
.L_x_5071:
[----:B01----:R-:W2:Y:S01]  /*17160*/  LDL R4, [R1+0x30] ;  /* 0x0000300001047983 */ /* 0x003ea20000100800 */
[----:B------:R-:W-:Y:S01]  /*17170*/  BSSY B0, `(.L_x_5081) ;  /* 0x000020b000007945 */ /* 0x000fe20003800000 */
[----:B--2---:R-:W-:-:S13]  /*17180*/  ISETP.GE.AND P0, PT, R4, 0x2, PT ;  /* 0x000000020400780c */ /* 0x004fda0003f06270 */
[----:B------:R-:W-:Y:S05]  /*17190*/  @!P0 BRA `(.L_x_5082) ;  /* 0x0000002000208947 */ /* 0x000fea0003800000 */
[C---:B------:R-:W-:Y:S01]  /*171a0*/  LOP3.LUT R0, R4.reuse, 0x1, RZ, 0xc0, !PT ;  /* 0x0000000104007812 */ /* 0x040fe200078ec0ff */
[----:B------:R-:W-:Y:S01]  /*171b0*/  VIADD R4, R4, 0xfffffffe ;  /* 0xfffffffe04047836 */ /* 0x000fe20000000000 */
[----:B------:R-:W-:Y:S02]  /*171c0*/  BSSY B2, `(.L_x_5083) ;  /* 0x00000b1000027945 */ /* 0x000fe40003800000 */
[----:B------:R-:W-:Y:S02]  /*171d0*/  ISETP.NE.U32.AND P0, PT, R0, 0x1, PT ;  /* 0x000000010000780c */ /* 0x000fe40003f05070 */
[----:B------:R-:W-:-:S11]  /*171e0*/  MOV R0, R4 ;  /* 0x0000000400007202 */ /* 0x000fd60000000f00 */
[----:B------:R-:W-:Y:S05]  /*171f0*/  @!P0 BRA `(.L_x_5084) ;  /* 0x0000000800b48947 */ /* 0x000fea0003800000 */
[----:B------:R-:W2:Y:S04]  /*17200*/  LDL R6, [R1+0x4] ;  /* 0x0000040001067983 */ /* 0x000ea80000100800 */
[----:B------:R-:W3:Y:S04]  /*17210*/  LDL.LU R5, [R1+0xc] ;  /* 0x00000c0001057983 */ /* 0x000ee80000300800 */
[----:B-----5:R-:W4:Y:S01]  /*17220*/  LDL.LU R8, [R1+0x18] ;  /* 0x0000180001087983 */ /* 0x020f220000300800 */
        /* <DEDUP_REMOVED lines=16> */
[----:B------:R-:W1:Y:S03]  /*17330*/  LDC R6, c[0x0][0x43c] ;  /* 0x00010f00ff067b82 */ /* 0x000e660000000800 */
[----:B------:R-:W3:Y:S01]  /*17340*/  LDL R7, [R1+0x14] ;  /* 0x0000140001077983 */ /* 0x000ee20000100800 */
[----:B------:R-:W-:Y:S01]  /*17350*/  IMAD.MOV.U32 R0, RZ, RZ, R4 ;  /* 0x000000ffff007224 */ /* 0x000fe200078e0004 */
[----:B------:R-:W-:Y:S01]  /*17360*/  ULDC.64 UR6, c[0x0][0x428] ;  /* 0x00010a0000067ab9 */ /* 0x000fe20000000a00 */
[----:B-1----:R-:W-:-:S13]  /*17370*/  ISETP.NE.AND P0, PT, R6, 0x1, PT ;  /* 0x000000010600780c */ /* 0x002fda0003f05270 */
[----:B------:R-:W1:Y:S02]  /*17380*/  @P0 LDC.64 R2, c[0x0][0x440] ;  /* 0x00011000ff020b82 */ /* 0x000e640000000a00 */
[----:B-1----:R-:W-:-:S05]  /*17390*/  @P0 IMAD.HI.U32 R2, R4, R2, RZ ;  /* 0x0000000204020227 */ /* 0x002fca00078e00ff */
[----:B------:R-:W-:-:S04]  /*173a0*/  @P0 SHF.R.U32.HI R0, RZ, R3, R2 ;  /* 0x00000003ff000219 */ /* 0x000fc80000011602 */
[--C-:B------:R-:W-:Y:S01]  /*173b0*/  SHF.R.S32.HI R3, RZ, 0x1f, R0.reuse ;  /* 0x0000001fff037819 */ /* 0x100fe20000011400 */
[----:B------:R-:W-:-:S04]  /*173c0*/  IMAD.MOV R5, RZ, RZ, -R0 ;  /* 0x000000ffff057224 */ /* 0x000fc800078e0a00 */
[----:B------:R-:W-:Y:S02]  /*173d0*/  IMAD R5, R6, R5, R4 ;  /* 0x0000000506057224 */ /* 0x000fe400078e0204 */
[----:B--2---:R-:W-:-:S04]  /*173e0*/  IMAD R2, R10, UR6, RZ ;  /* 0x000000060a027c24 */ /* 0x004fc8000f8e02ff */
[----:B---3--:R-:W-:Y:S02]  /*173f0*/  IMAD R6, R7, UR7, R2 ;  /* 0x0000000707067c24 */ /* 0x008fe4000f8e0202 */
[----:B------:R-:W-:-:S04]  /*17400*/  IMAD.MOV.U32 R2, RZ, RZ, R0 ;  /* 0x000000ffff027224 */ /* 0x000fc800078e0000 */
[----:B------:R-:W-:-:S04]  /*17410*/  IMAD.WIDE.U32 R2, R7, UR6, R2 ;  /* 0x0000000607027c25 */ /* 0x000fc8000f8e0002 */
[----:B------:R-:W-:Y:S01]  /*17420*/  IMAD.IADD R0, R6, 0x1, R3 ;  /* 0x0000000106007824 */ /* 0x000fe200078e0203 */
[----:B------:R-:W-:-:S04]  /*17430*/  LEA R6, P0, R2, UR4, 0x2 ;  /* 0x0000000402067c11 */ /* 0x000fc8000f8010ff */
[----:B------:R-:W-:-:S05]  /*17440*/  LEA.HI.X R7, R2, UR5, R0, 0x2, P0 ;  /* 0x0000000502077c11 */ /* 0x000fca00080f1400 */
[----:B------:R-:W2:Y:S04]  /*17450*/  LDG.E R0, desc[UR40][R6.64] ;  /* 0x0000002806007981 */ /* 0x000ea8000c1e1900 */
[----:B--2---:R1:W-:Y:S02]  /*17460*/  STL [R1], R0 ;  /* 0x0000000001007387 */ /* 0x0043e40000100800 */
.L_x_5087:
[----:B------:R-:W2:Y:S01]  /*17470*/  LDL R2, [R1+0x8] ;  /* 0x0000080001027983 */ /* 0x000ea20000100800 */
[----:B------:R-:W-:Y:S01]  /*17480*/  SHF.L.U32 R6, R8, 0x1f, RZ ;  /* 0x0000001f08067819 */ /* 0x000fe200000006ff */
[----:B------:R-:W-:Y:S01]  /*17490*/  BSSY B3, `(.L_x_5088) ;  /* 0x0000007000037945 */ /* 0x000fe20003800000 */
[----:B-1----:R-:W1:Y:S02]  /*174a0*/  S2R R0, SR_TID.X ;  /* 0x0000000000007919 */ /* 0x002e640000002100 */
[----:B-1----:R-:W-:-:S04]  /*174b0*/  LOP3.LUT R0, R0, 0x7f, RZ, 0xc0, !PT ;  /* 0x0000007f00007812 */ /* 0x002fc800078ec0ff */
[----:B------:R-:W-:Y:S01]  /*174c0*/  ISETP.NE.AND P1, PT, R0, RZ, PT ;  /* 0x000000ff0000720c */ /* 0x000fe20003f25270 */
[----:B--2---:R-:W-:-:S04]  /*174d0*/  IMAD R2, R9, 0x8, R2 ;  /* 0x0000000809027824 */ /* 0x004fc800078e0202 */
[----:B------:R-:W1:Y:S02]  /*174e0*/  SYNCS.PHASECHK.TRANS64.TRYWAIT P0, [R2+URZ+0x22840], R6 ;  /* 0x02284006020075a7 */ /* 0x000e64000800017f */
[----:B-1----:R-:W-:Y:S06]  /*174f0*/  @!P0 BRA `(.L_x_5089) ;  /* 0x0000005000408947 */ /* 0x002fec0003800000 */
.L_x_5242:
[----:B------:R-:W-:Y:S05]  /*17500*/  BSYNC B3 ;  /* 0x0000000000037941 */ /* 0x000fea0003800000 */
.L_x_5088:
        /* <DEDUP_REMOVED lines=9> */
.L_x_5091:
[----:B------:R-:W-:Y:S05]  /*175a0*/  BSYNC B3 ;  /* 0x0000000000037941 */ /* 0x000fea0003800000 */
.L_x_5090:
        /* <DEDUP_REMOVED lines=14> */
.L_x_5092:
        /* <DEDUP_REMOVED lines=14> */
.L_x_5243:
[----:B------:R-:W-:Y:S05]  /*17770*/  BSYNC B3 ;  /* 0x0000000000037941 */ /* 0x000fea0003800000 */
.L_x_5093:
        /* <DEDUP_REMOVED lines=11> */
.L_x_5096:
[----:B------:R-:W-:Y:S05]  /*17830*/  BSYNC B3 ;  /* 0x0000000000037941 */ /* 0x000fea0003800000 */
.L_x_5095:
        /* <DEDUP_REMOVED lines=11> */
.L_x_5097:
        /* <DEDUP_REMOVED lines=16> */
.L_x_5098:
        /* <DEDUP_REMOVED lines=16> */
.L_x_5099:
        /* <DEDUP_REMOVED lines=16> */
.L_x_5100:
        /* <DEDUP_REMOVED lines=11> */
.L_x_5086:
[----:B------:R-:W-:Y:S05]  /*17ca0*/  BSYNC B1 ;  /* 0x0000000000017941 */ /* 0x000fea0003800000 */
.L_x_5085:
[----:B------:R-:W2:Y:S02]  /*17cb0*/  LDL.LU R5, [R1+0x30] ;  /* 0x0000300001057983 */ /* 0x000ea40000300800 */
[----:B--2---:R-:W-:-:S07]  /*17cc0*/  VIADD R0, R5, 0xfffffffd ;  /* 0xfffffffd05007836 */ /* 0x004fce0000000000 */
.L_x_5084:
[----:B------:R-:W-:Y:S05]  /*17cd0*/  BSYNC B2 ;  /* 0x0000000000027941 */ /* 0x000fea0003800000 */
.L_x_5083:
[----:B------:R-:W-:-:S13]  /*17ce0*/  ISETP.NE.AND P0, PT, R4, RZ, PT ;  /* 0x000000ff0400720c */ /* 0x000fda0003f05270 */
[----:B------:R-:W-:Y:S05]  /*17cf0*/  @!P0 BRA `(.L_x_5082) ;  /* 0x0000001400488947 */ /* 0x000fea0003800000 */
.L_x_5133:
        /* <DEDUP_REMOVED lines=23> */
[----:B0-----:R-:W-:Y:S01]  /*17e70*/  @P0 IMAD.HI.U32 R4, R0, R2, RZ ;  /* 0x0000000200040227 */ /* 0x001fe200078e00ff */
[----:B------:R-:W-:-:S04]  /*17e80*/  MOV R2, R0 ;  /* 0x0000000000027202 */ /* 0x000fc80000000f00 */
        /* <DEDUP_REMOVED lines=12> */
.L_x_5103:
[----:B0-----:R-:W2:Y:S01]  /*17f50*/  LDL R2, [R1+0x8] ;  /* 0x0000080001027983 */ /* 0x001ea20000100800 */
[----:B------:R-:W-:Y:S01]  /*17f60*/  BSSY B2, `(.L_x_5104) ;  /* 0x0000008000027945 */ /* 0x000fe20003800000 */
[----:B------:R-:W0:Y:S02]  /*17f70*/  S2R R4, SR_TID.X ;  /* 0x0000000000047919 */ /* 0x000e240000002100 */
[----:B0-----:R-:W-:-:S04]  /*17f80*/  LOP3.LUT R4, R4, 0x7f, RZ, 0xc0, !PT ;  /* 0x0000007f04047812 */ /* 0x001fc800078ec0ff */
[----:B------:R-:W-:Y:S01]  /*17f90*/  ISETP.NE.AND P1, PT, R4, RZ, PT ;  /* 0x000000ff0400720c */ /* 0x000fe20003f25270 */
[----:B--2---:R-:W-:Y:S01]  /*17fa0*/  IMAD R3, R7, 0x8, R2 ;  /* 0x0000000807037824 */ /* 0x004fe200078e0202 */
[----:B------:R-:W-:-:S04]  /*17fb0*/  SHF.L.U32 R2, R6, 0x1f, RZ ;  /* 0x0000001f06027819 */ /* 0x000fc800000006ff */
[----:B------:R-:W0:Y:S02]  /*17fc0*/  SYNCS.PHASECHK.TRANS64.TRYWAIT P0, [R3+URZ+0x22840], R2 ;  /* 0x02284002030075a7 */ /* 0x000e24000800017f */
[----:B0-----:R-:W-:Y:S05]  /*17fd0*/  @!P0 BRA `(.L_x_5105) ;  /* 0x0000004400b08947 */ /* 0x001fea0003800000 */
.L_x_5244:
[----:B------:R-:W-:Y:S05]  /*17fe0*/  BSYNC B2 ;  /* 0x0000000000027941 */ /* 0x000fea0003800000 */
.L_x_5104:
        /* <DEDUP_REMOVED lines=9> */
.L_x_5107:
[----:B------:R-:W-:Y:S05]  /*18080*/  BSYNC B2 ;  /* 0x0000000000027941 */ /* 0x000fea0003800000 */
.L_x_5106:
        /* <DEDUP_REMOVED lines=13> */
.L_x_5108:
        /* <DEDUP_REMOVED lines=14> */
.L_x_5245:
[----:B------:R-:W-:Y:S05]  /*18240*/  BSYNC B2 ;  /* 0x0000000000027941 */ /* 0x000fea0003800000 */
.L_x_5109:
        /* <DEDUP_REMOVED lines=11> */
.L_x_5112:
[----:B------:R-:W-:Y:S05]  /*18300*/  BSYNC B2 ;  /* 0x0000000000027941 */ /* 0x000fea0003800000 */
.L_x_5111:
        /* <DEDUP_REMOVED lines=10> */
.L_x_5113:
        /* <DEDUP_REMOVED lines=16> */
.L_x_5114:
        /* <DEDUP_REMOVED lines=16> */
.L_x_5115:
        /* <DEDUP_REMOVED lines=16> */
.L_x_5116:
        /* <DEDUP_REMOVED lines=11> */
.L_x_5102:
[----:B------:R-:W-:Y:S05]  /*18760*/  BSYNC B1 ;  /* 0x0000000000017941 */ /* 0x000fea0003800000 */
.L_x_5101:
[----:B------:R-:W2:Y:S01]  /*18770*/  LDL R5, [R1+0x4] ;  /* 0x0000040001057983 */ /* 0x000ea20000100800 */
[----:B------:R-:W-:Y:S01]  /*18780*/  VIADD R7, R7, 0x1 ;  /* 0x0000000107077836 */ /* 0x000fe20000000000 */
[----:B------:R-:W-:Y:S04]  /*18790*/  BSSY B1, `(.L_x_5117) ;  /* 0x00000a5000017945 */ /* 0x000fe80003800000 */
[----:B------:R-:W-:-:S04]  /*187a0*/  ISETP.NE.AND P0, PT, R7, 0x2, PT ;  /* 0x000000020700780c */ /* 0x000fc80003f05270 */
[----:B------:R-:W-:Y:S02]  /*187b0*/  SEL R2, RZ, 0x1, P0 ;  /* 0x00000001ff027807 */ /* 0x000fe40000000000 */
[----:B0-----:R-:W-:Y:S02]  /*187c0*/  SEL R9, R7, RZ, P0 ;  /* 0x000000ff07097207 */ /* 0x001fe40000000000 */
        /* <DEDUP_REMOVED lines=30> */
.L_x_5119:
        /* <DEDUP_REMOVED lines=9> */
.L_x_5246:
[----:B------:R-:W-:Y:S05]  /*18a40*/  BSYNC B2 ;  /* 0x0000000000027941 */ /* 0x000fea0003800000 */
.L_x_5120:
        /* <DEDUP_REMOVED lines=9> */
.L_x_5123:
[----:B------:R-:W-:Y:S05]  /*18ae0*/  BSYNC B2 ;  /* 0x0000000000027941 */ /* 0x000fea0003800000 */
.L_x_5122:
[----:B------:R-:W2:Y:S04]  /*18af0*/  LDL R8, [R1+0x8] ;  /* 0x0000080001087983 */ /* 0x000ea80000100800 */
[----:B------:R-:W2:Y:S04]  /*18b00*/  LDL R4, [R1+0xc] ;  /* 0x00000c0001047983 */ /* 0x000ea80000100800 */
[----:B------:R-:W3:Y:S01]  /*18b10*/  LDL R5, [R1+0x24] ;  /* 0x0000240001057983 */ /* 0x000ee20000100800 */
[----:B------:R-:W-:Y:S01]  /*18b20*/  MOV R7, RZ ;  /* 0x000000ff00077202 */ /* 0x000fe20000000f00 */
[----:B------:R-:W-:Y:S01]  /*18b30*/  UIADD3 UR4, UP0, UR38, 0x370, URZ ;  /* 0x0000037026047890 */ /* 0x000fe2000ff1e03f */
[----:B------:R-:W-:Y:S01]  /*18b40*/  PLOP3.LUT P0, PT, PT, PT, PT, 0x80, 0x0 ;  /* 0x000000000000781c */ /* 0x000fe20003f0f070 */
[----:B------:R-:W-:Y:S01]  /*18b50*/  UMOV UR6, 0x0 ;  /* 0x0000000000067882 */ /* 0x000fe20000000000 */
[----:B------:R-:W-:Y:S01]  /*18b60*/  R2UR UR10, R7 ;  /* 0x00000000070a72ca */ /* 0x000fe200000e0000 */
[----:B------:R-:W-:Y:S01]  /*18b70*/  UIADD3.X UR5, URZ, UR39, URZ, UP0, !UPT ;  /* 0x000000273f057290 */ /* 0x000fe200087fe43f */
[----:B------:R-:W-:Y:S01]  /*18b80*/  UMOV UR7, 0x14f00000 ;  /* 0x14f0000000077882 */ /* 0x000fe20000000000 */
[----:B--2---:R-:W-:-:S02]  /*18b90*/  IMAD R4, R4, 0x3000, R8 ;  /* 0x0000300004047824 */ /* 0x004fc400078e0208 */
[----:B---3--:R-:W-:Y:S02]  /*18ba0*/  IMAD R6, R6, 0x60, R5 ;  /* 0x0000006006067824 */ /* 0x008fe400078e0205 */
[----:B------:R-:W-:Y:S02]  /*18bb0*/  VIADD R4, R4, 0x1c400 ;  /* 0x0001c40004047836 */ /* 0x000fe40000000000 */
[----:B------:R-:W-:-:S07]  /*18bc0*/  VIADD R5, R3, 0x22830 ;  /* 0x0002283003057836 */ /* 0x000fce0000000000 */
.L_x_5124:
        /* <DEDUP_REMOVED lines=14> */
.L_x_5247:
[----:B------:R-:W-:Y:S05]  /*18cb0*/  BSYNC B2 ;  /* 0x0000000000027941 */ /* 0x000fea0003800000 */
.L_x_5125:
        /* <DEDUP_REMOVED lines=11> */
.L_x_5128:
[----:B------:R-:W-:Y:S05]  /*18d70*/  BSYNC B2 ;  /* 0x0000000000027941 */ /* 0x000fea0003800000 */
.L_x_5127:
        /* <DEDUP_REMOVED lines=11> */
.L_x_5129:
        /* <DEDUP_REMOVED lines=16> */
.L_x_5130:
        /* <DEDUP_REMOVED lines=16> */
.L_x_5131:
        /* <DEDUP_REMOVED lines=16> */
.L_x_5132:
        /* <DEDUP_REMOVED lines=11> */
.L_x_5118:
[----:B------:R-:W-:Y:S05]  /*191e0*/  BSYNC B1 ;  /* 0x0000000000017941 */ /* 0x000fea0003800000 */
.L_x_5117:
[C---:B------:R-:W-:Y:S01]  /*191f0*/  ISETP.GT.AND P0, PT, R0.reuse, 0x1, PT ;  /* 0x000000010000780c */ /* 0x040fe20003f04270 */
[----:B------:R-:W-:-:S12]  /*19200*/  VIADD R0, R0, 0xfffffffe ;  /* 0xfffffffe00007836 */ /* 0x000fd80000000000 */
[----:B------:R-:W-:Y:S05]  /*19210*/  @P0 BRA `(.L_x_5133) ;  /* 0xffffffe800b80947 */ /* 0x000fea000383ffff */
.L_x_5082:
[----:B------:R-:W-:Y:S05]  /*19220*/  BSYNC B0 ;  /* 0x0000000000007941 */ /* 0x000fea0003800000 */
.L_x_5081:
        /* <DEDUP_REMOVED lines=21> */
[----:B------:R-:W1:Y:S01]  /*19380*/  POPC R7, R6 ;  /* 0x0000000600077309 */ /* 0x000e620000000000 */
[----:B--2---:R-:W1:Y:S02]  /*19390*/  SHFL.IDX PT, R4, R3, R4, 0x1f ;  /* 0x00001f0403047589 */ /* 0x004e6400000e0000 */
[----:B-1----:R-:W-:-:S07]  /*193a0*/  IADD3 R16, R4, UR36, R7 ;  /* 0x0000002404107c10 */ /* 0x002fce000fffe007 */
.L_x_5135:
[----:B------:R-:W-:Y:S05]  /*193b0*/  BSYNC B0 ;  /* 0x0000000000007941 */ /* 0x000fea0003800000 */
.L_x_5134:
[----:B------:R-:W-:-:S05]  /*193c0*/  SEL R0, R0, RZ, P0 ;  /* 0x000000ff00007207 */ /* 0x000fca0000000000 */
[----:B------:R2:W-:Y:S02]  /*193d0*/  STL [R1+0xc], R0 ;  /* 0x00000c0001007387 */ /* 0x0005e40000100800 */
.L_x_5053:
[----:B------:R-:W-:Y:S05]  /*193e0*/  BSYNC B7 ;  /* 0x0000000000077941 */ /* 0x000fea0003800000 */
.L_x_5051:
        /* <DEDUP_REMOVED lines=13> */
.L_x_5136:
        /* <DEDUP_REMOVED lines=19> */
[----:B0-----:R-:W0:Y:S02]  /*195f0*/  SHFL.UP PT, R14, R2, 0x1, RZ ;  /* 0x04200000020e7989 */ /* 0x001e2400000e00ff */
        /* <DEDUP_REMOVED lines=16> */
.L_x_5257:
[----:B------:R-:W-:Y:S02]  /*19700*/  ULDC UR4, c[0x0][0xc38] ;  /* 0x00030e0000047ab9 */ /* 0x000fe40000000800 */
[----:B------:R-:W-:-:S04]  /*19710*/  IMAD.U32 R4, RZ, RZ, UR4 ;  /* 0x00000004ff047e24 */ /* 0x000fc8000f8e00ff */
[----:B-1----:R-:W-:-:S05]  /*19720*/  IMAD R16, R16, R4, RZ ;  /* 0x0000000410107224 */ /* 0x002fca00078e02ff */
[----:B------:R-:W-:-:S04]  /*19730*/  IADD3 R5, R5, R16, RZ ;  /* 0x0000001005057210 */ /* 0x000fc80007ffe0ff */
[----:B------:R-:W-:-:S13]  /*19740*/  ISETP.GT.AND P6, PT, R5, R0, PT ;  /* 0x000000000500720c */ /* 0x000fda0003fc4270 */
[----:B------:R-:W-:Y:S05]  /*19750*/  @P6 BRA `(.L_x_5139) ;  /* 0x00000000009c6947 */ /* 0x000fea0003800000 */
.L_x_5144:
        /* <DEDUP_REMOVED lines=14> */
.L_x_5142:
[----:B------:R-:W-:Y:S05]  /*19840*/  BSYNC B0 ;  /* 0x0000000000007941 */ /* 0x000fea0003800000 */
.L_x_5141:
        /* <DEDUP_REMOVED lines=18> */
.L_x_5265:
[----:B------:R-:W-:Y:S02]  /*19970*/  ULDC UR4, c[0x0][0xc38] ;  /* 0x00030e0000047ab9 */ /* 0x000fe40000000800 */
[----:B------:R-:W-:-:S04]  /*19980*/  IMAD.U32 R4, RZ, RZ, UR4 ;  /* 0x00000004ff047e24 */ /* 0x000fc8000f8e00ff */
[----:B-1----:R-:W-:-:S04]  /*19990*/  IMAD R16, R16, R4, RZ ;  /* 0x0000000410107224 */ /* 0x002fc800078e02ff */
[----:B------:R-:W-:-:S05]  /*199a0*/  IMAD.IADD R5, R16, 0x1, R5 ;  /* 0x0000000110057824 */ /* 0x000fca00078e0205 */
[----:B------:R-:W-:-:S13]  /*199b0*/  ISETP.GT.AND P6, PT, R5, R0, PT ;  /* 0x000000000500720c */ /* 0x000fda0003fc4270 */
[----:B------:R-:W-:Y:S05]  /*199c0*/  @!P6 BRA `(.L_x_5144) ;  /* 0xfffffffc0064e947 */ /* 0x000fea000383ffff */
.L_x_5139:
        /* <DEDUP_REMOVED lines=8> */
.L_x_5269:
[----:B------:R-:W-:Y:S01]  /*19a50*/  ISETP.NE.AND P0, PT, R5, RZ, PT ;  /* 0x000000ff0500720c */ /* 0x000fe20003f05270 */
[----:B------:R-:W-:-:S12]  /*19a60*/  IMAD.MOV.U32 R5, RZ, RZ, RZ ;  /* 0x000000ffff057224 */ /* 0x000fd800078e00ff */
[----:B------:R-:W-:Y:S05]  /*19a70*/  @!P0 BRA `(.L_x_5146) ;  /* 0x0000000000148947 */ /* 0x000fea0003800000 */
[----:B------:R-:W-:Y:S01]  /*19a80*/  UMOV UR4, 0xffffffff ;  /* 0xffffffff00047882 */ /* 0x000fe20000000000 */
[----:B------:R-:W-:Y:S02]  /*19a90*/  VIADD R12, R6, 0xffffffff ;  /* 0xffffffff060c7836 */ /* 0x000fe40000000000 */
[----:B------:R-:W-:Y:S05]  /*19aa0*/  BRA.DIV UR4, `(.L_x_5147) ;  /* 0x0000003604907947 */ /* 0x000fea000b800000 */
[----:B0-----:R0:W3:Y:S02]  /*19ab0*/  SHFL.IDX PT, R3, R3, R12, 0x1f ;  /* 0x00001f0c03037589 */ /* 0x0010e400000e0000 */
.L_x_5272:
[----:B---3--:R-:W-:-:S07]  /*19ac0*/  IMAD.MOV.U32 R5, RZ, RZ, R3 ;  /* 0x000000ffff057224 */ /* 0x008fce00078e0003 */
.L_x_5146:
        /* <DEDUP_REMOVED lines=66> */
.L_x_5140:
[----:B------:R-:W-:Y:S01]  /*19ef0*/  UMOV UR4, URZ ;  /* 0x0000003f00047c82 */ /* 0x000fe20008000000 */
[----:B------:R-:W-:Y:S01]  /*19f00*/  UMOV UR5, URZ ;  /* 0x0000003f00057c82 */ /* 0x000fe20008000000 */
[----:B------:R-:W-:Y:S01]  /*19f10*/  ULDC UR6, c[0x0][0xc3c] ;  /* 0x00030f0000067ab9 */ /* 0x000fe20000000800 */
[----:B------:R-:W-:Y:S02]  /*19f20*/  IMAD.MOV.U32 R16, RZ, RZ, R0 ;  /* 0x000000ffff107224 */ /* 0x000fe400078e0000 */
[----:B------:R-:W-:Y:S02]  /*19f30*/  IMAD.U32 R17, RZ, RZ, UR4 ;  /* 0x00000004ff117e24 */ /* 0x000fe4000f8e00ff */
[----:B------:R-:W-:Y:S02]  /*19f40*/  IMAD.U32 R18, RZ, RZ, UR5 ;  /* 0x00000005ff127e24 */ /* 0x000fe4000f8e00ff */
[----:B------:R-:W-:-:S07]  /*19f50*/  IMAD.U32 R19, RZ, RZ, UR6 ;  /* 0x00000006ff137e24 */ /* 0x000fce000f8e00ff */
.L_x_5148:
[----:B------:R4:W2:Y:S01]  /*19f60*/  LDL R2, [R1+0x8] ;  /* 0x0000080001027983 */ /* 0x0008a20000100800 */
[----:B------:R-:W1:Y:S01]  /*19f70*/  S2R R0, SR_TID.X ;  /* 0x0000000000007919 */ /* 0x000e620000002100 */
[----:B------:R-:W-:Y:S05]  /*19f80*/  WARPSYNC.ALL ;  /* 0x0000000000007948 */ /* 0x000fea0003800000 */
[----:B-1----:R-:W-:Y:S01]  /*19f90*/  LOP3.LUT R0, R0, 0x1f, RZ, 0xc0, !PT ;  /* 0x0000001f00007812 */ /* 0x002fe200078ec0ff */
[----:B------:R-:W-:Y:S03]  /*19fa0*/  BAR.SYNC.DEFER_BLOCKING 0x4, 0x180 ;  /* 0x0106000000007b1d */ /* 0x000fe60000010000 */
[----:B------:R-:W-:-:S13]  /*19fb0*/  ISETP.NE.AND P0, PT, R0, RZ, PT ;  /* 0x000000ff0000720c */ /* 0x000fda0003f05270 */
[----:B0-----:R-:W2:Y:S01]  /*19fc0*/  @!P0 S2R R3, SR_CgaCtaId ;  /* 0x0000000000038919 */ /* 0x001ea20000008800 */
[----:B------:R-:W-:-:S04]  /*19fd0*/  @!P0 MOV R0, 0x400 ;  /* 0x0000040000008802 */ /* 0x000fc80000000f00 */
[----:B--2---:R-:W-:-:S05]  /*19fe0*/  @!P0 LEA R2, R3, R0, 0x18 ;  /* 0x0000000003028211 */ /* 0x004fca00078ec0ff */
[----:B------:R4:W-:Y:S04]  /*19ff0*/  @!P0 STS.128 [R2+0x228d0], R16 ;  /* 0x0228d01002008388 */ /* 0x0009e80000000c00 */
[----:B------:R4:W-:Y:S01]  /*1a000*/  @!P0 STL [R1+0x8], R2 ;  /* 0x0000080201008387 */ /* 0x0009e20000100800 */
[----:B------:R-:W-:Y:S06]  /*1a010*/  BAR.ARV 0x5, 0x180 ;  /* 0x0146000000007b1d */ /* 0x000fec0000002000 */
.L_x_5137:
[----:B------:R-:W-:Y:S02]  /*1a020*/  ULDC UR4, c[0x0][0xc3c] ;  /* 0x00030f0000047ab9 */ /* 0x000fe40000000800 */
[----:B---3--:R-:W-:-:S13]  /*1a030*/  ISETP.GE.AND P0, PT, R19, UR4, PT ;  /* 0x0000000413007c0c */ /* 0x008fda000bf06270 */
[----:B------:R-:W-:Y:S05]  /*1a040*/  @!P0 BRA `(.L_x_5149) ;  /* 0xffffff94008c8947 */ /* 0x000fea000383ffff */
[----:B------:R-:W-:Y:S05]  /*1a050*/  BSYNC B8 ;  /* 0x0000000000087941 */ /* 0x000fea0003800000 */
.L_x_5009:
[----:B--2---:R-:W2:Y:S01]  /*1a060*/  LDL.LU R0, [R1+0x40] ;  /* 0x0000400001007983 */ /* 0x004ea20000300800 */
[----:B------:R-:W-:Y:S01]  /*1a070*/  BSSY B0, `(.L_x_5150) ;  /* 0x000000b000007945 */ /* 0x000fe20003800000 */
[----:B------:R-:W3:Y:S01]  /*1a080*/  S2R R5, SR_CgaCtaId ;  /* 0x0000000000057919 */ /* 0x000ee20000008800 */
[----:B--2---:R-:W-:-:S05]  /*1a090*/  VIADD R0, R0, 0x1 ;  /* 0x0000000100007836 */ /* 0x004fca0000000000 */
[----:B0---4-:R-:W-:-:S04]  /*1a0a0*/  LEA.HI R2, R0, R0, RZ, 0x1 ;  /* 0x0000000000027211 */ /* 0x011fc800078f08ff */
[----:B-1----:R-:W-:-:S05]  /*1a0b0*/  LOP3.LUT R3, R2, 0xfffffffe, RZ, 0xc0, !PT ;  /* 0xfffffffe02037812 */ /* 0x002fca00078ec0ff */
[----:B------:R-:W-:Y:S01]  /*1a0c0*/  IMAD.IADD R3, R0, 0x1, -R3 ;  /* 0x0000000100037824 */ /* 0x000fe200078e0a03 */
[----:B------:R-:W-:-:S04]  /*1a0d0*/  MOV R0, 0x400 ;  /* 0x0000040000007802 */ /* 0x000fc80000000f00 */
[----:B---3--:R-:W-:Y:S02]  /*1a0e0*/  LEA R0, R5, R0, 0x18 ;  /* 0x0000000005007211 */ /* 0x008fe400078ec0ff */
[----:B------:R-:W-:-:S04]  /*1a0f0*/  SHF.L.U32 R3, R3, 0x1f, RZ ;  /* 0x0000001f03037819 */ /* 0x000fc800000006ff */
[----:B------:R-:W0:Y:S02]  /*1a100*/  SYNCS.PHASECHK.TRANS64.TRYWAIT P0, [R0+URZ+0x22820], R3 ;  /* 0x02282003000075a7 */ /* 0x000e24000800017f */
[----:B0-----:R-:W-:Y:S05]  /*1a110*/  @!P0 BRA `(.L_x_5151) ;  /* 0x00000030001c8947 */ /* 0x001fea0003800000 */
.L_x_5273:
[----:B------:R-:W-:Y:S05]  /*1a120*/  BSYNC B0 ;  /* 0x0000000000007941 */ /* 0x000fea0003800000 */
.L_x_5150:
[----:B------:R-:W-:-:S03]  /*1a130*/  UMOV UR4, 0xffffffff ;  /* 0xffffffff00047882 */ /* 0x000fc60000000000 */
[----:B------:R-:W-:Y:S05]  /*1a140*/  BRA.DIV UR4, `(.L_x_5152) ;  /* 0x0000003204247947 */ /* 0x000fea000b800000 */
[----:B------:R-:W1:Y:S02]  /*1a150*/  S2R R2, SR_TID.X ;  /* 0x0000000000027919 */ /* 0x000e640000002100 */
[----:B-1----:R-:W-:-:S04]  /*1a160*/  SHF.R.U32.HI R2, RZ, 0x5, R2 ;  /* 0x00000005ff027819 */ /* 0x002fc80000011602 */
[----:B------:R-:W-:-:S05]  /*1a170*/  LOP3.LUT R2, R2, 0x3, RZ, 0xc0, !PT ;  /* 0x0000000302027812 */ /* 0x000fca00078ec0ff */
[----:B------:R1:W2:Y:S02]  /*1a180*/  SHFL.IDX PT, R14, R2, RZ, 0x1f ;  /* 0x00001fff020e7589 */ /* 0x0002a400000e0000 */
.L_x_5276:
[----:B--2---:R-:W-:-:S13]  /*1a190*/  ISETP.NE.AND P0, PT, R14, RZ, PT ;  /* 0x000000ff0e00720c */ /* 0x004fda0003f05270 */
[----:B------:R-:W-:Y:S05]  /*1a1a0*/  @P0 BRA `(.L_x_4852) ;  /* 0x0000000000940947 */ /* 0x000fea0003800000 */
[----:B------:R-:W-:-:S03]  /*1a1b0*/  UMOV UR4, 0xffffffff ;  /* 0xffffffff00047882 */ /* 0x000fc60000000000 */
[----:B------:R-:W-:Y:S05]  /*1a1c0*/  BRA.DIV UR4, `(.L_x_5153) ;  /* 0x0000003204387947 */ /* 0x000fea000b800000 */
[----:B------:R-:W-:-:S13]  /*1a1d0*/  ELECT P6, URZ, PT ;  /* 0x00000000003f782f */ /* 0x000fda00038c0000 */
.L_x_5279:
[----:B------:R-:W-:Y:S05]  /*1a1e0*/  @!P6 BRA `(.L_x_4852) ;  /* 0x000000000084e947 */ /* 0x000fea0003800000 */
[----:B-1----:R-:W2:Y:S02]  /*1a1f0*/  LDL.LU R2, [R1+0x58] ;  /* 0x0000580001027983 */ /* 0x002ea40000300800 */
[----:B--2---:R-:W-:-:S04]  /*1a200*/  LOP3.LUT R2, R2, 0x2, RZ, 0xfc, !PT ;  /* 0x0000000202027812 */ /* 0x004fc800078efcff */
[----:B------:R-:W-:-:S13]  /*1a210*/  ISETP.NE.AND P2, PT, R2, 0x3, PT ;  /* 0x000000030200780c */ /* 0x000fda0003f45270 */
[----:B------:R-:W-:Y:S05]  /*1a220*/  @!P2 BRA `(.L_x_5154) ;  /* 0x000000000004a947 */ /* 0x000fea0003800000 */
[----:B------:R-:W-:Y:S01]  /*1a230*/  BPT.TRAP 0x1 ;  /* 0x000000040000795c */ /* 0x000fe20000300000 */
.L_x_5154:
[----:B0-----:R-:W2:Y:S04]  /*1a240*/  LDL R3, [R1+0xc] ;  /* 0x00000c0001037983 */ /* 0x001ea80000100800 */
[----:B------:R-:W3:Y:S01]  /*1a250*/  LDL.LU R7, [R1+0x18] ;  /* 0x0000180001077983 */ /* 0x000ee20000300800 */
[----:B------:R-:W-:-:S04]  /*1a260*/  VIADD R2, R0, 0x22840 ;  /* 0x0002284000027836 */ /* 0x000fc80000000000 */
[C---:B--2---:R-:W-:Y:S01]  /*1a270*/  IMAD R6, R3.reuse, 0x8, R2 ;  /* 0x0000000803067824 */ /* 0x044fe200078e0202 */
[----:B------:R-:W-:Y:S02]  /*1a280*/  IADD3 R3, R3, 0x1, RZ ;  /* 0x0000000103037810 */ /* 0x000fe40007ffe0ff */
[----:B---3--:R-:W-:Y:S02]  /*1a290*/  SHF.L.U32 R5, R7, 0x1f, RZ ;  /* 0x0000001f07057819 */ /* 0x008fe400000006ff */
[C---:B------:R-:W-:Y:S02]  /*1a2a0*/  ISETP.NE.AND P1, PT, R3.reuse, 0x2, PT ;  /* 0x000000020300780c */ /* 0x040fe40003f25270 */
[----:B------:R-:W0:Y:S02]  /*1a2b0*/  SYNCS.PHASECHK.TRANS64.TRYWAIT P0, [R6+URZ], R5 ;  /* 0x00000005060075a7 */ /* 0x000e24000800017f */
[----:B------:R-:W-:Y:S02]  /*1a2c0*/  SEL R4, RZ, 0x1, P1 ;  /* 0x00000001ff047807 */ /* 0x000fe40000800000 */
[----:B------:R-:W-:-:S02]  /*1a2d0*/  SEL R3, R3, RZ, P1 ;  /* 0x000000ff03037207 */ /* 0x000fc40000800000 */
[----:B------:R-:W-:-:S03]  /*1a2e0*/  LOP3.LUT R4, R7, R4, RZ, 0x3c, !PT ;  /* 0x0000000407047212 */ /* 0x000fc600078e3cff */
[----:B------:R-:W-:Y:S01]  /*1a2f0*/  IMAD R7, R3, 0x8, R2 ;  /* 0x0000000803077824 */ /* 0x000fe200078e0202 */
[----:B------:R-:W-:Y:S01]  /*1a300*/  SHF.L.U32 R2, R4, 0x1f, RZ ;  /* 0x0000001f04027819 */ /* 0x000fe200000006ff */
[----:B0-----:R-:W-:Y:S06]  /*1a310*/  @!P0 BRA `(.L_x_5155) ;  /* 0x0000003000048947 */ /* 0x001fec0003800000 */
.L_x_5280:
[----:B------:R-:W1:Y:S02]  /*1a320*/  SYNCS.PHASECHK.TRANS64.TRYWAIT P0, [R7+URZ], R2 ;  /* 0x00000002070075a7 */ /* 0x000e64000800017f */
[----:B-1----:R-:W-:Y:S05]  /*1a330*/  @!P0 BRA `(.L_x_5156) ;  /* 0x0000003000108947 */ /* 0x002fea0003800000 */
.L_x_5281:
[----:B------:R-:W-:Y:S05]  /*1a340*/  @!P2 BRA `(.L_x_5157) ;  /* 0x000000000004a947 */ /* 0x000fea0003800000 */
[----:B------:R-:W-:Y:S01]  /*1a350*/  BPT.TRAP 0x1 ;  /* 0x000000040000795c */ /* 0x000fe20000300000 */
.L_x_5157:
[----:B------:R-:W2:Y:S01]  /*1a360*/  LDL.LU R4, [R1+0xc] ;  /* 0x00000c0001047983 */ /* 0x000ea20000300800 */
[----:B------:R-:W-:-:S04]  /*1a370*/  VIADD R0, R0, 0x22860 ;  /* 0x0002286000007836 */ /* 0x000fc80000000000 */
[----:B--2---:R-:W-:-:S04]  /*1a380*/  IMAD R4, R4, 0x8, R0 ;  /* 0x0000000804047824 */ /* 0x004fc800078e0200 */
[----:B------:R-:W2:Y:S02]  /*1a390*/  SYNCS.PHASECHK.TRANS64.TRYWAIT P0, [R4+URZ], R5 ;  /* 0x00000005040075a7 */ /* 0x000ea4000800017f */
[----:B--2---:R-:W-:Y:S05]  /*1a3a0*/  @!P0 BRA `(.L_x_5158) ;  /* 0x0000003000088947 */ /* 0x004fea0003800000 */
.L_x_5282:
[----:B------:R-:W-:-:S07]  /*1a3b0*/  IMAD R3, R3, 0x8, R0 ;  /* 0x0000000803037824 */ /* 0x000fce00078e0200 */
.L_x_5159:
[----:B---3--:R3:W4:Y:S02]  /*1a3c0*/  SYNCS.PHASECHK.TRANS64.TRYWAIT P0, [R3+URZ], R2 ;  /* 0x00000002030075a7 */ /* 0x008724000800017f */
[----:B----4-:R-:W-:Y:S05]  /*1a3d0*/  @!P0 NANOSLEEP.SYNCS 0x989680 ;  /* 0x009896800000895d */ /* 0x010fea0003900000 */
[----:B------:R-:W4:Y:S02]  /*1a3e0*/  @!P0 SYNCS.PHASECHK.TRANS64 P0, [R3+URZ], R2 ;  /* 0x00000002030085a7 */ /* 0x000f24000800007f */
[----:B----4-:R-:W-:Y:S05]  /*1a3f0*/  @!P0 BRA `(.L_x_5159) ;  /* 0xfffffffc00f08947 */ /* 0x010fea000383ffff */
.L_x_4852:
[----:B------:R-:W-:Y:S05]  /*1a400*/  BSYNC B9 ;  /* 0x0000000000097941 */ /* 0x000fea0003800000 */
.L_x_4849:
[----:B------:R-:W-:Y:S05]  /*1a410*/  EXIT ;  /* 0x000000000000794d */ /* 0x000fea0003800000 */
.L_x_4870:
[----:B0-----:R0:W1:Y:S02]  /*1a420*/  SYNCS.PHASECHK.TRANS64.TRYWAIT P6, [R96+URZ+0x22890], R107 ;  /* 0x0228906b600075a7 */ /* 0x00106400080c017f */
[----:B-1----:R-:W-:Y:S05]  /*1a430*/  @!P6 NANOSLEEP.SYNCS 0x989680 ;  /* 0x009896800000e95d */ /* 0x002fea0003900000 */
[----:B------:R-:W1:Y:S02]  /*1a440*/  @!P6 SYNCS.PHASECHK.TRANS64 P6, [R96+URZ+0x22890], R107 ;  /* 0x0228906b6000e5a7 */ /* 0x000e6400080c007f */
[----:B-1----:R-:W-:Y:S05]  /*1a450*/  @!P6 BRA `(.L_x_4870) ;  /* 0xfffffffc00f0e947 */ /* 0x002fea000383ffff */
[----:B------:R-:W-:Y:S05]  /*1a460*/  BRA `(.L_x_5160) ;  /* 0xfffffe8400fc7947 */ /* 0x000fea000383ffff */
.L_x_4888:
[----:B0-----:R0:W1:Y:S02]  /*1a470*/  SYNCS.PHASECHK.TRANS64.TRYWAIT P5, [R96+URZ+0x22890], R107 ;  /* 0x0228906b600075a7 */ /* 0x00106400080a017f */
[----:B-1----:R-:W-:Y:S05]  /*1a480*/  @!P5 NANOSLEEP.SYNCS 0x989680 ;  /* 0x009896800000d95d */ /* 0x002fea0003900000 */
[----:B------:R-:W1:Y:S02]  /*1a490*/  @!P5 SYNCS.PHASECHK.TRANS64 P5, [R96+URZ+0x22890], R107 ;  /* 0x0228906b6000d5a7 */ /* 0x000e6400080a007f */
[----:B-1----:R-:W-:Y:S05]  /*1a4a0*/  @!P5 BRA `(.L_x_4888) ;  /* 0xfffffffc00f0d947 */ /* 0x002fea000383ffff */
[----:B------:R-:W-:Y:S05]  /*1a4b0*/  BRA `(.L_x_5161) ;  /* 0xfffffe9800447947 */ /* 0x000fea000383ffff */
.L_x_4897:
[----:B0-----:R0:W1:Y:S02]  /*1a4c0*/  SYNCS.PHASECHK.TRANS64.TRYWAIT P4, [R96+URZ+0x22890], R107 ;  /* 0x0228906b600075a7 */ /* 0x001064000808017f */
[----:B-1----:R-:W-:Y:S05]  /*1a4d0*/  @!P4 NANOSLEEP.SYNCS 0x989680 ;  /* 0x009896800000c95d */ /* 0x002fea0003900000 */
[----:B------:R-:W1:Y:S02]  /*1a4e0*/  @!P4 SYNCS.PHASECHK.TRANS64 P4, [R96+URZ+0x22890], R107 ;  /* 0x0228906b6000c5a7 */ /* 0x000e64000808007f */
[----:B-1----:R-:W-:Y:S05]  /*1a4f0*/  @!P4 BRA `(.L_x_4897) ;  /* 0xfffffffc00f0c947 */ /* 0x002fea000383ffff */
[----:B------:R-:W-:Y:S05]  /*1a500*/  BRA `(.L_x_5162) ;  /* 0xfffffea800387947 */ /* 0x000fea000383ffff */
.L_x_4903:
[----:B-1----:R1:W2:Y:S02]  /*1a510*/  SYNCS.PHASECHK.TRANS64.TRYWAIT P3, [R96+URZ+0x228b0], R107 ;  /* 0x0228b06b600075a7 */ /* 0x0022a4000806017f */
[----:B--2---:R-:W-:Y:S05]  /*1a520*/  @!P3 NANOSLEEP.SYNCS 0x989680 ;  /* 0x009896800000b95d */ /* 0x004fea0003900000 */
[----:B------:R-:W2:Y:S02]  /*1a530*/  @!P3 SYNCS.PHASECHK.TRANS64 P3, [R96+URZ+0x228b0], R107 ;  /* 0x0228b06b6000b5a7 */ /* 0x000ea4000806007f */
[----:B--2---:R-:W-:Y:S05]  /*1a540*/  @!P3 BRA `(.L_x_4903) ;  /* 0xfffffffc00f0b947 */ /* 0x004fea000383ffff */
[----:B------:R-:W-:Y:S05]  /*1a550*/  BRA `(.L_x_5163) ;  /* 0xfffffea800c87947 */ /* 0x000fea000383ffff */
.L_x_4911:
[----:B------:R-:W0:Y:S01]  /*1a560*/  S2R R8, SR_TID.X ;  /* 0x0000000000087919 */ /* 0x000e220000002100 */
[----:B------:R-:W-:Y:S01]  /*1a570*/  BSSY B0, `(.L_x_5164) ;  /* 0x000000c000007945 */ /* 0x000fe20003800000 */
[----:B------:R-:W-:Y:S02]  /*1a580*/  IMAD.MOV.U32 R12, RZ, RZ, RZ ;  /* 0x000000ffff0c7224 */ /* 0x000fe400078e00ff */
[----:B------:R-:W-:Y:S02]  /*1a590*/  IMAD.MOV.U32 R11, RZ, RZ, 0x1f ;  /* 0x0000001fff0b7424 */ /* 0x000fe400078e00ff */
[----:B------:R-:W-:Y:S02]  /*1a5a0*/  IMAD.MOV.U32 R15, RZ, RZ, -0x1 ;  /* 0xffffffffff0f7424 */ /* 0x000fe400078e00ff */
[----:B0-----:R-:W-:-:S05]  /*1a5b0*/  VIADD R8, R8, 0xffffff80 ;  /* 0xffffff8008087836 */ /* 0x001fca0000000000 */
[----:B------:R-:W-:-:S04]  /*1a5c0*/  SHF.R.S32.HI R5, RZ, 0x1f, R8 ;  /* 0x0000001fff057819 */ /* 0x000fc80000011408 */
[----:B------:R-:W-:-:S04]  /*1a5d0*/  LEA.HI R5, R5, R8, RZ, 0x7 ;  /* 0x0000000805057211 */ /* 0x000fc800078f38ff */
[----:B------:R-:W-:-:S05]  /*1a5e0*/  SHF.R.S32.HI R5, RZ, 0x7, R5 ;  /* 0x00000007ff057819 */ /* 0x000fca0000011405 */
[----:B------:R-:W-:-:S07]  /*1a5f0*/  IMAD.MOV.U32 R13, RZ, RZ, R5 ;  /* 0x000000ffff0d7224 */ /* 0x000fce00078e0005 */
[----:B-----5:R-:W-:Y:S05]  /*1a600*/  WARPSYNC.COLLECTIVE R15, `(.L_x_5165) ;  /* 0x000000000f087348 */ /* 0x020fea0003c00000 */
[----:B------:R0:W1:Y:S02]  /*1a610*/  SHFL.IDX P6, R14, R13, R12, R11 ;  /* 0x0000000c0d0e7389 */ /* 0x00006400000c000b */
[----:B01---5:R-:W-:Y:S01]  /*1a620*/  ENDCOLLECTIVE ;  /* 0x000000000000791b */ /* 0x023fe20003800000 */
.L_x_5165:
[----:B------:R-:W-:Y:S05]  /*1a630*/  BSYNC B0 ;  /* 0x0000000000007941 */ /* 0x000fea0003800000 */
.L_x_5164:
[----:B------:R-:W-:Y:S05]  /*1a640*/  BRA `(.L_x_5166) ;  /* 0xfffffeb4009c7947 */ /* 0x000fea000383ffff */
.L_x_4923:
        /* <DEDUP_REMOVED lines=8> */
.L_x_5168:
[----:B------:R-:W-:Y:S05]  /*1a6d0*/  BSYNC B1 ;  /* 0x0000000000017941 */ /* 0x000fea0003800000 */
.L_x_5167:
        /* <DEDUP_REMOVED lines=8> */
.L_x_5169:
[----:B------:R-:W-:Y:S02]  /*1a760*/  IMAD.MOV.U32 R13, RZ, RZ, R8 ;  /* 0x000000ffff0d7224 */ /* 0x000fe400078e0008 */
[----:B------:R-:W-:-:S07]  /*1a770*/  IMAD.MOV.U32 R0, RZ, RZ, R14 ;  /* 0x000000ffff007224 */ /* 0x000fce00078e000e */
[----:B------:R-:W-:Y:S05]  /*1a780*/  WARPSYNC.COLLECTIVE R15, `(.L_x_5170) ;  /* 0x000000000f087348 */ /* 0x000fea0003c00000 */
[----:B------:R0:W1:Y:S02]  /*1a790*/  SHFL.IDX P6, R14, R13, R12, R11 ;  /* 0x0000000c0d0e7389 */ /* 0x00006400000c000b */
[----:B01----:R-:W-:Y:S01]  /*1a7a0*/  ENDCOLLECTIVE ;  /* 0x000000000000791b */ /* 0x003fe20003800000 */
.L_x_5170:
[----:B------:R-:W-:Y:S02]  /*1a7b0*/  IMAD.MOV.U32 R13, RZ, RZ, R7 ;  /* 0x000000ffff0d7224 */ /* 0x000fe400078e0007 */
[----:B------:R-:W-:-:S07]  /*1a7c0*/  IMAD.MOV.U32 R5, RZ, RZ, R14 ;  /* 0x000000ffff057224 */ /* 0x000fce00078e000e */
[----:B------:R-:W-:Y:S05]  /*1a7d0*/  WARPSYNC.COLLECTIVE R15, `(.L_x_5171) ;  /* 0x000000000f087348 */ /* 0x000fea0003c00000 */
[----:B------:R0:W1:Y:S02]  /*1a7e0*/  SHFL.IDX P6, R14, R13, R12, R11 ;  /* 0x0000000c0d0e7389 */ /* 0x00006400000c000b */
[----:B01----:R-:W-:Y:S01]  /*1a7f0*/  ENDCOLLECTIVE ;  /* 0x000000000000791b */ /* 0x003fe20003800000 */
.L_x_5171:
[----:B------:R-:W-:Y:S05]  /*1a800*/  BRA `(.L_x_5172) ;  /* 0xfffffeb800f87947 */ /* 0x000fea000383ffff */
.L_x_4926:
[----:B------:R-:W-:Y:S01]  /*1a810*/  BSSY B1, `(.L_x_5173) ;  /* 0x0000008000017945 */ /* 0x000fe20003800000 */
[----:B------:R-:W-:Y:S01]  /*1a820*/  MOV R13, R6 ;  /* 0x00000006000d7202 */ /* 0x000fe20000000f00 */
[----:B------:R-:W-:Y:S02]  /*1a830*/  IMAD.MOV.U32 R12, RZ, RZ, 0x1 ;  /* 0x00000001ff0c7424 */ /* 0x000fe400078e00ff */
[----:B------:R-:W-:Y:S02]  /*1a840*/  IMAD.MOV.U32 R11, RZ, RZ, 0x1c1f ;  /* 0x00001c1fff0b7424 */ /* 0x000fe400078e00ff */
[----:B------:R-:W-:-:S07]  /*1a850*/  IMAD.MOV.U32 R15, RZ, RZ, -0x1 ;  /* 0xffffffffff0f7424 */ /* 0x000fce00078e00ff */
[----:B0---4-:R-:W-:Y:S05]  /*1a860*/  WARPSYNC.COLLECTIVE R15, `(.L_x_5174) ;  /* 0x000000000f087348 */ /* 0x011fea0003c00000 */
[----:B----4-:R1:W2:Y:S02]  /*1a870*/  SHFL.IDX P6, R14, R13, R12, R11 ;  /* 0x0000000c0d0e7389 */ /* 0x0102a400000c000b */
[----:B012---:R-:W-:Y:S01]  /*1a880*/  ENDCOLLECTIVE ;  /* 0x000000000000791b */ /* 0x007fe20003800000 */
.L_x_5174:
[----:B------:R-:W-:Y:S05]  /*1a890*/  BSYNC B1 ;  /* 0x0000000000017941 */ /* 0x000fea0003800000 */
.L_x_5173:
        /* <DEDUP_REMOVED lines=8> */
.L_x_5175:
[----:B------:R-:W-:Y:S02]  /*1a920*/  IMAD.MOV.U32 R13, RZ, RZ, R8 ;  /* 0x000000ffff0d7224 */ /* 0x000fe400078e0008 */
[----:B------:R-:W-:-:S07]  /*1a930*/  IMAD.MOV.U32 R0, RZ, RZ, R14 ;  /* 0x000000ffff007224 */ /* 0x000fce00078e000e */
[----:B------:R-:W-:Y:S05]  /*1a940*/  WARPSYNC.COLLECTIVE R15, `(.L_x_5176) ;  /* 0x000000000f087348 */ /* 0x000fea0003c00000 */
[----:B------:R0:W1:Y:S02]  /*1a950*/  SHFL.IDX P6, R14, R13, R12, R11 ;  /* 0x0000000c0d0e7389 */ /* 0x00006400000c000b */
[----:B01----:R-:W-:Y:S01]  /*1a960*/  ENDCOLLECTIVE ;  /* 0x000000000000791b */ /* 0x003fe20003800000 */
.L_x_5176:
[----:B------:R-:W-:Y:S02]  /*1a970*/  IMAD.MOV.U32 R13, RZ, RZ, R7 ;  /* 0x000000ffff0d7224 */ /* 0x000fe400078e0007 */
[----:B------:R-:W-:-:S07]  /*1a980*/  IMAD.MOV.U32 R5, RZ, RZ, R14 ;  /* 0x000000ffff057224 */ /* 0x000fce00078e000e */
[----:B------:R-:W-:Y:S05]  /*1a990*/  WARPSYNC.COLLECTIVE R15, `(.L_x_5177) ;  /* 0x000000000f087348 */ /* 0x000fea0003c00000 */
[----:B------:R0:W1:Y:S02]  /*1a9a0*/  SHFL.IDX P6, R14, R13, R12, R11 ;  /* 0x0000000c0d0e7389 */ /* 0x00006400000c000b */
[----:B01----:R-:W-:Y:S01]  /*1a9b0*/  ENDCOLLECTIVE ;  /* 0x000000000000791b */ /* 0x003fe20003800000 */
.L_x_5177:
[----:B------:R-:W-:Y:S05]  /*1a9c0*/  BRA `(.L_x_5178) ;  /* 0xfffffebc005c7947 */ /* 0x000fea000383ffff */
.L_x_4930:
[----:B0-----:R0:W1:Y:S02]  /*1a9d0*/  SYNCS.PHASECHK.TRANS64.TRYWAIT P0, [R18+URZ+0x22800], R35 ;  /* 0x02280023120075a7 */ /* 0x001064000800017f */
[----:B-1----:R-:W-:Y:S05]  /*1a9e0*/  @!P0 NANOSLEEP.SYNCS 0x989680 ;  /* 0x009896800000895d */ /* 0x002fea0003900000 */
[----:B------:R-:W1:Y:S02]  /*1a9f0*/  @!P0 SYNCS.PHASECHK.TRANS64 P0, [R18+URZ+0x22800], R35 ;  /* 0x02280023120085a7 */ /* 0x000e64000800007f */
[----:B-1----:R-:W-:Y:S05]  /*1aa00*/  @!P0 BRA `(.L_x_4930) ;  /* 0xfffffffc00f08947 */ /* 0x002fea000383ffff */
[----:B------:R-:W-:Y:S05]  /*1aa10*/  BRA `(.L_x_5179) ;  /* 0xfffffec000487947 */ /* 0x000fea000383ffff */
.L_x_4938:
        /* <DEDUP_REMOVED lines=9> */
.L_x_5181:
[----:B------:R-:W-:Y:S05]  /*1aab0*/  BSYNC B1 ;  /* 0x0000000000017941 */ /* 0x000fea0003800000 */
.L_x_5180:
        /* <DEDUP_REMOVED lines=10> */
.L_x_5182:
[----:B------:R-:W-:Y:S02]  /*1ab60*/  ISETP.GE.OR P1, PT, R34, R33, P0 ;  /* 0x000000212200720c */ /* 0x000fe40000726670 */
[----:B------:R-:W-:-:S11]  /*1ab70*/  MOV R13, R29 ;  /* 0x0000001d000d7202 */ /* 0x000fd60000000f00 */
[C---:B------:R-:W-:Y:S01]  /*1ab80*/  @!P1 IMAD.SHL.U32 R9, R16.reuse, 0x2, RZ ;  /* 0x0000000210099824 */ /* 0x040fe200078e00ff */
[----:B------:R-:W-:Y:S01]  /*1ab90*/  @!P1 SHF.L.U64.HI R21, R16, 0x1, R17 ;  /* 0x0000000110159819 */ /* 0x000fe20000010211 */
[----:B------:R-:W-:-:S07]  /*1aba0*/  IMAD.MOV.U32 R3, RZ, RZ, R14 ;  /* 0x000000ffff037224 */ /* 0x000fce00078e000e */
[----:B------:R-:W-:Y:S05]  /*1abb0*/  WARPSYNC.COLLECTIVE R15, `(.L_x_5183) ;  /* 0x000000000f087348 */ /* 0x000fea0003c00000 */
[----:B------:R0:W1:Y:S02]  /*1abc0*/  SHFL.IDX P6, R14, R13, R12, R11 ;  /* 0x0000000c0d0e7389 */ /* 0x00006400000c000b */
[----:B01----:R-:W-:Y:S01]  /*1abd0*/  ENDCOLLECTIVE ;  /* 0x000000000000791b */ /* 0x003fe20003800000 */
.L_x_5183:
        /* <DEDUP_REMOVED lines=8> */
.L_x_5184:
        /* <DEDUP_REMOVED lines=10> */
.L_x_5185:
[----:B------:R-:W-:Y:S01]  /*1ad00*/  CS2R R40, SRZ ;  /* 0x0000000000287805 */ /* 0x000fe2000001ff00 */
[----:B------:R-:W-:Y:S01]  /*1ad10*/  IMAD.MOV.U32 R13, RZ, RZ, R10 ;  /* 0x000000ffff0d7224 */ /* 0x000fe200078e000a */
[----:B------:R-:W-:Y:S01]  /*1ad20*/  CS2R R38, SRZ ;  /* 0x0000000000267805 */ /* 0x000fe2000001ff00 */
[----:B------:R-:W-:-:S04]  /*1ad30*/  @!P1 IMAD.MOV.U32 R40, RZ, RZ, R4 ;  /* 0x000000ffff289224 */ /* 0x000fc800078e0004 */
[----:B------:R-:W-:-:S05]  /*1ad40*/  IMAD.MOV.U32 R0, RZ, RZ, R40 ;  /* 0x000000ffff007224 */ /* 0x000fca00078e0028 */
[----:B------:R-:W-:Y:S01]  /*1ad50*/  PRMT R48, R48, 0x5410, R0 ;  /* 0x0000541030307816 */ /* 0x000fe20000000000 */
[----:B------:R-:W-:-:S07]  /*1ad60*/  IMAD.MOV.U32 R0, RZ, RZ, R14 ;  /* 0x000000ffff007224 */ /* 0x000fce00078e000e */
[----:B------:R-:W-:Y:S05]  /*1ad70*/  WARPSYNC.COLLECTIVE R15, `(.L_x_5186) ;  /* 0x000000000f087348 */ /* 0x000fea0003c00000 */
[----:B------:R0:W1:Y:S02]  /*1ad80*/  SHFL.IDX P6, R14, R13, R12, R11 ;  /* 0x0000000c0d0e7389 */ /* 0x00006400000c000b */
[----:B01----:R-:W-:Y:S01]  /*1ad90*/  ENDCOLLECTIVE ;  /* 0x000000000000791b */ /* 0x003fe20003800000 */
.L_x_5186:
[----:B------:R-:W-:-:S04]  /*1ada0*/  @!P1 IMAD.MOV.U32 R41, RZ, RZ, R5 ;  /* 0x000000ffff299224 */ /* 0x000fc800078e0005 */
[----:B------:R-:W-:-:S05]  /*1adb0*/  IMAD.MOV.U32 R3, RZ, RZ, R41 ;  /* 0x000000ffff037224 */ /* 0x000fca00078e0029 */
[----:B------:R-:W-:Y:S01]  /*1adc0*/  PRMT R37, R37, 0x5410, R3 ;  /* 0x0000541025257816 */ /* 0x000fe20000000003 */
[----:B------:R-:W-:Y:S02]  /*1add0*/  IMAD.MOV.U32 R13, RZ, RZ, R29 ;  /* 0x000000ffff0d7224 */ /* 0x000fe400078e001d */
[----:B------:R-:W-:-:S07]  /*1ade0*/  IMAD.MOV.U32 R3, RZ, RZ, R14 ;  /* 0x000000ffff037224 */ /* 0x000fce00078e000e */
[----:B------:R-:W-:Y:S05]  /*1adf0*/  WARPSYNC.COLLECTIVE R15, `(.L_x_5187) ;  /* 0x000000000f087348 */ /* 0x000fea0003c00000 */
[----:B------:R0:W1:Y:S02]  /*1ae00*/  SHFL.IDX P6, R14, R13, R12, R11 ;  /* 0x0000000c0d0e7389 */ /* 0x00006400000c000b */
[----:B01----:R-:W-:Y:S01]  /*1ae10*/  ENDCOLLECTIVE ;  /* 0x000000000000791b */ /* 0x003fe20003800000 */
.L_x_5187:
[----:B------:R-:W-:Y:S02]  /*1ae20*/  @!P1 IMAD.MOV.U32 R38, RZ, RZ, R6 ;  /* 0x000000ffff269224 */ /* 0x000fe400078e0006 */
[----:B------:R-:W-:Y:S01]  /*1ae30*/  @!P1 IMAD.MOV.U32 R39, RZ, RZ, R7 ;  /* 0x000000ffff279224 */ /* 0x000fe200078e0007 */
[----:B------:R-:W-:Y:S01]  /*1ae40*/  CS2R R6, SRZ ;  /* 0x0000000000067805 */ /* 0x000fe2000001ff00 */
[----:B------:R-:W-:Y:S01]  /*1ae50*/  IMAD.MOV.U32 R10, RZ, RZ, R38 ;  /* 0x000000ffff0a7224 */ /* 0x000fe200078e0026 */
[----:B------:R-:W-:Y:S02]  /*1ae60*/  CS2R R4, SRZ ;  /* 0x0000000000047805 */ /* 0x000fe4000001ff00 */
[----:B------:R-:W-:Y:S01]  /*1ae70*/  MOV R21, R39 ;  /* 0x0000002700157202 */ /* 0x000fe20000000f00 */
[----:B------:R-:W-:Y:S02]  /*1ae80*/  @!P1 IMAD.MOV.U32 R6, RZ, RZ, R24 ;  /* 0x000000ffff069224 */ /* 0x000fe400078e0018 */
[----:B------:R-:W-:-:S02]  /*1ae90*/  IMAD.MOV.U32 R13, RZ, RZ, R28 ;  /* 0x000000ffff0d7224 */ /* 0x000fc400078e001c */
[----:B------:R-:W-:Y:S02]  /*1aea0*/  @!P1 IMAD.MOV.U32 R7, RZ, RZ, R25 ;  /* 0x000000ffff079224 */ /* 0x000fe400078e0019 */
        /* <DEDUP_REMOVED lines=8> */
.L_x_5188:
[----:B------:R-:W-:Y:S02]  /*1af30*/  PRMT R48, R10, 0x7610, R48 ;  /* 0x000076100a307816 */ /* 0x000fe40000000030 */
[----:B------:R-:W-:Y:S01]  /*1af40*/  CS2R R24, SRZ ;  /* 0x0000000000187805 */ /* 0x000fe2000001ff00 */
[----:B------:R-:W-:Y:S02]  /*1af50*/  IMAD.MOV.U32 R11, RZ, RZ, R7 ;  /* 0x000000ffff0b7224 */ /* 0x000fe400078e0007 */
[----:B------:R-:W-:Y:S02]  /*1af60*/  IMAD.MOV.U32 R12, RZ, RZ, R4 ;  /* 0x000000ffff0c7224 */ /* 0x000fe400078e0004 */
[----:B------:R-:W-:Y:S01]  /*1af70*/  IMAD.MOV.U32 R13, RZ, RZ, R5 ;  /* 0x000000ffff0d7224 */ /* 0x000fe200078e0005 */
[----:B------:R-:W-:Y:S02]  /*1af80*/  PRMT R37, R11, 0x7610, R37 ;  /* 0x000076100b257816 */ /* 0x000fe40000000025 */
[----:B------:R-:W-:-:S02]  /*1af90*/  PRMT R52, R12, 0x7610, R52 ;  /* 0x000076100c347816 */ /* 0x000fc40000000034 */
[----:B------:R-:W-:Y:S01]  /*1afa0*/  PRMT R42, R13, 0x7610, R42 ;  /* 0x000076100d2a7816 */ /* 0x000fe2000000002a */
[----:B------:R-:W-:Y:S06]  /*1afb0*/  BRA `(.L_x_5189) ;  /* 0xfffffecc00187947 */ /* 0x000fec000383ffff */
.L_x_4942:
[----:B-1----:R1:W2:Y:S02]  /*1afc0*/  SYNCS.PHASECHK.TRANS64.TRYWAIT P1, [R18+URZ+0x22800], R11 ;  /* 0x0228000b120075a7 */ /* 0x0022a4000802017f */
[----:B--2---:R-:W-:Y:S05]  /*1afd0*/  @!P1 NANOSLEEP.SYNCS 0x989680 ;  /* 0x009896800000995d */ /* 0x004fea0003900000 */
[----:B------:R-:W2:Y:S02]  /*1afe0*/  @!P1 SYNCS.PHASECHK.TRANS64 P1, [R18+URZ+0x22800], R11 ;  /* 0x0228000b120095a7 */ /* 0x000ea4000802007f */
[----:B--2---:R-:W-:Y:S05]  /*1aff0*/  @!P1 BRA `(.L_x_4942) ;  /* 0xfffffffc00f09947 */ /* 0x004fea000383ffff */
[----:B------:R-:W-:Y:S05]  /*1b000*/  BRA `(.L_x_5190) ;  /* 0xfffffecc00ac7947 */ /* 0x000fea000383ffff */
.L_x_4948:
[----:B0-----:R0:W3:Y:S02]  /*1b010*/  SYNCS.PHASECHK.TRANS64.TRYWAIT P2, [R21+URZ+0x22830], R72 ;  /* 0x02283048150075a7 */ /* 0x0010e4000804017f */
[----:B---3--:R-:W-:Y:S05]  /*1b020*/  @!P2 NANOSLEEP.SYNCS 0x989680 ;  /* 0x009896800000a95d */ /* 0x008fea0003900000 */
[----:B------:R-:W3:Y:S02]  /*1b030*/  @!P2 SYNCS.PHASECHK.TRANS64 P2, [R21+URZ+0x22830], R72 ;  /* 0x022830481500a5a7 */ /* 0x000ee4000804007f */
[----:B---3--:R-:W-:Y:S05]  /*1b040*/  @!P2 BRA `(.L_x_4948) ;  /* 0xfffffffc00f0a947 */ /* 0x008fea000383ffff */
[----:B------:R-:W-:Y:S05]  /*1b050*/  BRA `(.L_x_4947) ;  /* 0xfffffedc00147947 */ /* 0x000fea000383ffff */
.L_x_4953:
[----:B-1----:R1:W2:Y:S02]  /*1b060*/  SYNCS.PHASECHK.TRANS64.TRYWAIT P2, [R21+URZ+0x22850], R72 ;  /* 0x02285048150075a7 */ /* 0x0022a4000804017f */
[----:B--2---:R-:W-:Y:S05]  /*1b070*/  @!P2 NANOSLEEP.SYNCS 0x989680 ;  /* 0x009896800000a95d */ /* 0x004fea0003900000 */
[----:B------:R-:W2:Y:S02]  /*1b080*/  @!P2 SYNCS.PHASECHK.TRANS64 P2, [R21+URZ+0x22850], R72 ;  /* 0x022850481500a5a7 */ /* 0x000ea4000804007f */
[----:B--2---:R-:W-:Y:S05]  /*1b090*/  @!P2 BRA `(.L_x_4953) ;  /* 0xfffffffc00f0a947 */ /* 0x004fea000383ffff */
[----:B------:R-:W-:Y:S05]  /*1b0a0*/  BRA `(.L_x_4952) ;  /* 0xfffffef400547947 */ /* 0x000fea000383ffff */
.L_x_4958:
[----:B-1----:R1:W2:Y:S02]  /*1b0b0*/  SYNCS.PHASECHK.TRANS64.TRYWAIT P2, [R201+URZ+0x22830], R202 ;  /* 0x022830cac90075a7 */ /* 0x0022a4000804017f */
[----:B--2---:R-:W-:Y:S05]  /*1b0c0*/  @!P2 NANOSLEEP.SYNCS 0x989680 ;  /* 0x009896800000a95d */ /* 0x004fea0003900000 */
[----:B------:R-:W2:Y:S02]  /*1b0d0*/  @!P2 SYNCS.PHASECHK.TRANS64 P2, [R201+URZ+0x22830], R202 ;  /* 0x022830cac900a5a7 */ /* 0x000ea4000804007f */
[----:B--2---:R-:W-:Y:S05]  /*1b0e0*/  @!P2 BRA `(.L_x_4958) ;  /* 0xfffffffc00f0a947 */ /* 0x004fea000383ffff */
[----:B------:R-:W-:Y:S05]  /*1b0f0*/  BRA `(.L_x_4957) ;  /* 0xfffffef800c87947 */ /* 0x000fea000383ffff */
.L_x_4963:
[----:B-1----:R1:W2:Y:S02]  /*1b100*/  SYNCS.PHASECHK.TRANS64.TRYWAIT P2, [R201+URZ+0x22850], R202 ;  /* 0x022850cac90075a7 */ /* 0x0022a4000804017f */
[----:B--2---:R-:W-:Y:S05]  /*1b110*/  @!P2 NANOSLEEP.SYNCS 0x989680 ;  /* 0x009896800000a95d */ /* 0x004fea0003900000 */
[----:B------:R-:W2:Y:S02]  /*1b120*/  @!P2 SYNCS.PHASECHK.TRANS64 P2, [R201+URZ+0x22850], R202 ;  /* 0x022850cac900a5a7 */ /* 0x000ea4000804007f */
[----:B--2---:R-:W-:Y:S05]  /*1b130*/  @!P2 BRA `(.L_x_4963) ;  /* 0xfffffffc00f0a947 */ /* 0x004fea000383ffff */
[----:B------:R-:W-:Y:S05]  /*1b140*/  BRA `(.L_x_4962) ;  /* 0xffffff1c00307947 */ /* 0x000fea000383ffff */
.L_x_4969:
[----:B-1----:R1:W2:Y:S02]  /*1b150*/  SYNCS.PHASECHK.TRANS64.TRYWAIT P2, [R21+URZ+0x22830], R211 ;  /* 0x022830d3150075a7 */ /* 0x0022a4000804017f */
[----:B--2---:R-:W-:Y:S05]  /*1b160*/  @!P2 NANOSLEEP.SYNCS 0x989680 ;  /* 0x009896800000a95d */ /* 0x004fea0003900000 */
[----:B------:R-:W2:Y:S02]  /*1b170*/  @!P2 SYNCS.PHASECHK.TRANS64 P2, [R21+URZ+0x22830], R211 ;  /* 0x022830d31500a5a7 */ /* 0x000ea4000804007f */
[----:B--2---:R-:W-:Y:S05]  /*1b180*/  @!P2 BRA `(.L_x_4969) ;  /* 0xfffffffc00f0a947 */ /* 0x004fea000383ffff */
[----:B------:R-:W-:Y:S05]  /*1b190*/  BRA `(.L_x_4968) ;  /* 0xffffff2000687947 */ /* 0x000fea000383ffff */
.L_x_4974:
[----:B---3--:R3:W4:Y:S02]  /*1b1a0*/  SYNCS.PHASECHK.TRANS64.TRYWAIT P2, [R21+URZ+0x22850], R211 ;  /* 0x022850d3150075a7 */ /* 0x008724000804017f */
[----:B----4-:R-:W-:Y:S05]  /*1b1b0*/  @!P2 NANOSLEEP.SYNCS 0x989680 ;  /* 0x009896800000a95d */ /* 0x010fea0003900000 */
[----:B------:R-:W4:Y:S02]  /*1b1c0*/  @!P2 SYNCS.PHASECHK.TRANS64 P2, [R21+URZ+0x22850], R211 ;  /* 0x022850d31500a5a7 */ /* 0x000f24000804007f */
[----:B----4-:R-:W-:Y:S05]  /*1b1d0*/  @!P2 BRA `(.L_x_4974) ;  /* 0xfffffffc00f0a947 */ /* 0x010fea000383ffff */
[----:B------:R-:W-:Y:S05]  /*1b1e0*/  BRA `(.L_x_4973) ;  /* 0xffffff3800c47947 */ /* 0x000fea000383ffff */
.L_x_4989:
[----:B------:R-:W-:Y:S02]  /*1b1f0*/  IMAD.MOV.U32 R13, RZ, RZ, R4 ;  /* 0x000000ffff0d7224 */ /* 0x000fe400078e0004 */
[----:B------:R-:W-:Y:S02]  /*1b200*/  IMAD.MOV.U32 R12, RZ, RZ, RZ ;  /* 0x000000ffff0c7224 */ /* 0x000fe400078e00ff */
[----:B------:R-:W-:Y:S02]  /*1b210*/  IMAD.MOV.U32 R11, RZ, RZ, 0x181f ;  /* 0x0000181fff0b7424 */ /* 0x000fe400078e00ff */
[----:B------:R-:W-:-:S07]  /*1b220*/  IMAD.MOV.U32 R15, RZ, RZ, -0x1 ;  /* 0xffffffffff0f7424 */ /* 0x000fce00078e00ff */
[----:B01----:R-:W-:Y:S05]  /*1b230*/  WARPSYNC.COLLECTIVE R15, `(.L_x_5191) ;  /* 0x000000000f087348 */ /* 0x003fea0003c00000 */
[----:B------:R2:W3:Y:S02]  /*1b240*/  SHFL.IDX P6, R14, R13, R12, R11 ;  /* 0x0000000c0d0e7389 */ /* 0x0004e400000c000b */
[----:B0123--:R-:W-:Y:S01]  /*1b250*/  ENDCOLLECTIVE ;  /* 0x000000000000791b */ /* 0x00ffe20003800000 */
.L_x_5191:
[----:B------:R-:W-:Y:S02]  /*1b260*/  IMAD.MOV.U32 R13, RZ, RZ, R3 ;  /* 0x000000ffff0d7224 */ /* 0x000fe400078e0003 */
[----:B------:R-:W-:-:S07]  /*1b270*/  IMAD.MOV.U32 R0, RZ, RZ, R14 ;  /* 0x000000ffff007224 */ /* 0x000fce00078e000e */
[----:B------:R-:W-:Y:S05]  /*1b280*/  WARPSYNC.COLLECTIVE R15, `(.L_x_5192) ;  /* 0x000000000f087348 */ /* 0x000fea0003c00000 */
[----:B------:R0:W1:Y:S02]  /*1b290*/  SHFL.IDX P6, R14, R13, R12, R11 ;  /* 0x0000000c0d0e7389 */ /* 0x00006400000c000b */
[----:B01----:R-:W-:Y:S01]  /*1b2a0*/  ENDCOLLECTIVE ;  /* 0x000000000000791b */ /* 0x003fe20003800000 */
.L_x_5192:
[----:B------:R-:W-:Y:S05]  /*1b2b0*/  BRA `(.L_x_5193) ;  /* 0xffffff6c00c87947 */ /* 0x000fea000383ffff */
.L_x_4992:
        /* <DEDUP_REMOVED lines=8> */
.L_x_5195:
[----:B------:R-:W-:Y:S05]  /*1b340*/  BSYNC B1 ;  /* 0x0000000000017941 */ /* 0x000fea0003800000 */
.L_x_5194:
[----:B------:R-:W-:Y:S01]  /*1b350*/  IMAD.MOV.U32 R13, RZ, RZ, R3 ;  /* 0x000000ffff0d7224 */ /* 0x000fe200078e0003 */
[----:B------:R-:W-:Y:S01]  /*1b360*/  MOV R15, 0xffffffff ;  /* 0xffffffff000f7802 */ /* 0x000fe20000000f00 */
[----:B------:R-:W-:Y:S02]  /*1b370*/  IMAD.MOV.U32 R12, RZ, RZ, 0x1 ;  /* 0x00000001ff0c7424 */ /* 0x000fe400078e00ff */
[----:B------:R-:W-:Y:S02]  /*1b380*/  IMAD.MOV.U32 R11, RZ, RZ, 0x181f ;  /* 0x0000181fff0b7424 */ /* 0x000fe400078e00ff */
[----:B------:R-:W-:-:S07]  /*1b390*/  IMAD.MOV.U32 R0, RZ, RZ, R14 ;  /* 0x000000ffff007224 */ /* 0x000fce00078e000e */
[----:B------:R-:W-:Y:S05]  /*1b3a0*/  WARPSYNC.COLLECTIVE R15, `(.L_x_5196) ;  /* 0x000000000f087348 */ /* 0x000fea0003c00000 */
[----:B------:R0:W1:Y:S02]  /*1b3b0*/  SHFL.IDX P6, R14, R13, R12, R11 ;  /* 0x0000000c0d0e7389 */ /* 0x00006400000c000b */
[----:B01----:R-:W-:Y:S01]  /*1b3c0*/  ENDCOLLECTIVE ;  /* 0x000000000000791b */ /* 0x003fe20003800000 */
.L_x_5196:
[----:B------:R-:W-:Y:S05]  /*1b3d0*/  BRA `(.L_x_5197) ;  /* 0xffffff6c00fc7947 */ /* 0x000fea000383ffff */
.L_x_4995:
        /* <DEDUP_REMOVED lines=8> */
.L_x_5199:
[----:B------:R-:W-:Y:S05]  /*1b460*/  BSYNC B1 ;  /* 0x0000000000017941 */ /* 0x000fea0003800000 */
.L_x_5198:
        /* <DEDUP_REMOVED lines=8> */
.L_x_5200:
[----:B------:R-:W-:Y:S05]  /*1b4f0*/  BRA `(.L_x_5201) ;  /* 0xffffff70002c7947 */ /* 0x000fea000383ffff */
.L_x_4998:
        /* <DEDUP_REMOVED lines=8> */
.L_x_5203:
[----:B------:R-:W-:Y:S05]  /*1b580*/  BSYNC B1 ;  /* 0x0000000000017941 */ /* 0x000fea0003800000 */
.L_x_5202:
        /* <DEDUP_REMOVED lines=8> */
.L_x_5204:
[----:B------:R-:W-:Y:S05]  /*1b610*/  BRA `(.L_x_5205) ;  /* 0xffffff70005c7947 */ /* 0x000fea000383ffff */
.L_x_5015:
[----:B------:R-:W2:Y:S01]  /*1b620*/  S2R R9, SR_TID.X ;  /* 0x0000000000097919 */ /* 0x000ea20000002100 */
[----:B------:R-:W-:Y:S01]  /*1b630*/  BSSY B1, `(.L_x_5206) ;  /* 0x000000a000017945 */ /* 0x000fe20003800000 */
[----:B------:R-:W-:Y:S02]  /*1b640*/  IMAD.MOV.U32 R12, RZ, RZ, RZ ;  /* 0x000000ffff0c7224 */ /* 0x000fe400078e00ff */
[----:B-1----:R-:W-:Y:S02]  /*1b650*/  IMAD.MOV.U32 R11, RZ, RZ, 0x1f ;  /* 0x0000001fff0b7424 */ /* 0x002fe400078e00ff */
[----:B------:R-:W-:Y:S01]  /*1b660*/  IMAD.MOV.U32 R15, RZ, RZ, -0x1 ;  /* 0xffffffffff0f7424 */ /* 0x000fe200078e00ff */
[----:B--2---:R-:W-:-:S04]  /*1b670*/  SHF.R.U32.HI R9, RZ, 0x5, R9 ;  /* 0x00000005ff097819 */ /* 0x004fc80000011609 */
[----:B------:R-:W-:-:S05]  /*1b680*/  LOP3.LUT R9, R9, 0x3, RZ, 0xc0, !PT ;  /* 0x0000000309097812 */ /* 0x000fca00078ec0ff */
[----:B------:R-:W-:-:S07]  /*1b690*/  IMAD.MOV.U32 R13, RZ, RZ, R9 ;  /* 0x000000ffff0d7224 */ /* 0x000fce00078e0009 */
[----:B0-----:R-:W-:Y:S05]  /*1b6a0*/  WARPSYNC.COLLECTIVE R15, `(.L_x_5207) ;  /* 0x000000000f087348 */ /* 0x001fea0003c00000 */
[----:B0-----:R0:W1:Y:S02]  /*1b6b0*/  SHFL.IDX P6, R14, R13, R12, R11 ;  /* 0x0000000c0d0e7389 */ /* 0x00106400000c000b */
[----:B01----:R-:W-:Y:S01]  /*1b6c0*/  ENDCOLLECTIVE ;  /* 0x000000000000791b */ /* 0x003fe20003800000 */
.L_x_5207:
[----:B------:R-:W-:Y:S05]  /*1b6d0*/  BSYNC B1 ;  /* 0x0000000000017941 */ /* 0x000fea0003800000 */
.L_x_5206:
[----:B------:R-:W-:Y:S05]  /*1b6e0*/  BRA `(.L_x_5208) ;  /* 0xffffff8400e47947 */ /* 0x000fea000383ffff */
.L_x_5017:
[----:B------:R-:W-:Y:S01]  /*1b6f0*/  BSSY B1, `(.L_x_5209) ;  /* 0x0000006000017945 */ /* 0x000fe20003800000 */
[----:B------:R-:W-:-:S07]  /*1b700*/  MOV R15, 0xffffffff ;  /* 0xffffffff000f7802 */ /* 0x000fce0000000f00 */
[----:B01----:R-:W-:Y:S05]  /*1b710*/  WARPSYNC.COLLECTIVE R15, `(.L_x_5210) ;  /* 0x000000000f0c7348 */ /* 0x003fea0003c00000 */
[----:B------:R-:W-:Y:S02]  /*1b720*/  ELECT P6, UR62, PT ;  /* 0x00000000003e782f */ /* 0x000fe400038c0000 */
[----:B------:R-:W-:Y:S01]  /*1b730*/  MOV R14, UR62 ;  /* 0x0000003e000e7c02 */ /* 0x000fe20008000f00 */
[----:B01----:R-:W-:Y:S10]  /*1b740*/  ENDCOLLECTIVE ;  /* 0x000000000000791b */ /* 0x003ff40003800000 */
.L_x_5210:
[----:B------:R-:W-:Y:S05]  /*1b750*/  BSYNC B1 ;  /* 0x0000000000017941 */ /* 0x000fea0003800000 */
.L_x_5209:
[----:B------:R-:W-:Y:S05]  /*1b760*/  BRA `(.L_x_5016) ;  /* 0xffffff8400dc7947 */ /* 0x000fea000383ffff */
.L_x_5019:
[----:B0-----:R-:W2:Y:S02]  /*1b770*/  LDL R5, [R1+0x8] ;  /* 0x0000080001057983 */ /* 0x001ea40000100800 */
[----:B--2---:R0:W2:Y:S02]  /*1b780*/  SYNCS.PHASECHK.TRANS64.TRYWAIT P0, [R5+URZ+0x22820], R4 ;  /* 0x02282004050075a7 */ /* 0x0040a4000800017f */
[----:B--2---:R-:W-:Y:S05]  /*1b790*/  @!P0 NANOSLEEP.SYNCS 0x989680 ;  /* 0x009896800000895d */ /* 0x004fea0003900000 */
[----:B------:R-:W2:Y:S02]  /*1b7a0*/  @!P0 SYNCS.PHASECHK.TRANS64 P0, [R5+URZ+0x22820], R4 ;  /* 0x02282004050085a7 */ /* 0x000ea4000800007f */
[----:B--2---:R-:W-:Y:S05]  /*1b7b0*/  @!P0 BRA `(.L_x_5019) ;  /* 0xfffffffc00ec8947 */ /* 0x004fea000383ffff */
[----:B------:R-:W-:Y:S05]  /*1b7c0*/  BRA `(.L_x_5211) ;  /* 0xffffff8400ec7947 */ /* 0x000fea000383ffff */
.L_x_5023:
[----:B0-----:R0:W2:Y:S02]  /*1b7d0*/  SYNCS.PHASECHK.TRANS64.TRYWAIT P0, [R4+URZ+0x228a0], R9 ;  /* 0x0228a009040075a7 */ /* 0x0010a4000800017f */
[----:B--2---:R-:W-:Y:S05]  /*1b7e0*/  @!P0 NANOSLEEP.SYNCS 0x989680 ;  /* 0x009896800000895d */ /* 0x004fea0003900000 */
[----:B------:R-:W2:Y:S02]  /*1b7f0*/  @!P0 SYNCS.PHASECHK.TRANS64 P0, [R4+URZ+0x228a0], R9 ;  /* 0x0228a009040085a7 */ /* 0x000ea4000800007f */
[----:B--2---:R-:W-:Y:S05]  /*1b800*/  @!P0 BRA `(.L_x_5023) ;  /* 0xfffffffc00f08947 */ /* 0x004fea000383ffff */
[----:B------:R-:W-:Y:S05]  /*1b810*/  BRA `(.L_x_5212) ;  /* 0xffffff8800107947 */ /* 0x000fea000383ffff */
.L_x_5028:
[----:B-1----:R1:W2:Y:S02]  /*1b820*/  SYNCS.PHASECHK.TRANS64.TRYWAIT P0, [R4+URZ+0x228c0], R9 ;  /* 0x0228c009040075a7 */ /* 0x0022a4000800017f */
[----:B--2---:R-:W-:Y:S05]  /*1b830*/  @!P0 NANOSLEEP.SYNCS 0x989680 ;  /* 0x009896800000895d */ /* 0x004fea0003900000 */
[----:B------:R-:W2:Y:S02]  /*1b840*/  @!P0 SYNCS.PHASECHK.TRANS64 P0, [R4+URZ+0x228c0], R9 ;  /* 0x0228c009040085a7 */ /* 0x000ea4000800007f */
[----:B--2---:R-:W-:Y:S05]  /*1b850*/  @!P0 BRA `(.L_x_5028) ;  /* 0xfffffffc00f08947 */ /* 0x004fea000383ffff */
[----:B------:R-:W-:Y:S05]  /*1b860*/  BRA `(.L_x_5213) ;  /* 0xffffff8800947947 */ /* 0x000fea000383ffff */
.L_x_5038:
[----:B0-----:R0:W2:Y:S02]  /*1b870*/  SYNCS.PHASECHK.TRANS64.TRYWAIT P1, [R5+URZ+0x228a0], R6 ;  /* 0x0228a006050075a7 */ /* 0x0010a4000802017f */
[----:B--2---:R-:W-:Y:S05]  /*1b880*/  @!P1 NANOSLEEP.SYNCS 0x989680 ;  /* 0x009896800000995d */ /* 0x004fea0003900000 */
[----:B------:R-:W2:Y:S02]  /*1b890*/  @!P1 SYNCS.PHASECHK.TRANS64 P1, [R5+URZ+0x228a0], R6 ;  /* 0x0228a006050095a7 */ /* 0x000ea4000802007f */
[----:B--2---:R-:W-:Y:S05]  /*1b8a0*/  @!P1 BRA `(.L_x_5038) ;  /* 0xfffffffc00f09947 */ /* 0x004fea000383ffff */
[----:B------:R-:W-:Y:S05]  /*1b8b0*/  BRA `(.L_x_5214) ;  /* 0xffffff90002c7947 */ /* 0x000fea000383ffff */
.L_x_5043:
[----:B-1----:R1:W2:Y:S02]  /*1b8c0*/  SYNCS.PHASECHK.TRANS64.TRYWAIT P1, [R5+URZ+0x228c0], R6 ;  /* 0x0228c006050075a7 */ /* 0x0022a4000802017f */
[----:B--2---:R-:W-:Y:S05]  /*1b8d0*/  @!P1 NANOSLEEP.SYNCS 0x989680 ;  /* 0x009896800000995d */ /* 0x004fea0003900000 */
[----:B------:R-:W2:Y:S02]  /*1b8e0*/  @!P1 SYNCS.PHASECHK.TRANS64 P1, [R5+URZ+0x228c0], R6 ;  /* 0x0228c006050095a7 */ /* 0x000ea4000802007f */
[----:B--2---:R-:W-:Y:S05]  /*1b8f0*/  @!P1 BRA `(.L_x_5043) ;  /* 0xfffffffc00f09947 */ /* 0x004fea000383ffff */
[----:B------:R-:W-:Y:S05]  /*1b900*/  BRA `(.L_x_5215) ;  /* 0xffffff9000ac7947 */ /* 0x000fea000383ffff */
.L_x_5059:
        /* <DEDUP_REMOVED lines=11> */
.L_x_5217:
[----:B------:R-:W-:Y:S05]  /*1b9c0*/  BSYNC B0 ;  /* 0x0000000000007941 */ /* 0x000fea0003800000 */
.L_x_5216:
[----:B------:R-:W-:Y:S05]  /*1b9d0*/  BRA `(.L_x_5218) ;  /* 0xffffff9c00cc7947 */ /* 0x000fea000383ffff */
.L_x_5061:
[----:B------:R-:W-:Y:S01]  /*1b9e0*/  BSSY B0, `(.L_x_5219) ;  /* 0x0000006000007945 */ /* 0x000fe20003800000 */
[----:B------:R-:W-:-:S07]  /*1b9f0*/  IMAD.MOV.U32 R15, RZ, RZ, -0x1 ;  /* 0xffffffffff0f7424 */ /* 0x000fce00078e00ff */
[----:B01----:R-:W-:Y:S05]  /*1ba00*/  WARPSYNC.COLLECTIVE R15, `(.L_x_5220) ;  /* 0x000000000f0c7348 */ /* 0x003fea0003c00000 */
[----:B------:R-:W-:Y:S02]  /*1ba10*/  ELECT P6, UR62, PT ;  /* 0x00000000003e782f */ /* 0x000fe400038c0000 */
[----:B------:R-:W-:Y:S01]  /*1ba20*/  MOV R14, UR62 ;  /* 0x0000003e000e7c02 */ /* 0x000fe20008000f00 */
[----:B01----:R-:W-:Y:S10]  /*1ba30*/  ENDCOLLECTIVE ;  /* 0x000000000000791b */ /* 0x003ff40003800000 */
.L_x_5220:
[----:B------:R-:W-:Y:S05]  /*1ba40*/  BSYNC B0 ;  /* 0x0000000000007941 */ /* 0x000fea0003800000 */
.L_x_5219:
[----:B------:R-:W-:Y:S05]  /*1ba50*/  BRA `(.L_x_5221) ;  /* 0xffffff9c00dc7947 */ /* 0x000fea000383ffff */
.L_x_5063:
[----:B0-----:R0:W2:Y:S02]  /*1ba60*/  SYNCS.PHASECHK.TRANS64.TRYWAIT P0, [R0+URZ+0x22840], R2 ;  /* 0x02284002000075a7 */ /* 0x0010a4000800017f */
[----:B--2---:R-:W-:Y:S05]  /*1ba70*/  @!P0 NANOSLEEP.SYNCS 0x989680 ;  /* 0x009896800000895d */ /* 0x004fea0003900000 */
[----:B------:R-:W2:Y:S02]  /*1ba80*/  @!P0 SYNCS.PHASECHK.TRANS64 P0, [R0+URZ+0x22840], R2 ;  /* 0x02284002000085a7 */ /* 0x000ea4000800007f */
[----:B--2---:R-:W-:Y:S05]  /*1ba90*/  @!P0 BRA `(.L_x_5063) ;  /* 0xfffffffc00f08947 */ /* 0x004fea000383ffff */
[----:B------:R-:W-:Y:S05]  /*1baa0*/  BRA `(.L_x_5222) ;  /* 0xffffffa000487947 */ /* 0x000fea000383ffff */
.L_x_5067:
[----:B------:R-:W2:Y:S01]  /*1bab0*/  LDL.LU R11, [R1+0x3c] ;  /* 0x00003c00010b7983 */ /* 0x000ea20000300800 */
[----:B------:R-:W-:Y:S02]  /*1bac0*/  IMAD.MOV.U32 R13, RZ, RZ, R0 ;  /* 0x000000ffff0d7224 */ /* 0x000fe400078e0000 */
[----:B------:R-:W-:Y:S02]  /*1bad0*/  IMAD.MOV.U32 R12, RZ, RZ, RZ ;  /* 0x000000ffff0c7224 */ /* 0x000fe400078e00ff */
[----:B------:R-:W-:Y:S02]  /*1bae0*/  IMAD.MOV.U32 R15, RZ, RZ, -0x1 ;  /* 0xffffffffff0f7424 */ /* 0x000fe400078e00ff */
[----:B------:R-:W-:Y:S02]  /*1baf0*/  IMAD R17, R17, 0x80, R8 ;  /* 0x0000008011117824 */ /* 0x000fe400078e0208 */
[----:B--2---:R-:W-:Y:S02]  /*1bb00*/  IMAD R2, R11, R7, RZ ;  /* 0x000000070b027224 */ /* 0x004fe400078e02ff */
[----:B------:R-:W-:-:S03]  /*1bb10*/  IMAD.MOV.U32 R11, RZ, RZ, 0x181f ;  /* 0x0000181fff0b7424 */ /* 0x000fc600078e00ff */
[----:B------:R-:W-:-:S13]  /*1bb20*/  ISETP.GE.AND P1, PT, R17, R2, PT ;  /* 0x000000021100720c */ /* 0x000fda0003f26270 */
[----:B-----5:R-:W-:Y:S05]  /*1bb30*/  WARPSYNC.COLLECTIVE R15, `(.L_x_5223) ;  /* 0x000000000f087348 */ /* 0x020fea0003c00000 */
[----:B------:R0:W1:Y:S02]  /*1bb40*/  SHFL.IDX P6, R14, R13, R12, R11 ;  /* 0x0000000c0d0e7389 */ /* 0x00006400000c000b */
[----:B01---5:R-:W-:Y:S01]  /*1bb50*/  ENDCOLLECTIVE ;  /* 0x000000000000791b */ /* 0x023fe20003800000 */
.L_x_5223:
[----:B------:R-:W-:Y:S02]  /*1bb60*/  IMAD.MOV.U32 R13, RZ, RZ, R3 ;  /* 0x000000ffff0d7224 */ /* 0x000fe400078e0003 */
[----:B------:R-:W-:-:S07]  /*1bb70*/  IMAD.MOV.U32 R4, RZ, RZ, R14 ;  /* 0x000000ffff047224 */ /* 0x000fce00078e000e */
[----:B------:R-:W-:Y:S05]  /*1bb80*/  WARPSYNC.COLLECTIVE R15, `(.L_x_5224) ;  /* 0x000000000f087348 */ /* 0x000fea0003c00000 */
[----:B------:R0:W1:Y:S02]  /*1bb90*/  SHFL.IDX P6, R14, R13, R12, R11 ;  /* 0x0000000c0d0e7389 */ /* 0x00006400000c000b */
[----:B01----:R-:W-:Y:S01]  /*1bba0*/  ENDCOLLECTIVE ;  /* 0x000000000000791b */ /* 0x003fe20003800000 */
.L_x_5224:
[----:B------:R-:W-:Y:S02]  /*1bbb0*/  IMAD.MOV.U32 R13, RZ, RZ, R0 ;  /* 0x000000ffff0d7224 */ /* 0x000fe400078e0000 */
[----:B------:R-:W-:Y:S02]  /*1bbc0*/  IMAD.MOV.U32 R12, RZ, RZ, 0x1 ;  /* 0x00000001ff0c7424 */ /* 0x000fe400078e00ff */
[----:B------:R-:W-:-:S07]  /*1bbd0*/  IMAD.MOV.U32 R5, RZ, RZ, R14 ;  /* 0x000000ffff057224 */ /* 0x000fce00078e000e */
[----:B------:R-:W-:Y:S05]  /*1bbe0*/  WARPSYNC.COLLECTIVE R15, `(.L_x_5225) ;  /* 0x000000000f087348 */ /* 0x000fea0003c00000 */
[----:B------:R0:W1:Y:S02]  /*1bbf0*/  SHFL.IDX P6, R14, R13, R12, R11 ;  /* 0x0000000c0d0e7389 */ /* 0x00006400000c000b */
[----:B01----:R-:W-:Y:S01]  /*1bc00*/  ENDCOLLECTIVE ;  /* 0x000000000000791b */ /* 0x003fe20003800000 */
.L_x_5225:
        /* <DEDUP_REMOVED lines=10> */
.L_x_5226:
[----:B------:R-:W-:Y:S01]  /*1bcb0*/  @!PT LDS RZ, [RZ] ;  /* 0x00000000fffff984 */ /* 0x000fe20000000800 */
[----:B------:R-:W-:Y:S01]  /*1bcc0*/  @!PT LDS RZ, [RZ] ;  /* 0x00000000fffff984 */ /* 0x000fe20000000800 */
[----:B------:R-:W-:Y:S01]  /*1bcd0*/  @!PT LDS RZ, [RZ] ;  /* 0x00000000fffff984 */ /* 0x000fe20000000800 */
[----:B------:R0:W-:Y:S01]  /*1bce0*/  @!P1 LDGSTS.E.BYPASS.LTC128B.128 [R9+0x18400], desc[UR40][R4.64], !P0 ;  /* 0x1840000004099fae */ /* 0x0001e2000c101d68 */
[----:B------:R-:W-:Y:S01]  /*1bcf0*/  MOV R13, R0 ;  /* 0x00000000000d7202 */ /* 0x000fe20000000f00 */
[----:B------:R-:W-:Y:S02]  /*1bd00*/  IMAD.MOV.U32 R12, RZ, RZ, 0x2 ;  /* 0x00000002ff0c7424 */ /* 0x000fe400078e00ff */
[----:B0-----:R-:W-:-:S05]  /*1bd10*/  VIADD R4, R17, 0x10 ;  /* 0x0000001011047836 */ /* 0x001fca0000000000 */
[----:B------:R-:W-:Y:S01]  /*1bd20*/  ISETP.GE.AND P1, PT, R4, R2, PT ;  /* 0x000000020400720c */ /* 0x000fe20003f26270 */
[----:B------:R-:W-:-:S12]  /*1bd30*/  IMAD.MOV.U32 R4, RZ, RZ, R14 ;  /* 0x000000ffff047224 */ /* 0x000fd800078e000e */
[----:B------:R-:W-:Y:S05]  /*1bd40*/  WARPSYNC.COLLECTIVE R15, `(.L_x_5227) ;  /* 0x000000000f087348 */ /* 0x000fea0003c00000 */
[----:B------:R0:W1:Y:S02]  /*1bd50*/  SHFL.IDX P6, R14, R13, R12, R11 ;  /* 0x0000000c0d0e7389 */ /* 0x00006400000c000b */
[----:B01----:R-:W-:Y:S01]  /*1bd60*/  ENDCOLLECTIVE ;  /* 0x000000000000791b */ /* 0x003fe20003800000 */
.L_x_5227:
[----:B------:R-:W-:Y:S01]  /*1bd70*/  @!P1 LEA R5, P2, R10, R4, 0x1 ;  /* 0x000000040a059211 */ /* 0x000fe200078408ff */
[----:B------:R-:W-:-:S04]  /*1bd80*/  IMAD.MOV.U32 R13, RZ, RZ, R3 ;  /* 0x000000ffff0d7224 */ /* 0x000fc800078e0003 */
[----:B------:R-:W-:-:S05]  /*1bd90*/  @!P1 IMAD.X R4, RZ, RZ, R6, P2 ;  /* 0x000000ffff049224 */ /* 0x000fca00010e0606 */
[----:B------:R-:W-:Y:S01]  /*1bda0*/  @!P1 LOP3.LUT R5, R5, R4, RZ, 0x3c, !PT ;  /* 0x0000000405059212 */ /* 0x000fe200078e3cff */
[----:B------:R-:W-:-:S03]  /*1bdb0*/  IMAD.MOV.U32 R6, RZ, RZ, R14 ;  /* 0x000000ffff067224 */ /* 0x000fc600078e000e */
[----:B------:R-:W-:-:S07]  /*1bdc0*/  @!P1 LOP3.LUT R4, R5, R4, RZ, 0x3c, !PT ;  /* 0x0000000405049212 */ /* 0x000fce00078e3cff */
[----:B------:R-:W-:Y:S05]  /*1bdd0*/  WARPSYNC.COLLECTIVE R15, `(.L_x_5228) ;  /* 0x000000000f087348 */ /* 0x000fea0003c00000 */
[----:B------:R0:W1:Y:S02]  /*1bde0*/  SHFL.IDX P6, R14, R13, R12, R11 ;  /* 0x0000000c0d0e7389 */ /* 0x00006400000c000b */
[----:B01----:R-:W-:Y:S01]  /*1bdf0*/  ENDCOLLECTIVE ;  /* 0x000000000000791b */ /* 0x003fe20003800000 */
.L_x_5228:
        /* <DEDUP_REMOVED lines=8> */
[----:B------:R-:W-:Y:S01]  /*1be80*/  ISETP.GE.AND P1, PT, R4, R2, PT ;  /* 0x000000020400720c */ /* 0x000fe20003f26270 */
[----:B------:R-:W-:-:S12]  /*1be90*/  IMAD.MOV.U32 R4, RZ, RZ, R14 ;  /* 0x000000ffff047224 */ /* 0x000fd800078e000e */
[----:B------:R-:W-:Y:S05]  /*1bea0*/  WARPSYNC.COLLECTIVE R15, `(.L_x_5229) ;  /* 0x000000000f087348 */ /* 0x000fea0003c00000 */
[----:B------:R0:W1:Y:S02]  /*1beb0*/  SHFL.IDX P6, R14, R13, R12, R11 ;  /* 0x0000000c0d0e7389 */ /* 0x00006400000c000b */
[----:B01----:R-:W-:Y:S01]  /*1bec0*/  ENDCOLLECTIVE ;  /* 0x000000000000791b */ /* 0x003fe20003800000 */
.L_x_5229:
        /* <DEDUP_REMOVED lines=9> */
.L_x_5230:
        /* <DEDUP_REMOVED lines=13> */
.L_x_5231:
        /* <DEDUP_REMOVED lines=9> */
.L_x_5232:
        /* <DEDUP_REMOVED lines=13> */
.L_x_5233:
[----:B------:R-:W-:Y:S01]  /*1c190*/  @!P1 LEA R5, P2, R10, R4, 0x1 ;  /* 0x000000040a059211 */ /* 0x000fe200078408ff */
[----:B------:R-:W-:-:S04]  /*1c1a0*/  IMAD.MOV.U32 R13, RZ, RZ, R3 ;  /* 0x000000ffff0d7224 */ /* 0x000fc800078e0003 */
[----:B------:R-:W-:-:S05]  /*1c1b0*/  @!P1 IMAD.X R4, RZ, RZ, R6, P2 ;  /* 0x000000ffff049224 */ /* 0x000fca00010e0606 */
[----:B------:R-:W-:Y:S02]  /*1c1c0*/  @!P1 LOP3.LUT R5, R5, R4, RZ, 0x3c, !PT ;  /* 0x0000000405059212 */ /* 0x000fe400078e3cff */
[----:B------:R-:W-:-:S07]  /*1c1d0*/  MOV R6, R14 ;  /* 0x0000000e00067202 */ /* 0x000fce0000000f00 */
[----:B------:R-:W-:Y:S05]  /*1c1e0*/  WARPSYNC.COLLECTIVE R15, `(.L_x_5234) ;  /* 0x000000000f087348 */ /* 0x000fea0003c00000 */
[----:B------:R0:W1:Y:S02]  /*1c1f0*/  SHFL.IDX P6, R14, R13, R12, R11 ;  /* 0x0000000c0d0e7389 */ /* 0x00006400000c000b */
[----:B01----:R-:W-:Y:S01]  /*1c200*/  ENDCOLLECTIVE ;  /* 0x000000000000791b */ /* 0x003fe20003800000 */
.L_x_5234:
[----:B------:R-:W-:-:S04]  /*1c210*/  @!P1 LOP3.LUT R4, R5, R4, RZ, 0x3c, !PT ;  /* 0x0000000405049212 */ /* 0x000fc800078e3cff */
        /* <DEDUP_REMOVED lines=13> */
.L_x_5235:
        /* <DEDUP_REMOVED lines=9> */
.L_x_5236:
[----:B------:R-:W-:-:S05]  /*1c380*/  @!P1 LOP3.LUT R5, R5, R4, RZ, 0x3c, !PT ;  /* 0x0000000405059212 */ /* 0x000fca00078e3cff */
[----:B------:R-:W-:Y:S01]  /*1c390*/  @!PT LDS RZ, [RZ] ;  /* 0x00000000fffff984 */ /* 0x000fe20000000800 */
[----:B------:R-:W-:Y:S01]  /*1c3a0*/  @!PT LDS RZ, [RZ] ;  /* 0x00000000fffff984 */ /* 0x000fe20000000800 */
[----:B------:R-:W-:Y:S01]  /*1c3b0*/  @!PT LDS RZ, [RZ] ;  /* 0x00000000fffff984 */ /* 0x000fe20000000800 */
[----:B------:R0:W-:Y:S01]  /*1c3c0*/  @!P1 LDGSTS.E.BYPASS.LTC128B.128 [R9+0x1ac00], desc[UR40][R4.64], !P0 ;  /* 0x1ac0000004099fae */ /* 0x0001e2000c101d68 */
[----:B------:R-:W-:Y:S02]  /*1c3d0*/  IMAD.MOV.U32 R13, RZ, RZ, R0 ;  /* 0x000000ffff0d7224 */ /* 0x000fe400078e0000 */
[----:B------:R-:W-:Y:S02]  /*1c3e0*/  IMAD.MOV.U32 R12, RZ, RZ, 0x7 ;  /* 0x00000007ff0c7424 */ /* 0x000fe400078e00ff */
[----:B0-----:R-:W-:Y:S02]  /*1c3f0*/  VIADD R5, R17, 0x60 ;  /* 0x0000006011057836 */ /* 0x001fe40000000000 */
[----:B------:R-:W-:-:S03]  /*1c400*/  IMAD.MOV.U32 R4, RZ, RZ, R14 ;  /* 0x000000ffff047224 */ /* 0x000fc600078e000e */
[----:B------:R-:W-:-:S13]  /*1c410*/  ISETP.GE.AND P1, PT, R5, R2, PT ;  /* 0x000000020500720c */ /* 0x000fda0003f26270 */
[----:B------:R-:W-:Y:S05]  /*1c420*/  WARPSYNC.COLLECTIVE R15, `(.L_x_5237) ;  /* 0x000000000f087348 */ /* 0x000fea0003c00000 */
[----:B------:R0:W1:Y:S02]  /*1c430*/  SHFL.IDX P6, R14, R13, R12, R11 ;  /* 0x0000000c0d0e7389 */ /* 0x00006400000c000b */
[----:B01----:R-:W-:Y:S01]  /*1c440*/  ENDCOLLECTIVE ;  /* 0x000000000000791b */ /* 0x003fe20003800000 */
.L_x_5237:
        /* <DEDUP_REMOVED lines=9> */
.L_x_5238:
[----:B------:R-:W-:-:S05]  /*1c4e0*/  @!P1 LOP3.LUT R5, R5, R4, RZ, 0x3c, !PT ;  /* 0x0000000405059212 */ /* 0x000fca00078e3cff */
[----:B------:R-:W-:Y:S01]  /*1c4f0*/  @!PT LDS RZ, [RZ] ;  /* 0x00000000fffff984 */ /* 0x000fe20000000800 */
[----:B------:R-:W-:Y:S01]  /*1c500*/  @!PT LDS RZ, [RZ] ;  /* 0x00000000fffff984 */ /* 0x000fe20000000800 */
[----:B------:R-:W-:Y:S01]  /*1c510*/  @!PT LDS RZ, [RZ] ;  /* 0x00000000fffff984 */ /* 0x000fe20000000800 */
[----:B------:R1:W-:Y:S01]  /*1c520*/  @!P1 LDGSTS.E.BYPASS.LTC128B.128 [R9+0x1b400], desc[UR40][R4.64], !P0 ;  /* 0x1b40000004099fae */ /* 0x0003e2000c101d68 */
[----:B------:R-:W-:Y:S01]  /*1c530*/  IMAD.MOV.U32 R3, RZ, RZ, R14 ;  /* 0x000000ffff037224 */ /* 0x000fe200078e000e */
[----:B------:R-:W-:Y:S06]  /*1c540*/  BRA `(.L_x_5239) ;  /* 0xffffffa000f87947 */ /* 0x000fec000383ffff */
.L_x_5070:
[----:B--2---:R-:W2:Y:S02]  /*1c550*/  LDL R2, [R1+0x8] ;  /* 0x0000080001027983 */ /* 0x004ea40000100800 */
[----:B--2---:R2:W3:Y:S02]  /*1c560*/  SYNCS.PHASECHK.TRANS64.TRYWAIT P0, [R2+URZ+0x22820], R0 ;  /* 0x02282000020075a7 */ /* 0x0044e4000800017f */
[----:B---3--:R-:W-:Y:S05]  /*1c570*/  @!P0 NANOSLEEP.SYNCS 0x989680 ;  /* 0x009896800000895d */ /* 0x008fea0003900000 */
[----:B------:R-:W3:Y:S02]  /*1c580*/  @!P0 SYNCS.PHASECHK.TRANS64 P0, [R2+URZ+0x22820], R0 ;  /* 0x02282000020085a7 */ /* 0x000ee4000800007f */
[----:B---3--:R-:W-:Y:S05]  /*1c590*/  @!P0 BRA `(.L_x_5070) ;  /* 0xfffffffc00ec8947 */ /* 0x008fea000383ffff */
[----:B------:R-:W-:Y:S05]  /*1c5a0*/  BRA `(.L_x_5240) ;  /* 0xffffffa400587947 */ /* 0x000fea000383ffff */
.L_x_5074:
[----:B0-----:R0:W1:Y:S02]  /*1c5b0*/  SYNCS.PHASECHK.TRANS64.TRYWAIT P0, [R2+URZ+0x22860], R0 ;  /* 0x02286000020075a7 */ /* 0x001064000800017f */
[----:B-1----:R-:W-:Y:S05]  /*1c5c0*/  @!P0 NANOSLEEP.SYNCS 0x989680 ;  /* 0x009896800000895d */ /* 0x002fea0003900000 */
[----:B------:R-:W1:Y:S02]  /*1c5d0*/  @!P0 SYNCS.PHASECHK.TRANS64 P0, [R2+URZ+0x22860], R0 ;  /* 0x02286000020085a7 */ /* 0x000e64000800007f */
[----:B-1----:R-:W-:Y:S05]  /*1c5e0*/  @!P0 BRA `(.L_x_5074) ;  /* 0xfffffffc00f08947 */ /* 0x002fea000383ffff */
[----:B------:R-:W-:Y:S05]  /*1c5f0*/  BRA `(.L_x_5241) ;  /* 0xffffffa400847947 */ /* 0x000fea000383ffff */
.L_x_5089:
[----:B-1----:R1:W2:Y:S02]  /*1c600*/  SYNCS.PHASECHK.TRANS64.TRYWAIT P0, [R2+URZ+0x22840], R6 ;  /* 0x02284006020075a7 */ /* 0x0022a4000800017f */
[----:B--2---:R-:W-:Y:S05]  /*1c610*/  @!P0 NANOSLEEP.SYNCS 0x989680 ;  /* 0x009896800000895d */ /* 0x004fea0003900000 */
[----:B------:R-:W2:Y:S02]  /*1c620*/  @!P0 SYNCS.PHASECHK.TRANS64 P0, [R2+URZ+0x22840], R6 ;  /* 0x02284006020085a7 */ /* 0x000ea4000800007f */
[----:B--2---:R-:W-:Y:S05]  /*1c630*/  @!P0 BRA `(.L_x_5089) ;  /* 0xfffffffc00f08947 */ /* 0x004fea000383ffff */
[----:B------:R-:W-:Y:S05]  /*1c640*/  BRA `(.L_x_5242) ;  /* 0xffffffac00ac7947 */ /* 0x000fea000383ffff */
.L_x_5094:
[----:B0-----:R0:W2:Y:S02]  /*1c650*/  SYNCS.PHASECHK.TRANS64.TRYWAIT P0, [R2+URZ+0x22860], R6 ;  /* 0x02286006020075a7 */ /* 0x0010a4000800017f */
[----:B--2---:R-:W-:Y:S05]  /*1c660*/  @!P0 NANOSLEEP.SYNCS 0x989680 ;  /* 0x009896800000895d */ /* 0x004fea0003900000 */
[----:B------:R-:W2:Y:S02]  /*1c670*/  @!P0 SYNCS.PHASECHK.TRANS64 P0, [R2+URZ+0x22860], R6 ;  /* 0x02286006020085a7 */ /* 0x000ea4000800007f */
[----:B--2---:R-:W-:Y:S05]  /*1c680*/  @!P0 BRA `(.L_x_5094) ;  /* 0xfffffffc00f08947 */ /* 0x004fea000383ffff */
[----:B------:R-:W-:Y:S05]  /*1c690*/  BRA `(.L_x_5243) ;  /* 0xffffffb000347947 */ /* 0x000fea000383ffff */
.L_x_5105:
[----:B0-----:R0:W1:Y:S02]  /*1c6a0*/  SYNCS.PHASECHK.TRANS64.TRYWAIT P0, [R3+URZ+0x22840], R2 ;  /* 0x02284002030075a7 */ /* 0x001064000800017f */
[----:B-1----:R-:W-:Y:S05]  /*1c6b0*/  @!P0 NANOSLEEP.SYNCS 0x989680 ;  /* 0x009896800000895d */ /* 0x002fea0003900000 */
[----:B------:R-:W1:Y:S02]  /*1c6c0*/  @!P0 SYNCS.PHASECHK.TRANS64 P0, [R3+URZ+0x22840], R2 ;  /* 0x02284002030085a7 */ /* 0x000e64000800007f */
[----:B-1----:R-:W-:Y:S05]  /*1c6d0*/  @!P0 BRA `(.L_x_5105) ;  /* 0xfffffffc00f08947 */ /* 0x002fea000383ffff */
[----:B------:R-:W-:Y:S05]  /*1c6e0*/  BRA `(.L_x_5244) ;  /* 0xffffffb8003c7947 */ /* 0x000fea000383ffff */
.L_x_5110:
[----:B-1----:R1:W2:Y:S02]  /*1c6f0*/  SYNCS.PHASECHK.TRANS64.TRYWAIT P0, [R3+URZ+0x22860], R2 ;  /* 0x02286002030075a7 */ /* 0x0022a4000800017f */
[----:B--2---:R-:W-:Y:S05]  /*1c700*/  @!P0 NANOSLEEP.SYNCS 0x989680 ;  /* 0x009896800000895d */ /* 0x004fea0003900000 */
[----:B------:R-:W2:Y:S02]  /*1c710*/  @!P0 SYNCS.PHASECHK.TRANS64 P0, [R3+URZ+0x22860], R2 ;  /* 0x02286002030085a7 */ /* 0x000ea4000800007f */
[----:B--2---:R-:W-:Y:S05]  /*1c720*/  @!P0 BRA `(.L_x_5110) ;  /* 0xfffffffc00f08947 */ /* 0x004fea000383ffff */
[----:B------:R-:W-:Y:S05]  /*1c730*/  BRA `(.L_x_5245) ;  /* 0xffffffb800c07947 */ /* 0x000fea000383ffff */
.L_x_5121:
[----:B0-----:R0:W1:Y:S02]  /*1c740*/  SYNCS.PHASECHK.TRANS64.TRYWAIT P0, [R3+URZ+0x22840], R2 ;  /* 0x02284002030075a7 */ /* 0x001064000800017f */
[----:B-1----:R-:W-:Y:S05]  /*1c750*/  @!P0 NANOSLEEP.SYNCS 0x989680 ;  /* 0x009896800000895d */ /* 0x002fea0003900000 */
[----:B------:R-:W1:Y:S02]  /*1c760*/  @!P0 SYNCS.PHASECHK.TRANS64 P0, [R3+URZ+0x22840], R2 ;  /* 0x02284002030085a7 */ /* 0x000e64000800007f */
[----:B-1----:R-:W-:Y:S05]  /*1c770*/  @!P0 BRA `(.L_x_5121) ;  /* 0xfffffffc00f08947 */ /* 0x002fea000383ffff */
[----:B------:R-:W-:Y:S05]  /*1c780*/  BRA `(.L_x_5246) ;  /* 0xffffffc000ac7947 */ /* 0x000fea000383ffff */
.L_x_5126:
[----:B-1----:R1:W2:Y:S02]  /*1c790*/  SYNCS.PHASECHK.TRANS64.TRYWAIT P0, [R3+URZ+0x22860], R2 ;  /* 0x02286002030075a7 */ /* 0x0022a4000800017f */
[----:B--2---:R-:W-:Y:S05]  /*1c7a0*/  @!P0 NANOSLEEP.SYNCS 0x989680 ;  /* 0x009896800000895d */ /* 0x004fea0003900000 */
[----:B------:R-:W2:Y:S02]  /*1c7b0*/  @!P0 SYNCS.PHASECHK.TRANS64 P0, [R3+URZ+0x22860], R2 ;  /* 0x02286002030085a7 */ /* 0x000ea4000800007f */
[----:B--2---:R-:W-:Y:S05]  /*1c7c0*/  @!P0 BRA `(.L_x_5126) ;  /* 0xfffffffc00f08947 */ /* 0x004fea000383ffff */
[----:B------:R-:W-:Y:S05]  /*1c7d0*/  BRA `(.L_x_5247) ;  /* 0xffffffc400347947 */ /* 0x000fea000383ffff */
.L_x_5138:
[----:B------:R-:W-:Y:S01]  /*1c7e0*/  BSSY B0, `(.L_x_5248) ;  /* 0x0000008000007945 */ /* 0x000fe20003800000 */
[----:B------:R-:W-:Y:S02]  /*1c7f0*/  IMAD.MOV.U32 R13, RZ, RZ, R16 ;  /* 0x000000ffff0d7224 */ /* 0x000fe400078e0010 */
[----:B------:R-:W-:Y:S02]  /*1c800*/  IMAD.MOV.U32 R12, RZ, RZ, RZ ;  /* 0x000000ffff0c7224 */ /* 0x000fe400078e00ff */
[----:B-1----:R-:W-:Y:S02]  /*1c810*/  IMAD.MOV.U32 R11, RZ, RZ, 0x1f ;  /* 0x0000001fff0b7424 */ /* 0x002fe400078e00ff */
[----:B------:R-:W-:-:S07]  /*1c820*/  IMAD.MOV.U32 R15, RZ, RZ, -0x1 ;  /* 0xffffffffff0f7424 */ /* 0x000fce00078e00ff */
[----:B0----5:R-:W-:Y:S05]  /*1c830*/  WARPSYNC.COLLECTIVE R15, `(.L_x_5249) ;  /* 0x000000000f087348 */ /* 0x021fea0003c00000 */
[----:B0-----:R0:W1:Y:S02]  /*1c840*/  SHFL.IDX P6, R14, R13, R12, R11 ;  /* 0x0000000c0d0e7389 */ /* 0x00106400000c000b */
[----:B01---5:R-:W-:Y:S01]  /*1c850*/  ENDCOLLECTIVE ;  /* 0x000000000000791b */ /* 0x023fe20003800000 */
.L_x_5249:
[----:B------:R-:W-:Y:S05]  /*1c860*/  BSYNC B0 ;  /* 0x0000000000007941 */ /* 0x000fea0003800000 */
.L_x_5248:
        /* <DEDUP_REMOVED lines=9> */
.L_x_5250:
        /* <DEDUP_REMOVED lines=18> */
.L_x_5251:
[----:B------:R-:W-:Y:S01]  /*1ca20*/  IMAD.MOV.U32 R12, RZ, RZ, 0x2 ;  /* 0x00000002ff0c7424 */ /* 0x000fe200078e00ff */
[----:B------:R-:W-:-:S05]  /*1ca30*/  SEL R7, R14, RZ, P1 ;  /* 0x000000ff0e077207 */ /* 0x000fca0000800000 */
[----:B------:R-:W-:-:S04]  /*1ca40*/  IMAD.IADD R3, R2, 0x1, R7 ;  /* 0x0000000102037824 */ /* 0x000fc800078e0207 */
[----:B------:R-:W-:-:S07]  /*1ca50*/  IMAD.MOV.U32 R13, RZ, RZ, R3 ;  /* 0x000000ffff0d7224 */ /* 0x000fce00078e0003 */
[----:B------:R-:W-:Y:S05]  /*1ca60*/  WARPSYNC.COLLECTIVE R15, `(.L_x_5252) ;  /* 0x000000000f087348 */ /* 0x000fea0003c00000 */
[----:B------:R0:W1:Y:S02]  /*1ca70*/  SHFL.UP P6, R14, R13, R12, R11 ;  /* 0x0400000c0d0e7389 */ /* 0x00006400000c000b */
[----:B01----:R-:W-:Y:S01]  /*1ca80*/  ENDCOLLECTIVE ;  /* 0x000000000000791b */ /* 0x003fe20003800000 */
.L_x_5252:
        /* <DEDUP_REMOVED lines=8> */
.L_x_5253:
        /* <DEDUP_REMOVED lines=8> */
.L_x_5254:
        /* <DEDUP_REMOVED lines=8> */
.L_x_5255:
[----:B------:R-:W-:Y:S02]  /*1cc10*/  IMAD.MOV.U32 R12, RZ, RZ, 0x1f ;  /* 0x0000001fff0c7424 */ /* 0x000fe400078e00ff */
[----:B------:R-:W-:Y:S01]  /*1cc20*/  IMAD.MOV.U32 R11, RZ, RZ, 0x1f ;  /* 0x0000001fff0b7424 */ /* 0x000fe200078e00ff */
[----:B------:R-:W-:-:S04]  /*1cc30*/  MOV R4, R14 ;  /* 0x0000000e00047202 */ /* 0x000fc80000000f00 */
[----:B------:R-:W-:-:S05]  /*1cc40*/  SEL R4, R4, RZ, P5 ;  /* 0x000000ff04047207 */ /* 0x000fca0002800000 */
[----:B------:R-:W-:-:S04]  /*1cc50*/  IMAD.IADD R3, R3, 0x1, R4 ;  /* 0x0000000103037824 */ /* 0x000fc800078e0204 */
[----:B------:R-:W-:-:S07]  /*1cc60*/  IMAD.MOV.U32 R13, RZ, RZ, R3 ;  /* 0x000000ffff0d7224 */ /* 0x000fce00078e0003 */
[----:B------:R-:W-:Y:S05]  /*1cc70*/  WARPSYNC.COLLECTIVE R15, `(.L_x_5256) ;  /* 0x000000000f087348 */ /* 0x000fea0003c00000 */
[----:B------:R0:W1:Y:S02]  /*1cc80*/  SHFL.IDX P6, R14, R13, R12, R11 ;  /* 0x0000000c0d0e7389 */ /* 0x00006400000c000b */
[----:B01----:R-:W-:Y:S01]  /*1cc90*/  ENDCOLLECTIVE ;  /* 0x000000000000791b */ /* 0x003fe20003800000 */
.L_x_5256:
[----:B------:R-:W-:Y:S01]  /*1cca0*/  IMAD.MOV.U32 R16, RZ, RZ, R14 ;  /* 0x000000ffff107224 */ /* 0x000fe200078e000e */
[----:B------:R-:W-:Y:S06]  /*1ccb0*/  BRA `(.L_x_5257) ;  /* 0xffffffc800907947 */ /* 0x000fec000383ffff */
.L_x_5143:
        /* <DEDUP_REMOVED lines=8> */
.L_x_5259:
[----:B------:R-:W-:Y:S05]  /*1cd40*/  BSYNC B0 ;  /* 0x0000000000007941 */ /* 0x000fea0003800000 */
.L_x_5258:
        /* <DEDUP_REMOVED lines=9> */
.L_x_5260:
[----:B------:R-:W-:Y:S01]  /*1cde0*/  IMAD.MOV.U32 R12, RZ, RZ, 0x4 ;  /* 0x00000004ff0c7424 */ /* 0x000fe200078e00ff */
[----:B------:R-:W-:-:S05]  /*1cdf0*/  SEL R14, R14, RZ, P2 ;  /* 0x000000ff0e0e7207 */ /* 0x000fca0001000000 */
[----:B------:R-:W-:-:S04]  /*1ce00*/  IMAD.IADD R3, R3, 0x1, R14 ;  /* 0x0000000103037824 */ /* 0x000fc800078e020e */
[----:B------:R-:W-:-:S07]  /*1ce10*/  IMAD.MOV.U32 R13, RZ, RZ, R3 ;  /* 0x000000ffff0d7224 */ /* 0x000fce00078e0003 */
[----:B------:R-:W-:Y:S05]  /*1ce20*/  WARPSYNC.COLLECTIVE R15, `(.L_x_5261) ;  /* 0x000000000f087348 */ /* 0x000fea0003c00000 */
[----:B------:R0:W1:Y:S02]  /*1ce30*/  SHFL.UP P6, R14, R13, R12, R11 ;  /* 0x0400000c0d0e7389 */ /* 0x00006400000c000b */
[----:B01----:R-:W-:Y:S01]  /*1ce40*/  ENDCOLLECTIVE ;  /* 0x000000000000791b */ /* 0x003fe20003800000 */
.L_x_5261:
[----:B------:R-:W-:Y:S01]  /*1ce50*/  IMAD.MOV.U32 R12, RZ, RZ, 0x8 ;  /* 0x00000008ff0c7424 */ /* 0x000fe200078e00ff */
[----:B------:R-:W-:-:S05]  /*1ce60*/  SEL R14, R14, RZ, P3 ;  /* 0x000000ff0e0e7207 */ /* 0x000fca0001800000 */
[----:B------:R-:W-:-:S04]  /*1ce70*/  IMAD.IADD R3, R3, 0x1, R14 ;  /* 0x0000000103037824 */ /* 0x000fc800078e020e */
[----:B------:R-:W-:-:S07]  /*1ce80*/  IMAD.MOV.U32 R13, RZ, RZ, R3 ;  /* 0x000000ffff0d7224 */ /* 0x000fce00078e0003 */
[----:B------:R-:W-:Y:S05]  /*1ce90*/  WARPSYNC.COLLECTIVE R15, `(.L_x_5262) ;  /* 0x000000000f087348 */ /* 0x000fea0003c00000 */
[----:B------:R0:W1:Y:S02]  /*1cea0*/  SHFL.UP P6, R14, R13, R12, R11 ;  /* 0x0400000c0d0e7389 */ /* 0x00006400000c000b */
[----:B01----:R-:W-:Y:S01]  /*1ceb0*/  ENDCOLLECTIVE ;  /* 0x000000000000791b */ /* 0x003fe20003800000 */
.L_x_5262:
[----:B------:R-:W-:Y:S02]  /*1cec0*/  MOV R12, 0x10 ;  /* 0x00000010000c7802 */ /* 0x000fe40000000f00 */
[----:B------:R-:W-:-:S05]  /*1ced0*/  SEL R14, R14, RZ, P4 ;  /* 0x000000ff0e0e7207 */ /* 0x000fca0002000000 */
[----:B------:R-:W-:-:S04]  /*1cee0*/  IMAD.IADD R3, R3, 0x1, R14 ;  /* 0x0000000103037824 */ /* 0x000fc800078e020e */
[----:B------:R-:W-:-:S07]  /*1cef0*/  IMAD.MOV.U32 R13, RZ, RZ, R3 ;  /* 0x000000ffff0d7224 */ /* 0x000fce00078e0003 */
[----:B------:R-:W-:Y:S05]  /*1cf00*/  WARPSYNC.COLLECTIVE R15, `(.L_x_5263) ;  /* 0x000000000f087348 */ /* 0x000fea0003c00000 */
[----:B------:R0:W1:Y:S02]  /*1cf10*/  SHFL.UP P6, R14, R13, R12, R11 ;  /* 0x0400000c0d0e7389 */ /* 0x00006400000c000b */
[----:B01----:R-:W-:Y:S01]  /*1cf20*/  ENDCOLLECTIVE ;  /* 0x000000000000791b */ /* 0x003fe20003800000 */
.L_x_5263:
        /* <DEDUP_REMOVED lines=8> */
.L_x_5264:
[----:B------:R-:W-:Y:S01]  /*1cfb0*/  IMAD.MOV.U32 R16, RZ, RZ, R14 ;  /* 0x000000ffff107224 */ /* 0x000fe200078e000e */
[----:B------:R-:W-:Y:S06]  /*1cfc0*/  BRA `(.L_x_5265) ;  /* 0xffffffc800687947 */ /* 0x000fec000383ffff */
.L_x_5145:
[----:B------:R-:W-:Y:S01]  /*1cfd0*/  BSSY B0, `(.L_x_5266) ;  /* 0x0000006000007945 */ /* 0x000fe20003800000 */
[----:B------:R-:W-:Y:S01]  /*1cfe0*/  PLOP3.LUT P6, PT, P6, PT, PT, 0x8, 0x0 ;  /* 0x000000000000781c */ /* 0x000fe200037ce170 */
[----:B------:R-:W-:-:S12]  /*1cff0*/  IMAD.MOV.U32 R15, RZ, RZ, -0x1 ;  /* 0xffffffffff0f7424 */ /* 0x000fd800078e00ff */
[----:B0----5:R-:W-:Y:S05]  /*1d000*/  WARPSYNC.COLLECTIVE R15, `(.L_x_5267) ;  /* 0x000000000f087348 */ /* 0x021fea0003c00000 */
[----:B------:R-:W-:Y:S01]  /*1d010*/  VOTE.ANY R14, PT, P6 ;  /* 0x00000000000e7806 */ /* 0x000fe200030e0100 */
[----:B0----5:R-:W-:Y:S06]  /*1d020*/  ENDCOLLECTIVE ;  /* 0x000000000000791b */ /* 0x021fec0003800000 */
.L_x_5267:
[----:B------:R-:W-:Y:S05]  /*1d030*/  BSYNC B0 ;  /* 0x0000000000007941 */ /* 0x000fea0003800000 */
.L_x_5266:
        /* <DEDUP_REMOVED lines=9> */
.L_x_5268:
[----:B------:R-:W-:Y:S01]  /*1d0d0*/  IMAD.MOV.U32 R17, RZ, RZ, R14 ;  /* 0x000000ffff117224 */ /* 0x000fe200078e000e */
[----:B------:R-:W-:Y:S06]  /*1d0e0*/  BRA `(.L_x_5269) ;  /* 0xffffffc800587947 */ /* 0x000fec000383ffff */
.L_x_5147:
[----:B------:R-:W-:Y:S01]  /*1d0f0*/  BSSY B0, `(.L_x_5270) ;  /* 0x0000007000007945 */ /* 0x000fe20003800000 */
[----:B------:R-:W-:Y:S02]  /*1d100*/  IMAD.MOV.U32 R13, RZ, RZ, R3 ;  /* 0x000000ffff0d7224 */ /* 0x000fe400078e0003 */
[----:B------:R-:W-:Y:S02]  /*1d110*/  IMAD.MOV.U32 R11, RZ, RZ, 0x1f ;  /* 0x0000001fff0b7424 */ /* 0x000fe400078e00ff */
[----:B------:R-:W-:-:S07]  /*1d120*/  IMAD.MOV.U32 R15, RZ, RZ, -0x1 ;  /* 0xffffffffff0f7424 */ /* 0x000fce00078e00ff */
[----:B012--5:R-:W-:Y:S05]  /*1d130*/  WARPSYNC.COLLECTIVE R15, `(.L_x_5271) ;  /* 0x000000000f087348 */ /* 0x027fea0003c00000 */
[----:B------:R3:W4:Y:S02]  /*1d140*/  SHFL.IDX P6, R14, R13, R12, R11 ;  /* 0x0000000c0d0e7389 */ /* 0x00072400000c000b */
[----:B012345:R-:W-:Y:S01]  /*1d150*/  ENDCOLLECTIVE ;  /* 0x000000000000791b */ /* 0x03ffe20003800000 */
.L_x_5271:
[----:B------:R-:W-:Y:S05]  /*1d160*/  BSYNC B0 ;  /* 0x0000000000007941 */ /* 0x000fea0003800000 */
.L_x_5270:
[----:B------:R-:W-:Y:S01]  /*1d170*/  IMAD.MOV.U32 R3, RZ, RZ, R14 ;  /* 0x000000ffff037224 */ /* 0x000fe200078e000e */
[----:B------:R-:W-:Y:S06]  /*1d180*/  BRA `(.L_x_5272) ;  /* 0xffffffc8004c7947 */ /* 0x000fec000383ffff */
.L_x_5151:
[----:B0-----:R0:W1:Y:S02]  /*1d190*/  SYNCS.PHASECHK.TRANS64.TRYWAIT P0, [R0+URZ+0x22820], R3 ;  /* 0x02282003000075a7 */ /* 0x001064000800017f */
[----:B-1----:R-:W-:Y:S05]  /*1d1a0*/  @!P0 NANOSLEEP.SYNCS 0x989680 ;  /* 0x009896800000895d */ /* 0x002fea0003900000 */
[----:B------:R-:W1:Y:S02]  /*1d1b0*/  @!P0 SYNCS.PHASECHK.TRANS64 P0, [R0+URZ+0x22820], R3 ;  /* 0x02282003000085a7 */ /* 0x000e64000800007f */
[----:B-1----:R-:W-:Y:S05]  /*1d1c0*/  @!P0 BRA `(.L_x_5151) ;  /* 0xfffffffc00f08947 */ /* 0x002fea000383ffff */
[----:B------:R-:W-:Y:S05]  /*1d1d0*/  BRA `(.L_x_5273) ;  /* 0xffffffcc00d07947 */ /* 0x000fea000383ffff */
.L_x_5152:
        /* <DEDUP_REMOVED lines=11> */
.L_x_5275:
[----:B------:R-:W-:Y:S05]  /*1d290*/  BSYNC B0 ;  /* 0x0000000000007941 */ /* 0x000fea0003800000 */
.L_x_5274:
[----:B------:R-:W-:Y:S05]  /*1d2a0*/  BRA `(.L_x_5276) ;  /* 0xffffffcc00b87947 */ /* 0x000fea000383ffff */
.L_x_5153:
[----:B------:R-:W-:Y:S01]  /*1d2b0*/  BSSY B0, `(.L_x_5277) ;  /* 0x0000006000007945 */ /* 0x000fe20003800000 */
[----:B------:R-:W-:-:S07]  /*1d2c0*/  IMAD.MOV.U32 R15, RZ, RZ, -0x1 ;  /* 0xffffffffff0f7424 */ /* 0x000fce00078e00ff */
[----:B01---5:R-:W-:Y:S05]  /*1d2d0*/  WARPSYNC.COLLECTIVE R15, `(.L_x_5278) ;  /* 0x000000000f0c7348 */ /* 0x023fea0003c00000 */
[----:B------:R-:W-:Y:S02]  /*1d2e0*/  ELECT P6, UR62, PT ;  /* 0x00000000003e782f */ /* 0x000fe400038c0000 */
[----:B------:R-:W-:Y:S01]  /*1d2f0*/  MOV R14, UR62 ;  /* 0x0000003e000e7c02 */ /* 0x000fe20008000f00 */
[----:B01---5:R-:W-:Y:S10]  /*1d300*/  ENDCOLLECTIVE ;  /* 0x000000000000791b */ /* 0x023ff40003800000 */
.L_x_5278:
[----:B------:R-:W-:Y:S05]  /*1d310*/  BSYNC B0 ;  /* 0x0000000000007941 */ /* 0x000fea0003800000 */
.L_x_5277:
[----:B------:R-:W-:Y:S05]  /*1d320*/  BRA `(.L_x_5279) ;  /* 0xffffffcc00ac7947 */ /* 0x000fea000383ffff */
.L_x_5155:
[----:B0-----:R0:W1:Y:S02]  /*1d330*/  SYNCS.PHASECHK.TRANS64.TRYWAIT P0, [R6+URZ], R5 ;  /* 0x00000005060075a7 */ /* 0x001064000800017f */
[----:B-1----:R-:W-:Y:S05]  /*1d340*/  @!P0 NANOSLEEP.SYNCS 0x989680 ;  /* 0x009896800000895d */ /* 0x002fea0003900000 */
[----:B------:R-:W1:Y:S02]  /*1d350*/  @!P0 SYNCS.PHASECHK.TRANS64 P0, [R6+URZ], R5 ;  /* 0x00000005060085a7 */ /* 0x000e64000800007f */
[----:B-1----:R-:W-:Y:S05]  /*1d360*/  @!P0 BRA `(.L_x_5155) ;  /* 0xfffffffc00f08947 */ /* 0x002fea000383ffff */
[----:B------:R-:W-:Y:S05]  /*1d370*/  BRA `(.L_x_5280) ;  /* 0xffffffcc00e87947 */ /* 0x000fea000383ffff */
.L_x_5156:
[----:B-1----:R1:W2:Y:S02]  /*1d380*/  SYNCS.PHASECHK.TRANS64.TRYWAIT P0, [R7+URZ], R2 ;  /* 0x00000002070075a7 */ /* 0x0022a4000800017f */
[----:B--2---:R-:W-:Y:S05]  /*1d390*/  @!P0 NANOSLEEP.SYNCS 0x989680 ;  /* 0x009896800000895d */ /* 0x004fea0003900000 */
[----:B------:R-:W2:Y:S02]  /*1d3a0*/  @!P0 SYNCS.PHASECHK.TRANS64 P0, [R7+URZ], R2 ;  /* 0x00000002070085a7 */ /* 0x000ea4000800007f */
[----:B--2---:R-:W-:Y:S05]  /*1d3b0*/  @!P0 BRA `(.L_x_5156) ;  /* 0xfffffffc00f08947 */ /* 0x004fea000383ffff */
[----:B------:R-:W-:Y:S05]  /*1d3c0*/  BRA `(.L_x_5281) ;  /* 0xffffffcc00dc7947 */ /* 0x000fea000383ffff */
.L_x_5158:
[----:B--2---:R2:W3:Y:S02]  /*1d3d0*/  SYNCS.PHASECHK.TRANS64.TRYWAIT P0, [R4+URZ], R5 ;  /* 0x00000005040075a7 */ /* 0x0044e4000800017f */
[----:B---3--:R-:W-:Y:S05]  /*1d3e0*/  @!P0 NANOSLEEP.SYNCS 0x989680 ;  /* 0x009896800000895d */ /* 0x008fea0003900000 */
[----:B------:R-:W3:Y:S02]  /*1d3f0*/  @!P0 SYNCS.PHASECHK.TRANS64 P0, [R4+URZ], R5 ;  /* 0x00000005040085a7 */ /* 0x000ee4000800007f */
[----:B---3--:R-:W-:Y:S05]  /*1d400*/  @!P0 BRA `(.L_x_5158) ;  /* 0xfffffffc00f08947 */ /* 0x008fea000383ffff */
[----:B------:R-:W-:Y:S05]  /*1d410*/  BRA `(.L_x_5282) ;  /* 0xffffffcc00e47947 */ /* 0x000fea000383ffff */
.L_x_5283:
        /* <DEDUP_REMOVED lines=14> */
.L_x_6052:


//--------------------- .text._ZN7cutlass13device_kernelIN5flash11enable_sm90INS1_16FlashAttnFwdSm90INS1_25CollectiveMainloopFwdSm90ILi2EN4cute5tupleIJNS5_1CILi1EEES8_S8_EEENS6_IJNS7_ILi128EEENS7_ILi96EEENS7_ILi64EEEEEELi256ENS_6half_tEfNS_4arch4Sm90ELb1ELb0ELb0ELb1ELb0ELb0ELb1ELb1ELb0ELb1ELb0ELb0EEENS1_21CollectiveEpilogueFwdINS6_IJSA_NS7_ILi256EEESB_EEES9_SE_SG_Li256ELb1ELb1ELb0ELb0EEENS1_36VarlenDynamicPersistentTileSchedulerILi128ELi96ELi256ELi128ELb0ELb1ELb1ELb1ELb1ELb1EEEEEEEEEvNT_6ParamsE --------------------------
	.section	.text._ZN7cutlass13device_kernelIN5flash11enable_sm90INS1_16FlashAttnFwdSm90INS1_25CollectiveMainloopFwdSm90ILi2EN4cute5tupleIJNS5_1CILi1EEES8_S8_EEENS6_IJNS7_ILi128EEENS7_ILi96EEENS7_ILi64EEEEEELi256ENS_6half_tEfNS_4arch4Sm90ELb1ELb0ELb0ELb1ELb0ELb0ELb1ELb1ELb0ELb1ELb0ELb0EEENS1_21CollectiveEpilogueFwdINS6_IJSA_NS7_ILi256EEESB_EEES9_SE_SG_Li256ELb1ELb1ELb0ELb0EEENS1_36VarlenDynamicPersistentTileSchedulerILi128ELi96ELi256ELi128ELb0ELb1ELb1ELb1ELb1ELb1EEEEEEEEEvNT_6ParamsE,"ax",@progbits
	.align	128
.text._ZN7cutlass13device_kernelIN5flash11enable_sm90INS1_16FlashAttnFwdSm90INS1_25CollectiveMainloopFwdSm90ILi2EN4cute5tupleIJNS5_1CILi1EEES8_S8_EEENS6_IJNS7_ILi128EEENS7_ILi96EEENS7_ILi64EEEEEELi256ENS_6half_tEfNS_4arch4Sm90ELb1ELb0ELb0ELb1ELb0ELb0ELb1ELb1ELb0ELb1ELb0ELb0EEENS1_21CollectiveEpilogueFwdINS6_IJSA_NS7_ILi256EEESB_EEES9_SE_SG_Li256ELb1ELb1ELb0ELb0EEENS1_36VarlenDynamicPersistentTileSchedulerILi128ELi96ELi256ELi128ELb0ELb1ELb1ELb1ELb1ELb1EEEEEEEEEvNT_6ParamsE:
        .type           _ZN7cutlass13device_kernelIN5flash11enable_sm90INS1_16FlashAttnFwdSm90INS1_25CollectiveMainloopFwdSm90ILi2EN4cute5tupleIJNS5_1CILi1EEES8_S8_EEENS6_IJNS7_ILi128EEENS7_ILi96EEENS7_ILi64EEEEEELi256ENS_6half_tEfNS_4arch4Sm90ELb1ELb0ELb0ELb1ELb0ELb0ELb1ELb1ELb0ELb1ELb0ELb0EEENS1_21CollectiveEpilogueFwdINS6_IJSA_NS7_ILi256EEESB_EEES9_SE_SG_Li256ELb1ELb1ELb0ELb0EEENS1_36VarlenDynamicPersistentTileSchedulerILi128ELi96ELi256ELi128ELb0ELb1ELb1ELb1ELb1ELb1EEEEEEEEEvNT_6ParamsE,@function
        .size           _ZN7cutlass13device_kernelIN5flash11enable_sm90INS1_16FlashAttnFwdSm90INS1_25CollectiveMainloopFwdSm90ILi2EN4cute5tupleIJNS5_1CILi1EEES8_S8_EEENS6_IJNS7_ILi128EEENS7_ILi96EEENS7_ILi64EEEEEELi256ENS_6half_tEfNS_4arch4Sm90ELb1ELb0ELb0ELb1ELb0ELb0ELb1ELb1ELb0ELb1ELb0ELb0EEENS1_21CollectiveEpilogueFwdINS6_IJSA_NS7_ILi256EEESB_EEES9_SE_SG_Li256ELb1ELb1ELb0ELb0EEENS1_36VarlenDynamicPersistentTileSchedulerILi128ELi96ELi256ELi128ELb0ELb1ELb1ELb1ELb1ELb1EEEEEEEEEvNT_6ParamsE,(.L_x_6053 - _ZN7cutlass13device_kernelIN5flash11enable_sm90INS1_16FlashAttnFwdSm90INS1_25CollectiveMainloopFwdSm90ILi2EN4cute5tupleIJNS5_1CILi1EEES8_S8_EEENS6_IJNS7_ILi128EEENS7_ILi96EEENS7_ILi64EEEEEELi256ENS_6half_tEfNS_4arch4Sm90ELb1ELb0ELb0ELb1ELb0ELb0ELb1ELb1ELb0ELb1ELb0ELb0EEENS1_21CollectiveEpilogueFwdINS6_IJSA_NS7_ILi256EEESB_EEES9_SE_SG_Li256ELb1ELb1ELb0ELb0EEENS1_36VarlenDynamicPersistentTileSchedulerILi128ELi96ELi256ELi128ELb0ELb1ELb1ELb1ELb1ELb1EEEEEEEEEvNT_6ParamsE)
        .other          _ZN7cutlass13device_kernelIN5flash11enable_sm90INS1_16FlashAttnFwdSm90INS1_25CollectiveMainloopFwdSm90ILi2EN4cute5tupleIJNS5_1CILi1EEES8_S8_EEENS6_IJNS7_ILi128EEENS7_ILi96EEENS7_ILi64EEEEEELi256ENS_6half_tEfNS_4arch4Sm90ELb1ELb0ELb0ELb1ELb0ELb0ELb1ELb1ELb0ELb1ELb0ELb0EEENS1_21CollectiveEpilogueFwdINS6_IJSA_NS7_ILi256EEESB_EEES9_SE_SG_Li256ELb1ELb1ELb0ELb0EEENS1_36VarlenDynamicPersistentTileSchedulerILi128ELi96ELi256ELi128ELb0ELb1ELb1ELb1ELb1ELb1EEEEEEEEEvNT_6ParamsE,@"STO_CUDA_ENTRY STV_DEFAULT"
_ZN7cutlass13device_kernelIN5flash11enable_sm90INS1_16FlashAttnFwdSm90INS1_25CollectiveMainloopFwdSm90ILi2EN4cute5tupleIJNS5_1CILi1EEES8_S8_EEENS6_IJNS7_ILi128EEENS7_ILi96EEENS7_ILi64EEEEEELi256ENS_6half_tEfNS_4arch4Sm90ELb1ELb0ELb0ELb1ELb0ELb0ELb1ELb1ELb0ELb1ELb0ELb0EEENS1_21CollectiveEpilogueFwdINS6_IJSA_NS7_ILi256EEESB_EEES9_SE_SG_Li256ELb1ELb1ELb0ELb0EEENS1_36VarlenDynamicPersistentTileSchedulerILi128ELi96ELi256ELi128ELb0ELb1ELb1ELb1ELb1ELb1EEEEEEEEEvNT_6ParamsE:
        /* <DEDUP_REMOVED lines=18> */
.L_x_5285:
[----:B------:R-:W-:Y:S05]  /*0120*/  BSYNC B0 ;  /* 0x0000000000007941 */ /* 0x000fea0003800000 */
.L_x_5284:
        /* <DEDUP_REMOVED lines=43> */
.L_x_5286:
        /* <DEDUP_REMOVED lines=22> */
.L_x_5287:
        /* <DEDUP_REMOVED lines=18> */
.L_x_5288:
        /* <DEDUP_REMOVED lines=22> */
.L_x_5289:
        /* <DEDUP_REMOVED lines=22> */
.L_x_5290:
        /* <DEDUP_REMOVED lines=9> */
.L_x_5292:
        /* <DEDUP_REMOVED lines=27> */
[----:B------:R-:W-:Y:S02]  /*0b60*/  LEA.HI R0, R3, R234, RZ, 0x4 ;  /* 0x000000ea03007211 */ /* 0x000fe400078f20ff */
[----:B------:R-:W-:Y:S02]  /*0b70*/  LOP3.LUT R225, R5, 0xffffff80, RZ, 0xc0, !PT ;  /* 0xffffff8005e17812 */ /* 0x000fe400078ec0ff */
[----:B------:R-:W-:Y:S02]  /*0b80*/  SHF.R.S32.HI R9, RZ, 0x4, R0 ;  /* 0x00000004ff097819 */ /* 0x000fe40000011400 */
[----:B------:R-:W-:Y:S01]  /*0b90*/  LOP3.LUT R7, R0, 0x3fffff0, RZ, 0xc0, !PT ;  /* 0x03fffff000077812 */ /* 0x000fe200078ec0ff */
[----:B------:R-:W-:Y:S01]  /*0ba0*/  IMAD.IADD R225, R234, 0x1, -R225 ;  /* 0x00000001eae17824 */ /* 0x000fe200078e0ae1 */
[----:B------:R-:W-:-:S02]  /*0bb0*/  LEA.HI R0, R0, R9, RZ, 0x1 ;  /* 0x0000000900007211 */ /* 0x000fc400078f08ff */
[----:B------:R-:W-:Y:S01]  /*0bc0*/  LEA.HI R10, R3, R234, RZ, 0x2 ;  /* 0x000000ea030a7211 */ /* 0x000fe200078f10ff */
[----:B------:R-:W-:Y:S01]  /*0bd0*/  IMAD.IADD R7, R234, 0x1, -R7 ;  /* 0x00000001ea077824 */ /* 0x000fe200078e0a07 */
[----:B------:R-:W-:Y:S02]  /*0be0*/  SHF.R.S32.HI R4, RZ, 0x1f, R225 ;  /* 0x0000001fff047819 */ /* 0x000fe400000114e1 */
[----:B------:R-:W-:Y:S02]  /*0bf0*/  LOP3.LUT R0, R0, 0x1ffffffe, RZ, 0xc0, !PT ;  /* 0x1ffffffe00007812 */ /* 0x000fe400078ec0ff */
[----:B------:R-:W-:Y:S02]  /*0c00*/  LEA.HI R6, R4, R225, RZ, 0x2 ;  /* 0x000000e104067211 */ /* 0x000fe400078f10ff */
[----:B------:R-:W-:Y:S01]  /*0c10*/  SHF.R.S32.HI R226, RZ, 0x7, R5 ;  /* 0x00000007ffe27819 */ /* 0x000fe20000011405 */
[----:B------:R-:W-:Y:S01]  /*0c20*/  IMAD.IADD R0, R9, 0x1, -R0 ;  /* 0x0000000109007824 */ /* 0x000fe200078e0a00 */
[----:B------:R-:W-:-:S02]  /*0c30*/  SHF.R.S32.HI R8, RZ, 0x2, R6 ;  /* 0x00000002ff087819 */ /* 0x000fc40000011406 */
[----:B------:R-:W-:Y:S02]  /*0c40*/  SHF.R.S32.HI R11, RZ, 0x1f, R6 ;  /* 0x0000001fff0b7819 */ /* 0x000fe40000011406 */
[----:B------:R-:W-:Y:S02]  /*0c50*/  LOP3.LUT R9, R10, 0xfffffffc, RZ, 0xc0, !PT ;  /* 0xfffffffc0a097812 */ /* 0x000fe400078ec0ff */
[----:B------:R-:W-:Y:S02]  /*0c60*/  LEA.HI R11, R11, R8, RZ, 0x3 ;  /* 0x000000080b0b7211 */ /* 0x000fe400078f18ff */
[----:B------:R-:W-:Y:S01]  /*0c70*/  LEA.HI R4, R4, R225, RZ, 0x5 ;  /* 0x000000e104047211 */ /* 0x000fe200078f28ff */
[----:B------:R-:W-:Y:S01]  /*0c80*/  IMAD.IADD R9, R234, 0x1, -R9 ;  /* 0x00000001ea097824 */ /* 0x000fe200078e0a09 */
[----:B------:R-:W-:Y:S02]  /*0c90*/  LOP3.LUT R11, R11, 0xfffffff8, RZ, 0xc0, !PT ;  /* 0xfffffff80b0b7812 */ /* 0x000fe400078ec0ff */
[----:B------:R-:W-:-:S02]  /*0ca0*/  LEA.HI R5, R5, R226, RZ, 0x1 ;  /* 0x000000e205057211 */ /* 0x000fc400078f08ff */
[----:B------:R-:W-:Y:S01]  /*0cb0*/  SHF.R.S32.HI R4, RZ, 0x5, R4 ;  /* 0x00000005ff047819 */ /* 0x000fe20000011404 */
[----:B------:R-:W-:Y:S01]  /*0cc0*/  IMAD.IADD R11, R8, 0x1, -R11 ;  /* 0x00000001080b7824 */ /* 0x000fe200078e0a0b */
[----:B------:R-:W-:Y:S02]  /*0cd0*/  LOP3.LUT R5, R5, 0x3fffffe, RZ, 0xc0, !PT ;  /* 0x03fffffe05057812 */ /* 0x000fe400078ec0ff */
[----:B------:R-:W-:Y:S01]  /*0ce0*/  LOP3.LUT R204, R6, 0x7ffffffc, RZ, 0xc0, !PT ;  /* 0x7ffffffc06cc7812 */ /* 0x000fe200078ec0ff */
[----:B------:R-:W-:Y:S02]  /*0cf0*/  IMAD R4, R4, 0x10, R11 ;  /* 0x0000001004047824 */ /* 0x000fe400078e020b */
[----:B------:R-:W-:Y:S02]  /*0d00*/  IMAD.IADD R5, R226, 0x1, -R5 ;  /* 0x00000001e2057824 */ /* 0x000fe400078e0a05 */
[----:B------:R-:W-:Y:S02]  /*0d10*/  IMAD.IADD R204, R225, 0x1, -R204 ;  /* 0x00000001e1cc7824 */ /* 0x000fe400078e0acc */
[----:B------:R-:W-:Y:S01]  /*0d20*/  IMAD R227, R5, 0x40, R4 ;  /* 0x0000004005e37824 */ /* 0x000fe200078e0204 */
[----:B--2---:R-:W-:-:S02]  /*0d30*/  R2UR UR4, R2 ;  /* 0x00000000020472ca */ /* 0x004fc400000e0000 */
[CC--:B------:R-:W-:Y:S02]  /*0d40*/  LEA.HI R2, R3.reuse, R234.reuse, RZ, 0x5 ;  /* 0x000000ea03027211 */ /* 0x0c0fe400078f28ff */
[----:B------:R-:W-:-:S03]  /*0d50*/  LEA.HI R3, R3, R234, RZ, 0x3 ;  /* 0x000000ea03037211 */ /* 0x000fc600078f18ff */
[----:B------:R-:W-:Y:S01]  /*0d60*/  IMAD.SHL.U32 R2, R2, 0x20, RZ ;  /* 0x0000002002027824 */ /* 0x000fe200078e00ff */
[----:B------:R-:W-:Y:S02]  /*0d70*/  LOP3.LUT R219, R3, 0xfffffff8, RZ, 0xc0, !PT ;  /* 0xfffffff803db7812 */ /* 0x000fe400078ec0ff */
[----:B------:R-:W-:Y:S02]  /*0d80*/  SHF.R.S32.HI R222, RZ, 0x3, R3 ;  /* 0x00000003ffde7819 */ /* 0x000fe40000011403 */
[----:B------:R-:W-:Y:S01]  /*0d90*/  LOP3.LUT R2, R2, 0xfffffc00, RZ, 0xc0, !PT ;  /* 0xfffffc0002027812 */ /* 0x000fe200078ec0ff */
[----:B------:R-:W-:Y:S01]  /*0da0*/  IMAD.IADD R219, R234, 0x1, -R219 ;  /* 0x00000001eadb7824 */ /* 0x000fe200078e0adb */
[----:B------:R-:W-:-:S03]  /*0db0*/  ULOP3.LUT UR4, UR4, 0x1, URZ, 0xfc, !UPT ;  /* 0x0000000104047892 */ /* 0x000fc6000f8efc3f */
[----:B------:R-:W-:Y:S01]  /*0dc0*/  IMAD R7, R7, 0x40, R2 ;  /* 0x0000004007077824 */ /* 0x000fe200078e0202 */
[----:B------:R-:W-:Y:S01]  /*0dd0*/  LEA.HI R2, R9, R9, RZ, 0x1 ;  /* 0x0000000909027211 */ /* 0x000fe200078f08ff */
[----:B------:R-:W-:Y:S02]  /*0de0*/  IMAD.SHL.U32 R200, R219, 0x8, RZ ;  /* 0x00000008dbc87824 */ /* 0x000fe400078e00ff */
[----:B------:R-:W-:Y:S01]  /*0df0*/  IMAD.U32 R229, RZ, RZ, UR4 ;  /* 0x00000004ffe57e24 */ /* 0x000fe2000f8e00ff */
[----:B------:R-:W-:Y:S01]  /*0e00*/  LOP3.LUT R2, R2, 0x1ffffffe, RZ, 0xc0, !PT ;  /* 0x1ffffffe02027812 */ /* 0x000fe200078ec0ff */
[C---:B------:R-:W-:Y:S01]  /*0e10*/  VIADD R206, R200.reuse, 0x40 ;  /* 0x00000040c8ce7836 */ /* 0x040fe20000000000 */
[----:B------:R-:W-:Y:S01]  /*0e20*/  UMOV UR4, URZ ;  /* 0x0000003f00047c82 */ /* 0x000fe20008000000 */
        /* <DEDUP_REMOVED lines=9> */
[----:B------:R-:W-:Y:S02]  /*0ec0*/  IMAD R203, R2, 0x8, R227 ;  /* 0x0000000802cb7824 */ /* 0x000fe400078e02e3 */
[----:B------:R-:W-:-:S07]  /*0ed0*/  IMAD.U32 R224, RZ, RZ, UR4 ;  /* 0x00000004ffe07e24 */ /* 0x000fce000f8e00ff */
.L_x_5347:
[----:B0-23--:R-:W0:Y:S01]  /*0ee0*/  LDC.64 R2, c[0x0][0xd88] ;  /* 0x00036200ff027b82 */ /* 0x00de220000000a00 */
[----:B------:R-:W-:Y:S01]  /*0ef0*/  ULDC.64 UR8, c[0x0][0xb20] ;  /* 0x0002c80000087ab9 */ /* 0x000fe20000000a00 */
[----:B------:R-:W-:Y:S01]  /*0f00*/  ULDC.64 UR10, c[0x0][0xb10] ;  /* 0x0002c400000a7ab9 */ /* 0x000fe20000000a00 */
[----:B0-----:R-:W-:-:S06]  /*0f10*/  IMAD.WIDE R2, R7, 0x4, R2 ;  /* 0x0000000407027825 */ /* 0x001fcc00078e0202 */
[----:B------:R-:W2:Y:S01]  /*0f20*/  LDG.E R2, desc[UR38][R2.64] ;  /* 0x0000002602027981 */ /* 0x000ea2000c1e1900 */
[----:B------:R-:W-:Y:S01]  /*0f30*/  UISETP.NE.U32.AND UP0, UPT, UR8, URZ, UPT ;  /* 0x0000003f0800728c */ /* 0x000fe2000bf05070 */
[----:B------:R-:W-:Y:S01]  /*0f40*/  IMAD.MOV.U32 R7, RZ, RZ, RZ ;  /* 0x000000ffff077224 */ /* 0x000fe200078e00ff */
[----:B------:R-:W-:Y:S02]  /*0f50*/  UISETP.NE.U32.AND UP1, UPT, UR10, URZ, UPT ;  /* 0x0000003f0a00728c */ /* 0x000fe4000bf25070 */
[----:B------:R-:W-:Y:S02]  /*0f60*/  UISETP.NE.AND.EX UP0, UPT, UR9, URZ, UPT, UP0 ;  /* 0x0000003f0900728c */ /* 0x000fe4000bf05300 */
[----:B------:R-:W-:-:S04]  /*0f70*/  UISETP.NE.AND.EX UP1, UPT, UR11, URZ, UPT, UP1 ;  /* 0x0000003f0b00728c */ /* 0x000fc8000bf25310 */
[----:B------:R-:W-:Y:S02]  /*0f80*/  PLOP3.LUT P0, PT, PT, PT, UP0, 0x80, 0x0 ;  /* 0x000000000000781c */ /* 0x000fe40003f0f008 */
[----:B------:R-:W-:Y:S02]  /*0f90*/  PLOP3.LUT P2, PT, PT, PT, UP1, 0x80, 0x0 ;  /* 0x000000000000781c */ /* 0x000fe40003f4f018 */
[----:B--2---:R-:W-:-:S13]  /*0fa0*/  R2UR UR4, R2 ;  /* 0x00000000020472ca */ /* 0x004fda00000e0000 */
[----:B------:R-:W-:Y:S02]  /*0fb0*/  USHF.R.S32.HI UR7, URZ, 0x1f, UR4 ;  /* 0x0000001f3f077899 */ /* 0x000fe40008011404 */
[----:B------:R-:W-:Y:S01]  /*0fc0*/  IMAD.U32 R220, RZ, RZ, UR4 ;  /* 0x00000004ffdc7e24 */ /* 0x000fe2000f8e00ff */
[----:B------:R-:W-:-:S04]  /*0fd0*/  @UP0 ULEA UR8, UP2, UR4, UR8, 0x2 ;  /* 0x0000000804080291 */ /* 0x000fc8000f84103f */
[----:B------:R-:W-:Y:S02]  /*0fe0*/  @UP0 ULEA.HI.X UR9, UR4, UR9, UR7, 0x2, UP2 ;  /* 0x0000000904090291 */ /* 0x000fe400090f1407 */
[----:B------:R-:W-:Y:S01]  /*0ff0*/  IMAD.U32 R223, RZ, RZ, UR7 ;  /* 0x00000007ffdf7e24 */ /* 0x000fe2000f8e00ff */
[----:B------:R-:W-:Y:S01]  /*1000*/  @UP1 ULEA UR10, UP0, UR4, UR10, 0x2 ;  /* 0x0000000a040a1291 */ /* 0x000fe2000f80103f */
[----:B------:R-:W-:-:S03]  /*1010*/  IMAD.U32 R2, RZ, RZ, UR8 ;  /* 0x00000008ff027e24 */ /* 0x000fc6000f8e00ff */
[----:B------:R-:W-:Y:S01]  /*1020*/  @UP1 ULEA.HI.X UR11, UR4, UR11, UR7, 0x2, UP0 ;  /* 0x0000000b040b1291 */ /* 0x000fe200080f1407 */
[----:B------:R-:W-:Y:S01]  /*1030*/  IMAD.U32 R3, RZ, RZ, UR9 ;  /* 0x00000009ff037e24 */ /* 0x000fe2000f8e00ff */
[----:B------:R-:W-:Y:S01]  /*1040*/  ULDC.64 UR8, c[0x0][0x418] ;  /* 0x0001060000087ab9 */ /* 0x000fe20000000a00 */
[----:B------:R-:W-:Y:S01]  /*1050*/  ULDC UR4, c[0x0][0x288] ;  /* 0x0000a20000047ab9 */ /* 0x000fe20000000800 */
[----:B------:R-:W-:Y:S01]  /*1060*/  IMAD.U32 R4, RZ, RZ, UR10 ;  /* 0x0000000aff047e24 */ /* 0x000fe2000f8e00ff */
[----:B------:R-:W-:Y:S01]  /*1070*/  ULDC UR7, c[0x0][0x2f0] ;  /* 0x0000bc0000077ab9 */ /* 0x000fe20000000800 */
[----:B------:R-:W-:Y:S01]  /*1080*/  IMAD.U32 R201, RZ, RZ, UR4 ;  /* 0x00000004ffc97e24 */ /* 0x000fe2000f8e00ff */
[----:B------:R0:W5:Y:S01]  /*1090*/  @P0 LDG.E R7, desc[UR38][R2.64] ;  /* 0x0000002602070981 */ /* 0x000162000c1e1900 */
[----:B------:R-:W-:Y:S01]  /*10a0*/  IMAD.U32 R5, RZ, RZ, UR11 ;  /* 0x0000000bff057e24 */ /* 0x000fe2000f8e00ff */
[----:B------:R-:W-:Y:S01]  /*10b0*/  UISETP.NE.U32.AND UP0, UPT, UR8, URZ, UPT ;  /* 0x0000003f0800728c */ /* 0x000fe2000bf05070 */
[----:B------:R-:W-:-:S03]  /*10c0*/  ULDC UR4, c[0x0][0x424] ;  /* 0x0001090000047ab9 */ /* 0x000fc60000000800 */
[----:B------:R0:W5:Y:S01]  /*10d0*/  @P2 LDG.E R201, desc[UR38][R4.64] ;  /* 0x0000002604c92981 */ /* 0x000162000c1e1900 */
[----:B------:R-:W-:Y:S01]  /*10e0*/  UISETP.NE.AND.EX UP0, UPT, UR9, URZ, UPT, UP0 ;  /* 0x0000003f0900728c */ /* 0x000fe2000bf05300 */
[----:B------:R-:W-:Y:S02]  /*10f0*/  IMAD.U32 R221, RZ, RZ, UR6 ;  /* 0x00000006ffdd7e24 */ /* 0x000fe4000f8e00ff */
[----:B------:R-:W-:Y:S01]  /*1100*/  ULDC.64 UR8, c[0x0][0xb18] ;  /* 0x0002c60000087ab9 */ /* 0x000fe20000000a00 */
[----:B------:R-:W-:Y:S01]  /*1110*/  USEL UR4, UR4, 0x1, UP0 ;  /* 0x0000000104047887 */ /* 0x000fe20008000000 */
[----:B------:R-:W-:-:S03]  /*1120*/  ISETP.NE.U32.AND P1, PT, RZ, UR8, PT ;  /* 0x00000008ff007c0c */ /* 0x000fc6000bf25070 */
[----:B------:R-:W-:Y:S01]  /*1130*/  UIMAD UR4, UR4, UR7, URZ ;  /* 0x00000007040472a4 */ /* 0x000fe2000f8e023f */
[----:B------:R-:W-:Y:S01]  /*1140*/  ISETP.NE.AND.EX P1, PT, RZ, UR9, PT, P1 ;  /* 0x00000009ff007c0c */ /* 0x000fe2000bf25310 */
[----:B01--4-:R-:W-:-:S12]  /*1150*/  @P2 BRA `(.L_x_5293) ;  /* 0x0000000000302947 */ /* 0x013fd80003800000 */
[----:B------:R-:W-:Y:S02]  /*1160*/  ULDC.64 UR6, c[0x0][0xaf8] ;  /* 0x0002be0000067ab9 */ /* 0x000fe40000000a00 */
[----:B------:R-:W-:-:S04]  /*1170*/  ISETP.NE.U32.AND P0, PT, RZ, UR6, PT ;  /* 0x00000006ff007c0c */ /* 0x000fc8000bf05070 */
[----:B------:R-:W-:-:S13]  /*1180*/  ISETP.NE.AND.EX P0, PT, RZ, UR7, PT, P0 ;  /* 0x00000007ff007c0c */ /* 0x000fda000bf05300 */
[----:B------:R-:W-:Y:S05]  /*1190*/  @!P0 BRA `(.L_x_5293) ;  /* 0x0000000000208947 */ /* 0x000fea0003800000 */
[----:B------:R-:W-:Y:S01]  /*11a0*/  R2UR UR10, R220 ;  /* 0x00000000dc0a72ca */ /* 0x000fe200000e0000 */
[----:B------:R-:W-:-:S12]  /*11b0*/  ULDC.64 UR6, c[0x0][0xaf8] ;  /* 0x0002be0000067ab9 */ /* 0x000fd80000000a00 */
[----:B------:R-:W-:-:S06]  /*11c0*/  UIMAD.WIDE UR6, UR10, 0x4, UR6 ;  /* 0x000000040a0678a5 */ /* 0x000fcc000f8e0206 */
[----:B------:R-:W-:Y:S02]  /*11d0*/  IMAD.U32 R2, RZ, RZ, UR6 ;  /* 0x00000006ff027e24 */ /* 0x000fe4000f8e00ff */
[----:B------:R-:W-:-:S05]  /*11e0*/  IMAD.U32 R3, RZ, RZ, UR7 ;  /* 0x00000007ff037e24 */ /* 0x000fca000f8e00ff */
[----:B-----5:R-:W2:Y:S04]  /*11f0*/  LDG.E R201, desc[UR38][R2.64] ;  /* 0x0000002602c97981 */ /* 0x020ea8000c1e1900 */
[----:B------:R-:W2:Y:S02]  /*1200*/  LDG.E R0, desc[UR38][R2.64+0x4] ;  /* 0x0000042602007981 */ /* 0x000ea4000c1e1900 */
[----:B--2---:R-:W-:-:S07]  /*1210*/  IMAD.IADD R201, R0, 0x1, -R201 ;  /* 0x0000000100c97824 */ /* 0x004fce00078e0ac9 */
.L_x_5293:
[----:B------:R-:W-:Y:S01]  /*1220*/  IMAD.U32 R202, RZ, RZ, UR4 ;  /* 0x00000004ffca7e24 */ /* 0x000fe2000f8e00ff */
[----:B------:R-:W-:Y:S06]  /*1230*/  @!P1 BRA `(.L_x_5294) ;  /* 0x0000000000209947 */ /* 0x000fec0003800000 */
[----:B------:R-:W-:Y:S02]  /*1240*/  R2UR UR6, R220 ;  /* 0x00000000dc0672ca */ /* 0x000fe400000e0000 */
[----:B------:R-:W-:-:S11]  /*1250*/  R2UR UR7, R223 ;  /* 0x00000000df0772ca */ /* 0x000fd600000e0000 */
[----:B------:R-:W-:-:S04]  /*1260*/  ULEA UR4, UP0, UR6, UR8, 0x2 ;  /* 0x0000000806047291 */ /* 0x000fc8000f80103f */
[----:B------:R-:W-:Y:S02]  /*1270*/  ULEA.HI.X UR6, UR6, UR9, UR7, 0x2, UP0 ;  /* 0x0000000906067291 */ /* 0x000fe400080f1407 */
[----:B------:R-:W-:-:S04]  /*1280*/  IMAD.U32 R2, RZ, RZ, UR4 ;  /* 0x00000004ff027e24 */ /* 0x000fc8000f8e00ff */
[----:B------:R-:W-:-:S05]  /*1290*/  IMAD.U32 R3, RZ, RZ, UR6 ;  /* 0x00000006ff037e24 */ /* 0x000fca000f8e00ff */
[----:B------:R0:W5:Y:S01]  /*12a0*/  LDG.E R202, desc[UR38][R2.64] ;  /* 0x0000002602ca7981 */ /* 0x000162000c1e1900 */
[----:B------:R-:W-:Y:S05]  /*12b0*/  BRA `(.L_x_5295) ;  /* 0x0000000000307947 */ /* 0x000fea0003800000 */
.L_x_5294:
        /* <DEDUP_REMOVED lines=9> */
[----:B------:R-:W2:Y:S04]  /*1350*/  LDG.E R202, desc[UR38][R2.64] ;  /* 0x0000002602ca7981 */ /* 0x000ea8000c1e1900 */
[----:B------:R-:W2:Y:S02]  /*1360*/  LDG.E R5, desc[UR38][R2.64+0x4] ;  /* 0x0000042602057981 */ /* 0x000ea4000c1e1900 */
[----:B--2---:R-:W-:-:S07]  /*1370*/  IMAD.IADD R202, R5, 0x1, -R202 ;  /* 0x0000000105ca7824 */ /* 0x004fce00078e0aca */
.L_x_5295:
[----:B------:R-:W1:Y:S01]  /*1380*/  LDC R0, c[0x0][0x448] ;  /* 0x00011200ff007b82 */ /* 0x000e620000000800 */
[----:B------:R-:W-:Y:S01]  /*1390*/  USHF.L.U32 UR60, UR5, 0x7, URZ ;  /* 0x00000007053c7899 */ /* 0x000fe2000800063f */
[----:B-----5:R-:W-:Y:S01]  /*13a0*/  IMAD.IADD R202, R202, 0x1, -R7 ;  /* 0x00000001caca7824 */ /* 0x020fe200078e0a07 */
[----:B------:R-:W-:Y:S01]  /*13b0*/  CS2R R148, SRZ ;  /* 0x0000000000947805 */ /* 0x000fe2000001ff00 */
[----:B------:R-:W-:Y:S01]  /*13c0*/  IMAD.MOV.U32 R150, RZ, RZ, RZ ;  /* 0x000000ffff967224 */ /* 0x000fe200078e00ff */
[----:B------:R-:W-:Y:S01]  /*13d0*/  UIADD3 UR4, UR60, 0x7f, URZ ;  /* 0x0000007f3c047890 */ /* 0x000fe2000fffe03f */
[----:B------:R-:W-:Y:S02]  /*13e0*/  CS2R R146, SRZ ;  /* 0x0000000000927805 */ /* 0x000fe4000001ff00 */
[----:B0-----:R-:W-:Y:S02]  /*13f0*/  IADD3 R3, R202, 0x60, -R201 ;  /* 0x00000060ca037810 */ /* 0x001fe40007ffe8c9 */
        /* <DEDUP_REMOVED lines=16> */
[----:B-1----:R-:W-:Y:S01]  /*1500*/  ISETP.NE.AND P0, PT, R0, 0x1, PT ;  /* 0x000000010000780c */ /* 0x002fe20003f05270 */
[----:B------:R-:W-:Y:S01]  /*1510*/  IMAD.U32 R0, RZ, RZ, UR4 ;  /* 0x00000004ff007e24 */ /* 0x000fe2000f8e00ff */
        /* <DEDUP_REMOVED lines=34> */
[----:B------:R-:W-:Y:S01]  /*1740*/  CS2R R52, SRZ ;  /* 0x0000000000347805 */ /* 0x000fe2000001ff00 */
[----:B0-----:R-:W-:Y:S01]  /*1750*/  @P0 IMAD.HI.U32 R2, R2, UR4, RZ ;  /* 0x0000000402020c27 */ /* 0x001fe2000f8e00ff */
        /* <DEDUP_REMOVED lines=8> */
[----:B------:R-:W-:Y:S01]  /*17e0*/  VIADD R2, R202, 0x5f ;  /* 0x0000005fca027836 */ /* 0x000fe20000000000 */
[----:B------:R-:W-:Y:S02]  /*17f0*/  PLOP3.LUT P0, PT, PT, PT, PT, 0x80, 0x0 ;  /* 0x000000000000781c */ /* 0x000fe40003f0f070 */
[----:B------:R-:W-:Y:S02]  /*1800*/  CS2R R36, SRZ ;  /* 0x0000000000247805 */ /* 0x000fe4000001ff00 */
[----:B------:R-:W-:Y:S01]  /*1810*/  CS2R R32, SRZ ;  /* 0x0000000000207805 */ /* 0x000fe2000001ff00 */
[----:B------:R-:W-:Y:S01]  /*1820*/  IMAD.IADD R0, R3, 0x1, R0 ;  /* 0x0000000103007824 */ /* 0x000fe200078e0200 */
[----:B------:R-:W-:Y:S01]  /*1830*/  CS2R R26, SRZ ;  /* 0x00000000001a7805 */ /* 0x000fe2000001ff00 */
[----:B------:R-:W-:Y:S01]  /*1840*/  IMAD.HI R2, R2, 0x2aaaaaab, RZ ;  /* 0x2aaaaaab02027827 */ /* 0x000fe200078e02ff */
[----:B------:R-:W-:-:S02]  /*1850*/  CS2R R28, SRZ ;  /* 0x00000000001c7805 */ /* 0x000fc4000001ff00 */
[----:B------:R-:W-:Y:S01]  /*1860*/  CS2R R24, SRZ ;  /* 0x0000000000187805 */ /* 0x000fe2000001ff00 */
[----:B------:R-:W-:Y:S01]  /*1870*/  IMAD.HI R0, R0, 0x2aaaaaab, RZ ;  /* 0x2aaaaaab00007827 */ /* 0x000fe200078e02ff */
[----:B------:R-:W-:-:S03]  /*1880*/  SHF.R.U32.HI R3, RZ, 0x1f, R2 ;  /* 0x0000001fff037819 */ /* 0x000fc60000011602 */
[----:B------:R-:W-:Y:S01]  /*1890*/  IMAD.MOV.U32 R10, RZ, RZ, RZ ;  /* 0x000000ffff0a7224 */ /* 0x000fe200078e00ff */
[----:B------:R-:W-:Y:S02]  /*18a0*/  SHF.R.U32.HI R5, RZ, 0x1f, R0 ;  /* 0x0000001fff057819 */ /* 0x000fe40000011600 */
[----:B------:R-:W-:Y:S02]  /*18b0*/  LEA.HI.SX32 R156, R2, R3, 0x1c ;  /* 0x00000003029c7211 */ /* 0x000fe400078fe2ff */
[----:B------:R-:W-:Y:S02]  /*18c0*/  CS2R R2, SRZ ;  /* 0x0000000000027805 */ /* 0x000fe4000001ff00 */
[----:B------:R-:W-:Y:S01]  /*18d0*/  LEA.HI.SX32 R5, R0, R5, 0x1c ;  /* 0x0000000500057211 */ /* 0x000fe200078fe2ff */
[----:B------:R-:W-:-:S03]  /*18e0*/  IMAD.MOV.U32 R0, RZ, RZ, RZ ;  /* 0x000000ffff007224 */ /* 0x000fc600078e00ff */
[----:B------:R-:W-:-:S04]  /*18f0*/  VIMNMX R156, R156, R5, PT ;  /* 0x000000059c9c7248 */ /* 0x000fc80003fe0100 */
[----:B------:R-:W-:-:S13]  /*1900*/  ISETP.GE.AND P1, PT, R156, 0x1, PT ;  /* 0x000000019c00780c */ /* 0x000fda0003f26270 */
[----:B------:R-:W-:Y:S05]  /*1910*/  @!P1 BRA `(.L_x_5296) ;  /* 0x0000008000289947 */ /* 0x000fea0003800000 */
        /* <DEDUP_REMOVED lines=39> */
.L_x_5297:
        /* <DEDUP_REMOVED lines=14> */
.L_x_5478:
[----:B------:R-:W-:Y:S05]  /*1c70*/  WARPSYNC.ALL ;  /* 0x0000000000007948 */ /* 0x000fea0003800000 */
[----:B------:R-:W-:Y:S01]  /*1c80*/  R2UR UR4, R229 ;  /* 0x00000000e50472ca */ /* 0x000fe200000e0000 */
[----:B------:R1:W-:-:S12]  /*1c90*/  BAR.SYNC.DEFER_BLOCKING R213, 0x100 ;  /* 0x000400d50000751d */ /* 0x0003d80000010000 */
[----:B------:R-:W-:-:S05]  /*1ca0*/  IMAD.U32 R0, RZ, RZ, UR4 ;  /* 0x00000004ff007e24 */ /* 0x000fca000f8e00ff */
[----:B------:R-:W-:-:S13]  /*1cb0*/  ISETP.NE.AND P0, PT, R0, 0x3, PT ;  /* 0x000000030000780c */ /* 0x000fda0003f05270 */
[----:B-1----:R-:W-:Y:S05]  /*1cc0*/  @!P0 BRA `(.L_x_5299) ;  /* 0x0000000000048947 */ /* 0x002fea0003800000 */
[----:B------:R-:W-:Y:S01]  /*1cd0*/  BPT.TRAP 0x1 ;  /* 0x000000040000795c */ /* 0x000fe20000300000 */
.L_x_5299:
[----:B------:R-:W-:Y:S02]  /*1ce0*/  IMAD.U32 R3, RZ, RZ, UR37 ;  /* 0x00000025ff037e24 */ /* 0x000fe4000f8e00ff */
[----:B------:R-:W-:-:S03]  /*1cf0*/  IMAD.U32 R0, RZ, RZ, UR36 ;  /* 0x00000024ff007e24 */ /* 0x000fc6000f8e00ff */
[----:B------:R-:W-:Y:S01]  /*1d00*/  SHF.L.U32 R3, R3, 0x1f, RZ ;  /* 0x0000001f03037819 */ /* 0x000fe200000006ff */
[----:B------:R-:W-:-:S04]  /*1d10*/  IMAD R0, R0, 0x8, R5 ;  /* 0x0000000800007824 */ /* 0x000fc800078e0205 */
[----:B------:R1:W2:Y:S01]  /*1d20*/  SYNCS.PHASECHK.TRANS64.TRYWAIT P1, [R0+URZ+0x32430], R3 ;  /* 0x03243003000075a7 */ /* 0x0002a2000802017f */
[----:B------:R-:W-:Y:S05]  /*1d30*/  @!P0 BRA `(.L_x_5300) ;  /* 0x0000000000048947 */ /* 0x000fea0003800000 */
[----:B------:R-:W-:Y:S01]  /*1d40*/  BPT.TRAP 0x1 ;  /* 0x000000040000795c */ /* 0x000fe20000300000 */
.L_x_5300:
[----:B--2---:R-:W-:Y:S05]  /*1d50*/  @P1 BRA `(.L_x_5301) ;  /* 0x0000000000081947 */ /* 0x004fea0003800000 */
[----:B------:R-:W2:Y:S02]  /*1d60*/  SYNCS.PHASECHK.TRANS64.TRYWAIT P1, [R0+URZ+0x32430], R3 ;  /* 0x03243003000075a7 */ /* 0x000ea4000802017f */
[----:B--2---:R-:W-:Y:S05]  /*1d70*/  @!P1 BRA `(.L_x_5302) ;  /* 0x0000011c000c9947 */ /* 0x004fea0003800000 */
.L_x_5301:
        /* <DEDUP_REMOVED lines=48> */
.L_x_5479:
[----:B------:R-:W-:Y:S05]  /*2080*/  @!P0 BRA `(.L_x_5304) ;  /* 0x0000000000048947 */ /* 0x000fea0003800000 */
[----:B------:R-:W-:Y:S01]  /*2090*/  BPT.TRAP 0x1 ;  /* 0x000000040000795c */ /* 0x000fe20000300000 */
.L_x_5304:
[----:B------:R4:W0:Y:S01]  /*20a0*/  SYNCS.PHASECHK.TRANS64.TRYWAIT P1, [R0+URZ+0x32450], R3 ;  /* 0x03245003000075a7 */ /* 0x000822000802017f */
[----:B------:R-:W-:Y:S05]  /*20b0*/  @!P0 BRA `(.L_x_5305) ;  /* 0x0000000000048947 */ /* 0x000fea0003800000 */
[----:B------:R-:W-:Y:S01]  /*20c0*/  BPT.TRAP 0x1 ;  /* 0x000000040000795c */ /* 0x000fe20000300000 */
.L_x_5305:
[----:B0-----:R-:W-:Y:S05]  /*20d0*/  @P1 BRA `(.L_x_5306) ;  /* 0x0000000000081947 */ /* 0x001fea0003800000 */
[----:B------:R-:W0:Y:S02]  /*20e0*/  SYNCS.PHASECHK.TRANS64.TRYWAIT P1, [R0+URZ+0x32450], R3 ;  /* 0x03245003000075a7 */ /* 0x000e24000802017f */
[----:B0-----:R-:W-:Y:S05]  /*20f0*/  @!P1 BRA `(.L_x_5307) ;  /* 0x0000011800549947 */ /* 0x001fea0003800000 */
.L_x_5306:
        /* <DEDUP_REMOVED lines=18> */
[----:B------:R-:W5:Y:S01]  /*2220*/  S2R R74, SR_TID.X ;  /* 0x00000000004a7919 */ /* 0x000f620000002100 */
[----:B------:R-:W-:Y:S01]  /*2230*/  UMOV UR31, 0x40000040 ;  /* 0x40000040001f7882 */ /* 0x000fe20000000000 */
[----:B------:R-:W-:Y:S01]  /*2240*/  UMOV UR33, 0x40000040 ;  /* 0x4000004000217882 */ /* 0x000fe20000000000 */
[----:B------:R-:W-:-:S02]  /*2250*/  ULOP3.LUT UR6, UR4, 0x3fff, URZ, 0xc0, !UPT ;  /* 0x00003fff04067892 */ /* 0x000fc4000f8ec03f */
[----:B------:R-:W-:Y:S02]  /*2260*/  ULOP3.LUT UR4, UR40, 0x10000, URZ, 0xfc, !UPT ;  /* 0x0001000028047892 */ /* 0x000fe4000f8efc3f */
[----:B------:R-:W-:Y:S02]  /*2270*/  ULOP3.LUT UR7, UR6, 0x10000, URZ, 0xfc, !UPT ;  /* 0x0001000006077892 */ /* 0x000fe4000f8efc3f */
[----:B------:R-:W-:Y:S02]  /*2280*/  UIADD3 UR16, UR4, 0x404, URZ ;  /* 0x0000040404107890 */ /* 0x000fe4000fffe03f */
[----:B------:R-:W-:Y:S01]  /*2290*/  UIMAD UR5, UR36, 0xc00, UR7 ;  /* 0x00000c00240578a4 */ /* 0x000fe2000f8e0207 */
[----:B------:R-:W-:Y:S01]  /*22a0*/  UMOV UR8, UR4 ;  /* 0x0000000400087c82 */ /* 0x000fe20008000000 */
[----:B------:R-:W-:Y:S01]  /*22b0*/  UIADD3 UR20, UR4, 0x406, URZ ;  /* 0x0000040604147890 */ /* 0x000fe2000fffe03f */
[----:B------:R-:W-:Y:S01]  /*22c0*/  IMAD.U32 R10, RZ, RZ, UR8 ;  /* 0x00000008ff0a7e24 */ /* 0x000fe2000f8e00ff */
[----:B------:R-:W-:-:S03]  /*22d0*/  UIADD3 UR18, UR5, 0x304, URZ ;  /* 0x0000030405127890 */ /* 0x000fc6000fffe03f */
[----:B------:R-:W-:Y:S01]  /*22e0*/  UMOV UR10, UR5 ;  /* 0x00000005000a7c82 */ /* 0x000fe20008000000 */
[----:B------:R-:W-:Y:S01]  /*22f0*/  UIADD3 UR22, UR5, 0x306, URZ ;  /* 0x0000030605167890 */ /* 0x000fe2000fffe03f */
[----:B------:R-:W-:Y:S01]  /*2300*/  HGMMA.64x96x16.F32 R24, gdesc[UR8], R24, gsb0 ;  /* 0x01600000081879f0 */ /* 0x000fe20008000818 */
[----:B------:R-:W-:Y:S01]  /*2310*/  UIADD3 UR8, UR4, 0x2, URZ ;  /* 0x0000000204087890 */ /* 0x000fe2000fffe03f */
[----:B0-----:R-:W-:Y:S01]  /*2320*/  ISETP.NE.AND P1, PT, R12, 0x1, PT ;  /* 0x000000010c00780c */ /* 0x001fe20003f25270 */
[----:B------:R-:W-:Y:S01]  /*2330*/  UIADD3 UR9, UR5, 0x2, URZ ;  /* 0x0000000205097890 */ /* 0x000fe2000fffe03f */
[----:B------:R-:W-:Y:S01]  /*2340*/  VIADD R12, R203, UR60 ;  /* 0x0000003ccb0c7c36 */ /* 0x000fe20008000000 */
[----:B------:R-:W-:Y:S01]  /*2350*/  UIADD3 UR10, UR5, 0x300, URZ ;  /* 0x00000300050a7890 */ /* 0x000fe2000fffe03f */
[----:B------:R-:W-:Y:S02]  /*2360*/  UMOV UR11, 0x40000040 ;  /* 0x40000040000b7882 */ /* 0x000fe40000000000 */
[----:B------:R-:W-:Y:S01]  /*2370*/  UMOV UR12, UR8 ;  /* 0x00000008000c7c82 */ /* 0x000fe20008000000 */
[----:B------:R-:W-:Y:S01]  /*2380*/  UIADD3 UR8, UR4, 0x4, URZ ;  /* 0x0000000404087890 */ /* 0x000fe2000fffe03f */
[----:B------:R-:W-:Y:S01]  /*2390*/  IMAD.U32 R8, RZ, RZ, UR12 ;  /* 0x0000000cff087e24 */ /* 0x000fe2000f8e00ff */
[----:B------:R-:W-:Y:S01]  /*23a0*/  UMOV UR14, UR9 ;  /* 0x00000009000e7c82 */ /* 0x000fe20008000000 */
[----:B------:R-:W-:-:S02]  /*23b0*/  UIADD3 UR9, UR5, 0x4, URZ ;  /* 0x0000000405097890 */ /* 0x000fc4000fffe03f */
[----:B------:R-:W-:Y:S01]  /*23c0*/  UIADD3 UR24, UR4, 0x800, URZ ;  /* 0x0000080004187890 */ /* 0x000fe2000fffe03f */
[----:B------:R-:W0:Y:S01]  /*23d0*/  @P1 LDC R13, c[0x0][0x44c] ;  /* 0x00011300ff0d1b82 */ /* 0x000e220000000800 */
[----:B------:R-:W-:Y:S02]  /*23e0*/  UIADD3 UR26, UR5, 0x600, URZ ;  /* 0x00000600051a7890 */ /* 0x000fe4000fffe03f */
[----:B------:R-:W-:Y:S02]  /*23f0*/  UIADD3 UR28, UR4, 0x802, URZ ;  /* 0x00000802041c7890 */ /* 0x000fe4000fffe03f */
[----:B------:R-:W-:Y:S02]  /*2400*/  UIADD3 UR30, UR5, 0x602, URZ ;  /* 0x00000602051e7890 */ /* 0x000fe4000fffe03f */
[----:B------:R-:W-:Y:S01]  /*2410*/  UIADD3 UR32, UR4, 0x804, URZ ;  /* 0x0000080404207890 */ /* 0x000fe2000fffe03f */
[----:B------:R-:W1:Y:S01]  /*2420*/  @P1 LDC R20, c[0x0][0x450] ;  /* 0x00011400ff141b82 */ /* 0x000e620000000800 */
[----:B------:R-:W-:Y:S01]  /*2430*/  UIADD3 UR34, UR5, 0x604, URZ ;  /* 0x0000060405227890 */ /* 0x000fe2000fffe03f */
        /* <DEDUP_REMOVED lines=9> */
[----:B------:R-:W-:Y:S01]  /*24d0*/  UIADD3 UR48, UR4, 0xc02, URZ ;  /* 0x00000c0204307890 */ /* 0x000fe2000fffe03f */
[----:B0-----:R-:W-:Y:S01]  /*24e0*/  @P1 IMAD.HI.U32 R13, R12, R13, RZ ;  /* 0x0000000d0c0d1227 */ /* 0x001fe200078e00ff */
[----:B------:R-:W-:Y:S01]  /*24f0*/  UIADD3 UR50, UR5, 0x902, URZ ;  /* 0x0000090205327890 */ /* 0x000fe2000fffe03f */
[----:B------:R-:W-:Y:S01]  /*2500*/  UMOV UR49, 0x40000040 ;  /* 0x4000004000317882 */ /* 0x000fe20000000000 */
[----:B------:R-:W-:Y:S01]  /*2510*/  UMOV UR51, 0x40000040 ;  /* 0x4000004000337882 */ /* 0x000fe20000000000 */
[----:B------:R-:W-:-:S02]  /*2520*/  UIADD3 UR52, UR4, 0xc04, URZ ;  /* 0x00000c0404347890 */ /* 0x000fc4000fffe03f */
[----:B------:R-:W-:Y:S01]  /*2530*/  UIADD3 UR54, UR5, 0x904, URZ ;  /* 0x0000090405367890 */ /* 0x000fe2000fffe03f */
[----:B-1----:R-:W-:Y:S01]  /*2540*/  @P1 SHF.R.U32.HI R12, RZ, R20, R13 ;  /* 0x00000014ff0c1219 */ /* 0x002fe2000001160d */
[----:B------:R-:W-:Y:S01]  /*2550*/  UMOV UR53, 0x40000040 ;  /* 0x4000004000357882 */ /* 0x000fe20000000000 */
[----:B------:R-:W-:Y:S01]  /*2560*/  UMOV UR55, 0x40000040 ;  /* 0x4000004000377882 */ /* 0x000fe20000000000 */
[----:B------:R-:W-:Y:S01]  /*2570*/  UMOV UR57, 0x40000040 ;  /* 0x4000004000397882 */ /* 0x000fe20000000000 */
[----:B------:R-:W-:Y:S01]  /*2580*/  UMOV UR59, 0x40000040 ;  /* 0x40000040003b7882 */ /* 0x000fe20000000000 */
[----:B------:R-:W0:Y:S01]  /*2590*/  SHFL.IDX PT, R21, R12, RZ, 0x1c1f ;  /* 0x001c1fff0c157589 */ /* 0x000e2200000e0000 */
[----:B------:R-:W-:Y:S01]  /*25a0*/  IMAD R13, R156, -0x60, R202 ;  /* 0xffffffa09c0d7824 */ /* 0x000fe200078e02ca */
[----:B------:R-:W-:Y:S01]  /*25b0*/  ULOP3.LUT UR6, UR6, 0x3000000, URZ, 0xfc, !UPT ;  /* 0x0300000006067892 */ /* 0x000fe2000f8efc3f */
[----:B--2-4-:R-:W-:Y:S01]  /*25c0*/  IMAD.U32 R3, RZ, RZ, UR57 ;  /* 0x00000039ff037e24 */ /* 0x014fe2000f8e00ff */
[----:B------:R-:W1:Y:S01]  /*25d0*/  SHFL.IDX PT, R72, R12, 0x1, 0x1c1f ;  /* 0x003c1f000c487f89 */ /* 0x000e6200000e0000 */
[----:B------:R-:W-:-:S04]  /*25e0*/  VIADD R13, R13, 0x60 ;  /* 0x000000600d0d7836 */ /* 0x000fc80000000000 */
[----:B------:R-:W-:-:S05]  /*25f0*/  IMAD R20, R204, -0x2, R13 ;  /* 0xfffffffecc147824 */ /* 0x000fca00078e020d */
[----:B------:R-:W-:-:S04]  /*2600*/  IADD3 R13, -R201, 0x1, R20 ;  /* 0x00000001c90d7810 */ /* 0x000fc80007ffe114 */
[----:B0-----:R-:W-:-:S04]  /*2610*/  VIADDMNMX R21, R21, R13, R20, PT ;  /* 0x0000000d15157246 */ /* 0x001fc80003800114 */
[C---:B------:R-:W-:Y:S02]  /*2620*/  ISETP.GT.AND P6, PT, R21.reuse, RZ, PT ;  /* 0x000000ff1500720c */ /* 0x040fe40003fc4270 */
[C---:B------:R-:W-:Y:S02]  /*2630*/  ISETP.GT.AND P5, PT, R21.reuse, 0x1, PT ;  /* 0x000000011500780c */ /* 0x040fe40003fa4270 */
[C---:B------:R-:W-:Y:S02]  /*2640*/  ISETP.GT.AND P3, PT, R21.reuse, 0x10, PT ;  /* 0x000000101500780c */ /* 0x040fe40003f64270 */
[C---:B------:R-:W-:Y:S02]  /*2650*/  ISETP.GT.AND P4, PT, R21.reuse, 0x8, PT ;  /* 0x000000081500780c */ /* 0x040fe40003f84270 */
[----:B------:R-:W-:Y:S02]  /*2660*/  ISETP.GT.AND P2, PT, R21, 0x9, PT ;  /* 0x000000091500780c */ /* 0x000fe40003f44270 */
[----:B-1----:R-:W-:Y:S01]  /*2670*/  VIADDMNMX R72, R72, R13, R20, PT ;  /* 0x0000000d48487246 */ /* 0x002fe20003800114 */
        /* <DEDUP_REMOVED lines=78> */
[----:B------:R-:W-:-:S02]  /*2b60*/  ISETP.GT.AND P5, PT, R21, 0x18, PT ;  /* 0x000000181500780c */ /* 0x000fc40003fa4270 */
[----:B------:R-:W-:Y:S02]  /*2b70*/  FSEL R157, R32, -INF , P3 ;  /* 0xff800000209d7808 */ /* 0x000fe40001800000 */
[----:B------:R-:W-:Y:S02]  /*2b80*/  FSEL R161, R33, -INF , P6 ;  /* 0xff80000021a17808 */ /* 0x000fe40003000000 */
[C---:B------:R-:W-:Y:S02]  /*2b90*/  ISETP.GT.AND P3, PT, R21.reuse, 0x21, PT ;  /* 0x000000211500780c */ /* 0x040fe40003f64270 */
[C---:B------:R-:W-:Y:S02]  /*2ba0*/  ISETP.GT.AND P6, PT, R21.reuse, 0x28, PT ;  /* 0x000000281500780c */ /* 0x040fe40003fc4270 */
[----:B------:R-:W-:Y:S02]  /*2bb0*/  FSEL R75, R28, -INF , P4 ;  /* 0xff8000001c4b7808 */ /* 0x000fe40002000000 */
[----:B------:R-:W-:-:S02]  /*2bc0*/  ISETP.GT.AND P4, PT, R21, 0x19, PT ;  /* 0x000000191500780c */ /* 0x000fc40003f84270 */
[----:B------:R-:W-:Y:S02]  /*2bd0*/  FSEL R166, R36, -INF , P5 ;  /* 0xff80000024a67808 */ /* 0x000fe40002800000 */
[----:B------:R-:W-:Y:S02]  /*2be0*/  ISETP.GT.AND P5, PT, R21, 0x29, PT ;  /* 0x000000291500780c */ /* 0x000fe40003fa4270 */
[----:B------:R-:W-:Y:S02]  /*2bf0*/  FSEL R162, R41, -INF , P3 ;  /* 0xff80000029a27808 */ /* 0x000fe40001800000 */
[----:B------:R-:W-:Y:S02]  /*2c00*/  FSEL R170, R44, -INF , P6 ;  /* 0xff8000002caa7808 */ /* 0x000fe40003000000 */
[C---:B------:R-:W-:Y:S02]  /*2c10*/  ISETP.GT.AND P3, PT, R21.reuse, 0x38, PT ;  /* 0x000000381500780c */ /* 0x040fe40003f64270 */
[----:B------:R-:W-:-:S02]  /*2c20*/  ISETP.GT.AND P6, PT, R21, 0x39, PT ;  /* 0x000000391500780c */ /* 0x000fc40003fc4270 */
[----:B------:R-:W-:Y:S02]  /*2c30*/  FSEL R171, R37, -INF , P4 ;  /* 0xff80000025ab7808 */ /* 0x000fe40002000000 */
[----:B------:R-:W-:Y:S02]  /*2c40*/  ISETP.GT.AND P4, PT, R21, 0x30, PT ;  /* 0x000000301500780c */ /* 0x000fe40003f84270 */
[----:B------:R-:W-:Y:S02]  /*2c50*/  FSEL R174, R45, -INF , P5 ;  /* 0xff8000002dae7808 */ /* 0x000fe40002800000 */
        /* <DEDUP_REMOVED lines=8> */
[----:B------:R-:W-:-:S02]  /*2ce0*/  ISETP.GT.AND P4, PT, R21, 0x41, PT ;  /* 0x000000411500780c */ /* 0x000fc40003f84270 */
[----:B------:R-:W-:Y:S02]  /*2cf0*/  FSEL R160, R56, -INF , P5 ;  /* 0xff80000038a07808 */ /* 0x000fe40002800000 */
[----:B------:R-:W-:Y:S02]  /*2d00*/  FMNMX.FTZ R20, R75, R12, !PT ;  /* 0x0000000c4b147209 */ /* 0x000fe40007810000 */
[C---:B------:R-:W-:Y:S02]  /*2d10*/  ISETP.GT.AND P2, PT, R21.reuse, 0x20, PT ;  /* 0x000000201500780c */ /* 0x040fe40003f44270 */
[----:B------:R-:W-:Y:S02]  /*2d20*/  ISETP.GT.AND P5, PT, R21, 0x51, PT ;  /* 0x000000511500780c */ /* 0x000fe40003fa4270 */
[----:B------:R-:W-:Y:S02]  /*2d30*/  FSEL R173, R61, -INF , P3 ;  /* 0xff8000003dad7808 */ /* 0x000fe40001800000 */
[----:B------:R-:W-:-:S02]  /*2d40*/  FSEL R12, R64, -INF , P6 ;  /* 0xff800000400c7808 */ /* 0x000fc40003000000 */
[C---:B------:R-:W-:Y:S02]  /*2d50*/  ISETP.GT.AND P3, PT, R72.reuse, RZ, PT ;  /* 0x000000ff4800720c */ /* 0x040fe40003f64270 */
[----:B------:R-:W-:Y:S02]  /*2d60*/  ISETP.GT.AND P6, PT, R72, 0x1, PT ;  /* 0x000000014800780c */ /* 0x000fe40003fc4270 */
[----:B------:R-:W-:Y:S02]  /*2d70*/  FSEL R164, R57, -INF , P4 ;  /* 0xff80000039a47808 */ /* 0x000fe40002000000 */
[----:B------:R-:W-:Y:S02]  /*2d80*/  FSEL R158, R40, -INF , P2 ;  /* 0xff800000289e7808 */ /* 0x000fe40001000000 */
[----:B------:R-:W-:Y:S02]  /*2d90*/  ISETP.GT.AND P4, PT, R21, 0x58, PT ;  /* 0x000000581500780c */ /* 0x000fe40003f84270 */
[----:B------:R-:W-:-:S02]  /*2da0*/  FSEL R165, R65, -INF , P5 ;  /* 0xff80000041a57808 */ /* 0x000fc40002800000 */
[----:B------:R-:W-:Y:S02]  /*2db0*/  ISETP.GT.AND P2, PT, R21, 0x31, PT ;  /* 0x000000311500780c */ /* 0x000fe40003f44270 */
[----:B------:R-:W-:Y:S02]  /*2dc0*/  ISETP.GT.AND P5, PT, R72, 0x8, PT ;  /* 0x000000084800780c */ /* 0x000fe40003fa4270 */
[----:B------:R-:W-:Y:S02]  /*2dd0*/  FSEL R26, R26, -INF , P3 ;  /* 0xff8000001a1a7808 */ /* 0x000fe40001800000 */
[----:B------:R-:W-:Y:S02]  /*2de0*/  FSEL R24, R27, -INF , P6 ;  /* 0xff8000001b187808 */ /* 0x000fe40003000000 */
[----:B------:R-:W-:Y:S02]  /*2df0*/  FMNMX.FTZ R20, R29, R20, !PT ;  /* 0x000000141d147209 */ /* 0x000fe40007810000 */
[----:B------:R-:W-:-:S02]  /*2e00*/  FSEL R169, R68, -INF , P4 ;  /* 0xff80000044a97808 */ /* 0x000fc40002000000 */
[----:B------:R-:W-:Y:S02]  /*2e10*/  FSEL R163, R49, -INF , P2 ;  /* 0xff80000031a37808 */ /* 0x000fe40001000000 */
[----:B------:R-:W-:Y:S02]  /*2e20*/  ISETP.GT.AND P4, PT, R72, 0x9, PT ;  /* 0x000000094800780c */ /* 0x000fe40003f84270 */
[----:B------:R-:W-:Y:S02]  /*2e30*/  FSEL R30, R30, -INF , P5 ;  /* 0xff8000001e1e7808 */ /* 0x000fe40002800000 */
[----:B------:R-:W-:Y:S02]  /*2e40*/  FMNMX.FTZ R13, R26, R24, !PT ;  /* 0x000000181a0d7209 */ /* 0x000fe40007810000 */
[----:B------:R-:W-:Y:S02]  /*2e50*/  ISETP.GT.AND P2, PT, R21, 0x48, PT ;  /* 0x000000481500780c */ /* 0x000fe40003f44270 */
[----:B------:R-:W-:-:S02]  /*2e60*/  FMNMX.FTZ R20, R157, R20, !PT ;  /* 0x000000149d147209 */ /* 0x000fc40007810000 */
[----:B------:R-:W-:Y:S02]  /*2e70*/  ISETP.GT.AND P3, PT, R72, 0x10, PT ;  /* 0x000000104800780c */ /* 0x000fe40003f64270 */
[----:B------:R-:W-:Y:S02]  /*2e80*/  FSEL R28, R31, -INF , P4 ;  /* 0xff8000001f1c7808 */ /* 0x000fe40002000000 */
[----:B------:R-:W-:Y:S02]  /*2e90*/  FMNMX.FTZ R13, R30, R13, !PT ;  /* 0x0000000d1e0d7209 */ /* 0x000fe40007810000 */
[----:B------:R-:W-:Y:S02]  /*2ea0*/  FSEL R168, R60, -INF , P2 ;  /* 0xff8000003ca87808 */ /* 0x000fe40001000000 */
[----:B------:R-:W-:Y:S02]  /*2eb0*/  ISETP.GT.AND P2, PT, R21, 0x59, PT ;  /* 0x000000591500780c */ /* 0x000fe40003f44270 */
        /* <DEDUP_REMOVED lines=98> */
[----:B-----5:R-:W-:Y:S01]  /*34e0*/  LOP3.LUT P2, RZ, R74, 0x7f, RZ, 0xc0, !PT ;  /* 0x0000007f4aff7812 */ /* 0x020fe2000784c0ff */
        /* <DEDUP_REMOVED lines=94> */
[----:B------:R-:W1:Y:S08]  /*3ad0*/  MUFU.EX2 R163, R163 ;  /* 0x000000a300a37308 */ /* 0x000e700000000800 */
        /* <DEDUP_REMOVED lines=39> */
[----:B------:R-:W0:Y:S03]  /*3d50*/  MUFU.EX2 R196, R196 ;  /* 0x000000c400c47308 */ /* 0x000e260000000800 */
[----:B------:R-:W-:Y:S01]  /*3d60*/  FADD.FTZ R171, R170, R171 ;  /* 0x000000abaaab7221 */ /* 0x000fe20000010000 */
        /* <DEDUP_REMOVED lines=11> */
[C---:B------:R-:W-:Y:S02]  /*3e20*/  FADD.FTZ R174, R163.reuse, R174 ;  /* 0x000000aea3ae7221 */ /* 0x040fe40000010000 */
[----:B------:R-:W-:Y:S02]  /*3e30*/  FADD.FTZ R189, R178, R189 ;  /* 0x000000bdb2bd7221 */ /* 0x000fe40000010000 */
[----:B------:R-:W-:Y:S01]  /*3e40*/  HGMMA.64x256x16.F32 R24, R152, gdesc[UR8].tnspB, R24, gsb0 ;  /* 0x43e0000898187df0 */ /* 0x000fe20008000818 */
[----:B------:R-:W-:Y:S01]  /*3e50*/  UIADD3 UR10, UR4, 0x180, URZ ;  /* 0x00000180040a7890 */ /* 0x000fe2000fffe03f */
        /* <DEDUP_REMOVED lines=48> */
[----:B-1----:R-:W-:-:S04]  /*4160*/  @P1 SHF.R.U32.HI R152, RZ, R154, R153 ;  /* 0x0000009aff981219 */ /* 0x002fc80000011699 */
[----:B------:R-:W-:-:S05]  /*4170*/  IADD3 R152, R152, R202, -R201 ;  /* 0x000000ca98987210 */ /* 0x000fca0007ffe8c9 */
        /* <DEDUP_REMOVED lines=14> */
.L_x_5317:
[----:B------:R-:W-:-:S04]  /*4260*/  UIADD3 UR36, UR36, 0x1, URZ ;  /* 0x0000000124247890 */ /* 0x000fc8000fffe03f */
[----:B------:R-:W-:-:S04]  /*4270*/  UISETP.NE.AND UP0, UPT, UR36, 0x2, UPT ;  /* 0x000000022400788c */ /* 0x000fc8000bf05270 */
[----:B------:R-:W-:Y:S02]  /*4280*/  USEL UR4, URZ, 0x1, UP0 ;  /* 0x000000013f047887 */ /* 0x000fe40008000000 */
[----:B------:R-:W-:Y:S02]  /*4290*/  USEL UR36, UR36, URZ, UP0 ;  /* 0x0000003f24247287 */ /* 0x000fe40008000000 */
[----:B------:R-:W-:Y:S01]  /*42a0*/  ULOP3.LUT UR37, UR37, UR4, URZ, 0x3c, !UPT ;  /* 0x0000000425257292 */ /* 0x000fe2000f8e3c3f */
[----:B0-----:R-:W-:Y:S11]  /*42b0*/  @!P0 BRA `(.L_x_5309) ;  /* 0x0000000000048947 */ /* 0x001ff60003800000 */
[----:B------:R-:W-:Y:S01]  /*42c0*/  BPT.TRAP 0x1 ;  /* 0x000000040000795c */ /* 0x000fe20000300000 */
.L_x_5309:
        /* <DEDUP_REMOVED lines=9> */
.L_x_5310:
[----:B-1----:R-:W-:Y:S05]  /*4360*/  @P3 BRA `(.L_x_5311) ;  /* 0x0000000000083947 */ /* 0x002fea0003800000 */
[----:B------:R-:W1:Y:S02]  /*4370*/  SYNCS.PHASECHK.TRANS64.TRYWAIT P3, [UR4+0x32430], R13 ;  /* 0x0324300dff0075a7 */ /* 0x000e640008060144 */
[----:B-1----:R-:W-:Y:S05]  /*4380*/  @!P3 BRA `(.L_x_5312) ;  /* 0x000000f400c4b947 */ /* 0x002fea0003800000 */
.L_x_5311:
        /* <DEDUP_REMOVED lines=31> */
.L_x_5313:
[----:B------:R2:W3:Y:S01]  /*4580*/  SYNCS.PHASECHK.TRANS64.TRYWAIT P3, [UR4+0x32450], R13 ;  /* 0x0324500dff0075a7 */ /* 0x0004e20008060144 */
[----:B------:R-:W-:Y:S05]  /*4590*/  @!P0 BRA `(.L_x_5314) ;  /* 0x0000000000048947 */ /* 0x000fea0003800000 */
[----:B------:R-:W-:Y:S01]  /*45a0*/  BPT.TRAP 0x1 ;  /* 0x000000040000795c */ /* 0x000fe20000300000 */
.L_x_5314:
[----:B---3--:R-:W-:Y:S05]  /*45b0*/  @P3 BRA `(.L_x_5315) ;  /* 0x0000000000083947 */ /* 0x008fea0003800000 */
[----:B------:R-:W3:Y:S02]  /*45c0*/  SYNCS.PHASECHK.TRANS64.TRYWAIT P3, [UR4+0x32450], R13 ;  /* 0x0324500dff0075a7 */ /* 0x000ee40008060144 */
[----:B---3--:R-:W-:Y:S05]  /*45d0*/  @!P3 BRA `(.L_x_5316) ;  /* 0x000000f40048b947 */ /* 0x008fea0003800000 */
.L_x_5315:
        /* <DEDUP_REMOVED lines=13> */
[----:B------:R-:W-:Y:S01]  /*46b0*/  IMAD.MOV.U32 R214, RZ, RZ, -0x60 ;  /* 0xffffffa0ffd67424 */ /* 0x000fe200078e00ff */
        /* <DEDUP_REMOVED lines=10> */
[----:B------:R-:W2:Y:S01]  /*4760*/  S2R R217, SR_TID.X ;  /* 0x0000000000d97919 */ /* 0x000ea20000002100 */
[----:B------:R-:W-:Y:S01]  /*4770*/  UMOV UR27, 0x40000040 ;  /* 0x40000040001b7882 */ /* 0x000fe20000000000 */
[----:B------:R-:W-:Y:S01]  /*4780*/  UIADD3 UR30, UR5, 0x602, URZ ;  /* 0x00000602051e7890 */ /* 0x000fe2000fffe03f */
[----:B------:R-:W-:Y:S01]  /*4790*/  UMOV UR31, 0x40000040 ;  /* 0x40000040001f7882 */ /* 0x000fe20000000000 */
[----:B------:R-:W-:Y:S01]  /*47a0*/  UIADD3 UR34, UR5, 0x604, URZ ;  /* 0x0000060405227890 */ /* 0x000fe2000fffe03f */
[----:B-1----:R-:W-:Y:S01]  /*47b0*/  @P1 IMAD.HI.U32 R20, R21, R20, RZ ;  /* 0x0000001415141227 */ /* 0x002fe200078e00ff */
        /* <DEDUP_REMOVED lines=10> */
[----:B------:R-:W-:-:S04]  /*4860*/  IMAD R13, R207, R214, 0x1 ;  /* 0x00000001cf0d7424 */ /* 0x000fc800078e02d6 */
[----:B------:R-:W0:Y:S01]  /*4870*/  SHFL.IDX PT, R20, R21, RZ, 0x1c1f ;  /* 0x001c1fff15147589 */ /* 0x000e2200000e0000 */
[----:B------:R-:W-:-:S03]  /*4880*/  IMAD R13, R204, -0x2, R13 ;  /* 0xfffffffecc0d7824 */ /* 0x000fc600078e020d */
[----:B------:R-:W1:Y:S02]  /*4890*/  SHFL.IDX PT, R212, R21, 0x1, 0x1c1f ;  /* 0x003c1f0015d47f89 */ /* 0x000e6400000e0000 */
[----:B------:R-:W-:Y:S02]  /*48a0*/  IADD3 R13, -R201, R13, R202 ;  /* 0x0000000dc90d7210 */ /* 0x000fe40007ffe1ca */
[----:B--2---:R-:W-:-:S05]  /*48b0*/  SHF.R.U32.HI R217, RZ, 0x7, R217 ;  /* 0x00000007ffd97819 */ /* 0x004fca00000116d9 */
[----:B------:R-:W-:Y:S02]  /*48c0*/  VIADD R235, R217, 0x8 ;  /* 0x00000008d9eb7836 */ /* 0x000fe40000000000 */
[C---:B0-----:R-:W-:Y:S02]  /*48d0*/  IMAD.IADD R20, R13.reuse, 0x1, R20 ;  /* 0x000000010d147824 */ /* 0x041fe400078e0214 */
[----:B-1----:R-:W-:-:S03]  /*48e0*/  IMAD.IADD R13, R13, 0x1, R212 ;  /* 0x000000010d0d7824 */ /* 0x002fc600078e02d4 */
[C---:B------:R-:W-:Y:S02]  /*48f0*/  ISETP.GT.AND P6, PT, R20.reuse, RZ, PT ;  /* 0x000000ff1400720c */ /* 0x040fe40003fc4270 */
[C---:B------:R-:W-:Y:S02]  /*4900*/  ISETP.GT.AND P5, PT, R20.reuse, 0x1, PT ;  /* 0x000000011400780c */ /* 0x040fe40003fa4270 */
[C---:B------:R-:W-:Y:S02]  /*4910*/  ISETP.GT.AND P3, PT, R20.reuse, 0x8, PT ;  /* 0x000000081400780c */ /* 0x040fe40003f64270 */
[----:B------:R-:W-:Y:S01]  /*4920*/  ISETP.GT.AND P4, PT, R20, 0x9, PT ;  /* 0x000000091400780c */ /* 0x000fe20003f84270 */
        /* <DEDUP_REMOVED lines=215> */
[----:B------:R-:W-:Y:S01]  /*56a0*/  FSEL R153, R20, RZ, P4 ;  /* 0x000000ff14997208 */ /* 0x000fe20002000000 */
[--C-:B------:R-:W-:Y:S01]  /*56b0*/  FFMA.FTZ R156, R156, UR5, -R199.reuse ;  /* 0x000000059c9c7c23 */ /* 0x100fe200080108c7 */
[----:B------:R-:W-:Y:S01]  /*56c0*/  FSEL R216, R216, RZ, P4 ;  /* 0x000000ffd8d87208 */ /* 0x000fe20002000000 */
[----:B------:R0:W-:Y:S01]  /*56d0*/  MUFU.EX2 R158, R152 ;  /* 0x00000098009e7308 */ /* 0x0001e20000000800 */
[--C-:B------:R-:W-:Y:S01]  /*56e0*/  FFMA.FTZ R157, R157, UR5, -R199.reuse ;  /* 0x000000059d9d7c23 */ /* 0x100fe200080108c7 */
[--C-:B------:R-:W-:Y:S01]  /*56f0*/  FFMA.FTZ R160, R160, UR5, -R199.reuse ;  /* 0x00000005a0a07c23 */ /* 0x100fe200080108c7 */
[----:B------:R-:W-:Y:S01]  /*5700*/  FFMA.FTZ R161, R161, UR5, -R199 ;  /* 0x00000005a1a17c23 */ /* 0x000fe200080108c7 */
[--C-:B------:R-:W-:Y:S01]  /*5710*/  FFMA.FTZ R213, R154, UR5, -R216.reuse ;  /* 0x000000059ad57c23 */ /* 0x100fe200080108d8 */
[----:B------:R-:W-:Y:S01]  /*5720*/  FFMA.FTZ R154, R211, UR5, -R216 ;  /* 0x00000005d39a7c23 */ /* 0x000fe200080108d8 */
[----:B------:R-:W-:-:S02]  /*5730*/  IMAD.U32 R211, RZ, RZ, UR4 ;  /* 0x00000004ffd37e24 */ /* 0x000fc4000f8e00ff */
[--C-:B------:R-:W-:Y:S01]  /*5740*/  FFMA.FTZ R215, R21, UR5, -R216.reuse ;  /* 0x0000000515d77c23 */ /* 0x100fe200080108d8 */
[----:B------:R-:W-:Y:S01]  /*5750*/  FFMA.FTZ R214, R155, UR5, -R216 ;  /* 0x000000059bd67c23 */ /* 0x000fe200080108d8 */
[----:B0-----:R-:W-:Y:S01]  /*5760*/  FSEL R152, R13, RZ, P3 ;  /* 0x000000ff0d987208 */ /* 0x001fe20001800000 */
[----:B------:R-:W0:Y:S01]  /*5770*/  MUFU.EX2 R159, R159 ;  /* 0x0000009f009f7308 */ /* 0x000e220000000800 */
[----:B------:R-:W-:Y:S01]  /*5780*/  UIMAD UR4, UR36, 0xc00, UR6 ;  /* 0x00000c00240478a4 */ /* 0x000fe2000f8e0206 */
[--C-:B------:R-:W-:Y:S01]  /*5790*/  FFMA.FTZ R164, R164, UR5, -R199.reuse ;  /* 0x00000005a4a47c23 */ /* 0x100fe200080108c7 */
[----:B------:R-:W-:Y:S01]  /*57a0*/  FFMA.FTZ R165, R165, UR5, -R199 ;  /* 0x00000005a5a57c23 */ /* 0x000fe200080108c7 */
[----:B------:R-:W-:Y:S01]  /*57b0*/  FADD.FTZ R21, -R152, R209 ;  /* 0x000000d198157221 */ /* 0x000fe20000010100 */
[----:B------:R-:W-:Y:S01]  /*57c0*/  FADD.FTZ R152, -R153, R210 ;  /* 0x000000d299987221 */ /* 0x000fe20000010100 */
[----:B------:R-:W-:Y:S02]  /*57d0*/  @!P2 VIADD R153, R211, 0x32440 ;  /* 0x00032440d399a836 */ /* 0x000fe40000000000 */
[--C-:B------:R-:W-:Y:S01]  /*57e0*/  FFMA.FTZ R162, R162, UR5, -R216.reuse ;  /* 0x00000005a2a27c23 */ /* 0x100fe200080108d8 */
[----:B------:R-:W-:Y:S01]  /*57f0*/  FMUL.FTZ R210, R21, UR5 ;  /* 0x0000000515d27c20 */ /* 0x000fe20008410000 */
[----:B------:R-:W-:Y:S01]  /*5800*/  IADD3 R21, -R217, 0xb, RZ ;  /* 0x0000000bd9157810 */ /* 0x000fe20007ffe1ff */
[----:B------:R-:W-:Y:S01]  /*5810*/  FMUL.FTZ R217, R152, UR5 ;  /* 0x0000000598d97c20 */ /* 0x000fe20008410000 */
[----:B------:R-:W-:Y:S01]  /*5820*/  @!P2 PRMT R153, RZ, 0x654, R153 ;  /* 0x00000654ff99a816 */ /* 0x000fe20000000099 */
[----:B------:R-:W-:Y:S01]  /*5830*/  MUFU.EX2 R156, R156 ;  /* 0x0000009c009c7308 */ /* 0x000fe20000000800 */
[----:B------:R-:W-:Y:S01]  /*5840*/  UMOV UR10, UR4 ;  /* 0x00000004000a7c82 */ /* 0x000fe20008000000 */
[----:B------:R1:W-:Y:S06]  /*5850*/  BAR.ARV R21, 0x100 ;  /* 0x000400150000751d */ /* 0x0003ec0000002000 */
[----:B------:R2:W-:Y:S01]  /*5860*/  @!P2 SYNCS.ARRIVE.TRANS64.RED.A1T0 RZ, [R153+URZ], RZ ;  /* 0x000000ff99ffa9a7 */ /* 0x0005e2000810043f */
[----:B------:R-:W3:Y:S01]  /*5870*/  MUFU.EX2 R210, R210 ;  /* 0x000000d200d27308 */ /* 0x000ee20000000800 */
[----:B0-----:R-:W-:Y:S01]  /*5880*/  F2FP.F16.F32.PACK_AB R152, R159, R158 ;  /* 0x0000009e9f98723e */ /* 0x001fe200000000ff */
[--C-:B------:R-:W-:Y:S01]  /*5890*/  FFMA.FTZ R163, R163, UR5, -R216.reuse ;  /* 0x00000005a3a37c23 */ /* 0x100fe200080108d8 */
        /* <DEDUP_REMOVED lines=13> */
[----:B------:R-:W4:Y:S01]  /*5970*/  MUFU.EX2 R157, R157 ;  /* 0x0000009d009d7308 */ /* 0x000f220000000800 */
        /* <DEDUP_REMOVED lines=31> */
[----:B------:R4:W3:Y:S01]  /*5b70*/  MUFU.EX2 R209, R154 ;  /* 0x0000009a00d17308 */ /* 0x0008e20000000800 */
        /* <DEDUP_REMOVED lines=100> */
[----:B----4-:R-:W-:Y:S01]  /*61c0*/  F2FP.F16.F32.PACK_AB R154, R157, R156 ;  /* 0x0000009c9d9a723e */ /* 0x010fe200000000ff */
[----:B------:R-:W-:Y:S01]  /*61d0*/  MUFU.EX2 R160, R160 ;  /* 0x000000a000a07308 */ /* 0x000fe20000000800 */
[----:B--2---:R-:W-:Y:S01]  /*61e0*/  F2FP.F16.F32.PACK_AB R153, R214, R213 ;  /* 0x000000d5d699723e */ /* 0x004fe200000000ff */
[--C-:B------:R-:W-:Y:S01]  /*61f0*/  FFMA.FTZ R180, R180, UR5, -R199.reuse ;  /* 0x00000005b4b47c23 */ /* 0x100fe200080108c7 */
[----:B---3--:R-:W-:Y:S01]  /*6200*/  F2FP.F16.F32.PACK_AB R155, R209, R215 ;  /* 0x000000d7d19b723e */ /* 0x008fe200000000ff */
        /* <DEDUP_REMOVED lines=24> */
[----:B------:R-:W-:Y:S01]  /*6390*/  WARPGROUP.ARRIVE ;  /* 0x00000000000079c5 */ /* 0x000fe20000000000 */
[----:B------:R-:W-:Y:S01]  /*63a0*/  FFMA.FTZ R199, R212, UR5, -R216 ;  /* 0x00000005d4c77c23 */ /* 0x000fe200080108d8 */
[----:B------:R-:W-:Y:S01]  /*63b0*/  FFMA.FTZ R0, R210, R0, R158 ;  /* 0x00000000d2007223 */ /* 0x000fe2000001009e */
[----:B------:R-:W-:Y:S01]  /*63c0*/  FFMA.FTZ R213, R217, R12, R213 ;  /* 0x0000000cd9d57223 */ /* 0x000fe200000100d5 */
[----:B------:R-:W-:Y:S01]  /*63d0*/  ISETP.GT.AND P3, PT, R207, R208, PT ;  /* 0x000000d0cf00720c */ /* 0x000fe20003f64270 */
[----:B------:R-:W-:Y:S01]  /*63e0*/  @!P2 VIADD R211, R211, 0x32460 ;  /* 0x00032460d3d3a836 */ /* 0x000fe20000000000 */
[----:B------:R-:W-:Y:S01]  /*63f0*/  HGMMA.64x256x16.F32 R24, R152, gdesc[UR8].tnspB, R24, gsb0 ;  /* 0x43e0000898187df0 */ /* 0x000fe20008000818 */
[----:B------:R-:W-:Y:S01]  /*6400*/  MUFU.EX2 R162, R162 ;  /* 0x000000a200a27308 */ /* 0x000fe20000000800 */
[----:B------:R-:W-:Y:S01]  /*6410*/  UIADD3 UR10, UR4, 0x80, URZ ;  /* 0x00000080040a7890 */ /* 0x000fe2000fffe03f */
[----:B------:R-:W-:Y:S01]  /*6420*/  FADD.FTZ R159, R159, R0 ;  /* 0x000000009f9f7221 */ /* 0x000fe20000010000 */
[----:B------:R-:W-:Y:S01]  /*6430*/  UMOV UR11, 0x40000040 ;  /* 0x40000040000b7882 */ /* 0x000fe20000000000 */
[----:B------:R-:W-:Y:S01]  /*6440*/  FADD.FTZ R214, R214, R213 ;  /* 0x000000d5d6d67221 */ /* 0x000fe20000010000 */
[----:B------:R-:W-:Y:S01]  /*6450*/  @!P2 PRMT R211, RZ, 0x654, R211 ;  /* 0x00000654ffd3a816 */ /* 0x000fe200000000d3 */
[----:B------:R-:W-:Y:S01]  /*6460*/  FADD.FTZ R156, R156, R159 ;  /* 0x0000009f9c9c7221 */ /* 0x000fe20000010000 */
[----:B------:R-:W-:Y:S01]  /*6470*/  VIADD R207, R207, 0xffffffff ;  /* 0xffffffffcfcf7836 */ /* 0x000fe20000000000 */
[----:B------:R-:W2:Y:S01]  /*6480*/  MUFU.EX2 R163, R163 ;  /* 0x000000a300a37308 */ /* 0x000ea20000000800 */
[----:B------:R-:W-:Y:S01]  /*6490*/  FADD.FTZ R214, R215, R214 ;  /* 0x000000d6d7d67221 */ /* 0x000fe20000010000 */
[----:B------:R-:W-:Y:S01]  /*64a0*/  FADD.FTZ R157, R157, R156 ;  /* 0x0000009c9d9d7221 */ /* 0x000fe20000010000 */
[----:B------:R-:W-:-:S02]  /*64b0*/  IMAD.MOV.U32 R210, RZ, RZ, R20 ;  /* 0x000000ffffd27224 */ /* 0x000fc400078e0014 */
[----:B------:R-:W-:-:S03]  /*64c0*/  FADD.FTZ R209, R209, R214 ;  /* 0x000000d6d1d17221 */ /* 0x000fc60000010000 */
        /* <DEDUP_REMOVED lines=121> */
.L_x_5308:
[----:B------:R-:W-:-:S13]  /*6c60*/  ISETP.GE.AND P1, PT, R207, RZ, PT ;  /* 0x000000ffcf00720c */ /* 0x000fda0003f26270 */
[----:B------:R-:W-:Y:S05]  /*6c70*/  @!P1 BRA `(.L_x_5318) ;  /* 0x0000002000bc9947 */ /* 0x000fea0003800000 */
[----:B------:R-:W-:Y:S02]  /*6c80*/  IMAD.MOV.U32 R209, RZ, RZ, R20 ;  /* 0x000000ffffd17224 */ /* 0x000fe400078e0014 */
[----:B------:R-:W-:-:S07]  /*6c90*/  IMAD.MOV.U32 R201, RZ, RZ, R13 ;  /* 0x000000ffffc97224 */ /* 0x000fce00078e000d */
.L_x_5327:
[----:B------:R-:W-:-:S04]  /*6ca0*/  UIADD3 UR36, UR36, 0x1, URZ ;  /* 0x0000000124247890 */ /* 0x000fc8000fffe03f */
[----:B------:R-:W-:-:S04]  /*6cb0*/  UISETP.NE.AND UP0, UPT, UR36, 0x2, UPT ;  /* 0x000000022400788c */ /* 0x000fc8000bf05270 */
[----:B------:R-:W-:Y:S02]  /*6cc0*/  USEL UR4, URZ, 0x1, UP0 ;  /* 0x000000013f047887 */ /* 0x000fe40008000000 */
[----:B------:R-:W-:Y:S02]  /*6cd0*/  USEL UR36, UR36, URZ, UP0 ;  /* 0x0000003f24247287 */ /* 0x000fe40008000000 */
[----:B------:R-:W-:Y:S01]  /*6ce0*/  ULOP3.LUT UR37, UR37, UR4, URZ, 0x3c, !UPT ;  /* 0x0000000425257292 */ /* 0x000fe2000f8e3c3f */
[----:B-1----:R-:W-:Y:S11]  /*6cf0*/  @!P0 BRA `(.L_x_5319) ;  /* 0x0000000000048947 */ /* 0x002ff60003800000 */
[----:B------:R-:W-:Y:S01]  /*6d00*/  BPT.TRAP 0x1 ;  /* 0x000000040000795c */ /* 0x000fe20000300000 */
.L_x_5319:
        /* <DEDUP_REMOVED lines=9> */
.L_x_5320:
[----:B--2---:R-:W-:Y:S05]  /*6da0*/  @P1 BRA `(.L_x_5321) ;  /* 0x0000000000081947 */ /* 0x004fea0003800000 */
[----:B------:R-:W2:Y:S02]  /*6db0*/  SYNCS.PHASECHK.TRANS64.TRYWAIT P1, [UR4+0x32430], R13 ;  /* 0x0324300dff0075a7 */ /* 0x000ea40008020144 */
[----:B--2---:R-:W-:Y:S05]  /*6dc0*/  @!P1 BRA `(.L_x_5322) ;  /* 0x000000cc00649947 */ /* 0x004fea0003800000 */
.L_x_5321:
        /* <DEDUP_REMOVED lines=31> */
.L_x_5323:
[----:B------:R3:W4:Y:S01]  /*6fc0*/  SYNCS.PHASECHK.TRANS64.TRYWAIT P1, [UR4+0x32450], R13 ;  /* 0x0324500dff0075a7 */ /* 0x0007220008020144 */
[----:B------:R-:W-:Y:S05]  /*6fd0*/  @!P0 BRA `(.L_x_5324) ;  /* 0x0000000000048947 */ /* 0x000fea0003800000 */
[----:B------:R-:W-:Y:S01]  /*6fe0*/  BPT.TRAP 0x1 ;  /* 0x000000040000795c */ /* 0x000fe20000300000 */
.L_x_5324:
[----:B----4-:R-:W-:Y:S05]  /*6ff0*/  @P1 BRA `(.L_x_5325) ;  /* 0x0000000000081947 */ /* 0x010fea0003800000 */
[----:B------:R-:W4:Y:S02]  /*7000*/  SYNCS.PHASECHK.TRANS64.TRYWAIT P1, [UR4+0x32450], R13 ;  /* 0x0324500dff0075a7 */ /* 0x000f240008020144 */
[----:B----4-:R-:W-:Y:S05]  /*7010*/  @!P1 BRA `(.L_x_5326) ;  /* 0x000000c800e89947 */ /* 0x010fea0003800000 */
.L_x_5325:
        /* <DEDUP_REMOVED lines=10> */
[----:B------:R-:W-:Y:S01]  /*70c0*/  IMAD.U32 R212, RZ, RZ, UR4 ;  /* 0x00000004ffd47e24 */ /* 0x000fe2000f8e00ff */
[----:B------:R-:W-:Y:S01]  /*70d0*/  UMOV UR15, 0x40000040 ;  /* 0x40000040000f7882 */ /* 0x000fe20000000000 */
[----:B------:R-:W-:Y:S01]  /*70e0*/  UIADD3 UR18, UR5, 0x304, URZ ;  /* 0x0000030405127890 */ /* 0x000fe2000fffe03f */
[----:B------:R-:W-:Y:S01]  /*70f0*/  ISETP.GT.AND P1, PT, R207, RZ, PT ;  /* 0x000000ffcf00720c */ /* 0x000fe20003f24270 */
[----:B------:R-:W-:Y:S01]  /*7100*/  UMOV UR19, 0x40000040 ;  /* 0x4000004000137882 */ /* 0x000fe20000000000 */
[----:B------:R-:W-:Y:S01]  /*7110*/  HGMMA.64x96x16.F32 R152, gdesc[UR56], R152, gsb0 ;  /* 0x01600000389879f0 */ /* 0x000fe20008000898 */
[----:B------:R-:W-:Y:S01]  /*7120*/  R2UR UR56, R8 ;  /* 0x00000000083872ca */ /* 0x000fe200000e0000 */
[----:B------:R-:W-:Y:S01]  /*7130*/  UIADD3 UR58, UR5, 0x2, URZ ;  /* 0x00000002053a7890 */ /* 0x000fe2000fffe03f */
[----:B------:R-:W-:Y:S01]  /*7140*/  R2UR UR57, R9 ;  /* 0x00000000093972ca */ /* 0x000fe200000e0000 */
[----:B------:R-:W-:Y:S01]  /*7150*/  UMOV UR59, 0x40000040 ;  /* 0x40000040003b7882 */ /* 0x000fe20000000000 */
[----:B------:R-:W-:Y:S01]  /*7160*/  UIADD3 UR22, UR5, 0x306, URZ ;  /* 0x0000030605167890 */ /* 0x000fe2000fffe03f */
[----:B------:R-:W-:Y:S01]  /*7170*/  VIADD R207, R207, 0xffffffff ;  /* 0xffffffffcfcf7836 */ /* 0x000fe20000000000 */
        /* <DEDUP_REMOVED lines=16> */
[----:B------:R-:W-:Y:S01]  /*7280*/  UIMAD UR4, UR36, 0xc00, UR6 ;  /* 0x00000c00240478a4 */ /* 0x000fe2000f8e0206 */
        /* <DEDUP_REMOVED lines=104> */
[----:B0-----:R-:W0:Y:S01]  /*7910*/  SHFL.BFLY PT, R211, R202, 0x2, 0x1f ;  /* 0x0c401f00cad37f89 */ /* 0x001e2200000e0000 */
        /* <DEDUP_REMOVED lines=16> */
[----:B------:R-:W-:Y:S02]  /*7a20*/  @!P2 VIADD R152, R212, 0x32440 ;  /* 0x00032440d498a836 */ /* 0x000fe40000000000 */
[----:B------:R-:W-:Y:S01]  /*7a30*/  FMUL.FTZ R201, R201, UR5 ;  /* 0x00000005c9c97c20 */ /* 0x000fe20008410000 */
[--C-:B------:R-:W-:Y:S01]  /*7a40*/  FFMA.FTZ R156, R156, UR5, -R210.reuse ;  /* 0x000000059c9c7c23 */ /* 0x100fe200080108d2 */
[----:B------:R-:W-:Y:S01]  /*7a50*/  MUFU.EX2 R202, R202 ;  /* 0x000000ca00ca7308 */ /* 0x000fe20000000800 */
[----:B------:R-:W-:Y:S01]  /*7a60*/  FFMA.FTZ R160, R160, UR5, -R210 ;  /* 0x00000005a0a07c23 */ /* 0x000fe200080108d2 */
[----:B------:R-:W-:Y:S01]  /*7a70*/  @!P2 PRMT R152, RZ, 0x654, R152 ;  /* 0x00000654ff98a816 */ /* 0x000fe20000000098 */
[--C-:B------:R-:W-:Y:S01]  /*7a80*/  FFMA.FTZ R161, R161, UR5, -R210.reuse ;  /* 0x00000005a1a17c23 */ /* 0x100fe200080108d2 */
[--C-:B------:R-:W-:Y:S01]  /*7a90*/  FFMA.FTZ R164, R164, UR5, -R210.reuse ;  /* 0x00000005a4a47c23 */ /* 0x100fe200080108d2 */
[--C-:B------:R-:W-:Y:S01]  /*7aa0*/  FFMA.FTZ R165, R165, UR5, -R210.reuse ;  /* 0x00000005a5a57c23 */ /* 0x100fe200080108d2 */
[--C-:B------:R-:W-:Y:S01]  /*7ab0*/  FFMA.FTZ R168, R168, UR5, -R210.reuse ;  /* 0x00000005a8a87c23 */ /* 0x100fe200080108d2 */
[----:B-1----:R-:W-:Y:S01]  /*7ac0*/  FMNMX.FTZ R20, R20, R213, !PT ;  /* 0x000000d514147209 */ /* 0x002fe20007810000 */
[----:B------:R-:W0:Y:S01]  /*7ad0*/  MUFU.EX2 R201, R201 ;  /* 0x000000c900c97308 */ /* 0x000e220000000800 */
[--C-:B------:R-:W-:Y:S01]  /*7ae0*/  FFMA.FTZ R169, R169, UR5, -R210.reuse ;  /* 0x00000005a9a97c23 */ /* 0x100fe200080108d2 */
[--C-:B------:R-:W-:Y:S01]  /*7af0*/  FFMA.FTZ R172, R172, UR5, -R210.reuse ;  /* 0x00000005acac7c23 */ /* 0x100fe200080108d2 */
[--C-:B------:R-:W-:Y:S01]  /*7b00*/  FFMA.FTZ R173, R173, UR5, -R210.reuse ;  /* 0x00000005adad7c23 */ /* 0x100fe200080108d2 */
[C---:B------:R-:W-:Y:S01]  /*7b10*/  FADD.FTZ R21, -R20.reuse, R209 ;  /* 0x000000d114157221 */ /* 0x040fe20000010100 */
[----:B------:R-:W-:Y:S01]  /*7b20*/  FMUL.FTZ R214, R20, UR5 ;  /* 0x0000000514d67c20 */ /* 0x000fe20008410000 */
[--C-:B------:R-:W-:Y:S01]  /*7b30*/  FFMA.FTZ R176, R176, UR5, -R210.reuse ;  /* 0x00000005b0b07c23 */ /* 0x100fe200080108d2 */
[----:B------:R-:W-:Y:S01]  /*7b40*/  FFMA.FTZ R177, R177, UR5, -R210 ;  /* 0x00000005b1b17c23 */ /* 0x000fe200080108d2 */
[----:B------:R-:W-:Y:S01]  /*7b50*/  FMUL.FTZ R157, R21, UR5 ;  /* 0x00000005159d7c20 */ /* 0x000fe20008410000 */
[----:B------:R-:W-:Y:S01]  /*7b60*/  IADD3 R21, -R215, 0xb, RZ ;  /* 0x0000000bd7157810 */ /* 0x000fe20007ffe1ff */
[----:B------:R1:W-:Y:S01]  /*7b70*/  MUFU.EX2 R209, R153 ;  /* 0x0000009900d17308 */ /* 0x0003e20000000800 */
[--C-:B------:R-:W-:Y:S01]  /*7b80*/  FFMA.FTZ R211, R154, UR5, -R214.reuse ;  /* 0x000000059ad37c23 */ /* 0x100fe200080108d6 */
[--C-:B------:R-:W-:Y:S01]  /*7b90*/  FFMA.FTZ R213, R155, UR5, -R214.reuse ;  /* 0x000000059bd57c23 */ /* 0x100fe200080108d6 */
        /* <DEDUP_REMOVED lines=142> */
[--C-:B------:R-:W-:Y:S01]  /*8480*/  FFMA.FTZ R162, R162, UR5, -R214.reuse ;  /* 0x00000005a2a27c23 */ /* 0x100fe200080108d6 */
[----:B0-----:R-:W-:Y:S01]  /*8490*/  F2FP.F16.F32.PACK_AB R154, R209, R156 ;  /* 0x0000009cd19a723e */ /* 0x001fe200000000ff */
[--C-:B------:R-:W-:Y:S01]  /*84a0*/  FFMA.FTZ R163, R163, UR5, -R214.reuse ;  /* 0x00000005a3a37c23 */ /* 0x100fe200080108d6 */
[----:B----4-:R-:W-:Y:S01]  /*84b0*/  F2FP.F16.F32.PACK_AB R153, R213, R211 ;  /* 0x000000d3d599723e */ /* 0x010fe200000000ff */
[--C-:B------:R-:W-:Y:S01]  /*84c0*/  FFMA.FTZ R166, R166, UR5, -R214.reuse ;  /* 0x00000005a6a67c23 */ /* 0x100fe200080108d6 */
[----:B-----5:R-:W-:Y:S01]  /*84d0*/  F2FP.F16.F32.PACK_AB R155, R159, R158 ;  /* 0x0000009e9f9b723e */ /* 0x020fe200000000ff */
[--C-:B------:R-:W-:Y:S01]  /*84e0*/  FFMA.FTZ R167, R167, UR5, -R214.reuse ;  /* 0x00000005a7a77c23 */ /* 0x100fe200080108d6 */
[----:B------:R-:W-:Y:S01]  /*84f0*/  MUFU.EX2 R160, R160 ;  /* 0x000000a000a07308 */ /* 0x000fe20000000800 */
[--C-:B------:R-:W-:Y:S01]  /*8500*/  FFMA.FTZ R170, R170, UR5, -R214.reuse ;  /* 0x00000005aaaa7c23 */ /* 0x100fe200080108d6 */
[----:B------:R-:W-:Y:S01]  /*8510*/  WARPGROUP.ARRIVE ;  /* 0x00000000000079c5 */ /* 0x000fe20000000000 */
[--C-:B------:R-:W-:Y:S01]  /*8520*/  FFMA.FTZ R171, R171, UR5, -R214.reuse ;  /* 0x00000005abab7c23 */ /* 0x100fe200080108d6 */
[--C-:B------:R-:W-:Y:S01]  /*8530*/  FFMA.FTZ R174, R174, UR5, -R214.reuse ;  /* 0x00000005aeae7c23 */ /* 0x100fe200080108d6 */
[----:B------:R-:W-:Y:S01]  /*8540*/  FFMA.FTZ R175, R175, UR5, -R214 ;  /* 0x00000005afaf7c23 */ /* 0x000fe200080108d6 */
[--C-:B------:R-:W-:Y:S01]  /*8550*/  FFMA.FTZ R180, R180, UR5, -R210.reuse ;  /* 0x00000005b4b47c23 */ /* 0x100fe200080108d2 */
[----:B------:R-:W-:Y:S01]  /*8560*/  FFMA.FTZ R181, R181, UR5, -R210 ;  /* 0x00000005b5b57c23 */ /* 0x000fe200080108d2 */
[----:B------:R-:W-:Y:S01]  /*8570*/  HGMMA.64x256x16.F32 R24, R152, gdesc[UR8].tnspB, R24, gsb0 ;  /* 0x43e0000898187df0 */ /* 0x000fe20008000818 */
[----:B------:R-:W0:Y:S01]  /*8580*/  MUFU.EX2 R161, R161 ;  /* 0x000000a100a17308 */ /* 0x000e220000000800 */
[----:B------:R-:W-:Y:S01]  /*8590*/  UIADD3 UR10, UR4, 0x80, URZ ;  /* 0x00000080040a7890 */ /* 0x000fe2000fffe03f */
[--C-:B------:R-:W-:Y:S01]  /*85a0*/  FFMA.FTZ R178, R178, UR5, -R214.reuse ;  /* 0x00000005b2b27c23 */ /* 0x100fe200080108d6 */
[----:B------:R-:W-:Y:S01]  /*85b0*/  UMOV UR11, 0x40000040 ;  /* 0x40000040000b7882 */ /* 0x000fe20000000000 */
        /* <DEDUP_REMOVED lines=8> */
[--C-:B------:R-:W-:Y:S01]  /*8640*/  FFMA.FTZ R186, R186, UR5, -R214.reuse ;  /* 0x00000005baba7c23 */ /* 0x100fe200080108d6 */
[--C-:B------:R-:W-:Y:S01]  /*8650*/  FFMA.FTZ R187, R187, UR5, -R214.reuse ;  /* 0x00000005bbbb7c23 */ /* 0x100fe200080108d6 */
[--C-:B------:R-:W-:Y:S01]  /*8660*/  FFMA.FTZ R190, R190, UR5, -R214.reuse ;  /* 0x00000005bebe7c23 */ /* 0x100fe200080108d6 */
[----:B------:R-:W-:Y:S01]  /*8670*/  FFMA.FTZ R191, R191, UR5, -R214 ;  /* 0x00000005bfbf7c23 */ /* 0x000fe200080108d6 */
[----:B------:R-:W1:Y:S01]  /*8680*/  MUFU.EX2 R165, R165 ;  /* 0x000000a500a57308 */ /* 0x000e620000000800 */
[--C-:B------:R-:W-:Y:S01]  /*8690*/  FFMA.FTZ R192, R192, UR5, -R210.reuse ;  /* 0x00000005c0c07c23 */ /* 0x100fe200080108d2 */
[--C-:B------:R-:W-:Y:S01]  /*86a0*/  FFMA.FTZ R193, R193, UR5, -R210.reuse ;  /* 0x00000005c1c17c23 */ /* 0x100fe200080108d2 */
[--C-:B------:R-:W-:Y:S01]  /*86b0*/  FFMA.FTZ R196, R196, UR5, -R210.reuse ;  /* 0x00000005c4c47c23 */ /* 0x100fe200080108d2 */
[----:B------:R-:W-:Y:S01]  /*86c0*/  FFMA.FTZ R197, R197, UR5, -R210 ;  /* 0x00000005c5c57c23 */ /* 0x000fe200080108d2 */
[--C-:B------:R-:W-:Y:S01]  /*86d0*/  FFMA.FTZ R194, R194, UR5, -R214.reuse ;  /* 0x00000005c2c27c23 */ /* 0x100fe200080108d6 */
[--C-:B------:R-:W-:Y:S01]  /*86e0*/  FFMA.FTZ R195, R195, UR5, -R214.reuse ;  /* 0x00000005c3c37c23 */ /* 0x100fe200080108d6 */
[--C-:B------:R-:W-:Y:S01]  /*86f0*/  FFMA.FTZ R198, R198, UR5, -R214.reuse ;  /* 0x00000005c6c67c23 */ /* 0x100fe200080108d6 */
[----:B------:R-:W-:Y:S01]  /*8700*/  MUFU.EX2 R162, R162 ;  /* 0x000000a200a27308 */ /* 0x000fe20000000800 */
[----:B------:R-:W-:Y:S01]  /*8710*/  FFMA.FTZ R199, R199, UR5, -R214 ;  /* 0x00000005c7c77c23 */ /* 0x000fe200080108d6 */
[----:B------:R-:W-:Y:S01]  /*8720*/  FFMA.FTZ R201, R201, R0, R202 ;  /* 0x00000000c9c97223 */ /* 0x000fe200000100ca */
[----:B------:R-:W-:Y:S01]  /*8730*/  FFMA.FTZ R12, R157, R12, R211 ;  /* 0x0000000c9d0c7223 */ /* 0x000fe200000100d3 */
[----:B------:R-:W-:-:S02]  /*8740*/  @!P2 VIADD R212, R212, 0x32460 ;  /* 0x00032460d4d4a836 */ /* 0x000fc40000000000 */
[----:B------:R-:W-:Y:S01]  /*8750*/  FADD.FTZ R201, R208, R201 ;  /* 0x000000c9d0c97221 */ /* 0x000fe20000010000 */
[----:B------:R-:W-:Y:S01]  /*8760*/  FADD.FTZ R213, R213, R12 ;  /* 0x0000000cd5d57221 */ /* 0x000fe20000010000 */
[----:B------:R-:W3:Y:S01]  /*8770*/  MUFU.EX2 R163, R163 ;  /* 0x000000a300a37308 */ /* 0x000ee20000000800 */
[----:B------:R-:W-:Y:S01]  /*8780*/  @!P2 PRMT R212, RZ, 0x654, R212 ;  /* 0x00000654ffd4a816 */ /* 0x000fe200000000d4 */
[----:B------:R-:W-:Y:S01]  /*8790*/  FADD.FTZ R156, R156, R201 ;  /* 0x000000c99c9c7221 */ /* 0x000fe20000010000 */
[----:B------:R-:W-:Y:S01]  /*87a0*/  FADD.FTZ R158, R158, R213 ;  /* 0x000000d59e9e7221 */ /* 0x000fe20000010000 */
[----:B------:R-:W-:Y:S02]  /*87b0*/  IMAD.MOV.U32 R201, RZ, RZ, R13 ;  /* 0x000000ffffc97224 */ /* 0x000fe400078e000d */
[----:B------:R-:W-:Y:S01]  /*87c0*/  FADD.FTZ R209, R209, R156 ;  /* 0x0000009cd1d17221 */ /* 0x000fe20000010000 */
        /* <DEDUP_REMOVED lines=36> */
[----:B------:R-:W-:Y:S01]  /*8a10*/  FADD.FTZ R162, R162, R159 ;  /* 0x0000009fa2a27221 */ /* 0x000fe20000010000 */
[----:B----4-:R-:W-:Y:S01]  /*8a20*/  F2FP.F16.F32.PACK_AB R155, R167, R166 ;  /* 0x000000a6a79b723e */ /* 0x010fe200000000ff */
[----:B------:R-:W-:Y:S01]  /*8a30*/  FADD.FTZ R161, R161, R160 ;  /* 0x000000a0a1a17221 */ /* 0x000fe20000010000 */
[----:B------:R-:W-:Y:S01]  /*8a40*/  IMAD.MOV.U32 R209, RZ, RZ, R20 ;  /* 0x000000ffffd17224 */ /* 0x000fe200078e0014 */
[----:B------:R-:W-:Y:S01]  /*8a50*/  MUFU.EX2 R194, R194 ;  /* 0x000000c200c27308 */ /* 0x000fe20000000800 */
[----:B------:R-:W-:Y:S01]  /*8a60*/  WARPGROUP.ARRIVE ;  /* 0x00000000000079c5 */ /* 0x000fe20000000000 */
[----:B------:R-:W-:Y:S01]  /*8a70*/  FADD.FTZ R163, R163, R162 ;  /* 0x000000a2a3a37221 */ /* 0x000fe20000010000 */
[----:B------:R-:W-:-:S03]  /*8a80*/  FADD.FTZ R164, R164, R161 ;  /* 0x000000a1a4a47221 */ /* 0x000fc60000010000 */
[----:B------:R-:W-:Y:S01]  /*8a90*/  FADD.FTZ R166, R166, R163 ;  /* 0x000000a3a6a67221 */ /* 0x000fe20000010000 */
[----:B------:R-:W-:Y:S01]  /*8aa0*/  HGMMA.64x256x16.F32 R24, R152, gdesc[UR8].tnspB, R24, gsb0 ;  /* 0x43e0000898187df0 */ /* 0x000fe20008000818 */
[----:B------:R-:W-:Y:S01]  /*8ab0*/  UIADD3 UR10, UR4, 0x100, URZ ;  /* 0x00000100040a7890 */ /* 0x000fe2000fffe03f */
[----:B------:R-:W1:Y:S01]  /*8ac0*/  MUFU.EX2 R195, R195 ;  /* 0x000000c300c37308 */ /* 0x000e620000000800 */
        /* <DEDUP_REMOVED lines=60> */
[----:B-1----:R-:W-:Y:S01]  /*8e90*/  F2FP.F16.F32.PACK_AB R153, R195, R194 ;  /* 0x000000c2c399723e */ /* 0x002fe200000000ff */
        /* <DEDUP_REMOVED lines=11> */
[----:B------:R1:W-:Y:S01]  /*8f50*/  @!P2 SYNCS.ARRIVE.TRANS64.RED.A1T0 RZ, [R212+URZ], RZ ;  /* 0x000000ffd4ffa9a7 */ /* 0x0003e2000810043f */
[----:B------:R-:W-:Y:S05]  /*8f60*/  @P1 BRA `(.L_x_5327) ;  /* 0xffffffdc004c1947 */ /* 0x000fea000383ffff */
.L_x_5318:
[----:B------:R-:W2:Y:S01]  /*8f70*/  SHFL.BFLY PT, R3, R0, 0x2, 0x1f ;  /* 0x0c401f0000037f89 */ /* 0x000ea200000e0000 */
[----:B------:R-:W-:Y:S01]  /*8f80*/  IMAD.MOV.U32 R4, RZ, RZ, RZ ;  /* 0x000000ffff047224 */ /* 0x000fe200078e00ff */
[----:B------:R-:W-:Y:S01]  /*8f90*/  R2UR UR4, R224 ;  /* 0x00000000e00472ca */ /* 0x000fe200000e0000 */
[----:B------:R-:W-:Y:S01]  /*8fa0*/  UIADD3 UR36, UR36, 0x1, URZ ;  /* 0x0000000124247890 */ /* 0x000fe2000fffe03f */
[----:B------:R-:W3:Y:S01]  /*8fb0*/  SHFL.BFLY PT, R5, R12, 0x2, 0x1f ;  /* 0x0c401f000c057f89 */ /* 0x000ee200000e0000 */
[----:B------:R4:W-:Y:S06]  /*8fc0*/  BAR.ARV R21, 0x100 ;  /* 0x000400150000751d */ /* 0x0009ec0000002000 */
[----:B------:R-:W-:-:S02]  /*8fd0*/  UISETP.NE.AND UP0, UPT, UR36, 0x2, UPT ;  /* 0x000000022400788c */ /* 0x000fc4000bf05270 */
[----:B------:R-:W-:Y:S06]  /*8fe0*/  BAR.ARV 0x8, 0x180 ;  /* 0x0206000000007b1d */ /* 0x000fec0000002000 */
[----:B------:R-:W-:Y:S01]  /*8ff0*/  UIADD3 UR4, UR4, 0x1, URZ ;  /* 0x0000000104047890 */ /* 0x000fe2000fffe03f */
[----:B------:R-:W-:Y:S01]  /*9000*/  PLOP3.LUT P0, PT, PT, PT, PT, 0x8, 0x0 ;  /* 0x000000000000781c */ /* 0x000fe20003f0e170 */
[----:B--2---:R-:W-:Y:S01]  /*9010*/  FADD.FTZ R3, R3, R0 ;  /* 0x0000000003037221 */ /* 0x004fe20000010000 */
[----:B------:R-:W-:Y:S01]  /*9020*/  IMAD.MOV.U32 R0, RZ, RZ, RZ ;  /* 0x000000ffff007224 */ /* 0x000fe200078e00ff */
[----:B------:R-:W-:Y:S01]  /*9030*/  USEL UR36, UR36, URZ, UP0 ;  /* 0x0000003f24247287 */ /* 0x000fe20008000000 */
[----:B---3--:R-:W-:-:S02]  /*9040*/  FADD.FTZ R5, R5, R12 ;  /* 0x0000000c05057221 */ /* 0x008fc40000010000 */
[----:B------:R-:W2:Y:S01]  /*9050*/  SHFL.BFLY PT, R2, R3, 0x1, 0x1f ;  /* 0x0c201f0003027f89 */ /* 0x000ea200000e0000 */
[----:B------:R-:W-:Y:S02]  /*9060*/  IMAD.U32 R12, RZ, RZ, UR5 ;  /* 0x00000005ff0c7e24 */ /* 0x000fe4000f8e00ff */
[----:B------:R-:W-:Y:S01]  /*9070*/  IMAD.U32 R224, RZ, RZ, UR4 ;  /* 0x00000004ffe07e24 */ /* 0x000fe2000f8e00ff */
[----:B------:R-:W-:-:S04]  /*9080*/  USEL UR4, URZ, 0x1, UP0 ;  /* 0x000000013f047887 */ /* 0x000fc80008000000 */
[----:B------:R-:W-:Y:S01]  /*9090*/  ULOP3.LUT UR37, UR37, UR4, URZ, 0x3c, !UPT ;  /* 0x0000000425257292 */ /* 0x000fe2000f8e3c3f */
[----:B--2---:R-:W-:Y:S01]  /*90a0*/  FADD.FTZ R7, R3, R2 ;  /* 0x0000000203077221 */ /* 0x004fe20000010000 */
[----:B------:R-:W-:Y:S01]  /*90b0*/  IMAD.MOV.U32 R3, RZ, RZ, -0x800000 ;  /* 0xff800000ff037424 */ /* 0x000fe200078e00ff */
[----:B------:R-:W2:Y:S03]  /*90c0*/  SHFL.BFLY PT, R2, R5, 0x1, 0x1f ;  /* 0x0c201f0005027f89 */ /* 0x000ea600000e0000 */
[----:B------:R-:W-:-:S13]  /*90d0*/  FSETP.NE.FTZ.AND P1, PT, R7, RZ, PT ;  /* 0x000000ff0700720b */ /* 0x000fda0003f35000 */
[----:B------:R-:W3:Y:S01]  /*90e0*/  @P1 MUFU.RCP R4, R7 ;  /* 0x0000000700041308 */ /* 0x000ee20000001000 */
[----:B--2---:R-:W-:Y:S01]  /*90f0*/  FADD.FTZ R6, R5, R2 ;  /* 0x0000000205067221 */ /* 0x004fe20000010000 */
[----:B------:R-:W-:-:S06]  /*9100*/  IMAD.MOV.U32 R2, RZ, RZ, -0x800000 ;  /* 0xff800000ff027424 */ /* 0x000fcc00078e00ff */
[----:B------:R-:W2:Y:S01]  /*9110*/  @P1 MUFU.LG2 R5, R7 ;  /* 0x0000000700051308 */ /* 0x000ea20000000c00 */
[----:B------:R-:W-:Y:S01]  /*9120*/  FSETP.NE.FTZ.AND P2, PT, R6, RZ, PT ;  /* 0x000000ff0600720b */ /* 0x000fe20003f55000 */
        /* <DEDUP_REMOVED lines=17> */
[----:B------:R-:W3:Y:S01]  /*9240*/  @P2 MUFU.LG2 R6, R6 ;  /* 0x0000000600062308 */ /* 0x000ee20000000c00 */
        /* <DEDUP_REMOVED lines=50> */
[----:B--2---:R-:W-:Y:S01]  /*9570*/  @P1 FMUL.FTZ R5, R5, 0.69314718246459960938 ;  /* 0x3f31721805051820 */ /* 0x004fe20000410000 */
[----:B---3--:R-:W-:Y:S01]  /*9580*/  @P2 FMUL.FTZ R7, R6, 0.69314718246459960938 ;  /* 0x3f31721806072820 */ /* 0x008fe20000410000 */
        /* <DEDUP_REMOVED lines=66> */
[----:B----4-:R-:W-:-:S07]  /*99b0*/  @P2 FFMA.FTZ R3, R12, R20, R7 ;  /* 0x000000140c032223 */ /* 0x010fce0000010007 */
.L_x_5296:
[----:B------:R-:W2:Y:S01]  /*99c0*/  S2R R4, SR_CgaCtaId ;  /* 0x0000000000047919 */ /* 0x000ea20000008800 */
[----:B------:R-:W-:Y:S01]  /*99d0*/  MOV R151, 0x400 ;  /* 0x0000040000977802 */ /* 0x000fe20000000f00 */
[----:B------:R-:W-:Y:S01]  /*99e0*/  BSSY B0, `(.L_x_5328) ;  /* 0x00002df000007945 */ /* 0x000fe20003800000 */
[----:B------:R-:W-:Y:S02]  /*99f0*/  BAR.SYNC.DEFER_BLOCKING 0x5, 0x180 ;  /* 0x0146000000007b1d */ /* 0x000fe40000010000 */
[----:B--2---:R-:W-:-:S05]  /*9a00*/  LEA R151, R4, R151, 0x18 ;  /* 0x0000009704977211 */ /* 0x004fca00078ec0ff */
[----:B------:R-:W2:Y:S02]  /*9a10*/  LDS.128 R4, [R151+0x324d0] ;  /* 0x0324d00097047984 */ /* 0x000ea40000000c00 */
[----:B--2---:R-:W-:Y:S02]  /*9a20*/  R2UR UR5, R5 ;  /* 0x00000000050572ca */ /* 0x004fe400000e0000 */
[----:B------:R-:W-:Y:S01]  /*9a30*/  R2UR UR6, R6 ;  /* 0x00000000060672ca */ /* 0x000fe200000e0000 */
[----:B------:R-:W-:Y:S06]  /*9a40*/  BAR.ARV 0x4, 0x180 ;  /* 0x0106000000007b1d */ /* 0x000fec0000002000 */
[----:B------:R-:W-:Y:S08]  /*9a50*/  @P0 BRA `(.L_x_5329) ;  /* 0x0000001c00e80947 */ /* 0x000ff00003800000 */
[----:B------:R-:W2:Y:S01]  /*9a60*/  S2R R6, SR_SWINHI ;  /* 0x0000000000067919 */ /* 0x000ea20000002f00 */
        /* <DEDUP_REMOVED lines=20> */
[----:B--2---:R-:W-:-:S02]  /*9bb0*/  MOV R5, R6 ;  /* 0x0000000600057202 */ /* 0x004fc40000000f00 */
[----:B------:R-:W-:Y:S02]  /*9bc0*/  F2FP.F16.F32.PACK_AB R51, R158, R51 ;  /* 0x000000339e33723e */ /* 0x000fe400000000ff */
[----:B------:R-:W-:Y:S01]  /*9bd0*/  F2FP.F16.F32.PACK_AB R57, R157, R58 ;  /* 0x0000003a9d39723e */ /* 0x000fe200000000ff */
[----:B------:R-:W-:Y:S01]  /*9be0*/  IMAD.WIDE R98, R228, 0x2, R4 ;  /* 0x00000002e4627825 */ /* 0x000fe200078e0204 */
[----:B------:R-:W-:Y:S02]  /*9bf0*/  F2FP.F16.F32.PACK_AB R64, R65, R64 ;  /* 0x000000404140723e */ /* 0x000fe400000000ff */
[----:B------:R-:W-:Y:S02]  /*9c00*/  F2FP.F16.F32.PACK_AB R58, R61, R60 ;  /* 0x0000003c3d3a723e */ /* 0x000fe400000000ff */
[C---:B------:R-:W-:Y:S02]  /*9c10*/  IADD3 R169, P1, R98.reuse, 0x20, RZ ;  /* 0x0000002062a97810 */ /* 0x040fe40007f3e0ff */
[----:B------:R-:W-:-:S02]  /*9c20*/  IADD3 R171, P0, R98, 0x40, RZ ;  /* 0x0000004062ab7810 */ /* 0x000fc40007f1e0ff */
[C---:B------:R-:W-:Y:S01]  /*9c30*/  LOP3.LUT R11, R98.reuse, 0x380, RZ, 0xc0, !PT ;  /* 0x00000380620b7812 */ /* 0x040fe200078ec0ff */
[--C-:B------:R-:W-:Y:S01]  /*9c40*/  IMAD.X R13, RZ, RZ, R99.reuse, P1 ;  /* 0x000000ffff0d7224 */ /* 0x100fe200008e0663 */
[C---:B------:R-:W-:Y:S01]  /*9c50*/  IADD3 R173, P4, R98.reuse, 0x60, RZ ;  /* 0x0000006062ad7810 */ /* 0x040fe20007f9e0ff */
[--C-:B------:R-:W-:Y:S01]  /*9c60*/  IMAD.X R15, RZ, RZ, R99.reuse, P0 ;  /* 0x000000ffff0f7224 */ /* 0x100fe200000e0663 */
        /* <DEDUP_REMOVED lines=13> */
[----:B------:R-:W-:-:S02]  /*9d40*/  SHF.R.U64 R11, R11, 0x3, RZ ;  /* 0x000000030b0b7819 */ /* 0x000fc400000012ff */
[----:B------:R-:W-:Y:S02]  /*9d50*/  LOP3.LUT R16, R173, 0x380, RZ, 0xc0, !PT ;  /* 0x00000380ad107812 */ /* 0x000fe400078ec0ff */
[----:B------:R-:W-:Y:S02]  /*9d60*/  LOP3.LUT R18, R175, 0x380, RZ, 0xc0, !PT ;  /* 0x00000380af127812 */ /* 0x000fe400078ec0ff */
[----:B------:R-:W-:Y:S02]  /*9d70*/  IADD3 R185, P0, R98, 0x8020, RZ ;  /* 0x0000802062b97810 */ /* 0x000fe40007f1e0ff */
[----:B------:R-:W-:Y:S02]  /*9d80*/  SHF.R.U64 R12, R12, 0x3, RZ ;  /* 0x000000030c0c7819 */ /* 0x000fe400000012ff */
[----:B------:R-:W-:Y:S01]  /*9d90*/  LOP3.LUT R20, R177, 0x380, RZ, 0xc0, !PT ;  /* 0x00000380b1147812 */ /* 0x000fe200078ec0ff */
[----:B------:R-:W-:Y:S01]  /*9da0*/  IMAD.X R47, RZ, RZ, R99, P0 ;  /* 0x000000ffff2f7224 */ /* 0x000fe200000e0663 */
        /* <DEDUP_REMOVED lines=17> */
[----:B------:R-:W-:Y:S02]  /*9ec0*/  SHF.R.U64 R18, R18, 0x3, RZ ;  /* 0x0000000312127819 */ /* 0x000fe400000012ff */
[----:B------:R-:W-:Y:S02]  /*9ed0*/  LOP3.LUT R38, R183, 0x380, RZ, 0xc0, !PT ;  /* 0x00000380b7267812 */ /* 0x000fe400078ec0ff */
        /* <DEDUP_REMOVED lines=9> */
[----:B------:R-:W-:Y:S01]  /*9f70*/  MOV R98, R98 ;  /* 0x0000006200627202 */ /* 0x000fe20000000f00 */
[----:B------:R-:W-:Y:S01]  /*9f80*/  BAR.SYNC.DEFER_BLOCKING 0x1, 0x100 ;  /* 0x0044000000007b1d */ /* 0x000fe20000010000 */
[----:B------:R-:W-:Y:S02]  /*9f90*/  LOP3.LUT R18, R18, R175, RZ, 0x3c, !PT ;  /* 0x000000af12127212 */ /* 0x000fe400078e3cff */
[----:B------:R-:W-:Y:S02]  /*9fa0*/  SHF.R.U64 R38, R38, 0x3, RZ ;  /* 0x0000000326267819 */ /* 0x000fe400000012ff */
[----:B------:R-:W-:-:S02]  /*9fb0*/  LOP3.LUT R70, R191, 0x380, RZ, 0xc0, !PT ;  /* 0x00000380bf467812 */ /* 0x000fc400078ec0ff */
[----:B------:R-:W-:Y:S02]  /*9fc0*/  LOP3.LUT R99, R94, 0x380, RZ, 0xc0, !PT ;  /* 0x000003805e637812 */ /* 0x000fe400078ec0ff */
[----:B------:R-:W-:Y:S02]  /*9fd0*/  LOP3.LUT R20, R20, R177, RZ, 0x3c, !PT ;  /* 0x000000b114147212 */ /* 0x000fe400078e3cff */
[----:B------:R-:W-:Y:S02]  /*9fe0*/  SHF.R.U64 R46, R46, 0x3, RZ ;  /* 0x000000032e2e7819 */ /* 0x000fe400000012ff */
[----:B------:R-:W-:Y:S02]  /*9ff0*/  LOP3.LUT R78, R6, 0x380, RZ, 0xc0, !PT ;  /* 0x00000380064e7812 */ /* 0x000fe400078ec0ff */
[----:B------:R-:W-:Y:S02]  /*a000*/  MOV R12, R12 ;  /* 0x0000000c000c7202 */ /* 0x000fe40000000f00 */
[----:B------:R-:W-:-:S02]  /*a010*/  LOP3.LUT R22, R22, R179, RZ, 0x3c, !PT ;  /* 0x000000b316167212 */ /* 0x000fc400078e3cff */
[----:B------:R-:W-:Y:S02]  /*a020*/  SHF.R.U64 R54, R54, 0x3, RZ ;  /* 0x0000000336367819 */ /* 0x000fe400000012ff */
[----:B------:R-:W-:Y:S02]  /*a030*/  MOV R14, R14 ;  /* 0x0000000e000e7202 */ /* 0x000fe40000000f00 */
[----:B------:R-:W-:Y:S01]  /*a040*/  LOP3.LUT R30, R30, R181, RZ, 0x3c, !PT ;  /* 0x000000b51e1e7212 */ /* 0x000fe200078e3cff */
[----:B------:R-:W-:Y:S01]  /*a050*/  STSM.16.M88.4 [R98], R24 ;  /* 0x0000001862007844 */ /* 0x000fe20000000200 */
[----:B------:R-:W-:Y:S02]  /*a060*/  SHF.R.U64 R62, R62, 0x3, RZ ;  /* 0x000000033e3e7819 */ /* 0x000fe400000012ff */
[----:B------:R-:W-:Y:S01]  /*a070*/  LOP3.LUT R169, R156, 0x380, RZ, 0xc0, !PT ;  /* 0x000003809ca97812 */ /* 0x000fe200078ec0ff */
[----:B------:R-:W-:Y:S01]  /*a080*/  STSM.16.M88.4 [R12], R32 ;  /* 0x000000200c007844 */ /* 0x000fe20000000200 */
[----:B------:R-:W-:-:S02]  /*a090*/  MOV R16, R16 ;  /* 0x0000001000107202 */ /* 0x000fc40000000f00 */
[----:B------:R-:W-:Y:S01]  /*a0a0*/  LOP3.LUT R38, R38, R183, RZ, 0x3c, !PT ;  /* 0x000000b726267212 */ /* 0x000fe200078e3cff */
[----:B------:R-:W-:Y:S01]  /*a0b0*/  STSM.16.M88.4 [R14], R40 ;  /* 0x000000280e007844 */ /* 0x000fe20000000200 */
[----:B------:R-:W-:Y:S02]  /*a0c0*/  SHF.R.U64 R70, R70, 0x3, RZ ;  /* 0x0000000346467819 */ /* 0x000fe400000012ff */
[----:B------:R-:W-:Y:S01]  /*a0d0*/  SHF.R.U64 R99, R99, 0x3, RZ ;  /* 0x0000000363637819 */ /* 0x000fe200000012ff */
[----:B------:R-:W-:Y:S01]  /*a0e0*/  STSM.16.M88.4 [R16], R48 ;  /* 0x0000003010007844 */ /* 0x000fe20000000200 */
[----:B------:R-:W-:Y:S02]  /*a0f0*/  MOV R18, R18 ;  /* 0x0000001200127202 */ /* 0x000fe40000000f00 */
[----:B------:R-:W-:Y:S02]  /*a100*/  F2FP.F16.F32.PACK_AB R59, R155, R59 ;  /* 0x0000003b9b3b723e */ /* 0x000fe400000000ff */
[----:B------:R-:W-:-:S02]  /*a110*/  F2FP.F16.F32.PACK_AB R65, R154, R66 ;  /* 0x000000429a41723e */ /* 0x000fc400000000ff */
[----:B------:R-:W-:Y:S01]  /*a120*/  F2FP.F16.F32.PACK_AB R72, R73, R72 ;  /* 0x000000484948723e */ /* 0x000fe200000000ff */
[----:B------:R-:W-:Y:S01]  /*a130*/  STSM.16.M88.4 [R18], R56 ;  /* 0x0000003812007844 */ /* 0x000fe20000000200 */
[----:B------:R-:W-:Y:S02]  /*a140*/  LOP3.LUT R46, R46, R185, RZ, 0x3c, !PT ;  /* 0x000000b92e2e7212 */ /* 0x000fe400078e3cff */
[----:B------:R-:W-:Y:S02]  /*a150*/  SHF.R.U64 R29, R78, 0x3, RZ ;  /* 0x000000034e1d7819 */ /* 0x000fe400000012ff */
[----:B------:R-:W-:Y:S02]  /*a160*/  MOV R20, R20 ;  /* 0x0000001400147202 */ /* 0x000fe40000000f00 */
[----:B------:R-:W-:Y:S02]  /*a170*/  F2FP.F16.F32.PACK_AB R66, R69, R68 ;  /* 0x000000444542723e */ /* 0x000fe400000000ff */
[----:B------:R-:W-:-:S02]  /*a180*/  F2FP.F16.F32.PACK_AB R67, R153, R67 ;  /* 0x000000439943723e */ /* 0x000fc400000000ff */
[----:B------:R-:W-:Y:S02]  /*a190*/  F2FP.F16.F32.PACK_AB R73, R152, R74 ;  /* 0x0000004a9849723e */ /* 0x000fe400000000ff */
[----:B------:R-:W-:Y:S01]  /*a1a0*/  F2FP.F16.F32.PACK_AB R80, R81, R80 ;  /* 0x000000505150723e */ /* 0x000fe200000000ff */
[----:B------:R-:W-:Y:S01]  /*a1b0*/  STSM.16.M88.4 [R20], R64 ;  /* 0x0000004014007844 */ /* 0x000fe20000000200 */
[----:B------:R-:W-:Y:S02]  /*a1c0*/  LOP3.LUT R54, R54, R187, RZ, 0x3c, !PT ;  /* 0x000000bb36367212 */ /* 0x000fe400078e3cff */
[----:B------:R-:W-:Y:S02]  /*a1d0*/  MOV R22, R22 ;  /* 0x0000001600167202 */ /* 0x000fe40000000f00 */
[----:B------:R-:W-:Y:S02]  /*a1e0*/  F2FP.F16.F32.PACK_AB R74, R77, R76 ;  /* 0x0000004c4d4a723e */ /* 0x000fe400000000ff */
[----:B------:R-:W-:-:S02]  /*a1f0*/  F2FP.F16.F32.PACK_AB R75, R9, R75 ;  /* 0x0000004b094b723e */ /* 0x000fc400000000ff */
[----:B------:R-:W-:Y:S02]  /*a200*/  F2FP.F16.F32.PACK_AB R81, R8, R82 ;  /* 0x000000520851723e */ /* 0x000fe400000000ff */
[----:B------:R-:W-:Y:S01]  /*a210*/  LOP3.LUT R62, R62, R189, RZ, 0x3c, !PT ;  /* 0x000000bd3e3e7212 */ /* 0x000fe200078e3cff */
[----:B------:R2:W-:Y:S01]  /*a220*/  STSM.16.M88.4 [R22], R72 ;  /* 0x0000004816007844 */ /* 0x0005e20000000200 */
[----:B------:R-:W-:Y:S02]  /*a230*/  SHF.R.U64 R169, R169, 0x3, RZ ;  /* 0x00000003a9a97819 */ /* 0x000fe400000012ff */
[----:B------:R-:W-:Y:S02]  /*a240*/  MOV R30, R30 ;  /* 0x0000001e001e7202 */ /* 0x000fe40000000f00 */
[----:B------:R-:W-:Y:S02]  /*a250*/  F2FP.F16.F32.PACK_AB R82, R85, R84 ;  /* 0x000000545552723e */ /* 0x000fe400000000ff */
[----:B------:R-:W-:-:S02]  /*a260*/  F2FP.F16.F32.PACK_AB R83, R83, R86 ;  /* 0x000000565353723e */ /* 0x000fc400000000ff */
[----:B------:R-:W-:Y:S02]  /*a270*/  LOP3.LUT R70, R70, R191, RZ, 0x3c, !PT ;  /* 0x000000bf46467212 */ /* 0x000fe400078e3cff */
[----:B------:R-:W-:Y:S01]  /*a280*/  LOP3.LUT R94, R99, R94, RZ, 0x3c, !PT ;  /* 0x0000005e635e7212 */ /* 0x000fe200078e3cff */
[----:B------:R3:W-:Y:S01]  /*a290*/  STSM.16.M88.4 [R30], R80 ;  /* 0x000000501e007844 */ /* 0x0007e20000000200 */
[----:B------:R-:W-:Y:S02]  /*a2a0*/  MOV R38, R38 ;  /* 0x0000002600267202 */ /* 0x000fe40000000f00 */
[----:B------:R-:W-:Y:S01]  /*a2b0*/  F2FP.F16.F32.PACK_AB R84, R89, R88 ;  /* 0x000000585954723e */ /* 0x000fe200000000ff */
[----:B--2---:R-:W2:Y:S01]  /*a2c0*/  LDC R73, c[0x0][0xce8] ;  /* 0x00033a00ff497b82 */ /* 0x004ea20000000800 */
[----:B------:R-:W-:Y:S02]  /*a2d0*/  F2FP.F16.F32.PACK_AB R85, R91, R90 ;  /* 0x0000005a5b55723e */ /* 0x000fe400000000ff */
[----:B------:R-:W-:-:S02]  /*a2e0*/  F2FP.F16.F32.PACK_AB R86, R93, R92 ;  /* 0x0000005c5d56723e */ /* 0x000fc400000000ff */
[----:B------:R-:W-:Y:S02]  /*a2f0*/  F2FP.F16.F32.PACK_AB R87, R165, R87 ;  /* 0x00000057a557723e */ /* 0x000fe400000000ff */
[----:B------:R-:W-:Y:S02]  /*a300*/  F2FP.F16.F32.PACK_AB R96, R97, R96 ;  /* 0x000000606160723e */ /* 0x000fe400000000ff */
[----:B------:R-:W-:Y:S01]  /*a310*/  F2FP.F16.F32.PACK_AB R104, R105, R104 ;  /* 0x000000686968723e */ /* 0x000fe200000000ff */
[----:B------:R3:W-:Y:S01]  /*a320*/  STSM.16.M88.4 [R38], R84 ;  /* 0x0000005426007844 */ /* 0x0007e20000000200 */
[----:B------:R-:W-:Y:S02]  /*a330*/  LOP3.LUT R78, R29, R6, RZ, 0x3c, !PT ;  /* 0x000000061d4e7212 */ /* 0x000fe400078e3cff */
[----:B------:R-:W-:Y:S02]  /*a340*/  MOV R46, R46 ;  /* 0x0000002e002e7202 */ /* 0x000fe40000000f00 */
[----:B------:R-:W-:-:S02]  /*a350*/  F2FP.F16.F32.PACK_AB R97, R167, R166 ;  /* 0x000000a6a761723e */ /* 0x000fc400000000ff */
[----:B------:R-:W-:Y:S02]  /*a360*/  F2FP.F16.F32.PACK_AB R98, R101, R100 ;  /* 0x000000646562723e */ /* 0x000fe400000000ff */
[----:B------:R-:W-:Y:S02]  /*a370*/  F2FP.F16.F32.PACK_AB R99, R103, R102 ;  /* 0x000000666763723e */ /* 0x000fe400000000ff */
[----:B------:R-:W-:Y:S02]  /*a380*/  F2FP.F16.F32.PACK_AB R105, R107, R106 ;  /* 0x0000006a6b69723e */ /* 0x000fe400000000ff */
[----:B------:R-:W-:Y:S01]  /*a390*/  F2FP.F16.F32.PACK_AB R112, R113, R112 ;  /* 0x000000707170723e */ /* 0x000fe200000000ff */
[----:B------:R3:W-:Y:S01]  /*a3a0*/  STSM.16.M88.4 [R46], R96 ;  /* 0x000000602e007844 */ /* 0x0007e20000000200 */
[----:B------:R-:W-:Y:S02]  /*a3b0*/  MOV R54, R54 ;  /* 0x0000003600367202 */ /* 0x000fe40000000f00 */
        /* <DEDUP_REMOVED lines=18> */
[----:B------:R-:W-:Y:S02]  /*a4e0*/  R2UR UR4, R220 ;  /* 0x00000000dc0472ca */ /* 0x000fe400000e0000 */
[----:B------:R-:W-:Y:S02]  /*a4f0*/  MOV R78, R78 ;  /* 0x0000004e004e7202 */ /* 0x000fe40000000f00 */
[----:B------:R-:W-:Y:S02]  /*a500*/  F2FP.F16.F32.PACK_AB R130, R133, R132 ;  /* 0x000000848582723e */ /* 0x000fe400000000ff */
[----:B------:R-:W-:-:S02]  /*a510*/  F2FP.F16.F32.PACK_AB R131, R135, R134 ;  /* 0x000000868783723e */ /* 0x000fc400000000ff */
[----:B------:R-:W-:Y:S02]  /*a520*/  F2FP.F16.F32.PACK_AB R137, R139, R138 ;  /* 0x0000008a8b89723e */ /* 0x000fe400000000ff */
[----:B------:R-:W-:Y:S01]  /*a530*/  F2FP.F16.F32.PACK_AB R144, R145, R144 ;  /* 0x000000909190723e */ /* 0x000fe200000000ff */
[----:B------:R3:W-:Y:S01]  /*a540*/  STSM.16.M88.4 [R78], R128 ;  /* 0x000000804e007844 */ /* 0x0007e20000000200 */
[----:B------:R-:W-:Y:S01]  /*a550*/  MOV R94, R94 ;  /* 0x0000005e005e7202 */ /* 0x000fe20000000f00 */
[----:B------:R-:W-:Y:S01]  /*a560*/  USHF.L.U32 UR10, UR4, 0x2, URZ ;  /* 0x00000002040a7899 */ /* 0x000fe2000800063f */
[----:B------:R-:W-:Y:S02]  /*a570*/  F2FP.F16.F32.PACK_AB R138, R141, R140 ;  /* 0x0000008c8d8a723e */ /* 0x000fe400000000ff */
[----:B------:R-:W-:Y:S02]  /*a580*/  F2FP.F16.F32.PACK_AB R139, R143, R142 ;  /* 0x0000008e8f8b723e */ /* 0x000fe400000000ff */
[----:B------:R-:W-:-:S02]  /*a590*/  F2FP.F16.F32.PACK_AB R145, R147, R146 ;  /* 0x000000929391723e */ /* 0x000fc400000000ff */
[----:B------:R-:W-:Y:S01]  /*a5a0*/  MOV R10, R10 ;  /* 0x0000000a000a7202 */ /* 0x000fe20000000f00 */
[----:B------:R3:W-:Y:S01]  /*a5b0*/  STSM.16.M88.4 [R94], R136 ;  /* 0x000000885e007844 */ /* 0x0007e20000000200 */
[----:B------:R-:W-:Y:S02]  /*a5c0*/  F2FP.F16.F32.PACK_AB R146, R149, R148 ;  /* 0x000000949592723e */ /* 0x000fe400000000ff */
[----:B------:R-:W-:Y:S02]  /*a5d0*/  F2FP.F16.F32.PACK_AB R147, R0, R150 ;  /* 0x000000960093723e */ /* 0x000fe400000000ff */
[----:B------:R-:W-:Y:S02]  /*a5e0*/  R2UR UR7, R223 ;  /* 0x00000000df0772ca */ /* 0x000fe400000e0000 */
[----:B------:R-:W-:Y:S01]  /*a5f0*/  PLOP3.LUT P0, PT, PT, PT, UP0, 0x80, 0x0 ;  /* 0x000000000000781c */ /* 0x000fe20003f0f008 */
[----:B------:R3:W-:Y:S10]  /*a600*/  STSM.16.M88.4 [R10], R144 ;  /* 0x000000900a007844 */ /* 0x0007f40000000200 */
[----:B------:R-:W-:-:S02]  /*a610*/  USHF.L.U64.HI UR11, UR4, 0x2, UR7 ;  /* 0x00000002040b7899 */ /* 0x000fc40008010207 */
        /* <DEDUP_REMOVED lines=8> */
[----:B--2---:R-:W-:Y:S01]  /*a6a0*/  ISETP.NE.AND P1, PT, R73, 0x1, PT ;  /* 0x000000014900780c */ /* 0x004fe20003f25270 */
[----:B------:R-:W-:Y:S01]  /*a6b0*/  ULDC UR7, c[0x0][0xb88] ;  /* 0x0002e20000077ab9 */ /* 0x000fe20000000800 */
[----:B------:R-:W-:Y:S01]  /*a6c0*/  UMOV UR4, URZ ;  /* 0x0000003f00047c82 */ /* 0x000fe20008000000 */
[----:B------:R-:W-:-:S06]  /*a6d0*/  UISETP.NE.AND.EX UP1, UPT, UR9, URZ, UPT, UP1 ;  /* 0x0000003f0900728c */ /* 0x000fcc000bf25310 */
[----:B------:R-:W-:-:S04]  /*a6e0*/  PLOP3.LUT P2, PT, PT, PT, UP1, 0x80, 0x0 ;  /* 0x000000000000781c */ /* 0x000fc80003f4f018 */
[----:B------:R-:W2:Y:S01]  /*a6f0*/  @P1 LDC R6, c[0x0][0xcec] ;  /* 0x00033b00ff061b82 */ /* 0x000ea20000000800 */
[----:B------:R-:W-:-:S04]  /*a700*/  @UP1 UIADD3 UR8, UP2, UR10, UR8, URZ ;  /* 0x000000080a081290 */ /* 0x000fc8000ff5e03f */
[----:B------:R-:W-:Y:S02]  /*a710*/  @UP1 UIADD3.X UR9, UR11, UR9, URZ, UP2, !UPT ;  /* 0x000000090b091290 */ /* 0x000fe400097fe43f */
[----:B------:R-:W-:Y:S01]  /*a720*/  IMAD.U32 R12, RZ, RZ, UR8 ;  /* 0x00000008ff0c7e24 */ /* 0x000fe2000f8e00ff */
[----:B------:R-:W0:Y:S03]  /*a730*/  @P1 LDC R11, c[0x0][0xcf0] ;  /* 0x00033c00ff0b1b82 */ /* 0x000e260000000800 */
[----:B------:R-:W-:Y:S01]  /*a740*/  IMAD.U32 R13, RZ, RZ, UR9 ;  /* 0x00000009ff0d7e24 */ /* 0x000fe2000f8e00ff */
[----:B----4-:R-:W-:Y:S01]  /*a750*/  @P0 R2UR UR4, R0 ;  /* 0x00000000000402ca */ /* 0x010fe200000e0000 */
[----:B------:R-:W-:-:S06]  /*a760*/  IMAD.U32 R0, RZ, RZ, UR7 ;  /* 0x00000007ff007e24 */ /* 0x000fcc000f8e00ff */
[----:B------:R3:W5:Y:S01]  /*a770*/  @P2 LDG.E R0, desc[UR38][R12.64] ;  /* 0x000000260c002981 */ /* 0x000762000c1e1900 */
[----:B0-2---:R-:W-:Y:S07]  /*a780*/  @P2 BRA `(.L_x_5330) ;  /* 0x0000000000102947 */ /* 0x005fee0003800000 */
[----:B------:R-:W-:Y:S05]  /*a790*/  @!P0 BRA `(.L_x_5330) ;  /* 0x00000000000c8947 */ /* 0x000fea0003800000 */
[----:B---3--:R-:W2:Y:S04]  /*a7a0*/  LDG.E R13, desc[UR38][R8.64] ;  /* 0x00000026080d7981 */ /* 0x008ea8000c1e1900 */
[----:B-----5:R-:W2:Y:S02]  /*a7b0*/  LDG.E R0, desc[UR38][R8.64+0x4] ;  /* 0x0000042608007981 */ /* 0x020ea4000c1e1900 */
[----:B--2---:R-:W-:-:S07]  /*a7c0*/  IMAD.IADD R0, R0, 0x1, -R13 ;  /* 0x0000000100007824 */ /* 0x004fce00078e0a0d */
.L_x_5330:
[----:B------:R-:W-:Y:S01]  /*a7d0*/  R2UR UR17, R221 ;  /* 0x00000000dd1172ca */ /* 0x000fe200000e0000 */
[----:B------:R-:W-:Y:S01]  /*a7e0*/  ULDC.64 UR12, c[0x0][0xc90] ;  /* 0x00032400000c7ab9 */ /* 0x000fe20000000a00 */
[----:B------:R-:W-:Y:S01]  /*a7f0*/  R2UR UR16, R223 ;  /* 0x00000000df1072ca */ /* 0x000fe200000e0000 */
[----:B---3--:R-:W-:Y:S01]  /*a800*/  VIADD R13, R203, UR60 ;  /* 0x0000003ccb0d7c36 */ /* 0x008fe20008000000 */
[----:B------:R-:W-:Y:S01]  /*a810*/  R2UR UR15, R220 ;  /* 0x00000000dc0f72ca */ /* 0x000fe200000e0000 */
[----:B------:R-:W-:Y:S01]  /*a820*/  USHF.R.S32.HI UR11, URZ, 0x1f, UR4 ;  /* 0x0000001f3f0b7899 */ /* 0x000fe20008011404 */
[----:B------:R-:W-:Y:S01]  /*a830*/  IMAD R9, R222, 0x40, R200 ;  /* 0x00000040de097824 */ /* 0x000fe200078e02c8 */
[----:B------:R-:W-:Y:S01]  /*a840*/  UMOV UR10, UR4 ;  /* 0x00000004000a7c82 */ /* 0x000fe20008000000 */
[----:B------:R-:W-:Y:S01]  /*a850*/  @P1 IMAD.HI.U32 R6, R13, R6, RZ ;  /* 0x000000060d061227 */ /* 0x000fe200078e00ff */
[----:B------:R-:W0:Y:S03]  /*a860*/  @P1 LDC R75, c[0x0][0xcf0] ;  /* 0x00033c00ff4b1b82 */ /* 0x000e260000000800 */
[----:B------:R-:W-:Y:S01]  /*a870*/  IMAD.MOV.U32 R8, RZ, RZ, R13 ;  /* 0x000000ffff087224 */ /* 0x000fe200078e000d */
[----:B------:R-:W-:Y:S01]  /*a880*/  USHF.R.S32.HI UR14, URZ, 0x1f, UR17 ;  /* 0x0000001f3f0e7899 */ /* 0x000fe20008011411 */
[----:B------:R-:W-:Y:S01]  /*a890*/  @P1 SHF.R.U32.HI R8, RZ, R11, R6 ;  /* 0x0000000bff081219 */ /* 0x000fe20000011606 */
[----:B------:R-:W-:Y:S01]  /*a8a0*/  UIMAD.WIDE.U32 UR8, UR17, UR12, UR10 ;  /* 0x0000000c110872a5 */ /* 0x000fe2000f8e000a */
[----:B------:R-:W-:Y:S01]  /*a8b0*/  IMAD.WIDE R4, R9, 0x2, R4 ;  /* 0x0000000209047825 */ /* 0x000fe200078e0204 */
[----:B------:R-:W-:Y:S01]  /*a8c0*/  UIMAD UR7, UR14, UR12, URZ ;  /* 0x0000000c0e0772a4 */ /* 0x000fe2000f8e023f */
[--C-:B------:R-:W-:Y:S01]  /*a8d0*/  SHF.R.S32.HI R9, RZ, 0x1f, R8.reuse ;  /* 0x0000001fff097819 */ /* 0x100fe20000011408 */
[----:B------:R-:W-:Y:S01]  /*a8e0*/  USEL UR16, UR16, URZ, !UP0 ;  /* 0x0000003f10107287 */ /* 0x000fe2000c000000 */
[----:B------:R-:W-:Y:S01]  /*a8f0*/  IMAD.MOV R6, RZ, RZ, -R8 ;  /* 0x000000ffff067224 */ /* 0x000fe200078e0a08 */
[----:B------:R-:W-:Y:S01]  /*a900*/  UIMAD UR7, UR17, UR13, UR7 ;  /* 0x0000000d110772a4 */ /* 0x000fe2000f8e0207 */
[----:B------:R-:W-:Y:S01]  /*a910*/  IADD3 R29, P2, R4, 0x5000, RZ ;  /* 0x00005000041d7810 */ /* 0x000fe20007f5e0ff */
[----:B------:R-:W-:Y:S01]  /*a920*/  USEL UR15, UR15, URZ, !UP0 ;  /* 0x0000003f0f0f7287 */ /* 0x000fe2000c000000 */
[----:B------:R-:W-:Y:S01]  /*a930*/  IMAD R11, R73, R6, R13 ;  /* 0x00000006490b7224 */ /* 0x000fe200078e020d */
[----:B------:R-:W-:Y:S01]  /*a940*/  ULDC.64 UR12, c[0x0][0xc98] ;  /* 0x00032600000c7ab9 */ /* 0x000fe20000000a00 */
[----:B------:R-:W-:Y:S01]  /*a950*/  UIADD3 UR9, UR9, UR7, URZ ;  /* 0x0000000709097290 */ /* 0x000fe2000fffe03f */
[----:B------:R-:W-:Y:S01]  /*a960*/  LOP3.LUT R28, R29, 0x380, RZ, 0xc0, !PT ;  /* 0x000003801d1c7812 */ /* 0x000fe200078ec0ff */
[----:B------:R-:W-:Y:S01]  /*a970*/  UIMAD UR7, UR16, UR12, URZ ;  /* 0x0000000c100772a4 */ /* 0x000fe2000f8e023f */
[----:B------:R-:W-:Y:S01]  /*a980*/  SHF.R.S32.HI R6, RZ, 0x1f, R11 ;  /* 0x0000001fff067819 */ /* 0x000fe2000001140b */
[----:B------:R-:W-:Y:S01]  /*a990*/  UIMAD.WIDE.U32 UR8, UR15, UR12, UR8 ;  /* 0x0000000c0f0872a5 */ /* 0x000fe2000f8e0008 */
[----:B------:R-:W-:Y:S01]  /*a9a0*/  SHF.R.U64 R28, R28, 0x3, RZ ;  /* 0x000000031c1c7819 */ /* 0x000fe200000012ff */
[----:B------:R-:W-:Y:S01]  /*a9b0*/  UIMAD UR7, UR15, UR13, UR7 ;  /* 0x0000000d0f0772a4 */ /* 0x000fe2000f8e0207 */
[----:B------:R-:W-:Y:S01]  /*a9c0*/  IADD3 R25, P3, R4, 0x4000, RZ ;  /* 0x0000400004197810 */ /* 0x000fe20007f7e0ff */
[----:B------:R-:W-:Y:S01]  /*a9d0*/  VIADD R14, R227, UR60 ;  /* 0x0000003ce30e7c36 */ /* 0x000fe20008000000 */
[----:B------:R-:W-:Y:S01]  /*a9e0*/  LOP3.LUT R28, R28, R29, RZ, 0x3c, !PT ;  /* 0x0000001d1c1c7212 */ /* 0x000fe200078e3cff */
[----:B------:R-:W-:Y:S01]  /*a9f0*/  IMAD.X R29, RZ, RZ, R5, P2 ;  /* 0x000000ffff1d7224 */ /* 0x000fe200010e0605 */
[----:B------:R-:W-:Y:S01]  /*aa00*/  IADD3 R8, P0, R8, UR8, RZ ;  /* 0x0000000808087c10 */ /* 0x000fe2000ff1e0ff */
[----:B------:R-:W-:Y:S01]  /*aa10*/  IMAD.U32 R10, RZ, RZ, UR7 ;  /* 0x00000007ff0a7e24 */ /* 0x000fe2000f8e00ff */
[----:B------:R-:W-:Y:S01]  /*aa20*/  IADD3 R45, P2, R4, 0xb000, RZ ;  /* 0x0000b000042d7810 */ /* 0x000fe20007f5e0ff */
[----:B-----5:R-:W-:Y:S01]  /*aa30*/  IMAD R77, R0, R73, RZ ;  /* 0x00000049004d7224 */ /* 0x020fe200078e02ff */
[----:B------:R-:W-:Y:S01]  /*aa40*/  LOP3.LUT R24, R25, 0x380, RZ, 0xc0, !PT ;  /* 0x0000038019187812 */ /* 0x000fe200078ec0ff */
[----:B------:R-:W-:Y:S01]  /*aa50*/  ULDC.64 UR12, c[0x0][0xba0] ;  /* 0x0002e800000c7ab9 */ /* 0x000fe20000000a00 */
[----:B------:R-:W-:Y:S01]  /*aa60*/  IADD3.X R9, R9, UR9, R10, P0, !PT ;  /* 0x0000000909097c10 */ /* 0x000fe200087fe40a */
[----:B------:R-:W-:Y:S01]  /*aa70*/  ULDC.64 UR8, c[0x0][0xc88] ;  /* 0x0003220000087ab9 */ /* 0x000fe20000000a00 */
[----:B------:R-:W-:Y:S01]  /*aa80*/  LOP3.LUT R44, R45, 0x380, RZ, 0xc0, !PT ;  /* 0x000003802d2c7812 */ /* 0x000fe200078ec0ff */
[----:B------:R-:W-:Y:S01]  /*aa90*/  IMAD R6, R6, UR8, RZ ;  /* 0x0000000806067c24 */ /* 0x000fe2000f8e02ff */
[----:B------:R-:W-:Y:S01]  /*aaa0*/  SHF.R.U64 R24, R24, 0x3, RZ ;  /* 0x0000000318187819 */ /* 0x000fe200000012ff */
[----:B------:R-:W-:Y:S01]  /*aab0*/  IMAD.WIDE.U32 R8, R11, UR8, R8 ;  /* 0x000000080b087c25 */ /* 0x000fe2000f8e0008 */
[----:B------:R-:W-:-:S02]  /*aac0*/  SHF.R.U64 R44, R44, 0x3, RZ ;  /* 0x000000032c2c7819 */ /* 0x000fc400000012ff */
[----:B------:R-:W-:Y:S01]  /*aad0*/  IADD3 R13, P5, R4, 0x1000, RZ ;  /* 0x00001000040d7810 */ /* 0x000fe20007fbe0ff */
[----:B------:R-:W-:Y:S01]  /*aae0*/  IMAD R15, R11, UR9, R6 ;  /* 0x000000090b0f7c24 */ /* 0x000fe2000f8e0206 */
[----:B------:R-:W-:Y:S01]  /*aaf0*/  ULDC.64 UR8, c[0x0][0xc50] ;  /* 0x0003140000087ab9 */ /* 0x000fe20000000a00 */
[----:B------:R-:W-:Y:S01]  /*ab00*/  VIADD R6, R14, 0x8 ;  /* 0x000000080e067836 */ /* 0x000fe20000000000 */
[----:B------:R-:W-:Y:S01]  /*ab10*/  LEA R10, P0, R8, UR8, 0x2 ;  /* 0x00000008080a7c11 */ /* 0x000fe2000f8010ff */
[----:B------:R-:W-:Y:S01]  /*ab20*/  IMAD.IADD R9, R9, 0x1, R15 ;  /* 0x0000000109097824 */ /* 0x000fe200078e020f */
[----:B------:R-:W-:Y:S01]  /*ab30*/  LOP3.LUT R44, R44, R45, RZ, 0x3c, !PT ;  /* 0x0000002d2c2c7212 */ /* 0x000fe200078e3cff */
[----:B------:R-:W-:Y:S01]  /*ab40*/  IMAD.X R45, RZ, RZ, R5, P2 ;  /* 0x000000ffff2d7224 */ /* 0x000fe200010e0605 */
[----:B------:R-:W-:Y:S01]  /*ab50*/  IADD3 R17, P4, R4, 0x2000, RZ ;  /* 0x0000200004117810 */ /* 0x000fe20007f9e0ff */
[----:B------:R-:W-:Y:S01]  /*ab60*/  SHFL.IDX PT, R42, R10, RZ, 0x1c1f ;  /* 0x001c1fff0a2a7589 */ /* 0x000fe200000e0000 */
[----:B------:R-:W-:-:S02]  /*ab70*/  LEA.HI.X R8, R8, UR9, R9, 0x2, P0 ;  /* 0x0000000908087c11 */ /* 0x000fc400080f1409 */
[----:B------:R-:W-:Y:S01]  /*ab80*/  IADD3 R21, P0, R4, 0x3000, RZ ;  /* 0x0000300004157810 */ /* 0x000fe20007f1e0ff */
[----:B------:R-:W-:Y:S01]  /*ab90*/  SHFL.IDX PT, R46, R10, 0x1, 0x1c1f ;  /* 0x003c1f000a2e7f89 */ /* 0x000fe200000e0000 */
[----:B------:R-:W-:Y:S01]  /*aba0*/  LOP3.LUT R24, R24, R25, RZ, 0x3c, !PT ;  /* 0x0000001918187212 */ /* 0x000fe200078e3cff */
[----:B------:R-:W-:Y:S01]  /*abb0*/  IMAD.X R25, RZ, RZ, R5, P3 ;  /* 0x000000ffff197224 */ /* 0x000fe200018e0605 */
[----:B------:R-:W-:Y:S01]  /*abc0*/  LOP3.LUT R20, R21, 0x380, RZ, 0xc0, !PT ;  /* 0x0000038015147812 */ /* 0x000fe200078ec0ff */
[----:B------:R-:W2:Y:S01]  /*abd0*/  SHFL.IDX PT, R43, R8, RZ, 0x1c1f ;  /* 0x001c1fff082b7589 */ /* 0x000ea200000e0000 */
[----:B------:R-:W-:Y:S02]  /*abe0*/  IADD3 R41, P3, R4, 0xa000, RZ ;  /* 0x0000a00004297810 */ /* 0x000fe40007f7e0ff */
[----:B------:R-:W-:Y:S01]  /*abf0*/  SHF.R.U64 R20, R20, 0x3, RZ ;  /* 0x0000000314147819 */ /* 0x000fe200000012ff */
[----:B------:R-:W3:Y:S01]  /*ac00*/  SHFL.IDX PT, R47, R8, 0x1, 0x1c1f ;  /* 0x003c1f00082f7f89 */ /* 0x000ee200000e0000 */
[----:B------:R-:W-:-:S02]  /*ac10*/  LOP3.LUT R12, R13, 0x380, RZ, 0xc0, !PT ;  /* 0x000003800d0c7812 */ /* 0x000fc400078ec0ff */
[----:B------:R-:W-:Y:S01]  /*ac20*/  LOP3.LUT R20, R20, R21, RZ, 0x3c, !PT ;  /* 0x0000001514147212 */ /* 0x000fe200078e3cff */
[----:B------:R-:W-:Y:S01]  /*ac30*/  IMAD.X R21, RZ, RZ, R5, P0 ;  /* 0x000000ffff157224 */ /* 0x000fe200000e0605 */
[----:B------:R-:W-:Y:S02]  /*ac40*/  IADD3 R53, P0, R4, 0x9000, RZ ;  /* 0x0000900004357810 */ /* 0x000fe40007f1e0ff */
[----:B------:R-:W-:Y:S02]  /*ac50*/  LOP3.LUT R16, R17, 0x380, RZ, 0xc0, !PT ;  /* 0x0000038011107812 */ /* 0x000fe400078ec0ff */
[----:B------:R-:W-:Y:S02]  /*ac60*/  LOP3.LUT R52, R53, 0x380, RZ, 0xc0, !PT ;  /* 0x0000038035347812 */ /* 0x000fe400078ec0ff */
[----:B------:R-:W-:Y:S02]  /*ac70*/  LOP3.LUT R40, R41, 0x380, RZ, 0xc0, !PT ;  /* 0x0000038029287812 */ /* 0x000fe400078ec0ff */
[----:B------:R-:W-:-:S02]  /*ac80*/  SHF.R.U64 R52, R52, 0x3, RZ ;  /* 0x0000000334347819 */ /* 0x000fc400000012ff */
[----:B------:R-:W-:Y:S02]  /*ac90*/  SHF.R.U64 R12, R12, 0x3, RZ ;  /* 0x000000030c0c7819 */ /* 0x000fe400000012ff */
[----:B------:R-:W-:Y:S01]  /*aca0*/  LOP3.LUT R52, R52, R53, RZ, 0x3c, !PT ;  /* 0x0000003534347212 */ /* 0x000fe200078e3cff */
[----:B------:R-:W-:Y:S01]  /*acb0*/  IMAD.X R53, RZ, RZ, R5, P0 ;  /* 0x000000ffff357224 */ /* 0x000fe200000e0605 */
[----:B------:R-:W-:Y:S02]  /*acc0*/  LOP3.LUT P0, RZ, R225, 0x3, RZ, 0xc0, !PT ;  /* 0x00000003e1ff7812 */ /* 0x000fe4000780c0ff */
[----:B------:R-:W-:Y:S02]  /*acd0*/  SHF.R.U64 R16, R16, 0x3, RZ ;  /* 0x0000000310107819 */ /* 0x000fe400000012ff */
[-C--:B------:R-:W-:Y:S02]  /*ace0*/  ISETP.GE.OR P2, PT, R14, R77.reuse, P0 ;  /* 0x0000004d0e00720c */ /* 0x080fe40000746670 */
[----:B------:R-:W-:-:S02]  /*acf0*/  ISETP.GE.OR P0, PT, R6, R77, P0 ;  /* 0x0000004d0600720c */ /* 0x000fc40000706670 */
[----:B------:R-:W-:Y:S02]  /*ad00*/  SHF.R.U64 R40, R40, 0x3, RZ ;  /* 0x0000000328287819 */ /* 0x000fe400000012ff */
[----:B------:R-:W-:Y:S01]  /*ad10*/  LOP3.LUT R12, R12, R13, RZ, 0x3c, !PT ;  /* 0x0000000d0c0c7212 */ /* 0x000fe200078e3cff */
[--C-:B------:R-:W-:Y:S01]  /*ad20*/  IMAD.X R13, RZ, RZ, R5.reuse, P5 ;  /* 0x000000ffff0d7224 */ /* 0x100fe200028e0605 */
[----:B------:R-:W-:Y:S01]  /*ad30*/  LOP3.LUT R16, R16, R17, RZ, 0x3c, !PT ;  /* 0x0000001110107212 */ /* 0x000fe200078e3cff */
[----:B------:R-:W-:Y:S01]  /*ad40*/  IMAD.X R17, RZ, RZ, R5, P4 ;  /* 0x000000ffff117224 */ /* 0x000fe200020e0605 */
[C---:B------:R-:W-:Y:S02]  /*ad50*/  IADD3 R33, P6, R4.reuse, 0x6000, RZ ;  /* 0x0000600004217810 */ /* 0x040fe40007fde0ff */
[C---:B------:R-:W-:Y:S01]  /*ad60*/  IADD3 R37, P5, R4.reuse, 0x7000, RZ ;  /* 0x0000700004257810 */ /* 0x040fe20007fbe0ff */
[----:B--2---:R-:W-:Y:S01]  /*ad70*/  @!P2 ST.E desc[UR38][R42.64], R2 ;  /* 0x000000022a00a985 */ /* 0x004fe2000c101926 */
[----:B------:R-:W-:-:S02]  /*ad80*/  IADD3 R61, P4, R4, 0x8000, RZ ;  /* 0x00008000043d7810 */ /* 0x000fc40007f9e0ff */
[----:B------:R-:W-:Y:S01]  /*ad90*/  LOP3.LUT R40, R40, R41, RZ, 0x3c, !PT ;  /* 0x0000002928287212 */ /* 0x000fe200078e3cff */
[----:B---3--:R2:W-:Y:S01]  /*ada0*/  @!P0 ST.E desc[UR38][R46.64], R3 ;  /* 0x000000032e008985 */ /* 0x0085e2000c101926 */
[--C-:B------:R-:W-:Y:S01]  /*adb0*/  IMAD.X R41, RZ, RZ, R5.reuse, P3 ;  /* 0x000000ffff297224 */ /* 0x100fe200018e0605 */
[----:B------:R-:W-:Y:S02]  /*adc0*/  IADD3 R9, P3, R4, 0xf000, RZ ;  /* 0x0000f00004097810 */ /* 0x000fe40007f7e0ff */
[----:B------:R-:W-:Y:S01]  /*add0*/  LOP3.LUT R32, R33, 0x380, RZ, 0xc0, !PT ;  /* 0x0000038021207812 */ /* 0x000fe200078ec0ff */
[----:B------:R-:W-:Y:S01]  /*ade0*/  UIMAD UR7, UR11, UR12, URZ ;  /* 0x0000000c0b0772a4 */ /* 0x000fe2000f8e023f */
[----:B------:R-:W-:Y:S01]  /*adf0*/  LOP3.LUT R36, R37, 0x380, RZ, 0xc0, !PT ;  /* 0x0000038025247812 */ /* 0x000fe200078ec0ff */
[----:B------:R-:W-:Y:S01]  /*ae00*/  UIMAD.WIDE.U32 UR8, UR4, UR12, URZ ;  /* 0x0000000c040872a5 */ /* 0x000fe2000f8e003f */
[----:B------:R-:W-:Y:S01]  /*ae10*/  LOP3.LUT R60, R61, 0x380, RZ, 0xc0, !PT ;  /* 0x000003803d3c7812 */ /* 0x000fe200078ec0ff */
[----:B------:R-:W-:Y:S01]  /*ae20*/  ULDC.64 UR10, c[0x0][0xbe8] ;  /* 0x0002fa00000a7ab9 */ /* 0x000fe20000000a00 */
[----:B------:R-:W-:Y:S01]  /*ae30*/  LOP3.LUT R0, R9, 0x380, RZ, 0xc0, !PT ;  /* 0x0000038009007812 */ /* 0x000fe200078ec0ff */
[----:B------:R-:W-:Y:S01]  /*ae40*/  IMAD.X R49, RZ, RZ, R5, P3 ;  /* 0x000000ffff317224 */ /* 0x000fe200018e0605 */
[----:B--2---:R-:W2:Y:S01]  /*ae50*/  @P1 LDC R3, c[0x0][0xcec] ;  /* 0x00033b00ff031b82 */ /* 0x004ea20000000800 */
[----:B------:R-:W-:Y:S01]  /*ae60*/  SHF.R.U64 R32, R32, 0x3, RZ ;  /* 0x0000000320207819 */ /* 0x000fe200000012ff */
[----:B------:R-:W5:Y:S01]  /*ae70*/  LD.E.128 R12, desc[UR38][R12.64] ;  /* 0x000000260c0c7980 */ /* 0x000f62000c101d00 */
[----:B------:R-:W-:-:S02]  /*ae80*/  SHF.R.U64 R36, R36, 0x3, RZ ;  /* 0x0000000324247819 */ /* 0x000fc400000012ff */
[----:B------:R-:W-:Y:S01]  /*ae90*/  SHF.R.U64 R60, R60, 0x3, RZ ;  /* 0x000000033c3c7819 */ /* 0x000fe200000012ff */
[----:B------:R-:W5:Y:S01]  /*aea0*/  LD.E.128 R16, desc[UR38][R16.64] ;  /* 0x0000002610107980 */ /* 0x000f62000c101d00 */
[----:B------:R-:W-:Y:S01]  /*aeb0*/  SHF.R.U64 R0, R0, 0x3, RZ ;  /* 0x0000000300007819 */ /* 0x000fe200000012ff */
[----:B------:R-:W-:Y:S01]  /*aec0*/  UIMAD UR7, UR4, UR13, UR7 ;  /* 0x0000000d040772a4 */ /* 0x000fe2000f8e0207 */
[----:B------:R-:W-:Y:S01]  /*aed0*/  LOP3.LUT R32, R32, R33, RZ, 0x3c, !PT ;  /* 0x0000002120207212 */ /* 0x000fe200078e3cff */
[--C-:B------:R-:W-:Y:S01]  /*aee0*/  IMAD.X R33, RZ, RZ, R5.reuse, P6 ;  /* 0x000000ffff217224 */ /* 0x100fe200030e0605 */
[----:B------:R-:W-:Y:S01]  /*aef0*/  LOP3.LUT R36, R36, R37, RZ, 0x3c, !PT ;  /* 0x0000002524247212 */ /* 0x000fe200078e3cff */
[--C-:B------:R-:W-:Y:S01]  /*af00*/  IMAD.X R37, RZ, RZ, R5.reuse, P5 ;  /* 0x000000ffff257224 */ /* 0x100fe200028e0605 */
[----:B------:R-:W-:Y:S01]  /*af10*/  LOP3.LUT R60, R60, R61, RZ, 0x3c, !PT ;  /* 0x0000003d3c3c7212 */ /* 0x000fe200078e3cff */
[----:B------:R-:W-:Y:S01]  /*af20*/  IMAD.X R61, RZ, RZ, R5, P4 ;  /* 0x000000ffff3d7224 */ /* 0x000fe200020e0605 */
[C---:B------:R-:W-:Y:S01]  /*af30*/  IADD3 R69, P6, R4.reuse, 0xc000, RZ ;  /* 0x0000c00004457810 */ /* 0x040fe20007fde0ff */
[----:B------:R-:W5:Y:S01]  /*af40*/  LD.E.128 R20, desc[UR38][R20.64] ;  /* 0x0000002614147980 */ /* 0x000f62000c101d00 */
[----:B------:R-:W-:-:S02]  /*af50*/  IADD3 R65, P5, R4, 0xd000, RZ ;  /* 0x0000d00004417810 */ /* 0x000fc40007fbe0ff */
[C---:B------:R-:W-:Y:S01]  /*af60*/  IADD3 R57, P4, R4.reuse, 0xe000, RZ ;  /* 0x0000e00004397810 */ /* 0x040fe20007f9e0ff */
[----:B------:R-:W5:Y:S01]  /*af70*/  LD.E.128 R24, desc[UR38][R24.64] ;  /* 0x0000002618187980 */ /* 0x000f62000c101d00 */
[----:B------:R-:W-:Y:S02]  /*af80*/  LOP3.LUT R11, R4, 0x380, RZ, 0xc0, !PT ;  /* 0x00000380040b7812 */ /* 0x000fe400078ec0ff */
[----:B------:R-:W-:Y:S01]  /*af90*/  LOP3.LUT R48, R0, R9, RZ, 0x3c, !PT ;  /* 0x0000000900307212 */ /* 0x000fe200078e3cff */
[----:B------:R-:W-:Y:S01]  /*afa0*/  IMAD R0, R219, 0x20, R222 ;  /* 0x00000020db007824 */ /* 0x000fe200078e02de */
[----:B------:R-:W-:Y:S01]  /*afb0*/  UIADD3 UR9, UR9, UR7, URZ ;  /* 0x0000000709097290 */ /* 0x000fe2000fffe03f */
[----:B------:R-:W-:Y:S01]  /*afc0*/  LOP3.LUT R68, R69, 0x380, RZ, 0xc0, !PT ;  /* 0x0000038045447812 */ /* 0x000fe200078ec0ff */
[----:B------:R-:W-:Y:S01]  /*afd0*/  UIMAD UR4, UR14, UR10, URZ ;  /* 0x0000000a0e0472a4 */ /* 0x000fe2000f8e023f */
[----:B------:R-:W-:Y:S01]  /*afe0*/  LOP3.LUT R64, R65, 0x380, RZ, 0xc0, !PT ;  /* 0x0000038041407812 */ /* 0x000fe200078ec0ff */
[----:B------:R-:W5:Y:S01]  /*aff0*/  LD.E.128 R28, desc[UR38][R28.64] ;  /* 0x000000261c1c7980 */ /* 0x000f62000c101d00 */
[----:B------:R-:W-:-:S02]  /*b000*/  LOP3.LUT R56, R57, 0x380, RZ, 0xc0, !PT ;  /* 0x0000038039387812 */ /* 0x000fc400078ec0ff */
[----:B------:R-:W-:Y:S01]  /*b010*/  SHF.R.U64 R11, R11, 0x3, RZ ;  /* 0x000000030b0b7819 */ /* 0x000fe200000012ff */
[----:B------:R-:W-:Y:S01]  /*b020*/  VIADD R6, R0, UR60 ;  /* 0x0000003c00067c36 */ /* 0x000fe20008000000 */
[----:B------:R-:W-:Y:S01]  /*b030*/  UIMAD UR4, UR17, UR11, UR4 ;  /* 0x0000000b110472a4 */ /* 0x000fe2000f8e0204 */
[----:B------:R-:W-:Y:S01]  /*b040*/  SHF.R.U64 R68, R68, 0x3, RZ ;  /* 0x0000000344447819 */ /* 0x000fe200000012ff */
[----:B------:R-:W-:Y:S01]  /*b050*/  UIMAD.WIDE.U32 UR8, UR17, UR10, UR8 ;  /* 0x0000000a110872a5 */ /* 0x000fe2000f8e0008 */
[----:B------:R-:W-:Y:S01]  /*b060*/  SHF.R.U64 R64, R64, 0x3, RZ ;  /* 0x0000000340407819 */ /* 0x000fe200000012ff */
[----:B------:R-:W5:Y:S01]  /*b070*/  LD.E.128 R32, desc[UR38][R32.64] ;  /* 0x0000002620207980 */ /* 0x000f62000c101d00 */
[----:B------:R-:W-:Y:S01]  /*b080*/  SHF.R.U64 R56, R56, 0x3, RZ ;  /* 0x0000000338387819 */ /* 0x000fe200000012ff */
[----:B------:R-:W-:Y:S01]  /*b090*/  ULDC.64 UR10, c[0x0][0xbf0] ;  /* 0x0002fc00000a7ab9 */ /* 0x000fe20000000a00 */
[----:B------:R-:W-:Y:S01]  /*b0a0*/  LOP3.LUT R4, R11, R4, RZ, 0x3c, !PT ;  /* 0x000000040b047212 */ /* 0x000fe200078e3cff */
[----:B--2---:R-:W-:Y:S01]  /*b0b0*/  @P1 IMAD.HI.U32 R0, R6, R3, RZ ;  /* 0x0000000306001227 */ /* 0x004fe200078e00ff */
[----:B------:R-:W-:Y:S01]  /*b0c0*/  UIADD3 UR9, UR9, UR4, URZ ;  /* 0x0000000409097290 */ /* 0x000fe2000fffe03f */
[----:B------:R-:W-:Y:S01]  /*b0d0*/  LOP3.LUT R68, R68, R69, RZ, 0x3c, !PT ;  /* 0x0000004544447212 */ /* 0x000fe200078e3cff */
[----:B------:R-:W-:Y:S01]  /*b0e0*/  UIMAD UR4, UR16, UR10, URZ ;  /* 0x0000000a100472a4 */ /* 0x000fe2000f8e023f */
[----:B------:R-:W-:Y:S01]  /*b0f0*/  LOP3.LUT R64, R64, R65, RZ, 0x3c, !PT ;  /* 0x0000004140407212 */ /* 0x000fe200078e3cff */
[--C-:B------:R-:W-:Y:S01]  /*b100*/  IMAD.X R69, RZ, RZ, R5.reuse, P6 ;  /* 0x000000ffff457224 */ /* 0x100fe200030e0605 */
[----:B------:R-:W-:Y:S01]  /*b110*/  LOP3.LUT R56, R56, R57, RZ, 0x3c, !PT ;  /* 0x0000003938387212 */ /* 0x000fe200078e3cff */
[--C-:B------:R-:W-:Y:S01]  /*b120*/  IMAD.X R65, RZ, RZ, R5.reuse, P5 ;  /* 0x000000ffff417224 */ /* 0x100fe200028e0605 */
[----:B------:R2:W5:Y:S01]  /*b130*/  LD.E.128 R8, desc[UR38][R4.64] ;  /* 0x0000002604087980 */ /* 0x000562000c101d00 */
[----:B------:R-:W-:Y:S01]  /*b140*/  IMAD.X R57, RZ, RZ, R5, P4 ;  /* 0x000000ffff397224 */ /* 0x000fe200020e0605 */
[----:B------:R-:W-:-:S02]  /*b150*/  UIMAD UR4, UR15, UR11, UR4 ;  /* 0x0000000b0f0472a4 */ /* 0x000fc4000f8e0204 */
[----:B------:R-:W-:Y:S01]  /*b160*/  UIMAD.WIDE.U32 UR8, UR15, UR10, UR8 ;  /* 0x0000000a0f0872a5 */ /* 0x000fe2000f8e0008 */
[----:B------:R-:W5:Y:S02]  /*b170*/  LD.E.128 R36, desc[UR38][R36.64] ;  /* 0x0000002624247980 */ /* 0x000f64000c101d00 */
[----:B------:R-:W-:Y:S02]  /*b180*/  ULDC.64 UR10, c[0x0][0xbe0] ;  /* 0x0002f800000a7ab9 */ /* 0x000fe40000000a00 */
[----:B------:R-:W5:Y:S01]  /*b190*/  LD.E.128 R60, desc[UR38][R60.64] ;  /* 0x000000263c3c7980 */ /* 0x000f62000c101d00 */
[----:B--2---:R-:W-:Y:S01]  /*b1a0*/  IMAD.MOV.U32 R5, RZ, RZ, R6 ;  /* 0x000000ffff057224 */ /* 0x004fe200078e0006 */
[----:B0-----:R-:W-:Y:S01]  /*b1b0*/  @P1 SHF.R.U32.HI R5, RZ, R75, R0 ;  /* 0x0000004bff051219 */ /* 0x001fe20000011600 */
[----:B------:R-:W-:Y:S01]  /*b1c0*/  UIADD3 UR4, UR9, UR4, URZ ;  /* 0x0000000409047290 */ /* 0x000fe2000fffe03f */
[----:B------:R-:W5:Y:S02]  /*b1d0*/  LD.E.128 R52, desc[UR38][R52.64] ;  /* 0x0000002634347980 */ /* 0x000f64000c101d00 */
[--C-:B------:R-:W-:Y:S01]  /*b1e0*/  SHF.R.S32.HI R0, RZ, 0x1f, R5.reuse ;  /* 0x0000001fff007819 */ /* 0x100fe20000011405 */
[----:B------:R-:W-:Y:S01]  /*b1f0*/  IMAD.MOV R4, RZ, RZ, -R5 ;  /* 0x000000ffff047224 */ /* 0x000fe200078e0a05 */
[----:B------:R-:W5:Y:S01]  /*b200*/  LD.E.128 R40, desc[UR38][R40.64] ;  /* 0x0000002628287980 */ /* 0x000f62000c101d00 */
[----:B------:R-:W-:-:S02]  /*b210*/  IMAD.U32 R3, RZ, RZ, UR9 ;  /* 0x00000009ff037e24 */ /* 0x000fc4000f8e00ff */
[----:B------:R-:W-:Y:S01]  /*b220*/  IMAD R0, R0, UR10, RZ ;  /* 0x0000000a00007c24 */ /* 0x000fe2000f8e02ff */
[----:B------:R-:W5:Y:S01]  /*b230*/  LD.E.128 R44, desc[UR38][R44.64] ;  /* 0x000000262c2c7980 */ /* 0x000f62000c101d00 */
[----:B------:R-:W-:Y:S02]  /*b240*/  IMAD R73, R73, R4, R6 ;  /* 0x0000000449497224 */ /* 0x000fe400078e0206 */
        /* <DEDUP_REMOVED lines=32> */
[----:B------:R0:W2:Y:S01]  /*b450*/  SHFL.IDX PT, R79, R6, RZ, 0x181f ;  /* 0x00181fff064f7589 */ /* 0x0000a200000e0000 */
[----:B------:R-:W-:Y:S03]  /*b460*/  BSSY B1, `(.L_x_5331) ;  /* 0x0000015000017945 */ /* 0x000fe60003800000 */
[----:B------:R0:W3:Y:S01]  /*b470*/  SHFL.IDX PT, R75, R76, RZ, 0x181f ;  /* 0x00181fff4c4b7589 */ /* 0x0000e200000e0000 */
        /* <DEDUP_REMOVED lines=19> */
.L_x_5332:
[----:B------:R-:W-:Y:S05]  /*b5b0*/  BSYNC B1 ;  /* 0x0000000000017941 */ /* 0x000fea0003800000 */
.L_x_5331:
[----:B----45:R4:W0:Y:S01]  /*b5c0*/  SHFL.IDX PT, R11, R76, 0x1, 0x181f ;  /* 0x00381f004c0b7f89 */ /* 0x03082200000e0000 */
        /* <DEDUP_REMOVED lines=20> */
.L_x_5334:
[----:B------:R-:W-:Y:S05]  /*b710*/  BSYNC B1 ;  /* 0x0000000000017941 */ /* 0x000fea0003800000 */
.L_x_5333:
        /* <DEDUP_REMOVED lines=11> */
[C---:B------:R-:W-:Y:S02]  /*b7d0*/  @!P1 LEA R8, P4, R205.reuse, R5, 0x1 ;  /* 0x00000005cd089211 */ /* 0x040fe400078808ff */
        /* <DEDUP_REMOVED lines=9> */
.L_x_5336:
[----:B------:R-:W-:Y:S05]  /*b870*/  BSYNC B1 ;  /* 0x0000000000017941 */ /* 0x000fea0003800000 */
.L_x_5335:
[----:B------:R-:W-:Y:S01]  /*b880*/  VIADD R0, R78, 0x60 ;  /* 0x000000604e007836 */ /* 0x000fe20000000000 */
[----:B0-----:R0:W0:Y:S04]  /*b890*/  SHFL.IDX PT, R11, R76, 0x3, 0x181f ;  /* 0x00781f004c0b7f89 */ /* 0x00102800000e0000 */
[----:B------:R-:W-:Y:S01]  /*b8a0*/  ISETP.GE.AND P0, PT, R0, R77, PT ;  /* 0x0000004d0000720c */ /* 0x000fe20003f06270 */
[----:B------:R0:W0:-:S12]  /*b8b0*/  SHFL.IDX PT, R13, R6, 0x3, 0x181f ;  /* 0x00781f00060d7f89 */ /* 0x00001800000e0000 */
        /* <DEDUP_REMOVED lines=20> */
.L_x_5329:
[----:B------:R-:W-:Y:S01]  /*ba00*/  R2UR UR4, R220 ;  /* 0x00000000dc0472ca */ /* 0x000fe200000e0000 */
[----:B------:R-:W-:Y:S01]  /*ba10*/  ULDC.64 UR8, c[0x0][0xd00] ;  /* 0x0003400000087ab9 */ /* 0x000fe20000000a00 */
[----:B------:R-:W2:Y:S01]  /*ba20*/  LDC R13, c[0x0][0xce8] ;  /* 0x00033a00ff0d7b82 */ /* 0x000ea20000000800 */
[----:B------:R-:W-:Y:S01]  /*ba30*/  UISETP.NE.U32.AND UP0, UPT, UR8, URZ, UPT ;  /* 0x0000003f0800728c */ /* 0x000fe2000bf05070 */
[----:B------:R-:W-:-:S03]  /*ba40*/  R2UR UR7, R221 ;  /* 0x00000000dd0772ca */ /* 0x000fc600000e0000 */
[----:B------:R-:W-:-:S03]  /*ba50*/  UISETP.NE.AND.EX UP0, UPT, UR9, URZ, UPT, UP0 ;  /* 0x0000003f0900728c */ /* 0x000fc6000bf05300 */
[----:B------:R-:W-:-:S03]  /*ba60*/  ULDC.64 UR8, c[0x0][0xd00] ;  /* 0x0003400000087ab9 */ /* 0x000fc60000000a00 */
[----:B------:R-:W-:Y:S01]  /*ba70*/  UIMAD.WIDE UR8, UR4, 0x4, UR8 ;  /* 0x00000004040878a5 */ /* 0x000fe2000f8e0208 */
[----:B------:R-:W-:-:S05]  /*ba80*/  PLOP3.LUT P2, PT, PT, PT, UP0, 0x80, 0x0 ;  /* 0x000000000000781c */ /* 0x000fca0003f4f008 */
[----:B------:R-:W-:Y:S02]  /*ba90*/  IMAD.U32 R2, RZ, RZ, UR8 ;  /* 0x00000008ff027e24 */ /* 0x000fe4000f8e00ff */
[----:B------:R-:W-:Y:S01]  /*baa0*/  IMAD.U32 R3, RZ, RZ, UR9 ;  /* 0x00000009ff037e24 */ /* 0x000fe2000f8e00ff */
[----:B------:R-:W-:Y:S02]  /*bab0*/  ULDC.64 UR8, c[0x0][0xd08] ;  /* 0x0003420000087ab9 */ /* 0x000fe40000000a00 */
[----:B------:R-:W-:-:S03]  /*bac0*/  UISETP.NE.U32.AND UP1, UPT, UR8, URZ, UPT ;  /* 0x0000003f0800728c */ /* 0x000fc6000bf25070 */
[----:B------:R-:W3:Y:S01]  /*bad0*/  @P2 LDG.E R6, desc[UR38][R2.64] ;  /* 0x0000002602062981 */ /* 0x000ee2000c1e1900 */
[----:B------:R-:W-:-:S06]  /*bae0*/  UISETP.NE.AND.EX UP1, UPT, UR9, URZ, UPT, UP1 ;  /* 0x0000003f0900728c */ /* 0x000fcc000bf25310 */
[----:B------:R-:W-:-:S05]  /*baf0*/  PLOP3.LUT P3, PT, PT, PT, UP1, 0x80, 0x0 ;  /* 0x000000000000781c */ /* 0x000fca0003f6f018 */
[----:B------:R-:W-:Y:S02]  /*bb00*/  @UP1 ULDC.64 UR8, c[0x0][0xd08] ;  /* 0x0003420000081ab9 */ /* 0x000fe40000000a00 */
[----:B------:R-:W-:-:S03]  /*bb10*/  @UP1 UIMAD.WIDE UR8, UR4, 0x4, UR8 ;  /* 0x00000004040818a5 */ /* 0x000fc6000f8e0208 */
[----:B------:R-:W-:Y:S02]  /*bb20*/  ULDC UR4, c[0x0][0xb88] ;  /* 0x0002e20000047ab9 */ /* 0x000fe40000000800 */
[----:B------:R-:W-:Y:S02]  /*bb30*/  IMAD.U32 R0, RZ, RZ, UR4 ;  /* 0x00000004ff007e24 */ /* 0x000fe4000f8e00ff */
[----:B------:R-:W-:Y:S02]  /*bb40*/  IMAD.U32 R4, RZ, RZ, UR8 ;  /* 0x00000008ff047e24 */ /* 0x000fe4000f8e00ff */
[----:B------:R-:W-:-:S05]  /*bb50*/  IMAD.U32 R5, RZ, RZ, UR9 ;  /* 0x00000009ff057e24 */ /* 0x000fca000f8e00ff */
[----:B------:R4:W5:Y:S01]  /*bb60*/  @P3 LDG.E R0, desc[UR38][R4.64] ;  /* 0x0000002604003981 */ /* 0x000962000c1e1900 */
[----:B--2---:R-:W-:Y:S01]  /*bb70*/  ISETP.NE.AND P0, PT, R13, 0x1, PT ;  /* 0x000000010d00780c */ /* 0x004fe20003f05270 */
[----:B------:R-:W-:Y:S01]  /*bb80*/  UMOV UR4, URZ ;  /* 0x0000003f00047c82 */ /* 0x000fe20008000000 */
[----:B------:R-:W-:Y:S01]  /*bb90*/  USHF.R.S32.HI UR11, URZ, 0x1f, UR7 ;  /* 0x0000001f3f0b7899 */ /* 0x000fe20008011407 */
[----:B------:R-:W-:-:S10]  /*bba0*/  ISETP.GE.AND P1, PT, R234, 0x80, PT ;  /* 0x00000080ea00780c */ /* 0x000fd40003f26270 */
[----:B------:R-:W2:Y:S01]  /*bbb0*/  @P0 LDC R11, c[0x0][0xcec] ;  /* 0x00033b00ff0b0b82 */ /* 0x000ea20000000800 */
[----:B---3--:R-:W-:-:S13]  /*bbc0*/  @P2 R2UR UR4, R6 ;  /* 0x00000000060422ca */ /* 0x008fda00000e0000 */
[----:B------:R-:W-:Y:S01]  /*bbd0*/  USHF.R.S32.HI UR10, URZ, 0x1f, UR4 ;  /* 0x0000001f3f0a7899 */ /* 0x000fe20008011404 */
[----:B--2-4-:R-:W-:Y:S11]  /*bbe0*/  @P3 BRA `(.L_x_5338) ;  /* 0x0000000000103947 */ /* 0x014ff60003800000 */
[----:B------:R-:W-:Y:S05]  /*bbf0*/  @!P2 BRA `(.L_x_5338) ;  /* 0x00000000000ca947 */ /* 0x000fea0003800000 */
[----:B------:R-:W2:Y:S04]  /*bc00*/  LDG.E R5, desc[UR38][R2.64] ;  /* 0x0000002602057981 */ /* 0x000ea8000c1e1900 */
[----:B-----5:R-:W2:Y:S02]  /*bc10*/  LDG.E R0, desc[UR38][R2.64+0x4] ;  /* 0x0000042602007981 */ /* 0x020ea4000c1e1900 */
[----:B--2---:R-:W-:-:S07]  /*bc20*/  IMAD.IADD R0, R0, 0x1, -R5 ;  /* 0x0000000100007824 */ /* 0x004fce00078e0a05 */
.L_x_5338:
[----:B------:R-:W-:Y:S01]  /*bc30*/  R2UR UR8, R220 ;  /* 0x00000000dc0872ca */ /* 0x000fe200000e0000 */
[----:B------:R-:W-:Y:S01]  /*bc40*/  BSSY B1, `(.L_x_5339) ;  /* 0x000002f000017945 */ /* 0x000fe20003800000 */
[----:B------:R-:W-:-:S11]  /*bc50*/  R2UR UR7, R223 ;  /* 0x00000000df0772ca */ /* 0x000fd600000e0000 */
[----:B------:R-:W-:Y:S02]  /*bc60*/  USEL UR12, UR8, URZ, !UP0 ;  /* 0x0000003f080c7287 */ /* 0x000fe4000c000000 */
[----:B------:R-:W-:Y:S01]  /*bc70*/  USEL UR13, UR7, URZ, !UP0 ;  /* 0x0000003f070d7287 */ /* 0x000fe2000c000000 */
[----:B------:R-:W-:Y:S11]  /*bc80*/  @P1 BRA `(.L_x_5340) ;  /* 0x0000000000a81947 */ /* 0x000ff60003800000 */
[----:B------:R-:W2:Y:S01]  /*bc90*/  S2R R3, SR_TID.X ;  /* 0x0000000000037919 */ /* 0x000ea20000002100 */
[----:B------:R-:W3:Y:S01]  /*bca0*/  LDC R9, c[0x0][0xce8] ;  /* 0x00033a00ff097b82 */ /* 0x000ee20000000800 */
[----:B------:R-:W-:Y:S02]  /*bcb0*/  IMAD.U32 R4, RZ, RZ, UR60 ;  /* 0x0000003cff047e24 */ /* 0x000fe4000f8e00ff */
[----:B---3-5:R-:W-:-:S03]  /*bcc0*/  IMAD R2, R0, R9, RZ ;  /* 0x0000000900027224 */ /* 0x028fc600078e02ff */
[----:B--2---:R-:W-:-:S04]  /*bcd0*/  IADD3 R4, R4, -0x80, R3 ;  /* 0xffffff8004047810 */ /* 0x004fc80007ffe003 */
[----:B------:R-:W-:-:S13]  /*bce0*/  ISETP.GE.AND P1, PT, R4, R2, PT ;  /* 0x000000020400720c */ /* 0x000fda0003f26270 */
[----:B------:R-:W-:Y:S05]  /*bcf0*/  @P1 BRA `(.L_x_5340) ;  /* 0x00000000008c1947 */ /* 0x000fea0003800000 */
[----:B------:R-:W-:Y:S01]  /*bd00*/  ISETP.NE.AND P1, PT, R9, 0x1, PT ;  /* 0x000000010900780c */ /* 0x000fe20003f25270 */
[----:B------:R-:W-:Y:S01]  /*bd10*/  ULDC.64 UR14, c[0x0][0xc90] ;  /* 0x00032400000e7ab9 */ /* 0x000fe20000000a00 */
[----:B------:R-:W-:Y:S01]  /*bd20*/  R2UR UR16, R221 ;  /* 0x00000000dd1072ca */ /* 0x000fe200000e0000 */
[----:B------:R-:W-:Y:S01]  /*bd30*/  UIMAD UR7, UR11, UR14, URZ ;  /* 0x0000000e0b0772a4 */ /* 0x000fe2000f8e023f */
[----:B------:R-:W-:Y:S01]  /*bd40*/  IMAD.MOV.U32 R2, RZ, RZ, R4 ;  /* 0x000000ffff027224 */ /* 0x000fe200078e0004 */
[----:B------:R-:W-:Y:S01]  /*bd50*/  UMOV UR8, UR4 ;  /* 0x0000000400087c82 */ /* 0x000fe20008000000 */
[----:B------:R-:W-:-:S07]  /*bd60*/  UMOV UR9, UR10 ;  /* 0x0000000a00097c82 */ /* 0x000fce0008000000 */
[----:B------:R-:W2:Y:S02]  /*bd70*/  @P1 LDC R3, c[0x0][0xcec] ;  /* 0x00033b00ff031b82 */ /* 0x000ea40000000800 */
[----:B------:R-:W-:Y:S02]  /*bd80*/  UIMAD.WIDE.U32 UR8, UR16, UR14, UR8 ;  /* 0x0000000e100872a5 */ /* 0x000fe4000f8e0008 */
[----:B------:R-:W-:-:S03]  /*bd90*/  UIMAD UR7, UR16, UR15, UR7 ;  /* 0x0000000f100772a4 */ /* 0x000fc6000f8e0207 */
[----:B------:R-:W-:Y:S01]  /*bda0*/  ULDC.64 UR14, c[0x0][0xc98] ;  /* 0x00032600000e7ab9 */ /* 0x000fe20000000a00 */
[----:B------:R-:W3:Y:S01]  /*bdb0*/  @P1 LDC R6, c[0x0][0xcf0] ;  /* 0x00033c00ff061b82 */ /* 0x000ee20000000800 */
[----:B------:R-:W-:Y:S02]  /*bdc0*/  UIADD3 UR9, UR9, UR7, URZ ;  /* 0x0000000709097290 */ /* 0x000fe4000fffe03f */
[----:B------:R-:W-:Y:S02]  /*bdd0*/  UIMAD UR7, UR13, UR14, URZ ;  /* 0x0000000e0d0772a4 */ /* 0x000fe4000f8e023f */
[----:B------:R-:W-:Y:S02]  /*bde0*/  UIMAD.WIDE.U32 UR8, UR12, UR14, UR8 ;  /* 0x0000000e0c0872a5 */ /* 0x000fe4000f8e0008 */
[----:B------:R-:W-:-:S03]  /*bdf0*/  UIMAD UR7, UR12, UR15, UR7 ;  /* 0x0000000f0c0772a4 */ /* 0x000fc6000f8e0207 */
[----:B------:R-:W-:Y:S01]  /*be00*/  ULDC.64 UR14, c[0x0][0xc88] ;  /* 0x00032200000e7ab9 */ /* 0x000fe20000000a00 */
[----:B--2---:R-:W-:-:S05]  /*be10*/  @P1 IMAD.HI.U32 R3, R4, R3, RZ ;  /* 0x0000000304031227 */ /* 0x004fca00078e00ff */
[----:B---3--:R-:W-:Y:S01]  /*be20*/  @P1 SHF.R.U32.HI R2, RZ, R6, R3 ;  /* 0x00000006ff021219 */ /* 0x008fe20000011603 */
        /* <DEDUP_REMOVED lines=16> */
.L_x_5340:
[----:B------:R-:W-:Y:S05]  /*bf30*/  BSYNC B1 ;  /* 0x0000000000017941 */ /* 0x000fea0003800000 */
.L_x_5339:
[----:B--2---:R-:W2:Y:S01]  /*bf40*/  @P0 LDC R3, c[0x0][0xcf0] ;  /* 0x00033c00ff030b82 */ /* 0x004ea20000000800 */
[----:B------:R-:W-:Y:S01]  /*bf50*/  ULDC.64 UR14, c[0x0][0xba0] ;  /* 0x0002e800000e7ab9 */ /* 0x000fe20000000a00 */
[----:B------:R-:W-:Y:S01]  /*bf60*/  R2UR UR16, R221 ;  /* 0x00000000dd1072ca */ /* 0x000fe200000e0000 */
[----:B------:R-:W-:Y:S01]  /*bf70*/  UIMAD UR7, UR10, UR14, URZ ;  /* 0x0000000e0a0772a4 */ /* 0x000fe2000f8e023f */
[----:B------:R-:W-:Y:S01]  /*bf80*/  IMAD R2, R219, 0x20, R222 ;  /* 0x00000020db027824 */ /* 0x000fe200078e02de */
[----:B------:R-:W-:Y:S01]  /*bf90*/  UIMAD.WIDE.U32 UR8, UR4, UR14, URZ ;  /* 0x0000000e040872a5 */ /* 0x000fe2000f8e003f */
[----:B------:R-:W-:Y:S01]  /*bfa0*/  BSSY B1, `(.L_x_5341) ;  /* 0x0000040000017945 */ /* 0x000fe20003800000 */
[----:B------:R-:W-:Y:S01]  /*bfb0*/  UIMAD UR7, UR4, UR15, UR7 ;  /* 0x0000000f040772a4 */ /* 0x000fe2000f8e0207 */
[----:B------:R-:W-:Y:S02]  /*bfc0*/  VIADD R6, R2, UR60 ;  /* 0x0000003c02067c36 */ /* 0x000fe40008000000 */
        /* <DEDUP_REMOVED lines=10> */
[----:B--2---:R-:W-:Y:S01]  /*c070*/  @P0 SHF.R.U32.HI R5, RZ, R3, R2 ;  /* 0x00000003ff050219 */ /* 0x004fe20000011602 */
        /* <DEDUP_REMOVED lines=27> */
[----:B------:R2:W3:Y:S01]  /*c230*/  SHFL.IDX PT, R9, R4, RZ, 0x181f ;  /* 0x00181fff04097589 */ /* 0x0004e200000e0000 */
[-C--:B------:R-:W-:Y:S01]  /*c240*/  ISETP.GE.AND P1, PT, R0, R13.reuse, PT ;  /* 0x0000000d0000720c */ /* 0x080fe20003f26270 */
[----:B------:R-:W-:Y:S02]  /*c250*/  VIADD R0, R6, 0x40 ;  /* 0x0000004006007836 */ /* 0x000fe40000000000 */
[----:B------:R2:W4:Y:S03]  /*c260*/  SHFL.IDX PT, R3, R5, RZ, 0x181f ;  /* 0x00181fff05037589 */ /* 0x00052600000e0000 */
[----:B------:R-:W-:Y:S01]  /*c270*/  ISETP.GE.AND P0, PT, R0, R13, PT ;  /* 0x0000000d0000720c */ /* 0x000fe20003f06270 */
[----:B------:R-:W-:-:S12]  /*c280*/  @P2 BRA `(.L_x_5342) ;  /* 0x0000000000442947 */ /* 0x000fd80003800000 */
        /* <DEDUP_REMOVED lines=17> */
.L_x_5342:
[----:B------:R-:W-:Y:S05]  /*c3a0*/  BSYNC B1 ;  /* 0x0000000000017941 */ /* 0x000fea0003800000 */
.L_x_5341:
[----:B---34-:R3:W4:Y:S01]  /*c3b0*/  SHFL.IDX PT, R3, R5, 0x1, 0x181f ;  /* 0x00381f0005037f89 */ /* 0x01872200000e0000 */
        /* <DEDUP_REMOVED lines=20> */
.L_x_5344:
[----:B------:R-:W-:Y:S05]  /*c500*/  BSYNC B1 ;  /* 0x0000000000017941 */ /* 0x000fea0003800000 */
.L_x_5343:
        /* <DEDUP_REMOVED lines=21> */
.L_x_5346:
[----:B------:R-:W-:Y:S05]  /*c660*/  BSYNC B1 ;  /* 0x0000000000017941 */ /* 0x000fea0003800000 */
.L_x_5345:
[----:B------:R-:W-:Y:S01]  /*c670*/  VIADD R0, R6, 0x60 ;  /* 0x0000006006007836 */ /* 0x000fe20000000000 */
[----:B0-23--:R-:W0:Y:S04]  /*c680*/  SHFL.IDX PT, R5, R5, 0x3, 0x181f ;  /* 0x00781f0005057f89 */ /* 0x00de2800000e0000 */
[----:B------:R-:W-:Y:S01]  /*c690*/  ISETP.GE.AND P0, PT, R0, R13, PT ;  /* 0x0000000d0000720c */ /* 0x000fe20003f06270 */
[----:B----4-:R2:W3:-:S12]  /*c6a0*/  SHFL.IDX PT, R3, R4, 0x3, 0x181f ;  /* 0x00781f0004037f89 */ /* 0x0104d800000e0000 */
[----:B--2---:R-:W-:Y:S05]  /*c6b0*/  @P0 BRA `(.L_x_5337) ;  /* 0x0000000000440947 */ /* 0x004fea0003800000 */
[----:B------:R-:W-:Y:S02]  /*c6c0*/  ULDC UR4, c[0x0][0xbc8] ;  /* 0x0002f20000047ab9 */ /* 0x000fe40000000800 */
[----:B------:R-:W-:Y:S02]  /*c6d0*/  ISETP.GE.AND P3, PT, R200, UR4, PT ;  /* 0x00000004c8007c0c */ /* 0x000fe4000bf66270 */
[----:B------:R-:W-:Y:S02]  /*c6e0*/  ISETP.GE.AND P2, PT, R206, UR4, PT ;  /* 0x00000004ce007c0c */ /* 0x000fe4000bf46270 */
[----:B------:R-:W-:Y:S02]  /*c6f0*/  ISETP.GE.AND P1, PT, R205, UR4, PT ;  /* 0x00000004cd007c0c */ /* 0x000fe4000bf26270 */
[----:B------:R-:W-:-:S07]  /*c700*/  ISETP.GE.AND P0, PT, R218, UR4, PT ;  /* 0x00000004da007c0c */ /* 0x000fce000bf06270 */
[-C--:B---3--:R-:W-:Y:S02]  /*c710*/  @!P3 LEA R8, P6, R200, R3.reuse, 0x1 ;  /* 0x00000003c808b211 */ /* 0x088fe400078c08ff */
[-C--:B------:R-:W-:Y:S02]  /*c720*/  @!P2 LEA R10, P5, R206, R3.reuse, 0x1 ;  /* 0x00000003ce0aa211 */ /* 0x080fe400078a08ff */
[C---:B------:R-:W-:Y:S02]  /*c730*/  @!P1 LEA R12, P4, R205.reuse, R3, 0x1 ;  /* 0x00000003cd0c9211 */ /* 0x040fe400078808ff */
        /* <DEDUP_REMOVED lines=9> */
.L_x_5337:
[----:B------:R-:W-:Y:S05]  /*c7d0*/  BSYNC B0 ;  /* 0x0000000000007941 */ /* 0x000fea0003800000 */
.L_x_5328:
[----:B------:R-:W-:Y:S02]  /*c7e0*/  ULDC UR4, c[0x0][0xd3c] ;  /* 0x00034f0000047ab9 */ /* 0x000fe40000000800 */
[----:B------:R-:W-:-:S13]  /*c7f0*/  ISETP.GE.AND P0, PT, R7, UR4, PT ;  /* 0x0000000407007c0c */ /* 0x000fda000bf06270 */
[----:B------:R-:W-:Y:S05]  /*c800*/  @!P0 BRA `(.L_x_5347) ;  /* 0xffffff4400b48947 */ /* 0x000fea000383ffff */
[----:B------:R-:W-:Y:S05]  /*c810*/  EXIT ;  /* 0x000000000000794d */ /* 0x000fea0003800000 */
.L_x_5291:
[----:B------:R-:W-:-:S08]  /*c820*/  NOP ;  /* 0x0000000000007918 */ /* 0x000fd00000000000 */
[----:B0-----:R-:W0:-:S00]  /*c830*/  USETMAXREG.DEALLOC.CTAPOOL 0x18 ;  /* 0x00000018000079c8 */ /* 0x001e0000080e0500 */
        /* <DEDUP_REMOVED lines=16> */
.L_x_5348:
        /* <DEDUP_REMOVED lines=42> */
.L_x_5354:
        /* <DEDUP_REMOVED lines=12> */
.L_x_5353:
[----:B------:R-:W-:Y:S05]  /*cca0*/  BSYNC B0 ;  /* 0x0000000000007941 */ /* 0x000fea0003800000 */
.L_x_5352:
        /* <DEDUP_REMOVED lines=21> */
.L_x_5350:
        /* <DEDUP_REMOVED lines=18> */
[----:B------:R-:W-:-:S05]  /*cf20*/  VIADD R11, R6, 0xffffffff ;  /* 0xffffffff060b7836 */ /* 0x000fca0000000000 */
[----:B------:R2:W3:Y:S02]  /*cf30*/  SHFL.IDX PT, R16, R4, R11, 0x1f ;  /* 0x00001f0b04107589 */ /* 0x0004e400000e0000 */
.L_x_5355:
[----:B-1----:R-:W-:Y:S01]  /*cf40*/  IMAD.MOV R2, RZ, RZ, -R3 ;  /* 0x000000ffff027224 */ /* 0x002fe200078e0a03 */
[----:B--2---:R-:W-:Y:S01]  /*cf50*/  IABS R4, R8 ;  /* 0x0000000800047213 */ /* 0x004fe20000000000 */
        /* <DEDUP_REMOVED lines=17> */
[----:B------:R-:W-:-:S04]  /*d070*/  IMAD.MOV.U32 R9, RZ, RZ, R2 ;  /* 0x000000ffff097224 */ /* 0x000fc800078e0002 */
[----:B------:R-:W-:Y:S01]  /*d080*/  @!P2 IMAD.MOV R9, RZ, RZ, -R9 ;  /* 0x000000ffff09a224 */ /* 0x000fe200078e0a09 */
[----:B------:R-:W-:-:S05]  /*d090*/  @!P1 LOP3.LUT R9, RZ, R8, RZ, 0x33, !PT ;  /* 0x00000008ff099212 */ /* 0x000fca00078e33ff */
[----:B------:R-:W-:Y:S02]  /*d0a0*/  IMAD R4, R10, R9, RZ ;  /* 0x000000090a047224 */ /* 0x000fe400078e02ff */
[----:B------:R-:W-:Y:S02]  /*d0b0*/  IMAD.MOV R9, RZ, RZ, -R9 ;  /* 0x000000ffff097224 */ /* 0x000fe400078e0a09 */
[----:B------:R-:W-:Y:S02]  /*d0c0*/  IMAD.MOV R3, RZ, RZ, -R4 ;  /* 0x000000ffff037224 */ /* 0x000fe400078e0a04 */
[----:B------:R-:W-:-:S03]  /*d0d0*/  IMAD R7, R8, R9, R7 ;  /* 0x0000000908077224 */ /* 0x000fc600078e0207 */
[----:B------:R-:W-:Y:S01]  /*d0e0*/  VIADDMNMX R10, R3, UR5, R10, PT ;  /* 0x00000005030a7c46 */ /* 0x000fe2000b80010a */
[----:B------:R-:W-:Y:S01]  /*d0f0*/  IMAD.IADD R4, R7, 0x1, R4 ;  /* 0x0000000107047824 */ /* 0x000fe200078e0204 */
[----:B------:R-:W-:Y:S02]  /*d100*/  IABS R8, R7 ;  /* 0x0000000700087213 */ /* 0x000fe40000000000 */
[----:B------:R-:W-:-:S04]  /*d110*/  IABS R6, R10 ;  /* 0x0000000a00067213 */ /* 0x000fc80000000000 */
[----:B------:R-:W1:Y:S08]  /*d120*/  I2F.RP R11, R6 ;  /* 0x00000006000b7306 */ /* 0x000e700000209400 */
[----:B-1----:R-:W1:Y:S02]  /*d130*/  MUFU.RCP R11, R11 ;  /* 0x0000000b000b7308 */ /* 0x002e640000001000 */
[----:B-1----:R-:W-:-:S06]  /*d140*/  VIADD R2, R11, 0xffffffe ;  /* 0x0ffffffe0b027836 */ /* 0x002fcc0000000000 */
[----:B------:R1:W2:Y:S02]  /*d150*/  F2I.FTZ.U32.TRUNC.NTZ R3, R2 ;  /* 0x0000000200037305 */ /* 0x0002a4000021f000 */
[----:B-1----:R-:W-:Y:S02]  /*d160*/  IMAD.MOV.U32 R2, RZ, RZ, RZ ;  /* 0x000000ffff027224 */ /* 0x002fe400078e00ff */
[----:B--2---:R-:W-:-:S04]  /*d170*/  IMAD.MOV R9, RZ, RZ, -R3 ;  /* 0x000000ffff097224 */ /* 0x004fc800078e0a03 */
[----:B------:R-:W-:-:S04]  /*d180*/  IMAD R9, R9, R6, RZ ;  /* 0x0000000609097224 */ /* 0x000fc800078e02ff */
[----:B------:R-:W-:Y:S01]  /*d190*/  IMAD.HI.U32 R3, R3, R9, R2 ;  /* 0x0000000903037227 */ /* 0x000fe200078e0002 */
[-C--:B------:R-:W-:Y:S02]  /*d1a0*/  IABS R9, R10.reuse ;  /* 0x0000000a00097213 */ /* 0x080fe40000000000 */
[----:B------:R-:W-:-:S03]  /*d1b0*/  LOP3.LUT R2, R7, R10, RZ, 0x3c, !PT ;  /* 0x0000000a07027212 */ /* 0x000fc600078e3cff */
[----:B------:R-:W-:Y:S01]  /*d1c0*/  IMAD.MOV R9, RZ, RZ, -R9 ;  /* 0x000000ffff097224 */ /* 0x000fe200078e0a09 */
[----:B------:R-:W-:Y:S01]  /*d1d0*/  ISETP.GE.AND P2, PT, R2, RZ, PT ;  /* 0x000000ff0200720c */ /* 0x000fe20003f46270 */
[----:B------:R-:W-:-:S04]  /*d1e0*/  IMAD.HI.U32 R3, R3, R8, RZ ;  /* 0x0000000803037227 */ /* 0x000fc800078e00ff */
        /* <DEDUP_REMOVED lines=14> */
.L_x_5351:
[----:B------:R-:W-:Y:S02]  /*d2d0*/  IMAD.MOV.U32 R17, RZ, RZ, RZ ;  /* 0x000000ffff117224 */ /* 0x000fe400078e00ff */
[----:B------:R-:W-:Y:S02]  /*d2e0*/  IMAD.U32 R16, RZ, RZ, UR6 ;  /* 0x00000006ff107e24 */ /* 0x000fe4000f8e00ff */
[----:B------:R-:W-:-:S07]  /*d2f0*/  IMAD.MOV.U32 R18, RZ, RZ, RZ ;  /* 0x000000ffff127224 */ /* 0x000fce00078e00ff */
.L_x_5356:
[----:B------:R-:W-:-:S13]  /*d300*/  ISETP.NE.AND P0, PT, R0, RZ, PT ;  /* 0x000000ff0000720c */ /* 0x000fda0003f05270 */
[----:B------:R-:W1:Y:S01]  /*d310*/  @!P0 S2R R3, SR_CgaCtaId ;  /* 0x0000000000038919 */ /* 0x000e620000008800 */
[----:B------:R-:W-:-:S04]  /*d320*/  @!P0 MOV R0, 0x400 ;  /* 0x0000040000008802 */ /* 0x000fc80000000f00 */
[----:B-1----:R-:W-:-:S05]  /*d330*/  @!P0 LEA R0, R3, R0, 0x18 ;  /* 0x0000000003008211 */ /* 0x002fca00078ec0ff */
[----:B------:R2:W-:Y:S01]  /*d340*/  @!P0 STS.128 [R0+0x324d0], R16 ;  /* 0x0324d01000008388 */ /* 0x0005e20000000c00 */
[----:B------:R-:W-:Y:S06]  /*d350*/  BAR.ARV 0x5, 0x180 ;  /* 0x0146000000007b1d */ /* 0x000fec0000002000 */
.L_x_5349:
        /* <DEDUP_REMOVED lines=35> */
.L_x_5465:
[----:B-1----:R-:W1:Y:S02]  /*d590*/  LDC.64 R2, c[0x0][0xd88] ;  /* 0x00036200ff027b82 */ /* 0x002e640000000a00 */
        /* <DEDUP_REMOVED lines=21> */
[----:B0-----:R-:W-:Y:S01]  /*d6f0*/  IMAD.MOV.U32 R8, RZ, RZ, RZ ;  /* 0x000000ffff087224 */ /* 0x001fe200078e00ff */
        /* <DEDUP_REMOVED lines=17> */
[----:B---3--:R-:W-:-:S05]  /*d810*/  @P2 IADD3.X R7, R10, UR9, RZ, P3, !PT ;  /* 0x000000090a072c10 */ /* 0x008fca0009ffe4ff */
        /* <DEDUP_REMOVED lines=11> */
[----:B------:R-:W1:Y:S04]  /*d8d0*/  LDG.E R7, desc[UR38][R2.64] ;  /* 0x0000002602077981 */ /* 0x000e68000c1e1900 */
[----:B------:R-:W1:Y:S02]  /*d8e0*/  LDG.E R2, desc[UR38][R2.64+0x4] ;  /* 0x0000042602027981 */ /* 0x000e64000c1e1900 */
[----:B-1----:R-:W-:-:S05]  /*d8f0*/  IMAD.IADD R9, R2, 0x1, -R7 ;  /* 0x0000000102097824 */ /* 0x002fca00078e0a07 */
[----:B------:R2:W-:Y:S02]  /*d900*/  STL [R1+0x34], R9 ;  /* 0x0000340901007387 */ /* 0x0005e40000100800 */
.L_x_5358:
[----:B------:R-:W-:Y:S01]  /*d910*/  IMAD.MOV.U32 R2, RZ, RZ, R12 ;  /* 0x000000ffff027224 */ /* 0x000fe200078e000c */
[----:B------:R-:W-:Y:S01]  /*d920*/  ULDC.64 UR4, c[0x0][0xb18] ;  /* 0x0002c60000047ab9 */ /* 0x000fe20000000a00 */
[----:B-----5:R-:W-:Y:S01]  /*d930*/  IMAD.IADD R3, R8, 0x1, R0 ;  /* 0x0000000108037824 */ /* 0x020fe200078e0200 */
[----:B------:R-:W-:Y:S02]  /*d940*/  ISETP.NE.U32.AND P1, PT, RZ, UR4, PT ;  /* 0x00000004ff007c0c */ /* 0x000fe4000bf25070 */
[----:B------:R3:W-:Y:S02]  /*d950*/  STL [R1+0xc], R2 ;  /* 0x00000c0201007387 */ /* 0x0007e40000100800 */
[----:B------:R-:W-:Y:S02]  /*d960*/  ISETP.NE.AND.EX P1, PT, RZ, UR5, PT, P1 ;  /* 0x00000005ff007c0c */ /* 0x000fe4000bf25310 */
[----:B------:R3:W-:Y:S11]  /*d970*/  STL [R1+0x20], R3 ;  /* 0x0000200301007387 */ /* 0x0007f60000100800 */
[----:B---3--:R-:W-:Y:S05]  /*d980*/  @!P1 BRA `(.L_x_5359) ;  /* 0x0000000000109947 */ /* 0x008fea0003800000 */
[----:B------:R-:W-:-:S04]  /*d990*/  IADD3 R6, P0, R11, UR4, RZ ;  /* 0x000000040b067c10 */ /* 0x000fc8000ff1e0ff */
[----:B------:R-:W-:-:S05]  /*d9a0*/  IADD3.X R7, R10, UR5, RZ, P0, !PT ;  /* 0x000000050a077c10 */ /* 0x000fca00087fe4ff */
[----:B------:R3:W5:Y:S01]  /*d9b0*/  LDG.E R6, desc[UR38][R6.64] ;  /* 0x0000002606067981 */ /* 0x000762000c1e1900 */
[----:B------:R-:W-:Y:S05]  /*d9c0*/  BRA `(.L_x_5360) ;  /* 0x0000000000107947 */ /* 0x000fea0003800000 */
.L_x_5359:
[----:B------:R-:W-:Y:S05]  /*d9d0*/  @!P0 BRA `(.L_x_5360) ;  /* 0x00000000000c8947 */ /* 0x000fea0003800000 */
[----:B------:R-:W3:Y:S04]  /*d9e0*/  LDG.E R6, desc[UR38][R4.64] ;  /* 0x0000002604067981 */ /* 0x000ee8000c1e1900 */
[----:B------:R-:W3:Y:S02]  /*d9f0*/  LDG.E R4, desc[UR38][R4.64+0x4] ;  /* 0x0000042604047981 */ /* 0x000ee4000c1e1900 */
[----:B---3--:R-:W-:-:S07]  /*da00*/  IMAD.IADD R6, R4, 0x1, -R6 ;  /* 0x0000000104067824 */ /* 0x008fce00078e0a06 */
.L_x_5360:
[----:B-----5:R-:W-:Y:S01]  /*da10*/  IMAD.IADD R6, R6, 0x1, -R0 ;  /* 0x0000000106067824 */ /* 0x020fe200078e0a00 */
[----:B------:R-:W-:Y:S01]  /*da20*/  BSSY B7, `(.L_x_5361) ;  /* 0x00004ed000077945 */ /* 0x000fe20003800000 */
[----:B------:R-:W4:Y:S02]  /*da30*/  LDC R0, c[0x0][0x448] ;  /* 0x00011200ff007b82 */ /* 0x000f240000000800 */
[----:B----4-:R-:W-:Y:S01]  /*da40*/  ISETP.NE.AND P0, PT, R0, 0x1, PT ;  /* 0x000000010000780c */ /* 0x010fe20003f05270 */
[----:B------:R-:W-:-:S04]  /*da50*/  IMAD.SHL.U32 R0, R17, 0x80, RZ ;  /* 0x0000008011007824 */ /* 0x000fc800078e00ff */
[----:B------:R-:W-:-:S08]  /*da60*/  VIADD R0, R0, 0x7f ;  /* 0x0000007f00007836 */ /* 0x000fd00000000000 */
[----:B------:R-:W4:Y:S08]  /*da70*/  @P0 LDC R2, c[0x0][0x44c] ;  /* 0x00011300ff020b82 */ /* 0x000f300000000800 */
[----:B------:R-:W0:Y:S01]  /*da80*/  @P0 LDC R3, c[0x0][0x450] ;  /* 0x00011400ff030b82 */ /* 0x000e220000000800 */
[----:B----4-:R-:W-:-:S05]  /*da90*/  @P0 IMAD.HI.U32 R2, R0, R2, RZ ;  /* 0x0000000200020227 */ /* 0x010fca00078e00ff */
[----:B0-----:R-:W-:Y:S01]  /*daa0*/  @P0 SHF.R.U32.HI R0, RZ, R3, R2 ;  /* 0x00000003ff000219 */ /* 0x001fe20000011602 */
        /* <DEDUP_REMOVED lines=12> */
[----:B0-----:R-:W-:Y:S05]  /*db70*/  @P0 BRA `(.L_x_5362) ;  /* 0x0000000000440947 */ /* 0x001fea0003800000 */
[----:B------:R-:W0:Y:S02]  /*db80*/  S2R R4, SR_TID.X ;  /* 0x0000000000047919 */ /* 0x000e240000002100 */
[----:B0-----:R-:W-:-:S04]  /*db90*/  LOP3.LUT R4, R4, 0x7f, RZ, 0xc0, !PT ;  /* 0x0000007f04047812 */ /* 0x001fc800078ec0ff */
[----:B------:R-:W-:-:S13]  /*dba0*/  ISETP.NE.AND P0, PT, R4, RZ, PT ;  /* 0x000000ff0400720c */ /* 0x000fda0003f05270 */
[----:B------:R-:W-:Y:S05]  /*dbb0*/  @P0 BRA `(.L_x_5363) ;  /* 0x0000004c004c0947 */ /* 0x000fea0003800000 */
[----:B------:R-:W0:Y:S01]  /*dbc0*/  S2R R3, SR_LANEID ;  /* 0x0000000000037919 */ /* 0x000e220000000000 */
[----:B------:R-:W-:Y:S02]  /*dbd0*/  VOTEU.ANY UR4, UPT, PT ;  /* 0x0000000000047886 */ /* 0x000fe400038e0100 */
[----:B------:R-:W0:Y:S08]  /*dbe0*/  FLO.U32 R0, UR4 ;  /* 0x0000000400007d00 */ /* 0x000e3000080e0000 */
[----:B------:R-:W4:Y:S01]  /*dbf0*/  POPC R5, UR4 ;  /* 0x0000000400057d09 */ /* 0x000f220008000000 */
[----:B0-----:R-:W-:-:S02]  /*dc00*/  ISETP.EQ.U32.AND P0, PT, R0, R3, PT ;  /* 0x000000030000720c */ /* 0x001fc40003f02070 */
[----:B------:R-:W4:Y:S11]  /*dc10*/  LDC.64 R2, c[0x0][0xd60] ;  /* 0x00035800ff027b82 */ /* 0x000f360000000a00 */
[----:B----4-:R-:W4:Y:S01]  /*dc20*/  @P0 ATOMG.E.ADD.STRONG.GPU PT, R3, desc[UR38][R2.64], R5 ;  /* 0x00000005020309a8 */ /* 0x010f2200081ee1e6 */
[----:B------:R-:W0:Y:S02]  /*dc30*/  S2R R4, SR_LTMASK ;  /* 0x0000000000047919 */ /* 0x000e240000003900 */
[----:B0-----:R-:W-:-:S04]  /*dc40*/  LOP3.LUT R4, R4, UR4, RZ, 0xc0, !PT ;  /* 0x0000000404047c12 */ /* 0x001fc8000f8ec0ff */
[----:B---3--:R-:W0:Y:S01]  /*dc50*/  POPC R7, R4 ;  /* 0x0000000400077309 */ /* 0x008e220000000000 */
[----:B----4-:R-:W0:Y:S02]  /*dc60*/  SHFL.IDX PT, R0, R3, R0, 0x1f ;  /* 0x00001f0003007589 */ /* 0x010e2400000e0000 */
[----:B0-----:R-:W-:Y:S01]  /*dc70*/  IADD3 R16, R0, UR40, R7 ;  /* 0x0000002800107c10 */ /* 0x001fe2000fffe007 */
[----:B------:R-:W-:Y:S06]  /*dc80*/  BRA `(.L_x_5363) ;  /* 0x0000004c00187947 */ /* 0x000fec0003800000 */
.L_x_5362:
        /* <DEDUP_REMOVED lines=13> */
[----:B---3--:R-:W-:-:S02]  /*dd60*/  IMAD.U32 R7, RZ, RZ, UR9 ;  /* 0x00000009ff077e24 */ /* 0x008fc4000f8e00ff */
[----:B------:R-:W-:Y:S02]  /*dd70*/  IMAD.U32 R10, RZ, RZ, UR4 ;  /* 0x00000004ff0a7e24 */ /* 0x000fe4000f8e00ff */
[----:B------:R-:W-:Y:S02]  /*dd80*/  IMAD.U32 R11, RZ, RZ, UR5 ;  /* 0x00000005ff0b7e24 */ /* 0x000fe4000f8e00ff */
[----:B------:R-:W-:Y:S02]  /*dd90*/  IMAD.MOV.U32 R8, RZ, RZ, 0x70 ;  /* 0x00000070ff087424 */ /* 0x000fe400078e00ff */
[----:B------:R-:W-:Y:S02]  /*dda0*/  IMAD.MOV.U32 R12, RZ, RZ, 0x1 ;  /* 0x00000001ff0c7424 */ /* 0x000fe400078e00ff */
[----:B------:R-:W-:-:S07]  /*ddb0*/  IMAD.MOV.U32 R13, RZ, RZ, RZ ;  /* 0x000000ffff0d7224 */ /* 0x000fce00078e00ff */
[----:B------:R-:W-:-:S07]  /*ddc0*/  LEPC R20, `(.L_x_5365) ;  /* 0x000000001014794e */ /* 0x000fce0000000000 */
[----:B012---:R-:W-:Y:S05]  /*ddd0*/  CALL.ABS.NOINC R2 ;  /* 0x0000000002007343 */ /* 0x007fea0003c00000 */
.L_x_5365:
[----:B------:R-:W-:Y:S05]  /*dde0*/  BSYNC B6 ;  /* 0x0000000000067941 */ /* 0x000fea0003800000 */
.L_x_5364:
        /* <DEDUP_REMOVED lines=13> */
[----:B---3--:R-:W-:-:S02]  /*dec0*/  IMAD.U32 R7, RZ, RZ, UR9 ;  /* 0x00000009ff077e24 */ /* 0x008fc4000f8e00ff */
[----:B------:R-:W-:Y:S02]  /*ded0*/  IMAD.U32 R10, RZ, RZ, UR4 ;  /* 0x00000004ff0a7e24 */ /* 0x000fe4000f8e00ff */
[----:B------:R-:W-:Y:S02]  /*dee0*/  IMAD.U32 R11, RZ, RZ, UR5 ;  /* 0x00000005ff0b7e24 */ /* 0x000fe4000f8e00ff */
[----:B------:R-:W-:Y:S02]  /*def0*/  IMAD.MOV.U32 R8, RZ, RZ, 0x70 ;  /* 0x00000070ff087424 */ /* 0x000fe400078e00ff */
[----:B------:R-:W-:Y:S02]  /*df00*/  IMAD.MOV.U32 R12, RZ, RZ, 0x1 ;  /* 0x00000001ff0c7424 */ /* 0x000fe400078e00ff */
[----:B0-----:R-:W-:-:S07]  /*df10*/  IMAD.MOV.U32 R13, RZ, RZ, RZ ;  /* 0x000000ffff0d7224 */ /* 0x001fce00078e00ff */
[----:B------:R-:W-:-:S07]  /*df20*/  LEPC R20, `(.L_x_5368) ;  /* 0x000000001014794e */ /* 0x000fce0000000000 */
[----:B-12-4-:R-:W-:Y:S05]  /*df30*/  CALL.ABS.NOINC R2 ;  /* 0x0000000002007343 */ /* 0x016fea0003c00000 */
.L_x_5368:
        /* <DEDUP_REMOVED lines=16> */
.L_x_5367:
[----:B------:R-:W-:Y:S05]  /*e040*/  BSYNC B6 ;  /* 0x0000000000067941 */ /* 0x000fea0003800000 */
.L_x_5366:
[----:B------:R-:W4:Y:S01]  /*e050*/  LDL.LU R2, [R1] ;  /* 0x0000000001027983 */ /* 0x000f220000300800 */
[----:B------:R-:W-:-:S03]  /*e060*/  ULDC.64 UR4, c[0x0][0xaf0] ;  /* 0x0002bc0000047ab9 */ /* 0x000fc60000000a00 */
[----:B------:R-:W5:Y:S04]  /*e070*/  LDL.LU R4, [R1+0x1c] ;  /* 0x00001c0001047983 */ /* 0x000f680000300800 */
[----:B---3--:R-:W3:Y:S01]  /*e080*/  LDL R7, [R1+0xc] ;  /* 0x00000c0001077983 */ /* 0x008ee20000100800 */
[----:B------:R-:W-:-:S03]  /*e090*/  ISETP.NE.U32.AND P0, PT, RZ, UR4, PT ;  /* 0x00000004ff007c0c */ /* 0x000fc6000bf05070 */
[----:B------:R-:W2:Y:S01]  /*e0a0*/  LDL R0, [R1+0x30] ;  /* 0x0000300001007983 */ /* 0x000ea20000100800 */
[----:B------:R-:W-:-:S13]  /*e0b0*/  ISETP.NE.AND.EX P0, PT, RZ, UR5, PT, P0 ;  /* 0x00000005ff007c0c */ /* 0x000fda000bf05300 */
[----:B----4-:R-:W-:-:S04]  /*e0c0*/  @P0 IADD3 R2, P1, R2, UR4, RZ ;  /* 0x0000000402020c10 */ /* 0x010fc8000ff3e0ff */
[----:B-----5:R-:W-:Y:S01]  /*e0d0*/  @P0 IADD3.X R3, R4, UR5, RZ, P1, !PT ;  /* 0x0000000504030c10 */ /* 0x020fe20008ffe4ff */
[----:B------:R-:W-:-:S04]  /*e0e0*/  ULDC.64 UR4, c[0x0][0xb00] ;  /* 0x0002c00000047ab9 */ /* 0x000fc80000000a00 */
[----:B---3--:R0:W3:Y:S02]  /*e0f0*/  @P0 LDG.E R7, desc[UR38][R2.64] ;  /* 0x0000002602070981 */ /* 0x0080e4000c1e1900 */
[----:B0-----:R-:W0:Y:S01]  /*e100*/  LDC.64 R2, c[0x0][0x418] ;  /* 0x00010600ff027b82 */ /* 0x001e220000000a00 */
[----:B--2---:R-:W-:Y:S01]  /*e110*/  VIADD R4, R0, 0xffffffff ;  /* 0xffffffff00047836 */ /* 0x004fe20000000000 */
[----:B---3--:R-:W-:Y:S01]  /*e120*/  SHF.R.S32.HI R8, RZ, 0x1f, R7 ;  /* 0x0000001fff087819 */ /* 0x008fe20000011407 */
[----:B------:R2:W-:Y:S04]  /*e130*/  @P0 STL [R1+0xc], R7 ;  /* 0x00000c0701000387 */ /* 0x0005e80000100800 */
[----:B------:R2:W-:Y:S01]  /*e140*/  STL [R1+0x1c], R8 ;  /* 0x00001c0801007387 */ /* 0x0005e20000100800 */
[----:B0-----:R-:W-:Y:S01]  /*e150*/  LOP3.LUT P0, RZ, R2, UR4, RZ, 0xfc, !PT ;  /* 0x0000000402ff7c12 */ /* 0x001fe2000f80fcff */
[----:B------:R-:W-:-:S03]  /*e160*/  UMOV UR4, 0xffffffff ;  /* 0xffffffff00047882 */ /* 0x000fc60000000000 */
[----:B------:R-:W-:-:S04]  /*e170*/  LOP3.LUT P0, RZ, R3, UR5, RZ, 0xfc, P0 ;  /* 0x0000000503ff7c12 */ /* 0x000fc8000800fcff */
[----:B------:R-:W-:Y:S01]  /*e180*/  SEL R0, R7, RZ, !P0 ;  /* 0x000000ff07007207 */ /* 0x000fe20004000000 */
[----:B--2---:R-:W-:Y:S08]  /*e190*/  BRA.DIV UR4, `(.L_x_5369) ;  /* 0x0000005a04a07947 */ /* 0x004ff0000b800000 */
[----:B------:R-:W0:Y:S02]  /*e1a0*/  S2R R5, SR_TID.X ;  /* 0x0000000000057919 */ /* 0x000e240000002100 */
[----:B0-----:R-:W-:-:S04]  /*e1b0*/  SHF.R.U32.HI R5, RZ, 0x5, R5 ;  /* 0x00000005ff057819 */ /* 0x001fc80000011605 */
[----:B------:R-:W-:-:S05]  /*e1c0*/  LOP3.LUT R5, R5, 0x3, RZ, 0xc0, !PT ;  /* 0x0000000305057812 */ /* 0x000fca00078ec0ff */
[----:B------:R0:W2:Y:S02]  /*e1d0*/  SHFL.IDX PT, R14, R5, RZ, 0x1f ;  /* 0x00001fff050e7589 */ /* 0x0000a400000e0000 */
.L_x_5482:
        /* <DEDUP_REMOVED lines=12> */
.L_x_5485:
[----:B------:R-:W-:Y:S05]  /*e2a0*/  @!P6 BRA `(.L_x_5370) ;  /* 0x000000040014e947 */ /* 0x000fea0003800000 */
[----:B------:R-:W-:-:S04]  /*e2b0*/  ISETP.NE.U32.AND P0, PT, R2, RZ, PT ;  /* 0x000000ff0200720c */ /* 0x000fc80003f05070 */
[----:B------:R-:W-:-:S13]  /*e2c0*/  ISETP.NE.AND.EX P0, PT, R3, RZ, PT, P0 ;  /* 0x000000ff0300720c */ /* 0x000fda0003f05300 */
[----:B------:R-:W-:Y:S05]  /*e2d0*/  @!P0 BRA `(.L_x_5372) ;  /* 0x0000000000548947 */ /* 0x000fea0003800000 */
[----:B------:R-:W2:Y:S01]  /*e2e0*/  LDC R6, c[0x0][0x43c] ;  /* 0x00010f00ff067b82 */ /* 0x000ea20000000800 */
[----:B-1----:R-:W-:Y:S01]  /*e2f0*/  IMAD.MOV.U32 R9, RZ, RZ, R4 ;  /* 0x000000ffff097224 */ /* 0x002fe200078e0004 */
        /* <DEDUP_REMOVED lines=19> */
.L_x_5372:
[----:B------:R-:W3:Y:S04]  /*e430*/  LDL R7, [R1+0x4] ;  /* 0x0000040001077983 */ /* 0x000ee80000100800 */
[----:B0-2---:R-:W3:Y:S04]  /*e440*/  LDL R0, [R1+0x8] ;  /* 0x0000080001007983 */ /* 0x005ee80000100800 */
[----:B------:R-:W2:Y:S01]  /*e450*/  LDL R2, [R1+0x18] ;  /* 0x0000180001027983 */ /* 0x000ea20000100800 */
[----:B---3--:R-:W-:Y:S01]  /*e460*/  IMAD R0, R0, 0x8, R7 ;  /* 0x0000000800007824 */ /* 0x008fe200078e0207 */
[----:B--2---:R-:W-:-:S04]  /*e470*/  SHF.L.U32 R2, R2, 0x1f, RZ ;  /* 0x0000001f02027819 */ /* 0x004fc800000006ff */
[----:B------:R-:W0:Y:S02]  /*e480*/  SYNCS.PHASECHK.TRANS64.TRYWAIT P0, [R0+URZ+0x32440], R2 ;  /* 0x03244002000075a7 */ /* 0x000e24000800017f */
[----:B0-----:R-:W-:Y:S05]  /*e490*/  @!P0 BRA `(.L_x_5373) ;  /* 0x0000005800348947 */ /* 0x001fea0003800000 */
.L_x_5486:
        /* <DEDUP_REMOVED lines=11> */
.L_x_5374:
        /* <DEDUP_REMOVED lines=27> */
.L_x_5370:
[----:B0-----:R-:W3:Y:S04]  /*e700*/  LDL R0, [R1+0x4] ;  /* 0x0000040001007983 */ /* 0x001ee80000100800 */
        /* <DEDUP_REMOVED lines=16> */
[----:B0-----:R-:W-:-:S05]  /*e810*/  SHF.R.S32.HI R0, RZ, 0x1f, R18 ;  /* 0x0000001fff007819 */ /* 0x001fca0000011412 */
        /* <DEDUP_REMOVED lines=18> */
[----:B01----:R-:W-:Y:S05]  /*e940*/  CALL.ABS.NOINC R2 ;  /* 0x0000000002007343 */ /* 0x003fea0003c00000 */
.L_x_5376:
[----:B------:R-:W-:Y:S05]  /*e950*/  BSYNC B6 ;  /* 0x0000000000067941 */ /* 0x000fea0003800000 */
.L_x_5375:
[----:B------:R-:W3:Y:S01]  /*e960*/  LDL R4, [R1+0x40] ;  /* 0x0000400001047983 */ /* 0x000ee20000100800 */
[----:B------:R-:W0:Y:S01]  /*e970*/  LDC R7, c[0x0][0x448] ;  /* 0x00011200ff077b82 */ /* 0x000e220000000800 */
[----:B------:R-:W-:Y:S01]  /*e980*/  ULDC.64 UR4, c[0x0][0x298] ;  /* 0x0000a60000047ab9 */ /* 0x000fe20000000a00 */
[----:B------:R-:W-:Y:S01]  /*e990*/  ULDC.64 UR6, c[0x0][0x280] ;  /* 0x0000a00000067ab9 */ /* 0x000fe20000000a00 */
[----:B------:R-:W4:Y:S04]  /*e9a0*/  LDL R10, [R1+0x28] ;  /* 0x00002800010a7983 */ /* 0x000f280000100800 */
[----:B-1----:R-:W4:Y:S01]  /*e9b0*/  LDL R9, [R1+0x4c] ;  /* 0x00004c0001097983 */ /* 0x002f220000100800 */
[----:B--2---:R-:W1:Y:S01]  /*e9c0*/  S2R R2, SR_TID.X ;  /* 0x0000000000027919 */ /* 0x004e620000002100 */
[----:B------:R-:W2:Y:S02]  /*e9d0*/  S2R R0, SR_TID.X ;  /* 0x0000000000007919 */ /* 0x000ea40000002100 */
[----:B------:R-:W4:Y:S04]  /*e9e0*/  LDL R8, [R1+0x50] ;  /* 0x0000500001087983 */ /* 0x000f280000100800 */
[----:B------:R-:W4:Y:S01]  /*e9f0*/  LDL R6, [R1+0x38] ;  /* 0x0000380001067983 */ /* 0x000f220000100800 */
[----:B0-----:R-:W-:-:S13]  /*ea00*/  ISETP.NE.AND P0, PT, R7, 0x1, PT ;  /* 0x000000010700780c */ /* 0x001fda0003f05270 */
[----:B------:R-:W0:Y:S01]  /*ea10*/  @P0 LDC R3, c[0x0][0x450] ;  /* 0x00011400ff030b82 */ /* 0x000e220000000800 */
[----:B-1----:R-:W-:-:S04]  /*ea20*/  LOP3.LUT R2, R2, 0x7f, RZ, 0xc0, !PT ;  /* 0x0000007f02027812 */ /* 0x002fc800078ec0ff */
[----:B------:R-:W-:Y:S01]  /*ea30*/  SHF.R.U32.HI R2, RZ, 0x3, R2 ;  /* 0x00000003ff027819 */ /* 0x000fe20000011602 */
[----:B--2---:R-:W-:-:S05]  /*ea40*/  IMAD.SHL.U32 R0, R0, 0x10, RZ ;  /* 0x0000001000007824 */ /* 0x004fca00078e00ff */
[----:B------:R-:W-:Y:S02]  /*ea50*/  LOP3.LUT R0, R2, 0x70, R0, 0xf8, !PT ;  /* 0x0000007002007812 */ /* 0x000fe400078ef800 */
[----:B------:R-:W1:Y:S03]  /*ea60*/  @P0 LDC R2, c[0x0][0x44c] ;  /* 0x00011300ff020b82 */ /* 0x000e660000000800 */
[----:B------:R-:W-:-:S04]  /*ea70*/  IMAD R5, R17, 0x80, R0 ;  /* 0x0000008011057824 */ /* 0x000fc800078e0200 */
[----:B------:R-:W-:Y:S01]  /*ea80*/  IMAD.MOV.U32 R0, RZ, RZ, R5 ;  /* 0x000000ffff007224 */ /* 0x000fe200078e0005 */
[----:B------:R2:W-:Y:S01]  /*ea90*/  STL [R1+0x24], R5 ;  /* 0x0000240501007387 */ /* 0x0005e20000100800 */
[----:B-1----:R-:W-:-:S05]  /*eaa0*/  @P0 IMAD.HI.U32 R2, R5, R2, RZ ;  /* 0x0000000205020227 */ /* 0x002fca00078e00ff */
[----:B0-----:R-:W-:Y:S01]  /*eab0*/  @P0 SHF.R.U32.HI R0, RZ, R3, R2 ;  /* 0x00000003ff000219 */ /* 0x001fe20000011602 */
[----:B---3--:R-:W-:-:S04]  /*eac0*/  IMAD R2, R4, UR4, RZ ;  /* 0x0000000404027c24 */ /* 0x008fc8000f8e02ff */
[C---:B----4-:R-:W-:Y:S02]  /*ead0*/  IMAD R4, R10.reuse, UR5, R2 ;  /* 0x000000050a047c24 */ /* 0x050fe4000f8e0202 */
        /* <DEDUP_REMOVED lines=26> */
[----:B--2---:R-:W-:Y:S01]  /*ec80*/  IMAD.WIDE.U32 R4, R0, UR4, R2 ;  /* 0x0000000400047c25 */ /* 0x004fe2000f8e0002 */
        /* <DEDUP_REMOVED lines=12> */
[----:B------:R-:W-:-:S03]  /*ed50*/  IMAD R17, R17, 0x80, R8 ;  /* 0x0000008011117824 */ /* 0x000fc600078e0208 */
[----:B------:R-:W0:Y:S01]  /*ed60*/  SHFL.IDX PT, R5, R3, RZ, 0x181f ;  /* 0x00181fff03057589 */ /* 0x000e2200000e0000 */
[----:B------:R-:W-:-:S03]  /*ed70*/  VIADD R8, R17, 0x10 ;  /* 0x0000001011087836 */ /* 0x000fc60000000000 */
[----:B------:R-:W-:Y:S04]  /*ed80*/  SHFL.IDX PT, R6, R3, 0x1, 0x181f ;  /* 0x00381f0003067f89 */ /* 0x000fe800000e0000 */
[----:B------:R1:W-:Y:S01]  /*ed90*/  STL [R1+0x3c], R8 ;  /* 0x00003c0801007387 */ /* 0x0003e20000100800 */
[----:B--2---:R-:W-:-:S03]  /*eda0*/  IMAD R2, R4, R7, RZ ;  /* 0x0000000704027224 */ /* 0x004fc600078e02ff */
[----:B------:R-:W2:Y:S02]  /*edb0*/  SHFL.IDX PT, R4, R0, RZ, 0x181f ;  /* 0x00181fff00047589 */ /* 0x000ea400000e0000 */
[CC--:B------:R-:W-:Y:S02]  /*edc0*/  ISETP.GE.AND P1, PT, R17.reuse, R2.reuse, PT ;  /* 0x000000021100720c */ /* 0x0c0fe40003f26270 */
[----:B------:R-:W3:Y:S01]  /*edd0*/  SHFL.IDX PT, R7, R0, 0x1, 0x181f ;  /* 0x00381f0000077f89 */ /* 0x000ee200000e0000 */
[----:B------:R-:W-:Y:S01]  /*ede0*/  ISETP.GE.AND P2, PT, R8, R2, PT ;  /* 0x000000020800720c */ /* 0x000fe20003f46270 */
[----:B-1----:R-:W-:-:S05]  /*edf0*/  VIADD R8, R17, 0x20 ;  /* 0x0000002011087836 */ /* 0x002fca0000000000 */
[----:B------:R-:W-:Y:S04]  /*ee00*/  STL [R1+0x48], R8 ;  /* 0x0000480801007387 */ /* 0x000fe80000100800 */
[----:B0-----:R-:W-:-:S05]  /*ee10*/  @!P1 LEA R5, P3, R10, R5, 0x1 ;  /* 0x000000050a059211 */ /* 0x001fca00078608ff */
[----:B--2---:R-:W-:-:S05]  /*ee20*/  @!P1 IMAD.X R4, RZ, RZ, R4, P3 ;  /* 0x000000ffff049224 */ /* 0x004fca00018e0604 */
[----:B------:R-:W-:-:S04]  /*ee30*/  @!P1 LOP3.LUT R5, R5, R4, RZ, 0x3c, !PT ;  /* 0x0000000405059212 */ /* 0x000fc800078e3cff */
[----:B------:R-:W-:-:S04]  /*ee40*/  @!P1 LOP3.LUT R4, R5, R4, RZ, 0x3c, !PT ;  /* 0x0000000405049212 */ /* 0x000fc800078e3cff */
[----:B------:R-:W-:-:S05]  /*ee50*/  @!P1 LOP3.LUT R5, R5, R4, RZ, 0x3c, !PT ;  /* 0x0000000405059212 */ /* 0x000fca00078e3cff */
[----:B-----5:R0:W-:Y:S02]  /*ee60*/  @!P1 LDGSTS.E.BYPASS.LTC128B.128 [R9+0x18400], desc[UR38][R4.64], !P0 ;  /* 0x1840000004099fae */ /* 0x0201e4000c101d66 */
[----:B0-----:R-:W-:Y:S02]  /*ee70*/  @!P2 LEA R5, P1, R10, R6, 0x1 ;  /* 0x000000060a05a211 */ /* 0x001fe400078208ff */
        /* <DEDUP_REMOVED lines=60> */
.L_x_5503:
[----:B------:R2:W5:Y:S01]  /*f240*/  LDL R8, [R1+0x4] ;  /* 0x0000040001087983 */ /* 0x0005620000100800 */
[----:B01----:R-:W-:-:S05]  /*f250*/  VIADD R4, R17, 0x70 ;  /* 0x0000007011047836 */ /* 0x003fca0000000000 */
        /* <DEDUP_REMOVED lines=10> */
.L_x_5378:
[----:B--2---:R-:W2:Y:S01]  /*f300*/  LDL R2, [R1+0x4] ;  /* 0x0000040001027983 */ /* 0x004ea20000100800 */
        /* <DEDUP_REMOVED lines=37> */
.L_x_5380:
[----:B------:R-:W-:Y:S05]  /*f560*/  BSYNC B6 ;  /* 0x0000000000067941 */ /* 0x000fea0003800000 */
.L_x_5379:
        /* <DEDUP_REMOVED lines=134> */
.L_x_5521:
        /* <DEDUP_REMOVED lines=14> */
.L_x_5383:
[----:B------:R-:W-:Y:S05]  /*feb0*/  BSYNC B0 ;  /* 0x0000000000007941 */ /* 0x000fea0003800000 */
.L_x_5382:
[----:B------:R3:W5:Y:S01]  /*fec0*/  LDL R7, [R1+0x4] ;  /* 0x0000040001077983 */ /* 0x0007620000100800 */
[----:B------:R-:W-:Y:S01]  /*fed0*/  PLOP3.LUT P0, PT, PT, PT, PT, 0x80, 0x0 ;  /* 0x000000000000781c */ /* 0x000fe20003f0f070 */
[----:B------:R-:W-:-:S12]  /*fee0*/  NOP ;  /* 0x0000000000007918 */ /* 0x000fd80000000000 */
.L_x_5384:
        /* <DEDUP_REMOVED lines=19> */
.L_x_5522:
[----:B------:R-:W-:Y:S05]  /*10020*/  BSYNC B0 ;  /* 0x0000000000007941 */ /* 0x000fea0003800000 */
.L_x_5385:
        /* <DEDUP_REMOVED lines=16> */
.L_x_5523:
[----:B------:R-:W-:Y:S05]  /*10130*/  BSYNC B1 ;  /* 0x0000000000017941 */ /* 0x000fea0003800000 */
.L_x_5389:
        /* <DEDUP_REMOVED lines=9> */
.L_x_5392:
[----:B------:R-:W-:Y:S05]  /*101d0*/  BSYNC B1 ;  /* 0x0000000000017941 */ /* 0x000fea0003800000 */
.L_x_5391:
        /* <DEDUP_REMOVED lines=14> */
.L_x_5393:
        /* <DEDUP_REMOVED lines=16> */
.L_x_5394:
        /* <DEDUP_REMOVED lines=16> */
.L_x_5395:
        /* <DEDUP_REMOVED lines=16> */
.L_x_5396:
        /* <DEDUP_REMOVED lines=11> */
.L_x_5388:
[----:B------:R-:W-:Y:S05]  /*10670*/  BSYNC B0 ;  /* 0x0000000000007941 */ /* 0x000fea0003800000 */
.L_x_5387:
[----:B------:R-:W4:Y:S01]  /*10680*/  LDL R4, [R1+0x30] ;  /* 0x0000300001047983 */ /* 0x000f220000100800 */
[----:B------:R-:W-:Y:S01]  /*10690*/  BSSY B0, `(.L_x_5397) ;  /* 0x000020a000007945 */ /* 0x000fe20003800000 */
[----:B----4-:R-:W-:-:S13]  /*106a0*/  ISETP.GE.AND P0, PT, R4, 0x2, PT ;  /* 0x000000020400780c */ /* 0x010fda0003f06270 */
[----:B------:R-:W-:Y:S05]  /*106b0*/  @!P0 BRA `(.L_x_5398) ;  /* 0x00000020001c8947 */ /* 0x000fea0003800000 */
[C---:B------:R-:W-:Y:S01]  /*106c0*/  LOP3.LUT R0, R4.reuse, 0x1, RZ, 0xc0, !PT ;  /* 0x0000000104007812 */ /* 0x040fe200078ec0ff */
[----:B------:R-:W-:Y:S01]  /*106d0*/  VIADD R4, R4, 0xfffffffe ;  /* 0xfffffffe04047836 */ /* 0x000fe20000000000 */
[----:B------:R-:W-:Y:S02]  /*106e0*/  BSSY B2, `(.L_x_5399) ;  /* 0x00000b0000027945 */ /* 0x000fe40003800000 */
[----:B------:R-:W-:Y:S01]  /*106f0*/  ISETP.NE.U32.AND P0, PT, R0, 0x1, PT ;  /* 0x000000010000780c */ /* 0x000fe20003f05070 */
[----:B------:R-:W-:-:S12]  /*10700*/  IMAD.MOV.U32 R0, RZ, RZ, R4 ;  /* 0x000000ffff007224 */ /* 0x000fd800078e0004 */
[----:B------:R-:W-:Y:S05]  /*10710*/  @!P0 BRA `(.L_x_5400) ;  /* 0x0000000800b08947 */ /* 0x000fea0003800000 */
[----:B--2---:R-:W2:Y:S04]  /*10720*/  LDL R6, [R1+0x14] ;  /* 0x0000140001067983 */ /* 0x004ea80000100800 */
[----:B------:R-:W4:Y:S04]  /*10730*/  LDL.LU R5, [R1+0x8] ;  /* 0x0000080001057983 */ /* 0x000f280000300800 */
[----:B------:R-:W3:Y:S01]  /*10740*/  LDL.LU R8, [R1+0x18] ;  /* 0x0000180001087983 */ /* 0x000ee20000300800 */
        /* <DEDUP_REMOVED lines=15> */
[----:B-----5:R-:W2:Y:S01]  /*10840*/  LDL R7, [R1+0x1c] ;  /* 0x00001c0001077983 */ /* 0x020ea20000100800 */
        /* <DEDUP_REMOVED lines=19> */
.L_x_5403:
        /* <DEDUP_REMOVED lines=9> */
.L_x_5524:
[----:B------:R-:W-:Y:S05]  /*10a10*/  BSYNC B3 ;  /* 0x0000000000037941 */ /* 0x000fea0003800000 */
.L_x_5404:
        /* <DEDUP_REMOVED lines=9> */
.L_x_5407:
[----:B------:R-:W-:Y:S05]  /*10ab0*/  BSYNC B3 ;  /* 0x0000000000037941 */ /* 0x000fea0003800000 */
.L_x_5406:
[----:B-----5:R-:W2:Y:S04]  /*10ac0*/  LDL R7, [R1+0x4] ;  /* 0x0000040001077983 */ /* 0x020ea80000100800 */
        /* <DEDUP_REMOVED lines=13> */
.L_x_5408:
        /* <DEDUP_REMOVED lines=14> */
.L_x_5525:
[----:B------:R-:W-:Y:S05]  /*10c80*/  BSYNC B3 ;  /* 0x0000000000037941 */ /* 0x000fea0003800000 */
.L_x_5409:
        /* <DEDUP_REMOVED lines=11> */
.L_x_5412:
[----:B------:R-:W-:Y:S05]  /*10d40*/  BSYNC B3 ;  /* 0x0000000000037941 */ /* 0x000fea0003800000 */
.L_x_5411:
        /* <DEDUP_REMOVED lines=11> */
.L_x_5413:
        /* <DEDUP_REMOVED lines=16> */
.L_x_5414:
        /* <DEDUP_REMOVED lines=16> */
.L_x_5415:
        /* <DEDUP_REMOVED lines=16> */
.L_x_5416:
        /* <DEDUP_REMOVED lines=11> */
.L_x_5402:
[----:B------:R-:W-:Y:S05]  /*111b0*/  BSYNC B1 ;  /* 0x0000000000017941 */ /* 0x000fea0003800000 */
.L_x_5401:
[----:B------:R-:W2:Y:S02]  /*111c0*/  LDL.LU R5, [R1+0x30] ;  /* 0x0000300001057983 */ /* 0x000ea40000300800 */
[----:B--2---:R-:W-:-:S07]  /*111d0*/  VIADD R0, R5, 0xfffffffd ;  /* 0xfffffffd05007836 */ /* 0x004fce0000000000 */
.L_x_5400:
[----:B------:R-:W-:Y:S05]  /*111e0*/  BSYNC B2 ;  /* 0x0000000000027941 */ /* 0x000fea0003800000 */
.L_x_5399:
[----:B------:R-:W-:-:S13]  /*111f0*/  ISETP.NE.AND P0, PT, R4, RZ, PT ;  /* 0x000000ff0400720c */ /* 0x000fda0003f05270 */
[----:B------:R-:W-:Y:S05]  /*11200*/  @!P0 BRA `(.L_x_5398) ;  /* 0x0000001400488947 */ /* 0x000fea0003800000 */
.L_x_5449:
[----:B------:R-:W4:Y:S04]  /*11210*/  LDL R4, [R1+0x14] ;  /* 0x0000140001047983 */ /* 0x000f280000100800 */
[----:B------:R-:W2:Y:S04]  /*11220*/  LDL.LU R3, [R1+0x8] ;  /* 0x0000080001037983 */ /* 0x000ea80000300800 */
[----:B------:R-:W3:Y:S01]  /*11230*/  LDL.LU R2, [R1+0x18] ;  /* 0x0000180001027983 */ /* 0x000ee20000300800 */
[----:B------:R-:W-:Y:S05]  /*11240*/  YIELD ;  /* 0x0000000000007946 */ /* 0x000fea0003800000 */
[----:B------:R-:W-:Y:S01]  /*11250*/  BSSY B1, `(.L_x_5417) ;  /* 0x00000a2000017945 */ /* 0x000fe20003800000 */
[----:B----4-:R-:W-:Y:S01]  /*11260*/  LOP3.LUT P1, RZ, R4, 0x1, RZ, 0xc0, !PT ;  /* 0x0000000104ff7812 */ /* 0x010fe2000782c0ff */
[----:B--2--5:R-:W-:-:S05]  /*11270*/  VIADD R7, R3, 0x1 ;  /* 0x0000000103077836 */ /* 0x024fca0000000000 */
[----:B------:R-:W-:-:S04]  /*11280*/  ISETP.NE.AND P0, PT, R7, 0x2, PT ;  /* 0x000000020700780c */ /* 0x000fc80003f05270 */
[----:B------:R-:W-:Y:S02]  /*11290*/  SEL R6, RZ, 0x1, P0 ;  /* 0x00000001ff067807 */ /* 0x000fe40000000000 */
[----:B------:R-:W-:Y:S02]  /*112a0*/  SEL R7, R7, RZ, P0 ;  /* 0x000000ff07077207 */ /* 0x000fe40000000000 */
[----:B---3--:R-:W-:Y:S01]  /*112b0*/  LOP3.LUT R6, R2, R6, RZ, 0x3c, !PT ;  /* 0x0000000602067212 */ /* 0x008fe200078e3cff */
[----:B------:R-:W-:Y:S06]  /*112c0*/  @!P1 BRA `(.L_x_5418) ;  /* 0x0000000800689947 */ /* 0x000fec0003800000 */
[----:B------:R-:W-:Y:S01]  /*112d0*/  ULDC.64 UR4, c[0x0][0x418] ;  /* 0x0001060000047ab9 */ /* 0x000fe20000000a00 */
[----:B0-----:R-:W-:Y:S01]  /*112e0*/  IMAD.MOV.U32 R8, RZ, RZ, R0 ;  /* 0x000000ffff087224 */ /* 0x001fe200078e0000 */
        /* <DEDUP_REMOVED lines=23> */
.L_x_5419:
        /* <DEDUP_REMOVED lines=9> */
.L_x_5526:
[----:B------:R-:W-:Y:S05]  /*114f0*/  BSYNC B2 ;  /* 0x0000000000027941 */ /* 0x000fea0003800000 */
.L_x_5420:
        /* <DEDUP_REMOVED lines=9> */
.L_x_5423:
[----:B------:R-:W-:Y:S05]  /*11590*/  BSYNC B2 ;  /* 0x0000000000027941 */ /* 0x000fea0003800000 */
.L_x_5422:
        /* <DEDUP_REMOVED lines=13> */
.L_x_5424:
        /* <DEDUP_REMOVED lines=14> */
.L_x_5527:
[----:B------:R-:W-:Y:S05]  /*11750*/  BSYNC B2 ;  /* 0x0000000000027941 */ /* 0x000fea0003800000 */
.L_x_5425:
        /* <DEDUP_REMOVED lines=11> */
.L_x_5428:
[----:B------:R-:W-:Y:S05]  /*11810*/  BSYNC B2 ;  /* 0x0000000000027941 */ /* 0x000fea0003800000 */
.L_x_5427:
        /* <DEDUP_REMOVED lines=10> */
.L_x_5429:
        /* <DEDUP_REMOVED lines=16> */
.L_x_5430:
        /* <DEDUP_REMOVED lines=16> */
.L_x_5431:
        /* <DEDUP_REMOVED lines=16> */
.L_x_5432:
        /* <DEDUP_REMOVED lines=11> */
.L_x_5418:
[----:B------:R-:W-:Y:S05]  /*11c70*/  BSYNC B1 ;  /* 0x0000000000017941 */ /* 0x000fea0003800000 */
.L_x_5417:
[----:B------:R-:W2:Y:S01]  /*11c80*/  LDL R2, [R1+0x14] ;  /* 0x0000140001027983 */ /* 0x000ea20000100800 */
[----:B------:R-:W-:Y:S01]  /*11c90*/  VIADD R7, R7, 0x1 ;  /* 0x0000000107077836 */ /* 0x000fe20000000000 */
[----:B------:R-:W-:Y:S04]  /*11ca0*/  BSSY B1, `(.L_x_5433) ;  /* 0x00000a5000017945 */ /* 0x000fe80003800000 */
[----:B------:R-:W-:-:S04]  /*11cb0*/  ISETP.NE.AND P0, PT, R7, 0x2, PT ;  /* 0x000000020700780c */ /* 0x000fc80003f05270 */
[----:B0-----:R-:W-:Y:S02]  /*11cc0*/  SEL R9, R7, RZ, P0 ;  /* 0x000000ff07097207 */ /* 0x001fe40000000000 */
        /* <DEDUP_REMOVED lines=31> */
.L_x_5435:
        /* <DEDUP_REMOVED lines=9> */
.L_x_5528:
[----:B------:R-:W-:Y:S05]  /*11f50*/  BSYNC B2 ;  /* 0x0000000000027941 */ /* 0x000fea0003800000 */
.L_x_5436:
        /* <DEDUP_REMOVED lines=9> */
.L_x_5439:
[----:B------:R-:W-:Y:S05]  /*11ff0*/  BSYNC B2 ;  /* 0x0000000000027941 */ /* 0x000fea0003800000 */
.L_x_5438:
        /* <DEDUP_REMOVED lines=14> */
.L_x_5440:
        /* <DEDUP_REMOVED lines=14> */
.L_x_5529:
[----:B------:R-:W-:Y:S05]  /*121c0*/  BSYNC B2 ;  /* 0x0000000000027941 */ /* 0x000fea0003800000 */
.L_x_5441:
        /* <DEDUP_REMOVED lines=11> */
.L_x_5444:
[----:B------:R-:W-:Y:S05]  /*12280*/  BSYNC B2 ;  /* 0x0000000000027941 */ /* 0x000fea0003800000 */
.L_x_5443:
        /* <DEDUP_REMOVED lines=11> */
.L_x_5445:
        /* <DEDUP_REMOVED lines=16> */
.L_x_5446:
        /* <DEDUP_REMOVED lines=16> */
.L_x_5447:
        /* <DEDUP_REMOVED lines=16> */
.L_x_5448:
        /* <DEDUP_REMOVED lines=11> */
.L_x_5434:
[----:B------:R-:W-:Y:S05]  /*126f0*/  BSYNC B1 ;  /* 0x0000000000017941 */ /* 0x000fea0003800000 */
.L_x_5433:
[C---:B------:R-:W-:Y:S01]  /*12700*/  ISETP.GT.AND P0, PT, R0.reuse, 0x1, PT ;  /* 0x000000010000780c */ /* 0x040fe20003f04270 */
[----:B------:R-:W-:-:S12]  /*12710*/  VIADD R0, R0, 0xfffffffe ;  /* 0xfffffffe00007836 */ /* 0x000fd80000000000 */
[----:B------:R-:W-:Y:S05]  /*12720*/  @P0 BRA `(.L_x_5449) ;  /* 0xffffffe800b80947 */ /* 0x000fea000383ffff */
.L_x_5398:
[----:B------:R-:W-:Y:S05]  /*12730*/  BSYNC B0 ;  /* 0x0000000000007941 */ /* 0x000fea0003800000 */
.L_x_5397:
        /* <DEDUP_REMOVED lines=21> */
[----:B-----5:R-:W1:Y:S01]  /*12890*/  POPC R7, R6 ;  /* 0x0000000600077309 */ /* 0x020e620000000000 */
[----:B--2---:R-:W1:Y:S02]  /*128a0*/  SHFL.IDX PT, R4, R3, R4, 0x1f ;  /* 0x00001f0403047589 */ /* 0x004e6400000e0000 */
[----:B-1----:R-:W-:-:S07]  /*128b0*/  IADD3 R16, R4, UR40, R7 ;  /* 0x0000002804107c10 */ /* 0x002fce000fffe007 */
.L_x_5451:
[----:B------:R-:W-:Y:S05]  /*128c0*/  BSYNC B0 ;  /* 0x0000000000007941 */ /* 0x000fea0003800000 */
.L_x_5450:
[----:B------:R-:W-:-:S05]  /*128d0*/  SEL R0, R0, RZ, P0 ;  /* 0x000000ff00007207 */ /* 0x000fca0000000000 */
[----:B------:R2:W-:Y:S02]  /*128e0*/  STL [R1+0x8], R0 ;  /* 0x0000080001007387 */ /* 0x0005e40000100800 */
.L_x_5363:
[----:B------:R-:W-:Y:S05]  /*128f0*/  BSYNC B7 ;  /* 0x0000000000077941 */ /* 0x000fea0003800000 */
.L_x_5361:
        /* <DEDUP_REMOVED lines=13> */
.L_x_5452:
        /* <DEDUP_REMOVED lines=36> */
.L_x_5539:
[----:B------:R-:W-:Y:S02]  /*12c10*/  ULDC UR4, c[0x0][0xd38] ;  /* 0x00034e0000047ab9 */ /* 0x000fe40000000800 */
[----:B------:R-:W-:-:S04]  /*12c20*/  IMAD.U32 R4, RZ, RZ, UR4 ;  /* 0x00000004ff047e24 */ /* 0x000fc8000f8e00ff */
[----:B--2---:R-:W-:-:S04]  /*12c30*/  IMAD R16, R16, R4, RZ ;  /* 0x0000000410107224 */ /* 0x004fc800078e02ff */
[----:B------:R-:W-:-:S05]  /*12c40*/  IMAD.IADD R5, R5, 0x1, R16 ;  /* 0x0000000105057824 */ /* 0x000fca00078e0210 */
[----:B------:R-:W-:-:S13]  /*12c50*/  ISETP.GT.AND P6, PT, R5, R0, PT ;  /* 0x000000000500720c */ /* 0x000fda0003fc4270 */
[----:B------:R-:W-:Y:S05]  /*12c60*/  @P6 BRA `(.L_x_5455) ;  /* 0x00000000009c6947 */ /* 0x000fea0003800000 */
.L_x_5460:
[----:B-1----:R-:W1:Y:S01]  /*12c70*/  LDC R3, c[0x0][0xd3c] ;  /* 0x00034f00ff037b82 */ /* 0x002e620000000800 */
        /* <DEDUP_REMOVED lines=13> */
.L_x_5458:
[----:B------:R-:W-:Y:S05]  /*12d50*/  BSYNC B0 ;  /* 0x0000000000007941 */ /* 0x000fea0003800000 */
.L_x_5457:
[----:B------:R-:W-:-:S03]  /*12d60*/  UMOV UR4, 0xffffffff ;  /* 0xffffffff00047882 */ /* 0x000fc60000000000 */
[----:B------:R-:W-:Y:S05]  /*12d70*/  BRA.DIV UR4, `(.L_x_5459) ;  /* 0x0000003204007947 */ /* 0x000fea000b800000 */
[----:B-----5:R-:W1:Y:S02]  /*12d80*/  SHFL.UP PT, R14, R2, 0x1, RZ ;  /* 0x04200000020e7989 */ /* 0x020e6400000e00ff */
        /* <DEDUP_REMOVED lines=15> */
.L_x_5547:
[----:B------:R-:W-:Y:S02]  /*12e80*/  ULDC UR4, c[0x0][0xd38] ;  /* 0x00034e0000047ab9 */ /* 0x000fe40000000800 */
[----:B------:R-:W-:-:S04]  /*12e90*/  IMAD.U32 R4, RZ, RZ, UR4 ;  /* 0x00000004ff047e24 */ /* 0x000fc8000f8e00ff */
[----:B--2---:R-:W-:-:S04]  /*12ea0*/  IMAD R16, R16, R4, RZ ;  /* 0x0000000410107224 */ /* 0x004fc800078e02ff */
[----:B------:R-:W-:-:S05]  /*12eb0*/  IMAD.IADD R5, R16, 0x1, R5 ;  /* 0x0000000110057824 */ /* 0x000fca00078e0205 */
[----:B------:R-:W-:-:S13]  /*12ec0*/  ISETP.GT.AND P6, PT, R5, R0, PT ;  /* 0x000000000500720c */ /* 0x000fda0003fc4270 */
[----:B------:R-:W-:Y:S05]  /*12ed0*/  @!P6 BRA `(.L_x_5460) ;  /* 0xfffffffc0064e947 */ /* 0x000fea000383ffff */
.L_x_5455:
[----:B------:R-:W-:Y:S01]  /*12ee0*/  IMAD.IADD R16, R5, 0x1, -R16 ;  /* 0x0000000105107824 */ /* 0x000fe200078e0a10 */
[----:B------:R-:W-:-:S03]  /*12ef0*/  UMOV UR4, 0xffffffff ;  /* 0xffffffff00047882 */ /* 0x000fc60000000000 */
[----:B------:R-:W-:-:S05]  /*12f00*/  IMAD R5, R3, R4, R16 ;  /* 0x0000000403057224 */ /* 0x000fca00078e0210 */
[----:B------:R-:W-:Y:S01]  /*12f10*/  ISETP.GT.AND P6, PT, R5, R0, PT ;  /* 0x000000000500720c */ /* 0x000fe20003fc4270 */
[----:B------:R-:W-:-:S12]  /*12f20*/  BRA.DIV UR4, `(.L_x_5461) ;  /* 0x0000003204687947 */ /* 0x000fd8000b800000 */
[----:B------:R-:W-:-:S04]  /*12f30*/  VOTE.ANY R5, PT, !P6 ;  /* 0x0000000000057806 */ /* 0x000fc800070e0100 */
[----:B------:R-:W2:Y:S02]  /*12f40*/  POPC R6, R5 ;  /* 0x0000000500067309 */ /* 0x000ea40000000000 */
[----:B--2---:R2:W4:Y:S02]  /*12f50*/  SHFL.IDX PT, R17, R2, R6, 0x1f ;  /* 0x00001f0602117589 */ /* 0x00452400000e0000 */
.L_x_5551:
[----:B------:R-:W-:Y:S01]  /*12f60*/  ISETP.NE.AND P0, PT, R5, RZ, PT ;  /* 0x000000ff0500720c */ /* 0x000fe20003f05270 */
[----:B------:R-:W-:-:S12]  /*12f70*/  IMAD.MOV.U32 R5, RZ, RZ, RZ ;  /* 0x000000ffff057224 */ /* 0x000fd800078e00ff */
[----:B------:R-:W-:Y:S05]  /*12f80*/  @!P0 BRA `(.L_x_5462) ;  /* 0x0000000000148947 */ /* 0x000fea0003800000 */
[----:B------:R-:W-:Y:S01]  /*12f90*/  UMOV UR4, 0xffffffff ;  /* 0xffffffff00047882 */ /* 0x000fe20000000000 */
[----:B------:R-:W-:Y:S02]  /*12fa0*/  VIADD R12, R6, 0xffffffff ;  /* 0xffffffff060c7836 */ /* 0x000fe40000000000 */
[----:B------:R-:W-:Y:S05]  /*12fb0*/  BRA.DIV UR4, `(.L_x_5463) ;  /* 0x00000032048c7947 */ /* 0x000fea000b800000 */
[----:B-1----:R1:W0:Y:S02]  /*12fc0*/  SHFL.IDX PT, R3, R3, R12, 0x1f ;  /* 0x00001f0c03037589 */ /* 0x00222400000e0000 */
.L_x_5554:
[----:B0-----:R-:W-:-:S07]  /*12fd0*/  IMAD.MOV.U32 R5, RZ, RZ, R3 ;  /* 0x000000ffff057224 */ /* 0x001fce00078e0003 */
.L_x_5462:
[----:B-12---:R-:W1:Y:S01]  /*12fe0*/  LDC.64 R2, c[0x0][0xd90] ;  /* 0x00036400ff027b82 */ /* 0x006e620000000a00 */
[----:B------:R-:W-:-:S04]  /*12ff0*/  IMAD.IADD R19, R6, 0x1, R19 ;  /* 0x0000000106137824 */ /* 0x000fc800078e0213 */
[----:B-1----:R-:W-:-:S05]  /*13000*/  IMAD.WIDE R2, R19, 0x4, R2 ;  /* 0x0000000413027825 */ /* 0x002fca00078e0202 */
[----:B---3-5:R-:W4:Y:S01]  /*13010*/  LDG.E R7, desc[UR38][R2.64] ;  /* 0x0000002602077981 */ /* 0x028f22000c1e1900 */
[----:B------:R-:W-:-:S04]  /*13020*/  IMAD R16, R5, R4, R16 ;  /* 0x0000000405107224 */ /* 0x000fc800078e0210 */
[----:B------:R-:W-:Y:S02]  /*13030*/  IMAD.IADD R0, R0, 0x1, -R16 ;  /* 0x0000000100007824 */ /* 0x000fe400078e0a10 */
[----:B----4-:R-:W-:-:S05]  /*13040*/  IMAD R6, R17, R7, RZ ;  /* 0x0000000711067224 */ /* 0x010fca00078e02ff */
[----:B0-----:R-:W-:-:S04]  /*13050*/  IABS R8, R6 ;  /* 0x0000000600087213 */ /* 0x001fc80000000000 */
        /* <DEDUP_REMOVED lines=58> */
.L_x_5456:
[----:B------:R-:W-:Y:S01]  /*13400*/  UMOV UR4, URZ ;  /* 0x0000003f00047c82 */ /* 0x000fe20008000000 */
[----:B------:R-:W-:Y:S01]  /*13410*/  UMOV UR5, URZ ;  /* 0x0000003f00057c82 */ /* 0x000fe20008000000 */
[----:B------:R-:W-:Y:S01]  /*13420*/  ULDC UR6, c[0x0][0xd3c] ;  /* 0x00034f0000067ab9 */ /* 0x000fe20000000800 */
[----:B------:R-:W-:Y:S02]  /*13430*/  IMAD.MOV.U32 R16, RZ, RZ, R0 ;  /* 0x000000ffff107224 */ /* 0x000fe400078e0000 */
[----:B------:R-:W-:Y:S02]  /*13440*/  IMAD.U32 R17, RZ, RZ, UR4 ;  /* 0x00000004ff117e24 */ /* 0x000fe4000f8e00ff */
[----:B------:R-:W-:Y:S02]  /*13450*/  IMAD.U32 R18, RZ, RZ, UR5 ;  /* 0x00000005ff127e24 */ /* 0x000fe4000f8e00ff */
[----:B------:R-:W-:-:S07]  /*13460*/  IMAD.U32 R19, RZ, RZ, UR6 ;  /* 0x00000006ff137e24 */ /* 0x000fce000f8e00ff */
.L_x_5464:
[----:B------:R1:W2:Y:S01]  /*13470*/  LDL R3, [R1+0x4] ;  /* 0x0000040001037983 */ /* 0x0002a20000100800 */
[----:B------:R-:W4:Y:S01]  /*13480*/  S2R R0, SR_TID.X ;  /* 0x0000000000007919 */ /* 0x000f220000002100 */
[----:B------:R-:W-:Y:S05]  /*13490*/  WARPSYNC.ALL ;  /* 0x0000000000007948 */ /* 0x000fea0003800000 */
[----:B----4-:R-:W-:Y:S01]  /*134a0*/  LOP3.LUT R0, R0, 0x1f, RZ, 0xc0, !PT ;  /* 0x0000001f00007812 */ /* 0x010fe200078ec0ff */
        /* <DEDUP_REMOVED lines=8> */
.L_x_5453:
[----:B------:R-:W-:Y:S02]  /*13530*/  ULDC UR4, c[0x0][0xd3c] ;  /* 0x00034f0000047ab9 */ /* 0x000fe40000000800 */
[----:B----4-:R-:W-:-:S13]  /*13540*/  ISETP.GE.AND P0, PT, R19, UR4, PT ;  /* 0x0000000413007c0c */ /* 0x010fda000bf06270 */
[----:B------:R-:W-:Y:S05]  /*13550*/  @!P0 BRA `(.L_x_5465) ;  /* 0xffffffa0000c8947 */ /* 0x000fea000383ffff */
[----:B------:R-:W-:Y:S05]  /*13560*/  BSYNC B8 ;  /* 0x0000000000087941 */ /* 0x000fea0003800000 */
.L_x_5357:
[----:B--2---:R-:W2:Y:S01]  /*13570*/  LDL.LU R0, [R1+0x68] ;  /* 0x0000680001007983 */ /* 0x004ea20000300800 */
[----:B------:R-:W-:Y:S01]  /*13580*/  BSSY B0, `(.L_x_5466) ;  /* 0x000000b000007945 */ /* 0x000fe20003800000 */
[----:B------:R-:W4:Y:S01]  /*13590*/  S2R R5, SR_CgaCtaId ;  /* 0x0000000000057919 */ /* 0x000f220000008800 */
[----:B--2---:R-:W-:-:S05]  /*135a0*/  VIADD R0, R0, 0x1 ;  /* 0x0000000100007836 */ /* 0x004fca0000000000 */
        /* <DEDUP_REMOVED lines=8> */
.L_x_5555:
[----:B------:R-:W-:Y:S05]  /*13630*/  BSYNC B0 ;  /* 0x0000000000007941 */ /* 0x000fea0003800000 */
.L_x_5466:
[----:B------:R-:W-:-:S03]  /*13640*/  UMOV UR4, 0xffffffff ;  /* 0xffffffff00047882 */ /* 0x000fc60000000000 */
[----:B------:R-:W-:Y:S05]  /*13650*/  BRA.DIV UR4, `(.L_x_5468) ;  /* 0x0000002e04207947 */ /* 0x000fea000b800000 */
[----:B------:R-:W1:Y:S02]  /*13660*/  S2R R2, SR_TID.X ;  /* 0x0000000000027919 */ /* 0x000e640000002100 */
[----:B-1----:R-:W-:-:S04]  /*13670*/  SHF.R.U32.HI R2, RZ, 0x5, R2 ;  /* 0x00000005ff027819 */ /* 0x002fc80000011602 */
[----:B------:R-:W-:-:S05]  /*13680*/  LOP3.LUT R2, R2, 0x3, RZ, 0xc0, !PT ;  /* 0x0000000302027812 */ /* 0x000fca00078ec0ff */
[----:B------:R1:W2:Y:S02]  /*13690*/  SHFL.IDX PT, R14, R2, RZ, 0x1f ;  /* 0x00001fff020e7589 */ /* 0x0002a400000e0000 */
.L_x_5558:
[----:B--2---:R-:W-:Y:S01]  /*136a0*/  ISETP.NE.AND P0, PT, R14, RZ, PT ;  /* 0x000000ff0e00720c */ /* 0x004fe20003f05270 */
[----:B------:R-:W-:-:S12]  /*136b0*/  BSSY B0, `(.L_x_5469) ;  /* 0x0000029000007945 */ /* 0x000fd80003800000 */
[----:B------:R-:W-:Y:S05]  /*136c0*/  @P0 BRA `(.L_x_5470) ;  /* 0x00000000009c0947 */ /* 0x000fea0003800000 */
[----:B------:R-:W-:-:S03]  /*136d0*/  UMOV UR4, 0xffffffff ;  /* 0xffffffff00047882 */ /* 0x000fc60000000000 */
[----:B------:R-:W-:Y:S05]  /*136e0*/  BRA.DIV UR4, `(.L_x_5471) ;  /* 0x0000002e04307947 */ /* 0x000fea000b800000 */
[----:B------:R-:W-:-:S13]  /*136f0*/  ELECT P6, URZ, PT ;  /* 0x00000000003f782f */ /* 0x000fda00038c0000 */
.L_x_5561:
        /* <DEDUP_REMOVED lines=8> */
.L_x_5472:
[----:B0-----:R-:W2:Y:S04]  /*13780*/  LDL R3, [R1+0x8] ;  /* 0x0000080001037983 */ /* 0x001ea80000100800 */
[----:B---3-5:R-:W3:Y:S01]  /*13790*/  LDL.LU R7, [R1+0x18] ;  /* 0x0000180001077983 */ /* 0x028ee20000300800 */
        /* <DEDUP_REMOVED lines=12> */
.L_x_5562:
[----:B------:R-:W1:Y:S02]  /*13860*/  SYNCS.PHASECHK.TRANS64.TRYWAIT P0, [R7+URZ], R2 ;  /* 0x00000002070075a7 */ /* 0x000e64000800017f */
[----:B-1----:R-:W-:Y:S05]  /*13870*/  @!P0 BRA `(.L_x_5474) ;  /* 0x0000002c00008947 */ /* 0x002fea0003800000 */
.L_x_5563:
[----:B------:R-:W-:Y:S05]  /*13880*/  @!P2 BRA `(.L_x_5475) ;  /* 0x000000000004a947 */ /* 0x000fea0003800000 */
[----:B------:R-:W-:Y:S01]  /*13890*/  BPT.TRAP 0x1 ;  /* 0x000000040000795c */ /* 0x000fe20000300000 */
.L_x_5475:
[----:B------:R-:W2:Y:S01]  /*138a0*/  LDL.LU R4, [R1+0x8] ;  /* 0x0000080001047983 */ /* 0x000ea20000300800 */
[----:B------:R-:W-:-:S04]  /*138b0*/  VIADD R0, R0, 0x32460 ;  /* 0x0003246000007836 */ /* 0x000fc80000000000 */
[----:B--2---:R-:W-:-:S04]  /*138c0*/  IMAD R4, R4, 0x8, R0 ;  /* 0x0000000804047824 */ /* 0x004fc800078e0200 */
[----:B------:R-:W2:Y:S02]  /*138d0*/  SYNCS.PHASECHK.TRANS64.TRYWAIT P0, [R4+URZ], R5 ;  /* 0x00000005040075a7 */ /* 0x000ea4000800017f */
[----:B--2---:R-:W-:Y:S05]  /*138e0*/  @!P0 BRA `(.L_x_5476) ;  /* 0x0000002800f88947 */ /* 0x004fea0003800000 */
.L_x_5564:
[----:B------:R-:W-:-:S07]  /*138f0*/  IMAD R3, R3, 0x8, R0 ;  /* 0x0000000803037824 */ /* 0x000fce00078e0200 */
.L_x_5477:
[----:B---3--:R3:W4:Y:S02]  /*13900*/  SYNCS.PHASECHK.TRANS64.TRYWAIT P0, [R3+URZ], R2 ;  /* 0x00000002030075a7 */ /* 0x008724000800017f */
[----:B----4-:R-:W-:Y:S05]  /*13910*/  @!P0 NANOSLEEP.SYNCS 0x989680 ;  /* 0x009896800000895d */ /* 0x010fea0003900000 */
[----:B------:R-:W4:Y:S02]  /*13920*/  @!P0 SYNCS.PHASECHK.TRANS64 P0, [R3+URZ], R2 ;  /* 0x00000002030085a7 */ /* 0x000f24000800007f */
[----:B----4-:R-:W-:Y:S05]  /*13930*/  @!P0 BRA `(.L_x_5477) ;  /* 0xfffffffc00f08947 */ /* 0x010fea000383ffff */
.L_x_5470:
[----:B------:R-:W-:Y:S05]  /*13940*/  BSYNC B0 ;  /* 0x0000000000007941 */ /* 0x000fea0003800000 */
.L_x_5469:
[----:B------:R-:W-:Y:S05]  /*13950*/  EXIT ;  /* 0x000000000000794d */ /* 0x000fea0003800000 */
.L_x_5298:
[----:B0-----:R0:W1:Y:S02]  /*13960*/  SYNCS.PHASECHK.TRANS64.TRYWAIT P0, [R5+URZ+0x32400], R2 ;  /* 0x03240002050075a7 */ /* 0x001064000800017f */
[----:B-1----:R-:W-:Y:S05]  /*13970*/  @!P0 NANOSLEEP.SYNCS 0x989680 ;  /* 0x009896800000895d */ /* 0x002fea0003900000 */
[----:B------:R-:W1:Y:S02]  /*13980*/  @!P0 SYNCS.PHASECHK.TRANS64 P0, [R5+URZ+0x32400], R2 ;  /* 0x03240002050085a7 */ /* 0x000e64000800007f */
[----:B-1----:R-:W-:Y:S05]  /*13990*/  @!P0 BRA `(.L_x_5298) ;  /* 0xfffffffc00f08947 */ /* 0x002fea000383ffff */
[----:B------:R-:W-:Y:S05]  /*139a0*/  BRA `(.L_x_5478) ;  /* 0xfffffee000b07947 */ /* 0x000fea000383ffff */
.L_x_5302:
[----:B--2---:R2:W3:Y:S02]  /*139b0*/  SYNCS.PHASECHK.TRANS64.TRYWAIT P1, [R0+URZ+0x32430], R3 ;  /* 0x03243003000075a7 */ /* 0x0044e4000802017f */
[----:B---3--:R-:W-:Y:S05]  /*139c0*/  @!P1 NANOSLEEP.SYNCS 0x989680 ;  /* 0x009896800000995d */ /* 0x008fea0003900000 */
[----:B------:R-:W3:Y:S02]  /*139d0*/  @!P1 SYNCS.PHASECHK.TRANS64 P1, [R0+URZ+0x32430], R3 ;  /* 0x03243003000095a7 */ /* 0x000ee4000802007f */
[----:B---3--:R-:W-:Y:S05]  /*139e0*/  @!P1 BRA `(.L_x_5302) ;  /* 0xfffffffc00f09947 */ /* 0x008fea000383ffff */
[----:B------:R-:W-:Y:S05]  /*139f0*/  BRA `(.L_x_5301) ;  /* 0xfffffee000e07947 */ /* 0x000fea000383ffff */
.L_x_5303:
[----:B---3--:R3:W4:Y:S02]  /*13a00*/  SYNCS.PHASECHK.TRANS64.TRYWAIT P1, [R5+URZ+0x32410], R2 ;  /* 0x03241002050075a7 */ /* 0x008724000802017f */
[----:B----4-:R-:W-:Y:S05]  /*13a10*/  @!P1 NANOSLEEP.SYNCS 0x989680 ;  /* 0x009896800000995d */ /* 0x010fea0003900000 */
[----:B------:R-:W4:Y:S02]  /*13a20*/  @!P1 SYNCS.PHASECHK.TRANS64 P1, [R5+URZ+0x32410], R2 ;  /* 0x03241002050095a7 */ /* 0x000f24000802007f */
[----:B----4-:R-:W-:Y:S05]  /*13a30*/  @!P1 BRA `(.L_x_5303) ;  /* 0xfffffffc00f09947 */ /* 0x010fea000383ffff */
[----:B------:R-:W-:Y:S05]  /*13a40*/  BRA `(.L_x_5479) ;  /* 0xfffffee4008c7947 */ /* 0x000fea000383ffff */
.L_x_5307:
[----:B------:R0:W0:Y:S02]  /*13a50*/  SYNCS.PHASECHK.TRANS64.TRYWAIT P1, [R0+URZ+0x32450], R3 ;  /* 0x03245003000075a7 */ /* 0x000024000802017f */
[----:B0-----:R-:W-:Y:S05]  /*13a60*/  @!P1 NANOSLEEP.SYNCS 0x989680 ;  /* 0x009896800000995d */ /* 0x001fea0003900000 */
[----:B------:R-:W0:Y:S02]  /*13a70*/  @!P1 SYNCS.PHASECHK.TRANS64 P1, [R0+URZ+0x32450], R3 ;  /* 0x03245003000095a7 */ /* 0x000e24000802007f */
[----:B0-----:R-:W-:Y:S05]  /*13a80*/  @!P1 BRA `(.L_x_5307) ;  /* 0xfffffffc00f09947 */ /* 0x001fea000383ffff */
[----:B------:R-:W-:Y:S05]  /*13a90*/  BRA `(.L_x_5306) ;  /* 0xfffffee400987947 */ /* 0x000fea000383ffff */
.L_x_5312:
[----:B-1----:R-:W-:-:S04]  /*13aa0*/  IMAD.U32 R20, RZ, RZ, UR4 ;  /* 0x00000004ff147e24 */ /* 0x002fc8000f8e00ff */
[----:B------:R1:W2:Y:S03]  /*13ab0*/  SYNCS.PHASECHK.TRANS64.TRYWAIT P3, [R20+URZ+0x32430], R13 ;  /* 0x0324300d140075a7 */ /* 0x0002a6000806017f */
[----:B--2---:R-:W-:Y:S05]  /*13ac0*/  @!P3 NANOSLEEP.SYNCS 0x989680 ;  /* 0x009896800000b95d */ /* 0x004fea0003900000 */
[----:B------:R-:W2:Y:S02]  /*13ad0*/  @!P3 SYNCS.PHASECHK.TRANS64 P3, [R20+URZ+0x32430], R13 ;  /* 0x0324300d1400b5a7 */ /* 0x000ea4000806007f */
[----:B--2---:R-:W-:Y:S05]  /*13ae0*/  @!P3 BRA `(.L_x_5312) ;  /* 0xfffffffc00ecb947 */ /* 0x004fea000383ffff */
[----:B------:R-:W-:Y:S05]  /*13af0*/  BRA `(.L_x_5311) ;  /* 0xffffff0800247947 */ /* 0x000fea000383ffff */
.L_x_5316:
[----:B-1----:R-:W-:-:S04]  /*13b00*/  IMAD.U32 R20, RZ, RZ, UR4 ;  /* 0x00000004ff147e24 */ /* 0x002fc8000f8e00ff */
[----:B------:R1:W3:Y:S03]  /*13b10*/  SYNCS.PHASECHK.TRANS64.TRYWAIT P3, [R20+URZ+0x32450], R13 ;  /* 0x0324500d140075a7 */ /* 0x0002e6000806017f */
[----:B---3--:R-:W-:Y:S05]  /*13b20*/  @!P3 NANOSLEEP.SYNCS 0x989680 ;  /* 0x009896800000b95d */ /* 0x008fea0003900000 */
[----:B------:R-:W3:Y:S02]  /*13b30*/  @!P3 SYNCS.PHASECHK.TRANS64 P3, [R20+URZ+0x32450], R13 ;  /* 0x0324500d1400b5a7 */ /* 0x000ee4000806007f */
[----:B---3--:R-:W-:Y:S05]  /*13b40*/  @!P3 BRA `(.L_x_5316) ;  /* 0xfffffffc00ecb947 */ /* 0x008fea000383ffff */
[----:B------:R-:W-:Y:S05]  /*13b50*/  BRA `(.L_x_5315) ;  /* 0xffffff0800a07947 */ /* 0x000fea000383ffff */
.L_x_5322:
[----:B--2---:R-:W-:-:S04]  /*13b60*/  IMAD.U32 R20, RZ, RZ, UR4 ;  /* 0x00000004ff147e24 */ /* 0x004fc8000f8e00ff */
[----:B------:R2:W3:Y:S03]  /*13b70*/  SYNCS.PHASECHK.TRANS64.TRYWAIT P1, [R20+URZ+0x32430], R13 ;  /* 0x0324300d140075a7 */ /* 0x0004e6000802017f */
[----:B---3--:R-:W-:Y:S05]  /*13b80*/  @!P1 NANOSLEEP.SYNCS 0x989680 ;  /* 0x009896800000995d */ /* 0x008fea0003900000 */
[----:B------:R-:W3:Y:S02]  /*13b90*/  @!P1 SYNCS.PHASECHK.TRANS64 P1, [R20+URZ+0x32430], R13 ;  /* 0x0324300d140095a7 */ /* 0x000ee4000802007f */
[----:B---3--:R-:W-:Y:S05]  /*13ba0*/  @!P1 BRA `(.L_x_5322) ;  /* 0xfffffffc00ec9947 */ /* 0x008fea000383ffff */
[----:B------:R-:W-:Y:S05]  /*13bb0*/  BRA `(.L_x_5321) ;  /* 0xffffff3000847947 */ /* 0x000fea000383ffff */
.L_x_5326:
[----:B--2---:R-:W-:-:S04]  /*13bc0*/  IMAD.U32 R20, RZ, RZ, UR4 ;  /* 0x00000004ff147e24 */ /* 0x004fc8000f8e00ff */
[----:B------:R2:W4:Y:S03]  /*13bd0*/  SYNCS.PHASECHK.TRANS64.TRYWAIT P1, [R20+URZ+0x32450], R13 ;  /* 0x0324500d140075a7 */ /* 0x000526000802017f */
[----:B----4-:R-:W-:Y:S05]  /*13be0*/  @!P1 NANOSLEEP.SYNCS 0x989680 ;  /* 0x009896800000995d */ /* 0x010fea0003900000 */
[----:B------:R-:W4:Y:S02]  /*13bf0*/  @!P1 SYNCS.PHASECHK.TRANS64 P1, [R20+URZ+0x32450], R13 ;  /* 0x0324500d140095a7 */ /* 0x000f24000802007f */
[----:B----4-:R-:W-:Y:S05]  /*13c00*/  @!P1 BRA `(.L_x_5326) ;  /* 0xfffffffc00ec9947 */ /* 0x010fea000383ffff */
[----:B------:R-:W-:Y:S05]  /*13c10*/  BRA `(.L_x_5325) ;  /* 0xffffff3400007947 */ /* 0x000fea000383ffff */
.L_x_5369:
        /* <DEDUP_REMOVED lines=8> */
[----:B-1----:R-:W-:Y:S05]  /*13ca0*/  WARPSYNC.COLLECTIVE R15, `(.L_x_5481) ;  /* 0x000000000f087348 */ /* 0x002fea0003c00000 */
[----:B------:R0:W2:Y:S02]  /*13cb0*/  SHFL.IDX P6, R14, R13, R12, R11 ;  /* 0x0000000c0d0e7389 */ /* 0x0000a400000c000b */
[----:B012---:R-:W-:Y:S01]  /*13cc0*/  ENDCOLLECTIVE ;  /* 0x000000000000791b */ /* 0x007fe20003800000 */
.L_x_5481:
[----:B------:R-:W-:Y:S05]  /*13cd0*/  BSYNC B0 ;  /* 0x0000000000007941 */ /* 0x000fea0003800000 */
.L_x_5480:
[----:B------:R-:W-:Y:S05]  /*13ce0*/  BRA `(.L_x_5482) ;  /* 0xffffffa4003c7947 */ /* 0x000fea000383ffff */
.L_x_5371:
[----:B------:R-:W-:Y:S01]  /*13cf0*/  BSSY B0, `(.L_x_5483) ;  /* 0x0000006000007945 */ /* 0x000fe20003800000 */
[----:B------:R-:W-:-:S07]  /*13d00*/  IMAD.MOV.U32 R15, RZ, RZ, -0x1 ;  /* 0xffffffffff0f7424 */ /* 0x000fce00078e00ff */
[----:B01----:R-:W-:Y:S05]  /*13d10*/  WARPSYNC.COLLECTIVE R15, `(.L_x_5484) ;  /* 0x000000000f0c7348 */ /* 0x003fea0003c00000 */
[----:B------:R-:W-:Y:S02]  /*13d20*/  ELECT P6, UR62, PT ;  /* 0x00000000003e782f */ /* 0x000fe400038c0000 */
[----:B------:R-:W-:Y:S01]  /*13d30*/  MOV R14, UR62 ;  /* 0x0000003e000e7c02 */ /* 0x000fe20008000f00 */
[----:B01----:R-:W-:Y:S10]  /*13d40*/  ENDCOLLECTIVE ;  /* 0x000000000000791b */ /* 0x003ff40003800000 */
.L_x_5484:
[----:B------:R-:W-:Y:S05]  /*13d50*/  BSYNC B0 ;  /* 0x0000000000007941 */ /* 0x000fea0003800000 */
.L_x_5483:
[----:B------:R-:W-:Y:S05]  /*13d60*/  BRA `(.L_x_5485) ;  /* 0xffffffa4004c7947 */ /* 0x000fea000383ffff */
.L_x_5373:
[----:B0-----:R0:W2:Y:S02]  /*13d70*/  SYNCS.PHASECHK.TRANS64.TRYWAIT P0, [R0+URZ+0x32440], R2 ;  /* 0x03244002000075a7 */ /* 0x0010a4000800017f */
[----:B--2---:R-:W-:Y:S05]  /*13d80*/  @!P0 NANOSLEEP.SYNCS 0x989680 ;  /* 0x009896800000895d */ /* 0x004fea0003900000 */
[----:B------:R-:W2:Y:S02]  /*13d90*/  @!P0 SYNCS.PHASECHK.TRANS64 P0, [R0+URZ+0x32440], R2 ;  /* 0x03244002000085a7 */ /* 0x000ea4000800007f */
[----:B--2---:R-:W-:Y:S05]  /*13da0*/  @!P0 BRA `(.L_x_5373) ;  /* 0xfffffffc00f08947 */ /* 0x004fea000383ffff */
[----:B------:R-:W-:Y:S05]  /*13db0*/  BRA `(.L_x_5486) ;  /* 0xffffffa400b87947 */ /* 0x000fea000383ffff */
.L_x_5377:
[----:B------:R0:W5:Y:S01]  /*13dc0*/  LDL R2, [R1+0x34] ;  /* 0x0000340001027983 */ /* 0x0001620000100800 */
[----:B------:R-:W-:Y:S02]  /*13dd0*/  IMAD.MOV.U32 R13, RZ, RZ, R0 ;  /* 0x000000ffff0d7224 */ /* 0x000fe400078e0000 */
[----:B------:R-:W-:Y:S02]  /*13de0*/  IMAD.MOV.U32 R12, RZ, RZ, RZ ;  /* 0x000000ffff0c7224 */ /* 0x000fe400078e00ff */
[----:B------:R-:W-:Y:S02]  /*13df0*/  IMAD.MOV.U32 R11, RZ, RZ, 0x181f ;  /* 0x0000181fff0b7424 */ /* 0x000fe400078e00ff */
[----:B------:R-:W-:Y:S02]  /*13e00*/  IMAD.MOV.U32 R15, RZ, RZ, -0x1 ;  /* 0xffffffffff0f7424 */ /* 0x000fe400078e00ff */
[----:B0-----:R-:W-:-:S07]  /*13e10*/  IMAD R17, R17, 0x80, R8 ;  /* 0x0000008011117824 */ /* 0x001fce00078e0208 */
[----:B-----5:R-:W-:Y:S05]  /*13e20*/  WARPSYNC.COLLECTIVE R15, `(.L_x_5487) ;  /* 0x000000000f087348 */ /* 0x020fea0003c00000 */
[----:B------:R0:W1:Y:S02]  /*13e30*/  SHFL.IDX P6, R14, R13, R12, R11 ;  /* 0x0000000c0d0e7389 */ /* 0x00006400000c000b */
[----:B01---5:R-:W-:Y:S01]  /*13e40*/  ENDCOLLECTIVE ;  /* 0x000000000000791b */ /* 0x023fe20003800000 */
.L_x_5487:
[----:B------:R-:W-:-:S05]  /*13e50*/  VIADD R8, R17, 0x10 ;  /* 0x0000001011087836 */ /* 0x000fca0000000000 */
[----:B------:R0:W-:Y:S01]  /*13e60*/  STL [R1+0x3c], R8 ;  /* 0x00003c0801007387 */ /* 0x0001e20000100800 */
[----:B------:R-:W-:Y:S02]  /*13e70*/  IMAD.MOV.U32 R13, RZ, RZ, R3 ;  /* 0x000000ffff0d7224 */ /* 0x000fe400078e0003 */
[----:B------:R-:W-:-:S07]  /*13e80*/  IMAD.MOV.U32 R4, RZ, RZ, R14 ;  /* 0x000000ffff047224 */ /* 0x000fce00078e000e */
[----:B0-----:R-:W-:Y:S05]  /*13e90*/  WARPSYNC.COLLECTIVE R15, `(.L_x_5488) ;  /* 0x000000000f087348 */ /* 0x001fea0003c00000 */
[----:B------:R1:W2:Y:S02]  /*13ea0*/  SHFL.IDX P6, R14, R13, R12, R11 ;  /* 0x0000000c0d0e7389 */ /* 0x0002a400000c000b */
[----:B012---:R-:W-:Y:S01]  /*13eb0*/  ENDCOLLECTIVE ;  /* 0x000000000000791b */ /* 0x007fe20003800000 */
.L_x_5488:
[----:B------:R-:W-:Y:S02]  /*13ec0*/  IMAD.MOV.U32 R13, RZ, RZ, R0 ;  /* 0x000000ffff0d7224 */ /* 0x000fe400078e0000 */
[----:B------:R-:W-:Y:S02]  /*13ed0*/  IMAD.MOV.U32 R12, RZ, RZ, 0x1 ;  /* 0x00000001ff0c7424 */ /* 0x000fe400078e00ff */
[----:B------:R-:W-:-:S07]  /*13ee0*/  IMAD.MOV.U32 R5, RZ, RZ, R14 ;  /* 0x000000ffff057224 */ /* 0x000fce00078e000e */
[----:B------:R-:W-:Y:S05]  /*13ef0*/  WARPSYNC.COLLECTIVE R15, `(.L_x_5489) ;  /* 0x000000000f087348 */ /* 0x000fea0003c00000 */
[----:B------:R0:W1:Y:S02]  /*13f00*/  SHFL.IDX P6, R14, R13, R12, R11 ;  /* 0x0000000c0d0e7389 */ /* 0x00006400000c000b */
[----:B01----:R-:W-:Y:S01]  /*13f10*/  ENDCOLLECTIVE ;  /* 0x000000000000791b */ /* 0x003fe20003800000 */
.L_x_5489:
[----:B------:R-:W-:Y:S02]  /*13f20*/  IMAD.MOV.U32 R13, RZ, RZ, R3 ;  /* 0x000000ffff0d7224 */ /* 0x000fe400078e0003 */
[----:B------:R-:W-:Y:S02]  /*13f30*/  IMAD R2, R2, R7, RZ ;  /* 0x0000000702027224 */ /* 0x000fe400078e02ff */
[----:B------:R-:W-:-:S07]  /*13f40*/  IMAD.MOV.U32 R7, RZ, RZ, R14 ;  /* 0x000000ffff077224 */ /* 0x000fce00078e000e */
[----:B------:R-:W-:Y:S05]  /*13f50*/  WARPSYNC.COLLECTIVE R15, `(.L_x_5490) ;  /* 0x000000000f087348 */ /* 0x000fea0003c00000 */
[----:B------:R0:W1:Y:S02]  /*13f60*/  SHFL.IDX P6, R14, R13, R12, R11 ;  /* 0x0000000c0d0e7389 */ /* 0x00006400000c000b */
[----:B01----:R-:W-:Y:S01]  /*13f70*/  ENDCOLLECTIVE ;  /* 0x000000000000791b */ /* 0x003fe20003800000 */
.L_x_5490:
        /* <DEDUP_REMOVED lines=13> */
.L_x_5491:
        /* <DEDUP_REMOVED lines=12> */
.L_x_5492:
        /* <DEDUP_REMOVED lines=17> */
.L_x_5493:
        /* <DEDUP_REMOVED lines=10> */
.L_x_5494:
        /* <DEDUP_REMOVED lines=13> */
.L_x_5495:
        /* <DEDUP_REMOVED lines=10> */
.L_x_5496:
        /* <DEDUP_REMOVED lines=13> */
.L_x_5497:
        /* <DEDUP_REMOVED lines=10> */
.L_x_5498:
        /* <DEDUP_REMOVED lines=13> */
.L_x_5499:
        /* <DEDUP_REMOVED lines=10> */
.L_x_5500:
        /* <DEDUP_REMOVED lines=11> */
.L_x_5501:
        /* <DEDUP_REMOVED lines=10> */
.L_x_5502:
[----:B------:R-:W-:Y:S01]  /*14860*/  @!PT LDS RZ, [RZ] ;  /* 0x00000000fffff984 */ /* 0x000fe20000000800 */
[----:B------:R-:W-:Y:S01]  /*14870*/  @!PT LDS RZ, [RZ] ;  /* 0x00000000fffff984 */ /* 0x000fe20000000800 */
[----:B------:R-:W-:Y:S01]  /*14880*/  @!PT LDS RZ, [RZ] ;  /* 0x00000000fffff984 */ /* 0x000fe20000000800 */
[----:B------:R1:W-:Y:S01]  /*14890*/  @!P1 LDGSTS.E.BYPASS.LTC128B.128 [R9+0x1b400], desc[UR38][R4.64], !P0 ;  /* 0x1b40000004099fae */ /* 0x0003e2000c101d66 */
[----:B------:R-:W-:Y:S01]  /*148a0*/  IMAD.MOV.U32 R3, RZ, RZ, R14 ;  /* 0x000000ffff037224 */ /* 0x000fe200078e000e */
[----:B------:R-:W-:Y:S06]  /*148b0*/  BRA `(.L_x_5503) ;  /* 0xffffffa800607947 */ /* 0x000fec000383ffff */
.L_x_5381:
        /* <DEDUP_REMOVED lines=35> */
.L_x_5505:
[----:B------:R-:W-:Y:S05]  /*14af0*/  BSYNC B0 ;  /* 0x0000000000007941 */ /* 0x000fea0003800000 */
.L_x_5504:
        /* <DEDUP_REMOVED lines=12> */
.L_x_5506:
        /* <DEDUP_REMOVED lines=14> */
.L_x_5507:
[----:B------:R-:W-:-:S04]  /*14ca0*/  @!P5 LOP3.LUT R2, R3, R2, RZ, 0x3c, !PT ;  /* 0x000000020302d212 */ /* 0x000fc800078e3cff */
[----:B------:R-:W-:Y:S01]  /*14cb0*/  @!P5 LOP3.LUT R3, R3, R2, RZ, 0x3c, !PT ;  /* 0x000000020303d212 */ /* 0x000fe200078e3cff */
[----:B------:R-:W-:Y:S02]  /*14cc0*/  IMAD.MOV.U32 R13, RZ, RZ, R4 ;  /* 0x000000ffff0d7224 */ /* 0x000fe400078e0004 */
[----:B------:R-:W-:-:S07]  /*14cd0*/  IMAD.MOV.U32 R6, RZ, RZ, R14 ;  /* 0x000000ffff067224 */ /* 0x000fce00078e000e */
[----:B------:R-:W-:Y:S05]  /*14ce0*/  WARPSYNC.COLLECTIVE R15, `(.L_x_5508) ;  /* 0x000000000f087348 */ /* 0x000fea0003c00000 */
[----:B------:R0:W1:Y:S02]  /*14cf0*/  SHFL.IDX P6, R14, R13, R12, R11 ;  /* 0x0000000c0d0e7389 */ /* 0x00006400000c000b */
[----:B01----:R-:W-:Y:S01]  /*14d00*/  ENDCOLLECTIVE ;  /* 0x000000000000791b */ /* 0x003fe20003800000 */
.L_x_5508:
        /* <DEDUP_REMOVED lines=17> */
.L_x_5509:
        /* <DEDUP_REMOVED lines=12> */
.L_x_5510:
        /* <DEDUP_REMOVED lines=12> */
.L_x_5511:
        /* <DEDUP_REMOVED lines=12> */
.L_x_5512:
        /* <DEDUP_REMOVED lines=12> */
.L_x_5513:
        /* <DEDUP_REMOVED lines=12> */
.L_x_5514:
        /* <DEDUP_REMOVED lines=12> */
.L_x_5515:
        /* <DEDUP_REMOVED lines=11> */
.L_x_5516:
        /* <DEDUP_REMOVED lines=16> */
.L_x_5517:
[----:B------:R-:W-:Y:S02]  /*15450*/  IMAD.MOV.U32 R13, RZ, RZ, R4 ;  /* 0x000000ffff0d7224 */ /* 0x000fe400078e0004 */
[----:B------:R-:W-:-:S07]  /*15460*/  IMAD.MOV.U32 R6, RZ, RZ, R14 ;  /* 0x000000ffff067224 */ /* 0x000fce00078e000e */
[----:B------:R-:W-:Y:S05]  /*15470*/  WARPSYNC.COLLECTIVE R15, `(.L_x_5518) ;  /* 0x000000000f087348 */ /* 0x000fea0003c00000 */
[----:B------:R0:W1:Y:S02]  /*15480*/  SHFL.IDX P6, R14, R13, R12, R11 ;  /* 0x0000000c0d0e7389 */ /* 0x00006400000c000b */
[----:B01----:R-:W-:Y:S01]  /*15490*/  ENDCOLLECTIVE ;  /* 0x000000000000791b */ /* 0x003fe20003800000 */
.L_x_5518:
[----:B------:R-:W-:Y:S02]  /*154a0*/  IMAD.MOV.U32 R13, RZ, RZ, R0 ;  /* 0x000000ffff0d7224 */ /* 0x000fe400078e0000 */
[----:B------:R-:W-:Y:S02]  /*154b0*/  IMAD.MOV.U32 R12, RZ, RZ, 0x7 ;  /* 0x00000007ff0c7424 */ /* 0x000fe400078e00ff */
[----:B------:R-:W-:-:S07]  /*154c0*/  IMAD.MOV.U32 R2, RZ, RZ, R14 ;  /* 0x000000ffff027224 */ /* 0x000fce00078e000e */
[----:B------:R-:W-:Y:S05]  /*154d0*/  WARPSYNC.COLLECTIVE R15, `(.L_x_5519) ;  /* 0x000000000f087348 */ /* 0x000fea0003c00000 */
[----:B------:R0:W1:Y:S02]  /*154e0*/  SHFL.IDX P6, R14, R13, R12, R11 ;  /* 0x0000000c0d0e7389 */ /* 0x00006400000c000b */
[----:B01----:R-:W-:Y:S01]  /*154f0*/  ENDCOLLECTIVE ;  /* 0x000000000000791b */ /* 0x003fe20003800000 */
.L_x_5519:
        /* <DEDUP_REMOVED lines=14> */
.L_x_5520:
[----:B------:R-:W-:Y:S01]  /*155e0*/  IMAD.MOV.U32 R2, RZ, RZ, R14 ;  /* 0x000000ffff027224 */ /* 0x000fe200078e000e */
[----:B------:R-:W-:Y:S06]  /*155f0*/  BRA `(.L_x_5521) ;  /* 0xffffffa400f47947 */ /* 0x000fec000383ffff */
.L_x_5386:
[----:B0-----:R-:W4:Y:S02]  /*15600*/  LDL R2, [R1+0x4] ;  /* 0x0000040001027983 */ /* 0x001f240000100800 */
[----:B----4-:R0:W1:Y:S02]  /*15610*/  SYNCS.PHASECHK.TRANS64.TRYWAIT P0, [R2+URZ+0x32420], R0 ;  /* 0x03242000020075a7 */ /* 0x010064000800017f */
[----:B-1----:R-:W-:Y:S05]  /*15620*/  @!P0 NANOSLEEP.SYNCS 0x989680 ;  /* 0x009896800000895d */ /* 0x002fea0003900000 */
[----:B------:R-:W1:Y:S02]  /*15630*/  @!P0 SYNCS.PHASECHK.TRANS64 P0, [R2+URZ+0x32420], R0 ;  /* 0x03242000020085a7 */ /* 0x000e64000800007f */
[----:B-1----:R-:W-:Y:S05]  /*15640*/  @!P0 BRA `(.L_x_5386) ;  /* 0xfffffffc00ec8947 */ /* 0x002fea000383ffff */
[----:B------:R-:W-:Y:S05]  /*15650*/  BRA `(.L_x_5522) ;  /* 0xffffffa800707947 */ /* 0x000fea000383ffff */
.L_x_5390:
[----:B0-----:R0:W1:Y:S02]  /*15660*/  SYNCS.PHASECHK.TRANS64.TRYWAIT P0, [R2+URZ+0x32460], R0 ;  /* 0x03246000020075a7 */ /* 0x001064000800017f */
[----:B-1----:R-:W-:Y:S05]  /*15670*/  @!P0 NANOSLEEP.SYNCS 0x989680 ;  /* 0x009896800000895d */ /* 0x002fea0003900000 */
[----:B------:R-:W1:Y:S02]  /*15680*/  @!P0 SYNCS.PHASECHK.TRANS64 P0, [R2+URZ+0x32460], R0 ;  /* 0x03246000020085a7 */ /* 0x000e64000800007f */
[----:B-1----:R-:W-:Y:S05]  /*15690*/  @!P0 BRA `(.L_x_5390) ;  /* 0xfffffffc00f08947 */ /* 0x002fea000383ffff */
[----:B------:R-:W-:Y:S05]  /*156a0*/  BRA `(.L_x_5523) ;  /* 0xffffffa800a07947 */ /* 0x000fea000383ffff */
.L_x_5405:
[----:B-1----:R1:W2:Y:S02]  /*156b0*/  SYNCS.PHASECHK.TRANS64.TRYWAIT P0, [R3+URZ+0x32440], R2 ;  /* 0x03244002030075a7 */ /* 0x0022a4000800017f */
[----:B--2---:R-:W-:Y:S05]  /*156c0*/  @!P0 NANOSLEEP.SYNCS 0x989680 ;  /* 0x009896800000895d */ /* 0x004fea0003900000 */
[----:B------:R-:W2:Y:S02]  /*156d0*/  @!P0 SYNCS.PHASECHK.TRANS64 P0, [R3+URZ+0x32440], R2 ;  /* 0x03244002030085a7 */ /* 0x000ea4000800007f */
[----:B--2---:R-:W-:Y:S05]  /*156e0*/  @!P0 BRA `(.L_x_5405) ;  /* 0xfffffffc00f08947 */ /* 0x004fea000383ffff */
[----:B------:R-:W-:Y:S05]  /*156f0*/  BRA `(.L_x_5524) ;  /* 0xffffffb000c47947 */ /* 0x000fea000383ffff */
.L_x_5410:
[----:B0-----:R0:W2:Y:S02]  /*15700*/  SYNCS.PHASECHK.TRANS64.TRYWAIT P0, [R3+URZ+0x32460], R2 ;  /* 0x03246002030075a7 */ /* 0x0010a4000800017f */
[----:B--2---:R-:W-:Y:S05]  /*15710*/  @!P0 NANOSLEEP.SYNCS 0x989680 ;  /* 0x009896800000895d */ /* 0x004fea0003900000 */
[----:B------:R-:W2:Y:S02]  /*15720*/  @!P0 SYNCS.PHASECHK.TRANS64 P0, [R3+URZ+0x32460], R2 ;  /* 0x03246002030085a7 */ /* 0x000ea4000800007f */
[----:B--2---:R-:W-:Y:S05]  /*15730*/  @!P0 BRA `(.L_x_5410) ;  /* 0xfffffffc00f08947 */ /* 0x004fea000383ffff */
[----:B------:R-:W-:Y:S05]  /*15740*/  BRA `(.L_x_5525) ;  /* 0xffffffb4004c7947 */ /* 0x000fea000383ffff */
.L_x_5421:
[----:B0-----:R0:W1:Y:S02]  /*15750*/  SYNCS.PHASECHK.TRANS64.TRYWAIT P0, [R4+URZ+0x32440], R2 ;  /* 0x03244002040075a7 */ /* 0x001064000800017f */
[----:B-1----:R-:W-:Y:S05]  /*15760*/  @!P0 NANOSLEEP.SYNCS 0x989680 ;  /* 0x009896800000895d */ /* 0x002fea0003900000 */
[----:B------:R-:W1:Y:S02]  /*15770*/  @!P0 SYNCS.PHASECHK.TRANS64 P0, [R4+URZ+0x32440], R2 ;  /* 0x03244002040085a7 */ /* 0x000e64000800007f */
[----:B-1----:R-:W-:Y:S05]  /*15780*/  @!P0 BRA `(.L_x_5421) ;  /* 0xfffffffc00f08947 */ /* 0x002fea000383ffff */
[----:B------:R-:W-:Y:S05]  /*15790*/  BRA `(.L_x_5526) ;  /* 0xffffffbc00547947 */ /* 0x000fea000383ffff */
.L_x_5426:
[----:B-1----:R1:W2:Y:S02]  /*157a0*/  SYNCS.PHASECHK.TRANS64.TRYWAIT P0, [R4+URZ+0x32460], R2 ;  /* 0x03246002040075a7 */ /* 0x0022a4000800017f */
[----:B--2---:R-:W-:Y:S05]  /*157b0*/  @!P0 NANOSLEEP.SYNCS 0x989680 ;  /* 0x009896800000895d */ /* 0x004fea0003900000 */
[----:B------:R-:W2:Y:S02]  /*157c0*/  @!P0 SYNCS.PHASECHK.TRANS64 P0, [R4+URZ+0x32460], R2 ;  /* 0x03246002040085a7 */ /* 0x000ea4000800007f */
[----:B--2---:R-:W-:Y:S05]  /*157d0*/  @!P0 BRA `(.L_x_5426) ;  /* 0xfffffffc00f08947 */ /* 0x004fea000383ffff */
[----:B------:R-:W-:Y:S05]  /*157e0*/  BRA `(.L_x_5527) ;  /* 0xffffffbc00d87947 */ /* 0x000fea000383ffff */
.L_x_5437:
[----:B-1----:R1:W2:Y:S02]  /*157f0*/  SYNCS.PHASECHK.TRANS64.TRYWAIT P0, [R4+URZ+0x32440], R2 ;  /* 0x03244002040075a7 */ /* 0x0022a4000800017f */
[----:B--2---:R-:W-:Y:S05]  /*15800*/  @!P0 NANOSLEEP.SYNCS 0x989680 ;  /* 0x009896800000895d */ /* 0x004fea0003900000 */
[----:B------:R-:W2:Y:S02]  /*15810*/  @!P0 SYNCS.PHASECHK.TRANS64 P0, [R4+URZ+0x32440], R2 ;  /* 0x03244002040085a7 */ /* 0x000ea4000800007f */
[----:B--2---:R-:W-:Y:S05]  /*15820*/  @!P0 BRA `(.L_x_5437) ;  /* 0xfffffffc00f08947 */ /* 0x004fea000383ffff */
[----:B------:R-:W-:Y:S05]  /*15830*/  BRA `(.L_x_5528) ;  /* 0xffffffc400c47947 */ /* 0x000fea000383ffff */
.L_x_5442:
[----:B0-----:R0:W2:Y:S02]  /*15840*/  SYNCS.PHASECHK.TRANS64.TRYWAIT P0, [R4+URZ+0x32460], R2 ;  /* 0x03246002040075a7 */ /* 0x0010a4000800017f */
[----:B--2---:R-:W-:Y:S05]  /*15850*/  @!P0 NANOSLEEP.SYNCS 0x989680 ;  /* 0x009896800000895d */ /* 0x004fea0003900000 */
[----:B------:R-:W2:Y:S02]  /*15860*/  @!P0 SYNCS.PHASECHK.TRANS64 P0, [R4+URZ+0x32460], R2 ;  /* 0x03246002040085a7 */ /* 0x000ea4000800007f */
[----:B--2---:R-:W-:Y:S05]  /*15870*/  @!P0 BRA `(.L_x_5442) ;  /* 0xfffffffc00f08947 */ /* 0x004fea000383ffff */
[----:B------:R-:W-:Y:S05]  /*15880*/  BRA `(.L_x_5529) ;  /* 0xffffffc8004c7947 */ /* 0x000fea000383ffff */
.L_x_5454:
[----:B------:R-:W-:Y:S01]  /*15890*/  BSSY B0, `(.L_x_5530) ;  /* 0x0000008000007945 */ /* 0x000fe20003800000 */
[----:B------:R-:W-:Y:S02]  /*158a0*/  IMAD.MOV.U32 R13, RZ, RZ, R16 ;  /* 0x000000ffff0d7224 */ /* 0x000fe400078e0010 */
[----:B------:R-:W-:Y:S02]  /*158b0*/  IMAD.MOV.U32 R12, RZ, RZ, RZ ;  /* 0x000000ffff0c7224 */ /* 0x000fe400078e00ff */
[----:B------:R-:W-:Y:S02]  /*158c0*/  IMAD.MOV.U32 R11, RZ, RZ, 0x1f ;  /* 0x0000001fff0b7424 */ /* 0x000fe400078e00ff */
[----:B------:R-:W-:-:S07]  /*158d0*/  IMAD.MOV.U32 R15, RZ, RZ, -0x1 ;  /* 0xffffffffff0f7424 */ /* 0x000fce00078e00ff */
[----:B01-3-5:R-:W-:Y:S05]  /*158e0*/  WARPSYNC.COLLECTIVE R15, `(.L_x_5531) ;  /* 0x000000000f087348 */ /* 0x02bfea0003c00000 */
[----:B------:R2:W4:Y:S02]  /*158f0*/  SHFL.IDX P6, R14, R13, R12, R11 ;  /* 0x0000000c0d0e7389 */ /* 0x00052400000c000b */
[----:B012345:R-:W-:Y:S01]  /*15900*/  ENDCOLLECTIVE ;  /* 0x000000000000791b */ /* 0x03ffe20003800000 */
.L_x_5531:
[----:B------:R-:W-:Y:S05]  /*15910*/  BSYNC B0 ;  /* 0x0000000000007941 */ /* 0x000fea0003800000 */
.L_x_5530:
        /* <DEDUP_REMOVED lines=9> */
.L_x_5532:
        /* <DEDUP_REMOVED lines=18> */
.L_x_5533:
        /* <DEDUP_REMOVED lines=8> */
.L_x_5534:
        /* <DEDUP_REMOVED lines=8> */
.L_x_5535:
        /* <DEDUP_REMOVED lines=8> */
.L_x_5536:
        /* <DEDUP_REMOVED lines=8> */
.L_x_5537:
        /* <DEDUP_REMOVED lines=9> */
.L_x_5538:
[----:B------:R-:W-:Y:S01]  /*15d60*/  IMAD.MOV.U32 R16, RZ, RZ, R14 ;  /* 0x000000ffff107224 */ /* 0x000fe200078e000e */
[----:B------:R-:W-:Y:S06]  /*15d70*/  BRA `(.L_x_5539) ;  /* 0xffffffcc00a47947 */ /* 0x000fec000383ffff */
.L_x_5459:
[----:B------:R-:W-:Y:S01]  /*15d80*/  BSSY B0, `(.L_x_5540) ;  /* 0x0000008000007945 */ /* 0x000fe20003800000 */
[----:B-----5:R-:W-:Y:S02]  /*15d90*/  IMAD.MOV.U32 R13, RZ, RZ, R2 ;  /* 0x000000ffff0d7224 */ /* 0x020fe400078e0002 */
[----:B------:R-:W-:Y:S02]  /*15da0*/  IMAD.MOV.U32 R12, RZ, RZ, 0x1 ;  /* 0x00000001ff0c7424 */ /* 0x000fe400078e00ff */
[----:B------:R-:W-:Y:S02]  /*15db0*/  IMAD.MOV.U32 R11, RZ, RZ, RZ ;  /* 0x000000ffff0b7224 */ /* 0x000fe400078e00ff */
[----:B------:R-:W-:-:S07]  /*15dc0*/  IMAD.MOV.U32 R15, RZ, RZ, -0x1 ;  /* 0xffffffffff0f7424 */ /* 0x000fce00078e00ff */
[----:B01-3--:R-:W-:Y:S05]  /*15dd0*/  WARPSYNC.COLLECTIVE R15, `(.L_x_5541) ;  /* 0x000000000f087348 */ /* 0x00bfea0003c00000 */
[----:B------:R2:W4:Y:S02]  /*15de0*/  SHFL.UP P6, R14, R13, R12, R11 ;  /* 0x0400000c0d0e7389 */ /* 0x00052400000c000b */
[----:B01234-:R-:W-:Y:S01]  /*15df0*/  ENDCOLLECTIVE ;  /* 0x000000000000791b */ /* 0x01ffe20003800000 */
.L_x_5541:
[----:B------:R-:W-:Y:S05]  /*15e00*/  BSYNC B0 ;  /* 0x0000000000007941 */ /* 0x000fea0003800000 */
.L_x_5540:
        /* <DEDUP_REMOVED lines=9> */
.L_x_5542:
        /* <DEDUP_REMOVED lines=8> */
.L_x_5543:
        /* <DEDUP_REMOVED lines=8> */
.L_x_5544:
        /* <DEDUP_REMOVED lines=8> */
.L_x_5545:
        /* <DEDUP_REMOVED lines=9> */
.L_x_5546:
[----:B------:R-:W-:Y:S01]  /*160b0*/  IMAD.MOV.U32 R16, RZ, RZ, R14 ;  /* 0x000000ffff107224 */ /* 0x000fe200078e000e */
[----:B------:R-:W-:Y:S06]  /*160c0*/  BRA `(.L_x_5547) ;  /* 0xffffffcc006c7947 */ /* 0x000fec000383ffff */
.L_x_5461:
[----:B------:R-:W-:Y:S01]  /*160d0*/  BSSY B0, `(.L_x_5548) ;  /* 0x0000006000007945 */ /* 0x000fe20003800000 */
[----:B------:R-:W-:Y:S01]  /*160e0*/  PLOP3.LUT P6, PT, P6, PT, PT, 0x8, 0x0 ;  /* 0x000000000000781c */ /* 0x000fe200037ce170 */
[----:B------:R-:W-:-:S12]  /*160f0*/  IMAD.MOV.U32 R15, RZ, RZ, -0x1 ;  /* 0xffffffffff0f7424 */ /* 0x000fd800078e00ff */
[----:B01-3-5:R-:W-:Y:S05]  /*16100*/  WARPSYNC.COLLECTIVE R15, `(.L_x_5549) ;  /* 0x000000000f087348 */ /* 0x02bfea0003c00000 */
[----:B------:R-:W-:Y:S01]  /*16110*/  VOTE.ANY R14, PT, P6 ;  /* 0x00000000000e7806 */ /* 0x000fe200030e0100 */
[----:B01-3-5:R-:W-:Y:S06]  /*16120*/  ENDCOLLECTIVE ;  /* 0x000000000000791b */ /* 0x02bfec0003800000 */
.L_x_5549:
[----:B------:R-:W-:Y:S05]  /*16130*/  BSYNC B0 ;  /* 0x0000000000007941 */ /* 0x000fea0003800000 */
.L_x_5548:
        /* <DEDUP_REMOVED lines=9> */
.L_x_5550:
[----:B------:R-:W-:Y:S01]  /*161d0*/  IMAD.MOV.U32 R17, RZ, RZ, R14 ;  /* 0x000000ffff117224 */ /* 0x000fe200078e000e */
[----:B------:R-:W-:Y:S06]  /*161e0*/  BRA `(.L_x_5551) ;  /* 0xffffffcc005c7947 */ /* 0x000fec000383ffff */
.L_x_5463:
[----:B------:R-:W-:Y:S01]  /*161f0*/  BSSY B0, `(.L_x_5552) ;  /* 0x0000007000007945 */ /* 0x000fe20003800000 */
[----:B------:R-:W-:Y:S02]  /*16200*/  IMAD.MOV.U32 R13, RZ, RZ, R3 ;  /* 0x000000ffff0d7224 */ /* 0x000fe400078e0003 */
[----:B------:R-:W-:Y:S02]  /*16210*/  IMAD.MOV.U32 R11, RZ, RZ, 0x1f ;  /* 0x0000001fff0b7424 */ /* 0x000fe400078e00ff */
[----:B------:R-:W-:-:S07]  /*16220*/  IMAD.MOV.U32 R15, RZ, RZ, -0x1 ;  /* 0xffffffffff0f7424 */ /* 0x000fce00078e00ff */
[----:B012345:R-:W-:Y:S05]  /*16230*/  WARPSYNC.COLLECTIVE R15, `(.L_x_5553) ;  /* 0x000000000f087348 */ /* 0x03ffea0003c00000 */
[----:B------:R0:W0:Y:S02]  /*16240*/  SHFL.IDX P6, R14, R13, R12, R11 ;  /* 0x0000000c0d0e7389 */ /* 0x00002400000c000b */
[----:B012345:R-:W-:Y:S01]  /*16250*/  ENDCOLLECTIVE ;  /* 0x000000000000791b */ /* 0x03ffe20003800000 */
.L_x_5553:
[----:B------:R-:W-:Y:S05]  /*16260*/  BSYNC B0 ;  /* 0x0000000000007941 */ /* 0x000fea0003800000 */
.L_x_5552:
[----:B------:R-:W-:Y:S01]  /*16270*/  IMAD.MOV.U32 R3, RZ, RZ, R14 ;  /* 0x000000ffff037224 */ /* 0x000fe200078e000e */
[----:B------:R-:W-:Y:S06]  /*16280*/  BRA `(.L_x_5554) ;  /* 0xffffffcc00507947 */ /* 0x000fec000383ffff */
.L_x_5467:
[----:B0-----:R0:W1:Y:S02]  /*16290*/  SYNCS.PHASECHK.TRANS64.TRYWAIT P0, [R0+URZ+0x32420], R3 ;  /* 0x03242003000075a7 */ /* 0x001064000800017f */
[----:B-1----:R-:W-:Y:S05]  /*162a0*/  @!P0 NANOSLEEP.SYNCS 0x989680 ;  /* 0x009896800000895d */ /* 0x002fea0003900000 */
[----:B------:R-:W1:Y:S02]  /*162b0*/  @!P0 SYNCS.PHASECHK.TRANS64 P0, [R0+URZ+0x32420], R3 ;  /* 0x03242003000085a7 */ /* 0x000e64000800007f */
[----:B-1----:R-:W-:Y:S05]  /*162c0*/  @!P0 BRA `(.L_x_5467) ;  /* 0xfffffffc00f08947 */ /* 0x002fea000383ffff */
[----:B------:R-:W-:Y:S05]  /*162d0*/  BRA `(.L_x_5555) ;  /* 0xffffffd000d47947 */ /* 0x000fea000383ffff */
.L_x_5468:
        /* <DEDUP_REMOVED lines=11> */
.L_x_5557:
[----:B------:R-:W-:Y:S05]  /*16390*/  BSYNC B0 ;  /* 0x0000000000007941 */ /* 0x000fea0003800000 */
.L_x_5556:
[----:B------:R-:W-:Y:S05]  /*163a0*/  BRA `(.L_x_5558) ;  /* 0xffffffd000bc7947 */ /* 0x000fea000383ffff */
.L_x_5471:
[----:B------:R-:W-:Y:S01]  /*163b0*/  BSSY B1, `(.L_x_5559) ;  /* 0x0000006000017945 */ /* 0x000fe20003800000 */
[----:B------:R-:W-:-:S07]  /*163c0*/  IMAD.MOV.U32 R15, RZ, RZ, -0x1 ;  /* 0xffffffffff0f7424 */ /* 0x000fce00078e00ff */
[----:B01-3-5:R-:W-:Y:S05]  /*163d0*/  WARPSYNC.COLLECTIVE R15, `(.L_x_5560) ;  /* 0x000000000f0c7348 */ /* 0x02bfea0003c00000 */
[----:B------:R-:W-:Y:S02]  /*163e0*/  ELECT P6, UR62, PT ;  /* 0x00000000003e782f */ /* 0x000fe400038c0000 */
[----:B------:R-:W-:Y:S01]  /*163f0*/  MOV R14, UR62 ;  /* 0x0000003e000e7c02 */ /* 0x000fe20008000f00 */
[----:B01-3-5:R-:W-:Y:S10]  /*16400*/  ENDCOLLECTIVE ;  /* 0x000000000000791b */ /* 0x02bff40003800000 */
.L_x_5560:
[----:B------:R-:W-:Y:S05]  /*16410*/  BSYNC B1 ;  /* 0x0000000000017941 */ /* 0x000fea0003800000 */
.L_x_5559:
[----:B------:R-:W-:Y:S05]  /*16420*/  BRA `(.L_x_5561) ;  /* 0xffffffd000b47947 */ /* 0x000fea000383ffff */
.L_x_5473:
[----:B0-----:R0:W1:Y:S02]  /*16430*/  SYNCS.PHASECHK.TRANS64.TRYWAIT P0, [R6+URZ], R5 ;  /* 0x00000005060075a7 */ /* 0x001064000800017f */
[----:B-1----:R-:W-:Y:S05]  /*16440*/  @!P0 NANOSLEEP.SYNCS 0x989680 ;  /* 0x009896800000895d */ /* 0x002fea0003900000 */
[----:B------:R-:W1:Y:S02]  /*16450*/  @!P0 SYNCS.PHASECHK.TRANS64 P0, [R6+URZ], R5 ;  /* 0x00000005060085a7 */ /* 0x000e64000800007f */
[----:B-1----:R-:W-:Y:S05]  /*16460*/  @!P0 BRA `(.L_x_5473) ;  /* 0xfffffffc00f08947 */ /* 0x002fea000383ffff */
[----:B------:R-:W-:Y:S05]  /*16470*/  BRA `(.L_x_5562) ;  /* 0xffffffd000f87947 */ /* 0x000fea000383ffff */
.L_x_5474:
[----:B-1----:R1:W2:Y:S02]  /*16480*/  SYNCS.PHASECHK.TRANS64.TRYWAIT P0, [R7+URZ], R2 ;  /* 0x00000002070075a7 */ /* 0x0022a4000800017f */
[----:B--2---:R-:W-:Y:S05]  /*16490*/  @!P0 NANOSLEEP.SYNCS 0x989680 ;  /* 0x009896800000895d */ /* 0x004fea0003900000 */
[----:B------:R-:W2:Y:S02]  /*164a0*/  @!P0 SYNCS.PHASECHK.TRANS64 P0, [R7+URZ], R2 ;  /* 0x00000002070085a7 */ /* 0x000ea4000800007f */
[----:B--2---:R-:W-:Y:S05]  /*164b0*/  @!P0 BRA `(.L_x_5474) ;  /* 0xfffffffc00f08947 */ /* 0x004fea000383ffff */
[----:B------:R-:W-:Y:S05]  /*164c0*/  BRA `(.L_x_5563) ;  /* 0xffffffd000ec7947 */ /* 0x000fea000383ffff */
.L_x_5476:
[----:B--2---:R2:W3:Y:S02]  /*164d0*/  SYNCS.PHASECHK.TRANS64.TRYWAIT P0, [R4+URZ], R5 ;  /* 0x00000005040075a7 */ /* 0x0044e4000800017f */
[----:B---3--:R-:W-:Y:S05]  /*164e0*/  @!P0 NANOSLEEP.SYNCS 0x989680 ;  /* 0x009896800000895d */ /* 0x008fea0003900000 */
[----:B------:R-:W3:Y:S02]  /*164f0*/  @!P0 SYNCS.PHASECHK.TRANS64 P0, [R4+URZ], R5 ;  /* 0x00000005040085a7 */ /* 0x000ee4000800007f */
[----:B---3--:R-:W-:Y:S05]  /*16500*/  @!P0 BRA `(.L_x_5476) ;  /* 0xfffffffc00f08947 */ /* 0x008fea000383ffff */
[----:B------:R-:W-:Y:S05]  /*16510*/  BRA `(.L_x_5564) ;  /* 0xffffffd000f47947 */ /* 0x000fea000383ffff */
.L_x_5565:
        /* <DEDUP_REMOVED lines=14> */
.L_x_6053:


//--------------------- .text._ZN7cutlass13device_kernelIN5flash11enable_sm90INS1_16FlashAttnFwdSm90INS1_25CollectiveMainloopFwdSm90ILi2EN4cute5tupleIJNS5_1CILi1EEES8_S8_EEENS6_IJNS7_ILi128EEENS7_ILi96EEENS7_ILi64EEEEEELi256ENS_6half_tEfNS_4arch4Sm90ELb1ELb0ELb0ELb1ELb0ELb1ELb1ELb1ELb0ELb1ELb0ELb0EEENS1_21CollectiveEpilogueFwdINS6_IJSA_NS7_ILi256EEESB_EEES9_SE_SG_Li256ELb1ELb1ELb0ELb0EEENS1_36VarlenDynamicPersistentTileSchedulerILi128ELi96ELi256ELi128ELb0ELb1ELb1ELb1ELb1ELb1EEEEEEEEEvNT_6ParamsE --------------------------
	.section	.text._ZN7cutlass13device_kernelIN5flash11enable_sm90INS1_16FlashAttnFwdSm90INS1_25CollectiveMainloopFwdSm90ILi2EN4cute5tupleIJNS5_1CILi1EEES8_S8_EEENS6_IJNS7_ILi128EEENS7_ILi96EEENS7_ILi64EEEEEELi256ENS_6half_tEfNS_4arch4Sm90ELb1ELb0ELb0ELb1ELb0ELb1ELb1ELb1ELb0ELb1ELb0ELb0EEENS1_21CollectiveEpilogueFwdINS6_IJSA_NS7_ILi256EEESB_EEES9_SE_SG_Li256ELb1ELb1ELb0ELb0EEENS1_36VarlenDynamicPersistentTileSchedulerILi128ELi96ELi256ELi128ELb0ELb1ELb1ELb1ELb1ELb1EEEEEEEEEvNT_6ParamsE,"ax",@progbits
	.align	128
.text._ZN7cutlass13device_kernelIN5flash11enable_sm90INS1_16FlashAttnFwdSm90INS1_25CollectiveMainloopFwdSm90ILi2EN4cute5tupleIJNS5_1CILi1EEES8_S8_EEENS6_IJNS7_ILi128EEENS7_ILi96EEENS7_ILi64EEEEEELi256ENS_6half_tEfNS_4arch4Sm90ELb1ELb0ELb0ELb1ELb0ELb1ELb1ELb1ELb0ELb1ELb0ELb0EEENS1_21CollectiveEpilogueFwdINS6_IJSA_NS7_ILi256EEESB_EEES9_SE_SG_Li256ELb1ELb1ELb0ELb0EEENS1_36VarlenDynamicPersistentTileSchedulerILi128ELi96ELi256ELi128ELb0ELb1ELb1ELb1ELb1ELb1EEEEEEEEEvNT_6ParamsE:
        .type           _ZN7cutlass13device_kernelIN5flash11enable_sm90INS1_16FlashAttnFwdSm90INS1_25CollectiveMainloopFwdSm90ILi2EN4cute5tupleIJNS5_1CILi1EEES8_S8_EEENS6_IJNS7_ILi128EEENS7_ILi96EEENS7_ILi64EEEEEELi256ENS_6half_tEfNS_4arch4Sm90ELb1ELb0ELb0ELb1ELb0ELb1ELb1ELb1ELb0ELb1ELb0ELb0EEENS1_21CollectiveEpilogueFwdINS6_IJSA_NS7_ILi256EEESB_EEES9_SE_SG_Li256ELb1ELb1ELb0ELb0EEENS1_36VarlenDynamicPersistentTileSchedulerILi128ELi96ELi256ELi128ELb0ELb1ELb1ELb1ELb1ELb1EEEEEEEEEvNT_6ParamsE,@function
        .size           _ZN7cutlass13device_kernelIN5flash11enable_sm90INS1_16FlashAttnFwdSm90INS1_25CollectiveMainloopFwdSm90ILi2EN4cute5tupleIJNS5_1CILi1EEES8_S8_EEENS6_IJNS7_ILi128EEENS7_ILi96EEENS7_ILi64EEEEEELi256ENS_6half_tEfNS_4arch4Sm90ELb1ELb0ELb0ELb1ELb0ELb1ELb1ELb1ELb0ELb1ELb0ELb0EEENS1_21CollectiveEpilogueFwdINS6_IJSA_NS7_ILi256EEESB_EEES9_SE_SG_Li256ELb1ELb1ELb0ELb0EEENS1_36VarlenDynamicPersistentTileSchedulerILi128ELi96ELi256ELi128ELb0ELb1ELb1ELb1ELb1ELb1EEEEEEEEEvNT_6ParamsE,(.L_x_6054 - _ZN7cutlass13device_kernelIN5flash11enable_sm90INS1_16FlashAttnFwdSm90INS1_25CollectiveMainloopFwdSm90ILi2EN4cute5tupleIJNS5_1CILi1EEES8_S8_EEENS6_IJNS7_ILi128EEENS7_ILi96EEENS7_ILi64EEEEEELi256ENS_6half_tEfNS_4arch4Sm90ELb1ELb0ELb0ELb1ELb0ELb1ELb1ELb1ELb0ELb1ELb0ELb0EEENS1_21CollectiveEpilogueFwdINS6_IJSA_NS7_ILi256EEESB_EEES9_SE_SG_Li256ELb1ELb1ELb0ELb0EEENS1_36VarlenDynamicPersistentTileSchedulerILi128ELi96ELi256ELi128ELb0ELb1ELb1ELb1ELb1ELb1EEEEEEEEEvNT_6ParamsE)
        .other          _ZN7cutlass13device_kernelIN5flash11enable_sm90INS1_16FlashAttnFwdSm90INS1_25CollectiveMainloopFwdSm90ILi2EN4cute5tupleIJNS5_1CILi1EEES8_S8_EEENS6_IJNS7_ILi128EEENS7_ILi96EEENS7_ILi64EEEEEELi256ENS_6half_tEfNS_4arch4Sm90ELb1ELb0ELb0ELb1ELb0ELb1ELb1ELb1ELb0ELb1ELb0ELb0EEENS1_21CollectiveEpilogueFwdINS6_IJSA_NS7_ILi256EEESB_EEES9_SE_SG_Li256ELb1ELb1ELb0ELb0EEENS1_36VarlenDynamicPersistentTileSchedulerILi128ELi96ELi256ELi128ELb0ELb1ELb1ELb1ELb1ELb1EEEEEEEEEvNT_6ParamsE,@"STO_CUDA_ENTRY STV_DEFAULT"
_ZN7cutlass13device_kernelIN5flash11enable_sm90INS1_16FlashAttnFwdSm90INS1_25CollectiveMainloopFwdSm90ILi2EN4cute5tupleIJNS5_1CILi1EEES8_S8_EEENS6_IJNS7_ILi128EEENS7_ILi96EEENS7_ILi64EEEEEELi256ENS_6half_tEfNS_4arch4Sm90ELb1ELb0ELb0ELb1ELb0ELb1ELb1ELb1ELb0ELb1ELb0ELb0EEENS1_21CollectiveEpilogueFwdINS6_IJSA_NS7_ILi256EEESB_EEES9_SE_SG_Li256ELb1ELb1ELb0ELb0EEENS1_36VarlenDynamicPersistentTileSchedulerILi128ELi96ELi256ELi128ELb0ELb1ELb1ELb1ELb1ELb1EEEEEEEEEvNT_6ParamsE:
        /* <DEDUP_REMOVED lines=23> */
.L_x_5567:
[----:B------:R-:W-:Y:S05]  /*0170*/  BSYNC B0 ;  /* 0x0000000000007941 */ /* 0x000fea0003800000 */
.L_x_5566:
        /* <DEDUP_REMOVED lines=42> */
.L_x_5568:
        /* <DEDUP_REMOVED lines=22> */
.L_x_5569:
        /* <DEDUP_REMOVED lines=18> */
.L_x_5570:
        /* <DEDUP_REMOVED lines=22> */
.L_x_5571:
        /* <DEDUP_REMOVED lines=22> */
.L_x_5572:
        /* <DEDUP_REMOVED lines=9> */
.L_x_5575:
[----:B------:R-:W-:-:S08]  /*09f0*/  NOP ;  /* 0x0000000000007918 */ /* 0x000fd00000000000 */
[----:B------:R-:W0:Y:S02]  /*0a00*/  USETMAXREG.TRY_ALLOC.CTAPOOL UP0, 0xf0 ;  /* 0x000000f0000079c8 */ /* 0x000e240008000600 */
[----:B0-----:R-:W-:-:S13]  /*0a10*/  PLOP3.LUT P0, PT, PT, PT, UP0, 0x80, 0x0 ;  /* 0x000000000000781c */ /* 0x001fda0003f0f008 */
[----:B------:R-:W-:Y:S05]  /*0a20*/  @!P0 BRA `(.L_x_5575) ;  /* 0xfffffffc00f08947 */ /* 0x000fea000383ffff */
[----:B------:R-:W3:Y:S01]  /*0a30*/  LDL.LU R0, [R1+0x8] ;  /* 0x0000080001007983 */ /* 0x000ee20000300800 */
[----:B--2---:R-:W0:Y:S01]  /*0a40*/  S2R R2, SR_TID.X ;  /* 0x0000000000027919 */ /* 0x004e220000002100 */
[----:B------:R-:W1:Y:S01]  /*0a50*/  S2UR UR5, SR_CgaCtaId ;  /* 0x00000000000579c3 */ /* 0x000e620000008800 */
[----:B------:R-:W-:Y:S01]  /*0a60*/  UMOV UR4, 0x400 ;  /* 0x0000040000047882 */ /* 0x000fe20000000000 */
[----:B0-----:R-:W-:-:S06]  /*0a70*/  SHF.R.U32.HI R2, RZ, 0x7, R2 ;  /* 0x00000007ff027819 */ /* 0x001fcc0000011602 */
[----:B------:R-:W-:Y:S06]  /*0a80*/  BAR.ARV 0x8, 0x180 ;  /* 0x0206000000007b1d */ /* 0x000fec0000002000 */
[----:B------:R-:W-:-:S13]  /*0a90*/  ISETP.NE.AND P0, PT, R2, 0x1, PT ;  /* 0x000000010200780c */ /* 0x000fda0003f05270 */
[----:B------:R-:W-:Y:S08]  /*0aa0*/  @!P0 BAR.ARV 0x9, 0x100 ;  /* 0x0244000000008b1d */ /* 0x000ff00000002000 */
[----:B------:R-:W-:Y:S01]  /*0ab0*/  BAR.SYNC.DEFER_BLOCKING 0x5, 0x180 ;  /* 0x0146000000007b1d */ /* 0x000fe20000010000 */
[----:B-1----:R-:W-:-:S06]  /*0ac0*/  ULEA UR4, UR5, UR4, 0x18 ;  /* 0x0000000405047291 */ /* 0x002fcc000f8ec03f */
[----:B------:R-:W-:Y:S01]  /*0ad0*/  IMAD.U32 R19, RZ, RZ, UR4 ;  /* 0x00000004ff137e24 */ /* 0x000fe2000f8e00ff */
[----:B------:R-:W-:-:S04]  /*0ae0*/  ULDC UR4, c[0x0][0xd3c] ;  /* 0x00034f0000047ab9 */ /* 0x000fc80000000800 */
[----:B------:R-:W0:Y:S01]  /*0af0*/  LDS.128 R88, [R19+0x324d0] ;  /* 0x0324d00013587984 */ /* 0x000e220000000c00 */
[----:B------:R-:W-:Y:S06]  /*0b00*/  BAR.ARV 0x4, 0x180 ;  /* 0x0106000000007b1d */ /* 0x000fec0000002000 */
[----:B---3--:R-:W-:-:S04]  /*0b10*/  LOP3.LUT R0, R0, 0xffffffef, RZ, 0xc0, !PT ;  /* 0xffffffef00007812 */ /* 0x008fc800078ec0ff */
[----:B------:R-:W-:-:S05]  /*0b20*/  @P0 LOP3.LUT R0, R0, 0x10, RZ, 0xfc, !PT ;  /* 0x0000001000000812 */ /* 0x000fca00078efcff */
[----:B------:R1:W-:Y:S01]  /*0b30*/  STL [R1+0x8], R0 ;  /* 0x0000080001007387 */ /* 0x0003e20000100800 */
[----:B0-----:R-:W-:-:S13]  /*0b40*/  ISETP.GE.AND P0, PT, R91, UR4, PT ;  /* 0x000000045b007c0c */ /* 0x001fda000bf06270 */
[----:B-1----:R-:W-:Y:S05]  /*0b50*/  @P0 BRA `(.L_x_5576) ;  /* 0x000001cc00700947 */ /* 0x002fea0003800000 */
[----:B------:R-:W2:Y:S01]  /*0b60*/  LDL.LU R12, [R1+0x84] ;  /* 0x00008400010c7983 */ /* 0x000ea20000300800 */
        /* <DEDUP_REMOVED lines=9> */
[----:B------:R-:W-:-:S04]  /*0c00*/  SHF.R.S32.HI R3, RZ, 0x1f, R8 ;  /* 0x0000001fff037819 */ /* 0x000fc80000011408 */
[----:B------:R-:W-:Y:S02]  /*0c10*/  LEA.HI R5, R3, R4, RZ, 0x3 ;  /* 0x0000000403057211 */ /* 0x000fe400078f18ff */
[----:B------:R-:W-:Y:S02]  /*0c20*/  LEA.HI R3, R0, R13, RZ, 0x4 ;  /* 0x0000000d00037211 */ /* 0x000fe400078f20ff */
[----:B------:R-:W-:Y:S02]  /*0c30*/  LOP3.LUT R9, R5, 0xfffffff8, RZ, 0xc0, !PT ;  /* 0xfffffff805097812 */ /* 0x000fe400078ec0ff */
[----:B------:R-:W-:-:S03]  /*0c40*/  SHF.R.S32.HI R6, RZ, 0x4, R3 ;  /* 0x00000004ff067819 */ /* 0x000fc60000011403 */
[----:B------:R-:W-:Y:S01]  /*0c50*/  IMAD.IADD R10, R4, 0x1, -R9 ;  /* 0x00000001040a7824 */ /* 0x000fe200078e0a09 */
[C---:B------:R-:W-:Y:S02]  /*0c60*/  LOP3.LUT R4, R3.reuse, 0x3fffff0, RZ, 0xc0, !PT ;  /* 0x03fffff003047812 */ /* 0x040fe400078ec0ff */
[----:B------:R-:W-:Y:S02]  /*0c70*/  LEA.HI R5, R0, R13, RZ, 0x5 ;  /* 0x0000000d00057211 */ /* 0x000fe400078f28ff */
[----:B------:R-:W-:Y:S01]  /*0c80*/  LEA.HI R3, R3, R6, RZ, 0x1 ;  /* 0x0000000603037211 */ /* 0x000fe200078f08ff */
[----:B------:R-:W-:Y:S01]  /*0c90*/  IMAD.IADD R4, R13, 0x1, -R4 ;  /* 0x000000010d047824 */ /* 0x000fe200078e0a04 */
[----:B------:R-:W-:Y:S02]  /*0ca0*/  SHF.R.S32.HI R15, RZ, 0x5, R5 ;  /* 0x00000005ff0f7819 */ /* 0x000fe40000011405 */
[----:B------:R-:W-:-:S03]  /*0cb0*/  LOP3.LUT R3, R3, 0x1ffffffe, RZ, 0xc0, !PT ;  /* 0x1ffffffe03037812 */ /* 0x000fc600078ec0ff */
[----:B------:R-:W-:Y:S02]  /*0cc0*/  IMAD R4, R15, 0x10, R4 ;  /* 0x000000100f047824 */ /* 0x000fe400078e0204 */
[----:B------:R-:W-:Y:S01]  /*0cd0*/  IMAD.IADD R3, R6, 0x1, -R3 ;  /* 0x0000000106037824 */ /* 0x000fe200078e0a03 */
[----:B------:R-:W-:-:S03]  /*0ce0*/  SHF.R.S32.HI R14, RZ, 0x7, R2 ;  /* 0x00000007ff0e7819 */ /* 0x000fc60000011402 */
[----:B------:R-:W-:Y:S01]  /*0cf0*/  IMAD R6, R4, 0x8, R3 ;  /* 0x0000000804067824 */ /* 0x000fe200078e0203 */
[----:B------:R-:W-:Y:S02]  /*0d00*/  LEA.HI R4, R0, R13, RZ, 0x2 ;  /* 0x0000000d00047211 */ /* 0x000fe400078f10ff */
[----:B------:R-:W-:Y:S02]  /*0d10*/  LEA.HI R7, R7, R11, RZ, 0x5 ;  /* 0x0000000b07077211 */ /* 0x000fe400078f28ff */
[----:B------:R-:W-:Y:S02]  /*0d20*/  LEA.HI R2, R2, R14, RZ, 0x1 ;  /* 0x0000000e02027211 */ /* 0x000fe400078f08ff */
[----:B------:R-:W-:Y:S02]  /*0d30*/  LEA.HI R3, R0, R13, RZ, 0x3 ;  /* 0x0000000d00037211 */ /* 0x000fe400078f18ff */
[--C-:B------:R-:W-:Y:S02]  /*0d40*/  SHF.R.S32.HI R22, RZ, 0x2, R4.reuse ;  /* 0x00000002ff167819 */ /* 0x100fe40000011404 */
[----:B------:R-:W-:-:S02]  /*0d50*/  SHF.R.S32.HI R5, RZ, 0x1f, R4 ;  /* 0x0000001fff057819 */ /* 0x000fc40000011404 */
[----:B------:R-:W-:Y:S02]  /*0d60*/  SHF.R.S32.HI R7, RZ, 0x5, R7 ;  /* 0x00000005ff077819 */ /* 0x000fe40000011407 */
[----:B------:R-:W-:Y:S02]  /*0d70*/  LOP3.LUT R2, R2, 0x3fffffe, RZ, 0xc0, !PT ;  /* 0x03fffffe02027812 */ /* 0x000fe400078ec0ff */
[----:B------:R-:W-:Y:S02]  /*0d80*/  LOP3.LUT R0, R3, 0xfffffff8, RZ, 0xc0, !PT ;  /* 0xfffffff803007812 */ /* 0x000fe400078ec0ff */
[----:B------:R-:W-:Y:S01]  /*0d90*/  LEA.HI R5, R5, R22, RZ, 0x3 ;  /* 0x0000001605057211 */ /* 0x000fe200078f18ff */
[----:B------:R-:W-:Y:S01]  /*0da0*/  IMAD R7, R7, 0x10, R10 ;  /* 0x0000001007077824 */ /* 0x000fe200078e020a */
[----:B------:R-:W-:Y:S01]  /*0db0*/  LOP3.LUT R4, R4, 0xfffffffc, RZ, 0xc0, !PT ;  /* 0xfffffffc04047812 */ /* 0x000fe200078ec0ff */
[----:B------:R-:W-:Y:S01]  /*0dc0*/  IMAD.IADD R2, R14, 0x1, -R2 ;  /* 0x000000010e027824 */ /* 0x000fe200078e0a02 */
[----:B------:R-:W-:Y:S01]  /*0dd0*/  LOP3.LUT R5, R5, 0xfffffff8, RZ, 0xc0, !PT ;  /* 0xfffffff805057812 */ /* 0x000fe200078ec0ff */
[----:B------:R-:W-:-:S02]  /*0de0*/  VIADD R10, R22, 0x40 ;  /* 0x00000040160a7836 */ /* 0x000fc40000000000 */
[----:B------:R-:W-:Y:S02]  /*0df0*/  IMAD R7, R2, 0x40, R7 ;  /* 0x0000004002077824 */ /* 0x000fe400078e0207 */
[----:B------:R-:W-:Y:S01]  /*0e00*/  IMAD.IADD R9, R13, 0x1, -R4 ;  /* 0x000000010d097824 */ /* 0x000fe200078e0a04 */
[----:B------:R-:W-:Y:S01]  /*0e10*/  SHF.R.S32.HI R4, RZ, 0x1f, R10 ;  /* 0x0000001fff047819 */ /* 0x000fe2000001140a */
[----:B------:R-:W-:Y:S01]  /*0e20*/  IMAD.IADD R5, R22, 0x1, -R5 ;  /* 0x0000000116057824 */ /* 0x000fe200078e0a05 */
[----:B------:R-:W-:Y:S01]  /*0e30*/  STL [R1+0x88], R7 ;  /* 0x0000880701007387 */ /* 0x000fe20000100800 */
[----:B------:R-:W-:Y:S01]  /*0e40*/  IMAD.SHL.U32 R200, R9, 0x4, RZ ;  /* 0x0000000409c87824 */ /* 0x000fe200078e00ff */
[----:B------:R-:W-:Y:S02]  /*0e50*/  LEA.HI R4, R4, R10, RZ, 0x3 ;  /* 0x0000000a04047211 */ /* 0x000fe400078f18ff */
[----:B------:R-:W-:Y:S01]  /*0e60*/  STL [R1+0x6c], RZ ;  /* 0x00006cff01007387 */ /* 0x000fe20000100800 */
[----:B------:R-:W-:Y:S01]  /*0e70*/  SHF.R.S32.HI R3, RZ, 0x3, R3 ;  /* 0x00000003ff037819 */ /* 0x000fe20000011403 */
[----:B------:R-:W-:-:S02]  /*0e80*/  IMAD.SHL.U32 R3, R10, 0x40, RZ ;  /* 0x000000400a037824 */ /* 0x000fc400078e00ff */
[----:B------:R-:W-:Y:S02]  /*0e90*/  VIADD R203, R200, 0x10 ;  /* 0x00000010c8cb7836 */ /* 0x000fe40000000000 */
[----:B------:R-:W-:Y:S01]  /*0ea0*/  IMAD.SHL.U32 R4, R4, 0x40, RZ ;  /* 0x0000004004047824 */ /* 0x000fe200078e00ff */
[----:B------:R-:W-:Y:S01]  /*0eb0*/  LOP3.LUT R3, R3, 0x1c0, RZ, 0xc0, !PT ;  /* 0x000001c003037812 */ /* 0x000fe200078ec0ff */
[----:B------:R-:W-:-:S03]  /*0ec0*/  IMAD.SHL.U32 R16, R9, 0x8, RZ ;  /* 0x0000000809107824 */ /* 0x000fc600078e00ff */
[----:B------:R-:W-:Y:S02]  /*0ed0*/  LOP3.LUT R4, R4, 0xfffffe00, RZ, 0xc0, !PT ;  /* 0xfffffe0004047812 */ /* 0x000fe400078ec0ff */
[----:B------:R-:W-:-:S05]  /*0ee0*/  LOP3.LUT R8, R8, 0x7ffffffc, RZ, 0xc0, !PT ;  /* 0x7ffffffc08087812 */ /* 0x000fca00078ec0ff */
[----:B------:R-:W-:Y:S01]  /*0ef0*/  IMAD.IADD R8, R11, 0x1, -R8 ;  /* 0x000000010b087824 */ /* 0x000fe200078e0a08 */
[----:B------:R-:W-:Y:S01]  /*0f00*/  SHF.R.S32.HI R17, RZ, 0x1f, R16 ;  /* 0x0000001fff117819 */ /* 0x000fe20000011410 */
[----:B------:R-:W-:Y:S02]  /*0f10*/  IMAD.MOV.U32 R18, RZ, RZ, RZ ;  /* 0x000000ffff127224 */ /* 0x000fe400078e00ff */
[----:B------:R-:W-:Y:S02]  /*0f20*/  IMAD.MOV.U32 R202, RZ, RZ, RZ ;  /* 0x000000ffffca7224 */ /* 0x000fe400078e00ff */
[----:B------:R-:W-:Y:S02]  /*0f30*/  IMAD.MOV.U32 R23, RZ, RZ, RZ ;  /* 0x000000ffff177224 */ /* 0x000fe400078e00ff */
[----:B------:R-:W-:Y:S01]  /*0f40*/  IMAD.MOV.U32 R2, RZ, RZ, RZ ;  /* 0x000000ffff027224 */ /* 0x000fe200078e00ff */
[----:B--2---:R-:W-:Y:S01]  /*0f50*/  LOP3.LUT R216, R12, 0x1, RZ, 0xfc, !PT ;  /* 0x000000010cd87812 */ /* 0x004fe200078efcff */
[----:B------:R-:W-:-:S04]  /*0f60*/  IMAD.IADD R12, R13, 0x1, -R0 ;  /* 0x000000010d0c7824 */ /* 0x000fc800078e0a00 */
[----:B------:R-:W-:Y:S01]  /*0f70*/  IMAD.SHL.U32 R13, R12, 0x8, RZ ;  /* 0x000000080c0d7824 */ /* 0x000fe200078e00ff */
[----:B------:R-:W-:Y:S02]  /*0f80*/  SHF.R.S32.HI R0, RZ, 0x1f, R22 ;  /* 0x0000001fff007819 */ /* 0x000fe40000011416 */
[----:B------:R-:W-:Y:S02]  /*0f90*/  LEA.HI R0, R9, R9, RZ, 0x1 ;  /* 0x0000000909007211 */ /* 0x000fe400078f08ff */
[----:B------:R-:W-:Y:S04]  /*0fa0*/  STL [R1+0xc], R13 ;  /* 0x00000c0d01007387 */ /* 0x000fe80000100800 */
[----:B------:R0:W-:Y:S01]  /*0fb0*/  STL [R1+0x74], R5 ;  /* 0x0000740501007387 */ /* 0x0001e20000100800 */
[----:B------:R-:W-:Y:S01]  /*0fc0*/  LOP3.LUT R0, R0, 0x1ffffffe, RZ, 0xc0, !PT ;  /* 0x1ffffffe00007812 */ /* 0x000fe200078ec0ff */
[----:B------:R-:W-:-:S02]  /*0fd0*/  VIADD R12, R13, 0x40 ;  /* 0x000000400d0c7836 */ /* 0x000fc40000000000 */
[----:B------:R-:W-:Y:S01]  /*0fe0*/  VIADD R10, R13, 0x80 ;  /* 0x000000800d0a7836 */ /* 0x000fe20000000000 */
[----:B0-----:R-:W-:Y:S01]  /*0ff0*/  SHF.R.S32.HI R5, RZ, 0x1f, R13 ;  /* 0x0000001fff057819 */ /* 0x001fe2000001140d */
[----:B------:R-:W-:-:S04]  /*1000*/  IMAD.IADD R0, R9, 0x1, -R0 ;  /* 0x0000000109007824 */ /* 0x000fc800078e0a00 */
[----:B------:R0:W-:Y:S01]  /*1010*/  STL [R1+0x9c], R5 ;  /* 0x00009c0501007387 */ /* 0x0001e20000100800 */
[----:B------:R-:W-:Y:S02]  /*1020*/  SHF.R.U32.HI R9, RZ, 0x3, R3 ;  /* 0x00000003ff097819 */ /* 0x000fe40000011603 */
[----:B------:R-:W-:Y:S01]  /*1030*/  LOP3.LUT R3, R3, 0x38, R16, 0xf8, !PT ;  /* 0x0000003803037812 */ /* 0x000fe200078ef810 */
[----:B------:R1:W-:Y:S01]  /*1040*/  STL [R1+0x4c], R12 ;  /* 0x00004c0c01007387 */ /* 0x0003e20000100800 */
[----:B0-----:R-:W-:Y:S01]  /*1050*/  VIADD R5, R13, 0xc0 ;  /* 0x000000c00d057836 */ /* 0x001fe20000000000 */
[----:B------:R-:W-:Y:S02]  /*1060*/  SHF.R.S32.HI R13, RZ, 0x1f, R203 ;  /* 0x0000001fff0d7819 */ /* 0x000fe400000114cb */
[----:B------:R0:W-:Y:S01]  /*1070*/  STL [R1+0x48], R10 ;  /* 0x0000480a01007387 */ /* 0x0001e20000100800 */
[----:B-1----:R-:W-:-:S03]  /*1080*/  SHF.R.S32.HI R12, RZ, 0x1f, R12 ;  /* 0x0000001fff0c7819 */ /* 0x002fc6000001140c */
[----:B------:R-:W-:Y:S04]  /*1090*/  STL [R1+0x50], R5 ;  /* 0x0000500501007387 */ /* 0x000fe80000100800 */
[----:B------:R-:W-:Y:S01]  /*10a0*/  STL [R1+0x80], R13 ;  /* 0x0000800d01007387 */ /* 0x000fe20000100800 */
[----:B0-----:R-:W-:-:S03]  /*10b0*/  SHF.R.S32.HI R10, RZ, 0x1f, R10 ;  /* 0x0000001fff0a7819 */ /* 0x001fc6000001140a */
[----:B------:R0:W-:Y:S01]  /*10c0*/  STL [R1+0x3c], R4 ;  /* 0x00003c0401007387 */ /* 0x0001e20000100800 */
[----:B------:R-:W-:-:S03]  /*10d0*/  IMAD R0, R0, 0x8, R7 ;  /* 0x0000000800007824 */ /* 0x000fc600078e0207 */
[----:B------:R-:W-:Y:S01]  /*10e0*/  STL [R1+0x98], R12 ;  /* 0x0000980c01007387 */ /* 0x000fe20000100800 */
[----:B0-----:R-:W-:Y:S02]  /*10f0*/  LOP3.LUT R4, R4, R3, R9, 0xf6, !PT ;  /* 0x0000000304047212 */ /* 0x001fe400078ef609 */
[----:B------:R-:W-:Y:S01]  /*1100*/  SHF.R.S32.HI R3, RZ, 0x1f, R5 ;  /* 0x0000001fff037819 */ /* 0x000fe20000011405 */
[----:B------:R-:W-:Y:S01]  /*1110*/  STL [R1+0x94], R10 ;  /* 0x0000940a01007387 */ /* 0x000fe20000100800 */
[----:B------:R-:W-:-:S03]  /*1120*/  IMAD.SHL.U32 R5, R6, 0x8, RZ ;  /* 0x0000000806057824 */ /* 0x000fc600078e00ff */
[----:B------:R0:W-:Y:S04]  /*1130*/  STL [R1+0x90], R3 ;  /* 0x0000900301007387 */ /* 0x0001e80000100800 */
[----:B------:R1:W-:Y:S01]  /*1140*/  STL [R1+0x44], R8 ;  /* 0x0000440801007387 */ /* 0x0003e20000100800 */
[----:B0-----:R-:W-:-:S03]  /*1150*/  IMAD R3, R4, 0x2, R19 ;  /* 0x0000000204037824 */ /* 0x001fc600078e0213 */
[----:B------:R1:W-:Y:S04]  /*1160*/  STL [R1+0x8c], R5 ;  /* 0x00008c0501007387 */ /* 0x0003e80000100800 */
[----:B------:R1:W-:Y:S04]  /*1170*/  STL [R1+0x40], R0 ;  /* 0x0000400001007387 */ /* 0x0003e80000100800 */
[----:B------:R1:W-:Y:S02]  /*1180*/  STL [R1+0x84], R3 ;  /* 0x0000840301007387 */ /* 0x0003e40000100800 */
.L_x_5725:
[----:B012---:R-:W0:Y:S02]  /*1190*/  LDC.64 R4, c[0x0][0xd88] ;  /* 0x00036200ff047b82 */ /* 0x007e240000000a00 */
[----:B0-----:R-:W-:-:S05]  /*11a0*/  IMAD.WIDE R4, R91, 0x4, R4 ;  /* 0x000000045b047825 */ /* 0x001fca00078e0204 */
[----:B------:R-:W2:Y:S01]  /*11b0*/  LDG.E R0, desc[UR40][R4.64] ;  /* 0x0000002804007981 */ /* 0x000ea2000c1e1900 */
[----:B------:R-:W-:Y:S05]  /*11c0*/  YIELD ;  /* 0x0000000000007946 */ /* 0x000fea0003800000 */
[----:B------:R-:W-:Y:S01]  /*11d0*/  ULDC.64 UR4, c[0x0][0xb20] ;  /* 0x0002c80000047ab9 */ /* 0x000fe20000000a00 */
[----:B------:R-:W-:Y:S01]  /*11e0*/  ULDC.64 UR8, c[0x0][0xb10] ;  /* 0x0002c40000087ab9 */ /* 0x000fe20000000a00 */
[----:B------:R-:W-:Y:S01]  /*11f0*/  ISETP.NE.U32.AND P1, PT, RZ, UR4, PT ;  /* 0x00000004ff007c0c */ /* 0x000fe2000bf25070 */
[----:B------:R-:W-:Y:S01]  /*1200*/  ULDC.64 UR6, c[0x0][0xb00] ;  /* 0x0002c00000067ab9 */ /* 0x000fe20000000a00 */
[----:B------:R-:W-:Y:S01]  /*1210*/  IMAD.MOV.U32 R33, RZ, RZ, RZ ;  /* 0x000000ffff217224 */ /* 0x000fe200078e00ff */
[----:B------:R-:W-:-:S02]  /*1220*/  ISETP.NE.U32.AND P0, PT, RZ, UR6, PT ;  /* 0x00000006ff007c0c */ /* 0x000fc4000bf05070 */
[----:B------:R-:W-:Y:S02]  /*1230*/  ISETP.NE.AND.EX P1, PT, RZ, UR5, PT, P1 ;  /* 0x00000005ff007c0c */ /* 0x000fe4000bf25310 */
[----:B------:R-:W-:Y:S02]  /*1240*/  ISETP.NE.AND.EX P0, PT, RZ, UR7, PT, P0 ;  /* 0x00000007ff007c0c */ /* 0x000fe4000bf05300 */
[----:B--2---:R-:W-:Y:S01]  /*1250*/  SHF.R.S32.HI R3, RZ, 0x1f, R0 ;  /* 0x0000001fff037819 */ /* 0x004fe20000011400 */
[----:B------:R-:W-:Y:S08]  /*1260*/  STL [R1+0x64], R0 ;  /* 0x0000640001007387 */ /* 0x000ff00000100800 */
[C---:B------:R-:W-:Y:S01]  /*1270*/  @P1 LEA R6, P2, R0.reuse, UR4, 0x2 ;  /* 0x0000000400061c11 */ /* 0x040fe2000f8410ff */
[C---:B------:R-:W-:Y:S01]  /*1280*/  IMAD.SHL.U32 R36, R0.reuse, 0x4, RZ ;  /* 0x0000000400247824 */ /* 0x040fe200078e00ff */
[C-C-:B------:R-:W-:Y:S01]  /*1290*/  SHF.L.U64.HI R35, R0.reuse, 0x2, R3.reuse ;  /* 0x0000000200237819 */ /* 0x140fe20000010203 */
[----:B------:R0:W-:Y:S01]  /*12a0*/  STL [R1+0x7c], R3 ;  /* 0x00007c0301007387 */ /* 0x0001e20000100800 */
[----:B------:R-:W-:-:S02]  /*12b0*/  @P1 LEA.HI.X R7, R0, UR5, R3, 0x2, P2 ;  /* 0x0000000500071c11 */ /* 0x000fc400090f1403 */
[----:B------:R-:W-:Y:S01]  /*12c0*/  ISETP.NE.U32.AND P2, PT, RZ, UR8, PT ;  /* 0x00000008ff007c0c */ /* 0x000fe2000bf45070 */
[----:B------:R-:W-:Y:S01]  /*12d0*/  ULDC UR4, c[0x0][0x288] ;  /* 0x0000a20000047ab9 */ /* 0x000fe20000000800 */
[C---:B------:R-:W-:Y:S01]  /*12e0*/  IADD3 R8, P3, R36.reuse, UR6, RZ ;  /* 0x0000000624087c10 */ /* 0x040fe2000ff7e0ff */
[----:B------:R1:W-:Y:S01]  /*12f0*/  STL [R1+0x5c], R36 ;  /* 0x00005c2401007387 */ /* 0x0003e20000100800 */
[----:B------:R-:W-:Y:S01]  /*1300*/  ISETP.NE.AND.EX P2, PT, RZ, UR9, PT, P2 ;  /* 0x00000009ff007c0c */ /* 0x000fe2000bf45320 */
[----:B0-----:R-:W-:Y:S01]  /*1310*/  IMAD.MOV.U32 R3, RZ, RZ, RZ ;  /* 0x000000ffff037224 */ /* 0x001fe200078e00ff */
[C---:B------:R-:W-:Y:S01]  /*1320*/  IADD3.X R9, R35.reuse, UR7, RZ, P3, !PT ;  /* 0x0000000723097c10 */ /* 0x040fe20009ffe4ff */
[----:B---3--:R-:W-:Y:S01]  /*1330*/  IMAD.U32 R10, RZ, RZ, UR4 ;  /* 0x00000004ff0a7e24 */ /* 0x008fe2000f8e00ff */
[----:B------:R-:W-:Y:S01]  /*1340*/  ULDC.64 UR4, c[0x0][0x418] ;  /* 0x0001060000047ab9 */ /* 0x000fe20000000a00 */
[----:B------:R1:W-:Y:S04]  /*1350*/  STL [R1+0x60], R35 ;  /* 0x0000602301007387 */ /* 0x0003e80000100800 */
[----:B------:R1:W5:Y:S04]  /*1360*/  @P1 LDG.E R3, desc[UR40][R6.64] ;  /* 0x0000002806031981 */ /* 0x000368000c1e1900 */
[----:B------:R-:W-:Y:S01]  /*1370*/  @P2 IADD3 R4, P1, R36, UR8, RZ ;  /* 0x0000000824042c10 */ /* 0x000fe2000ff3e0ff */
[----:B------:R1:W5:Y:S03]  /*1380*/  @P0 LDG.E R33, desc[UR40][R8.64] ;  /* 0x0000002808210981 */ /* 0x000366000c1e1900 */
[----:B------:R-:W-:-:S05]  /*1390*/  @P2 IADD3.X R5, R35, UR9, RZ, P1, !PT ;  /* 0x0000000923052c10 */ /* 0x000fca0008ffe4ff */
[----:B------:R-:W2:Y:S01]  /*13a0*/  @P2 LDG.E R10, desc[UR40][R4.64] ;  /* 0x00000028040a2981 */ /* 0x000ea2000c1e1900 */
[----:B------:R-:W-:Y:S01]  /*13b0*/  UISETP.NE.U32.AND UP0, UPT, UR4, URZ, UPT ;  /* 0x0000003f0400728c */ /* 0x000fe2000bf05070 */
[----:B------:R-:W-:Y:S02]  /*13c0*/  IMAD.MOV.U32 R31, RZ, RZ, R0 ;  /* 0x000000ffff1f7224 */ /* 0x000fe400078e0000 */
        /* <DEDUP_REMOVED lines=8> */
[----:B--2---:R1:W-:Y:S01]  /*1450*/  STL [R1+0x1c], R10 ;  /* 0x00001c0a01007387 */ /* 0x0043e20000100800 */
[----:B----4-:R-:W-:Y:S05]  /*1460*/  @P2 BRA `(.L_x_5577) ;  /* 0x0000000000282947 */ /* 0x010fea0003800000 */
[----:B------:R-:W-:Y:S02]  /*1470*/  ULDC.64 UR4, c[0x0][0xaf8] ;  /* 0x0002be0000047ab9 */ /* 0x000fe40000000a00 */
[----:B------:R-:W-:-:S04]  /*1480*/  ISETP.NE.U32.AND P1, PT, RZ, UR4, PT ;  /* 0x00000004ff007c0c */ /* 0x000fc8000bf25070 */
[----:B------:R-:W-:-:S13]  /*1490*/  ISETP.NE.AND.EX P1, PT, RZ, UR5, PT, P1 ;  /* 0x00000005ff007c0c */ /* 0x000fda000bf25310 */
[----:B------:R-:W-:Y:S05]  /*14a0*/  @!P1 BRA `(.L_x_5577) ;  /* 0x0000000000189947 */ /* 0x000fea0003800000 */
[----:B------:R-:W0:Y:S02]  /*14b0*/  LDC.64 R4, c[0x0][0xaf8] ;  /* 0x0002be00ff047b82 */ /* 0x000e240000000a00 */
[----:B0-----:R-:W-:-:S05]  /*14c0*/  IMAD.WIDE R4, R31, 0x4, R4 ;  /* 0x000000041f047825 */ /* 0x001fca00078e0204 */
[----:B------:R-:W2:Y:S04]  /*14d0*/  LDG.E R0, desc[UR40][R4.64] ;  /* 0x0000002804007981 */ /* 0x000ea8000c1e1900 */
[----:B-1----:R-:W2:Y:S02]  /*14e0*/  LDG.E R7, desc[UR40][R4.64+0x4] ;  /* 0x0000042804077981 */ /* 0x002ea4000c1e1900 */
[----:B--2---:R-:W-:-:S05]  /*14f0*/  IMAD.IADD R10, R7, 0x1, -R0 ;  /* 0x00000001070a7824 */ /* 0x004fca00078e0a00 */
[----:B------:R0:W-:Y:S02]  /*1500*/  STL [R1+0x1c], R10 ;  /* 0x00001c0a01007387 */ /* 0x0001e40000100800 */
.L_x_5577:
[----:B------:R-:W-:Y:S01]  /*1510*/  ULDC.64 UR4, c[0x0][0xb18] ;  /* 0x0002c60000047ab9 */ /* 0x000fe20000000a00 */
[----:B------:R2:W-:Y:S01]  /*1520*/  STL [R1+0x58], R90 ;  /* 0x0000585a01007387 */ /* 0x0005e20000100800 */
[----:B------:R-:W-:-:S04]  /*1530*/  ISETP.NE.U32.AND P1, PT, RZ, UR4, PT ;  /* 0x00000004ff007c0c */ /* 0x000fc8000bf25070 */
[----:B------:R-:W-:-:S13]  /*1540*/  ISETP.NE.AND.EX P1, PT, RZ, UR5, PT, P1 ;  /* 0x00000005ff007c0c */ /* 0x000fda000bf25310 */
[----:B--2---:R-:W-:Y:S05]  /*1550*/  @!P1 BRA `(.L_x_5578) ;  /* 0x0000000000109947 */ /* 0x004fea0003800000 */
[----:B------:R-:W-:-:S04]  /*1560*/  IADD3 R4, P0, R36, UR4, RZ ;  /* 0x0000000424047c10 */ /* 0x000fc8000ff1e0ff */
[----:B------:R-:W-:-:S05]  /*1570*/  IADD3.X R5, R35, UR5, RZ, P0, !PT ;  /* 0x0000000523057c10 */ /* 0x000fca00087fe4ff */
[----:B------:R2:W5:Y:S01]  /*1580*/  LDG.E R32, desc[UR40][R4.64] ;  /* 0x0000002804207981 */ /* 0x000562000c1e1900 */
[----:B------:R-:W-:Y:S05]  /*1590*/  BRA `(.L_x_5579) ;  /* 0x0000000000107947 */ /* 0x000fea0003800000 */
.L_x_5578:
[----:B------:R-:W-:Y:S05]  /*15a0*/  @!P0 BRA `(.L_x_5579) ;  /* 0x00000000000c8947 */ /* 0x000fea0003800000 */
[----:B------:R-:W2:Y:S04]  /*15b0*/  LDG.E R5, desc[UR40][R8.64] ;  /* 0x0000002808057981 */ /* 0x000ea8000c1e1900 */
[----:B------:R-:W2:Y:S02]  /*15c0*/  LDG.E R32, desc[UR40][R8.64+0x4] ;  /* 0x0000042808207981 */ /* 0x000ea4000c1e1900 */
[----:B--2---:R-:W-:-:S07]  /*15d0*/  IMAD.IADD R32, R32, 0x1, -R5 ;  /* 0x0000000120207824 */ /* 0x004fce00078e0a05 */
.L_x_5579:
[----:B------:R-:W-:Y:S01]  /*15e0*/  ULDC.64 UR4, c[0x0][0xb08] ;  /* 0x0002c20000047ab9 */ /* 0x000fe20000000a00 */
[----:B-1----:R-:W1:Y:S01]  /*15f0*/  LDC R8, c[0x0][0x448] ;  /* 0x00011200ff087b82 */ /* 0x002e620000000800 */
[----:B------:R-:W-:-:S04]  /*1600*/  ISETP.NE.U32.AND P0, PT, RZ, UR4, PT ;  /* 0x00000004ff007c0c */ /* 0x000fc8000bf05070 */
[----:B------:R-:W-:Y:S01]  /*1610*/  ISETP.NE.AND.EX P0, PT, RZ, UR5, PT, P0 ;  /* 0x00000005ff007c0c */ /* 0x000fe2000bf05300 */
[----:B------:R-:W-:-:S12]  /*1620*/  ULDC.64 UR4, c[0x0][0xb28] ;  /* 0x0002ca0000047ab9 */ /* 0x000fd80000000a00 */
[----:B--2---:R-:W2:Y:S02]  /*1630*/  @P0 LDC.64 R4, c[0x0][0xb08] ;  /* 0x0002c200ff040b82 */ /* 0x004ea40000000a00 */
[----:B--2---:R-:W-:-:S05]  /*1640*/  @P0 IMAD.WIDE R4, R31, 0x4, R4 ;  /* 0x000000041f040825 */ /* 0x004fca00078e0204 */
        /* <DEDUP_REMOVED lines=9> */
[----:B------:R-:W-:Y:S02]  /*16e0*/  IMAD.SHL.U32 R12, R89, 0x80, RZ ;  /* 0x00000080590c7824 */ /* 0x000fe400078e00ff */
[----:B------:R-:W-:Y:S02]  /*16f0*/  IMAD.IADD R8, R32, 0x1, -R3 ;  /* 0x0000000120087824 */ /* 0x000fe400078e0a03 */
[----:B---3--:R-:W-:Y:S01]  /*1700*/  VIADD R4, R12, 0x7f ;  /* 0x0000007f0c047836 */ /* 0x008fe20000000000 */
[----:B------:R1:W-:Y:S07]  /*1710*/  STL [R1+0x28], R12 ;  /* 0x0000280c01007387 */ /* 0x0003ee0000100800 */
[----:B------:R-:W3:Y:S08]  /*1720*/  @P1 LDC R11, c[0x0][0x44c] ;  /* 0x00011300ff0b1b82 */ /* 0x000ef00000000800 */
[----:B------:R-:W0:Y:S01]  /*1730*/  @P1 LDC R5, c[0x0][0x450] ;  /* 0x00011400ff051b82 */ /* 0x000e220000000800 */
[----:B--2---:R-:W-:-:S02]  /*1740*/  @P0 IMAD.IADD R24, R9, 0x1, -R0 ;  /* 0x0000000109180824 */ /* 0x004fc400078e0a00 */
[----:B---3--:R-:W-:-:S04]  /*1750*/  @P1 IMAD.HI.U32 R0, R4, R11, RZ ;  /* 0x0000000b04001227 */ /* 0x008fc800078e00ff */
[----:B----4-:R-:W-:Y:S01]  /*1760*/  IMAD.IADD R6, R8, 0x1, R24 ;  /* 0x0000000108067824 */ /* 0x010fe200078e0218 */
[----:B0-----:R-:W-:-:S03]  /*1770*/  @P1 SHF.R.U32.HI R4, RZ, R5, R0 ;  /* 0x00000005ff041219 */ /* 0x001fc60000011600 */
[C---:B------:R-:W-:Y:S01]  /*1780*/  VIADD R0, R6.reuse, 0x5f ;  /* 0x0000005f06007836 */ /* 0x040fe20000000000 */
[----:B------:R-:W-:Y:S01]  /*1790*/  IADD3 R29, R6, 0x60, -R10 ;  /* 0x00000060061d7810 */ /* 0x000fe20007ffe80a */
[----:B------:R1:W-:Y:S02]  /*17a0*/  STL [R1+0x2c], R6 ;  /* 0x00002c0601007387 */ /* 0x0003e40000100800 */
        /* <DEDUP_REMOVED lines=22> */
[----:B-1----:R-:W-:Y:S05]  /*1910*/  @!P1 BRA `(.L_x_5580) ;  /* 0x00000040004c9947 */ /* 0x002fea0003800000 */
        /* <DEDUP_REMOVED lines=20> */
.L_x_5582:
[----:B------:R-:W-:Y:S05]  /*1a60*/  BSYNC B6 ;  /* 0x0000000000067941 */ /* 0x000fea0003800000 */
.L_x_5581:
[----:B------:R-:W-:Y:S01]  /*1a70*/  IADD3 R25, R19, 0x400, RZ ;  /* 0x0000040013197810 */ /* 0x000fe20007ffe0ff */
[----:B------:R-:W-:Y:S03]  /*1a80*/  BSSY B6, `(.L_x_5583) ;  /* 0x0000013000067945 */ /* 0x000fe60003800000 */
        /* <DEDUP_REMOVED lines=18> */
.L_x_5584:
[----:B------:R-:W-:Y:S05]  /*1bb0*/  BSYNC B6 ;  /* 0x0000000000067941 */ /* 0x000fea0003800000 */
.L_x_5583:
[----:B------:R-:W-:Y:S01]  /*1bc0*/  ULDC.64 UR4, c[0x0][0xaf0] ;  /* 0x0002bc0000047ab9 */ /* 0x000fe20000000a00 */
[----:B------:R-:W0:Y:S01]  /*1bd0*/  S2R R44, SR_TID.X ;  /* 0x00000000002c7919 */ /* 0x000e220000002100 */
[----:B------:R-:W-:Y:S01]  /*1be0*/  ISETP.NE.U32.AND P0, PT, RZ, UR4, PT ;  /* 0x00000004ff007c0c */ /* 0x000fe2000bf05070 */
[----:B------:R-:W1:Y:S01]  /*1bf0*/  LDC.64 R8, c[0x0][0x300] ;  /* 0x0000c000ff087b82 */ /* 0x000e620000000a00 */
[----:B------:R-:W-:Y:S01]  /*1c00*/  IMAD.IADD R61, R33, 0x1, R32 ;  /* 0x00000001213d7824 */ /* 0x000fe200078e0220 */
[----:B------:R-:W-:Y:S01]  /*1c10*/  ULDC.64 UR6, c[0x0][0xb00] ;  /* 0x0002c00000067ab9 */ /* 0x000fe20000000a00 */
[----:B------:R-:W-:Y:S01]  /*1c20*/  ISETP.NE.AND.EX P0, PT, RZ, UR5, PT, P0 ;  /* 0x00000005ff007c0c */ /* 0x000fe2000bf05300 */
[----:B------:R-:W2:Y:S01]  /*1c30*/  LDL R45, [R1+0x74] ;  /* 0x00007400012d7983 */ /* 0x000ea20000100800 */
[----:B------:R-:W-:Y:S02]  /*1c40*/  SHF.R.S32.HI R11, RZ, 0x1f, R90 ;  /* 0x0000001fff0b7819 */ /* 0x000fe4000001145a */
[----:B------:R-:W-:Y:S01]  /*1c50*/  SHF.R.S32.HI R42, RZ, 0x1f, R22 ;  /* 0x0000001fff2a7819 */ /* 0x000fe20000011416 */
[----:B------:R-:W-:Y:S01]  /*1c60*/  VIADD R62, R16, 0x20 ;  /* 0x00000020103e7836 */ /* 0x000fe20000000000 */
[----:B------:R-:W3:Y:S07]  /*1c70*/  LDC.64 R14, c[0x0][0x408] ;  /* 0x00010200ff0e7b82 */ /* 0x000eee0000000a00 */
[----:B------:R-:W-:Y:S01]  /*1c80*/  @P0 IADD3 R4, P1, R36, UR4, RZ ;  /* 0x0000000424040c10 */ /* 0x000fe2000ff3e0ff */
[----:B------:R-:W-:Y:S01]  /*1c90*/  VIADD R63, R16, 0x40 ;  /* 0x00000040103f7836 */ /* 0x000fe20000000000 */
[----:B------:R-:W4:Y:S02]  /*1ca0*/  LDC.64 R58, c[0x0][0x3f8] ;  /* 0x0000fe00ff3a7b82 */ /* 0x000f240000000a00 */
[----:B------:R-:W-:Y:S01]  /*1cb0*/  @P0 IADD3.X R5, R35, UR5, RZ, P1, !PT ;  /* 0x0000000523050c10 */ /* 0x000fe20008ffe4ff */
[----:B------:R-:W-:-:S04]  /*1cc0*/  ULDC.64 UR4, c[0x0][0x308] ;  /* 0x0000c20000047ab9 */ /* 0x000fc80000000a00 */
[----:B------:R0:W3:Y:S01]  /*1cd0*/  @P0 LDG.E R31, desc[UR40][R4.64] ;  /* 0x00000028041f0981 */ /* 0x0000e2000c1e1900 */
[----:B------:R-:W-:Y:S01]  /*1ce0*/  SHF.R.S32.HI R43, RZ, 0x1f, R61 ;  /* 0x0000001fff2b7819 */ /* 0x000fe2000001143d */
[-C--:B-1----:R-:W-:Y:S01]  /*1cf0*/  IMAD.WIDE.U32 R6, R61, R8.reuse, RZ ;  /* 0x000000083d067225 */ /* 0x082fe200078e00ff */
[----:B------:R-:W1:Y:S03]  /*1d00*/  LDC R41, c[0x0][0x3f4] ;  /* 0x0000fd00ff297b82 */ /* 0x000e660000000800 */
[----:B------:R-:W-:Y:S01]  /*1d10*/  IMAD R0, R43, R8, RZ ;  /* 0x000000082b007224 */ /* 0x000fe200078e02ff */
[----:B------:R-:W-:Y:S02]  /*1d20*/  ISETP.NE.U32.AND P0, PT, RZ, UR6, PT ;  /* 0x00000006ff007c0c */ /* 0x000fe4000bf05070 */
[----:B0-----:R-:W-:Y:S01]  /*1d30*/  SHF.R.U32.HI R40, RZ, 0x7, R44 ;  /* 0x00000007ff287819 */ /* 0x001fe2000001162c */
[----:B------:R-:W-:Y:S01]  /*1d40*/  IMAD R3, R61, R9, R0 ;  /* 0x000000093d037224 */ /* 0x000fe200078e0200 */
[----:B------:R-:W-:-:S02]  /*1d50*/  ISETP.NE.AND.EX P0, PT, RZ, UR7, PT, P0 ;  /* 0x00000007ff007c0c */ /* 0x000fc4000bf05300 */
[----:B------:R-:W-:Y:S01]  /*1d60*/  ISETP.NE.AND P6, PT, R40, 0x1, PT ;  /* 0x000000012800780c */ /* 0x000fe20003fc5270 */
[----:B------:R-:W-:Y:S02]  /*1d70*/  IMAD.IADD R7, R7, 0x1, R3 ;  /* 0x0000000107077824 */ /* 0x000fe400078e0203 */
[----:B------:R-:W-:Y:S02]  /*1d80*/  IMAD R3, R11, UR4, RZ ;  /* 0x000000040b037c24 */ /* 0x000fe4000f8e02ff */
[----:B------:R-:W-:-:S04]  /*1d90*/  IMAD.WIDE.U32 R4, R90, UR4, R6 ;  /* 0x000000045a047c25 */ /* 0x000fc8000f8e0006 */
[----:B------:R-:W-:Y:S01]  /*1da0*/  IMAD R3, R90, UR5, R3 ;  /* 0x000000055a037c24 */ /* 0x000fe2000f8e0203 */
[----:B------:R-:W-:-:S03]  /*1db0*/  ULDC.64 UR4, c[0x0][0x310] ;  /* 0x0000c40000047ab9 */ /* 0x000fc60000000a00 */
[----:B------:R-:W-:Y:S02]  /*1dc0*/  IMAD.IADD R5, R5, 0x1, R3 ;  /* 0x0000000105057824 */ /* 0x000fe400078e0203 */
[-C--:B------:R-:W-:Y:S02]  /*1dd0*/  IMAD R10, R42, R8.reuse, RZ ;  /* 0x000000082a0a7224 */ /* 0x080fe400078e02ff */
[----:B------:R-:W-:-:S04]  /*1de0*/  IMAD.WIDE.U32 R6, R22, R8, R16 ;  /* 0x0000000816067225 */ /* 0x000fc800078e0010 */
[C---:B------:R-:W-:Y:S02]  /*1df0*/  VIADD R64, R16.reuse, 0x60 ;  /* 0x0000006010407836 */ /* 0x040fe40000000000 */
[C---:B------:R-:W-:Y:S02]  /*1e00*/  VIADD R12, R16.reuse, 0xc0 ;  /* 0x000000c0100c7836 */ /* 0x040fe40000000000 */
[C---:B------:R-:W-:Y:S02]  /*1e10*/  VIADD R65, R16.reuse, 0x80 ;  /* 0x0000008010417836 */ /* 0x040fe40000000000 */
[C---:B------:R-:W-:Y:S02]  /*1e20*/  VIADD R66, R16.reuse, 0xa0 ;  /* 0x000000a010427836 */ /* 0x040fe40000000000 */
[----:B------:R-:W-:Y:S01]  /*1e30*/  VIADD R32, R16, 0xe0 ;  /* 0x000000e010207836 */ /* 0x000fe20000000000 */
[----:B------:R-:W-:Y:S02]  /*1e40*/  SHF.R.S32.HI R201, RZ, 0x1f, R200 ;  /* 0x0000001fffc97819 */ /* 0x000fe400000114c8 */
[----:B---3--:R-:W-:-:S04]  /*1e50*/  SHF.R.S32.HI R0, RZ, 0x1f, R31 ;  /* 0x0000001fff007819 */ /* 0x008fc8000001141f */
[----:B------:R-:W-:Y:S02]  /*1e60*/  SEL R20, R0, RZ, !P0 ;  /* 0x000000ff00147207 */ /* 0x000fe40004000000 */
[----:B------:R-:W-:-:S03]  /*1e70*/  SEL R21, R31, RZ, !P0 ;  /* 0x000000ff1f157207 */ /* 0x000fc60004000000 */
[----:B------:R-:W-:Y:S02]  /*1e80*/  IMAD R0, R20, UR4, RZ ;  /* 0x0000000414007c24 */ /* 0x000fe4000f8e02ff */
[----:B------:R-:W-:-:S04]  /*1e90*/  IMAD.WIDE.U32 R4, R21, UR4, R4 ;  /* 0x0000000415047c25 */ /* 0x000fc8000f8e0004 */
[----:B------:R-:W-:Y:S01]  /*1ea0*/  IMAD R3, R21, UR5, R0 ;  /* 0x0000000515037c24 */ /* 0x000fe2000f8e0200 */
[----:B------:R-:W-:Y:S05]  /*1eb0*/  @!P6 WARPSYNC.ALL ;  /* 0x000000000000e948 */ /* 0x000fea0003800000 */
[----:B------:R-:W-:Y:S01]  /*1ec0*/  ULDC UR4, c[0x0][0x320] ;  /* 0x0000c80000047ab9 */ /* 0x000fe20000000800 */
[----:B------:R-:W-:Y:S01]  /*1ed0*/  IMAD R0, R22, R9, R10 ;  /* 0x0000000916007224 */ /* 0x000fe200078e020a */
[----:B------:R-:W-:Y:S01]  /*1ee0*/  ISETP.GE.AND P1, PT, R62, UR4, PT ;  /* 0x000000043e007c0c */ /* 0x000fe2000bf26270 */
[----:B------:R-:W-:Y:S01]  /*1ef0*/  IMAD.IADD R3, R5, 0x1, R3 ;  /* 0x0000000105037824 */ /* 0x000fe200078e0203 */
[----:B------:R-:W-:Y:S01]  /*1f00*/  IADD3 R31, P0, R4, R6, RZ ;  /* 0x00000006041f7210 */ /* 0x000fe20007f1e0ff */
[----:B------:R-:W-:Y:S01]  /*1f10*/  ULDC.64 UR6, c[0x0][0x330] ;  /* 0x0000cc0000067ab9 */ /* 0x000fe20000000a00 */
[----:B------:R-:W-:-:S02]  /*1f20*/  SEL R6, RZ, 0xffffffff, P1 ;  /* 0xffffffffff067807 */ /* 0x000fc40000800000 */
[----:B------:R-:W-:Y:S02]  /*1f30*/  IADD3.X R0, R3, R7, R0, P0, !PT ;  /* 0x0000000703007210 */ /* 0x000fe400007fe400 */
[----:B------:R-:W-:Y:S01]  /*1f40*/  ISETP.GE.AND P0, PT, R16, UR4, PT ;  /* 0x0000000410007c0c */ /* 0x000fe2000bf06270 */
[----:B------:R-:W-:Y:S02]  /*1f50*/  IMAD R7, R11, UR6, RZ ;  /* 0x000000060b077c24 */ /* 0x000fe4000f8e02ff */
[----:B------:R-:W-:Y:S01]  /*1f60*/  IMAD.SHL.U32 R11, R6, 0x2, RZ ;  /* 0x00000002060b7824 */ /* 0x000fe200078e00ff */
[----:B------:R-:W-:Y:S02]  /*1f70*/  SEL R10, RZ, 0x1, P0 ;  /* 0x00000001ff0a7807 */ /* 0x000fe40000000000 */
[----:B------:R-:W-:Y:S02]  /*1f80*/  ISETP.GE.AND P0, PT, R63, UR4, PT ;  /* 0x000000043f007c0c */ /* 0x000fe4000bf06270 */
[----:B------:R-:W-:-:S02]  /*1f90*/  ISETP.GE.AND P1, PT, R64, UR4, PT ;  /* 0x0000000440007c0c */ /* 0x000fc4000bf26270 */
[----:B------:R-:W-:Y:S02]  /*1fa0*/  ISETP.GE.AND P2, PT, R12, UR4, PT ;  /* 0x000000040c007c0c */ /* 0x000fe4000bf46270 */
[----:B------:R-:W-:Y:S02]  /*1fb0*/  LOP3.LUT R10, R11, 0x2, R10, 0xe2, !PT ;  /* 0x000000020b0a7812 */ /* 0x000fe400078ee20a */
[----:B------:R-:W-:Y:S02]  /*1fc0*/  SEL R11, RZ, 0x4, P0 ;  /* 0x00000004ff0b7807 */ /* 0x000fe40000000000 */
[----:B------:R-:W-:Y:S02]  /*1fd0*/  SEL R12, RZ, 0x8, P1 ;  /* 0x00000008ff0c7807 */ /* 0x000fe40000800000 */
[----:B------:R-:W-:Y:S02]  /*1fe0*/  ISETP.GE.AND P0, PT, R65, UR4, PT ;  /* 0x0000000441007c0c */ /* 0x000fe4000bf06270 */
[----:B------:R-:W-:-:S02]  /*1ff0*/  ISETP.GE.AND P1, PT, R66, UR4, PT ;  /* 0x0000000442007c0c */ /* 0x000fc4000bf26270 */
[----:B------:R-:W-:Y:S02]  /*2000*/  LOP3.LUT R10, R12, R10, R11, 0xfe, !PT ;  /* 0x0000000a0c0a7212 */ /* 0x000fe400078efe0b */
[----:B------:R-:W-:Y:S02]  /*2010*/  SEL R11, RZ, 0x10, P0 ;  /* 0x00000010ff0b7807 */ /* 0x000fe40000000000 */
[----:B------:R-:W-:Y:S01]  /*2020*/  SEL R12, RZ, 0x20, P1 ;  /* 0x00000020ff0c7807 */ /* 0x000fe20000800000 */
[----:B------:R-:W-:Y:S01]  /*2030*/  IMAD R13, R90, UR7, R7 ;  /* 0x000000075a0d7c24 */ /* 0x000fe2000f8e0207 */
[----:B------:R-:W-:Y:S02]  /*2040*/  ISETP.GE.AND P3, PT, R32, UR4, PT ;  /* 0x0000000420007c0c */ /* 0x000fe4000bf66270 */
[----:B------:R-:W-:Y:S01]  /*2050*/  LOP3.LUT R11, R12, R10, R11, 0xfe, !PT ;  /* 0x0000000a0c0b7212 */ /* 0x000fe200078efe0b */
[----:B------:R-:W-:Y:S01]  /*2060*/  IMAD.WIDE.U32 R6, R90, UR6, R16 ;  /* 0x000000065a067c25 */ /* 0x000fe2000f8e0010 */
[----:B------:R-:W-:Y:S01]  /*2070*/  SEL R10, RZ, 0x40, P2 ;  /* 0x00000040ff0a7807 */ /* 0x000fe20001000000 */
[----:B------:R-:W-:-:S02]  /*2080*/  ULDC.64 UR4, c[0x0][0x338] ;  /* 0x0000ce0000047ab9 */ /* 0x000fc40000000a00 */
[----:B------:R-:W-:Y:S01]  /*2090*/  IMAD R12, R20, UR4, RZ ;  /* 0x00000004140c7c24 */ /* 0x000fe2000f8e02ff */
[----:B------:R-:W-:Y:S01]  /*20a0*/  LOP3.LUT R95, R11, R10, RZ, 0xfc, !PT ;  /* 0x0000000a0b5f7212 */ /* 0x000fe200078efcff */
[----:B------:R-:W-:Y:S02]  /*20b0*/  IMAD.IADD R7, R7, 0x1, R13 ;  /* 0x0000000107077824 */ /* 0x000fe400078e020d */
[C---:B------:R-:W-:Y:S02]  /*20c0*/  IMAD R10, R42.reuse, R14, RZ ;  /* 0x0000000e2a0a7224 */ /* 0x040fe400078e02ff */
[----:B----4-:R-:W-:Y:S02]  /*20d0*/  IMAD R32, R42, R58, RZ ;  /* 0x0000003a2a207224 */ /* 0x010fe400078e02ff */
[C---:B------:R-:W-:Y:S02]  /*20e0*/  IMAD R93, R21.reuse, UR5, R12 ;  /* 0x00000005155d7c24 */ /* 0x040fe4000f8e020c */
[----:B------:R-:W-:Y:S01]  /*20f0*/  IMAD.WIDE.U32 R6, R21, UR4, R6 ;  /* 0x0000000415067c25 */ /* 0x000fe2000f8e0006 */
[----:B-1----:R-:W-:Y:S01]  /*2100*/  ISETP.GE.AND P0, PT, R16, R41, PT ;  /* 0x000000291000720c */ /* 0x002fe20003f06270 */
[----:B------:R-:W-:-:S02]  /*2110*/  ULDC UR4, c[0x0][0x2f4] ;  /* 0x0000bd0000047ab9 */ /* 0x000fc40000000800 */
[C---:B------:R-:W-:Y:S02]  /*2120*/  IMAD R35, R22.reuse, R15, R10 ;  /* 0x0000000f16237224 */ /* 0x040fe400078e020a */
[----:B------:R-:W-:-:S04]  /*2130*/  IMAD.WIDE.U32 R12, R22, R14, R200 ;  /* 0x0000000e160c7225 */ /* 0x000fc800078e00c8 */
[----:B------:R-:W-:-:S04]  /*2140*/  IMAD.WIDE.U32 R20, R22, R14, R16 ;  /* 0x0000000e16147225 */ /* 0x000fc800078e0010 */
[----:B------:R-:W-:-:S04]  /*2150*/  IMAD.WIDE.U32 R10, R22, R58, R200 ;  /* 0x0000003a160a7225 */ /* 0x000fc800078e00c8 */
[----:B------:R-:W-:Y:S02]  /*2160*/  IMAD R39, R22, R59, R32 ;  /* 0x0000003b16277224 */ /* 0x000fe400078e0220 */
[----:B------:R-:W-:Y:S02]  /*2170*/  IMAD.IADD R13, R13, 0x1, R35 ;  /* 0x000000010d0d7824 */ /* 0x000fe400078e0223 */
[----:B------:R-:W-:Y:S02]  /*2180*/  IMAD.IADD R35, R35, 0x1, R21 ;  /* 0x0000000123237824 */ /* 0x000fe400078e0215 */
[----:B------:R-:W-:Y:S01]  /*2190*/  IMAD.IADD R21, R11, 0x1, R39 ;  /* 0x000000010b157824 */ /* 0x000fe200078e0227 */
[----:B-----5:R-:W-:Y:S01]  /*21a0*/  SHF.R.S32.HI R11, RZ, 0x1f, R30 ;  /* 0x0000001fff0b7819 */ /* 0x020fe2000001141e */
[----:B------:R-:W-:Y:S02]  /*21b0*/  IMAD.MOV.U32 R34, RZ, RZ, R20 ;  /* 0x000000ffff227224 */ /* 0x000fe400078e0014 */
[----:B------:R-:W-:-:S02]  /*21c0*/  IMAD.MOV.U32 R20, RZ, RZ, R10 ;  /* 0x000000ffff147224 */ /* 0x000fc400078e000a */
[C---:B------:R-:W-:Y:S02]  /*21d0*/  IMAD R10, R11.reuse, R14, RZ ;  /* 0x0000000e0b0a7224 */ /* 0x040fe400078e02ff */
[----:B------:R-:W-:Y:S02]  /*21e0*/  IMAD R38, R11, R58, RZ ;  /* 0x0000003a0b267224 */ /* 0x000fe400078e02ff */
[C---:B------:R-:W-:Y:S02]  /*21f0*/  IMAD R85, R30.reuse, R15, R10 ;  /* 0x0000000f1e557224 */ /* 0x040fe400078e020a */
[----:B------:R-:W-:-:S04]  /*2200*/  IMAD.WIDE.U32 R10, R30, R14, R12 ;  /* 0x0000000e1e0a7225 */ /* 0x000fc800078e000c */
[----:B------:R-:W-:Y:S02]  /*2210*/  IMAD.WIDE.U32 R12, R30, R14, R34 ;  /* 0x0000000e1e0c7225 */ /* 0x000fe400078e0022 */
[----:B------:R-:W3:Y:S01]  /*2220*/  LDL R34, [R1+0x3c] ;  /* 0x00003c0001227983 */ /* 0x000ee20000100800 */
[----:B------:R-:W-:Y:S02]  /*2230*/  IADD3 R60, P2, R22, R61, RZ ;  /* 0x0000003d163c7210 */ /* 0x000fe40007f5e0ff */
[----:B------:R-:W-:-:S03]  /*2240*/  SEL R37, R41, RZ, P0 ;  /* 0x000000ff29257207 */ /* 0x000fc60000000000 */
[----:B------:R-:W-:Y:S02]  /*2250*/  IMAD.X R61, R42, 0x1, R43, P2 ;  /* 0x000000012a3d7824 */ /* 0x000fe400010e062b */
[----:B------:R-:W-:Y:S02]  /*2260*/  IMAD.IADD R37, R16, 0x1, R37 ;  /* 0x0000000110257824 */ /* 0x000fe400078e0225 */
[C---:B------:R-:W-:Y:S02]  /*2270*/  VIADD R42, R22.reuse, 0x40 ;  /* 0x00000040162a7836 */ /* 0x040fe40000000000 */
[----:B------:R-:W-:Y:S01]  /*2280*/  IMAD.WIDE.U32 R32, R22, R58, R16 ;  /* 0x0000003a16207225 */ /* 0x000fe200078e0010 */
[----:B------:R-:W-:-:S03]  /*2290*/  SHF.R.S32.HI R36, RZ, 0x1f, R37 ;  /* 0x0000001fff247819 */ /* 0x000fc60000011425 */
[----:B------:R-:W-:Y:S01]  /*22a0*/  IMAD.SHL.U32 R42, R42, 0x40, RZ ;  /* 0x000000402a2a7824 */ /* 0x000fe200078e00ff */
[----:B------:R-:W-:Y:S01]  /*22b0*/  LEA.HI R36, R36, R37, RZ, 0x3 ;  /* 0x0000002524247211 */ /* 0x000fe200078f18ff */
[----:B------:R-:W-:Y:S02]  /*22c0*/  IMAD.IADD R33, R39, 0x1, R33 ;  /* 0x0000000127217824 */ /* 0x000fe400078e0221 */
[----:B--2---:R-:W-:Y:S01]  /*22d0*/  IMAD.SHL.U32 R71, R45, 0x40, RZ ;  /* 0x000000402d477824 */ /* 0x004fe200078e00ff */
[----:B------:R-:W-:Y:S01]  /*22e0*/  LOP3.LUT R42, R42, 0x1c0, RZ, 0xc0, !PT ;  /* 0x000001c02a2a7812 */ /* 0x000fe200078ec0ff */
[----:B------:R-:W-:Y:S02]  /*22f0*/  VIADD R44, R44, 0xffffff80 ;  /* 0xffffff802c2c7836 */ /* 0x000fe40000000000 */
[----:B------:R-:W-:Y:S01]  /*2300*/  IMAD.WIDE.U32 R56, R30, R58, R32 ;  /* 0x0000003a1e387225 */ /* 0x000fe200078e0020 */
[----:B------:R-:W-:Y:S02]  /*2310*/  LOP3.LUT R71, R71, 0x1c0, RZ, 0xc0, !PT ;  /* 0x000001c047477812 */ /* 0x000fe400078ec0ff */
[----:B------:R-:W-:Y:S01]  /*2320*/  LOP3.LUT R32, R42, 0x38, R36, 0xf8, !PT ;  /* 0x000000382a207812 */ /* 0x000fe200078ef824 */
[----:B------:R-:W-:Y:S01]  /*2330*/  VIADD R76, R40, 0x8 ;  /* 0x00000008284c7836 */ /* 0x000fe20000000000 */
[----:B------:R-:W-:Y:S01]  /*2340*/  SHF.R.S32.HI R40, RZ, 0x1f, R44 ;  /* 0x0000001fff287819 */ /* 0x000fe2000001142c */
[----:B------:R-:W-:Y:S01]  /*2350*/  VIADD R42, R22, 0x40 ;  /* 0x00000040162a7836 */ /* 0x000fe20000000000 */
[----:B------:R-:W-:-:S02]  /*2360*/  SHF.R.U32.HI R74, RZ, 0x3, R71 ;  /* 0x00000003ff4a7819 */ /* 0x000fc40000011647 */
[----:B------:R-:W-:Y:S01]  /*2370*/  LOP3.LUT R33, R71, 0x18, R16, 0xf8, !PT ;  /* 0x0000001847217812 */ /* 0x000fe200078ef810 */
[----:B------:R-:W-:Y:S01]  /*2380*/  IMAD.SHL.U32 R42, R42, 0x40, RZ ;  /* 0x000000402a2a7824 */ /* 0x000fe200078e00ff */
[----:B------:R-:W-:Y:S02]  /*2390*/  LEA.HI R40, R40, R44, RZ, 0x5 ;  /* 0x0000002c28287211 */ /* 0x000fe400078f28ff */
[----:B------:R-:W-:Y:S02]  /*23a0*/  LOP3.LUT R33, R33, R74, RZ, 0x3c, !PT ;  /* 0x0000004a21217212 */ /* 0x000fe400078e3cff */
[----:B------:R-:W-:Y:S02]  /*23b0*/  SHF.R.S32.HI R40, RZ, 0x5, R40 ;  /* 0x00000005ff287819 */ /* 0x000fe40000011428 */
[----:B------:R-:W-:Y:S01]  /*23c0*/  LOP3.LUT R42, R42, 0x1c0, RZ, 0xc0, !PT ;  /* 0x000001c02a2a7812 */ /* 0x000fe200078ec0ff */
[----:B------:R-:W-:Y:S01]  /*23d0*/  IMAD.MOV.U32 R77, RZ, RZ, 0x20 ;  /* 0x00000020ff4d7424 */ /* 0x000fe200078e00ff */
[----:B------:R-:W-:Y:S01]  /*23e0*/  LOP3.LUT P1, RZ, R45, 0x4, RZ, 0xc0, !PT ;  /* 0x000000042dff7812 */ /* 0x000fe2000782c0ff */
[----:B------:R-:W-:Y:S01]  /*23f0*/  IMAD R79, R40, 0x200, R33 ;  /* 0x00000200284f7824 */ /* 0x000fe200078e0221 */
[----:B------:R-:W-:-:S02]  /*2400*/  LOP3.LUT R33, R71, 0x38, R36, 0xf8, !PT ;  /* 0x0000003847217812 */ /* 0x000fc400078ef824 */
[----:B------:R-:W-:Y:S01]  /*2410*/  SHF.R.U32.HI R42, RZ, 0x3, R42 ;  /* 0x00000003ff2a7819 */ /* 0x000fe2000001162a */
[----:B------:R-:W-:Y:S01]  /*2420*/  IMAD R37, R9, 0x60, RZ ;  /* 0x0000006009257824 */ /* 0x000fe200078e02ff */
[C---:B------:R-:W-:Y:S01]  /*2430*/  SHF.L.U64.HI R67, R8.reuse, 0x6, R9 ;  /* 0x0000000608437819 */ /* 0x040fe20000010209 */
[----:B------:R-:W-:Y:S01]  /*2440*/  IMAD.SHL.U32 R68, R8, 0x40, RZ ;  /* 0x0000004008447824 */ /* 0x000fe200078e00ff */
[----:B------:R-:W-:Y:S01]  /*2450*/  SHF.L.U64.HI R69, R14, 0x6, R15 ;  /* 0x000000060e457819 */ /* 0x000fe2000001020f */
[----:B------:R-:W-:Y:S01]  /*2460*/  IMAD R81, R15, 0x60, RZ ;  /* 0x000000600f517824 */ /* 0x000fe200078e02ff */
[----:B------:R-:W-:Y:S01]  /*2470*/  SHF.L.U64.HI R72, R58, 0x6, R59 ;  /* 0x000000063a487819 */ /* 0x000fe2000001023b */
[----:B------:R-:W-:Y:S01]  /*2480*/  IMAD.SHL.U32 R70, R14, 0x40, RZ ;  /* 0x000000400e467824 */ /* 0x000fe200078e00ff */
[----:B------:R-:W-:Y:S01]  /*2490*/  SEL R77, R77, 0xffffffe0, !P1 ;  /* 0xffffffe04d4d7807 */ /* 0x000fe20004800000 */
[----:B------:R-:W-:Y:S01]  /*24a0*/  IMAD R87, R30, R59, R38 ;  /* 0x0000003b1e577224 */ /* 0x000fe200078e0226 */
[----:B------:R-:W-:Y:S01]  /*24b0*/  LOP3.LUT R33, R33, R74, RZ, 0x3c, !PT ;  /* 0x0000004a21217212 */ /* 0x000fe200078e3cff */
[----:B------:R-:W-:Y:S01]  /*24c0*/  IMAD R35, R59, 0x60, RZ ;  /* 0x000000603b237824 */ /* 0x000fe200078e02ff */
[----:B------:R-:W-:Y:S01]  /*24d0*/  LOP3.LUT R32, R32, R42, RZ, 0x3c, !PT ;  /* 0x0000002a20207212 */ /* 0x000fe200078e3cff */
[----:B------:R-:W-:Y:S01]  /*24e0*/  IMAD.SHL.U32 R73, R58, 0x40, RZ ;  /* 0x000000403a497824 */ /* 0x000fe200078e00ff */
[----:B------:R-:W-:Y:S01]  /*24f0*/  SEL R94, RZ, 0xffffff80, P3 ;  /* 0xffffff80ff5e7807 */ /* 0x000fe20001800000 */
[----:B------:R-:W-:Y:S01]  /*2500*/  IMAD.WIDE.U32 R20, R30, R58, R20 ;  /* 0x0000003a1e147225 */ /* 0x000fe200078e0014 */
[----:B------:R-:W-:-:S03]  /*2510*/  LOP3.LUT R89, R36, 0xfffffff8, RZ, 0xc0, !PT ;  /* 0xfffffff824597812 */ /* 0x000fc600078ec0ff */
[----:B------:R-:W-:Y:S02]  /*2520*/  VIADD R45, R22, 0x40 ;  /* 0x00000040162d7836 */ /* 0x000fe40000000000 */
[----:B------:R-:W-:Y:S01]  /*2530*/  IMAD.WIDE.U32 R8, R8, 0x60, RZ ;  /* 0x0000006008087825 */ /* 0x000fe200078e00ff */
[----:B------:R-:W-:-:S03]  /*2540*/  LOP3.LUT R94, R95, 0x80, R94, 0xc8, !PT ;  /* 0x000000805f5e7812 */ /* 0x000fc600078ec85e */
[----:B------:R-:W-:-:S04]  /*2550*/  IMAD.WIDE.U32 R14, R14, 0x60, RZ ;  /* 0x000000600e0e7825 */ /* 0x000fc800078e00ff */
[----:B------:R-:W-:Y:S01]  /*2560*/  IMAD.WIDE.U32 R58, R58, 0x60, RZ ;  /* 0x000000603a3a7825 */ /* 0x000fe200078e00ff */
[----:B------:R-:W-:Y:S02]  /*2570*/  SHF.R.S32.HI R75, RZ, 0x1f, R45 ;  /* 0x0000001fff4b7819 */ /* 0x000fe4000001142d */
[----:B------:R-:W-:Y:S01]  /*2580*/  SHF.R.S32.HI R88, RZ, 0x3, R36 ;  /* 0x00000003ff587819 */ /* 0x000fe20000011424 */
[----:B------:R-:W-:Y:S01]  /*2590*/  IMAD.IADD R84, R11, 0x1, R85 ;  /* 0x000000010b547824 */ /* 0x000fe200078e0255 */
[----:B------:R-:W-:Y:S01]  /*25a0*/  SHF.R.S32.HI R90, RZ, 0x1f, R89 ;  /* 0x0000001fff5a7819 */ /* 0x000fe20000011459 */
[----:B------:R-:W-:Y:S01]  /*25b0*/  IMAD.IADD R86, R21, 0x1, R87 ;  /* 0x0000000115567824 */ /* 0x000fe200078e0257 */
[----:B------:R-:W-:Y:S01]  /*25c0*/  ISETP.GE.AND P1, PT, R16, UR4, PT ;  /* 0x0000000410007c0c */ /* 0x000fe2000bf26270 */
[----:B------:R-:W-:Y:S01]  /*25d0*/  IMAD.SHL.U32 R78, R41, 0x2, RZ ;  /* 0x00000002294e7824 */ /* 0x000fe200078e00ff */
[----:B------:R-:W-:Y:S01]  /*25e0*/  ISETP.GE.AND P2, PT, R62, UR4, PT ;  /* 0x000000043e007c0c */ /* 0x000fe2000bf46270 */
[----:B------:R-:W-:Y:S01]  /*25f0*/  IMAD.IADD R80, R9, 0x1, R37 ;  /* 0x0000000109507824 */ /* 0x000fe200078e0225 */
[----:B------:R-:W-:Y:S01]  /*2600*/  LOP3.LUT R95, R95, 0x40, RZ, 0xc0, !PT ;  /* 0x000000405f5f7812 */ /* 0x000fe200078ec0ff */
[----:B------:R-:W-:-:S02]  /*2610*/  IMAD.IADD R81, R15, 0x1, R81 ;  /* 0x000000010f517824 */ /* 0x000fc400078e0251 */
[----:B------:R-:W-:Y:S02]  /*2620*/  IMAD.IADD R82, R59, 0x1, R35 ;  /* 0x000000013b527824 */ /* 0x000fe400078e0223 */
[----:B------:R-:W-:Y:S02]  /*2630*/  IMAD.IADD R83, R77, 0x1, R79 ;  /* 0x000000014d537824 */ /* 0x000fe400078e024f */
[----:B------:R-:W-:Y:S02]  /*2640*/  IMAD.IADD R85, R85, 0x1, R13 ;  /* 0x0000000155557824 */ /* 0x000fe400078e020d */
[----:B------:R-:W-:Y:S02]  /*2650*/  IMAD.IADD R87, R87, 0x1, R57 ;  /* 0x0000000157577824 */ /* 0x000fe400078e0239 */
[----:B------:R-:W-:Y:S02]  /*2660*/  IMAD R91, R40, 0x200, R33 ;  /* 0x00000200285b7824 */ /* 0x000fe400078e0221 */
[----:B------:R-:W-:Y:S01]  /*2670*/  IMAD.IADD R93, R7, 0x1, R93 ;  /* 0x00000001075d7824 */ /* 0x000fe200078e025d */
[----:B------:R-:W-:Y:S01]  /*2680*/  @!P6 BAR.SYNC.DEFER_BLOCKING 0x9, 0x100 ;  /* 0x024400000000eb1d */ /* 0x000fe20000010000 */
[----:B---3--:R-:W-:-:S07]  /*2690*/  IMAD.IADD R92, R34, 0x1, R32 ;  /* 0x00000001225c7824 */ /* 0x008fce00078e0220 */
.L_x_5632:
        /* <DEDUP_REMOVED lines=17> */
[C---:B------:R-:W-:Y:S01]  /*27b0*/  IMAD R27, R18.reuse, 0x1800, R79 ;  /* 0x00001800121b7824 */ /* 0x040fe200078e024f */
        /* <DEDUP_REMOVED lines=8> */
[----:B---3--:R-:W-:Y:S05]  /*2840*/  @!P3 BRA `(.L_x_5586) ;  /* 0x000000280018b947 */ /* 0x008fea0003800000 */
        /* <DEDUP_REMOVED lines=9> */
[----:B------:R-:W-:Y:S01]  /*28e0*/  IMAD.WIDE.U32 R32, R58, R45, RZ ;  /* 0x0000002d3a207225 */ /* 0x000fe200078e00ff */
[----:B------:R-:W-:-:S03]  /*28f0*/  IADD3 R96, R35, R39, RZ ;  /* 0x0000002723607210 */ /* 0x000fc60007ffe0ff */
        /* <DEDUP_REMOVED lines=30> */
.L_x_5589:
[----:B------:R-:W-:Y:S05]  /*2ae0*/  BSYNC B1 ;  /* 0x0000000000017941 */ /* 0x000fea0003800000 */
.L_x_5588:
[----:B0-----:R-:W-:Y:S01]  /*2af0*/  VIADD R36, R22, 0x40 ;  /* 0x0000004016247836 */ /* 0x001fe20000000000 */
[----:B------:R-:W-:Y:S01]  /*2b00*/  BSSY B1, `(.L_x_5590) ;  /* 0x000001c000017945 */ /* 0x000fe20003800000 */
[----:B------:R-:W-:Y:S01]  /*2b10*/  CS2R R44, SRZ ;  /* 0x00000000002c7805 */ /* 0x000fe2000001ff00 */
[----:B-----5:R-:W-:Y:S01]  /*2b20*/  IMAD.MOV.U32 R98, RZ, RZ, R50 ;  /* 0x000000ffff627224 */ /* 0x020fe200078e0032 */
[----:B------:R-:W-:Y:S02]  /*2b30*/  CS2R R46, SRZ ;  /* 0x00000000002e7805 */ /* 0x000fe4000001ff00 */
[----:B------:R-:W-:Y:S02]  /*2b40*/  ISETP.GE.AND P5, PT, R36, R106, PT ;  /* 0x0000006a2400720c */ /* 0x000fe40003fa6270 */
[----:B------:R-:W-:Y:S01]  /*2b50*/  CS2R R36, SRZ ;  /* 0x0000000000247805 */ /* 0x000fe2000001ff00 */
[----:B------:R-:W-:-:S10]  /*2b60*/  IMAD.MOV.U32 R99, RZ, RZ, R51 ;  /* 0x000000ffff637224 */ /* 0x000fd400078e0033 */
        /* <DEDUP_REMOVED lines=21> */
.L_x_5591:
[----:B------:R-:W-:Y:S05]  /*2cc0*/  BSYNC B1 ;  /* 0x0000000000017941 */ /* 0x000fea0003800000 */
.L_x_5590:
        /* <DEDUP_REMOVED lines=27> */
.L_x_5592:
[----:B------:R-:W-:Y:S01]  /*2e80*/  IMAD R96, R18, 0x8, R19 ;  /* 0x0000000812607824 */ /* 0x000fe200078e0213 */
[----:B------:R-:W-:Y:S01]  /*2e90*/  SHF.L.U32 R107, R202, 0x1f, RZ ;  /* 0x0000001fca6b7819 */ /* 0x000fe200000006ff */
[----:B------:R-:W-:Y:S03]  /*2ea0*/  BSSY B1, `(.L_x_5593) ;  /* 0x0000003000017945 */ /* 0x000fe60003800000 */
[----:B------:R-:W0:Y:S02]  /*2eb0*/  SYNCS.PHASECHK.TRANS64.TRYWAIT P6, [R96+URZ+0x32490], R107 ;  /* 0x0324906b600075a7 */ /* 0x000e2400080c017f */
[----:B0-----:R-:W-:Y:S05]  /*2ec0*/  @!P6 BRA `(.L_x_5594) ;  /* 0x000001a8009ce947 */ /* 0x001fea0003800000 */
.L_x_5892:
[----:B------:R-:W-:Y:S05]  /*2ed0*/  BSYNC B1 ;  /* 0x0000000000017941 */ /* 0x000fea0003800000 */
.L_x_5593:
        /* <DEDUP_REMOVED lines=49> */
.L_x_5600:
[----:B------:R-:W-:Y:S05]  /*31f0*/  BSYNC B3 ;  /* 0x0000000000037941 */ /* 0x000fea0003800000 */
.L_x_5599:
[----:B--2---:R1:W-:Y:S02]  /*3200*/  STG.E.128 desc[UR40][R42.64], R32 ;  /* 0x000000202a007986 */ /* 0x0043e4000c101d28 */
.L_x_5598:
[----:B------:R-:W-:Y:S05]  /*3210*/  BSYNC B2 ;  /* 0x0000000000027941 */ /* 0x000fea0003800000 */
.L_x_5597:
        /* <DEDUP_REMOVED lines=46> */
.L_x_5602:
[----:B------:R-:W-:Y:S05]  /*3500*/  BSYNC B2 ;  /* 0x0000000000027941 */ /* 0x000fea0003800000 */
.L_x_5601:
[----:B--2---:R2:W-:Y:S02]  /*3510*/  STG.E.128 desc[UR40][R42.64+0x40], R32 ;  /* 0x000040202a007986 */ /* 0x0045e4000c101d28 */
.L_x_5596:
[----:B------:R-:W-:Y:S05]  /*3520*/  BSYNC B1 ;  /* 0x0000000000017941 */ /* 0x000fea0003800000 */
.L_x_5595:
        /* <DEDUP_REMOVED lines=48> */
.L_x_5607:
[----:B------:R-:W-:Y:S05]  /*3830*/  BSYNC B2 ;  /* 0x0000000000027941 */ /* 0x000fea0003800000 */
.L_x_5606:
[----:B--2---:R3:W-:Y:S02]  /*3840*/  STG.E.128 desc[UR40][R40.64], R32 ;  /* 0x0000002028007986 */ /* 0x0047e4000c101d28 */
.L_x_5605:
[----:B------:R-:W-:Y:S05]  /*3850*/  BSYNC B1 ;  /* 0x0000000000017941 */ /* 0x000fea0003800000 */
.L_x_5604:
        /* <DEDUP_REMOVED lines=46> */
.L_x_5609:
[----:B------:R-:W-:Y:S05]  /*3b40*/  BSYNC B1 ;  /* 0x0000000000017941 */ /* 0x000fea0003800000 */
.L_x_5608:
[----:B--2---:R1:W-:Y:S01]  /*3b50*/  STG.E.128 desc[UR40][R40.64+0x40], R32 ;  /* 0x0000402028007986 */ /* 0x0043e2000c101d28 */
[----:B------:R-:W-:Y:S05]  /*3b60*/  BRA `(.L_x_5603) ;  /* 0x0000001400b87947 */ /* 0x000fea0003800000 */
.L_x_5587:
[----:B------:R-:W-:Y:S01]  /*3b70*/  VIADD R36, R22, 0x40 ;  /* 0x0000004016247836 */ /* 0x000fe20000000000 */
[----:B------:R-:W-:-:S04]  /*3b80*/  CS2R R38, SRZ ;  /* 0x0000000000267805 */ /* 0x000fc8000001ff00 */
[----:B------:R-:W-:Y:S02]  /*3b90*/  ISETP.GE.AND P3, PT, R36, R106, PT ;  /* 0x0000006a2400720c */ /* 0x000fe40003f66270 */
        /* <DEDUP_REMOVED lines=39> */
[----:B0-----:R-:W-:Y:S01]  /*3e10*/  IMAD.MOV.U32 R48, RZ, RZ, R39 ;  /* 0x000000ffff307224 */ /* 0x001fe200078e0027 */
[----:B------:R-:W-:Y:S01]  /*3e20*/  PRMT R123, R53, 0x7610, R123 ;  /* 0x00007610357b7816 */ /* 0x000fe2000000007b */
[----:B------:R-:W-:Y:S01]  /*3e30*/  IMAD.MOV.U32 R49, RZ, RZ, R36 ;  /* 0x000000ffff317224 */ /* 0x000fe200078e0024 */
[----:B------:R-:W-:Y:S01]  /*3e40*/  PRMT R119, R55, 0x7610, R119 ;  /* 0x0000761037777816 */ /* 0x000fe20000000077 */
[----:B------:R-:W-:Y:S01]  /*3e50*/  IMAD.MOV.U32 R51, RZ, RZ, R37 ;  /* 0x000000ffff337224 */ /* 0x000fe200078e0025 */
[----:B------:R-:W-:-:S02]  /*3e60*/  PRMT R123, R123, 0x5410, R48 ;  /* 0x000054107b7b7816 */ /* 0x000fc40000000030 */
[----:B------:R-:W-:Y:S01]  /*3e70*/  PRMT R130, R50, 0x5410, R49 ;  /* 0x0000541032827816 */ /* 0x000fe20000000031 */
[----:B----4-:R-:W-:Y:S01]  /*3e80*/  IMAD.MOV.U32 R48, RZ, RZ, R42 ;  /* 0x000000ffff307224 */ /* 0x010fe200078e002a */
[----:B------:R-:W-:Y:S01]  /*3e90*/  PRMT R119, R119, 0x5410, R51 ;  /* 0x0000541077777816 */ /* 0x000fe20000000033 */
[----:B------:R-:W-:Y:S02]  /*3ea0*/  IMAD.MOV.U32 R49, RZ, RZ, R43 ;  /* 0x000000ffff317224 */ /* 0x000fe400078e002b */
[----:B------:R-:W-:Y:S02]  /*3eb0*/  IMAD.MOV.U32 R50, RZ, RZ, R40 ;  /* 0x000000ffff327224 */ /* 0x000fe400078e0028 */
[----:B------:R-:W-:Y:S01]  /*3ec0*/  IMAD.MOV.U32 R51, RZ, RZ, R41 ;  /* 0x000000ffff337224 */ /* 0x000fe200078e0029 */
[----:B------:R-:W-:Y:S01]  /*3ed0*/  PRMT R114, R48, 0x7610, R114 ;  /* 0x0000761030727816 */ /* 0x000fe20000000072 */
[----:B------:R-:W-:Y:S01]  /*3ee0*/  IMAD.MOV.U32 R52, RZ, RZ, R34 ;  /* 0x000000ffff347224 */ /* 0x000fe200078e0022 */
[----:B------:R-:W-:Y:S01]  /*3ef0*/  PRMT R115, R50, 0x5410, R49 ;  /* 0x0000541032737816 */ /* 0x000fe20000000031 */
[----:B------:R-:W-:Y:S01]  /*3f00*/  IMAD.MOV.U32 R54, RZ, RZ, R32 ;  /* 0x000000ffff367224 */ /* 0x000fe200078e0020 */
[----:B------:R-:W-:Y:S01]  /*3f10*/  PRMT R117, R51, 0x7610, R117 ;  /* 0x0000761033757816 */ /* 0x000fe20000000075 */
[----:B-----5:R-:W-:-:S02]  /*3f20*/  IMAD.MOV.U32 R48, RZ, RZ, R46 ;  /* 0x000000ffff307224 */ /* 0x020fc400078e002e */
[----:B------:R-:W-:Y:S02]  /*3f30*/  IMAD.MOV.U32 R49, RZ, RZ, R47 ;  /* 0x000000ffff317224 */ /* 0x000fe400078e002f */
[----:B------:R-:W-:Y:S02]  /*3f40*/  IMAD.MOV.U32 R50, RZ, RZ, R44 ;  /* 0x000000ffff327224 */ /* 0x000fe400078e002c */
[----:B------:R-:W-:Y:S01]  /*3f50*/  IMAD.MOV.U32 R51, RZ, RZ, R45 ;  /* 0x000000ffff337224 */ /* 0x000fe200078e002d */
[----:B------:R-:W-:Y:S02]  /*3f60*/  PRMT R129, R52, 0x5410, R54 ;  /* 0x0000541034817816 */ /* 0x000fe40000000036 */
[----:B------:R-:W-:Y:S02]  /*3f70*/  PRMT R114, R114, 0x5410, R48 ;  /* 0x0000541072727816 */ /* 0x000fe40000000030 */
[----:B------:R-:W-:Y:S02]  /*3f80*/  PRMT R116, R50, 0x5410, R49 ;  /* 0x0000541032747816 */ /* 0x000fe40000000031 */
[----:B------:R-:W-:Y:S01]  /*3f90*/  PRMT R117, R117, 0x5410, R51 ;  /* 0x0000541075757816 */ /* 0x000fe20000000033 */
[----:B------:R-:W-:Y:S06]  /*3fa0*/  @!P3 BRA `(.L_x_5610) ;  /* 0x000000000004b947 */ /* 0x000fec0003800000 */
[----:B------:R-:W-:Y:S01]  /*3fb0*/  BPT.TRAP 0x1 ;  /* 0x000000040000795c */ /* 0x000fe20000300000 */
.L_x_5610:
        /* <DEDUP_REMOVED lines=9> */
.L_x_5893:
[----:B------:R-:W-:Y:S05]  /*4050*/  BSYNC B1 ;  /* 0x0000000000017941 */ /* 0x000fea0003800000 */
.L_x_5611:
[----:B------:R-:W-:Y:S01]  /*4060*/  ISETP.GE.OR P5, PT, R22, R106, P1 ;  /* 0x0000006a1600720c */ /* 0x000fe20000fa6670 */
[----:B------:R-:W-:-:S12]  /*4070*/  BSSY B1, `(.L_x_5613) ;  /* 0x000007f000017945 */ /* 0x000fd80003800000 */
[----:B------:R-:W-:Y:S05]  /*4080*/  @P5 BRA `(.L_x_5614) ;  /* 0x0000000400f45947 */ /* 0x000fea0003800000 */
[----:B------:R-:W1:Y:S01]  /*4090*/  S2R R50, SR_TID.X ;  /* 0x0000000000327919 */ /* 0x000e620000002100 */
[----:B------:R-:W-:Y:S01]  /*40a0*/  SHF.R.S32.HI R48, RZ, 0x1f, R22 ;  /* 0x0000001fff307819 */ /* 0x000fe20000011416 */
[-C--:B--2---:R-:W-:Y:S01]  /*40b0*/  IMAD.WIDE.U32 R104, R22, R102.reuse, R100 ;  /* 0x0000006616687225 */ /* 0x084fe200078e0064 */
[----:B------:R-:W-:Y:S03]  /*40c0*/  BSSY B2, `(.L_x_5615) ;  /* 0x000006d000027945 */ /* 0x000fe60003800000 */
[----:B------:R-:W-:Y:S01]  /*40d0*/  IMAD R48, R48, R102, RZ ;  /* 0x0000006630307224 */ /* 0x000fe200078e02ff */
[----:B------:R-:W-:-:S03]  /*40e0*/  IADD3 R108, P5, P6, R4, R104, R89 ;  /* 0x00000068046c7210 */ /* 0x000fc60007ebe059 */
[----:B------:R-:W-:Y:S01]  /*40f0*/  IMAD R49, R22, R103, R48 ;  /* 0x0000006716317224 */ /* 0x000fe200078e0230 */
[----:B------:R-:W-:-:S03]  /*4100*/  SEL R48, R78, R111, !P0 ;  /* 0x0000006f4e307207 */ /* 0x000fc60004000000 */
[----:B------:R-:W-:Y:S01]  /*4110*/  IMAD.IADD R112, R49, 0x1, R105 ;  /* 0x0000000131707824 */ /* 0x000fe200078e0269 */
[----:B------:R-:W-:-:S04]  /*4120*/  SHF.R.S32.HI R49, RZ, 0x1f, R48 ;  /* 0x0000001fff317819 */ /* 0x000fc80000011430 */
[----:B------:R-:W-:Y:S01]  /*4130*/  LEA.HI R49, R49, R48, RZ, 0x4 ;  /* 0x0000003031317211 */ /* 0x000fe200078f20ff */
[----:B------:R-:W-:Y:S01]  /*4140*/  IMAD R48, R18, 0x1800, R91 ;  /* 0x0000180012307824 */ /* 0x000fe200078e025b */
[----:B------:R-:W-:Y:S02]  /*4150*/  IADD3.X R110, R3, R112, R90, P5, P6 ;  /* 0x00000070036e7210 */ /* 0x000fe40002fec45a */
[----:B------:R-:W-:Y:S01]  /*4160*/  LEA.HI.SX32 R49, R49, R88, 0x1c ;  /* 0x0000005831317211 */ /* 0x000fe200078fe2ff */
[----:B------:R-:W-:-:S04]  /*4170*/  IMAD R48, R48, 0x2, R19 ;  /* 0x0000000230307824 */ /* 0x000fc800078e0213 */
[----:B------:R-:W-:Y:S02]  /*4180*/  IMAD.SHL.U32 R113, R49, 0x8, RZ ;  /* 0x0000000831717824 */ /* 0x000fe400078e00ff */
[----:B-1----:R-:W-:-:S03]  /*4190*/  VIADD R51, R50, 0xffffff80 ;  /* 0xffffff8032337836 */ /* 0x002fc60000000000 */
[----:B------:R-:W-:Y:S02]  /*41a0*/  LOP3.LUT R49, R71, 0x38, R113, 0xf8, !PT ;  /* 0x0000003847317812 */ /* 0x000fe400078ef871 */
[----:B------:R-:W-:Y:S02]  /*41b0*/  SHF.R.S32.HI R50, RZ, 0x1f, R51 ;  /* 0x0000001fff327819 */ /* 0x000fe40000011433 */
[----:B------:R-:W-:Y:S02]  /*41c0*/  LOP3.LUT R49, R49, R74, RZ, 0x3c, !PT ;  /* 0x0000004a31317212 */ /* 0x000fe400078e3cff */
[----:B------:R-:W-:-:S04]  /*41d0*/  LEA.HI R50, R50, R51, RZ, 0x5 ;  /* 0x0000003332327211 */ /* 0x000fc800078f28ff */
[----:B------:R-:W-:-:S05]  /*41e0*/  SHF.R.S32.HI R50, RZ, 0x5, R50 ;  /* 0x00000005ff327819 */ /* 0x000fca0000011432 */
[----:B------:R-:W-:-:S04]  /*41f0*/  IMAD R49, R50, 0x200, R49 ;  /* 0x0000020032317824 */ /* 0x000fc800078e0231 */
        /* <DEDUP_REMOVED lines=89> */
.L_x_5616:
[----:B------:R-:W-:Y:S05]  /*4790*/  BSYNC B2 ;  /* 0x0000000000027941 */ /* 0x000fea0003800000 */
.L_x_5615:
        /* <DEDUP_REMOVED lines=12> */
.L_x_5614:
[----:B------:R-:W-:Y:S05]  /*4860*/  BSYNC B1 ;  /* 0x0000000000017941 */ /* 0x000fea0003800000 */
.L_x_5613:
[----:B-1----:R-:W-:Y:S02]  /*4870*/  VIADD R33, R22, 0x40 ;  /* 0x0000004016217836 */ /* 0x002fe40000000000 */
[-C--:B--2---:R-:W-:Y:S02]  /*4880*/  IMAD R32, R75, R102.reuse, RZ ;  /* 0x000000664b207224 */ /* 0x084fe400078e02ff */
[C---:B------:R-:W-:Y:S01]  /*4890*/  IMAD.WIDE.U32 R100, R33.reuse, R102, R100 ;  /* 0x0000006621647225 */ /* 0x040fe200078e0064 */
[----:B------:R-:W-:-:S03]  /*48a0*/  ISETP.GE.OR P5, PT, R33, R106, P1 ;  /* 0x0000006a2100720c */ /* 0x000fc60000fa6670 */
[----:B------:R-:W-:-:S10]  /*48b0*/  IMAD R103, R33, R103, R32 ;  /* 0x0000006721677224 */ /* 0x000fd400078e0220 */
[----:B------:R-:W-:Y:S05]  /*48c0*/  @P5 BRA `(.L_x_5603) ;  /* 0x0000000800605947 */ /* 0x000fea0003800000 */
[----:B------:R-:W2:Y:S01]  /*48d0*/  LDL R34, [R1+0x3c] ;  /* 0x00003c0001227983 */ /* 0x000ea20000100800 */
[----:B------:R-:W-:Y:S01]  /*48e0*/  IMAD.IADD R50, R101, 0x1, R103 ;  /* 0x0000000165327824 */ /* 0x000fe200078e0267 */
[----:B------:R-:W-:Y:S01]  /*48f0*/  IADD3 R32, P5, P6, R4, R100, R89 ;  /* 0x0000006404207210 */ /* 0x000fe20007ebe059 */
[----:B------:R-:W-:Y:S01]  /*4900*/  VIADD R35, R22, 0x40 ;  /* 0x0000004016237836 */ /* 0x000fe20000000000 */
[----:B------:R-:W-:Y:S01]  /*4910*/  SEL R111, R78, R111, !P0 ;  /* 0x0000006f4e6f7207 */ /* 0x000fe20004000000 */
[----:B------:R-:W-:Y:S01]  /*4920*/  VIADD R36, R22, 0x40 ;  /* 0x0000004016247836 */ /* 0x000fe20000000000 */
[----:B------:R-:W-:Y:S01]  /*4930*/  IADD3.X R33, R3, R50, R90, P5, P6 ;  /* 0x0000003203217210 */ /* 0x000fe20002fec45a */
[----:B------:R-:W-:Y:S01]  /*4940*/  IMAD.SHL.U32 R35, R35, 0x40, RZ ;  /* 0x0000004023237824 */ /* 0x000fe200078e00ff */
[----:B------:R-:W-:Y:S01]  /*4950*/  LEA R48, P5, R32, R98, 0x1 ;  /* 0x0000006220307211 */ /* 0x000fe200078a08ff */
[----:B------:R-:W-:Y:S01]  /*4960*/  IMAD.SHL.U32 R36, R36, 0x40, RZ ;  /* 0x0000004024247824 */ /* 0x000fe200078e00ff */
[----:B------:R-:W-:Y:S02]  /*4970*/  BSSY B1, `(.L_x_5617) ;  /* 0x0000069000017945 */ /* 0x000fe40003800000 */
[----:B------:R-:W-:-:S02]  /*4980*/  LEA.HI.X R49, R32, R99, R33, 0x1, P5 ;  /* 0x0000006320317211 */ /* 0x000fc400028f0c21 */
[----:B------:R-:W-:Y:S02]  /*4990*/  SHF.R.S32.HI R32, RZ, 0x1f, R111 ;  /* 0x0000001fff207819 */ /* 0x000fe4000001146f */
[----:B------:R-:W-:Y:S02]  /*49a0*/  LOP3.LUT R35, R35, 0x1c0, RZ, 0xc0, !PT ;  /* 0x000001c023237812 */ /* 0x000fe400078ec0ff */
[----:B------:R-:W-:Y:S02]  /*49b0*/  LEA.HI R111, R32, R111, RZ, 0x4 ;  /* 0x0000006f206f7211 */ /* 0x000fe400078f20ff */
[----:B------:R-:W-:Y:S02]  /*49c0*/  LOP3.LUT R36, R36, 0x1c0, RZ, 0xc0, !PT ;  /* 0x000001c024247812 */ /* 0x000fe400078ec0ff */
[----:B------:R-:W-:Y:S02]  /*49d0*/  LEA.HI.SX32 R51, R111, R88, 0x1c ;  /* 0x000000586f337211 */ /* 0x000fe400078fe2ff */
[----:B------:R-:W-:-:S02]  /*49e0*/  SHF.R.U32.HI R35, RZ, 0x3, R35 ;  /* 0x00000003ff237819 */ /* 0x000fc40000011623 */
[----:B------:R-:W-:-:S04]  /*49f0*/  SHF.L.U32 R51, R51, 0x3, RZ ;  /* 0x0000000333337819 */ /* 0x000fc800000006ff */
[----:B------:R-:W-:-:S04]  /*4a00*/  LOP3.LUT R32, R36, 0x38, R51, 0xf8, !PT ;  /* 0x0000003824207812 */ /* 0x000fc800078ef833 */
[----:B------:R-:W-:-:S05]  /*4a10*/  LOP3.LUT R32, R32, R35, RZ, 0x3c, !PT ;  /* 0x0000002320207212 */ /* 0x000fca00078e3cff */
[----:B--2---:R-:W-:Y:S02]  /*4a20*/  IMAD.IADD R33, R34, 0x1, R32 ;  /* 0x0000000122217824 */ /* 0x004fe400078e0220 */
        /* <DEDUP_REMOVED lines=10> */
[----:B--2---:R-:W-:Y:S01]  /*4ad0*/  IMAD.MOV.U32 R40, RZ, RZ, R36 ;  /* 0x000000ffff287224 */ /* 0x004fe200078e0024 */
[----:B------:R-:W-:Y:S01]  /*4ae0*/  SHF.R.U32.HI R52, RZ, 0x10, R41 ;  /* 0x00000010ff347819 */ /* 0x000fe20000011629 */
[----:B------:R-:W-:Y:S01]  /*4af0*/  IMAD.MOV.U32 R41, RZ, RZ, R38 ;  /* 0x000000ffff297224 */ /* 0x000fe200078e0026 */
[--C-:B------:R-:W-:Y:S01]  /*4b00*/  SHF.R.U64 R105, R42, 0x10, R43.reuse ;  /* 0x000000102a697819 */ /* 0x100fe2000000122b */
[----:B-1----:R-:W-:Y:S01]  /*4b10*/  IMAD.MOV.U32 R36, RZ, RZ, R34 ;  /* 0x000000ffff247224 */ /* 0x002fe200078e0022 */
[----:B------:R-:W-:Y:S01]  /*4b20*/  SHF.R.U32.HI R54, RZ, 0x10, R43 ;  /* 0x00000010ff367819 */ /* 0x000fe2000001162b */
[--C-:B------:R-:W-:Y:S01]  /*4b30*/  HADD2.F32 R38, -RZ, R37.reuse.H0_H0 ;  /* 0x20000025ff267230 */ /* 0x100fe20000004100 */
[--C-:B------:R-:W-:Y:S01]  /*4b40*/  SHF.R.U64 R53, R46, 0x10, R47.reuse ;  /* 0x000000102e357819 */ /* 0x100fe2000000122f */
[----:B------:R-:W-:Y:S01]  /*4b50*/  HADD2.F32 R37, -RZ, R37.H1_H1 ;  /* 0x30000025ff257230 */ /* 0x000fe20000004100 */
[----:B------:R-:W-:Y:S01]  /*4b60*/  SHF.R.U32.HI R47, RZ, 0x10, R47 ;  /* 0x00000010ff2f7819 */ /* 0x000fe2000001162f */
[----:B------:R-:W-:-:S02]  /*4b70*/  HADD2.F32 R34, -RZ, R33.H0_H0 ;  /* 0x20000021ff227230 */ /* 0x000fc40000004100 */
[----:B------:R-:W-:Y:S02]  /*4b80*/  HADD2.F32 R44, -RZ, R44.H0_H0 ;  /* 0x2000002cff2c7230 */ /* 0x000fe40000004100 */
[----:B------:R-:W-:Y:S02]  /*4b90*/  HADD2.F32 R43, -RZ, R117.H0_H0 ;  /* 0x20000075ff2b7230 */ /* 0x000fe40000004100 */
[----:B------:R-:W-:Y:S02]  /*4ba0*/  HADD2.F32 R33, -RZ, R33.H1_H1 ;  /* 0x30000021ff217230 */ /* 0x000fe40000004100 */
[-C--:B------:R-:W-:Y:S01]  /*4bb0*/  FMUL.FTZ R46, R37, R44.reuse ;  /* 0x0000002c252e7220 */ /* 0x080fe20000410000 */
[----:B------:R-:W-:Y:S02]  /*4bc0*/  HADD2.F32 R117, -RZ, R117.H1_H1 ;  /* 0x30000075ff757230 */ /* 0x000fe40000004100 */
[----:B------:R-:W-:Y:S02]  /*4bd0*/  HADD2.F32 R42, -RZ, R52.H0_H0 ;  /* 0x20000034ff2a7230 */ /* 0x000fe40000004100 */
[C---:B------:R-:W-:Y:S01]  /*4be0*/  FMUL.FTZ R44, R33.reuse, R44 ;  /* 0x0000002c212c7220 */ /* 0x040fe20000410000 */
[-C--:B------:R-:W-:Y:S01]  /*4bf0*/  FMUL.FTZ R45, R38, R117.reuse ;  /* 0x00000075262d7220 */ /* 0x080fe20000410000 */
[C---:B------:R-:W-:Y:S01]  /*4c00*/  FMUL.FTZ R117, R34.reuse, R117 ;  /* 0x0000007522757220 */ /* 0x040fe20000410000 */
[-C--:B------:R-:W-:Y:S01]  /*4c10*/  FFMA.FTZ R46, R33, R42.reuse, -R46 ;  /* 0x0000002a212e7223 */ /* 0x080fe2000001082e */
[----:B------:R-:W-:Y:S01]  /*4c20*/  FFMA.FTZ R52, R37, R42, R44 ;  /* 0x0000002a25347223 */ /* 0x000fe2000001002c */
[----:B------:R-:W-:Y:S01]  /*4c30*/  FFMA.FTZ R45, R34, R43, -R45 ;  /* 0x0000002b222d7223 */ /* 0x000fe2000001082d */
[----:B------:R-:W-:-:S02]  /*4c40*/  HADD2.F32 R42, -RZ, R116.H1_H1 ;  /* 0x30000074ff2a7230 */ /* 0x000fc40000004100 */
[----:B------:R-:W-:Y:S01]  /*4c50*/  FFMA.FTZ R117, R38, R43, R117 ;  /* 0x0000002b26757223 */ /* 0x000fe20000010075 */
[----:B------:R-:W-:Y:S02]  /*4c60*/  HADD2.F32 R33, -RZ, R35.H0_H0 ;  /* 0x20000023ff217230 */ /* 0x000fe40000004100 */
[--C-:B------:R-:W-:Y:S02]  /*4c70*/  HADD2.F32 R34, -RZ, R39.reuse.H0_H0 ;  /* 0x20000027ff227230 */ /* 0x100fe40000004100 */
[----:B------:R-:W-:Y:S02]  /*4c80*/  HADD2.F32 R39, -RZ, R39.H1_H1 ;  /* 0x30000027ff277230 */ /* 0x000fe40000004100 */
[----:B------:R-:W-:Y:S01]  /*4c90*/  FMUL.FTZ R43, R33, R42 ;  /* 0x0000002a212b7220 */ /* 0x000fe20000410000 */
[----:B------:R-:W-:Y:S02]  /*4ca0*/  HADD2.F32 R44, -RZ, R47.H0_H0 ;  /* 0x2000002fff2c7230 */ /* 0x000fe40000004100 */
[----:B------:R-:W-:-:S02]  /*4cb0*/  HADD2.F32 R35, -RZ, R35.H1_H1 ;  /* 0x30000023ff237230 */ /* 0x000fc40000004100 */
[----:B------:R-:W-:Y:S02]  /*4cc0*/  HADD2.F32 R37, -RZ, R115.H1_H1 ;  /* 0x30000073ff257230 */ /* 0x000fe40000004100 */
[----:B------:R-:W-:Y:S02]  /*4cd0*/  HADD2.F32 R38, -RZ, R54.H0_H0 ;  /* 0x20000036ff267230 */ /* 0x000fe40000004100 */
[C---:B------:R-:W-:Y:S01]  /*4ce0*/  FMUL.FTZ R54, R34.reuse, R42 ;  /* 0x0000002a22367220 */ /* 0x040fe20000410000 */
[-C--:B------:R-:W-:Y:S01]  /*4cf0*/  FMUL.FTZ R42, R39, R44.reuse ;  /* 0x0000002c272a7220 */ /* 0x080fe20000410000 */
[----:B------:R-:W-:Y:S01]  /*4d00*/  FMUL.FTZ R102, R35, R44 ;  /* 0x0000002c23667220 */ /* 0x000fe20000410000 */
[-C--:B------:R-:W-:Y:S01]  /*4d10*/  FFMA.FTZ R44, R34, R37.reuse, R43 ;  /* 0x00000025222c7223 */ /* 0x080fe2000001002b */
[----:B------:R-:W-:Y:S01]  /*4d20*/  FFMA.FTZ R54, R33, R37, -R54 ;  /* 0x0000002521367223 */ /* 0x000fe20000010836 */
[----:B------:R-:W-:Y:S02]  /*4d30*/  HADD2.F32 R34, -RZ, R40.H0_H0 ;  /* 0x20000028ff227230 */ /* 0x000fe40000004100 */
[----:B------:R-:W-:Y:S01]  /*4d40*/  FFMA.FTZ R55, R35, R38, -R42 ;  /* 0x0000002623377223 */ /* 0x000fe2000001082a */
[----:B------:R-:W-:-:S02]  /*4d50*/  HADD2.F32 R116, -RZ, R116.H0_H0 ;  /* 0x20000074ff747230 */ /* 0x000fc40000004100 */
[----:B------:R-:W-:Y:S01]  /*4d60*/  FFMA.FTZ R103, R39, R38, R102 ;  /* 0x0000002627677223 */ /* 0x000fe20000010066 */
[----:B------:R-:W-:Y:S02]  /*4d70*/  HADD2.F32 R37, -RZ, R104.H0_H0 ;  /* 0x20000068ff257230 */ /* 0x000fe40000004100 */
[----:B------:R-:W-:Y:S02]  /*4d80*/  HADD2.F32 R33, -RZ, R32.H0_H0 ;  /* 0x20000020ff217230 */ /* 0x000fe40000004100 */
[----:B------:R-:W-:Y:S01]  /*4d90*/  FMUL.FTZ R38, R34, R116 ;  /* 0x0000007422267220 */ /* 0x000fe20000410000 */
[----:B------:R-:W-:Y:S01]  /*4da0*/  HADD2.F32 R40, -RZ, R40.H1_H1 ;  /* 0x30000028ff287230 */ /* 0x000fe20000004100 */
[----:B------:R-:W-:Y:S01]  /*4db0*/  F2FP.F16.F32.PACK_AB R54, R55, R54 ;  /* 0x000000363736723e */ /* 0x000fe200000000ff */
        /* <DEDUP_REMOVED lines=11> */
[----:B------:R-:W-:Y:S02]  /*4e70*/  HADD2.F32 R34, -RZ, R114.H0_H0 ;  /* 0x20000072ff227230 */ /* 0x000fe40000004100 */
[----:B------:R-:W-:-:S02]  /*4e80*/  HADD2.F32 R33, -RZ, R41.H0_H0 ;  /* 0x20000029ff217230 */ /* 0x000fc40000004100 */
[----:B------:R-:W-:Y:S01]  /*4e90*/  HADD2.F32 R114, -RZ, R114.H1_H1 ;  /* 0x30000072ff727230 */ /* 0x000fe20000004100 */
[----:B------:R-:W-:Y:S01]  /*4ea0*/  F2FP.F16.F32.PACK_AB R40, R40, R39 ;  /* 0x000000272828723e */ /* 0x000fe200000000ff */
[----:B------:R-:W-:Y:S02]  /*4eb0*/  HADD2.F32 R37, -RZ, R53.H0_H0 ;  /* 0x20000035ff257230 */ /* 0x000fe40000004100 */
[--C-:B------:R-:W-:Y:S02]  /*4ec0*/  HADD2.F32 R32, -RZ, R36.reuse.H0_H0 ;  /* 0x20000024ff207230 */ /* 0x100fe40000004100 */
[-C--:B------:R-:W-:Y:S01]  /*4ed0*/  FMUL.FTZ R47, R33, R114.reuse ;  /* 0x00000072212f7220 */ /* 0x080fe20000410000 */
[----:B------:R-:W-:Y:S02]  /*4ee0*/  HADD2.F32 R41, -RZ, R41.H1_H1 ;  /* 0x30000029ff297230 */ /* 0x000fe40000004100 */
[----:B------:R-:W-:Y:S02]  /*4ef0*/  HADD2.F32 R36, -RZ, R36.H1_H1 ;  /* 0x30000024ff247230 */ /* 0x000fe40000004100 */
[----:B------:R-:W-:Y:S01]  /*4f00*/  FMUL.FTZ R114, R32, R114 ;  /* 0x0000007220727220 */ /* 0x000fe20000410000 */
[----:B------:R-:W-:-:S02]  /*4f10*/  HADD2.F32 R35, -RZ, R105.H0_H0 ;  /* 0x20000069ff237230 */ /* 0x000fc40000004100 */
[-C--:B------:R-:W-:Y:S01]  /*4f20*/  FMUL.FTZ R53, R41, R37.reuse ;  /* 0x0000002529357220 */ /* 0x080fe20000410000 */
[-C--:B------:R-:W-:Y:S01]  /*4f30*/  FFMA.FTZ R47, R32, R34.reuse, -R47 ;  /* 0x00000022202f7223 */ /* 0x080fe2000001082f */
[C---:B------:R-:W-:Y:S01]  /*4f40*/  FMUL.FTZ R42, R36.reuse, R37 ;  /* 0x00000025242a7220 */ /* 0x040fe20000410000 */
[----:B------:R-:W-:Y:S01]  /*4f50*/  FFMA.FTZ R114, R33, R34, R114 ;  /* 0x0000002221727223 */ /* 0x000fe20000010072 */
[-C--:B------:R-:W-:Y:S01]  /*4f60*/  FFMA.FTZ R36, R36, R35.reuse, -R53 ;  /* 0x0000002324247223 */ /* 0x080fe20000010835 */
[----:B------:R-:W-:Y:S01]  /*4f70*/  F2FP.F16.F32.PACK_AB R32, R43, R38 ;  /* 0x000000262b20723e */ /* 0x000fe200000000ff */
[----:B------:R-:W-:Y:S01]  /*4f80*/  FFMA.FTZ R35, R41, R35, R42 ;  /* 0x0000002329237223 */ /* 0x000fe2000001002a */
[----:B------:R-:W-:Y:S01]  /*4f90*/  F2FP.F16.F32.PACK_AB R33, R46, R45 ;  /* 0x0000002d2e21723e */ /* 0x000fe200000000ff */
[----:B------:R-:W-:Y:S01]  /*4fa0*/  IMAD.MOV.U32 R39, RZ, RZ, R44 ;  /* 0x000000ffff277224 */ /* 0x000fe200078e002c */
[----:B------:R-:W-:Y:S01]  /*4fb0*/  F2FP.F16.F32.PACK_AB R34, R36, R47 ;  /* 0x0000002f2422723e */ /* 0x000fe200000000ff */
[----:B------:R-:W-:Y:S01]  /*4fc0*/  IMAD.MOV.U32 R36, RZ, RZ, R40 ;  /* 0x000000ffff247224 */ /* 0x000fe200078e0028 */
[----:B------:R-:W-:Y:S01]  /*4fd0*/  F2FP.F16.F32.PACK_AB R38, R35, R114 ;  /* 0x000000722326723e */ /* 0x000fe200000000ff */
[----:B------:R-:W-:Y:S01]  /*4fe0*/  IMAD.MOV.U32 R35, RZ, RZ, R54 ;  /* 0x000000ffff237224 */ /* 0x000fe200078e0036 */
[----:B------:R-:W-:-:S07]  /*4ff0*/  F2FP.F16.F32.PACK_AB R37, R52, R117 ;  /* 0x000000753425723e */ /* 0x000fce00000000ff */
.L_x_5618:
[----:B------:R-:W-:Y:S05]  /*5000*/  BSYNC B1 ;  /* 0x0000000000017941 */ /* 0x000fea0003800000 */
.L_x_5617:
        /* <DEDUP_REMOVED lines=10> */
.L_x_5586:
[----:B------:R-:W-:-:S13]  /*50b0*/  ISETP.NE.AND P3, PT, R216, 0x3, PT ;  /* 0x00000003d800780c */ /* 0x000fda0003f65270 */
[----:B------:R-:W-:Y:S05]  /*50c0*/  @!P3 BRA `(.L_x_5619) ;  /* 0x000000000004b947 */ /* 0x000fea0003800000 */
[----:B------:R-:W-:Y:S01]  /*50d0*/  BPT.TRAP 0x1 ;  /* 0x000000040000795c */ /* 0x000fe20000300000 */
.L_x_5619:
[----:B------:R-:W-:Y:S01]  /*50e0*/  IMAD R96, R18, 0x8, R19 ;  /* 0x0000000812607824 */ /* 0x000fe200078e0213 */
[----:B------:R-:W-:Y:S01]  /*50f0*/  SHF.L.U32 R107, R202, 0x1f, RZ ;  /* 0x0000001fca6b7819 */ /* 0x000fe200000006ff */
[----:B------:R-:W-:Y:S01]  /*5100*/  IMAD R106, R27, -0x60, R24 ;  /* 0xffffffa01b6a7824 */ /* 0x000fe200078e0218 */
[----:B------:R-:W-:Y:S02]  /*5110*/  BSSY B1, `(.L_x_5620) ;  /* 0x0000004000017945 */ /* 0x000fe40003800000 */
[----:B------:R-:W0:Y:S02]  /*5120*/  SYNCS.PHASECHK.TRANS64.TRYWAIT P4, [R96+URZ+0x32490], R107 ;  /* 0x0324906b600075a7 */ /* 0x000e24000808017f */
[----:B------:R-:W-:Y:S01]  /*5130*/  VIMNMX R106, R106, 0x60, PT ;  /* 0x000000606a6a7848 */ /* 0x000fe20003fe0100 */
[----:B0-----:R-:W-:Y:S06]  /*5140*/  @!P4 BRA `(.L_x_5621) ;  /* 0x000001880024c947 */ /* 0x001fec0003800000 */
.L_x_5894:
[----:B------:R-:W-:Y:S05]  /*5150*/  BSYNC B1 ;  /* 0x0000000000017941 */ /* 0x000fea0003800000 */
.L_x_5620:
[CC--:B------:R-:W-:Y:S01]  /*5160*/  ISETP.GE.AND P5, PT, R22.reuse, R106.reuse, PT ;  /* 0x0000006a1600720c */ /* 0x0c0fe20003fa6270 */
[----:B------:R-:W-:Y:S01]  /*5170*/  VIADD R32, R22, 0x40 ;  /* 0x0000004016207836 */ /* 0x000fe20000000000 */
[----:B------:R-:W-:Y:S04]  /*5180*/  BSSY B1, `(.L_x_5622) ;  /* 0x0000007000017945 */ /* 0x000fe80003800000 */
[----:B------:R-:W-:-:S07]  /*5190*/  ISETP.GE.AND P4, PT, R32, R106, PT ;  /* 0x0000006a2000720c */ /* 0x000fce0003f86270 */
[----:B------:R-:W-:Y:S06]  /*51a0*/  @P5 BRA `(.L_x_5623) ;  /* 0x0000000000105947 */ /* 0x000fec0003800000 */
[----:B------:R-:W1:Y:S04]  /*51b0*/  @!P1 LDS.128 R32, [R104] ;  /* 0x0000000068209984 */ /* 0x000e680000000c00 */
[----:B------:R-:W2:Y:S04]  /*51c0*/  @!P2 LDS.128 R36, [R102] ;  /* 0x000000006624a984 */ /* 0x000ea80000000c00 */
[----:B-1----:R1:W-:Y:S04]  /*51d0*/  @!P1 STG.E.128 desc[UR40][R42.64], R32 ;  /* 0x000000202a009986 */ /* 0x0023e8000c101d28 */
[----:B--2---:R1:W-:Y:S02]  /*51e0*/  @!P2 STG.E.128 desc[UR40][R42.64+0x40], R36 ;  /* 0x000040242a00a986 */ /* 0x0043e4000c101d28 */
.L_x_5623:
[----:B------:R-:W-:Y:S05]  /*51f0*/  BSYNC B1 ;  /* 0x0000000000017941 */ /* 0x000fea0003800000 */
.L_x_5622:
[----:B------:R-:W-:Y:S05]  /*5200*/  @P4 BRA `(.L_x_5603) ;  /* 0x0000000000104947 */ /* 0x000fea0003800000 */
[----:B-1----:R-:W1:Y:S04]  /*5210*/  @!P1 LDS.128 R32, [R104+0x2000] ;  /* 0x0020000068209984 */ /* 0x002e680000000c00 */
[----:B------:R-:W2:Y:S04]  /*5220*/  @!P2 LDS.128 R36, [R102+0x2000] ;  /* 0x002000006624a984 */ /* 0x000ea80000000c00 */
[----:B-1----:R3:W-:Y:S04]  /*5230*/  @!P1 STG.E.128 desc[UR40][R40.64], R32 ;  /* 0x0000002028009986 */ /* 0x0027e8000c101d28 */
[----:B--2---:R3:W-:Y:S02]  /*5240*/  @!P2 STG.E.128 desc[UR40][R40.64+0x40], R36 ;  /* 0x000040242800a986 */ /* 0x0047e4000c101d28 */
.L_x_5603:
[----:B------:R-:W-:Y:S05]  /*5250*/  BSYNC B0 ;  /* 0x0000000000007941 */ /* 0x000fea0003800000 */
.L_x_5585:
        /* <DEDUP_REMOVED lines=17> */
.L_x_5625:
[----:B------:R-:W-:Y:S05]  /*5370*/  BSYNC B0 ;  /* 0x0000000000007941 */ /* 0x000fea0003800000 */
.L_x_5624:
[----:B------:R-:W2:Y:S01]  /*5380*/  SYNCS.PHASECHK.TRANS64.TRYWAIT P3, [R96+URZ+0x324b0], R107 ;  /* 0x0324b06b600075a7 */ /* 0x000ea2000806017f */
[----:B------:R-:W-:Y:S01]  /*5390*/  ULDC UR42, c[0x0][0x320] ;  /* 0x0000c800002a7ab9 */ /* 0x000fe20000000800 */
[----:B------:R-:W-:Y:S01]  /*53a0*/  ULDC.64 UR38, c[0x0][0x328] ;  /* 0x0000ca0000267ab9 */ /* 0x000fe20000000a00 */
[----:B------:R-:W-:Y:S01]  /*53b0*/  ULDC.64 UR36, c[0x0][0x318] ;  /* 0x0000c60000247ab9 */ /* 0x000fe20000000a00 */
[----:B------:R-:W-:Y:S01]  /*53c0*/  BSSY B0, `(.L_x_5626) ;  /* 0x0000003000007945 */ /* 0x000fe20003800000 */
[----:B-1----:R-:W-:-:S03]  /*53d0*/  IMAD R32, R18, 0x6000, R79 ;  /* 0x0000600012207824 */ /* 0x002fc600078e024f */
[----:B--2---:R-:W-:Y:S05]  /*53e0*/  @!P3 BRA `(.L_x_5627) ;  /* 0x000001840090b947 */ /* 0x004fea0003800000 */
.L_x_5895:
[----:B------:R-:W-:Y:S05]  /*53f0*/  BSYNC B0 ;  /* 0x0000000000007941 */ /* 0x000fea0003800000 */
.L_x_5626:
        /* <DEDUP_REMOVED lines=39> */
.L_x_5629:
[----:B------:R-:W-:Y:S05]  /*5670*/  BSYNC B0 ;  /* 0x0000000000007941 */ /* 0x000fea0003800000 */
.L_x_5628:
[----:B--2---:R-:W-:Y:S01]  /*5680*/  VIADD R32, R22, 0x40 ;  /* 0x0000004016207836 */ /* 0x004fe20000000000 */
[----:B------:R-:W-:Y:S04]  /*5690*/  BSSY B0, `(.L_x_5630) ;  /* 0x0000025000007945 */ /* 0x000fe80003800000 */
[----:B------:R-:W-:-:S13]  /*56a0*/  ISETP.GE.AND P3, PT, R32, R106, PT ;  /* 0x0000006a2000720c */ /* 0x000fda0003f66270 */
[----:B------:R-:W-:Y:S05]  /*56b0*/  @P3 BRA `(.L_x_5631) ;  /* 0x0000000000883947 */ /* 0x000fea0003800000 */
[----:B------:R-:W-:Y:S01]  /*56c0*/  IADD3 R35, P3, R36, 0x40, RZ ;  /* 0x0000004024237810 */ /* 0x000fe20007f7e0ff */
        /* <DEDUP_REMOVED lines=33> */
.L_x_5631:
[----:B------:R-:W-:Y:S05]  /*58e0*/  BSYNC B0 ;  /* 0x0000000000007941 */ /* 0x000fea0003800000 */
.L_x_5630:
[----:B------:R-:W-:Y:S01]  /*58f0*/  @!PT LDS RZ, [RZ] ;  /* 0x00000000fffff984 */ /* 0x000fe20000000800 */
[----:B------:R-:W-:Y:S01]  /*5900*/  @!PT LDS RZ, [RZ] ;  /* 0x00000000fffff984 */ /* 0x000fe20000000800 */
[----:B------:R-:W-:Y:S01]  /*5910*/  @!PT LDS RZ, [RZ] ;  /* 0x00000000fffff984 */ /* 0x000fe20000000800 */
[----:B------:R-:W-:Y:S01]  /*5920*/  @!PT LDS RZ, [RZ] ;  /* 0x00000000fffff984 */ /* 0x000fe20000000800 */
[----:B------:R3:W-:Y:S06]  /*5930*/  MEMBAR.ALL.CTA ;  /* 0x0000000000007992 */ /* 0x0007ec0000008000 */
[----:B---3--:R-:W3:Y:S02]  /*5940*/  FENCE.VIEW.ASYNC.S ;  /* 0x00000000000073c6 */ /* 0x008ee40000000000 */
[----:B---3--:R3:W-:Y:S01]  /*5950*/  BAR.SYNC.DEFER_BLOCKING R76, 0x80 ;  /* 0x0002004c0000751d */ /* 0x0087e20000010000 */
[----:B------:R-:W-:Y:S01]  /*5960*/  ISETP.NE.AND P5, PT, R97, RZ, PT ;  /* 0x000000ff6100720c */ /* 0x000fe20003fa5270 */
[----:B------:R-:W-:-:S02]  /*5970*/  VIADD R18, R18, 0x1 ;  /* 0x0000000112127836 */ /* 0x000fc40000000000 */
[----:B01----:R-:W-:-:S03]  /*5980*/  @!P4 VIADD R96, R96, 0x324c0 ;  /* 0x000324c06060c836 */ /* 0x003fc60000000000 */
[C---:B------:R-:W-:Y:S02]  /*5990*/  ISETP.NE.AND P3, PT, R18.reuse, 0x2, PT ;  /* 0x000000021200780c */ /* 0x040fe40003f65270 */
[----:B------:R-:W-:Y:S02]  /*59a0*/  @!P4 PRMT R96, RZ, 0x654, R96 ;  /* 0x00000654ff60c816 */ /* 0x000fe40000000060 */
[----:B--2---:R-:W-:Y:S02]  /*59b0*/  SEL R33, RZ, 0x1, P3 ;  /* 0x00000001ff217807 */ /* 0x004fe40001800000 */
        /* <DEDUP_REMOVED lines=9> */
.L_x_5580:
[----:B------:R-:W2:Y:S01]  /*5a50*/  LDL R5, [R1+0x28] ;  /* 0x0000280001057983 */ /* 0x000ea20000100800 */
[----:B------:R-:W0:Y:S01]  /*5a60*/  LDC R0, c[0x0][0x448] ;  /* 0x00011200ff007b82 */ /* 0x000e220000000800 */
        /* <DEDUP_REMOVED lines=23> */
[----:B0-----:R-:W-:Y:S02]  /*5be0*/  ISETP.NE.AND P1, PT, R0, 0x1, PT ;  /* 0x000000010000780c */ /* 0x001fe40003f25270 */
[----:B------:R-:W-:Y:S01]  /*5bf0*/  CS2R R108, SRZ ;  /* 0x00000000006c7805 */ /* 0x000fe2000001ff00 */
[----:B------:R-:W-:Y:S01]  /*5c00*/  IMAD.MOV.U32 R173, RZ, RZ, RZ ;  /* 0x000000ffffad7224 */ /* 0x000fe200078e00ff */
[----:B------:R-:W-:-:S02]  /*5c10*/  CS2R R104, SRZ ;  /* 0x0000000000687805 */ /* 0x000fc4000001ff00 */
[----:B------:R-:W-:Y:S02]  /*5c20*/  CS2R R170, SRZ ;  /* 0x0000000000aa7805 */ /* 0x000fe4000001ff00 */
[----:B------:R-:W-:Y:S02]  /*5c30*/  CS2R R100, SRZ ;  /* 0x0000000000647805 */ /* 0x000fe4000001ff00 */
[----:B---3--:R-:W-:Y:S02]  /*5c40*/  CS2R R96, SRZ ;  /* 0x0000000000607805 */ /* 0x008fe4000001ff00 */
        /* <DEDUP_REMOVED lines=35> */
[----:B------:R-:W-:Y:S01]  /*5e80*/  CS2R R26, SRZ ;  /* 0x00000000001a7805 */ /* 0x000fe2000001ff00 */
[----:B--2---:R-:W-:-:S04]  /*5e90*/  VIADD R0, R5, 0x7f ;  /* 0x0000007f05007836 */ /* 0x004fc80000000000 */
[----:B0-----:R-:W-:-:S05]  /*5ea0*/  @P1 IMAD.HI.U32 R3, R0, R3, RZ ;  /* 0x0000000300031227 */ /* 0x001fca00078e00ff */
[----:B-1----:R-:W-:Y:S02]  /*5eb0*/  @P1 SHF.R.U32.HI R0, RZ, R4, R3 ;  /* 0x00000004ff001219 */ /* 0x002fe40000011603 */
[----:B------:R-:W-:Y:S02]  /*5ec0*/  CS2R R4, SRZ ;  /* 0x0000000000047805 */ /* 0x000fe4000001ff00 */
[----:B------:R-:W-:Y:S01]  /*5ed0*/  PLOP3.LUT P1, PT, PT, PT, PT, 0x80, 0x0 ;  /* 0x000000000000781c */ /* 0x000fe20003f2f070 */
        /* <DEDUP_REMOVED lines=13> */
.L_x_5633:
        /* <DEDUP_REMOVED lines=10> */
.L_x_5898:
[----:B01----:R-:W-:Y:S01]  /*6050*/  LEA.HI R0, R14, R14, RZ, 0x1 ;  /* 0x0000000e0e007211 */ /* 0x003fe200078f08ff */
[----:B------:R-:W-:Y:S01]  /*6060*/  VIADD R24, R19, 0x18400 ;  /* 0x0001840013187836 */ /* 0x000fe20000000000 */
[----:B------:R-:W-:Y:S01]  /*6070*/  BSSY B6, `(.L_x_5636) ;  /* 0x000001d000067945 */ /* 0x000fe20003800000 */
[----:B------:R-:W-:Y:S01]  /*6080*/  IMAD.MOV.U32 R213, RZ, RZ, 0x40000040 ;  /* 0x40000040ffd57424 */ /* 0x000fe200078e00ff */
[----:B------:R-:W-:Y:S02]  /*6090*/  LOP3.LUT R3, R0, 0x7fffe, RZ, 0xc0, !PT ;  /* 0x0007fffe00037812 */ /* 0x000fe400078ec0ff */
[----:B------:R-:W-:-:S03]  /*60a0*/  LOP3.LUT P0, RZ, R24, 0x1bf, RZ, 0xc0, !PT ;  /* 0x000001bf18ff7812 */ /* 0x000fc6000780c0ff */
[----:B------:R-:W-:-:S04]  /*60b0*/  IMAD.IADD R3, R14, 0x1, -R3 ;  /* 0x000000010e037824 */ /* 0x000fc800078e0a03 */
[----:B------:R-:W-:-:S05]  /*60c0*/  IMAD R3, R3, 0x2000, R24 ;  /* 0x0000200003037824 */ /* 0x000fca00078e0218 */
[----:B------:R-:W-:Y:S01]  /*60d0*/  SHF.R.U32.HI R0, RZ, 0x4, R3 ;  /* 0x00000004ff007819 */ /* 0x000fe20000011603 */
[----:B------:R-:W-:-:S03]  /*60e0*/  VIADD R3, R3, 0xa000 ;  /* 0x0000a00003037836 */ /* 0x000fc60000000000 */
[----:B------:R-:W-:Y:S02]  /*60f0*/  LOP3.LUT R0, R0, 0x3fff, RZ, 0xc0, !PT ;  /* 0x00003fff00007812 */ /* 0x000fe400078ec0ff */
[----:B------:R-:W-:Y:S02]  /*6100*/  SHF.R.U32.HI R3, RZ, 0x4, R3 ;  /* 0x00000004ff037819 */ /* 0x000fe40000011603 */
[----:B------:R-:W-:Y:S02]  /*6110*/  LOP3.LUT R212, R0, 0x10000, RZ, 0xfc, !PT ;  /* 0x0001000000d47812 */ /* 0x000fe400078efcff */
        /* <DEDUP_REMOVED lines=18> */
.L_x_5637:
[----:B------:R-:W-:Y:S05]  /*6240*/  BSYNC B6 ;  /* 0x0000000000067941 */ /* 0x000fea0003800000 */
.L_x_5636:
[----:B------:R-:W-:Y:S02]  /*6250*/  ULDC UR4, c[0x0][0x3f4] ;  /* 0x0000fd0000047ab9 */ /* 0x000fe40000000800 */
[----:B------:R-:W-:-:S13]  /*6260*/  ISETP.LT.AND P0, PT, RZ, UR4, PT ;  /* 0x00000004ff007c0c */ /* 0x000fda000bf01270 */
        /* <DEDUP_REMOVED lines=11> */
.L_x_5641:
[----:B-1----:R1:W2:Y:S02]  /*6320*/  SYNCS.PHASECHK.TRANS64.TRYWAIT P0, [R19+URZ+0x32400], R0 ;  /* 0x03240000130075a7 */ /* 0x0022a4000800017f */
[----:B--2---:R-:W-:Y:S05]  /*6330*/  @!P0 NANOSLEEP.SYNCS 0x989680 ;  /* 0x009896800000895d */ /* 0x004fea0003900000 */
[----:B------:R-:W2:Y:S02]  /*6340*/  @!P0 SYNCS.PHASECHK.TRANS64 P0, [R19+URZ+0x32400], R0 ;  /* 0x03240000130085a7 */ /* 0x000ea4000800007f */
[----:B--2---:R-:W-:Y:S05]  /*6350*/  @!P0 BRA `(.L_x_5641) ;  /* 0xfffffffc00f08947 */ /* 0x004fea000383ffff */
.L_x_5640:
[----:B------:R-:W-:Y:S05]  /*6360*/  BSYNC B0 ;  /* 0x0000000000007941 */ /* 0x000fea0003800000 */
.L_x_5639:
[----:B------:R-:W-:Y:S05]  /*6370*/  BRA `(.L_x_5642) ;  /* 0x0000002c00887947 */ /* 0x000fea0003800000 */
.L_x_5638:
        /* <DEDUP_REMOVED lines=30> */
.L_x_5644:
[----:B------:R-:W-:Y:S05]  /*6560*/  BSYNC B6 ;  /* 0x0000000000067941 */ /* 0x000fea0003800000 */
.L_x_5643:
[----:B------:R-:W2:Y:S01]  /*6570*/  LDL R41, [R1+0x28] ;  /* 0x0000280001297983 */ /* 0x000ea20000100800 */
[----:B------:R-:W-:Y:S01]  /*6580*/  ULDC.U8 UR4, c[0x0][0x410] ;  /* 0x0001040000047ab9 */ /* 0x000fe20000000000 */
[----:B------:R-:W-:Y:S01]  /*6590*/  BSSY B0, `(.L_x_5645) ;  /* 0x00002b8000007945 */ /* 0x000fe20003800000 */
[----:B------:R-:W-:Y:S01]  /*65a0*/  ISETP.NE.AND P0, PT, RZ, UR4, PT ;  /* 0x00000004ff007c0c */ /* 0x000fe2000bf05270 */
[----:B--2---:R-:W-:-:S12]  /*65b0*/  IMAD.IADD R39, R22, 0x1, R41 ;  /* 0x0000000116277824 */ /* 0x004fd800078e0229 */
[----:B------:R-:W-:Y:S05]  /*65c0*/  @!P0 BRA `(.L_x_5646) ;  /* 0x0000001400948947 */ /* 0x000fea0003800000 */
[----:B------:R-:W0:Y:S01]  /*65d0*/  LDC R35, c[0x0][0x448] ;  /* 0x00011200ff237b82 */ /* 0x000e220000000800 */
[----:B------:R-:W1:Y:S01]  /*65e0*/  S2R R20, SR_TID.X ;  /* 0x0000000000147919 */ /* 0x000e620000002100 */
[----:B------:R-:W-:Y:S01]  /*65f0*/  ULDC.64 UR4, c[0x0][0x3f8] ;  /* 0x0000fe0000047ab9 */ /* 0x000fe20000000a00 */
[----:B------:R-:W-:Y:S01]  /*6600*/  ULDC.64 UR6, c[0x0][0x408] ;  /* 0x0001020000067ab9 */ /* 0x000fe20000000a00 */
[----:B------:R-:W-:Y:S02]  /*6610*/  IMAD.MOV.U32 R6, RZ, RZ, R24 ;  /* 0x000000ffff067224 */ /* 0x000fe400078e0018 */
[----:B------:R-:W-:Y:S02]  /*6620*/  IMAD.MOV.U32 R7, RZ, RZ, R29 ;  /* 0x000000ffff077224 */ /* 0x000fe400078e001d */
[----:B------:R-:W-:Y:S02]  /*6630*/  IMAD.MOV.U32 R8, RZ, RZ, R30 ;  /* 0x000000ffff087224 */ /* 0x000fe400078e001e */
[----:B------:R-:W-:Y:S01]  /*6640*/  IMAD.MOV.U32 R9, RZ, RZ, R27 ;  /* 0x000000ffff097224 */ /* 0x000fe200078e001b */
[----:B0-----:R-:W-:Y:S01]  /*6650*/  ISETP.NE.AND P0, PT, R35, 0x1, PT ;  /* 0x000000012300780c */ /* 0x001fe20003f05270 */
[----:B-1----:R-:W-:-:S12]  /*6660*/  VIADD R21, R20, 0xffffff80 ;  /* 0xffffff8014157836 */ /* 0x002fd80000000000 */
[----:B------:R-:W0:Y:S01]  /*6670*/  @P0 LDC R0, c[0x0][0x44c] ;  /* 0x00011300ff000b82 */ /* 0x000e220000000800 */
[----:B------:R-:W-:-:S04]  /*6680*/  SHF.R.S32.HI R20, RZ, 0x1f, R21 ;  /* 0x0000001fff147819 */ /* 0x000fc80000011415 */
[----:B------:R-:W-:-:S03]  /*6690*/  LEA.HI R20, R20, R21, RZ, 0x2 ;  /* 0x0000001514147211 */ /* 0x000fc600078f10ff */
[----:B------:R-:W1:Y:S01]  /*66a0*/  @P0 LDC R5, c[0x0][0x450] ;  /* 0x00011400ff050b82 */ /* 0x000e620000000800 */
[----:B------:R-:W-:-:S04]  /*66b0*/  LOP3.LUT R20, R20, 0xfffffffc, RZ, 0xc0, !PT ;  /* 0xfffffffc14147812 */ /* 0x000fc800078ec0ff */
[----:B------:R-:W-:-:S05]  /*66c0*/  IADD3 R20, R21, -R20, RZ ;  /* 0x8000001415147210 */ /* 0x000fca0007ffe0ff */
[----:B------:R-:W-:-:S04]  /*66d0*/  IMAD R3, R20, 0x40, R39 ;  /* 0x0000004014037824 */ /* 0x000fc800078e0227 */
        /* <DEDUP_REMOVED lines=23> */
.L_x_5904:
[----:B------:R-:W5:Y:S01]  /*6850*/  LDL R9, [R1+0x1c] ;  /* 0x00001c0001097983 */ /* 0x000f620000100800 */
[----:B------:R-:W-:Y:S01]  /*6860*/  BSSY B1, `(.L_x_5648) ;  /* 0x000001f000017945 */ /* 0x000fe20003800000 */
[----:B------:R-:W-:Y:S02]  /*6870*/  CS2R R30, SRZ ;  /* 0x00000000001e7805 */ /* 0x000fe4000001ff00 */
[----:B------:R-:W-:Y:S02]  /*6880*/  CS2R R20, SRZ ;  /* 0x0000000000147805 */ /* 0x000fe4000001ff00 */
[----:B------:R-:W-:Y:S02]  /*6890*/  CS2R R28, SRZ ;  /* 0x00000000001c7805 */ /* 0x000fe4000001ff00 */
[----:B------:R-:W-:Y:S01]  /*68a0*/  CS2R R24, SRZ ;  /* 0x0000000000187805 */ /* 0x000fe2000001ff00 */
[----:B-----5:R-:W-:-:S05]  /*68b0*/  IMAD R35, R9, R35, RZ ;  /* 0x0000002309237224 */ /* 0x020fca00078e02ff */
[----:B------:R-:W-:-:S13]  /*68c0*/  ISETP.GE.AND P0, PT, R39, R35, PT ;  /* 0x000000232700720c */ /* 0x000fda0003f06270 */
        /* <DEDUP_REMOVED lines=24> */
.L_x_5649:
[----:B------:R-:W-:Y:S05]  /*6a50*/  BSYNC B1 ;  /* 0x0000000000017941 */ /* 0x000fea0003800000 */
.L_x_5648:
        /* <DEDUP_REMOVED lines=21> */
.L_x_5910:
[----:B01----:R-:W5:Y:S04]  /*6bb0*/  LDL R7, [R1+0x6c] ;  /* 0x00006c0001077983 */ /* 0x003f680000100800 */
[----:B------:R-:W2:Y:S01]  /*6bc0*/  LDL R37, [R1+0x74] ;  /* 0x0000740001257983 */ /* 0x000ea20000100800 */
[----:B------:R-:W-:Y:S01]  /*6bd0*/  VIADD R4, R39, 0x40 ;  /* 0x0000004027047836 */ /* 0x000fe20000000000 */
[----:B------:R-:W-:Y:S01]  /*6be0*/  BSSY B1, `(.L_x_5651) ;  /* 0x0000022000017945 */ /* 0x000fe20003800000 */
[----:B------:R-:W-:Y:S02]  /*6bf0*/  CS2R R8, SRZ ;  /* 0x0000000000087805 */ /* 0x000fe4000001ff00 */
[----:B------:R-:W-:Y:S02]  /*6c00*/  CS2R R12, SRZ ;  /* 0x00000000000c7805 */ /* 0x000fe4000001ff00 */
[----:B------:R-:W-:-:S02]  /*6c10*/  CS2R R10, SRZ ;  /* 0x00000000000a7805 */ /* 0x000fc4000001ff00 */
[----:B------:R-:W-:Y:S02]  /*6c20*/  ISETP.GE.AND P0, PT, R4, R35, PT ;  /* 0x000000230400720c */ /* 0x000fe40003f06270 */
[----:B-----5:R-:W-:-:S04]  /*6c30*/  LEA.HI R6, R7, R7, RZ, 0x1 ;  /* 0x0000000707067211 */ /* 0x020fc800078f08ff */
[----:B------:R-:W-:Y:S01]  /*6c40*/  LOP3.LUT R6, R6, 0xfffffffe, RZ, 0xc0, !PT ;  /* 0xfffffffe06067812 */ /* 0x000fe200078ec0ff */
[----:B--2---:R-:W-:-:S04]  /*6c50*/  IMAD.SHL.U32 R36, R37, 0x40, RZ ;  /* 0x0000004025247824 */ /* 0x004fc800078e00ff */
[----:B------:R-:W-:-:S05]  /*6c60*/  IMAD.IADD R73, R7, 0x1, -R6 ;  /* 0x0000000107497824 */ /* 0x000fca00078e0a06 */
[----:B------:R-:W-:Y:S01]  /*6c70*/  SHF.L.U32 R34, R73, 0x1f, RZ ;  /* 0x0000001f49227819 */ /* 0x000fe200000006ff */
[----:B------:R-:W-:Y:S06]  /*6c80*/  @P0 BRA `(.L_x_5652) ;  /* 0x00000000005c0947 */ /* 0x000fec0003800000 */
[----:B------:R-:W2:Y:S01]  /*6c90*/  LDL R15, [R1+0x80] ;  /* 0x00008000010f7983 */ /* 0x000ea20000100800 */
[----:B------:R-:W-:Y:S01]  /*6ca0*/  ULDC UR4, c[0x0][0x3f4] ;  /* 0x0000fd0000047ab9 */ /* 0x000fe20000000800 */
[----:B---3--:R-:W-:Y:S01]  /*6cb0*/  IMAD.MOV.U32 R6, RZ, RZ, R0 ;  /* 0x000000ffff067224 */ /* 0x008fe200078e0000 */
[----:B------:R-:W-:Y:S01]  /*6cc0*/  ISETP.GE.AND P3, PT, R203, UR4, PT ;  /* 0x00000004cb007c0c */ /* 0x000fe2000bf66270 */
[----:B------:R-:W-:Y:S01]  /*6cd0*/  IMAD.MOV.U32 R7, RZ, RZ, R3 ;  /* 0x000000ffff077224 */ /* 0x000fe200078e0003 */
[----:B------:R-:W-:Y:S02]  /*6ce0*/  ISETP.GE.AND P2, PT, R200, UR4, PT ;  /* 0x00000004c8007c0c */ /* 0x000fe4000bf46270 */
[----:B------:R-:W-:-:S09]  /*6cf0*/  CS2R R12, SRZ ;  /* 0x00000000000c7805 */ /* 0x000fd2000001ff00 */
[C---:B------:R-:W-:Y:S01]  /*6d00*/  @!P3 IMAD.SHL.U32 R9, R203.reuse, 0x2, RZ ;  /* 0x00000002cb09b824 */ /* 0x040fe200078e00ff */
[----:B------:R-:W-:Y:S02]  /*6d10*/  CS2R R26, SRZ ;  /* 0x00000000001a7805 */ /* 0x000fe4000001ff00 */
[----:B------:R-:W-:Y:S01]  /*6d20*/  CS2R R10, SRZ ;  /* 0x00000000000a7805 */ /* 0x000fe2000001ff00 */
[----:B------:R-:W-:Y:S01]  /*6d30*/  @!P2 IMAD.WIDE R6, R200, 0x2, R6 ;  /* 0x00000002c806a825 */ /* 0x000fe200078e0206 */
[-C--:B------:R-:W-:Y:S02]  /*6d40*/  @!P3 IADD3 R32, P0, R0, R9.reuse, RZ ;  /* 0x000000090020b210 */ /* 0x080fe40007f1e0ff */
[----:B----4-:R-:W-:Y:S02]  /*6d50*/  @!P3 IADD3 R4, P1, R14, R9, RZ ;  /* 0x000000090e04b210 */ /* 0x010fe40007f3e0ff */
[----:B------:R0:W5:Y:S01]  /*6d60*/  @!P2 LD.E.64 R12, desc[UR40][R6.64] ;  /* 0x00000028060ca980 */ /* 0x000162000c101b00 */
[----:B--2---:R-:W-:Y:S01]  /*6d70*/  @!P3 SHF.L.U64.HI R8, R203, 0x1, R15 ;  /* 0x00000001cb08b819 */ /* 0x004fe2000001020f */
        /* <DEDUP_REMOVED lines=8> */
.L_x_5652:
[----:B------:R-:W-:Y:S05]  /*6e00*/  BSYNC B1 ;  /* 0x0000000000017941 */ /* 0x000fea0003800000 */
.L_x_5651:
[----:B0-----:R-:W4:Y:S01]  /*6e10*/  S2R R7, SR_TID.X ;  /* 0x0000000000077919 */ /* 0x001f220000002100 */
[----:B------:R-:W0:Y:S01]  /*6e20*/  SYNCS.PHASECHK.TRANS64.TRYWAIT P0, [R19+URZ+0x32400], R34 ;  /* 0x03240022130075a7 */ /* 0x000e22000800017f */
[----:B------:R-:W-:Y:S01]  /*6e30*/  LOP3.LUT R3, R36, 0x1c0, RZ, 0xc0, !PT ;  /* 0x000001c024037812 */ /* 0x000fe200078ec0ff */
[----:B-----5:R-:W-:Y:S01]  /*6e40*/  IMAD.MOV.U32 R4, RZ, RZ, R26 ;  /* 0x000000ffff047224 */ /* 0x020fe200078e001a */
        /* <DEDUP_REMOVED lines=12> */
[----:B------:R-:W-:Y:S01]  /*6f10*/  IMAD.MOV.U32 R4, RZ, RZ, R13 ;  /* 0x000000ffff047224 */ /* 0x000fe200078e000d */
[----:B------:R-:W-:Y:S01]  /*6f20*/  PRMT R44, R44, 0x5410, R3 ;  /* 0x000054102c2c7816 */ /* 0x000fe20000000003 */
[----:B------:R-:W-:Y:S01]  /*6f30*/  IMAD.MOV.U32 R5, RZ, RZ, R10 ;  /* 0x000000ffff057224 */ /* 0x000fe200078e000a */
[----:B------:R-:W-:Y:S02]  /*6f40*/  LOP3.LUT P2, RZ, R37, 0x4, RZ, 0xc0, !PT ;  /* 0x0000000425ff7812 */ /* 0x000fe4000784c0ff */
[----:B------:R-:W-:Y:S02]  /*6f50*/  PRMT R46, R46, 0x5410, R4 ;  /* 0x000054102e2e7816 */ /* 0x000fe40000000004 */
[----:B------:R-:W-:Y:S01]  /*6f60*/  PRMT R47, R5, 0x7610, R47 ;  /* 0x00007610052f7816 */ /* 0x000fe2000000002f */
[----:B------:R-:W-:Y:S01]  /*6f70*/  IMAD.MOV.U32 R5, RZ, RZ, R11 ;  /* 0x000000ffff057224 */ /* 0x000fe200078e000b */
[----:B------:R-:W-:Y:S01]  /*6f80*/  ISETP.GE.AND P1, PT, R22, R41, PT ;  /* 0x000000291600720c */ /* 0x000fe20003f26270 */
[----:B----4-:R-:W-:-:S05]  /*6f90*/  VIADD R14, R7, 0xffffff80 ;  /* 0xffffff80070e7836 */ /* 0x010fca0000000000 */
[----:B------:R-:W-:-:S04]  /*6fa0*/  SHF.R.S32.HI R7, RZ, 0x1f, R14 ;  /* 0x0000001fff077819 */ /* 0x000fc8000001140e */
[----:B------:R-:W-:-:S04]  /*6fb0*/  LEA.HI R7, R7, R14, RZ, 0x5 ;  /* 0x0000000e07077211 */ /* 0x000fc800078f28ff */
[----:B------:R-:W-:-:S05]  /*6fc0*/  SHF.R.S32.HI R7, RZ, 0x5, R7 ;  /* 0x00000005ff077819 */ /* 0x000fca0000011407 */
[----:B------:R-:W-:-:S04]  /*6fd0*/  IMAD R0, R7, 0x200, R0 ;  /* 0x0000020007007824 */ /* 0x000fc800078e0200 */
[----:B------:R-:W-:-:S04]  /*6fe0*/  IMAD R3, R0, 0x2, R19 ;  /* 0x0000000200037824 */ /* 0x000fc800078e0213 */
[C---:B------:R-:W-:Y:S02]  /*6ff0*/  VIADD R4, R3.reuse, 0x18400 ;  /* 0x0001840003047836 */ /* 0x040fe40000000000 */
[----:B------:R-:W-:Y:S01]  /*7000*/  VIADD R0, R3, 0x18440 ;  /* 0x0001844003007836 */ /* 0x000fe20000000000 */
[----:B0-----:R-:W-:Y:S06]  /*7010*/  @!P0 BRA `(.L_x_5654) ;  /* 0x0000016c00b48947 */ /* 0x001fec0003800000 */
.L_x_5911:
[----:B------:R-:W-:Y:S05]  /*7020*/  BSYNC B1 ;  /* 0x0000000000017941 */ /* 0x000fea0003800000 */
.L_x_5653:
        /* <DEDUP_REMOVED lines=10> */
[----:B------:R-:W-:Y:S01]  /*70d0*/  SHF.R.U32.HI R14, RZ, 0x10, R29 ;  /* 0x00000010ff0e7819 */ /* 0x000fe2000001161d */
        /* <DEDUP_REMOVED lines=12> */
[----:B------:R-:W-:Y:S01]  /*71a0*/  FMUL.FTZ R35, R29, R33 ;  /* 0x000000211d237220 */ /* 0x000fe20000410000 */
[----:B------:R-:W-:-:S02]  /*71b0*/  HADD2.F32 R14, -RZ, R6.H0_H0 ;  /* 0x20000006ff0e7230 */ /* 0x000fc40000004100 */
[----:B0-----:R-:W-:Y:S01]  /*71c0*/  FMUL.FTZ R34, R4, R32 ;  /* 0x0000002004227220 */ /* 0x001fe20000410000 */
        /* <DEDUP_REMOVED lines=25> */
.L_x_5658:
[----:B------:R-:W-:Y:S05]  /*7360*/  BSYNC B2 ;  /* 0x0000000000027941 */ /* 0x000fea0003800000 */
.L_x_5657:
[----:B------:R-:W-:Y:S05]  /*7370*/  @P1 BRA `(.L_x_5656) ;  /* 0x0000000000a81947 */ /* 0x000fea0003800000 */
[----:B-1----:R-:W1:Y:S01]  /*7380*/  LDS.128 R4, [R0] ;  /* 0x0000000000047984 */ /* 0x002e620000000c00 */
        /* <DEDUP_REMOVED lines=14> */
[----:B------:R-:W-:-:S02]  /*7470*/  HADD2.F32 R14, -RZ, R6.H0_H0 ;  /* 0x20000006ff0e7230 */ /* 0x000fc40000004100 */
[----:B------:R-:W-:Y:S01]  /*7480*/  FMUL.FTZ R30, R4, R28 ;  /* 0x0000001c041e7220 */ /* 0x000fe20000410000 */
[----:B0-----:R-:W-:Y:S01]  /*7490*/  FFMA.FTZ R34, R20, R29, R32 ;  /* 0x0000001d14227223 */ /* 0x001fe20000010020 */
        /* <DEDUP_REMOVED lines=24> */
.L_x_5656:
[----:B------:R-:W-:Y:S05]  /*7620*/  BSYNC B1 ;  /* 0x0000000000017941 */ /* 0x000fea0003800000 */
.L_x_5655:
[----:B-12---:R-:W-:-:S05]  /*7630*/  VIADD R4, R22, 0x40 ;  /* 0x0000004016047836 */ /* 0x006fca0000000000 */
[----:B------:R-:W-:-:S13]  /*7640*/  ISETP.GE.AND P0, PT, R4, R41, PT ;  /* 0x000000290400720c */ /* 0x000fda0003f06270 */
        /* <DEDUP_REMOVED lines=15> */
[----:B-1----:R-:W-:-:S02]  /*7740*/  HADD2.F32 R14, -RZ, R7.H0_H0 ;  /* 0x20000007ff0e7230 */ /* 0x002fc40000004100 */
        /* <DEDUP_REMOVED lines=32> */
.L_x_5661:
[----:B------:R-:W-:Y:S05]  /*7950*/  BSYNC B1 ;  /* 0x0000000000017941 */ /* 0x000fea0003800000 */
.L_x_5660:
[----:B------:R-:W-:Y:S05]  /*7960*/  @P1 BRA `(.L_x_5659) ;  /* 0x0000001400e81947 */ /* 0x000fea0003800000 */
[----:B-1----:R-:W1:Y:S01]  /*7970*/  LDS.128 R4, [R0+0x2000] ;  /* 0x0020000000047984 */ /* 0x002e620000000c00 */
[----:B------:R-:W-:Y:S01]  /*7980*/  SHF.R.U32.HI R12, RZ, 0x10, R11 ;  /* 0x00000010ff0c7819 */ /* 0x000fe2000001160b */
[----:B------:R-:W-:Y:S01]  /*7990*/  HADD2.F32 R13, -RZ, R45.H0_H0 ;  /* 0x2000002dff0d7230 */ /* 0x000fe20000004100 */
[----:B------:R-:W-:Y:S02]  /*79a0*/  SHF.R.U32.HI R14, RZ, 0x10, R9 ;  /* 0x00000010ff0e7819 */ /* 0x000fe40000011609 */
        /* <DEDUP_REMOVED lines=18> */
[----:B------:R-:W-:Y:S02]  /*7ad0*/  HADD2.F32 R6, -RZ, R5.H0_H0 ;  /* 0x20000005ff067230 */ /* 0x000fe40000004100 */
        /* <DEDUP_REMOVED lines=20> */
.L_x_5646:
[----:B------:R-:W0:Y:S01]  /*7c20*/  S2R R0, SR_TID.X ;  /* 0x0000000000007919 */ /* 0x000e220000002100 */
[----:B------:R-:W1:Y:S01]  /*7c30*/  LDC R6, c[0x0][0x448] ;  /* 0x00011200ff067b82 */ /* 0x000e620000000800 */
[----:B------:R-:W-:Y:S01]  /*7c40*/  ULDC.64 UR4, c[0x0][0x3f8] ;  /* 0x0000fe0000047ab9 */ /* 0x000fe20000000a00 */
[----:B------:R-:W-:Y:S01]  /*7c50*/  ULDC.64 UR6, c[0x0][0x408] ;  /* 0x0001020000067ab9 */ /* 0x000fe20000000a00 */
[----:B------:R-:W-:Y:S02]  /*7c60*/  IMAD.MOV.U32 R28, RZ, RZ, R24 ;  /* 0x000000ffff1c7224 */ /* 0x000fe400078e0018 */
[----:B------:R-:W-:Y:S02]  /*7c70*/  IMAD.MOV.U32 R20, RZ, RZ, R30 ;  /* 0x000000ffff147224 */ /* 0x000fe400078e001e */
[----:B------:R-:W-:Y:S01]  /*7c80*/  IMAD.MOV.U32 R21, RZ, RZ, R27 ;  /* 0x000000ffff157224 */ /* 0x000fe200078e001b */
[----:B-1----:R-:W-:Y:S01]  /*7c90*/  ISETP.NE.AND P0, PT, R6, 0x1, PT ;  /* 0x000000010600780c */ /* 0x002fe20003f05270 */
[----:B0-----:R-:W-:-:S05]  /*7ca0*/  VIADD R0, R0, 0xffffff80 ;  /* 0xffffff8000007836 */ /* 0x001fca0000000000 */
[----:B------:R-:W-:-:S07]  /*7cb0*/  SHF.R.S32.HI R3, RZ, 0x1f, R0 ;  /* 0x0000001fff037819 */ /* 0x000fce0000011400 */
[----:B------:R-:W0:Y:S01]  /*7cc0*/  @P0 LDC R5, c[0x0][0x450] ;  /* 0x00011400ff050b82 */ /* 0x000e220000000800 */
[----:B------:R-:W-:-:S04]  /*7cd0*/  LEA.HI R3, R3, R0, RZ, 0x2 ;  /* 0x0000000003037211 */ /* 0x000fc800078f10ff */
[----:B------:R-:W-:-:S05]  /*7ce0*/  LOP3.LUT R3, R3, 0xfffffffc, RZ, 0xc0, !PT ;  /* 0xfffffffc03037812 */ /* 0x000fca00078ec0ff */
[----:B------:R-:W-:Y:S02]  /*7cf0*/  IMAD.IADD R3, R0, 0x1, -R3 ;  /* 0x0000000100037824 */ /* 0x000fe400078e0a03 */
[----:B------:R-:W1:Y:S02]  /*7d00*/  @P0 LDC R0, c[0x0][0x44c] ;  /* 0x00011300ff000b82 */ /* 0x000e640000000800 */
[----:B------:R-:W-:-:S04]  /*7d10*/  IMAD R3, R3, 0x40, R39 ;  /* 0x0000004003037824 */ /* 0x000fc800078e0227 */
[----:B-1----:R-:W-:-:S05]  /*7d20*/  @P0 IMAD.HI.U32 R0, R3, R0, RZ ;  /* 0x0000000003000227 */ /* 0x002fca00078e00ff */
[----:B0-----:R-:W-:-:S04]  /*7d30*/  @P0 SHF.R.U32.HI R3, RZ, R5, R0 ;  /* 0x00000005ff030219 */ /* 0x001fc80000011600 */
        /* <DEDUP_REMOVED lines=17> */
[----:B------:R-:W2:Y:S01]  /*7e50*/  LDL R11, [R1+0x1c] ;  /* 0x00001c00010b7983 */ /* 0x000ea20000100800 */
[----:B------:R-:W0:Y:S03]  /*7e60*/  LDC R31, c[0x0][0x3f4] ;  /* 0x0000fd00ff1f7b82 */ /* 0x000e260000000800 */
[----:B------:R-:W1:Y:S04]  /*7e70*/  SHFL.IDX PT, R3, R10, RZ, 0x1c1f ;  /* 0x001c1fff0a037589 */ /* 0x000e6800000e0000 */
[----:B------:R-:W3:Y:S04]  /*7e80*/  SHFL.IDX PT, R0, R28, RZ, 0x1c1f ;  /* 0x001c1fff1c007589 */ /* 0x000ee800000e0000 */
[----:B------:R-:W4:Y:S04]  /*7e90*/  SHFL.IDX PT, R14, R29, RZ, 0x1c1f ;  /* 0x001c1fff1d0e7589 */ /* 0x000f2800000e0000 */
[----:B------:R-:W5:Y:S01]  /*7ea0*/  SHFL.IDX PT, R8, R20, RZ, 0x1c1f ;  /* 0x001c1fff14087589 */ /* 0x000f6200000e0000 */
[----:B0-----:R-:W-:Y:S01]  /*7eb0*/  ISETP.GE.AND P0, PT, R16, R31, PT ;  /* 0x0000001f1000720c */ /* 0x001fe20003f06270 */
[----:B--2---:R-:W-:-:S05]  /*7ec0*/  IMAD R30, R11, R6, RZ ;  /* 0x000000060b1e7224 */ /* 0x004fca00078e02ff */
[----:B------:R-:W-:-:S13]  /*7ed0*/  ISETP.GE.OR P1, PT, R39, R30, P0 ;  /* 0x0000001e2700720c */ /* 0x000fda0000726670 */
[C---:B------:R-:W-:Y:S01]  /*7ee0*/  @!P1 IMAD.SHL.U32 R9, R16.reuse, 0x2, RZ ;  /* 0x0000000210099824 */ /* 0x040fe200078e00ff */
[----:B------:R-:W-:-:S04]  /*7ef0*/  @!P1 SHF.L.U64.HI R21, R16, 0x1, R17 ;  /* 0x0000000110159819 */ /* 0x000fc80000010211 */
[----:B-1----:R-:W-:-:S05]  /*7f00*/  @!P1 IADD3 R4, P2, R3, R9, RZ ;  /* 0x0000000903049210 */ /* 0x002fca0007f5e0ff */
[----:B---3--:R-:W-:-:S06]  /*7f10*/  @!P1 IMAD.X R5, R0, 0x1, R21, P2 ;  /* 0x0000000100059824 */ /* 0x008fcc00010e0615 */
[----:B------:R-:W2:Y:S01]  /*7f20*/  @!P1 LD.E.128 R4, desc[UR40][R4.64] ;  /* 0x0000002804049980 */ /* 0x000ea2000c101d00 */
[----:B----4-:R-:W-:-:S05]  /*7f30*/  @!P1 IADD3 R14, P2, R14, R9, RZ ;  /* 0x000000090e0e9210 */ /* 0x010fca0007f5e0ff */
[----:B-----5:R-:W-:-:S04]  /*7f40*/  @!P1 IMAD.X R3, R8, 0x1, R21, P2 ;  /* 0x0000000108039824 */ /* 0x020fc800010e0615 */
[----:B------:R-:W-:-:S05]  /*7f50*/  @!P1 IMAD.MOV.U32 R15, RZ, RZ, R3 ;  /* 0x000000ffff0f9224 */ /* 0x000fca00078e0003 */
[----:B------:R-:W3:Y:S01]  /*7f60*/  @!P1 LD.E.128 R24, desc[UR40][R14.64] ;  /* 0x000000280e189980 */ /* 0x000ee2000c101d00 */
[----:B------:R-:W-:Y:S02]  /*7f70*/  CS2R R36, SRZ ;  /* 0x0000000000247805 */ /* 0x000fe4000001ff00 */
[----:B------:R-:W-:Y:S01]  /*7f80*/  CS2R R34, SRZ ;  /* 0x0000000000227805 */ /* 0x000fe2000001ff00 */
[----:B------:R-:W0:Y:S04]  /*7f90*/  SHFL.IDX PT, R21, R29, 0x1, 0x1c1f ;  /* 0x003c1f001d157f89 */ /* 0x000e2800000e0000 */
[----:B------:R-:W1:Y:S01]  /*7fa0*/  SHFL.IDX PT, R20, R20, 0x1, 0x1c1f ;  /* 0x003c1f0014147f89 */ /* 0x000e6200000e0000 */
[----:B--2---:R-:W-:Y:S01]  /*7fb0*/  @!P1 IMAD.MOV.U32 R36, RZ, RZ, R4 ;  /* 0x000000ffff249224 */ /* 0x004fe200078e0004 */
[----:B------:R-:W-:Y:S01]  /*7fc0*/  @!P1 MOV R35, R7 ;  /* 0x0000000700239202 */ /* 0x000fe20000000f00 */
[----:B------:R-:W-:Y:S01]  /*7fd0*/  @!P1 IMAD.MOV.U32 R37, RZ, RZ, R5 ;  /* 0x000000ffff259224 */ /* 0x000fe200078e0005 */
[----:B------:R-:W-:Y:S01]  /*7fe0*/  CS2R R4, SRZ ;  /* 0x0000000000047805 */ /* 0x000fe2000001ff00 */
[----:B------:R-:W-:-:S02]  /*7ff0*/  IMAD.MOV.U32 R0, RZ, RZ, R36 ;  /* 0x000000ffff007224 */ /* 0x000fc400078e0024 */
[----:B------:R-:W-:Y:S01]  /*8000*/  @!P1 IMAD.MOV.U32 R34, RZ, RZ, R6 ;  /* 0x000000ffff229224 */ /* 0x000fe200078e0006 */
[----:B------:R-:W-:Y:S01]  /*8010*/  CS2R R6, SRZ ;  /* 0x0000000000067805 */ /* 0x000fe2000001ff00 */
[----:B------:R-:W-:Y:S01]  /*8020*/  IMAD.MOV.U32 R3, RZ, RZ, R37 ;  /* 0x000000ffff037224 */ /* 0x000fe200078e0025 */
[----:B------:R-:W-:Y:S01]  /*8030*/  PRMT R46, R46, 0x5410, R0 ;  /* 0x000054102e2e7816 */ /* 0x000fe20000000000 */
[----:B------:R-:W-:Y:S01]  /*8040*/  IMAD.MOV.U32 R8, RZ, RZ, R34 ;  /* 0x000000ffff087224 */ /* 0x000fe200078e0022 */
[----:B------:R-:W2:Y:S01]  /*8050*/  SHFL.IDX PT, R0, R28, 0x1, 0x1c1f ;  /* 0x003c1f001c007f89 */ /* 0x000ea200000e0000 */
[----:B------:R-:W-:Y:S01]  /*8060*/  IMAD.MOV.U32 R9, RZ, RZ, R35 ;  /* 0x000000ffff097224 */ /* 0x000fe200078e0023 */
[----:B------:R-:W-:Y:S01]  /*8070*/  PRMT R33, R33, 0x5410, R3 ;  /* 0x0000541021217816 */ /* 0x000fe20000000003 */
[----:B---3--:R-:W-:Y:S01]  /*8080*/  @!P1 IMAD.MOV.U32 R6, RZ, RZ, R24 ;  /* 0x000000ffff069224 */ /* 0x008fe200078e0018 */
[----:B------:R3:W4:Y:S01]  /*8090*/  SHFL.IDX PT, R3, R10, 0x1, 0x1c1f ;  /* 0x003c1f000a037f89 */ /* 0x00072200000e0000 */
[----:B------:R-:W-:Y:S01]  /*80a0*/  @!P1 IMAD.MOV.U32 R7, RZ, RZ, R25 ;  /* 0x000000ffff079224 */ /* 0x000fe200078e0019 */
[----:B------:R-:W-:Y:S01]  /*80b0*/  PRMT R32, R8, 0x5410, R9 ;  /* 0x0000541008207816 */ /* 0x000fe20000000009 */
[----:B------:R-:W-:-:S02]  /*80c0*/  @!P1 IMAD.MOV.U32 R4, RZ, RZ, R26 ;  /* 0x000000ffff049224 */ /* 0x000fc400078e001a */
[----:B------:R-:W-:Y:S02]  /*80d0*/  @!P1 IMAD.MOV.U32 R5, RZ, RZ, R27 ;  /* 0x000000ffff059224 */ /* 0x000fe400078e001b */
[----:B------:R-:W-:Y:S02]  /*80e0*/  IMAD.MOV.U32 R8, RZ, RZ, R6 ;  /* 0x000000ffff087224 */ /* 0x000fe400078e0006 */
[----:B------:R-:W-:Y:S02]  /*80f0*/  IMAD.MOV.U32 R9, RZ, RZ, R7 ;  /* 0x000000ffff097224 */ /* 0x000fe400078e0007 */
[----:B---3--:R-:W-:Y:S01]  /*8100*/  IMAD.MOV.U32 R10, RZ, RZ, R4 ;  /* 0x000000ffff0a7224 */ /* 0x008fe200078e0004 */
[----:B------:R-:W-:Y:S01]  /*8110*/  PRMT R46, R8, 0x7610, R46 ;  /* 0x00007610082e7816 */ /* 0x000fe2000000002e */
[----:B------:R-:W-:Y:S01]  /*8120*/  IMAD.MOV.U32 R11, RZ, RZ, R5 ;  /* 0x000000ffff0b7224 */ /* 0x000fe200078e0005 */
[----:B------:R-:W-:Y:S02]  /*8130*/  PRMT R33, R9, 0x7610, R33 ;  /* 0x0000761009217816 */ /* 0x000fe40000000021 */
[----:B------:R-:W-:-:S02]  /*8140*/  CS2R R8, SRZ ;  /* 0x0000000000087805 */ /* 0x000fc4000001ff00 */
[----:B------:R-:W-:Y:S02]  /*8150*/  PRMT R51, R10, 0x7610, R51 ;  /* 0x000076100a337816 */ /* 0x000fe40000000033 */
[----:B012---:R-:W-:-:S07]  /*8160*/  PRMT R40, R11, 0x7610, R40 ;  /* 0x000076100b287816 */ /* 0x007fce0000000028 */
.L_x_5921:
        /* <DEDUP_REMOVED lines=20> */
[--C-:B------:R-:W-:Y:S02]  /*82b0*/  IMAD.X R13, R0, 0x1, R9.reuse, P1 ;  /* 0x00000001000d7824 */ /* 0x100fe400008e0609 */
[----:B------:R-:W-:-:S04]  /*82c0*/  IMAD.X R9, R20, 0x1, R9, P2 ;  /* 0x0000000114097824 */ /* 0x000fc800010e0609 */
[----:B------:R-:W5:Y:S04]  /*82d0*/  LD.E.128 R12, desc[UR40][R12.64] ;  /* 0x000000280c0c7980 */ /* 0x000f68000c101d00 */
[----:B------:R-:W5:Y:S02]  /*82e0*/  LD.E.128 R8, desc[UR40][R8.64] ;  /* 0x0000002808087980 */ /* 0x000f64000c101d00 */
.L_x_5664:
[----:B------:R-:W-:Y:S05]  /*82f0*/  BSYNC B1 ;  /* 0x0000000000017941 */ /* 0x000fea0003800000 */
.L_x_5663:
[----:B------:R-:W4:Y:S01]  /*8300*/  LDL R0, [R1+0x28] ;  /* 0x0000280001007983 */ /* 0x000f220000100800 */
[----:B------:R-:W0:Y:S01]  /*8310*/  SYNCS.PHASECHK.TRANS64.TRYWAIT P1, [R19+URZ+0x32400], R24 ;  /* 0x03240018130075a7 */ /* 0x000e22000802017f */
[----:B------:R-:W-:Y:S01]  /*8320*/  VIADD R21, R22, 0x40 ;  /* 0x0000004016157836 */ /* 0x000fe20000000000 */
[----:B------:R-:W-:Y:S01]  /*8330*/  BSSY B1, `(.L_x_5665) ;  /* 0x0000011000017945 */ /* 0x000fe20003800000 */
[----:B-----5:R-:W-:-:S05]  /*8340*/  IMAD.MOV.U32 R20, RZ, RZ, R9 ;  /* 0x000000ffff147224 */ /* 0x020fca00078e0009 */
[----:B------:R-:W-:Y:S01]  /*8350*/  PRMT R52, R20, 0x7610, R52 ;  /* 0x0000761014347816 */ /* 0x000fe20000000034 */
[----:B------:R-:W-:Y:S01]  /*8360*/  IMAD.MOV.U32 R20, RZ, RZ, R12 ;  /* 0x000000ffff147224 */ /* 0x000fe200078e000c */
[----:B----4-:R-:W-:Y:S01]  /*8370*/  VIADDMNMX R3, R30, -R0, 0x80, PT ;  /* 0x000000801e037446 */ /* 0x010fe20003800900 */
[----:B------:R-:W-:-:S03]  /*8380*/  IMAD.MOV.U32 R0, RZ, RZ, R8 ;  /* 0x000000ffff007224 */ /* 0x000fc600078e0008 */
[-C--:B------:R-:W-:Y:S02]  /*8390*/  ISETP.GE.OR P2, PT, R22, R3.reuse, P0 ;  /* 0x000000031600720c */ /* 0x080fe40000746670 */
[----:B------:R-:W-:Y:S01]  /*83a0*/  PRMT R51, R51, 0x5410, R0 ;  /* 0x0000541033337816 */ /* 0x000fe20000000000 */
[----:B------:R-:W-:Y:S01]  /*83b0*/  IMAD.MOV.U32 R0, RZ, RZ, R10 ;  /* 0x000000ffff007224 */ /* 0x000fe200078e000a */
[----:B------:R-:W-:Y:S01]  /*83c0*/  ISETP.GE.OR P0, PT, R21, R3, P0 ;  /* 0x000000031500720c */ /* 0x000fe20000706670 */
[----:B------:R-:W-:Y:S02]  /*83d0*/  IMAD.MOV.U32 R3, RZ, RZ, R11 ;  /* 0x000000ffff037224 */ /* 0x000fe400078e000b */
[----:B------:R-:W-:Y:S01]  /*83e0*/  IMAD.MOV.U32 R21, RZ, RZ, R13 ;  /* 0x000000ffff157224 */ /* 0x000fe200078e000d */
[----:B------:R-:W-:Y:S01]  /*83f0*/  PRMT R52, R52, 0x5410, R0 ;  /* 0x0000541034347816 */ /* 0x000fe20000000000 */
[----:B------:R-:W-:Y:S01]  /*8400*/  IMAD.IADD R0, R16, 0x1, R31 ;  /* 0x0000000110007824 */ /* 0x000fe200078e021f */
[----:B------:R-:W-:-:S02]  /*8410*/  PRMT R53, R3, 0x5410, R20 ;  /* 0x0000541003357816 */ /* 0x000fc40000000014 */
[----:B------:R-:W-:Y:S01]  /*8420*/  PRMT R54, R21, 0x7610, R54 ;  /* 0x0000761015367816 */ /* 0x000fe20000000036 */
[----:B0-----:R-:W-:Y:S06]  /*8430*/  @!P1 BRA `(.L_x_5666) ;  /* 0x0000016000309947 */ /* 0x001fec0003800000 */
.L_x_5922:
[----:B------:R-:W-:Y:S05]  /*8440*/  BSYNC B1 ;  /* 0x0000000000017941 */ /* 0x000fea0003800000 */
.L_x_5665:
[----:B------:R-:W-:Y:S01]  /*8450*/  BSSY B1, `(.L_x_5667) ;  /* 0x0000069000017945 */ /* 0x000fe20003800000 */
[----:B------:R-:W-:Y:S01]  /*8460*/  IMAD.MOV.U32 R55, RZ, RZ, R14 ;  /* 0x000000ffff377224 */ /* 0x000fe200078e000e */
[----:B------:R-:W-:Y:S01]  /*8470*/  LOP3.LUT R0, R0, 0x38, RZ, 0xc0, !PT ;  /* 0x0000003800007812 */ /* 0x000fe200078ec0ff */
[----:B------:R-:W-:Y:S01]  /*8480*/  IMAD.MOV.U32 R56, RZ, RZ, R15 ;  /* 0x000000ffff387224 */ /* 0x000fe200078e000f */
[----:B------:R-:W-:Y:S06]  /*8490*/  @P2 BRA `(.L_x_5668) ;  /* 0x0000000400902947 */ /* 0x000fec0003800000 */
[----:B------:R-:W2:Y:S01]  /*84a0*/  LDL R3, [R1+0x74] ;  /* 0x0000740001037983 */ /* 0x000ea20000100800 */
[----:B------:R-:W1:Y:S02]  /*84b0*/  S2R R20, SR_TID.X ;  /* 0x0000000000147919 */ /* 0x000e640000002100 */
[----:B-1----:R-:W-:-:S05]  /*84c0*/  VIADD R20, R20, 0xffffff80 ;  /* 0xffffff8014147836 */ /* 0x002fca0000000000 */
[----:B------:R-:W-:-:S04]  /*84d0*/  SHF.R.S32.HI R28, RZ, 0x1f, R20 ;  /* 0x0000001fff1c7819 */ /* 0x000fc80000011414 */
[----:B------:R-:W-:-:S04]  /*84e0*/  LEA.HI R28, R28, R20, RZ, 0x5 ;  /* 0x000000141c1c7211 */ /* 0x000fc800078f28ff */
[----:B------:R-:W-:Y:S02]  /*84f0*/  SHF.R.S32.HI R28, RZ, 0x5, R28 ;  /* 0x00000005ff1c7819 */ /* 0x000fe4000001141c */
[--C-:B------:R-:W-:Y:S02]  /*8500*/  SHF.R.U64 R50, R36, 0x10, R37.reuse ;  /* 0x0000001024327819 */ /* 0x100fe40000001225 */
[----:B------:R-:W-:Y:S01]  /*8510*/  SHF.R.U32.HI R38, RZ, 0x10, R37 ;  /* 0x00000010ff267819 */ /* 0x000fe20000011625 */
[--C-:B------:R-:W-:Y:S01]  /*8520*/  HADD2.F32 R37, -RZ, R33.reuse.H0_H0 ;  /* 0x20000021ff257230 */ /* 0x100fe20000004100 */
[----:B------:R-:W-:Y:S02]  /*8530*/  SHF.R.U32.HI R36, RZ, 0x10, R7 ;  /* 0x00000010ff247819 */ /* 0x000fe40000011607 */
[--C-:B------:R-:W-:Y:S02]  /*8540*/  SHF.R.U64 R49, R34, 0x10, R35.reuse ;  /* 0x0000001022317819 */ /* 0x100fe40000001223 */
[----:B------:R-:W-:Y:S01]  /*8550*/  SHF.R.U32.HI R44, RZ, 0x10, R35 ;  /* 0x00000010ff2c7819 */ /* 0x000fe20000011623 */
[----:B------:R-:W-:Y:S01]  /*8560*/  HADD2.F32 R35, -RZ, R33.H1_H1 ;  /* 0x30000021ff237230 */ /* 0x000fe20000004100 */
[--C-:B------:R-:W-:Y:S01]  /*8570*/  SHF.R.U64 R47, R4, 0x10, R5.reuse ;  /* 0x00000010042f7819 */ /* 0x100fe20000001205 */
[----:B------:R-:W-:Y:S01]  /*8580*/  HADD2.F32 R34, -RZ, R36.H0_H0 ;  /* 0x20000024ff227230 */ /* 0x000fe20000004100 */
[----:B------:R-:W-:-:S02]  /*8590*/  SHF.R.U32.HI R42, RZ, 0x10, R5 ;  /* 0x00000010ff2a7819 */ /* 0x000fc40000011605 */
[----:B------:R-:W-:Y:S01]  /*85a0*/  SHF.R.U64 R48, R6, 0x10, R7 ;  /* 0x0000001006307819 */ /* 0x000fe20000001207 */
[----:B--2---:R-:W-:-:S05]  /*85b0*/  IMAD.SHL.U32 R3, R3, 0x40, RZ ;  /* 0x0000004003037824 */ /* 0x004fca00078e00ff */
[----:B------:R-:W-:-:S04]  /*85c0*/  LOP3.LUT R21, R3, 0x1c0, RZ, 0xc0, !PT ;  /* 0x000001c003157812 */ /* 0x000fc800078ec0ff */
[----:B------:R-:W-:Y:S02]  /*85d0*/  LOP3.LUT R3, R21, 0x38, R16, 0xf8, !PT ;  /* 0x0000003815037812 */ /* 0x000fe400078ef810 */
[----:B0-----:R-:W-:-:S04]  /*85e0*/  SHF.R.U32.HI R24, RZ, 0x3, R21 ;  /* 0x00000003ff187819 */ /* 0x001fc80000011615 */
[----:B------:R-:W-:-:S05]  /*85f0*/  LOP3.LUT R3, R3, R24, RZ, 0x3c, !PT ;  /* 0x0000001803037212 */ /* 0x000fca00078e3cff */
[----:B------:R-:W-:Y:S01]  /*8600*/  IMAD R20, R28, 0x200, R3 ;  /* 0x000002001c147824 */ /* 0x000fe200078e0203 */
[----:B------:R-:W-:-:S03]  /*8610*/  LOP3.LUT R3, R24, R0, R21, 0x1e, !PT ;  /* 0x0000000018037212 */ /* 0x000fc600078e1e15 */
[----:B------:R-:W-:Y:S02]  /*8620*/  IMAD R43, R20, 0x2, R19 ;  /* 0x00000002142b7824 */ /* 0x000fe400078e0213 */
[----:B------:R-:W-:-:S03]  /*8630*/  IMAD R20, R28, 0x200, R3 ;  /* 0x000002001c147824 */ /* 0x000fc600078e0203 */
[----:B------:R-:W0:Y:S01]  /*8640*/  LDS.128 R24, [R43+0x18400] ;  /* 0x018400002b187984 */ /* 0x000e220000000c00 */
[----:B------:R-:W-:-:S05]  /*8650*/  IMAD R45, R20, 0x2, R19 ;  /* 0x00000002142d7824 */ /* 0x000fca00078e0213 */
[----:B------:R-:W1:Y:S01]  /*8660*/  LDS.128 R28, [R45+0x18400] ;  /* 0x018400002d1c7984 */ /* 0x000e620000000c00 */
[----:B0-----:R-:W-:Y:S02]  /*8670*/  HADD2.F32 R4, -RZ, R25.H0_H0 ;  /* 0x20000019ff047230 */ /* 0x001fe40000004100 */
[--C-:B-1----:R-:W-:Y:S02]  /*8680*/  HADD2.F32 R20, -RZ, R29.reuse.H0_H0 ;  /* 0x2000001dff147230 */ /* 0x102fe40000004100 */
[----:B------:R-:W-:-:S03]  /*8690*/  HADD2.F32 R29, -RZ, R29.H1_H1 ;  /* 0x3000001dff1d7230 */ /* 0x000fc60000004100 */
[C---:B------:R-:W-:Y:S01]  /*86a0*/  FMUL.FTZ R39, R20.reuse, R37 ;  /* 0x0000002514277220 */ /* 0x040fe20000410000 */
[-C--:B------:R-:W-:Y:S01]  /*86b0*/  FMUL.FTZ R41, R20, R35.reuse ;  /* 0x0000002314297220 */ /* 0x080fe20000410000 */
[----:B------:R-:W-:Y:S02]  /*86c0*/  HADD2.F32 R25, -RZ, R25.H1_H1 ;  /* 0x30000019ff197230 */ /* 0x000fe40000004100 */
[----:B------:R-:W-:Y:S01]  /*86d0*/  FMUL.FTZ R36, R29, R34 ;  /* 0x000000221d247220 */ /* 0x000fe20000410000 */
[----:B------:R-:W-:Y:S02]  /*86e0*/  HADD2.F32 R20, -RZ, R38.H0_H0 ;  /* 0x20000026ff147230 */ /* 0x000fe40000004100 */
[C---:B------:R-:W-:Y:S01]  /*86f0*/  FFMA.FTZ R39, R4.reuse, R35, -R39 ;  /* 0x0000002304277223 */ /* 0x040fe20000010827 */
[----:B------:R-:W-:Y:S01]  /*8700*/  FFMA.FTZ R41, R4, R37, R41 ;  /* 0x0000002504297223 */ /* 0x000fe20000010029 */
[----:B------:R-:W-:Y:S02]  /*8710*/  HADD2.F32 R33, -RZ, R31.H0_H0 ;  /* 0x2000001fff217230 */ /* 0x000fe40000004100 */
[----:B------:R-:W-:-:S02]  /*8720*/  HADD2.F32 R35, -RZ, R40.H0_H0 ;  /* 0x20000028ff237230 */ /* 0x000fc40000004100 */
[----:B------:R-:W-:Y:S02]  /*8730*/  HADD2.F32 R4, -RZ, R32.H1_H1 ;  /* 0x30000020ff047230 */ /* 0x000fe40000004100 */
[-C--:B------:R-:W-:Y:S01]  /*8740*/  FFMA.FTZ R38, R25, R20.reuse, -R36 ;  /* 0x0000001419267223 */ /* 0x080fe20000010824 */
[----:B------:R-:W-:Y:S02]  /*8750*/  HADD2.F32 R6, -RZ, R27.H0_H0 ;  /* 0x2000001bff067230 */ /* 0x000fe40000004100 */
[----:B------:R-:W-:Y:S01]  /*8760*/  FMUL.FTZ R40, R29, R20 ;  /* 0x000000141d287220 */ /* 0x000fe20000410000 */
[----:B------:R-:W-:Y:S02]  /*8770*/  HADD2.F32 R36, -RZ, R42.H0_H0 ;  /* 0x2000002aff247230 */ /* 0x000fe40000004100 */
[C---:B------:R-:W-:Y:S01]  /*8780*/  FMUL.FTZ R29, R33.reuse, R35 ;  /* 0x00000023211d7220 */ /* 0x040fe20000410000 */
[----:B------:R-:W-:Y:S02]  /*8790*/  HADD2.F32 R31, -RZ, R31.H1_H1 ;  /* 0x3000001fff1f7230 */ /* 0x000fe40000004100 */
[----:B------:R-:W-:Y:S01]  /*87a0*/  FMUL.FTZ R42, R33, R4 ;  /* 0x00000004212a7220 */ /* 0x000fe20000410000 */
[----:B------:R-:W-:-:S02]  /*87b0*/  HADD2.F32 R27, -RZ, R27.H1_H1 ;  /* 0x3000001bff1b7230 */ /* 0x000fc40000004100 */
[----:B------:R-:W-:Y:S01]  /*87c0*/  FFMA.FTZ R40, R25, R34, R40 ;  /* 0x0000002219287223 */ /* 0x000fe20000010028 */
[C---:B------:R-:W-:Y:S01]  /*87d0*/  FFMA.FTZ R33, R6.reuse, R4, -R29 ;  /* 0x0000000406217223 */ /* 0x040fe2000001081d */
[----:B------:R-:W-:Y:S02]  /*87e0*/  HADD2.F32 R20, -RZ, R44.H0_H0 ;  /* 0x2000002cff147230 */ /* 0x000fe40000004100 */
[----:B------:R-:W-:Y:S01]  /*87f0*/  FFMA.FTZ R42, R6, R35, R42 ;  /* 0x00000023062a7223 */ /* 0x000fe2000001002a */
[----:B------:R-:W-:Y:S02]  /*8800*/  HADD2.F32 R7, -RZ, R28.H0_H0 ;  /* 0x2000001cff077230 */ /* 0x000fe40000004100 */
[----:B------:R-:W-:Y:S01]  /*8810*/  FMUL.FTZ R34, R31, R36 ;  /* 0x000000241f227220 */ /* 0x000fe20000410000 */
[--C-:B------:R-:W-:Y:S02]  /*8820*/  HADD2.F32 R6, -RZ, R46.reuse.H0_H0 ;  /* 0x2000002eff067230 */ /* 0x100fe40000004100 */
[----:B------:R-:W-:-:S02]  /*8830*/  HADD2.F32 R4, -RZ, R46.H1_H1 ;  /* 0x3000002eff047230 */ /* 0x000fc40000004100 */
[-C--:B------:R-:W-:Y:S01]  /*8840*/  FMUL.FTZ R46, R31, R20.reuse ;  /* 0x000000141f2e7220 */ /* 0x080fe20000410000 */
[----:B------:R-:W-:Y:S02]  /*8850*/  HADD2.F32 R3, -RZ, R24.H0_H0 ;  /* 0x20000018ff037230 */ /* 0x000fe40000004100 */
[----:B------:R-:W-:Y:S01]  /*8860*/  FFMA.FTZ R44, R27, R20, -R34 ;  /* 0x000000141b2c7223 */ /* 0x000fe20000010822 */
[----:B------:R-:W-:Y:S02]  /*8870*/  HADD2.F32 R21, -RZ, R30.H0_H0 ;  /* 0x2000001eff157230 */ /* 0x000fe40000004100 */
[C---:B------:R-:W-:Y:S01]  /*8880*/  FMUL.FTZ R34, R7.reuse, R6 ;  /* 0x0000000607227220 */ /* 0x040fe20000410000 */
[----:B------:R-:W-:Y:S02]  /*8890*/  HADD2.F32 R20, -RZ, R51.H0_H0 ;  /* 0x20000033ff147230 */ /* 0x000fe40000004100 */
[----:B------:R-:W-:Y:S02]  /*88a0*/  HADD2.F32 R32, -RZ, R32.H0_H0 ;  /* 0x20000020ff207230 */ /* 0x000fe40000004100 */
[----:B------:R-:W-:Y:S01]  /*88b0*/  FMUL.FTZ R7, R7, R4 ;  /* 0x0000000407077220 */ /* 0x000fe20000410000 */
[----:B------:R-:W-:Y:S01]  /*88c0*/  FFMA.FTZ R35, R27, R36, R46 ;  /* 0x000000241b237223 */ /* 0x000fe2000001002e */
[----:B------:R-:W-:Y:S01]  /*88d0*/  FFMA.FTZ R4, R3, R4, -R34 ;  /* 0x0000000403047223 */ /* 0x000fe20000010822 */
[----:B------:R-:W-:-:S02]  /*88e0*/  HADD2.F32 R5, -RZ, R26.H0_H0 ;  /* 0x2000001aff057230 */ /* 0x000fc40000004100 */
[C---:B------:R-:W-:Y:S01]  /*88f0*/  FMUL.FTZ R36, R21.reuse, R20 ;  /* 0x0000001415247220 */ /* 0x040fe20000410000 */
[----:B------:R-:W-:Y:S01]  /*8900*/  FMUL.FTZ R34, R21, R32 ;  /* 0x0000002015227220 */ /* 0x000fe20000410000 */
[----:B------:R-:W-:Y:S02]  /*8910*/  HADD2.F32 R28, -RZ, R28.H1_H1 ;  /* 0x3000001cff1c7230 */ /* 0x000fe40000004100 */
[----:B------:R-:W-:Y:S01]  /*8920*/  FFMA.FTZ R6, R3, R6, R7 ;  /* 0x0000000603067223 */ /* 0x000fe20000010007 */
[----:B------:R-:W-:Y:S02]  /*8930*/  HADD2.F32 R21, -RZ, R48.H0_H0 ;  /* 0x20000030ff157230 */ /* 0x000fe40000004100 */
[----:B------:R-:W-:Y:S02]  /*8940*/  HADD2.F32 R3, -RZ, R50.H0_H0 ;  /* 0x20000032ff037230 */ /* 0x000fe40000004100 */
[----:B------:R-:W-:Y:S02]  /*8950*/  HADD2.F32 R30, -RZ, R30.H1_H1 ;  /* 0x3000001eff1e7230 */ /* 0x000fe40000004100 */
[----:B------:R-:W-:-:S02]  /*8960*/  HADD2.F32 R25, -RZ, R47.H0_H0 ;  /* 0x2000002fff197230 */ /* 0x000fc40000004100 */
[C---:B------:R-:W-:Y:S01]  /*8970*/  FFMA.FTZ R36, R5.reuse, R32, -R36 ;  /* 0x0000002005247223 */ /* 0x040fe20000010824 */
[----:B------:R-:W-:Y:S02]  /*8980*/  HADD2.F32 R7, -RZ, R49.H0_H0 ;  /* 0x20000031ff077230 */ /* 0x000fe40000004100 */
[----:B------:R-:W-:Y:S01]  /*8990*/  FFMA.FTZ R34, R5, R20, R34 ;  /* 0x0000001405227223 */ /* 0x000fe20000010022 */
[----:B------:R-:W-:Y:S02]  /*89a0*/  HADD2.F32 R24, -RZ, R24.H1_H1 ;  /* 0x30000018ff187230 */ /* 0x000fe40000004100 */
[C---:B------:R-:W-:Y:S01]  /*89b0*/  FMUL.FTZ R5, R28.reuse, R21 ;  /* 0x000000151c057220 */ /* 0x040fe20000410000 */
[----:B------:R-:W-:Y:S02]  /*89c0*/  HADD2.F32 R26, -RZ, R26.H1_H1 ;  /* 0x3000001aff1a7230 */ /* 0x000fe40000004100 */
[----:B------:R-:W-:Y:S01]  /*89d0*/  FMUL.FTZ R28, R28, R3 ;  /* 0x000000031c1c7220 */ /* 0x000fe20000410000 */
[C---:B------:R-:W-:Y:S01]  /*89e0*/  FMUL.FTZ R27, R30.reuse, R25 ;  /* 0x000000191e1b7220 */ /* 0x040fe20000410000 */
        /* <DEDUP_REMOVED lines=15> */
.L_x_5668:
[----:B------:R-:W-:Y:S05]  /*8ae0*/  BSYNC B1 ;  /* 0x0000000000017941 */ /* 0x000fea0003800000 */
.L_x_5667:
[----:B------:R-:W-:Y:S01]  /*8af0*/  PRMT R40, R55, 0x5410, R56 ;  /* 0x0000541037287816 */ /* 0x000fe20000000038 */
[----:B------:R-:W-:Y:S06]  /*8b00*/  @P0 BRA `(.L_x_5659) ;  /* 0x0000000400800947 */ /* 0x000fec0003800000 */
[----:B------:R-:W2:Y:S01]  /*8b10*/  LDL R3, [R1+0x3c] ;  /* 0x00003c0001037983 */ /* 0x000ea20000100800 */
[C---:B-1----:R-:W-:Y:S02]  /*8b20*/  VIADD R4, R22.reuse, 0x40 ;  /* 0x0000004016047836 */ /* 0x042fe40000000000 */
[----:B------:R-:W-:Y:S01]  /*8b30*/  VIADD R5, R22, 0x40 ;  /* 0x0000004016057836 */ /* 0x000fe20000000000 */
[----:B------:R-:W3:Y:S01]  /*8b40*/  LDL R41, [R1+0x84] ;  /* 0x0000840001297983 */ /* 0x000ee20000100800 */
[----:B------:R-:W-:Y:S02]  /*8b50*/  IMAD.SHL.U32 R4, R4, 0x40, RZ ;  /* 0x0000004004047824 */ /* 0x000fe400078e00ff */
[----:B------:R-:W-:-:S03]  /*8b60*/  IMAD.SHL.U32 R5, R5, 0x40, RZ ;  /* 0x0000004005057824 */ /* 0x000fc600078e00ff */
[----:B------:R-:W-:Y:S02]  /*8b70*/  LOP3.LUT R4, R4, 0x1c0, RZ, 0xc0, !PT ;  /* 0x000001c004047812 */ /* 0x000fe400078ec0ff */
[----:B------:R-:W-:Y:S02]  /*8b80*/  LOP3.LUT R5, R5, 0x1c0, RZ, 0xc0, !PT ;  /* 0x000001c005057812 */ /* 0x000fe400078ec0ff */
[----:B------:R-:W-:-:S04]  /*8b90*/  SHF.R.U32.HI R4, RZ, 0x3, R4 ;  /* 0x00000003ff047819 */ /* 0x000fc80000011604 */
[----:B------:R-:W-:Y:S02]  /*8ba0*/  LOP3.LUT R0, R4, R0, R5, 0x1e, !PT ;  /* 0x0000000004007212 */ /* 0x000fe400078e1e05 */
[----:B------:R-:W-:Y:S01]  /*8bb0*/  SHF.R.U32.HI R28, RZ, 0x10, R9 ;  /* 0x00000010ff1c7819 */ /* 0x000fe20000011609 */
[----:B------:R-:W-:Y:S01]  /*8bc0*/  HADD2.F32 R21, -RZ, R52.H0_H0 ;  /* 0x20000034ff157230 */ /* 0x000fe20000004100 */
[----:B------:R-:W-:Y:S02]  /*8bd0*/  SHF.R.U64 R39, R12, 0x10, R13 ;  /* 0x000000100c277819 */ /* 0x000fe4000000120d */
[--C-:B------:R-:W-:Y:S02]  /*8be0*/  SHF.R.U64 R38, R14, 0x10, R15.reuse ;  /* 0x000000100e267819 */ /* 0x100fe4000000120f */
[----:B------:R-:W-:Y:S01]  /*8bf0*/  SHF.R.U32.HI R36, RZ, 0x10, R15 ;  /* 0x00000010ff247819 */ /* 0x000fe2000001160f */
[----:B------:R-:W-:Y:S01]  /*8c00*/  HADD2.F32 R15, -RZ, R54.H0_H0 ;  /* 0x20000036ff0f7230 */ /* 0x000fe20000004100 */
[----:B------:R-:W-:Y:S01]  /*8c10*/  SHF.R.U32.HI R20, RZ, 0x10, R13 ;  /* 0x00000010ff147819 */ /* 0x000fe2000001160d */
[----:B------:R-:W-:Y:S01]  /*8c20*/  HADD2.F32 R28, -RZ, R28.H0_H0 ;  /* 0x2000001cff1c7230 */ /* 0x000fe20000004100 */
[----:B------:R-:W-:-:S02]  /*8c30*/  SHF.R.U64 R37, R8, 0x10, R9 ;  /* 0x0000001008257819 */ /* 0x000fc40000001209 */
[--C-:B------:R-:W-:Y:S02]  /*8c40*/  SHF.R.U64 R35, R10, 0x10, R11.reuse ;  /* 0x000000100a237819 */ /* 0x100fe4000000120b */
[----:B------:R-:W-:Y:S01]  /*8c50*/  SHF.R.U32.HI R33, RZ, 0x10, R11 ;  /* 0x00000010ff217819 */ /* 0x000fe2000001160b */
[----:B--2---:R-:W-:-:S04]  /*8c60*/  IMAD.IADD R0, R3, 0x1, R0 ;  /* 0x0000000103007824 */ /* 0x004fc800078e0200 */
[----:B------:R-:W-:Y:S01]  /*8c70*/  IMAD R0, R0, 0x2, R19 ;  /* 0x0000000200007824 */ /* 0x000fe200078e0213 */
[----:B---3--:R-:W1:Y:S04]  /*8c80*/  LDS.128 R4, [R41+0x18400] ;  /* 0x0184000029047984 */ /* 0x008e680000000c00 */
[----:B0-----:R-:W0:Y:S01]  /*8c90*/  LDS.128 R24, [R0+0x18400] ;  /* 0x0184000000187984 */ /* 0x001e220000000c00 */
[----:B-1----:R-:W-:Y:S02]  /*8ca0*/  HADD2.F32 R8, -RZ, R5.H0_H0 ;  /* 0x20000005ff087230 */ /* 0x002fe40000004100 */
[--C-:B0-----:R-:W-:Y:S02]  /*8cb0*/  HADD2.F32 R12, -RZ, R25.reuse.H0_H0 ;  /* 0x20000019ff0c7230 */ /* 0x101fe40000004100 */
[----:B------:R-:W-:-:S03]  /*8cc0*/  HADD2.F32 R25, -RZ, R25.H1_H1 ;  /* 0x30000019ff197230 */ /* 0x000fc60000004100 */
[C---:B------:R-:W-:Y:S01]  /*8cd0*/  FMUL.FTZ R29, R12.reuse, R21 ;  /* 0x000000150c1d7220 */ /* 0x040fe20000410000 */
[-C--:B------:R-:W-:Y:S01]  /*8ce0*/  FMUL.FTZ R31, R12, R15.reuse ;  /* 0x0000000f0c1f7220 */ /* 0x080fe20000410000 */
[----:B------:R-:W-:Y:S02]  /*8cf0*/  HADD2.F32 R5, -RZ, R5.H1_H1 ;  /* 0x30000005ff057230 */ /* 0x000fe40000004100 */
[----:B------:R-:W-:Y:S01]  /*8d00*/  FMUL.FTZ R30, R25, R28 ;  /* 0x0000001c191e7220 */ /* 0x000fe20000410000 */
[----:B------:R-:W-:Y:S02]  /*8d10*/  HADD2.F32 R12, -RZ, R20.H0_H0 ;  /* 0x20000014ff0c7230 */ /* 0x000fe40000004100 */
[C---:B------:R-:W-:Y:S01]  /*8d20*/  FFMA.FTZ R29, R8.reuse, R15, -R29 ;  /* 0x0000000f081d7223 */ /* 0x040fe2000001081d */
[----:B------:R-:W-:Y:S02]  /*8d30*/  HADD2.F32 R11, -RZ, R24.H0_H0 ;  /* 0x20000018ff0b7230 */ /* 0x000fe40000004100 */
[----:B------:R-:W-:Y:S01]  /*8d40*/  FFMA.FTZ R31, R8, R21, R31 ;  /* 0x00000015081f7223 */ /* 0x000fe2000001001f */
[----:B------:R-:W-:-:S02]  /*8d50*/  HADD2.F32 R20, -RZ, R51.H1_H1 ;  /* 0x30000033ff147230 */ /* 0x000fc40000004100 */
[----:B------:R-:W-:Y:S02]  /*8d60*/  HADD2.F32 R8, -RZ, R53.H1_H1 ;  /* 0x30000035ff087230 */ /* 0x000fe40000004100 */
[----:B------:R-:W-:Y:S01]  /*8d70*/  FFMA.FTZ R32, R5, R12, -R30 ;  /* 0x0000000c05207223 */ /* 0x000fe2000001081e */
[----:B------:R-:W-:Y:S02]  /*8d80*/  HADD2.F32 R3, -RZ, R4.H0_H0 ;  /* 0x20000004ff037230 */ /* 0x000fe40000004100 */
[----:B------:R-:W-:Y:S01]  /*8d90*/  FMUL.FTZ R30, R11, R20 ;  /* 0x000000140b1e7220 */ /* 0x000fe20000410000 */
[----:B------:R-:W-:Y:S01]  /*8da0*/  FMUL.FTZ R34, R25, R12 ;  /* 0x0000000c19227220 */ /* 0x000fe20000410000 */
[----:B------:R-:W-:Y:S02]  /*8db0*/  HADD2.F32 R13, -RZ, R26.H0_H0 ;  /* 0x2000001aff0d7230 */ /* 0x000fe40000004100 */
[----:B------:R-:W-:Y:S01]  /*8dc0*/  FMUL.FTZ R11, R11, R8 ;  /* 0x000000080b0b7220 */ /* 0x000fe20000410000 */
[----:B------:R-:W-:-:S02]  /*8dd0*/  HADD2.F32 R12, -RZ, R52.H1_H1 ;  /* 0x30000034ff0c7230 */ /* 0x000fc40000004100 */
[----:B------:R-:W-:Y:S01]  /*8de0*/  FFMA.FTZ R30, R3, R8, -R30 ;  /* 0x00000008031e7223 */ /* 0x000fe2000001081e */
[----:B------:R-:W-:Y:S01]  /*8df0*/  FFMA.FTZ R34, R5, R28, R34 ;  /* 0x0000001c05227223 */ /* 0x000fe20000010022 */
[----:B------:R-:W-:Y:S02]  /*8e00*/  HADD2.F32 R8, -RZ, R40.H0_H0 ;  /* 0x20000028ff087230 */ /* 0x000fe40000004100 */
[----:B------:R-:W-:Y:S01]  /*8e10*/  FFMA.FTZ R15, R3, R20, R11 ;  /* 0x00000014030f7223 */ /* 0x000fe2000001000b */
[----:B------:R-:W-:Y:S02]  /*8e20*/  HADD2.F32 R9, -RZ, R6.H0_H0 ;  /* 0x20000006ff097230 */ /* 0x000fe40000004100 */
[----:B------:R-:W-:Y:S01]  /*8e30*/  FMUL.FTZ R20, R13, R12 ;  /* 0x0000000c0d147220 */ /* 0x000fe20000410000 */
[----:B------:R-:W-:Y:S02]  /*8e40*/  HADD2.F32 R14, -RZ, R27.H0_H0 ;  /* 0x2000001bff0e7230 */ /* 0x000fe40000004100 */
[----:B------:R-:W-:-:S02]  /*8e50*/  HADD2.F32 R5, -RZ, R53.H0_H0 ;  /* 0x20000035ff057230 */ /* 0x000fc40000004100 */
[----:B------:R-:W-:Y:S02]  /*8e60*/  HADD2.F32 R3, -RZ, R40.H1_H1 ;  /* 0x30000028ff037230 */ /* 0x000fe40000004100 */
[-C--:B------:R-:W-:Y:S01]  /*8e70*/  FMUL.FTZ R28, R13, R8.reuse ;  /* 0x000000080d1c7220 */ /* 0x080fe20000410000 */
[----:B------:R-:W-:Y:S02]  /*8e80*/  HADD2.F32 R10, -RZ, R7.H0_H0 ;  /* 0x20000007ff0a7230 */ /* 0x000fe40000004100 */
[----:B------:R-:W-:Y:S01]  /*8e90*/  FFMA.FTZ R13, R9, R8, -R20 ;  /* 0x00000008090d7223 */ /* 0x000fe20000010814 */
[C---:B------:R-:W-:Y:S01]  /*8ea0*/  FMUL.FTZ R11, R14.reuse, R5 ;  /* 0x000000050e0b7220 */ /* 0x040fe20000410000 */
[----:B------:R-:W-:Y:S02]  /*8eb0*/  HADD2.F32 R27, -RZ, R27.H1_H1 ;  /* 0x3000001bff1b7230 */ /* 0x000fe40000004100 */
[----:B------:R-:W-:Y:S01]  /*8ec0*/  FMUL.FTZ R14, R14, R3 ;  /* 0x000000030e0e7220 */ /* 0x000fe20000410000 */
[----:B------:R-:W-:-:S02]  /*8ed0*/  HADD2.F32 R20, -RZ, R33.H0_H0 ;  /* 0x20000021ff147230 */ /* 0x000fc40000004100 */
        /* <DEDUP_REMOVED lines=35> */
.L_x_5659:
[----:B------:R-:W-:Y:S05]  /*9110*/  BSYNC B0 ;  /* 0x0000000000007941 */ /* 0x000fea0003800000 */
.L_x_5645:
        /* <DEDUP_REMOVED lines=8> */
.L_x_5642:
[----:B0123--:R-:W0:Y:S01]  /*91a0*/  S2R R0, SR_TID.X ;  /* 0x0000000000007919 */ /* 0x00fe220000002100 */
[----:B------:R-:W-:Y:S01]  /*91b0*/  ISETP.NE.AND P0, PT, R216, 0x3, PT ;  /* 0x00000003d800780c */ /* 0x000fe20003f05270 */
[----:B------:R-:W-:Y:S05]  /*91c0*/  WARPSYNC.ALL ;  /* 0x0000000000007948 */ /* 0x000fea0003800000 */
[----:B0-----:R-:W-:-:S05]  /*91d0*/  SHF.R.U32.HI R0, RZ, 0x7, R0 ;  /* 0x00000007ff007819 */ /* 0x001fca0000011600 */
[----:B------:R-:W-:-:S05]  /*91e0*/  VIADD R0, R0, 0x8 ;  /* 0x0000000800007836 */ /* 0x000fca0000000000 */
[----:B------:R0:W-:Y:S06]  /*91f0*/  BAR.SYNC.DEFER_BLOCKING R0, 0x100 ;  /* 0x000400000000751d */ /* 0x0001ec0000010000 */
[----:B------:R-:W-:Y:S05]  /*9200*/  @!P0 BRA `(.L_x_5669) ;  /* 0x0000000000048947 */ /* 0x000fea0003800000 */
[----:B------:R-:W-:Y:S01]  /*9210*/  BPT.TRAP 0x1 ;  /* 0x000000040000795c */ /* 0x000fe20000300000 */
.L_x_5669:
[----:B------:R-:W-:Y:S01]  /*9220*/  IMAD R174, R2, 0x8, R19 ;  /* 0x0000000802ae7824 */ /* 0x000fe200078e0213 */
[----:B------:R-:W-:-:S04]  /*9230*/  SHF.L.U32 R7, R23, 0x1f, RZ ;  /* 0x0000001f17077819 */ /* 0x000fc800000006ff */
[----:B------:R1:W2:Y:S01]  /*9240*/  SYNCS.PHASECHK.TRANS64.TRYWAIT P1, [R174+URZ+0x32430], R7 ;  /* 0x03243007ae0075a7 */ /* 0x0002a2000802017f */
[----:B------:R-:W-:Y:S05]  /*9250*/  @!P0 BRA `(.L_x_5670) ;  /* 0x0000000000048947 */ /* 0x000fea0003800000 */
[----:B------:R-:W-:Y:S01]  /*9260*/  BPT.TRAP 0x1 ;  /* 0x000000040000795c */ /* 0x000fe20000300000 */
.L_x_5670:
[----:B------:R-:W-:-:S05]  /*9270*/  VIADD R3, R19, 0x1c400 ;  /* 0x0001c40013037836 */ /* 0x000fca0000000000 */
[----:B------:R-:W-:-:S04]  /*9280*/  SHF.R.U32.HI R3, RZ, 0x4, R3 ;  /* 0x00000004ff037819 */ /* 0x000fc80000011603 */
[----:B------:R-:W-:-:S04]  /*9290*/  LOP3.LUT R3, R3, 0x3fff, RZ, 0xc0, !PT ;  /* 0x00003fff03037812 */ /* 0x000fc800078ec0ff */
[----:B------:R-:W-:-:S05]  /*92a0*/  LOP3.LUT R3, R3, 0x10000, RZ, 0xfc, !PT ;  /* 0x0001000003037812 */ /* 0x000fca00078efcff */
[----:B------:R3:W-:Y:S01]  /*92b0*/  STL [R1+0x20], R3 ;  /* 0x0000200301007387 */ /* 0x0007e20000100800 */
[----:B--2---:R-:W-:Y:S05]  /*92c0*/  @P1 BRA `(.L_x_5671) ;  /* 0x0000000000081947 */ /* 0x004fea0003800000 */
[----:B------:R-:W2:Y:S02]  /*92d0*/  SYNCS.PHASECHK.TRANS64.TRYWAIT P1, [R174+URZ+0x32430], R7 ;  /* 0x03243007ae0075a7 */ /* 0x000ea4000802017f */
[----:B--2---:R-:W-:Y:S05]  /*92e0*/  @!P1 BRA `(.L_x_5672) ;  /* 0x0000015000989947 */ /* 0x004fea0003800000 */
.L_x_5671:
[----:B---3--:R-:W3:Y:S01]  /*92f0*/  LDL R3, [R1+0x20] ;  /* 0x0000200001037983 */ /* 0x008ee20000100800 */
[----:B------:R-:W-:Y:S01]  /*9300*/  IMAD.MOV.U32 R5, RZ, RZ, 0x40000040 ;  /* 0x40000040ff057424 */ /* 0x000fe200078e00ff */
[----:B------:R-:W-:Y:S05]  /*9310*/  WARPSYNC.ALL ;  /* 0x0000000000007948 */ /* 0x000fea0003800000 */
[C---:B------:R-:W-:Y:S01]  /*9320*/  R2UR UR4, R212.reuse ;  /* 0x00000000d40472ca */ /* 0x040fe200000e0000 */
[----:B-----5:R-:W-:Y:S01]  /*9330*/  WARPGROUP.ARRIVE ;  /* 0x00000000000079c5 */ /* 0x020fe20000000000 */
[----:B------:R-:W-:Y:S01]  /*9340*/  R2UR UR5, R213 ;  /* 0x00000000d50572ca */ /* 0x000fe200000e0000 */
[----:B------:R-:W-:Y:S01]  /*9350*/  VIADD R12, R212, 0x2 ;  /* 0x00000002d40c7836 */ /* 0x000fe20000000000 */
[----:B------:R-:W-:Y:S01]  /*9360*/  R2UR UR7, R5 ;  /* 0x00000000050772ca */ /* 0x000fe200000e0000 */
[----:B------:R-:W-:Y:S01]  /*9370*/  IMAD.MOV.U32 R13, RZ, RZ, 0x40000040 ;  /* 0x40000040ff0d7424 */ /* 0x000fe200078e00ff */
[----:B------:R-:W-:Y:S01]  /*9380*/  BSSY B0, `(.L_x_5673) ;  /* 0x0000029000007945 */ /* 0x000fe20003800000 */
[----:B------:R-:W-:-:S02]  /*9390*/  IMAD.MOV.U32 R9, RZ, RZ, 0x40000040 ;  /* 0x40000040ff097424 */ /* 0x000fc400078e00ff */
[C---:B------:R-:W-:Y:S01]  /*93a0*/  VIADD R10, R212.reuse, 0x4 ;  /* 0x00000004d40a7836 */ /* 0x040fe20000000000 */
[----:B------:R4:W-:Y:S01]  /*93b0*/  STL.64 [R1+0x10], R12 ;  /* 0x0000100c01007387 */ /* 0x0009e20000100a00 */
[----:B------:R-:W-:Y:S02]  /*93c0*/  IMAD.MOV.U32 R11, RZ, RZ, 0x40000040 ;  /* 0x40000040ff0b7424 */ /* 0x000fe400078e00ff */
[----:B------:R-:W-:Y:S02]  /*93d0*/  VIADD R236, R212, 0x6 ;  /* 0x00000006d4ec7836 */ /* 0x000fe40000000000 */
[----:B------:R-:W-:Y:S01]  /*93e0*/  IMAD.MOV.U32 R237, RZ, RZ, 0x40000040 ;  /* 0x40000040ffed7424 */ /* 0x000fe200078e00ff */
[----:B------:R4:W-:Y:S01]  /*93f0*/  STL.64 [R1], R10 ;  /* 0x0000000a01007387 */ /* 0x0009e20000100a00 */
[----:B------:R-:W-:Y:S02]  /*9400*/  IMAD.MOV.U32 R5, RZ, RZ, 0x40000040 ;  /* 0x40000040ff057424 */ /* 0x000fe400078e00ff */
[----:B---3--:R-:W-:-:S04]  /*9410*/  IMAD R4, R2, 0x300, R3 ;  /* 0x0000030002047824 */ /* 0x008fc800078e0203 */
[C---:B------:R-:W-:Y:S01]  /*9420*/  VIADD R8, R4.reuse, 0x2 ;  /* 0x0000000204087836 */ /* 0x040fe20000000000 */
[----:B------:R-:W-:-:S13]  /*9430*/  R2UR UR6, R4 ;  /* 0x00000000040672ca */ /* 0x000fda00000e0000 */
[----:B------:R-:W-:Y:S01]  /*9440*/  HGMMA.64x96x16.F32 R24, gdesc[UR4], RZ, !UPT, gsb0 ;  /* 0x01600000041879f0 */ /* 0x000fe2000c0008ff */
[----:B------:R-:W-:Y:S02]  /*9450*/  R2UR UR4, R12 ;  /* 0x000000000c0472ca */ /* 0x000fe400000e0000 */
[----:B------:R-:W-:Y:S02]  /*9460*/  R2UR UR5, R13 ;  /* 0x000000000d0572ca */ /* 0x000fe400000e0000 */
[----:B------:R-:W-:Y:S01]  /*9470*/  R2UR UR6, R8 ;  /* 0x00000000080672ca */ /* 0x000fe200000e0000 */
[C---:B------:R-:W-:Y:S01]  /*9480*/  VIADD R8, R4.reuse, 0x4 ;  /* 0x0000000404087836 */ /* 0x040fe20000000000 */
[----:B------:R-:W-:Y:S01]  /*9490*/  R2UR UR7, R9 ;  /* 0x00000000090772ca */ /* 0x000fe200000e0000 */
[----:B------:R-:W-:Y:S02]  /*94a0*/  IMAD.MOV.U32 R9, RZ, RZ, 0x40000040 ;  /* 0x40000040ff097424 */ /* 0x000fe400078e00ff */
        /* <DEDUP_REMOVED lines=15> */
[----:B------:R-:W-:Y:S01]  /*95a0*/  SHF.L.U32 R4, R73, 0x1f, RZ ;  /* 0x0000001f49047819 */ /* 0x000fe200000006ff */
[----:B------:R-:W-:-:S02]  /*95b0*/  WARPGROUP.DEPBAR.LE gsb0, 0x0 ;  /* 0x00008000000079c5 */ /* 0x000fc40000010000 */
[----:B------:R-:W-:-:S08]  /*95c0*/  WARPGROUP.ARRIVE ;  /* 0x00000000000079c5 */ /* 0x000fd00000000000 */
[----:B------:R-:W-:Y:S03]  /*95d0*/  HGMMA.64x96x16.F32 R24, gdesc[UR4], R24, gsb0 ;  /* 0x01600000041879f0 */ /* 0x000fe60008000818 */
[----:B------:R-:W-:Y:S02]  /*95e0*/  WARPGROUP.DEPBAR.LE gsb0, 0x0 ;  /* 0x00008000000079c5 */ /* 0x000fe40000010000 */
[----:B------:R-:W3:Y:S02]  /*95f0*/  SYNCS.PHASECHK.TRANS64.TRYWAIT P1, [R19+URZ+0x32410], R4 ;  /* 0x03241004130075a7 */ /* 0x000ee4000802017f */
[----:B---34-:R-:W-:Y:S05]  /*9600*/  @!P1 BRA `(.L_x_5674) ;  /* 0x0000014c00e49947 */ /* 0x018fea0003800000 */
.L_x_5923:
[----:B------:R-:W-:Y:S05]  /*9610*/  BSYNC B0 ;  /* 0x0000000000007941 */ /* 0x000fea0003800000 */
.L_x_5673:
[----:B------:R-:W-:Y:S05]  /*9620*/  @!P0 BRA `(.L_x_5675) ;  /* 0x0000000000048947 */ /* 0x000fea0003800000 */
[----:B------:R-:W-:Y:S01]  /*9630*/  BPT.TRAP 0x1 ;  /* 0x000000040000795c */ /* 0x000fe20000300000 */
.L_x_5675:
[----:B------:R4:W0:Y:S01]  /*9640*/  SYNCS.PHASECHK.TRANS64.TRYWAIT P2, [R174+URZ+0x32450], R7 ;  /* 0x03245007ae0075a7 */ /* 0x000822000804017f */
[----:B------:R-:W-:Y:S05]  /*9650*/  @!P0 BRA `(.L_x_5676) ;  /* 0x0000000000048947 */ /* 0x000fea0003800000 */
[----:B------:R-:W-:Y:S01]  /*9660*/  BPT.TRAP 0x1 ;  /* 0x000000040000795c */ /* 0x000fe20000300000 */
.L_x_5676:
[----:B------:R-:W5:Y:S01]  /*9670*/  S2R R3, SR_TID.X ;  /* 0x0000000000037919 */ /* 0x000f620000002100 */
[----:B------:R-:W-:Y:S01]  /*9680*/  BSSY B0, `(.L_x_5677) ;  /* 0x0000006000007945 */ /* 0x000fe20003800000 */
[----:B-----5:R-:W-:-:S04]  /*9690*/  LOP3.LUT R3, R3, 0x7f, RZ, 0xc0, !PT ;  /* 0x0000007f03037812 */ /* 0x020fc800078ec0ff */
[----:B------:R-:W-:Y:S01]  /*96a0*/  ISETP.NE.AND P1, PT, R3, RZ, PT ;  /* 0x000000ff0300720c */ /* 0x000fe20003f25270 */
[----:B0-----:R-:W-:-:S12]  /*96b0*/  @P2 BRA `(.L_x_5678) ;  /* 0x0000000000082947 */ /* 0x001fd80003800000 */
[----:B------:R-:W0:Y:S02]  /*96c0*/  SYNCS.PHASECHK.TRANS64.TRYWAIT P2, [R174+URZ+0x32450], R7 ;  /* 0x03245007ae0075a7 */ /* 0x000e24000804017f */
[----:B0-----:R-:W-:Y:S05]  /*96d0*/  @!P2 BRA `(.L_x_5679) ;  /* 0x0000014c00c4a947 */ /* 0x001fea0003800000 */
.L_x_5678:
[----:B------:R-:W-:Y:S05]  /*96e0*/  BSYNC B0 ;  /* 0x0000000000007941 */ /* 0x000fea0003800000 */
.L_x_5677:
[----:B------:R-:W-:Y:S05]  /*96f0*/  WARPSYNC.ALL ;  /* 0x0000000000007948 */ /* 0x000fea0003800000 */
[----:B------:R-:W-:Y:S01]  /*9700*/  VIADD R3, R19, 0x400 ;  /* 0x0000040013037836 */ /* 0x000fe20000000000 */
[----:B---3--:R-:W-:Y:S01]  /*9710*/  LOP3.LUT R4, R72, 0x10000, RZ, 0xfc, !PT ;  /* 0x0001000048047812 */ /* 0x008fe200078efcff */
[----:B------:R-:W-:Y:S02]  /*9720*/  IMAD.MOV.U32 R5, RZ, RZ, 0x40000040 ;  /* 0x40000040ff057424 */ /* 0x000fe400078e00ff */
[----:B-12-4-:R-:W-:Y:S01]  /*9730*/  IMAD.MOV.U32 R7, RZ, RZ, 0x40000040 ;  /* 0x40000040ff077424 */ /* 0x016fe200078e00ff */
[----:B------:R-:W-:Y:S01]  /*9740*/  SHF.R.U32.HI R3, RZ, 0x4, R3 ;  /* 0x00000004ff037819 */ /* 0x000fe20000011603 */
[----:B------:R-:W-:Y:S01]  /*9750*/  WARPGROUP.ARRIVE ;  /* 0x00000000000079c5 */ /* 0x000fe20000000000 */
[----:B------:R-:W-:-:S02]  /*9760*/  IMAD.MOV.U32 R235, RZ, RZ, 0x40000040 ;  /* 0x40000040ffeb7424 */ /* 0x000fc400078e00ff */
[----:B------:R-:W-:Y:S01]  /*9770*/  IMAD.MOV.U32 R9, RZ, RZ, 0x40000040 ;  /* 0x40000040ff097424 */ /* 0x000fe200078e00ff */
[----:B------:R-:W-:Y:S02]  /*9780*/  LOP3.LUT R3, R3, 0x3fff, RZ, 0xc0, !PT ;  /* 0x00003fff03037812 */ /* 0x000fe400078ec0ff */
[----:B------:R-:W-:Y:S01]  /*9790*/  MOV R233, 0x40000040 ;  /* 0x4000004000e97802 */ /* 0x000fe20000000f00 */
[----:B------:R-:W-:Y:S01]  /*97a0*/  IMAD.MOV.U32 R231, RZ, RZ, 0x40000040 ;  /* 0x40000040ffe77424 */ /* 0x000fe200078e00ff */
[----:B------:R-:W-:Y:S01]  /*97b0*/  LOP3.LUT R6, R3, 0x10000, RZ, 0xfc, !PT ;  /* 0x0001000003067812 */ /* 0x000fe200078efcff */
[----:B------:R-:W-:Y:S01]  /*97c0*/  IMAD.MOV.U32 R229, RZ, RZ, 0x40000040 ;  /* 0x40000040ffe57424 */ /* 0x000fe200078e00ff */
[----:B------:R-:W0:Y:S03]  /*97d0*/  LDC R75, c[0x0][0x448] ;  /* 0x00011200ff4b7b82 */ /* 0x000e260000000800 */
[----:B------:R1:W-:Y:S01]  /*97e0*/  STL [R1+0x24], R6 ;  /* 0x0000240601007387 */ /* 0x0003e20000100800 */
[----:B------:R-:W-:-:S02]  /*97f0*/  R2UR UR4, R4 ;  /* 0x00000000040472ca */ /* 0x000fc400000e0000 */
[----:B------:R-:W-:Y:S01]  /*9800*/  R2UR UR5, R5 ;  /* 0x00000000050572ca */ /* 0x000fe200000e0000 */
[C---:B------:R-:W-:Y:S01]  /*9810*/  VIADD R234, R4.reuse, 0x2 ;  /* 0x0000000204ea7836 */ /* 0x040fe20000000000 */
[----:B------:R-:W-:Y:S01]  /*9820*/  R2UR UR7, R7 ;  /* 0x00000000070772ca */ /* 0x000fe200000e0000 */
[----:B------:R-:W-:Y:S01]  /*9830*/  VIADD R232, R4, 0x4 ;  /* 0x0000000404e87836 */ /* 0x000fe20000000000 */
[----:B------:R-:W2:Y:S01]  /*9840*/  LDL.LU R73, [R1+0x8] ;  /* 0x0000080001497983 */ /* 0x000ea20000300800 */
[----:B-1----:R-:W-:-:S03]  /*9850*/  IMAD R6, R2, 0xc00, R6 ;  /* 0x00000c0002067824 */ /* 0x002fc600078e0206 */
[----:B------:R-:W3:Y:S02]  /*9860*/  LDL R72, [R1+0x40] ;  /* 0x0000400001487983 */ /* 0x000ee40000100800 */
[----:B------:R-:W-:Y:S01]  /*9870*/  R2UR UR6, R6 ;  /* 0x00000000060672ca */ /* 0x000fe200000e0000 */
[C---:B------:R-:W-:Y:S01]  /*9880*/  VIADD R230, R4.reuse, 0x6 ;  /* 0x0000000604e67836 */ /* 0x040fe20000000000 */
[----:B------:R-:W3:Y:S01]  /*9890*/  LDL R77, [R1+0x28] ;  /* 0x00002800014d7983 */ /* 0x000ee20000100800 */
[C---:B------:R-:W-:Y:S02]  /*98a0*/  VIADD R228, R4.reuse, 0x400 ;  /* 0x0000040004e47836 */ /* 0x040fe40000000000 */
[C---:B------:R-:W-:Y:S01]  /*98b0*/  VIADD R226, R4.reuse, 0x402 ;  /* 0x0000040204e27836 */ /* 0x040fe20000000000 */
[----:B------:R-:W4:Y:S01]  /*98c0*/  LDL R176, [R1+0x2c] ;  /* 0x00002c0001b07983 */ /* 0x000f220000100800 */
[----:B------:R-:W-:Y:S02]  /*98d0*/  IMAD.MOV.U32 R227, RZ, RZ, 0x40000040 ;  /* 0x40000040ffe37424 */ /* 0x000fe400078e00ff */
[----:B------:R-:W-:Y:S01]  /*98e0*/  VIADD R224, R4, 0x404 ;  /* 0x0000040404e07836 */ /* 0x000fe20000000000 */
[----:B------:R-:W5:Y:S03]  /*98f0*/  LDL R74, [R1+0x44] ;  /* 0x00004400014a7983 */ /* 0x000f660000100800 */
[----:B------:R-:W-:Y:S01]  /*9900*/  HGMMA.64x96x16.F32 R24, gdesc[UR4], R24, gsb0 ;  /* 0x01600000041879f0 */ /* 0x000fe20008000818 */
[----:B------:R-:W-:Y:S01]  /*9910*/  VIADD R8, R6, 0x2 ;  /* 0x0000000206087836 */ /* 0x000fe20000000000 */
[----:B------:R-:W-:Y:S01]  /*9920*/  R2UR UR4, R234 ;  /* 0x00000000ea0472ca */ /* 0x000fe200000e0000 */
[----:B------:R-:W-:Y:S01]  /*9930*/  IMAD.MOV.U32 R225, RZ, RZ, 0x40000040 ;  /* 0x40000040ffe17424 */ /* 0x000fe200078e00ff */
[----:B------:R-:W-:Y:S01]  /*9940*/  R2UR UR5, R235 ;  /* 0x00000000eb0572ca */ /* 0x000fe200000e0000 */
[----:B------:R-:W-:Y:S01]  /*9950*/  VIADD R222, R4, 0x406 ;  /* 0x0000040604de7836 */ /* 0x000fe20000000000 */
[----:B------:R-:W-:Y:S01]  /*9960*/  R2UR UR6, R8 ;  /* 0x00000000080672ca */ /* 0x000fe200000e0000 */
[----:B------:R-:W-:Y:S01]  /*9970*/  IMAD.MOV.U32 R223, RZ, RZ, 0x40000040 ;  /* 0x40000040ffdf7424 */ /* 0x000fe200078e00ff */
[----:B------:R-:W-:Y:S01]  /*9980*/  R2UR UR7, R9 ;  /* 0x00000000090772ca */ /* 0x000fe200000e0000 */
[----:B------:R-:W-:Y:S01]  /*9990*/  VIADD R8, R6, 0x4 ;  /* 0x0000000406087836 */ /* 0x000fe20000000000 */
[----:B------:R-:W5:Y:S01]  /*99a0*/  LDL R177, [R1+0x1c] ;  /* 0x00001c0001b17983 */ /* 0x000f620000100800 */
[----:B------:R-:W-:Y:S01]  /*99b0*/  IMAD.MOV.U32 R9, RZ, RZ, 0x40000040 ;  /* 0x40000040ff097424 */ /* 0x000fe200078e00ff */
        /* <DEDUP_REMOVED lines=53> */
[----:B------:R-:W-:-:S02]  /*9d10*/  VIADD R8, R6, 0x600 ;  /* 0x0000060006087836 */ /* 0x000fc40000000000 */
[----:B------:R-:W-:Y:S02]  /*9d20*/  IMAD.MOV.U32 R219, RZ, RZ, 0x40000040 ;  /* 0x40000040ffdb7424 */ /* 0x000fe400078e00ff */
[----:B------:R-:W-:Y:S01]  /*9d30*/  IMAD.MOV.U32 R9, RZ, RZ, 0x40000040 ;  /* 0x40000040ff097424 */ /* 0x000fe200078e00ff */
[----:B------:R-:W-:Y:S02]  /*9d40*/  WARPGROUP.DEPBAR.LE gsb0, 0x0 ;  /* 0x00008000000079c5 */ /* 0x000fe40000010000 */
[----:B------:R-:W-:-:S06]  /*9d50*/  WARPGROUP.ARRIVE ;  /* 0x00000000000079c5 */ /* 0x000fcc0000000000 */
        /* <DEDUP_REMOVED lines=81> */
[----:B------:R-:W-:Y:S02]  /*a270*/  R2UR UR7, R7 ;  /* 0x00000000070772ca */ /* 0x000fe400000e0000 */
[----:B0-----:R-:W-:Y:S02]  /*a280*/  ISETP.NE.AND P5, PT, R75, 0x1, PT ;  /* 0x000000014b00780c */ /* 0x001fe40003fa5270 */
[----:B--2---:R-:W-:-:S11]  /*a290*/  LOP3.LUT R73, R73, 0xfffffff7, RZ, 0xc0, !PT ;  /* 0xfffffff749497812 */ /* 0x004fd600078ec0ff */
[----:B------:R-:W0:Y:S08]  /*a2a0*/  @P5 LDC R6, c[0x0][0x44c] ;  /* 0x00011300ff065b82 */ /* 0x000e300000000800 */
[----:B------:R-:W1:Y:S01]  /*a2b0*/  @P5 LDC R7, c[0x0][0x450] ;  /* 0x00011400ff075b82 */ /* 0x000e620000000800 */
[----:B------:R-:W-:-:S05]  /*a2c0*/  @P5 LOP3.LUT R73, R73, 0x8, RZ, 0xfc, !PT ;  /* 0x0000000849495812 */ /* 0x000fca00078efcff */
[----:B------:R3:W-:Y:S02]  /*a2d0*/  STL [R1+0x8], R73 ;  /* 0x0000084901007387 */ /* 0x0007e40000100800 */
[----:B---3--:R-:W-:Y:S01]  /*a2e0*/  IMAD.IADD R73, R72, 0x1, R77 ;  /* 0x0000000148497824 */ /* 0x008fe200078e024d */
[----:B------:R-:W-:Y:S02]  /*a2f0*/  WARPGROUP.DEPBAR.LE gsb0, 0x0 ;  /* 0x00008000000079c5 */ /* 0x000fe40000010000 */
[----:B------:R-:W-:-:S06]  /*a300*/  WARPGROUP.ARRIVE ;  /* 0x00000000000079c5 */ /* 0x000fcc0000000000 */
[----:B------:R-:W-:Y:S01]  /*a310*/  HGMMA.64x96x16.F32 R24, gdesc[UR4], R24, gsb0 ;  /* 0x01600000041879f0 */ /* 0x000fe20008000818 */
[----:B0-----:R-:W-:Y:S01]  /*a320*/  @P5 IMAD.HI.U32 R6, R73, R6, RZ ;  /* 0x0000000649065227 */ /* 0x001fe200078e00ff */
[----:B------:R-:W-:-:S04]  /*a330*/  ULDC UR4, c[0x0][0xa80] ;  /* 0x0002a00000047ab9 */ /* 0x000fc80000000800 */
[----:B-1----:R-:W-:-:S05]  /*a340*/  @P5 SHF.R.U32.HI R73, RZ, R7, R6 ;  /* 0x00000007ff495219 */ /* 0x002fca0000011606 */
[----:B------:R-:W0:Y:S01]  /*a350*/  SHFL.IDX PT, R72, R73, RZ, 0x1c1f ;  /* 0x001c1fff49487589 */ /* 0x000e2200000e0000 */
[----:B----4-:R-:W-:-:S04]  /*a360*/  IMAD R6, R214, -0x60, R176 ;  /* 0xffffffa0d6067824 */ /* 0x010fc800078e02b0 */
[----:B------:R-:W-:-:S04]  /*a370*/  VIADD R6, R6, 0x60 ;  /* 0x0000006006067836 */ /* 0x000fc80000000000 */
[----:B-----5:R-:W-:-:S05]  /*a380*/  IMAD R6, R74, -0x2, R6 ;  /* 0xfffffffe4a067824 */ /* 0x020fca00078e0206 */
[----:B------:R-:W-:-:S04]  /*a390*/  IADD3 R7, -R177, 0x1, R6 ;  /* 0x00000001b1077810 */ /* 0x000fc80007ffe106 */
[----:B0-----:R-:W-:-:S04]  /*a3a0*/  VIADDMNMX R75, R72, R7, R6, PT ;  /* 0x00000007484b7246 */ /* 0x001fc80003800106 */
[C---:B------:R-:W-:Y:S02]  /*a3b0*/  ISETP.GT.AND P3, PT, R75.reuse, RZ, PT ;  /* 0x000000ff4b00720c */ /* 0x040fe40003f64270 */
[C---:B------:R-:W-:Y:S02]  /*a3c0*/  ISETP.GT.AND P4, PT, R75.reuse, 0x1, PT ;  /* 0x000000014b00780c */ /* 0x040fe40003f84270 */
[----:B------:R-:W-:Y:S01]  /*a3d0*/  ISETP.GT.AND P2, PT, R75, 0x8, PT ;  /* 0x000000084b00780c */ /* 0x000fe20003f44270 */
[----:B------:R-:W-:Y:S02]  /*a3e0*/  WARPGROUP.DEPBAR.LE gsb0, 0x0 ;  /* 0x00008000000079c5 */ /* 0x000fe40000010000 */
[----:B------:R-:W-:Y:S02]  /*a3f0*/  FSEL R86, R24, -INF , P3 ;  /* 0xff80000018567808 */ /* 0x000fe40001800000 */
[----:B------:R-:W-:Y:S02]  /*a400*/  FSEL R88, R25, -INF , P4 ;  /* 0xff80000019587808 */ /* 0x000fe40002000000 */
[----:B------:R-:W-:-:S02]  /*a410*/  ISETP.GT.AND P3, PT, R75, 0x9, PT ;  /* 0x000000094b00780c */ /* 0x000fc40003f64270 */
[----:B------:R-:W-:Y:S02]  /*a420*/  FSEL R90, R28, -INF , P2 ;  /* 0xff8000001c5a7808 */ /* 0x000fe40001000000 */
[----:B------:R-:W-:Y:S02]  /*a430*/  FMNMX.FTZ R25, R86, R88, !PT ;  /* 0x0000005856197209 */ /* 0x000fe40007810000 */
[----:B------:R-:W-:Y:S02]  /*a440*/  ISETP.GT.AND P2, PT, R75, 0x10, PT ;  /* 0x000000104b00780c */ /* 0x000fe40003f44270 */
[----:B------:R-:W-:Y:S02]  /*a450*/  FSEL R92, R29, -INF , P3 ;  /* 0xff8000001d5c7808 */ /* 0x000fe40001800000 */
[----:B------:R-:W-:Y:S02]  /*a460*/  FMNMX.FTZ R25, R90, R25, !PT ;  /* 0x000000195a197209 */ /* 0x000fe40007810000 */
        /* <DEDUP_REMOVED lines=57> */
[----:B------:R-:W-:Y:S02]  /*a800*/  FSEL R80, R69, -INF , P3 ;  /* 0xff80000045507808 */ /* 0x000fe40001800000 */
[----:B------:R-:W-:-:S04]  /*a810*/  FMNMX.FTZ R25, R68, R25, !PT ;  /* 0x0000001944197209 */ /* 0x000fc80007810000 */
[----:B------:R-:W-:-:S05]  /*a820*/  FMNMX.FTZ R25, R80, R25, !PT ;  /* 0x0000001950197209 */ /* 0x000fca0007810000 */
[----:B------:R-:W0:Y:S04]  /*a830*/  SHFL.BFLY PT, R84, R25, 0x2, 0x1f ;  /* 0x0c401f0019547f89 */ /* 0x000e2800000e0000 */
[----:B------:R-:W1:Y:S01]  /*a840*/  SHFL.IDX PT, R73, R73, 0x1, 0x1c1f ;  /* 0x003c1f0049497f89 */ /* 0x000e6200000e0000 */
[----:B0-----:R-:W-:-:S05]  /*a850*/  FMNMX.FTZ R84, R25, R84, !PT ;  /* 0x0000005419547209 */ /* 0x001fca0007810000 */
[----:B------:R-:W0:Y:S01]  /*a860*/  SHFL.BFLY PT, R29, R84, 0x1, 0x1f ;  /* 0x0c201f00541d7f89 */ /* 0x000e2200000e0000 */
[----:B-1----:R-:W-:-:S04]  /*a870*/  VIADDMNMX R37, R73, R7, R6, PT ;  /* 0x0000000749257246 */ /* 0x002fc80003800106 */
[C---:B------:R-:W-:Y:S02]  /*a880*/  ISETP.GT.AND P3, PT, R37.reuse, RZ, PT ;  /* 0x000000ff2500720c */ /* 0x040fe40003f64270 */
[C---:B------:R-:W-:Y:S01]  /*a890*/  ISETP.GT.AND P4, PT, R37.reuse, 0x1, PT ;  /* 0x000000012500780c */ /* 0x040fe20003f84270 */
[----:B------:R-:W-:Y:S01]  /*a8a0*/  IMAD.U32 R7, RZ, RZ, UR4 ;  /* 0x00000004ff077e24 */ /* 0x000fe2000f8e00ff */
[----:B------:R-:W-:Y:S02]  /*a8b0*/  ISETP.GT.AND P2, PT, R37, 0x8, PT ;  /* 0x000000082500780c */ /* 0x000fe40003f44270 */
[----:B------:R-:W-:Y:S02]  /*a8c0*/  FSEL R26, R26, -INF , P3 ;  /* 0xff8000001a1a7808 */ /* 0x000fe40001800000 */
[----:B------:R-:W-:Y:S02]  /*a8d0*/  FSEL R25, R27, -INF , P4 ;  /* 0xff8000001b197808 */ /* 0x000fe40002000000 */
[----:B------:R-:W-:-:S02]  /*a8e0*/  ISETP.GT.AND P3, PT, R37, 0x9, PT ;  /* 0x000000092500780c */ /* 0x000fc40003f64270 */
[----:B------:R-:W-:Y:S02]  /*a8f0*/  FSEL R30, R30, -INF , P2 ;  /* 0xff8000001e1e7808 */ /* 0x000fe40001000000 */
[----:B------:R-:W-:Y:S02]  /*a900*/  FMNMX.FTZ R27, R26, R25, !PT ;  /* 0x000000191a1b7209 */ /* 0x000fe40007810000 */
[----:B0-----:R-:W-:Y:S02]  /*a910*/  FMNMX.FTZ R6, R84, R29, !PT ;  /* 0x0000001d54067209 */ /* 0x001fe40007810000 */
[----:B------:R-:W-:Y:S02]  /*a920*/  ISETP.GT.AND P2, PT, R37, 0x10, PT ;  /* 0x000000102500780c */ /* 0x000fe40003f44270 */
[C---:B------:R-:W-:Y:S01]  /*a930*/  FSETP.NEU.FTZ.AND P4, PT, R6.reuse, -INF , PT ;  /* 0xff8000000600780b */ /* 0x040fe20003f9d000 */
[----:B------:R-:W-:Y:S01]  /*a940*/  FMUL.FTZ R29, R6, R7 ;  /* 0x00000007061d7220 */ /* 0x000fe20000410000 */
[----:B------:R-:W-:-:S02]  /*a950*/  FSEL R84, R31, -INF , P3 ;  /* 0xff8000001f547808 */ /* 0x000fc40001800000 */
[----:B------:R-:W-:Y:S02]  /*a960*/  FMNMX.FTZ R27, R30, R27, !PT ;  /* 0x0000001b1e1b7209 */ /* 0x000fe40007810000 */
[----:B------:R-:W-:Y:S02]  /*a970*/  FSEL R29, R29, RZ, P4 ;  /* 0x000000ff1d1d7208 */ /* 0x000fe40002000000 */
[C---:B------:R-:W-:Y:S02]  /*a980*/  ISETP.GT.AND P3, PT, R37.reuse, 0x11, PT ;  /* 0x000000112500780c */ /* 0x040fe40003f64270 */
[----:B------:R-:W-:Y:S02]  /*a990*/  FSEL R34, R34, -INF , P2 ;  /* 0xff80000022227808 */ /* 0x000fe40001000000 */
[----:B------:R-:W-:Y:S01]  /*a9a0*/  FMNMX.FTZ R27, R84, R27, !PT ;  /* 0x0000001b541b7209 */ /* 0x000fe20007810000 */
[----:B------:R-:W-:Y:S01]  /*a9b0*/  FFMA.FTZ R204, R86, R7, -R29 ;  /* 0x0000000756cc7223 */ /* 0x000fe2000001081d */
[----:B------:R-:W-:-:S02]  /*a9c0*/  ISETP.GT.AND P2, PT, R37, 0x18, PT ;  /* 0x000000182500780c */ /* 0x000fc40003f44270 */
[----:B------:R-:W-:Y:S02]  /*a9d0*/  FSEL R86, R35, -INF , P3 ;  /* 0xff80000023567808 */ /* 0x000fe40001800000 */
[----:B------:R-:W-:Y:S02]  /*a9e0*/  FMNMX.FTZ R27, R34, R27, !PT ;  /* 0x0000001b221b7209 */ /* 0x000fe40007810000 */
        /* <DEDUP_REMOVED lines=13> */
[----:B------:R-:W-:Y:S01]  /*aac0*/  FMNMX.FTZ R31, R42, R31, !PT ;  /* 0x0000001f2a1f7209 */ /* 0x000fe20007810000 */
[----:B------:R0:W-:Y:S01]  /*aad0*/  MUFU.EX2 R27, R33 ;  /* 0x00000021001b7308 */ /* 0x0001e20000000800 */
[C---:B------:R-:W-:Y:S02]  /*aae0*/  ISETP.GT.AND P3, PT, R37.reuse, 0x29, PT ;  /* 0x000000292500780c */ /* 0x040fe40003f64270 */
[----:B------:R-:W-:Y:S01]  /*aaf0*/  FSEL R46, R46, -INF , P2 ;  /* 0xff8000002e2e7808 */ /* 0x000fe20001000000 */
[----:B------:R-:W-:Y:S01]  /*ab00*/  FFMA.FTZ R35, R92, R7, -R29 ;  /* 0x000000075c237223 */ /* 0x000fe2000001081d */
[----:B------:R-:W-:Y:S02]  /*ab10*/  ISETP.GT.AND P2, PT, R37, 0x30, PT ;  /* 0x000000302500780c */ /* 0x000fe40003f44270 */
[----:B0-----:R-:W-:-:S02]  /*ab20*/  FMNMX.FTZ R33, R90, R31, !PT ;  /* 0x0000001f5a217209 */ /* 0x001fc40007810000 */
        /* <DEDUP_REMOVED lines=39> */
[----:B------:R-:W-:Y:S02]  /*ada0*/  ISETP.GT.AND P3, PT, R37, 0x59, PT ;  /* 0x000000592500780c */ /* 0x000fe40003f64270 */
[----:B------:R-:W-:Y:S02]  /*adb0*/  FSEL R70, R70, -INF , P2 ;  /* 0xff80000046467808 */ /* 0x000fe40001000000 */
[----:B------:R-:W-:Y:S02]  /*adc0*/  FMNMX.FTZ R37, R40, R39, !PT ;  /* 0x0000002728257209 */ /* 0x000fe40007810000 */
[----:B------:R-:W-:-:S02]  /*add0*/  FSEL R98, R71, -INF , P3 ;  /* 0xff80000047627808 */ /* 0x000fc40001800000 */
[----:B------:R-:W-:-:S04]  /*ade0*/  FMNMX.FTZ R37, R70, R37, !PT ;  /* 0x0000002546257209 */ /* 0x000fc80007810000 */
[----:B------:R-:W-:Y:S01]  /*adf0*/  FMNMX.FTZ R37, R98, R37, !PT ;  /* 0x0000002562257209 */ /* 0x000fe20007810000 */
[----:B------:R-:W-:-:S04]  /*ae00*/  FFMA.FTZ R43, R24, R7, -R29 ;  /* 0x00000007182b7223 */ /* 0x000fc8000001081d */
[----:B------:R-:W0:Y:S02]  /*ae10*/  SHFL.BFLY PT, R24, R37, 0x2, 0x1f ;  /* 0x0c401f0025187f89 */ /* 0x000e2400000e0000 */
[----:B0-----:R-:W-:-:S05]  /*ae20*/  FMNMX.FTZ R24, R37, R24, !PT ;  /* 0x0000001825187209 */ /* 0x001fca0007810000 */
[----:B------:R-:W0:Y:S01]  /*ae30*/  SHFL.BFLY PT, R37, R24, 0x1, 0x1f ;  /* 0x0c201f0018257f89 */ /* 0x000e2200000e0000 */
        /* <DEDUP_REMOVED lines=9> */
[-CC-:B-1----:R-:W-:Y:S01]  /*aed0*/  FFMA.FTZ R41, R28, R7.reuse, -R29.reuse ;  /* 0x000000071c297223 */ /* 0x182fe2000001081d */
[-CC-:B------:R-:W-:Y:S01]  /*aee0*/  FFMA.FTZ R49, R74, R7.reuse, -R29.reuse ;  /* 0x000000074a317223 */ /* 0x180fe2000001081d */
[-CC-:B------:R-:W-:Y:S01]  /*aef0*/  FFMA.FTZ R168, R64, R7.reuse, -R29.reuse ;  /* 0x0000000740a87223 */ /* 0x180fe2000001081d */
[-CC-:B------:R-:W-:Y:S01]  /*af00*/  FFMA.FTZ R51, R76, R7.reuse, -R29.reuse ;  /* 0x000000074c337223 */ /* 0x180fe2000001081d */
[-CC-:B------:R-:W-:Y:S01]  /*af10*/  FFMA.FTZ R170, R68, R7.reuse, -R29.reuse ;  /* 0x0000000744aa7223 */ /* 0x180fe2000001081d */
[----:B------:R-:W-:Y:S01]  /*af20*/  FFMA.FTZ R53, R80, R7, -R29 ;  /* 0x0000000750357223 */ /* 0x000fe2000001081d */
[----:B------:R-:W1:Y:S01]  /*af30*/  S2R R79, SR_TID.X ;  /* 0x00000000004f7919 */ /* 0x000e620000002100 */
[----:B------:R-:W2:Y:S01]  /*af40*/  @P5 LDC R28, c[0x0][0x450] ;  /* 0x00011400ff1c5b82 */ /* 0x000ea20000000800 */
[----:B0-----:R-:W-:-:S04]  /*af50*/  FMNMX.FTZ R172, R24, R37, !PT ;  /* 0x0000002518ac7209 */ /* 0x001fc80007810000 */
[C---:B------:R-:W-:Y:S01]  /*af60*/  FSETP.NEU.FTZ.AND P2, PT, R172.reuse, -INF , PT ;  /* 0xff800000ac00780b */ /* 0x040fe20003f5d000 */
[----:B------:R-:W-:-:S05]  /*af70*/  FMUL.FTZ R24, R172, R7 ;  /* 0x00000007ac187220 */ /* 0x000fca0000410000 */
[----:B------:R-:W-:-:S05]  /*af80*/  FSEL R29, R24, RZ, P2 ;  /* 0x000000ff181d7208 */ /* 0x000fca0001000000 */
[-CC-:B------:R-:W-:Y:S01]  /*af90*/  FFMA.FTZ R25, R25, R7.reuse, -R29.reuse ;  /* 0x0000000719197223 */ /* 0x180fe2000001081d */
[----:B------:R-:W-:-:S03]  /*afa0*/  FFMA.FTZ R205, R26, R7, -R29 ;  /* 0x000000071acd7223 */ /* 0x000fc6000001081d */
[----:B------:R0:W-:Y:S02]  /*afb0*/  MUFU.EX2 R26, R25 ;  /* 0x00000019001a7308 */ /* 0x0001e40000000800 */
[----:B0-----:R-:W0:Y:S01]  /*afc0*/  @P5 LDC R25, c[0x0][0x44c] ;  /* 0x00011300ff195b82 */ /* 0x001e220000000800 */
[----:B------:R-:W-:-:S05]  /*afd0*/  FFMA.FTZ R30, R30, R7, -R29 ;  /* 0x000000071e1e7223 */ /* 0x000fca000001081d */
[----:B------:R-:W3:Y:S01]  /*afe0*/  MUFU.EX2 R204, R204 ;  /* 0x000000cc00cc7308 */ /* 0x000ee20000000800 */
[-CC-:B------:R-:W-:Y:S01]  /*aff0*/  FFMA.FTZ R84, R84, R7.reuse, -R29.reuse ;  /* 0x0000000754547223 */ /* 0x180fe2000001081d */
[----:B------:R-:W-:-:S06]  /*b000*/  FFMA.FTZ R34, R34, R7, -R29 ;  /* 0x0000000722227223 */ /* 0x000fcc000001081d */
[----:B------:R-:W4:Y:S01]  /*b010*/  MUFU.EX2 R205, R205 ;  /* 0x000000cd00cd7308 */ /* 0x000f220000000800 */
[----:B-1----:R-:W-:Y:S01]  /*b020*/  SHF.R.U32.HI R79, RZ, 0x7, R79 ;  /* 0x00000007ff4f7819 */ /* 0x002fe2000001164f */
[----:B------:R-:W-:-:S06]  /*b030*/  @!P1 VIADD R24, R174, 0x32440 ;  /* 0x00032440ae189836 */ /* 0x000fcc0000000000 */
[----:B------:R-:W1:Y:S08]  /*b040*/  MUFU.EX2 R206, R206 ;  /* 0x000000ce00ce7308 */ /* 0x000e700000000800 */
[----:B------:R-:W5:Y:S01]  /*b050*/  MUFU.EX2 R30, R30 ;  /* 0x0000001e001e7308 */ /* 0x000f620000000800 */
[----:B------:R-:W-:Y:S01]  /*b060*/  FFMA.FTZ R86, R86, R7, -R29 ;  /* 0x0000000756567223 */ /* 0x000fe2000001081d */
[----:B------:R-:W-:-:S06]  /*b070*/  IADD3 R173, -R79, 0xb, RZ ;  /* 0x0000000b4fad7810 */ /* 0x000fcc0007ffe1ff */
[----:B------:R-:W-:Y:S01]  /*b080*/  MUFU.EX2 R39, R43 ;  /* 0x0000002b00277308 */ /* 0x000fe20000000800 */
[----:B------:R-:W-:Y:S01]  /*b090*/  FFMA.FTZ R38, R38, R7, -R29 ;  /* 0x0000000726267223 */ /* 0x000fe2000001081d */
[----:B------:R-:W-:Y:S01]  /*b0a0*/  @!P1 PRMT R24, RZ, 0x654, R24 ;  /* 0x00000654ff189816 */ /* 0x000fe20000000018 */
[----:B------:R-:W-:Y:S01]  /*b0b0*/  IMAD.MOV.U32 R175, RZ, RZ, R77 ;  /* 0x000000ffffaf7224 */ /* 0x000fe200078e004d */
[----:B------:R0:W-:Y:S06]  /*b0c0*/  BAR.ARV R173, 0x100 ;  /* 0x000400ad0000751d */ /* 0x0001ec0000002000 */
[----:B------:R2:W-:Y:S01]  /*b0d0*/  MUFU.EX2 R43, R32 ;  /* 0x00000020002b7308 */ /* 0x0005e20000000800 */
[----:B------:R1:W-:Y:S07]  /*b0e0*/  @!P1 SYNCS.ARRIVE.TRANS64.RED.A1T0 RZ, [R24+URZ], RZ ;  /* 0x000000ff18ff99a7 */ /* 0x0003ee000810043f */
[----:B------:R-:W5:Y:S01]  /*b0f0*/  MUFU.EX2 R207, R84 ;  /* 0x0000005400cf7308 */ /* 0x000f620000000800 */
[----:B--2---:R-:W-:Y:S01]  /*b100*/  LOP3.LUT R32, R3, 0x3000000, RZ, 0xfc, !PT ;  /* 0x0300000003207812 */ /* 0x004fe200078efcff */
[----:B0-----:R-:W-:-:S04]  /*b110*/  @P5 IMAD.HI.U32 R3, R77, R25, RZ ;  /* 0x000000194d035227 */ /* 0x001fc800078e00ff */
[----:B------:R-:W-:Y:S02]  /*b120*/  IMAD.MOV.U32 R25, RZ, RZ, 0x40000040 ;  /* 0x40000040ff197424 */ /* 0x000fe400078e00ff */
[----:B------:R-:W0:Y:S01]  /*b130*/  MUFU.EX2 R152, R152 ;  /* 0x0000009800987308 */ /* 0x000e220000000800 */
[----:B------:R-:W-:Y:S01]  /*b140*/  @P5 SHF.R.U32.HI R175, RZ, R28, R3 ;  /* 0x0000001cffaf5219 */ /* 0x000fe20000011603 */
[----:B---3--:R-:W-:Y:S01]  /*b150*/  FADD.FTZ R3, R204, R27 ;  /* 0x0000001bcc037221 */ /* 0x008fe20000010000 */
[----:B------:R-:W-:-:S05]  /*b160*/  R2UR UR7, R25 ;  /* 0x00000000190772ca */ /* 0x000fca00000e0000 */
[----:B------:R-:W2:Y:S01]  /*b170*/  MUFU.EX2 R34, R34 ;  /* 0x0000002200227308 */ /* 0x000ea20000000800 */
[----:B----4-:R-:W-:Y:S01]  /*b180*/  FADD.FTZ R25, R205, R26 ;  /* 0x0000001acd197221 */ /* 0x010fe20000010000 */
[----:B------:R3:W-:Y:S01]  /*b190*/  BAR.SYNC.DEFER_BLOCKING R0, 0x100 ;  /* 0x000400000000751d */ /* 0x0007e20000010000 */
[----:B------:R-:W-:Y:S01]  /*b1a0*/  FFMA.FTZ R88, R88, R7, -R29 ;  /* 0x0000000758587223 */ /* 0x000fe2000001081d */
[----:B-1----:R-:W-:-:S04]  /*b1b0*/  IMAD R24, R2, 0xc00, R32 ;  /* 0x00000c0002187824 */ /* 0x002fc800078e0220 */
[----:B------:R-:W1:Y:S01]  /*b1c0*/  MUFU.EX2 R153, R86 ;  /* 0x0000005600997308 */ /* 0x000e620000000800 */
[----:B------:R5:W-:Y:S01]  /*b1d0*/  STL [R1+0x18], R32 ;  /* 0x0000182001007387 */ /* 0x000be20000100800 */
[----:B---3--:R-:W-:Y:S01]  /*b1e0*/  FADD.FTZ R0, R206, R3 ;  /* 0x00000003ce007221 */ /* 0x008fe20000010000 */
[----:B------:R-:W-:-:S05]  /*b1f0*/  FFMA.FTZ R157, R42, R7, -R29 ;  /* 0x000000072a9d7223 */ /* 0x000fca000001081d */
[----:B------:R-:W3:Y:S01]  /*b200*/  MUFU.EX2 R154, R154 ;  /* 0x0000009a009a7308 */ /* 0x000ee20000000800 */
[----:B------:R-:W-:Y:S01]  /*b210*/  FADD.FTZ R3, R31, R0 ;  /* 0x000000001f037221 */ /* 0x000fe20000010000 */
[----:B-----5:R-:W-:-:S06]  /*b220*/  FADD.FTZ R32, R30, R25 ;  /* 0x000000191e207221 */ /* 0x020fcc0000010000 */
[----:B------:R-:W4:Y:S01]  /*b230*/  MUFU.EX2 R38, R38 ;  /* 0x0000002600267308 */ /* 0x000f220000000800 */
[----:B------:R-:W-:Y:S01]  /*b240*/  FADD.FTZ R25, R207, R32 ;  /* 0x00000020cf197221 */ /* 0x000fe20000010000 */
[----:B------:R-:W-:Y:S01]  /*b250*/  FFMA.FTZ R90, R90, R7, -R29 ;  /* 0x000000075a5a7223 */ /* 0x000fe2000001081d */
[----:B0-----:R-:W-:-:S05]  /*b260*/  FADD.FTZ R0, R152, R3 ;  /* 0x0000000398007221 */ /* 0x001fca0000010000 */
[----:B------:R-:W0:Y:S01]  /*b270*/  MUFU.EX2 R155, R88 ;  /* 0x00000058009b7308 */ /* 0x000e220000000800 */
[----:B--2---:R-:W-:Y:S01]  /*b280*/  FADD.FTZ R32, R34, R25 ;  /* 0x0000001922207221 */ /* 0x004fe20000010000 */
[----:B------:R-:W-:Y:S01]  /*b290*/  FFMA.FTZ R46, R46, R7, -R29 ;  /* 0x000000072e2e7223 */ /* 0x000fe2000001081d */
[----:B------:R-:W-:-:S05]  /*b2a0*/  FADD.FTZ R3, R33, R0 ;  /* 0x0000000021037221 */ /* 0x000fca0000010000 */
[----:B------:R-:W2:Y:S01]  /*b2b0*/  MUFU.EX2 R156, R156 ;  /* 0x0000009c009c7308 */ /* 0x000ea20000000800 */
[----:B-1----:R-:W-:-:S07]  /*b2c0*/  FADD.FTZ R25, R153, R32 ;  /* 0x0000002099197221 */ /* 0x002fce0000010000 */
[----:B------:R-:W1:Y:S01]  /*b2d0*/  MUFU.EX2 R157, R157 ;  /* 0x0000009d009d7308 */ /* 0x000e620000000800 */
[----:B------:R-:W-:Y:S01]  /*b2e0*/  FFMA.FTZ R92, R92, R7, -R29 ;  /* 0x000000075c5c7223 */ /* 0x000fe2000001081d */
[----:B---3--:R-:W-:Y:S01]  /*b2f0*/  FADD.FTZ R0, R154, R3 ;  /* 0x000000039a007221 */ /* 0x008fe20000010000 */
[----:B----4-:R-:W-:-:S05]  /*b300*/  FADD.FTZ R32, R38, R25 ;  /* 0x0000001926207221 */ /* 0x010fca0000010000 */
[----:B------:R-:W3:Y:S01]  /*b310*/  MUFU.EX2 R90, R90 ;  /* 0x0000005a005a7308 */ /* 0x000ee20000000800 */
[----:B------:R-:W-:Y:S01]  /*b320*/  FFMA.FTZ R50, R50, R7, -R29 ;  /* 0x0000000732327223 */ /* 0x000fe2000001081d */
[----:B------:R-:W-:Y:S02]  /*b330*/  VIADD R36, R24, 0x80 ;  /* 0x0000008018247836 */ /* 0x000fe40000000000 */
[----:B------:R-:W-:-:S04]  /*b340*/  FADD.FTZ R3, R35, R0 ;  /* 0x0000000023037221 */ /* 0x000fc80000010000 */
[----:B------:R-:W4:Y:S01]  /*b350*/  MUFU.EX2 R158, R158 ;  /* 0x0000009e009e7308 */ /* 0x000f220000000800 */
[----:B------:R-:W-:Y:S02]  /*b360*/  VIADD R28, R24, 0x100 ;  /* 0x00000100181c7836 */ /* 0x000fe40000000000 */
[----:B0-----:R-:W-:-:S05]  /*b370*/  FADD.FTZ R32, R155, R32 ;  /* 0x000000209b207221 */ /* 0x001fca0000010000 */
[----:B------:R-:W0:Y:S01]  /*b380*/  MUFU.EX2 R46, R46 ;  /* 0x0000002e002e7308 */ /* 0x000e220000000800 */
[----:B------:R-:W-:Y:S02]  /*b390*/  IMAD.MOV.U32 R25, RZ, RZ, 0x40000040 ;  /* 0x40000040ff197424 */ /* 0x000fe400078e00ff */
[----:B------:R-:W-:Y:S01]  /*b3a0*/  FFMA.FTZ R94, R94, R7, -R29 ;  /* 0x000000075e5e7223 */ /* 0x000fe2000001081d */
[----:B--2---:R-:W-:-:S04]  /*b3b0*/  FADD.FTZ R0, R156, R3 ;  /* 0x000000039c007221 */ /* 0x004fc80000010000 */
[----:B------:R-:W2:Y:S01]  /*b3c0*/  MUFU.EX2 R41, R41 ;  /* 0x0000002900297308 */ /* 0x000ea20000000800 */
[----:B------:R-:W-:Y:S01]  /*b3d0*/  R2UR UR10, R36 ;  /* 0x00000000240a72ca */ /* 0x000fe200000e0000 */
[----:B-1----:R-:W-:Y:S01]  /*b3e0*/  FADD.FTZ R3, R157, R32 ;  /* 0x000000209d037221 */ /* 0x002fe20000010000 */
[----:B------:R-:W-:-:S05]  /*b3f0*/  R2UR UR14, R28 ;  /* 0x000000001c0e72ca */ /* 0x000fca00000e0000 */
[----:B------:R-:W1:Y:S01]  /*b400*/  MUFU.EX2 R159, R92 ;  /* 0x0000005c009f7308 */ /* 0x000e620000000800 */
[----:B------:R-:W-:Y:S01]  /*b410*/  FFMA.FTZ R54, R54, R7, -R29 ;  /* 0x0000000736367223 */ /* 0x000fe2000001081d */
[C---:B------:R-:W-:Y:S01]  /*b420*/  R2UR UR6, R24.reuse ;  /* 0x00000000180672ca */ /* 0x040fe200000e0000 */
[C---:B------:R-:W-:Y:S01]  /*b430*/  VIADD R28, R24.reuse, 0x200 ;  /* 0x00000200181c7836 */ /* 0x040fe20000000000 */
[----:B------:R-:W-:-:S04]  /*b440*/  IADD3 R36, R24, 0x180, RZ ;  /* 0x0000018018247810 */ /* 0x000fc80007ffe0ff */
[----:B------:R-:W5:Y:S01]  /*b450*/  MUFU.EX2 R160, R160 ;  /* 0x000000a000a07308 */ /* 0x000f620000000800 */
[----:B------:R-:W-:Y:S01]  /*b460*/  VIADD R24, R24, 0x280 ;  /* 0x0000028018187836 */ /* 0x000fe20000000000 */
[----:B------:R-:W-:Y:S01]  /*b470*/  R2UR UR27, R25 ;  /* 0x00000000191b72ca */ /* 0x000fe200000e0000 */
[----:B------:R-:W-:-:S05]  /*b480*/  FADD.FTZ R25, R39, R0 ;  /* 0x0000000027197221 */ /* 0x000fca0000010000 */
[----:B------:R-:W5:Y:S01]  /*b490*/  MUFU.EX2 R50, R50 ;  /* 0x0000003200327308 */ /* 0x000f620000000800 */
[----:B---3--:R-:W-:Y:S01]  /*b4a0*/  FADD.FTZ R3, R90, R3 ;  /* 0x000000035a037221 */ /* 0x008fe20000010000 */
[----:B------:R-:W-:Y:S01]  /*b4b0*/  FFMA.FTZ R96, R96, R7, -R29 ;  /* 0x0000000760607223 */ /* 0x000fe2000001081d */
[----:B------:R-:W-:Y:S01]  /*b4c0*/  R2UR UR26, R24 ;  /* 0x00000000181a72ca */ /* 0x000fe200000e0000 */
[----:B----4-:R-:W-:-:S04]  /*b4d0*/  FADD.FTZ R0, R158, R25 ;  /* 0x000000199e007221 */ /* 0x010fc80000010000 */
[----:B------:R-:W3:Y:S01]  /*b4e0*/  MUFU.EX2 R161, R94 ;  /* 0x0000005e00a17308 */ /* 0x000ee20000000800 */
[----:B0-----:R-:W-:Y:S01]  /*b4f0*/  FADD.FTZ R24, R46, R3 ;  /* 0x000000032e187221 */ /* 0x001fe20000010000 */
[----:B------:R-:W-:Y:S01]  /*b500*/  FFMA.FTZ R58, R58, R7, -R29 ;  /* 0x000000073a3a7223 */ /* 0x000fe2000001081d */
[----:B--2---:R-:W-:-:S05]  /*b510*/  FADD.FTZ R3, R41, R0 ;  /* 0x0000000029037221 */ /* 0x004fca0000010000 */
[----:B------:R-:W0:Y:S01]  /*b520*/  MUFU.EX2 R162, R162 ;  /* 0x000000a200a27308 */ /* 0x000e220000000800 */
[----:B-1----:R-:W-:-:S07]  /*b530*/  FADD.FTZ R25, R159, R24 ;  /* 0x000000189f197221 */ /* 0x002fce0000010000 */
[----:B------:R-:W1:Y:S01]  /*b540*/  MUFU.EX2 R54, R54 ;  /* 0x0000003600367308 */ /* 0x000e620000000800 */
[----:B------:R-:W-:Y:S01]  /*b550*/  FFMA.FTZ R82, R82, R7, -R29 ;  /* 0x0000000752527223 */ /* 0x000fe2000001081d */
[----:B-----5:R-:W-:-:S06]  /*b560*/  FADD.FTZ R0, R160, R3 ;  /* 0x00000003a0007221 */ /* 0x020fcc0000010000 */
[----:B------:R-:W2:Y:S01]  /*b570*/  MUFU.EX2 R45, R45 ;  /* 0x0000002d002d7308 */ /* 0x000ea20000000800 */
[----:B------:R-:W-:Y:S01]  /*b580*/  FADD.FTZ R24, R50, R25 ;  /* 0x0000001932187221 */ /* 0x000fe20000010000 */
[----:B------:R-:W-:-:S06]  /*b590*/  FFMA.FTZ R62, R62, R7, -R29 ;  /* 0x000000073e3e7223 */ /* 0x000fcc000001081d */
[----:B------:R-:W4:Y:S01]  /*b5a0*/  MUFU.EX2 R163, R96 ;  /* 0x0000006000a37308 */ /* 0x000f220000000800 */
[----:B------:R-:W-:Y:S01]  /*b5b0*/  FADD.FTZ R3, R43, R0 ;  /* 0x000000002b037221 */ /* 0x000fe20000010000 */
[----:B---3--:R-:W-:-:S06]  /*b5c0*/  FADD.FTZ R25, R161, R24 ;  /* 0x00000018a1197221 */ /* 0x008fcc0000010000 */
[----:B------:R-:W3:Y:S08]  /*b5d0*/  MUFU.EX2 R164, R164 ;  /* 0x000000a400a47308 */ /* 0x000ef00000000800 */
[----:B------:R-:W5:Y:S01]  /*b5e0*/  MUFU.EX2 R58, R58 ;  /* 0x0000003a003a7308 */ /* 0x000f620000000800 */
[----:B------:R-:W-:Y:S01]  /*b5f0*/  FFMA.FTZ R78, R78, R7, -R29 ;  /* 0x000000074e4e7223 */ /* 0x000fe2000001081d */
[----:B0-----:R-:W-:-:S06]  /*b600*/  FADD.FTZ R0, R162, R3 ;  /* 0x00000003a2007221 */ /* 0x001fcc0000010000 */
[----:B------:R-:W0:Y:S01]  /*b610*/  MUFU.EX2 R47, R47 ;  /* 0x0000002f002f7308 */ /* 0x000e220000000800 */
[----:B-1----:R-:W-:Y:S01]  /*b620*/  FADD.FTZ R24, R54, R25 ;  /* 0x0000001936187221 */ /* 0x002fe20000010000 */
[----:B------:R-:W-:-:S06]  /*b630*/  FFMA.FTZ R66, R66, R7, -R29 ;  /* 0x0000000742427223 */ /* 0x000fcc000001081d */
[----:B------:R-:W1:Y:S01]  /*b640*/  MUFU.EX2 R165, R82 ;  /* 0x0000005200a57308 */ /* 0x000e620000000800 */
[----:B--2---:R-:W-:Y:S01]  /*b650*/  FADD.FTZ R3, R45, R0 ;  /* 0x000000002d037221 */ /* 0x004fe20000010000 */
[----:B----4-:R-:W-:-:S06]  /*b660*/  FADD.FTZ R25, R163, R24 ;  /* 0x00000018a3197221 */ /* 0x010fcc0000010000 */
[----:B------:R-:W2:Y:S08]  /*b670*/  MUFU.EX2 R166, R166 ;  /* 0x000000a600a67308 */ /* 0x000eb00000000800 */
[----:B------:R-:W4:Y:S01]  /*b680*/  MUFU.EX2 R62, R62 ;  /* 0x0000003e003e7308 */ /* 0x000f220000000800 */
[----:B------:R-:W-:Y:S01]  /*b690*/  FFMA.FTZ R40, R40, R7, -R29 ;  /* 0x0000000728287223 */ /* 0x000fe2000001081d */
[----:B---3--:R-:W-:-:S06]  /*b6a0*/  FADD.FTZ R0, R164, R3 ;  /* 0x00000003a4007221 */ /* 0x008fcc0000010000 */
[----:B------:R-:W3:Y:S01]  /*b6b0*/  MUFU.EX2 R49, R49 ;  /* 0x0000003100317308 */ /* 0x000ee20000000800 */
[----:B-----5:R-:W-:Y:S01]  /*b6c0*/  FADD.FTZ R24, R58, R25 ;  /* 0x000000193a187221 */ /* 0x020fe20000010000 */
[----:B------:R-:W-:-:S06]  /*b6d0*/  FFMA.FTZ R70, R70, R7, -R29 ;  /* 0x0000000746467223 */ /* 0x000fcc000001081d */
[----:B------:R-:W5:Y:S01]  /*b6e0*/  MUFU.EX2 R167, R78 ;  /* 0x0000004e00a77308 */ /* 0x000f620000000800 */
[----:B0-----:R-:W-:Y:S01]  /*b6f0*/  FADD.FTZ R3, R47, R0 ;  /* 0x000000002f037221 */ /* 0x001fe20000010000 */
[----:B-1----:R-:W-:-:S06]  /*b700*/  FADD.FTZ R25, R165, R24 ;  /* 0x00000018a5197221 */ /* 0x002fcc0000010000 */
[----:B------:R-:W0:Y:S08]  /*b710*/  MUFU.EX2 R168, R168 ;  /* 0x000000a800a87308 */ /* 0x000e300000000800 */
[----:B------:R-:W1:Y:S01]  /*b720*/  MUFU.EX2 R66, R66 ;  /* 0x0000004200427308 */ /* 0x000e620000000800 */
[----:B------:R-:W-:Y:S01]  /*b730*/  FFMA.FTZ R98, R98, R7, -R29 ;  /* 0x0000000762627223 */ /* 0x000fe2000001081d */
[----:B--2---:R-:W-:-:S06]  /*b740*/  FADD.FTZ R0, R166, R3 ;  /* 0x00000003a6007221 */ /* 0x004fcc0000010000 */
[----:B------:R-:W2:Y:S01]  /*b750*/  MUFU.EX2 R51, R51 ;  /* 0x0000003300337308 */ /* 0x000ea20000000800 */
[----:B----4-:R-:W-:-:S07]  /*b760*/  FADD.FTZ R24, R62, R25 ;  /* 0x000000193e187221 */ /* 0x010fce0000010000 */
[----:B------:R-:W4:Y:S01]  /*b770*/  MUFU.EX2 R169, R40 ;  /* 0x0000002800a97308 */ /* 0x000f220000000800 */
[----:B---3--:R-:W-:Y:S01]  /*b780*/  FADD.FTZ R3, R49, R0 ;  /* 0x0000000031037221 */ /* 0x008fe20000010000 */
[----:B-----5:R-:W-:-:S06]  /*b790*/  FADD.FTZ R25, R167, R24 ;  /* 0x00000018a7197221 */ /* 0x020fcc0000010000 */
[----:B------:R-:W3:Y:S08]  /*b7a0*/  MUFU.EX2 R170, R170 ;  /* 0x000000aa00aa7308 */ /* 0x000ef00000000800 */
[----:B------:R-:W5:Y:S01]  /*b7b0*/  MUFU.EX2 R70, R70 ;  /* 0x0000004600467308 */ /* 0x000f620000000800 */
[----:B0-----:R-:W-:Y:S01]  /*b7c0*/  FADD.FTZ R0, R168, R3 ;  /* 0x00000003a8007221 */ /* 0x001fe20000010000 */
[----:B-1----:R-:W-:-:S06]  /*b7d0*/  FADD.FTZ R24, R66, R25 ;  /* 0x0000001942187221 */ /* 0x002fcc0000010000 */
[----:B------:R-:W0:Y:S01]  /*b7e0*/  MUFU.EX2 R53, R53 ;  /* 0x0000003500357308 */ /* 0x000e220000000800 */
[----:B------:R-:W-:-:S07]  /*b7f0*/  IMAD.MOV.U32 R37, RZ, RZ, 0x40000040 ;  /* 0x40000040ff257424 */ /* 0x000fce00078e00ff */
[----:B------:R-:W1:Y:S01]  /*b800*/  MUFU.EX2 R171, R98 ;  /* 0x0000006200ab7308 */ /* 0x000e620000000800 */
[----:B------:R-:W-:Y:S02]  /*b810*/  IMAD.MOV.U32 R29, RZ, RZ, 0x40000040 ;  /* 0x40000040ff1d7424 */ /* 0x000fe400078e00ff */
[----:B--2---:R-:W-:Y:S01]  /*b820*/  FADD.FTZ R3, R51, R0 ;  /* 0x0000000033037221 */ /* 0x004fe20000010000 */
[----:B----4-:R-:W-:Y:S01]  /*b830*/  FADD.FTZ R25, R169, R24 ;  /* 0x00000018a9197221 */ /* 0x010fe20000010000 */
[----:B------:R-:W-:Y:S01]  /*b840*/  R2UR UR11, R37 ;  /* 0x00000000250b72ca */ /* 0x000fe200000e0000 */
[----:B------:R-:W-:Y:S01]  /*b850*/  IMAD.MOV.U32 R37, RZ, RZ, 0x40000040 ;  /* 0x40000040ff257424 */ /* 0x000fe200078e00ff */
[----:B------:R-:W-:Y:S01]  /*b860*/  R2UR UR15, R29 ;  /* 0x000000001d0f72ca */ /* 0x000fe200000e0000 */
[----:B---3--:R-:W-:Y:S01]  /*b870*/  FADD.FTZ R0, R170, R3 ;  /* 0x00000003aa007221 */ /* 0x008fe20000010000 */
[----:B------:R-:W-:Y:S02]  /*b880*/  IMAD.MOV.U32 R29, RZ, RZ, 0x40000040 ;  /* 0x40000040ff1d7424 */ /* 0x000fe400078e00ff */
[----:B-----5:R-:W-:Y:S01]  /*b890*/  FADD.FTZ R24, R70, R25 ;  /* 0x0000001946187221 */ /* 0x020fe20000010000 */
[----:B------:R-:W-:Y:S01]  /*b8a0*/  F2FP.F16.F32.PACK_AB R204, R27, R204 ;  /* 0x000000cc1bcc723e */ /* 0x000fe200000000ff */
[----:B0-----:R-:W-:Y:S01]  /*b8b0*/  FADD.FTZ R3, R53, R0 ;  /* 0x0000000035037221 */ /* 0x001fe20000010000 */
[----:B------:R-:W-:-:S02]  /*b8c0*/  F2FP.F16.F32.PACK_AB R206, R31, R206 ;  /* 0x000000ce1fce723e */ /* 0x000fc400000000ff */
[----:B------:R-:W-:Y:S02]  /*b8d0*/  F2FP.F16.F32.PACK_AB R205, R26, R205 ;  /* 0x000000cd1acd723e */ /* 0x000fe400000000ff */
[----:B------:R-:W-:Y:S01]  /*b8e0*/  F2FP.F16.F32.PACK_AB R207, R207, R30 ;  /* 0x0000001ecfcf723e */ /* 0x000fe200000000ff */
[----:B-1----:R-:W-:Y:S01]  /*b8f0*/  FADD.FTZ R0, R171, R24 ;  /* 0x00000018ab007221 */ /* 0x002fe20000010000 */
[----:B------:R-:W-:Y:S02]  /*b900*/  R2UR UR18, R36 ;  /* 0x00000000241272ca */ /* 0x000fe400000e0000 */
[----:B------:R-:W-:Y:S02]  /*b910*/  R2UR UR19, R37 ;  /* 0x00000000251372ca */ /* 0x000fe400000e0000 */
[----:B------:R-:W-:Y:S02]  /*b920*/  R2UR UR22, R28 ;  /* 0x000000001c1672ca */ /* 0x000fe400000e0000 */
[----:B------:R-:W-:-:S02]  /*b930*/  R2UR UR23, R29 ;  /* 0x000000001d1772ca */ /* 0x000fc400000e0000 */
        /* <DEDUP_REMOVED lines=20> */
[----:B------:R-:W-:-:S06]  /*ba80*/  WARPGROUP.ARRIVE ;  /* 0x00000000000079c5 */ /* 0x000fcc0000000000 */
[----:B------:R-:W-:Y:S03]  /*ba90*/  HGMMA.64x256x16.F32 R24, R204, gdesc[UR4].tnspB, RZ, !UPT, gsb0 ;  /* 0x43e00004cc187df0 */ /* 0x000fe6000c0008ff */
[----:B------:R-:W-:Y:S02]  /*baa0*/  WARPGROUP.DEPBAR.LE gsb0, 0x0 ;  /* 0x00008000000079c5 */ /* 0x000fe40000010000 */
[----:B------:R-:W-:-:S15]  /*bab0*/  WARPGROUP.ARRIVE ;  /* 0x00000000000079c5 */ /* 0x000fde0000000000 */
[----:B------:R-:W-:-:S08]  /*bac0*/  NOP ;  /* 0x0000000000007918 */ /* 0x000fd00000000000 */
[----:B------:R-:W-:Y:S03]  /*bad0*/  HGMMA.64x256x16.F32 R24, R152, gdesc[UR8].tnspB, R24, gsb0 ;  /* 0x43e0000898187df0 */ /* 0x000fe60008000818 */
        /* <DEDUP_REMOVED lines=11> */
[----:B------:R-:W-:Y:S01]  /*bb90*/  HGMMA.64x256x16.F32 R24, R164, gdesc[UR20].tnspB, R24, gsb0 ;  /* 0x43e00014a4187df0 */ /* 0x000fe20008000818 */
[----:B------:R-:W-:-:S05]  /*bba0*/  IADD3 R152, R175, R176, -R177 ;  /* 0x000000b0af987210 */ /* 0x000fca0007ffe8b1 */
[----:B------:R-:W-:-:S05]  /*bbb0*/  IMAD.HI R152, R152, 0x2aaaaaab, RZ ;  /* 0x2aaaaaab98987827 */ /* 0x000fca00078e02ff */
[----:B------:R-:W-:-:S04]  /*bbc0*/  SHF.R.U32.HI R153, RZ, 0x1f, R152 ;  /* 0x0000001fff997819 */ /* 0x000fc80000011698 */
[----:B------:R-:W-:-:S04]  /*bbd0*/  LEA.HI.SX32 R153, R152, R153, 0x1c ;  /* 0x0000009998997211 */ /* 0x000fc800078fe2ff */
[----:B------:R-:W-:Y:S01]  /*bbe0*/  VIMNMX R154, RZ, R153, !PT ;  /* 0x00000099ff9a7248 */ /* 0x000fe20007fe0100 */
[----:B------:R-:W-:-:S04]  /*bbf0*/  VIADD R214, R214, 0xfffffffe ;  /* 0xfffffffed6d67836 */ /* 0x000fc80000000000 */
[----:B------:R0:W-:Y:S01]  /*bc00*/  STL [R1+0x30], R154 ;  /* 0x0000309a01007387 */ /* 0x0001e20000100800 */
[----:B------:R-:W-:Y:S01]  /*bc10*/  ISETP.GE.AND P2, PT, R214, R154, PT ;  /* 0x0000009ad600720c */ /* 0x000fe20003f46270 */
[----:B------:R-:W-:-:S05]  /*bc20*/  @!P1 VIADD R174, R174, 0x32460 ;  /* 0x00032460aeae9836 */ /* 0x000fca0000000000 */
[----:B------:R-:W-:Y:S01]  /*bc30*/  @!P1 PRMT R174, RZ, 0x654, R174 ;  /* 0x00000654ffae9816 */ /* 0x000fe200000000ae */
[----:B------:R-:W-:Y:S02]  /*bc40*/  WARPGROUP.DEPBAR.LE gsb0, 0x0 ;  /* 0x00008000000079c5 */ /* 0x000fe40000010000 */
[----:B------:R-:W-:-:S06]  /*bc50*/  WARPGROUP.ARRIVE ;  /* 0x00000000000079c5 */ /* 0x000fcc0000000000 */
[----:B------:R-:W-:Y:S03]  /*bc60*/  HGMMA.64x256x16.F32 R24, R168, gdesc[UR24].tnspB, R24, gsb0 ;  /* 0x43e00018a8187df0 */ /* 0x000fe60008000818 */
[----:B------:R-:W-:Y:S02]  /*bc70*/  WARPGROUP.DEPBAR.LE gsb0, 0x0 ;  /* 0x00008000000079c5 */ /* 0x000fe40000010000 */
[----:B------:R0:W-:Y:S01]  /*bc80*/  @!P1 SYNCS.ARRIVE.TRANS64.RED.A1T0 RZ, [R174+URZ], RZ ;  /* 0x000000ffaeff99a7 */ /* 0x0001e2000810043f */
[----:B------:R-:W-:Y:S05]  /*bc90*/  @!P2 BRA `(.L_x_5680) ;  /* 0x000000300008a947 */ /* 0x000fea0003800000 */
[----:B------:R-:W-:Y:S02]  /*bca0*/  IMAD.MOV.U32 R206, RZ, RZ, R172 ;  /* 0x000000ffffce7224 */ /* 0x000fe400078e00ac */
[----:B------:R-:W-:Y:S02]  /*bcb0*/  IMAD.MOV.U32 R207, RZ, RZ, R6 ;  /* 0x000000ffffcf7224 */ /* 0x000fe400078e0006 */
[----:B------:R-:W-:-:S07]  /*bcc0*/  IMAD.MOV.U32 R204, RZ, RZ, R214 ;  /* 0x000000ffffcc7224 */ /* 0x000fce00078e00d6 */
.L_x_5690:
[----:B------:R-:W-:Y:S01]  /*bcd0*/  VIADD R2, R2, 0x1 ;  /* 0x0000000102027836 */ /* 0x000fe20000000000 */
[----:B------:R-:W-:Y:S05]  /*bce0*/  YIELD ;  /* 0x0000000000007946 */ /* 0x000fea0003800000 */
[----:B------:R-:W-:-:S04]  /*bcf0*/  ISETP.NE.AND P2, PT, R2, 0x2, PT ;  /* 0x000000020200780c */ /* 0x000fc80003f45270 */
[----:B------:R-:W-:Y:S02]  /*bd00*/  SEL R6, RZ, 0x1, P2 ;  /* 0x00000001ff067807 */ /* 0x000fe40001000000 */
[----:B------:R-:W-:Y:S02]  /*bd10*/  SEL R2, R2, RZ, P2 ;  /* 0x000000ff02027207 */ /* 0x000fe40001000000 */
[----:B------:R-:W-:Y:S01]  /*bd20*/  LOP3.LUT R23, R23, R6, RZ, 0x3c, !PT ;  /* 0x0000000617177212 */ /* 0x000fe200078e3cff */
[----:B-1---5:R-:W-:Y:S06]  /*bd30*/  @!P0 BRA `(.L_x_5681) ;  /* 0x0000000000048947 */ /* 0x022fec0003800000 */
[----:B------:R-:W-:Y:S01]  /*bd40*/  BPT.TRAP 0x1 ;  /* 0x000000040000795c */ /* 0x000fe20000300000 */
.L_x_5681:
[----:B------:R-:W-:Y:S01]  /*bd50*/  IMAD R205, R2, 0x8, R19 ;  /* 0x0000000802cd7824 */ /* 0x000fe200078e0213 */
[----:B------:R-:W-:-:S04]  /*bd60*/  SHF.L.U32 R6, R23, 0x1f, RZ ;  /* 0x0000001f17067819 */ /* 0x000fc800000006ff */
[----:B------:R1:W2:Y:S01]  /*bd70*/  SYNCS.PHASECHK.TRANS64.TRYWAIT P2, [R205+URZ+0x32430], R6 ;  /* 0x03243006cd0075a7 */ /* 0x0002a2000804017f */
[----:B------:R-:W-:Y:S05]  /*bd80*/  @!P0 BRA `(.L_x_5682) ;  /* 0x0000000000048947 */ /* 0x000fea0003800000 */
[----:B------:R-:W-:Y:S01]  /*bd90*/  BPT.TRAP 0x1 ;  /* 0x000000040000795c */ /* 0x000fe20000300000 */
.L_x_5682:
[----:B------:R-:W3:Y:S01]  /*bda0*/  LDL R7, [R1+0x20] ;  /* 0x0000200001077983 */ /* 0x000ee20000100800 */
[----:B------:R-:W-:Y:S02]  /*bdb0*/  IMAD.MOV.U32 R157, RZ, RZ, 0x40000040 ;  /* 0x40000040ff9d7424 */ /* 0x000fe400078e00ff */
[----:B---3--:R-:W-:Y:S01]  /*bdc0*/  IMAD R156, R2, 0x300, R7 ;  /* 0x00000300029c7824 */ /* 0x008fe200078e0207 */
[----:B--2---:R-:W-:Y:S06]  /*bdd0*/  @P2 BRA `(.L_x_5683) ;  /* 0x0000000000082947 */ /* 0x004fec0003800000 */
[----:B------:R-:W2:Y:S02]  /*bde0*/  SYNCS.PHASECHK.TRANS64.TRYWAIT P2, [R205+URZ+0x32430], R6 ;  /* 0x03243006cd0075a7 */ /* 0x000ea4000804017f */
[----:B--2---:R-:W-:Y:S05]  /*bdf0*/  @!P2 BRA `(.L_x_5684) ;  /* 0x000001280010a947 */ /* 0x004fea0003800000 */
.L_x_5683:
[----:B------:R-:W3:Y:S04]  /*be00*/  LDL.64 R220, [R1+0x10] ;  /* 0x0000100001dc7983 */ /* 0x000ee80000100a00 */
[----:B------:R-:W4:Y:S01]  /*be10*/  LDL.64 R214, [R1] ;  /* 0x0000000001d67983 */ /* 0x000f220000100a00 */
[----:B------:R-:W-:Y:S05]  /*be20*/  WARPSYNC.ALL ;  /* 0x0000000000007948 */ /* 0x000fea0003800000 */
[C---:B------:R-:W-:Y:S01]  /*be30*/  R2UR UR6, R156.reuse ;  /* 0x000000009c0672ca */ /* 0x040fe200000e0000 */
[C---:B0-----:R-:W-:Y:S01]  /*be40*/  VIADD R154, R156.reuse, 0x2 ;  /* 0x000000029c9a7836 */ /* 0x041fe20000000000 */
        /* <DEDUP_REMOVED lines=16> */
[----:B------:R-:W-:-:S03]  /*bf50*/  R2UR UR17, R237 ;  /* 0x00000000ed1172ca */ /* 0x000fc600000e0000 */
[----:B------:R-:W-:Y:S03]  /*bf60*/  HGMMA.64x96x16.F32 R152, gdesc[UR4], RZ, !UPT, gsb0 ;  /* 0x01600000049879f0 */ /* 0x000fe6000c0008ff */
[----:B------:R-:W-:Y:S02]  /*bf70*/  WARPGROUP.DEPBAR.LE gsb0, 0x0 ;  /* 0x00008000000079c5 */ /* 0x000fe40000010000 */
[----:B------:R-:W-:Y:S01]  /*bf80*/  WARPGROUP.ARRIVE ;  /* 0x00000000000079c5 */ /* 0x000fe20000000000 */
[----:B---3--:R-:W-:Y:S02]  /*bf90*/  R2UR UR8, R220 ;  /* 0x00000000dc0872ca */ /* 0x008fe400000e0000 */
[----:B------:R-:W-:Y:S02]  /*bfa0*/  R2UR UR9, R221 ;  /* 0x00000000dd0972ca */ /* 0x000fe400000e0000 */
[----:B----4-:R-:W-:-:S02]  /*bfb0*/  R2UR UR12, R214 ;  /* 0x00000000d60c72ca */ /* 0x010fc400000e0000 */
[----:B------:R-:W-:-:S09]  /*bfc0*/  R2UR UR13, R215 ;  /* 0x00000000d70d72ca */ /* 0x000fd200000e0000 */
        /* <DEDUP_REMOVED lines=10> */
.L_x_5685:
[----:B------:R0:W3:Y:S01]  /*c070*/  SYNCS.PHASECHK.TRANS64.TRYWAIT P2, [R205+URZ+0x32450], R6 ;  /* 0x03245006cd0075a7 */ /* 0x0000e2000804017f */
[----:B------:R-:W-:Y:S05]  /*c080*/  @!P0 BRA `(.L_x_5686) ;  /* 0x0000000000048947 */ /* 0x000fea0003800000 */
[----:B------:R-:W-:Y:S01]  /*c090*/  BPT.TRAP 0x1 ;  /* 0x000000040000795c */ /* 0x000fe20000300000 */
.L_x_5686:
[----:B------:R-:W-:Y:S04]  /*c0a0*/  BSSY B0, `(.L_x_5687) ;  /* 0x0000004000007945 */ /* 0x000fe80003800000 */
[----:B---3--:R-:W-:Y:S05]  /*c0b0*/  @P2 BRA `(.L_x_5688) ;  /* 0x0000000000082947 */ /* 0x008fea0003800000 */
[----:B------:R-:W3:Y:S02]  /*c0c0*/  SYNCS.PHASECHK.TRANS64.TRYWAIT P2, [R205+URZ+0x32450], R6 ;  /* 0x03245006cd0075a7 */ /* 0x000ee4000804017f */
[----:B---3--:R-:W-:Y:S05]  /*c0d0*/  @!P2 BRA `(.L_x_5689) ;  /* 0x00000124006ca947 */ /* 0x008fea0003800000 */
.L_x_5688:
[----:B------:R-:W-:Y:S05]  /*c0e0*/  BSYNC B0 ;  /* 0x0000000000007941 */ /* 0x000fea0003800000 */
.L_x_5687:
[----:B------:R-:W-:Y:S05]  /*c0f0*/  WARPSYNC.ALL ;  /* 0x0000000000007948 */ /* 0x000fea0003800000 */
[----:B------:R4:W-:Y:S01]  /*c100*/  STL [R1+0xa0], R16 ;  /* 0x0000a01001007387 */ /* 0x0009e20000100800 */
[----:B------:R-:W0:Y:S03]  /*c110*/  LDC R214, c[0x0][0x448] ;  /* 0x00011200ffd67b82 */ /* 0x000e260000000800 */
[----:B------:R-:W2:Y:S04]  /*c120*/  LDL R7, [R1+0x40] ;  /* 0x0000400001077983 */ /* 0x000ea80000100800 */
[----:B------:R-:W2:Y:S04]  /*c130*/  LDL R220, [R1+0x24] ;  /* 0x0000240001dc7983 */ /* 0x000ea80000100800 */
[----:B----4-:R-:W4:Y:S01]  /*c140*/  LDL R16, [R1+0x28] ;  /* 0x0000280001107983 */ /* 0x010f220000100800 */
[----:B------:R-:W-:Y:S01]  /*c150*/  IMAD.MOV.U32 R215, RZ, RZ, 0x40000040 ;  /* 0x40000040ffd77424 */ /* 0x000fe200078e00ff */
[----:B------:R-:W-:-:S02]  /*c160*/  R2UR UR4, R4 ;  /* 0x00000000040472ca */ /* 0x000fc400000e0000 */
[----:B------:R-:W-:Y:S01]  /*c170*/  R2UR UR5, R5 ;  /* 0x00000000050572ca */ /* 0x000fe200000e0000 */
[----:B------:R-:W-:Y:S01]  /*c180*/  WARPGROUP.ARRIVE ;  /* 0x00000000000079c5 */ /* 0x000fe20000000000 */
[----:B0-----:R-:W-:Y:S01]  /*c190*/  ISETP.NE.AND P2, PT, R214, 0x1, PT ;  /* 0x00000001d600780c */ /* 0x001fe20003f45270 */
[----:B------:R-:W-:Y:S01]  /*c1a0*/  IMAD.MOV.U32 R221, RZ, RZ, 0x40000040 ;  /* 0x40000040ffdd7424 */ /* 0x000fe200078e00ff */
[----:B------:R-:W4:Y:S11]  /*c1b0*/  LDL.LU R217, [R1+0x8] ;  /* 0x0000080001d97983 */ /* 0x000f360000300800 */
[----:B------:R-:W0:Y:S08]  /*c1c0*/  @P2 LDC R214, c[0x0][0x44c] ;  /* 0x00011300ffd62b82 */ /* 0x000e300000000800 */
[----:B-123--:R-:W1:Y:S01]  /*c1d0*/  @P2 LDC R6, c[0x0][0x450] ;  /* 0x00011400ff062b82 */ /* 0x00ee620000000800 */
[----:B------:R-:W-:Y:S01]  /*c1e0*/  R2UR UR7, R215 ;  /* 0x00000000d70772ca */ /* 0x000fe200000e0000 */
[----:B----4-:R-:W-:-:S02]  /*c1f0*/  IMAD.IADD R7, R7, 0x1, R16 ;  /* 0x0000000107077824 */ /* 0x010fc400078e0210 */
[----:B------:R-:W-:Y:S01]  /*c200*/  IMAD.MOV.U32 R215, RZ, RZ, 0x40000040 ;  /* 0x40000040ffd77424 */ /* 0x000fe200078e00ff */
[----:B------:R2:W5:Y:S01]  /*c210*/  LDL.LU R16, [R1+0xa0] ;  /* 0x0000a00001107983 */ /* 0x0005620000300800 */
[----:B0-----:R-:W-:-:S05]  /*c220*/  @P2 IMAD.HI.U32 R214, R7, R214, RZ ;  /* 0x000000d607d62227 */ /* 0x001fca00078e00ff */
[----:B-1----:R-:W-:Y:S01]  /*c230*/  @P2 SHF.R.U32.HI R7, RZ, R6, R214 ;  /* 0x00000006ff072219 */ /* 0x002fe200000116d6 */
[----:B------:R-:W-:-:S05]  /*c240*/  IMAD R214, R2, 0xc00, R220 ;  /* 0x00000c0002d67824 */ /* 0x000fca00078e02dc */
[----:B------:R-:W-:-:S13]  /*c250*/  R2UR UR6, R214 ;  /* 0x00000000d60672ca */ /* 0x000fda00000e0000 */
[----:B------:R-:W-:Y:S01]  /*c260*/  HGMMA.64x96x16.F32 R152, gdesc[UR4], R152, gsb0 ;  /* 0x01600000049879f0 */ /* 0x000fe20008000898 */
[----:B------:R-:W-:Y:S01]  /*c270*/  VIADD R220, R214, 0x2 ;  /* 0x00000002d6dc7836 */ /* 0x000fe20000000000 */
        /* <DEDUP_REMOVED lines=114> */
[----:B------:R-:W-:Y:S01]  /*c9a0*/  LOP3.LUT R217, R217, 0xfffffeff, RZ, 0xc0, !PT ;  /* 0xfffffeffd9d97812 */ /* 0x000fe200078ec0ff */
[----:B------:R-:W-:-:S02]  /*c9b0*/  WARPGROUP.DEPBAR.LE gsb0, 0x0 ;  /* 0x00008000000079c5 */ /* 0x000fc40000010000 */
[----:B------:R-:W-:-:S06]  /*c9c0*/  WARPGROUP.ARRIVE ;  /* 0x00000000000079c5 */ /* 0x000fcc0000000000 */
[----:B------:R-:W-:Y:S01]  /*c9d0*/  HGMMA.64x96x16.F32 R152, gdesc[UR4], R152, gsb0 ;  /* 0x01600000049879f0 */ /* 0x000fe20008000898 */
[----:B------:R-:W-:Y:S02]  /*c9e0*/  R2UR UR6, R220 ;  /* 0x00000000dc0672ca */ /* 0x000fe400000e0000 */
[----:B------:R-:W-:Y:S02]  /*c9f0*/  R2UR UR7, R221 ;  /* 0x00000000dd0772ca */ /* 0x000fe400000e0000 */
[----:B------:R-:W-:Y:S02]  /*ca00*/  R2UR UR4, R10 ;  /* 0x000000000a0472ca */ /* 0x000fe400000e0000 */
[----:B------:R-:W-:Y:S02]  /*ca10*/  R2UR UR5, R11 ;  /* 0x000000000b0572ca */ /* 0x000fe400000e0000 */
[----:B------:R-:W-:-:S04]  /*ca20*/  @P1 LOP3.LUT R217, R217, 0x100, RZ, 0xfc, !PT ;  /* 0x00000100d9d91812 */ /* 0x000fc800078efcff */
[----:B------:R-:W-:-:S04]  /*ca30*/  LOP3.LUT R217, R217, 0xffffff7f, RZ, 0xc0, !PT ;  /* 0xffffff7fd9d97812 */ /* 0x000fc800078ec0ff */
[----:B------:R-:W-:-:S05]  /*ca40*/  @P0 LOP3.LUT R217, R217, 0x80, RZ, 0xfc, !PT ;  /* 0x00000080d9d90812 */ /* 0x000fca00078efcff */
[----:B------:R-:W-:Y:S04]  /*ca50*/  STL [R1+0x8], R217 ;  /* 0x000008d901007387 */ /* 0x000fe80000100800 */
[----:B------:R-:W3:Y:S04]  /*ca60*/  LDL R220, [R1+0x2c] ;  /* 0x00002c0001dc7983 */ /* 0x000ee80000100800 */
[----:B------:R-:W3:Y:S01]  /*ca70*/  LDL R221, [R1+0x1c] ;  /* 0x00001c0001dd7983 */ /* 0x000ee20000100800 */
[----:B------:R-:W-:Y:S02]  /*ca80*/  WARPGROUP.DEPBAR.LE gsb0, 0x0 ;  /* 0x00008000000079c5 */ /* 0x000fe40000010000 */
[----:B------:R-:W-:-:S06]  /*ca90*/  WARPGROUP.ARRIVE ;  /* 0x00000000000079c5 */ /* 0x000fcc0000000000 */
[----:B------:R-:W-:Y:S01]  /*caa0*/  HGMMA.64x96x16.F32 R152, gdesc[UR4], R152, gsb0 ;  /* 0x01600000049879f0 */ /* 0x000fe20008000898 */
[----:B------:R-:W-:Y:S02]  /*cab0*/  R2UR UR7, R215 ;  /* 0x00000000d70772ca */ /* 0x000fe400000e0000 */
[----:B------:R-:W4:Y:S01]  /*cac0*/  LDL R215, [R1+0x44] ;  /* 0x0000440001d77983 */ /* 0x000f220000100800 */
[----:B------:R-:W-:Y:S01]  /*cad0*/  VIADD R214, R214, 0x906 ;  /* 0x00000906d6d67836 */ /* 0x000fe20000000000 */
[----:B------:R-:W-:Y:S02]  /*cae0*/  R2UR UR4, R8 ;  /* 0x00000000080472ca */ /* 0x000fe400000e0000 */
[----:B------:R-:W-:Y:S02]  /*caf0*/  R2UR UR5, R9 ;  /* 0x00000000090572ca */ /* 0x000fe400000e0000 */
[----:B------:R-:W-:Y:S01]  /*cb00*/  R2UR UR6, R214 ;  /* 0x00000000d60672ca */ /* 0x000fe200000e0000 */
[----:B------:R-:W0:Y:S01]  /*cb10*/  SHFL.IDX PT, R6, R7, RZ, 0x1c1f ;  /* 0x001c1fff07067589 */ /* 0x000e2200000e0000 */
[----:B------:R-:W-:-:S04]  /*cb20*/  IMAD.MOV.U32 R214, RZ, RZ, -0x60 ;  /* 0xffffffa0ffd67424 */ /* 0x000fc800078e00ff */
[----:B------:R-:W-:Y:S01]  /*cb30*/  IMAD R214, R204, R214, 0x1 ;  /* 0x00000001ccd67424 */ /* 0x000fe200078e02d6 */
[----:B------:R-:W-:Y:S02]  /*cb40*/  WARPGROUP.DEPBAR.LE gsb0, 0x0 ;  /* 0x00008000000079c5 */ /* 0x000fe40000010000 */
[----:B------:R-:W-:-:S06]  /*cb50*/  WARPGROUP.ARRIVE ;  /* 0x00000000000079c5 */ /* 0x000fcc0000000000 */
[----:B------:R-:W-:Y:S03]  /*cb60*/  HGMMA.64x96x16.F32 R152, gdesc[UR4], R152, gsb0 ;  /* 0x01600000049879f0 */ /* 0x000fe60008000898 */
[----:B------:R-:W-:Y:S02]  /*cb70*/  WARPGROUP.DEPBAR.LE gsb0, 0x0 ;  /* 0x00008000000079c5 */ /* 0x000fe40000010000 */
[----:B----4-:R-:W-:-:S05]  /*cb80*/  IMAD R214, R215, -0x2, R214 ;  /* 0xfffffffed7d67824 */ /* 0x010fca00078e02d6 */
[----:B---3--:R-:W-:Y:S01]  /*cb90*/  IADD3 R214, -R221, R214, R220 ;  /* 0x000000d6ddd67210 */ /* 0x008fe20007ffe1dc */
[----:B------:R-:W1:Y:S04]  /*cba0*/  SHFL.IDX PT, R7, R7, 0x1, 0x1c1f ;  /* 0x003c1f0007077f89 */ /* 0x000e6800000e0000 */
[----:B0-----:R-:W-:Y:S01]  /*cbb0*/  IMAD.IADD R6, R214, 0x1, R6 ;  /* 0x00000001d6067824 */ /* 0x001fe200078e0206 */
[----:B------:R-:W3:Y:S04]  /*cbc0*/  LDL R220, [R1+0x18] ;  /* 0x0000180001dc7983 */ /* 0x000ee80000100800 */
[----:B------:R-:W-:-:S02]  /*cbd0*/  ISETP.GT.AND P3, PT, R6, RZ, PT ;  /* 0x000000ff0600720c */ /* 0x000fc40003f64270 */
[C---:B------:R-:W-:Y:S02]  /*cbe0*/  ISETP.GT.AND P2, PT, R6.reuse, 0x1, PT ;  /* 0x000000010600780c */ /* 0x040fe40003f44270 */
        /* <DEDUP_REMOVED lines=63> */
[----:B------:R-:W-:Y:S02]  /*cfe0*/  FSEL R215, R193, -INF , P3 ;  /* 0xff800000c1d77808 */ /* 0x000fe40001800000 */
[----:B------:R-:W-:Y:S02]  /*cff0*/  FMNMX.FTZ R6, R192, R6, !PT ;  /* 0x00000006c0067209 */ /* 0x000fe40007810000 */
[----:B------:R-:W-:Y:S02]  /*d000*/  FSEL R196, R196, -INF , P2 ;  /* 0xff800000c4c47808 */ /* 0x000fe40001000000 */
[----:B------:R-:W-:Y:S02]  /*d010*/  FMNMX.FTZ R6, R215, R6, !PT ;  /* 0x00000006d7067209 */ /* 0x000fe40007810000 */
[----:B------:R-:W-:-:S02]  /*d020*/  FSEL R197, R197, -INF , P4 ;  /* 0xff800000c5c57808 */ /* 0x000fc40002000000 */
[----:B------:R-:W-:-:S04]  /*d030*/  FMNMX.FTZ R6, R196, R6, !PT ;  /* 0x00000006c4067209 */ /* 0x000fc80007810000 */
[----:B------:R-:W-:Y:S01]  /*d040*/  FMNMX.FTZ R6, R197, R6, !PT ;  /* 0x00000006c5067209 */ /* 0x000fe20007810000 */
[----:B-1----:R-:W-:-:S04]  /*d050*/  IMAD.IADD R214, R214, 0x1, R7 ;  /* 0x00000001d6d67824 */ /* 0x002fc800078e0207 */
[----:B------:R-:W0:Y:S02]  /*d060*/  SHFL.BFLY PT, R7, R6, 0x2, 0x1f ;  /* 0x0c401f0006077f89 */ /* 0x000e2400000e0000 */
[----:B0-----:R-:W-:-:S05]  /*d070*/  FMNMX.FTZ R6, R6, R7, !PT ;  /* 0x0000000706067209 */ /* 0x001fca0007810000 */
[----:B------:R-:W0:Y:S01]  /*d080*/  SHFL.BFLY PT, R7, R6, 0x1, 0x1f ;  /* 0x0c201f0006077f89 */ /* 0x000e2200000e0000 */
[----:B------:R-:W-:Y:S02]  /*d090*/  ISETP.GT.AND P3, PT, R214, RZ, PT ;  /* 0x000000ffd600720c */ /* 0x000fe40003f64270 */
[----:B0-----:R-:W-:-:S04]  /*d0a0*/  FMNMX.FTZ R6, R6, R7, !PT ;  /* 0x0000000706067209 */ /* 0x001fc80007810000 */
[----:B------:R-:W-:-:S04]  /*d0b0*/  FSETP.NEU.FTZ.AND P6, PT, R6, -INF , PT ;  /* 0xff8000000600780b */ /* 0x000fc80003fdd000 */
[----:B------:R-:W-:-:S05]  /*d0c0*/  FSEL R7, R6, RZ, P6 ;  /* 0x000000ff06077208 */ /* 0x000fca0003000000 */
[----:B------:R-:W-:Y:S02]  /*d0d0*/  FADD.FTZ R207, -R7, R207 ;  /* 0x000000cf07cf7221 */ /* 0x000fe40000010100 */
[----:B------:R-:W0:Y:S01]  /*d0e0*/  LDC R7, c[0x0][0xa80] ;  /* 0x0002a000ff077b82 */ /* 0x000e220000000800 */
[----:B------:R-:W-:Y:S02]  /*d0f0*/  ISETP.GT.AND P2, PT, R214, 0x1, PT ;  /* 0x00000001d600780c */ /* 0x000fe40003f44270 */
[----:B------:R-:W-:Y:S02]  /*d100*/  FSEL R193, R154, -INF , P3 ;  /* 0xff8000009ac17808 */ /* 0x000fe40001800000 */
[----:B------:R-:W-:Y:S02]  /*d110*/  FSEL R155, R155, -INF , P2 ;  /* 0xff8000009b9b7808 */ /* 0x000fe40001000000 */
[C---:B------:R-:W-:Y:S02]  /*d120*/  ISETP.GT.AND P4, PT, R214.reuse, 0x8, PT ;  /* 0x00000008d600780c */ /* 0x040fe40003f84270 */
[----:B------:R-:W-:-:S02]  /*d130*/  ISETP.GT.AND P3, PT, R214, 0x9, PT ;  /* 0x00000009d600780c */ /* 0x000fc40003f64270 */
[----:B------:R-:W-:Y:S02]  /*d140*/  ISETP.GT.AND P2, PT, R214, 0x10, PT ;  /* 0x00000010d600780c */ /* 0x000fe40003f44270 */
[----:B------:R-:W-:Y:S02]  /*d150*/  FSEL R158, R158, -INF , P4 ;  /* 0xff8000009e9e7808 */ /* 0x000fe40002000000 */
[----:B------:R-:W-:Y:S02]  /*d160*/  FSEL R159, R159, -INF , P3 ;  /* 0xff8000009f9f7808 */ /* 0x000fe40001800000 */
[----:B------:R-:W-:Y:S02]  /*d170*/  FSEL R162, R162, -INF , P2 ;  /* 0xff800000a2a27808 */ /* 0x000fe40001000000 */
[C---:B------:R-:W-:Y:S02]  /*d180*/  ISETP.GT.AND P4, PT, R214.reuse, 0x11, PT ;  /* 0x00000011d600780c */ /* 0x040fe40003f84270 */
[----:B------:R-:W-:-:S02]  /*d190*/  ISETP.GT.AND P3, PT, R214, 0x18, PT ;  /* 0x00000018d600780c */ /* 0x000fc40003f64270 */
[----:B------:R-:W-:Y:S01]  /*d1a0*/  ISETP.GT.AND P2, PT, R214, 0x19, PT ;  /* 0x00000019d600780c */ /* 0x000fe20003f44270 */
[----:B0-----:R-:W-:Y:S01]  /*d1b0*/  FMUL.FTZ R154, R6, R7 ;  /* 0x00000007069a7220 */ /* 0x001fe20000410000 */
[----:B------:R-:W-:Y:S02]  /*d1c0*/  FSEL R163, R163, -INF , P4 ;  /* 0xff800000a3a37808 */ /* 0x000fe40002000000 */
        /* <DEDUP_REMOVED lines=10> */
[C---:B------:R-:W-:Y:S02]  /*d270*/  ISETP.GT.AND P4, PT, R214.reuse, 0x29, PT ;  /* 0x00000029d600780c */ /* 0x040fe40003f84270 */
[C---:B------:R-:W-:Y:S02]  /*d280*/  ISETP.GT.AND P3, PT, R214.reuse, 0x30, PT ;  /* 0x00000030d600780c */ /* 0x040fe40003f64270 */
[----:B------:R-:W-:Y:S02]  /*d290*/  ISETP.GT.AND P2, PT, R214, 0x31, PT ;  /* 0x00000031d600780c */ /* 0x000fe40003f44270 */
[----:B------:R-:W-:Y:S02]  /*d2a0*/  FSEL R154, R154, RZ, P6 ;  /* 0x000000ff9a9a7208 */ /* 0x000fe40003000000 */
[----:B------:R-:W-:Y:S02]  /*d2b0*/  FSEL R187, R187, -INF , P1 ;  /* 0xff800000bbbb7808 */ /* 0x000fe40000800000 */
[----:B------:R-:W-:-:S02]  /*d2c0*/  FSEL R190, R190, -INF , P0 ;  /* 0xff800000bebe7808 */ /* 0x000fc40000000000 */
[----:B------:R-:W-:Y:S02]  /*d2d0*/  FSEL R175, R175, -INF , P4 ;  /* 0xff800000afaf7808 */ /* 0x000fe40002000000 */
[----:B------:R-:W-:Y:S02]  /*d2e0*/  FSEL R178, R178, -INF , P3 ;  /* 0xff800000b2b27808 */ /* 0x000fe40001800000 */
[----:B------:R-:W-:Y:S02]  /*d2f0*/  FSEL R179, R179, -INF , P2 ;  /* 0xff800000b3b37808 */ /* 0x000fe40001000000 */
[C---:B------:R-:W-:Y:S02]  /*d300*/  LOP3.LUT P1, RZ, R217.reuse, 0x100, RZ, 0xc0, !PT ;  /* 0x00000100d9ff7812 */ /* 0x040fe4000782c0ff */
[----:B------:R-:W-:Y:S01]  /*d310*/  LOP3.LUT P0, RZ, R217, 0x80, RZ, 0xc0, !PT ;  /* 0x00000080d9ff7812 */ /* 0x000fe2000780c0ff */
[-CC-:B------:R-:W-:Y:S01]  /*d320*/  FFMA.FTZ R217, R157, R7.reuse, -R154.reuse ;  /* 0x000000079dd97223 */ /* 0x180fe2000001089a */
[C---:B------:R-:W-:Y:S01]  /*d330*/  ISETP.GT.AND P4, PT, R214.reuse, 0x38, PT ;  /* 0x00000038d600780c */ /* 0x040fe20003f84270 */
[----:B------:R-:W-:Y:S01]  /*d340*/  FFMA.FTZ R157, R173, R7, -R154 ;  /* 0x00000007ad9d7223 */ /* 0x000fe2000001089a */
[----:B------:R-:W-:-:S02]  /*d350*/  ISETP.GT.AND P3, PT, R214, 0x39, PT ;  /* 0x00000039d600780c */ /* 0x000fc40003f64270 */
[----:B------:R-:W-:Y:S01]  /*d360*/  ISETP.GT.AND P2, PT, R214, 0x40, PT ;  /* 0x00000040d600780c */ /* 0x000fe20003f44270 */
[-C--:B------:R-:W-:Y:S01]  /*d370*/  FFMA.FTZ R152, R152, R7.reuse, -R154 ;  /* 0x0000000798987223 */ /* 0x080fe2000001089a */
[----:B------:R-:W-:Y:S01]  /*d380*/  FMUL.FTZ R173, R207, R7 ;  /* 0x00000007cfad7220 */ /* 0x000fe20000410000 */
[----:B------:R-:W-:Y:S02]  /*d390*/  FSEL R182, R182, -INF , P4 ;  /* 0xff800000b6b67808 */ /* 0x000fe40002000000 */
[----:B------:R-:W-:Y:S02]  /*d3a0*/  FSEL R183, R183, -INF , P3 ;  /* 0xff800000b7b77808 */ /* 0x000fe40001800000 */
[----:B------:R-:W-:Y:S02]  /*d3b0*/  FSEL R186, R186, -INF , P2 ;  /* 0xff800000baba7808 */ /* 0x000fe40001000000 */
[C---:B------:R-:W-:Y:S02]  /*d3c0*/  ISETP.GT.AND P2, PT, R214.reuse, 0x50, PT ;  /* 0x00000050d600780c */ /* 0x040fe40003f44270 */
[----:B------:R-:W-:-:S02]  /*d3d0*/  ISETP.GT.AND P3, PT, R214, 0x51, PT ;  /* 0x00000051d600780c */ /* 0x000fc40003f64270 */
[C---:B------:R-:W-:Y:S02]  /*d3e0*/  ISETP.GT.AND P4, PT, R214.reuse, 0x58, PT ;  /* 0x00000058d600780c */ /* 0x040fe40003f84270 */
[C---:B------:R-:W-:Y:S02]  /*d3f0*/  ISETP.GT.AND P5, PT, R214.reuse, 0x59, PT ;  /* 0x00000059d600780c */ /* 0x040fe40003fa4270 */
[----:B------:R-:W-:Y:S01]  /*d400*/  ISETP.GT.AND P6, PT, R214, 0x49, PT ;  /* 0x00000049d600780c */ /* 0x000fe20003fc4270 */
[-CC-:B------:R-:W-:Y:S01]  /*d410*/  FFMA.FTZ R214, R153, R7.reuse, -R154.reuse ;  /* 0x0000000799d67223 */ /* 0x180fe2000001089a */
[----:B------:R-:W-:Y:S01]  /*d420*/  MUFU.EX2 R152, R152 ;  /* 0x0000009800987308 */ /* 0x000fe20000000800 */
[----:B------:R-:W-:-:S07]  /*d430*/  FFMA.FTZ R153, R156, R7, -R154 ;  /* 0x000000079c997223 */ /* 0x000fce000001089a */
[----:B------:R-:W0:Y:S01]  /*d440*/  MUFU.EX2 R173, R173 ;  /* 0x000000ad00ad7308 */ /* 0x000e220000000800 */
[----:B------:R-:W-:-:S07]  /*d450*/  FFMA.FTZ R160, R160, R7, -R154 ;  /* 0x00000007a0a07223 */ /* 0x000fce000001089a */
[----:B------:R-:W1:Y:S01]  /*d460*/  MUFU.EX2 R214, R214 ;  /* 0x000000d600d67308 */ /* 0x000e620000000800 */
[-CC-:B------:R-:W-:Y:S01]  /*d470*/  FFMA.FTZ R161, R161, R7.reuse, -R154.reuse ;  /* 0x00000007a1a17223 */ /* 0x180fe2000001089a */
[-CC-:B------:R-:W-:Y:S01]  /*d480*/  FFMA.FTZ R164, R164, R7.reuse, -R154.reuse ;  /* 0x00000007a4a47223 */ /* 0x180fe2000001089a */
[-CC-:B------:R-:W-:Y:S01]  /*d490*/  FFMA.FTZ R165, R165, R7.reuse, -R154.reuse ;  /* 0x00000007a5a57223 */ /* 0x180fe2000001089a */
[-CC-:B------:R-:W-:Y:S01]  /*d4a0*/  FFMA.FTZ R168, R168, R7.reuse, -R154.reuse ;  /* 0x00000007a8a87223 */ /* 0x180fe2000001089a */
[----:B------:R-:W-:-:S03]  /*d4b0*/  FFMA.FTZ R169, R169, R7, -R154 ;  /* 0x00000007a9a97223 */ /* 0x000fc6000001089a */
        /* <DEDUP_REMOVED lines=13> */
[----:B------:R-:W-:-:S02]  /*d590*/  FFMA.FTZ R197, R197, R7, -R154 ;  /* 0x00000007c5c57223 */ /* 0x000fc4000001089a */
[----:B------:R-:W2:Y:S01]  /*d5a0*/  MUFU.EX2 R154, R217 ;  /* 0x000000d9009a7308 */ /* 0x000ea20000000800 */
[----:B0-----:R-:W-:-:S04]  /*d5b0*/  FFMA.FTZ R3, R173, R3, R152 ;  /* 0x00000003ad037223 */ /* 0x001fc80000010098 */
[----:B-1----:R-:W-:-:S04]  /*d5c0*/  FADD.FTZ R3, R214, R3 ;  /* 0x00000003d6037221 */ /* 0x002fc80000010000 */
[----:B----4-:R-:W-:-:S04]  /*d5d0*/  FADD.FTZ R3, R153, R3 ;  /* 0x0000000399037221 */ /* 0x010fc80000010000 */
[C---:B--2---:R-:W-:Y:S01]  /*d5e0*/  FADD.FTZ R3, R154.reuse, R3 ;  /* 0x000000039a037221 */ /* 0x044fe20000010000 */
[----:B------:R-:W-:Y:S02]  /*d5f0*/  F2FP.F16.F32.PACK_AB R154, R154, R153 ;  /* 0x000000999a9a723e */ /* 0x000fe400000000ff */
        /* <DEDUP_REMOVED lines=27> */
[----:B------:R-:W-:-:S04]  /*d7b0*/  FMNMX.FTZ R153, R198, R153, !PT ;  /* 0x00000099c6997209 */ /* 0x000fc80007810000 */
[----:B------:R-:W-:-:S05]  /*d7c0*/  FMNMX.FTZ R153, R199, R153, !PT ;  /* 0x00000099c7997209 */ /* 0x000fca0007810000 */
[----:B------:R-:W0:Y:S02]  /*d7d0*/  SHFL.BFLY PT, R172, R153, 0x2, 0x1f ;  /* 0x0c401f0099ac7f89 */ /* 0x000e2400000e0000 */
[----:B0-----:R-:W-:-:S05]  /*d7e0*/  FMNMX.FTZ R172, R153, R172, !PT ;  /* 0x000000ac99ac7209 */ /* 0x001fca0007810000 */
[----:B------:R-:W0:Y:S01]  /*d7f0*/  SHFL.BFLY PT, R153, R172, 0x1, 0x1f ;  /* 0x0c201f00ac997f89 */ /* 0x000e2200000e0000 */
[----:B------:R-:W1:Y:S01]  /*d800*/  S2R R221, SR_TID.X ;  /* 0x0000000000dd7919 */ /* 0x000e620000002100 */
[----:B0-----:R-:W-:-:S04]  /*d810*/  FMNMX.FTZ R172, R172, R153, !PT ;  /* 0x00000099acac7209 */ /* 0x001fc80007810000 */
[----:B------:R-:W-:-:S04]  /*d820*/  FSETP.NEU.FTZ.AND P2, PT, R172, -INF , PT ;  /* 0xff800000ac00780b */ /* 0x000fc80003f5d000 */
[----:B------:R-:W-:-:S05]  /*d830*/  FSEL R153, R172, RZ, P2 ;  /* 0x000000ffac997208 */ /* 0x000fca0001000000 */
[----:B------:R-:W-:Y:S01]  /*d840*/  FADD.FTZ R153, -R153, R206 ;  /* 0x000000ce99997221 */ /* 0x000fe20000010100 */
[----:B------:R-:W-:-:S05]  /*d850*/  FMUL.FTZ R206, R172, R7 ;  /* 0x00000007acce7220 */ /* 0x000fca0000410000 */
[----:B------:R-:W-:Y:S01]  /*d860*/  FSEL R206, R206, RZ, P2 ;  /* 0x000000ffcece7208 */ /* 0x000fe20001000000 */
[----:B------:R-:W-:Y:S01]  /*d870*/  FMUL.FTZ R153, R153, R7 ;  /* 0x0000000799997220 */ /* 0x000fe20000410000 */
[----:B------:R-:W-:-:S03]  /*d880*/  F2FP.F16.F32.PACK_AB R152, R214, R152 ;  /* 0x00000098d698723e */ /* 0x000fc600000000ff */
        /* <DEDUP_REMOVED lines=24> */
[----:B------:R-:W-:Y:S08]  /*da10*/  MUFU.EX2 R207, R207 ;  /* 0x000000cf00cf7308 */ /* 0x000ff00000000800 */
[----:B------:R-:W0:Y:S08]  /*da20*/  MUFU.EX2 R206, R153 ;  /* 0x0000009900ce7308 */ /* 0x000e300000000800 */
[----:B------:R1:W2:Y:S01]  /*da30*/  MUFU.EX2 R153, R214 ;  /* 0x000000d600997308 */ /* 0x0002a20000000800 */
[----:B------:R-:W-:-:S02]  /*da40*/  IMAD.MOV.U32 R159, RZ, RZ, 0x40000040 ;  /* 0x40000040ff9f7424 */ /* 0x000fc400078e00ff */
[----:B0-----:R-:W-:Y:S01]  /*da50*/  FFMA.FTZ R0, R206, R0, R207 ;  /* 0x00000000ce007223 */ /* 0x001fe200000100cf */
[----:B-1----:R-:W-:Y:S01]  /*da60*/  SHF.R.U32.HI R214, RZ, 0x7, R221 ;  /* 0x00000007ffd67819 */ /* 0x002fe200000116dd */
[-C--:B------:R-:W-:Y:S01]  /*da70*/  FMUL.FTZ R24, R24, R173.reuse ;  /* 0x000000ad18187220 */ /* 0x080fe20000410000 */
[-C--:B------:R-:W-:Y:S01]  /*da80*/  FMUL.FTZ R25, R25, R173.reuse ;  /* 0x000000ad19197220 */ /* 0x080fe20000410000 */
[----:B------:R-:W-:Y:S01]  /*da90*/  FMUL.FTZ R28, R28, R173 ;  /* 0x000000ad1c1c7220 */ /* 0x000fe20000410000 */
[C---:B--2---:R-:W-:Y:S01]  /*daa0*/  FADD.FTZ R0, R153.reuse, R0 ;  /* 0x0000000099007221 */ /* 0x044fe20000010000 */
[----:B------:R-:W-:Y:S01]  /*dab0*/  F2FP.F16.F32.PACK_AB R153, R153, R207 ;  /* 0x000000cf9999723e */ /* 0x000fe200000000ff */
[----:B------:R-:W-:Y:S02]  /*dac0*/  @!P1 VIADD R207, R205, 0x32440 ;  /* 0x00032440cdcf9836 */ /* 0x000fe40000000000 */
        /* <DEDUP_REMOVED lines=61> */
[----:B------:R-:W-:-:S02]  /*dea0*/  R2UR UR7, R159 ;  /* 0x000000009f0772ca */ /* 0x000fc400000e0000 */
[----:B------:R-:W-:Y:S01]  /*deb0*/  IADD3 R173, -R214, 0xb, RZ ;  /* 0x0000000bd6ad7810 */ /* 0x000fe20007ffe1ff */
[----:B------:R0:W-:Y:S01]  /*dec0*/  MUFU.EX2 R159, R155 ;  /* 0x0000009b009f7308 */ /* 0x0001e20000000800 */
[----:B------:R-:W-:-:S03]  /*ded0*/  @!P1 PRMT R207, RZ, 0x654, R207 ;  /* 0x00000654ffcf9816 */ /* 0x000fc600000000cf */
[----:B------:R1:W-:Y:S06]  /*dee0*/  BAR.ARV R173, 0x100 ;  /* 0x000400ad0000751d */ /* 0x0003ec0000002000 */
[----:B0-----:R-:W-:Y:S01]  /*def0*/  VIADD R155, R214, 0x8 ;  /* 0x00000008d69b7836 */ /* 0x001fe20000000000 */
[----:B------:R0:W-:Y:S01]  /*df00*/  @!P1 SYNCS.ARRIVE.TRANS64.RED.A1T0 RZ, [R207+URZ], RZ ;  /* 0x000000ffcfff99a7 */ /* 0x0001e2000810043f */
[----:B------:R-:W2:Y:S03]  /*df10*/  MUFU.EX2 R193, R193 ;  /* 0x000000c100c17308 */ /* 0x000ea60000000800 */
[----:B------:R2:W-:Y:S01]  /*df20*/  BAR.SYNC.DEFER_BLOCKING R155, 0x100 ;  /* 0x0004009b0000751d */ /* 0x0005e20000010000 */
[----:B---3--:R-:W-:-:S02]  /*df30*/  IMAD R158, R2, 0xc00, R220 ;  /* 0x00000c00029e7824 */ /* 0x008fc400078e02dc */
[-C--:B------:R-:W-:Y:S01]  /*df40*/  FMUL.FTZ R26, R26, R206.reuse ;  /* 0x000000ce1a1a7220 */ /* 0x080fe20000410000 */
[-C--:B------:R-:W-:Y:S01]  /*df50*/  FMUL.FTZ R27, R27, R206.reuse ;  /* 0x000000ce1b1b7220 */ /* 0x080fe20000410000 */
[-C--:B------:R-:W-:Y:S01]  /*df60*/  FMUL.FTZ R30, R30, R206.reuse ;  /* 0x000000ce1e1e7220 */ /* 0x080fe20000410000 */
[-C--:B------:R-:W-:Y:S01]  /*df70*/  FMUL.FTZ R31, R31, R206.reuse ;  /* 0x000000ce1f1f7220 */ /* 0x080fe20000410000 */
[----:B------:R-:W-:Y:S01]  /*df80*/  R2UR UR6, R158 ;  /* 0x000000009e0672ca */ /* 0x000fe200000e0000 */
        /* <DEDUP_REMOVED lines=61> */
[----:B------:R-:W2:Y:S01]  /*e360*/  MUFU.EX2 R160, R160 ;  /* 0x000000a000a07308 */ /* 0x000ea20000000800 */
[----:B------:R-:W3:Y:S03]  /*e370*/  LDL R206, [R1+0x30] ;  /* 0x0000300001ce7983 */ /* 0x000ee60000100800 */
[----:B------:R-:W-:-:S06]  /*e380*/  WARPGROUP.ARRIVE ;  /* 0x00000000000079c5 */ /* 0x000fcc0000000000 */
[----:B------:R-:W-:Y:S01]  /*e390*/  HGMMA.64x256x16.F32 R24, R152, gdesc[UR4].tnspB, R24, gsb0 ;  /* 0x43e0000498187df0 */ /* 0x000fe20008000818 */
[----:B------:R-:W4:Y:S08]  /*e3a0*/  MUFU.EX2 R161, R161 ;  /* 0x000000a100a17308 */ /* 0x000f300000000800 */
[----:B------:R-:W-:Y:S08]  /*e3b0*/  MUFU.EX2 R165, R165 ;  /* 0x000000a500a57308 */ /* 0x000ff00000000800 */
[----:B------:R-:W-:Y:S08]  /*e3c0*/  MUFU.EX2 R162, R162 ;  /* 0x000000a200a27308 */ /* 0x000ff00000000800 */
[----:B------:R-:W1:Y:S08]  /*e3d0*/  MUFU.EX2 R163, R163 ;  /* 0x000000a300a37308 */ /* 0x000e700000000800 */
[----:B------:R-:W-:Y:S08]  /*e3e0*/  MUFU.EX2 R166, R166 ;  /* 0x000000a600a67308 */ /* 0x000ff00000000800 */
[----:B------:R-:W0:Y:S01]  /*e3f0*/  MUFU.EX2 R167, R167 ;  /* 0x000000a700a77308 */ /* 0x000e220000000800 */
[----:B--2---:R-:W-:-:S04]  /*e400*/  FADD.FTZ R3, R160, R3 ;  /* 0x00000003a0037221 */ /* 0x004fc80000010000 */
[----:B----4-:R-:W-:-:S03]  /*e410*/  FADD.FTZ R3, R161, R3 ;  /* 0x00000003a1037221 */ /* 0x010fc60000010000 */
[----:B------:R-:W-:Y:S08]  /*e420*/  MUFU.EX2 R168, R168 ;  /* 0x000000a800a87308 */ /* 0x000ff00000000800 */
[----:B------:R-:W-:Y:S08]  /*e430*/  MUFU.EX2 R169, R169 ;  /* 0x000000a900a97308 */ /* 0x000ff00000000800 */
[----:B------:R-:W-:Y:S08]  /*e440*/  MUFU.EX2 R157, R157 ;  /* 0x0000009d009d7308 */ /* 0x000ff00000000800 */
[----:B------:R-:W-:Y:S01]  /*e450*/  MUFU.EX2 R170, R170 ;  /* 0x000000aa00aa7308 */ /* 0x000fe20000000800 */
[----:B------:R-:W-:-:S07]  /*e460*/  WARPGROUP.DEPBAR.LE gsb0, 0x0 ;  /* 0x00008000000079c5 */ /* 0x000fce0000010000 */
[----:B------:R-:W2:Y:S01]  /*e470*/  MUFU.EX2 R154, R164 ;  /* 0x000000a4009a7308 */ /* 0x000ea20000000800 */
[----:B------:R-:W-:Y:S02]  /*e480*/  VIADD R152, R158, 0x80 ;  /* 0x000000809e987836 */ /* 0x000fe40000000000 */
[----:B------:R-:W-:-:S03]  /*e490*/  IMAD.MOV.U32 R153, RZ, RZ, 0x40000040 ;  /* 0x40000040ff997424 */ /* 0x000fc600078e00ff */
[----:B------:R-:W-:Y:S02]  /*e4a0*/  R2UR UR6, R152 ;  /* 0x00000000980672ca */ /* 0x000fe400000e0000 */
[----:B------:R-:W-:Y:S02]  /*e4b0*/  R2UR UR7, R153 ;  /* 0x00000000990772ca */ /* 0x000fe400000e0000 */
[----:B------:R-:W-:Y:S02]  /*e4c0*/  F2FP.F16.F32.PACK_AB R152, R161, R160 ;  /* 0x000000a0a198723e */ /* 0x000fe400000000ff */
[----:B-1----:R-:W-:Y:S02]  /*e4d0*/  F2FP.F16.F32.PACK_AB R153, R163, R162 ;  /* 0x000000a2a399723e */ /* 0x002fe400000000ff */
[----:B0-----:R-:W-:Y:S01]  /*e4e0*/  F2FP.F16.F32.PACK_AB R155, R167, R166 ;  /* 0x000000a6a79b723e */ /* 0x001fe200000000ff */
[----:B--2---:R-:W-:Y:S01]  /*e4f0*/  FADD.FTZ R3, R154, R3 ;  /* 0x000000039a037221 */ /* 0x004fe20000010000 */
[----:B------:R-:W-:-:S04]  /*e500*/  F2FP.F16.F32.PACK_AB R154, R165, R154 ;  /* 0x0000009aa59a723e */ /* 0x000fc800000000ff */
[----:B------:R-:W-:-:S06]  /*e510*/  WARPGROUP.ARRIVE ;  /* 0x00000000000079c5 */ /* 0x000fcc0000000000 */
[----:B------:R-:W-:Y:S01]  /*e520*/  HGMMA.64x256x16.F32 R24, R152, gdesc[UR4].tnspB, R24, gsb0 ;  /* 0x43e0000498187df0 */ /* 0x000fe20008000818 */
[----:B------:R-:W0:Y:S01]  /*e530*/  MUFU.EX2 R171, R171 ;  /* 0x000000ab00ab7308 */ /* 0x000e220000000800 */
[----:B------:R-:W-:-:S07]  /*e540*/  FADD.FTZ R3, R165, R3 ;  /* 0x00000003a5037221 */ /* 0x000fce0000010000 */
[----:B------:R-:W-:Y:S08]  /*e550*/  MUFU.EX2 R174, R174 ;  /* 0x000000ae00ae7308 */ /* 0x000ff00000000800 */
[----:B------:R-:W1:Y:S01]  /*e560*/  MUFU.EX2 R175, R175 ;  /* 0x000000af00af7308 */ /* 0x000e620000000800 */
[----:B------:R-:W-:-:S04]  /*e570*/  FADD.FTZ R3, R168, R3 ;  /* 0x00000003a8037221 */ /* 0x000fc80000010000 */
[----:B------:R-:W-:-:S03]  /*e580*/  FADD.FTZ R3, R169, R3 ;  /* 0x00000003a9037221 */ /* 0x000fc60000010000 */
[----:B------:R-:W-:Y:S08]  /*e590*/  MUFU.EX2 R176, R176 ;  /* 0x000000b000b07308 */ /* 0x000ff00000000800 */
[----:B------:R-:W-:Y:S08]  /*e5a0*/  MUFU.EX2 R177, R177 ;  /* 0x000000b100b17308 */ /* 0x000ff00000000800 */
[----:B------:R-:W-:Y:S08]  /*e5b0*/  MUFU.EX2 R181, R181 ;  /* 0x000000b500b57308 */ /* 0x000ff00000000800 */
        /* <DEDUP_REMOVED lines=11> */
[----:B0-----:R-:W-:Y:S02]  /*e670*/  F2FP.F16.F32.PACK_AB R153, R171, R170 ;  /* 0x000000aaab99723e */ /* 0x001fe400000000ff */
[----:B-1----:R-:W-:Y:S01]  /*e680*/  F2FP.F16.F32.PACK_AB R155, R175, R174 ;  /* 0x000000aeaf9b723e */ /* 0x002fe200000000ff */
[----:B--2---:R-:W-:Y:S01]  /*e690*/  FADD.FTZ R3, R154, R3 ;  /* 0x000000039a037221 */ /* 0x004fe20000010000 */
[----:B------:R-:W-:-:S04]  /*e6a0*/  F2FP.F16.F32.PACK_AB R154, R157, R154 ;  /* 0x0000009a9d9a723e */ /* 0x000fc800000000ff */
[----:B------:R-:W-:-:S06]  /*e6b0*/  WARPGROUP.ARRIVE ;  /* 0x00000000000079c5 */ /* 0x000fcc0000000000 */
[----:B------:R-:W-:Y:S01]  /*e6c0*/  HGMMA.64x256x16.F32 R24, R152, gdesc[UR4].tnspB, R24, gsb0 ;  /* 0x43e0000498187df0 */ /* 0x000fe20008000818 */
[----:B------:R-:W-:-:S04]  /*e6d0*/  FADD.FTZ R3, R157, R3 ;  /* 0x000000039d037221 */ /* 0x000fc80000010000 */
[----:B------:R-:W-:-:S04]  /*e6e0*/  FADD.FTZ R3, R176, R3 ;  /* 0x00000003b0037221 */ /* 0x000fc80000010000 */
[----:B------:R-:W-:Y:S01]  /*e6f0*/  FADD.FTZ R3, R177, R3 ;  /* 0x00000003b1037221 */ /* 0x000fe20000010000 */
        /* <DEDUP_REMOVED lines=8> */
[----:B------:R-:W0:Y:S01]  /*e780*/  MUFU.EX2 R154, R180 ;  /* 0x000000b4009a7308 */ /* 0x000e220000000800 */
[----:B------:R-:W-:Y:S01]  /*e790*/  IMAD.MOV.U32 R153, RZ, RZ, 0x40000040 ;  /* 0x40000040ff997424 */ /* 0x000fe200078e00ff */
[----:B------:R-:W-:-:S04]  /*e7a0*/  IADD3 R152, R158, 0x180, RZ ;  /* 0x000001809e987810 */ /* 0x000fc80007ffe0ff */
[----:B------:R-:W-:Y:S02]  /*e7b0*/  R2UR UR6, R152 ;  /* 0x00000000980672ca */ /* 0x000fe400000e0000 */
[----:B------:R-:W-:Y:S02]  /*e7c0*/  R2UR UR7, R153 ;  /* 0x00000000990772ca */ /* 0x000fe400000e0000 */
[----:B------:R-:W-:Y:S02]  /*e7d0*/  F2FP.F16.F32.PACK_AB R152, R177, R176 ;  /* 0x000000b0b198723e */ /* 0x000fe400000000ff */
[----:B------:R-:W-:Y:S02]  /*e7e0*/  F2FP.F16.F32.PACK_AB R153, R179, R178 ;  /* 0x000000b2b399723e */ /* 0x000fe400000000ff */
[----:B------:R-:W-:Y:S01]  /*e7f0*/  F2FP.F16.F32.PACK_AB R155, R183, R182 ;  /* 0x000000b6b79b723e */ /* 0x000fe200000000ff */
[----:B0-----:R-:W-:Y:S01]  /*e800*/  FADD.FTZ R3, R154, R3 ;  /* 0x000000039a037221 */ /* 0x001fe20000010000 */
        /* <DEDUP_REMOVED lines=15> */
[----:B------:R-:W-:Y:S02]  /*e900*/  VIADD R152, R158, 0x200 ;  /* 0x000002009e987836 */ /* 0x000fe40000000000 */
[----:B------:R-:W-:-:S03]  /*e910*/  IMAD.MOV.U32 R153, RZ, RZ, 0x40000040 ;  /* 0x40000040ff997424 */ /* 0x000fc600078e00ff */
        /* <DEDUP_REMOVED lines=29> */
[----:B---3--:R-:W-:-:S03]  /*eaf0*/  ISETP.GT.AND P2, PT, R204, R206, PT ;  /* 0x000000cecc00720c */ /* 0x008fc60003f44270 */
[----:B------:R-:W-:Y:S01]  /*eb00*/  FADD.FTZ R191, R191, R0 ;  /* 0x00000000bfbf7221 */ /* 0x000fe20000010000 */
[----:B------:R-:W-:Y:S01]  /*eb10*/  @!P1 VIADD R205, R205, 0x32460 ;  /* 0x00032460cdcd9836 */ /* 0x000fe20000000000 */
[----:B------:R-:W-:Y:S02]  /*eb20*/  WARPGROUP.DEPBAR.LE gsb0, 0x0 ;  /* 0x00008000000079c5 */ /* 0x000fe40000010000 */
        /* <DEDUP_REMOVED lines=12> */
[----:B------:R-:W-:Y:S01]  /*ebf0*/  FADD.FTZ R194, R194, R191 ;  /* 0x000000bfc2c27221 */ /* 0x000fe20000010000 */
[----:B------:R-:W-:-:S03]  /*ec00*/  @!P1 PRMT R205, RZ, 0x654, R205 ;  /* 0x00000654ffcd9816 */ /* 0x000fc600000000cd */
[----:B------:R-:W-:-:S04]  /*ec10*/  FADD.FTZ R195, R195, R194 ;  /* 0x000000c2c3c37221 */ /* 0x000fc80000010000 */
[----:B------:R-:W-:Y:S01]  /*ec20*/  FADD.FTZ R0, R198, R195 ;  /* 0x000000c3c6007221 */ /* 0x000fe20000010000 */
[----:B------:R-:W-:Y:S01]  /*ec30*/  FADD.FTZ R3, R197, R3 ;  /* 0x00000003c5037221 */ /* 0x000fe20000010000 */
[----:B------:R-:W-:Y:S02]  /*ec40*/  VIADD R204, R204, 0xffffffff ;  /* 0xffffffffcccc7836 */ /* 0x000fe40000000000 */
[----:B------:R-:W-:Y:S01]  /*ec50*/  FADD.FTZ R0, R199, R0 ;  /* 0x00000000c7007221 */ /* 0x000fe20000010000 */
[----:B------:R-:W-:Y:S02]  /*ec60*/  IMAD.MOV.U32 R206, RZ, RZ, R172 ;  /* 0x000000ffffce7224 */ /* 0x000fe400078e00ac */
[----:B------:R-:W-:Y:S01]  /*ec70*/  IMAD.MOV.U32 R207, RZ, RZ, R6 ;  /* 0x000000ffffcf7224 */ /* 0x000fe200078e0006 */
[----:B------:R-:W-:Y:S02]  /*ec80*/  WARPGROUP.DEPBAR.LE gsb0, 0x0 ;  /* 0x00008000000079c5 */ /* 0x000fe40000010000 */
[----:B------:R1:W-:Y:S01]  /*ec90*/  @!P1 SYNCS.ARRIVE.TRANS64.RED.A1T0 RZ, [R205+URZ], RZ ;  /* 0x000000ffcdff99a7 */ /* 0x0003e2000810043f */
[----:B------:R-:W-:Y:S05]  /*eca0*/  @P2 BRA `(.L_x_5690) ;  /* 0xffffffd000082947 */ /* 0x000fea000383ffff */
[----:B------:R-:W-:-:S07]  /*ecb0*/  IMAD.MOV.U32 R214, RZ, RZ, R204 ;  /* 0x000000ffffd67224 */ /* 0x000fce00078e00cc */
.L_x_5680:
[----:B------:R-:W-:-:S13]  /*ecc0*/  ISETP.GE.AND P2, PT, R214, RZ, PT ;  /* 0x000000ffd600720c */ /* 0x000fda0003f46270 */
[----:B------:R-:W-:Y:S05]  /*ecd0*/  @!P2 BRA `(.L_x_5691) ;  /* 0x0000002400f4a947 */ /* 0x000fea0003800000 */
[----:B-1----:R-:W-:Y:S02]  /*ece0*/  IMAD.MOV.U32 R205, RZ, RZ, R172 ;  /* 0x000000ffffcd7224 */ /* 0x002fe400078e00ac */
[----:B------:R-:W-:-:S07]  /*ecf0*/  IMAD.MOV.U32 R206, RZ, RZ, R6 ;  /* 0x000000ffffce7224 */ /* 0x000fce00078e0006 */
.L_x_5701:
        /* <DEDUP_REMOVED lines=8> */
.L_x_5692:
[----:B------:R-:W-:Y:S01]  /*ed80*/  IMAD R215, R2, 0x8, R19 ;  /* 0x0000000802d77824 */ /* 0x000fe200078e0213 */
[----:B------:R-:W-:-:S04]  /*ed90*/  SHF.L.U32 R6, R23, 0x1f, RZ ;  /* 0x0000001f17067819 */ /* 0x000fc800000006ff */
[----:B------:R1:W2:Y:S01]  /*eda0*/  SYNCS.PHASECHK.TRANS64.TRYWAIT P2, [R215+URZ+0x32430], R6 ;  /* 0x03243006d70075a7 */ /* 0x0002a2000804017f */
[----:B------:R-:W-:Y:S05]  /*edb0*/  @!P0 BRA `(.L_x_5693) ;  /* 0x0000000000048947 */ /* 0x000fea0003800000 */
[----:B------:R-:W-:Y:S01]  /*edc0*/  BPT.TRAP 0x1 ;  /* 0x000000040000795c */ /* 0x000fe20000300000 */
.L_x_5693:
[----:B------:R-:W3:Y:S01]  /*edd0*/  LDL R7, [R1+0x20] ;  /* 0x0000200001077983 */ /* 0x000ee20000100800 */
[----:B------:R-:W-:Y:S02]  /*ede0*/  IMAD.MOV.U32 R157, RZ, RZ, 0x40000040 ;  /* 0x40000040ff9d7424 */ /* 0x000fe400078e00ff */
[----:B---3--:R-:W-:Y:S01]  /*edf0*/  IMAD R156, R2, 0x300, R7 ;  /* 0x00000300029c7824 */ /* 0x008fe200078e0207 */
[----:B--2---:R-:W-:Y:S06]  /*ee00*/  @P2 BRA `(.L_x_5694) ;  /* 0x0000000000082947 */ /* 0x004fec0003800000 */
[----:B------:R-:W2:Y:S02]  /*ee10*/  SYNCS.PHASECHK.TRANS64.TRYWAIT P2, [R215+URZ+0x32430], R6 ;  /* 0x03243006d70075a7 */ /* 0x000ea4000804017f */
[----:B--2---:R-:W-:Y:S05]  /*ee20*/  @!P2 BRA `(.L_x_5695) ;  /* 0x000000f8002ca947 */ /* 0x004fea0003800000 */
.L_x_5694:
[----:B------:R3:W-:Y:S04]  /*ee30*/  STL.64 [R1+0xa8], R2 ;  /* 0x0000a80201007387 */ /* 0x0007e80000100a00 */
[----:B------:R-:W4:Y:S04]  /*ee40*/  LDL.64 R220, [R1] ;  /* 0x0000000001dc7983 */ /* 0x000f280000100a00 */
[----:B---3--:R-:W3:Y:S01]  /*ee50*/  LDL.64 R2, [R1+0x10] ;  /* 0x0000100001027983 */ /* 0x008ee20000100a00 */
        /* <DEDUP_REMOVED lines=8> */
[----:B------:R-:W-:-:S02]  /*eee0*/  IMAD.MOV.U32 R155, RZ, RZ, 0x40000040 ;  /* 0x40000040ff9b7424 */ /* 0x000fc400078e00ff */
[----:B------:R-:W-:Y:S02]  /*eef0*/  IMAD.MOV.U32 R153, RZ, RZ, 0x40000040 ;  /* 0x40000040ff997424 */ /* 0x000fe400078e00ff */
[----:B------:R-:W-:Y:S01]  /*ef00*/  IMAD.MOV.U32 R157, RZ, RZ, 0x40000040 ;  /* 0x40000040ff9d7424 */ /* 0x000fe200078e00ff */
[----:B------:R-:W-:Y:S02]  /*ef10*/  R2UR UR10, R154 ;  /* 0x000000009a0a72ca */ /* 0x000fe400000e0000 */
[----:B------:R-:W-:Y:S02]  /*ef20*/  R2UR UR11, R155 ;  /* 0x000000009b0b72ca */ /* 0x000fe400000e0000 */
[----:B------:R-:W-:Y:S02]  /*ef30*/  R2UR UR14, R152 ;  /* 0x00000000980e72ca */ /* 0x000fe400000e0000 */
[----:B------:R-:W-:Y:S02]  /*ef40*/  R2UR UR15, R153 ;  /* 0x00000000990f72ca */ /* 0x000fe400000e0000 */
[----:B------:R-:W-:-:S02]  /*ef50*/  R2UR UR18, R156 ;  /* 0x000000009c1272ca */ /* 0x000fc400000e0000 */
[----:B------:R-:W-:Y:S02]  /*ef60*/  R2UR UR19, R157 ;  /* 0x000000009d1372ca */ /* 0x000fe400000e0000 */
[----:B------:R-:W-:-:S06]  /*ef70*/  WARPGROUP.ARRIVE ;  /* 0x00000000000079c5 */ /* 0x000fcc0000000000 */
[----:B------:R-:W-:Y:S03]  /*ef80*/  HGMMA.64x96x16.F32 R152, gdesc[UR4], RZ, !UPT, gsb0 ;  /* 0x01600000049879f0 */ /* 0x000fe6000c0008ff */
[----:B------:R-:W-:Y:S02]  /*ef90*/  WARPGROUP.DEPBAR.LE gsb0, 0x0 ;  /* 0x00008000000079c5 */ /* 0x000fe40000010000 */
[----:B------:R-:W-:Y:S01]  /*efa0*/  WARPGROUP.ARRIVE ;  /* 0x00000000000079c5 */ /* 0x000fe20000000000 */
[----:B---3--:R-:W-:Y:S02]  /*efb0*/  R2UR UR8, R2 ;  /* 0x00000000020872ca */ /* 0x008fe400000e0000 */
[----:B------:R-:W-:Y:S02]  /*efc0*/  R2UR UR9, R3 ;  /* 0x00000000030972ca */ /* 0x000fe400000e0000 */
[----:B------:R0:W5:Y:S11]  /*efd0*/  LDL.LU.64 R2, [R1+0xa8] ;  /* 0x0000a80001027983 */ /* 0x0001760000300a00 */
[----:B------:R-:W-:Y:S01]  /*efe0*/  HGMMA.64x96x16.F32 R152, gdesc[UR8], R152, gsb0 ;  /* 0x01600000089879f0 */ /* 0x000fe20008000898 */
[----:B----4-:R-:W-:-:S02]  /*eff0*/  R2UR UR12, R220 ;  /* 0x00000000dc0c72ca */ /* 0x010fc400000e0000 */
        /* <DEDUP_REMOVED lines=10> */
[----:B0-----:R-:W-:Y:S05]  /*f0a0*/  @!P0 BRA `(.L_x_5696) ;  /* 0x0000000000048947 */ /* 0x001fea0003800000 */
[----:B------:R-:W-:Y:S01]  /*f0b0*/  BPT.TRAP 0x1 ;  /* 0x000000040000795c */ /* 0x000fe20000300000 */
.L_x_5696:
[----:B------:R0:W3:Y:S01]  /*f0c0*/  SYNCS.PHASECHK.TRANS64.TRYWAIT P2, [R215+URZ+0x32450], R6 ;  /* 0x03245006d70075a7 */ /* 0x0000e2000804017f */
[----:B------:R-:W-:Y:S05]  /*f0d0*/  @!P0 BRA `(.L_x_5697) ;  /* 0x0000000000048947 */ /* 0x000fea0003800000 */
[----:B------:R-:W-:Y:S01]  /*f0e0*/  BPT.TRAP 0x1 ;  /* 0x000000040000795c */ /* 0x000fe20000300000 */
.L_x_5697:
[----:B------:R-:W-:Y:S04]  /*f0f0*/  BSSY B0, `(.L_x_5698) ;  /* 0x0000004000007945 */ /* 0x000fe80003800000 */
[----:B---3--:R-:W-:Y:S05]  /*f100*/  @P2 BRA `(.L_x_5699) ;  /* 0x0000000000082947 */ /* 0x008fea0003800000 */
[----:B------:R-:W3:Y:S02]  /*f110*/  SYNCS.PHASECHK.TRANS64.TRYWAIT P2, [R215+URZ+0x32450], R6 ;  /* 0x03245006d70075a7 */ /* 0x000ee4000804017f */
[----:B---3--:R-:W-:Y:S05]  /*f120*/  @!P2 BRA `(.L_x_5700) ;  /* 0x000000f40080a947 */ /* 0x008fea0003800000 */
.L_x_5699:
[----:B------:R-:W-:Y:S05]  /*f130*/  BSYNC B0 ;  /* 0x0000000000007941 */ /* 0x000fea0003800000 */
.L_x_5698:
[----:B------:R-:W-:Y:S05]  /*f140*/  WARPSYNC.ALL ;  /* 0x0000000000007948 */ /* 0x000fea0003800000 */
[----:B------:R-:W0:Y:S01]  /*f150*/  LDL R204, [R1+0x24] ;  /* 0x0000240001cc7983 */ /* 0x000e220000100800 */
[----:B------:R-:W-:Y:S01]  /*f160*/  IMAD.MOV.U32 R7, RZ, RZ, 0x40000040 ;  /* 0x40000040ff077424 */ /* 0x000fe200078e00ff */
[----:B------:R-:W-:Y:S01]  /*f170*/  R2UR UR4, R4 ;  /* 0x00000000040472ca */ /* 0x000fe200000e0000 */
[----:B------:R-:W-:Y:S01]  /*f180*/  WARPGROUP.ARRIVE ;  /* 0x00000000000079c5 */ /* 0x000fe20000000000 */
[----:B------:R-:W-:Y:S01]  /*f190*/  R2UR UR5, R5 ;  /* 0x00000000050572ca */ /* 0x000fe200000e0000 */
[----:B------:R-:W-:Y:S01]  /*f1a0*/  IMAD.MOV.U32 R221, RZ, RZ, 0x40000040 ;  /* 0x40000040ffdd7424 */ /* 0x000fe200078e00ff */
[----:B------:R-:W-:Y:S01]  /*f1b0*/  R2UR UR7, R7 ;  /* 0x00000000070772ca */ /* 0x000fe200000e0000 */
[----:B0123-5:R-:W-:-:S04]  /*f1c0*/  IMAD R6, R2, 0xc00, R204 ;  /* 0x00000c0002067824 */ /* 0x02ffc800078e02cc */
[C---:B------:R-:W-:Y:S01]  /*f1d0*/  VIADD R220, R6.reuse, 0x2 ;  /* 0x0000000206dc7836 */ /* 0x040fe20000000000 */
[----:B------:R-:W-:-:S13]  /*f1e0*/  R2UR UR6, R6 ;  /* 0x00000000060672ca */ /* 0x000fda00000e0000 */
        /* <DEDUP_REMOVED lines=118> */
[----:B------:R-:W-:Y:S02]  /*f950*/  R2UR UR6, R220 ;  /* 0x00000000dc0672ca */ /* 0x000fe400000e0000 */
[----:B------:R-:W-:Y:S02]  /*f960*/  R2UR UR7, R221 ;  /* 0x00000000dd0772ca */ /* 0x000fe400000e0000 */
[----:B------:R-:W-:Y:S01]  /*f970*/  R2UR UR4, R10 ;  /* 0x000000000a0472ca */ /* 0x000fe200000e0000 */
[----:B------:R-:W-:Y:S01]  /*f980*/  VIADD R6, R6, 0x906 ;  /* 0x0000090606067836 */ /* 0x000fe20000000000 */
[----:B------:R-:W-:Y:S01]  /*f990*/  R2UR UR5, R11 ;  /* 0x000000000b0572ca */ /* 0x000fe200000e0000 */
[----:B------:R-:W-:Y:S01]  /*f9a0*/  IMAD.MOV.U32 R7, RZ, RZ, 0x40000040 ;  /* 0x40000040ff077424 */ /* 0x000fe200078e00ff */
[----:B------:R-:W2:Y:S01]  /*f9b0*/  LDL R221, [R1+0x18] ;  /* 0x0000180001dd7983 */ /* 0x000ea20000100800 */
        /* <DEDUP_REMOVED lines=41> */
[----:B0-----:R-:W-:-:S04]  /*fc50*/  FMUL.FTZ R204, R6, R7 ;  /* 0x0000000706cc7220 */ /* 0x001fc80000410000 */
[-CC-:B------:R-:W-:Y:S01]  /*fc60*/  FFMA.FTZ R207, R157, R7.reuse, -R204.reuse ;  /* 0x000000079dcf7223 */ /* 0x180fe200000108cc */
[-CC-:B------:R-:W-:Y:S01]  /*fc70*/  FFMA.FTZ R157, R173, R7.reuse, -R204.reuse ;  /* 0x00000007ad9d7223 */ /* 0x180fe200000108cc */
[-CC-:B------:R-:W-:Y:S01]  /*fc80*/  FFMA.FTZ R152, R152, R7.reuse, -R204.reuse ;  /* 0x0000000798987223 */ /* 0x180fe200000108cc */
[-C--:B------:R-:W-:Y:S01]  /*fc90*/  FMUL.FTZ R173, R217, R7.reuse ;  /* 0x00000007d9ad7220 */ /* 0x080fe20000410000 */
[-CC-:B------:R-:W-:Y:S01]  /*fca0*/  FFMA.FTZ R206, R153, R7.reuse, -R204.reuse ;  /* 0x0000000799ce7223 */ /* 0x180fe200000108cc */
[----:B------:R-:W-:-:S03]  /*fcb0*/  FFMA.FTZ R153, R156, R7, -R204 ;  /* 0x000000079c997223 */ /* 0x000fc600000108cc */
[----:B------:R-:W-:Y:S01]  /*fcc0*/  MUFU.EX2 R152, R152 ;  /* 0x0000009800987308 */ /* 0x000fe20000000800 */
        /* <DEDUP_REMOVED lines=20> */
[----:B------:R-:W1:Y:S01]  /*fe10*/  MUFU.EX2 R204, R206 ;  /* 0x000000ce00cc7308 */ /* 0x000e620000000800 */
[----:B0-----:R-:W-:-:S04]  /*fe20*/  FFMA.FTZ R3, R173, R3, R152 ;  /* 0x00000003ad037223 */ /* 0x001fc80000010098 */
[C---:B-1----:R-:W-:Y:S01]  /*fe30*/  FADD.FTZ R3, R204.reuse, R3 ;  /* 0x00000003cc037221 */ /* 0x042fe20000010000 */
        /* <DEDUP_REMOVED lines=18> */
[----:B------:R-:W-:Y:S01]  /*ff60*/  FMNMX.FTZ R152, R187, R152, !PT ;  /* 0x00000098bb987209 */ /* 0x000fe20007810000 */
[----:B------:R-:W0:Y:S03]  /*ff70*/  MUFU.EX2 R153, R153 ;  /* 0x0000009900997308 */ /* 0x000e260000000800 */
[----:B------:R-:W-:-:S04]  /*ff80*/  FMNMX.FTZ R152, R190, R152, !PT ;  /* 0x00000098be987209 */ /* 0x000fc80007810000 */
[----:B------:R-:W-:Y:S01]  /*ff90*/  FMNMX.FTZ R152, R191, R152, !PT ;  /* 0x00000098bf987209 */ /* 0x000fe20007810000 */
[----:B------:R-:W1:Y:S03]  /*ffa0*/  MUFU.EX2 R206, R207 ;  /* 0x000000cf00ce7308 */ /* 0x000e660000000800 */
[----:B------:R-:W-:-:S04]  /*ffb0*/  FMNMX.FTZ R152, R194, R152, !PT ;  /* 0x00000098c2987209 */ /* 0x000fc80007810000 */
[----:B------:R-:W-:-:S04]  /*ffc0*/  FMNMX.FTZ R152, R195, R152, !PT ;  /* 0x00000098c3987209 */ /* 0x000fc80007810000 */
[----:B------:R-:W-:Y:S01]  /*ffd0*/  FMNMX.FTZ R152, R198, R152, !PT ;  /* 0x00000098c6987209 */ /* 0x000fe20007810000 */
[----:B0-----:R-:W-:-:S03]  /*ffe0*/  FADD.FTZ R3, R153, R3 ;  /* 0x0000000399037221 */ /* 0x001fc60000010000 */
[----:B------:R-:W-:Y:S01]  /*fff0*/  FMNMX.FTZ R152, R199, R152, !PT ;  /* 0x00000098c7987209 */ /* 0x000fe20007810000 */
[C---:B-1----:R-:W-:Y:S01]  /*10000*/  FADD.FTZ R3, R206.reuse, R3 ;  /* 0x00000003ce037221 */ /* 0x042fe20000010000 */
[----:B------:R-:W-:-:S03]  /*10010*/  F2FP.F16.F32.PACK_AB R206, R206, R153 ;  /* 0x00000099cece723e */ /* 0x000fc600000000ff */
[----:B------:R-:W0:Y:S02]  /*10020*/  SHFL.BFLY PT, R153, R152, 0x2, 0x1f ;  /* 0x0c401f0098997f89 */ /* 0x000e2400000e0000 */
[----:B0-----:R-:W-:-:S05]  /*10030*/  FMNMX.FTZ R153, R152, R153, !PT ;  /* 0x0000009998997209 */ /* 0x001fca0007810000 */
[----:B------:R-:W0:Y:S02]  /*10040*/  SHFL.BFLY PT, R172, R153, 0x1, 0x1f ;  /* 0x0c201f0099ac7f89 */ /* 0x000e2400000e0000 */
[----:B0-----:R-:W-:-:S05]  /*10050*/  FMNMX.FTZ R172, R153, R172, !PT ;  /* 0x000000ac99ac7209 */ /* 0x001fca0007810000 */
[C---:B------:R-:W-:Y:S01]  /*10060*/  FMUL.FTZ R152, R172.reuse, R7 ;  /* 0x00000007ac987220 */ /* 0x040fe20000410000 */
[----:B------:R-:W-:-:S03]  /*10070*/  FADD.FTZ R207, -R172, R205 ;  /* 0x000000cdaccf7221 */ /* 0x000fc60000010100 */
[-CC-:B------:R-:W-:Y:S01]  /*10080*/  FFMA.FTZ R153, R158, R7.reuse, -R152.reuse ;  /* 0x000000079e997223 */ /* 0x180fe20000010898 */
[-CC-:B------:R-:W-:Y:S01]  /*10090*/  FFMA.FTZ R158, R170, R7.reuse, -R152.reuse ;  /* 0x00000007aa9e7223 */ /* 0x180fe20000010898 */
[----:B--2---:R-:W-:Y:S02]  /*100a0*/  IMAD R170, R2, 0xc00, R221 ;  /* 0x00000c0002aa7824 */ /* 0x004fe400078e02dd */
[----:B------:R-:W0:Y:S01]  /*100b0*/  S2R R221, SR_TID.X ;  /* 0x0000000000dd7919 */ /* 0x000e220000002100 */
[-CC-:B------:R-:W-:Y:S01]  /*100c0*/  FFMA.FTZ R154, R154, R7.reuse, -R152.reuse ;  /* 0x000000079a9a7223 */ /* 0x180fe20000010898 */
[-C--:B------:R-:W-:Y:S01]  /*100d0*/  FMUL.FTZ R207, R207, R7.reuse ;  /* 0x00000007cfcf7220 */ /* 0x080fe20000410000 */
[----:B------:R-:W-:-:S04]  /*100e0*/  FFMA.FTZ R205, R155, R7, -R152 ;  /* 0x000000079bcd7223 */ /* 0x000fc80000010898 */
[----:B------:R-:W-:Y:S08]  /*100f0*/  MUFU.EX2 R154, R154 ;  /* 0x0000009a009a7308 */ /* 0x000ff00000000800 */
[----:B------:R-:W1:Y:S08]  /*10100*/  MUFU.EX2 R207, R207 ;  /* 0x000000cf00cf7308 */ /* 0x000e700000000800 */
[----:B------:R-:W2:Y:S01]  /*10110*/  MUFU.EX2 R205, R205 ;  /* 0x000000cd00cd7308 */ /* 0x000ea20000000800 */
[-CC-:B------:R-:W-:Y:S01]  /*10120*/  FFMA.FTZ R155, R159, R7.reuse, -R152.reuse ;  /* 0x000000079f9b7223 */ /* 0x180fe20000010898 */
[-CC-:B------:R-:W-:Y:S01]  /*10130*/  FFMA.FTZ R162, R162, R7.reuse, -R152.reuse ;  /* 0x00000007a2a27223 */ /* 0x180fe20000010898 */
[-C--:B------:R-:W-:Y:S01]  /*10140*/  FFMA.FTZ R163, R163, R7.reuse, -R152 ;  /* 0x00000007a3a37223 */ /* 0x080fe20000010898 */
[----:B-1----:R-:W-:Y:S01]  /*10150*/  FFMA.FTZ R0, R207, R0, R154 ;  /* 0x00000000cf007223 */ /* 0x002fe2000001009a */
[-CC-:B------:R-:W-:Y:S01]  /*10160*/  FFMA.FTZ R166, R166, R7.reuse, -R152.reuse ;  /* 0x00000007a6a67223 */ /* 0x180fe20000010898 */
[-CC-:B------:R-:W-:Y:S01]  /*10170*/  FFMA.FTZ R167, R167, R7.reuse, -R152.reuse ;  /* 0x00000007a7a77223 */ /* 0x180fe20000010898 */
[-CC-:B------:R-:W-:Y:S01]  /*10180*/  FFMA.FTZ R159, R171, R7.reuse, -R152.reuse ;  /* 0x00000007ab9f7223 */ /* 0x180fe20000010898 */
[-CC-:B------:R-:W-:Y:S01]  /*10190*/  FFMA.FTZ R174, R174, R7.reuse, -R152.reuse ;  /* 0x00000007aeae7223 */ /* 0x180fe20000010898 */
[-CC-:B------:R-:W-:Y:S01]  /*101a0*/  FFMA.FTZ R175, R175, R7.reuse, -R152.reuse ;  /* 0x00000007afaf7223 */ /* 0x180fe20000010898 */
[-C--:B------:R-:W-:Y:S01]  /*101b0*/  FFMA.FTZ R178, R178, R7.reuse, -R152 ;  /* 0x00000007b2b27223 */ /* 0x080fe20000010898 */
[C---:B--2---:R-:W-:Y:S01]  /*101c0*/  FADD.FTZ R0, R205.reuse, R0 ;  /* 0x00000000cd007221 */ /* 0x044fe20000010000 */
[----:B------:R-:W-:Y:S01]  /*101d0*/  F2FP.F16.F32.PACK_AB R205, R205, R154 ;  /* 0x0000009acdcd723e */ /* 0x000fe200000000ff */
        /* <DEDUP_REMOVED lines=11> */
[----:B0-----:R-:W-:Y:S01]  /*10290*/  SHF.R.U32.HI R154, RZ, 0x7, R221 ;  /* 0x00000007ff9a7819 */ /* 0x001fe200000116dd */
[----:B------:R-:W-:-:S02]  /*102a0*/  @!P1 VIADD R152, R215, 0x32440 ;  /* 0x00032440d7989836 */ /* 0x000fc40000000000 */
        /* <DEDUP_REMOVED lines=64> */
[----:B------:R-:W-:-:S02]  /*106b0*/  IADD3 R173, -R154, 0xb, RZ ;  /* 0x0000000b9aad7810 */ /* 0x000fc40007ffe1ff */
[----:B------:R-:W-:-:S03]  /*106c0*/  @!P1 PRMT R152, RZ, 0x654, R152 ;  /* 0x00000654ff989816 */ /* 0x000fc60000000098 */
[----:B------:R2:W-:Y:S06]  /*106d0*/  BAR.ARV R173, 0x100 ;  /* 0x000400ad0000751d */ /* 0x0005ec0000002000 */
[----:B------:R0:W-:Y:S01]  /*106e0*/  @!P1 SYNCS.ARRIVE.TRANS64.RED.A1T0 RZ, [R152+URZ], RZ ;  /* 0x000000ff98ff99a7 */ /* 0x0001e2000810043f */
[----:B------:R-:W-:Y:S02]  /*106f0*/  IMAD.MOV.U32 R171, RZ, RZ, 0x40000040 ;  /* 0x40000040ffab7424 */ /* 0x000fe400078e00ff */
[----:B0-----:R-:W-:-:S03]  /*10700*/  VIADD R152, R154, 0x8 ;  /* 0x000000089a987836 */ /* 0x001fc60000000000 */
[----:B------:R-:W-:Y:S01]  /*10710*/  R2UR UR7, R171 ;  /* 0x00000000ab0772ca */ /* 0x000fe200000e0000 */
[----:B------:R-:W-:Y:S01]  /*10720*/  MUFU.EX2 R153, R153 ;  /* 0x0000009900997308 */ /* 0x000fe20000000800 */
[----:B------:R0:W-:Y:S07]  /*10730*/  BAR.SYNC.DEFER_BLOCKING R152, 0x100 ;  /* 0x000400980000751d */ /* 0x0001ee0000010000 */
[----:B------:R-:W1:Y:S01]  /*10740*/  MUFU.EX2 R171, R155 ;  /* 0x0000009b00ab7308 */ /* 0x000e620000000800 */
        /* <DEDUP_REMOVED lines=65> */
[----:B-1----:R-:W-:-:S05]  /*10b60*/  F2FP.F16.F32.PACK_AB R207, R171, R153 ;  /* 0x00000099abcf723e */ /* 0x002fca00000000ff */
[----:B------:R-:W-:-:S06]  /*10b70*/  WARPGROUP.ARRIVE ;  /* 0x00000000000079c5 */ /* 0x000fcc0000000000 */
[----:B------:R-:W-:Y:S01]  /*10b80*/  HGMMA.64x256x16.F32 R24, R204, gdesc[UR4].tnspB, R24, gsb0 ;  /* 0x43e00004cc187df0 */ /* 0x000fe20008000818 */
[----:B------:R-:W1:Y:S08]  /*10b90*/  MUFU.EX2 R160, R160 ;  /* 0x000000a000a07308 */ /* 0x000e700000000800 */
[----:B------:R-:W3:Y:S08]  /*10ba0*/  MUFU.EX2 R161, R161 ;  /* 0x000000a100a17308 */ /* 0x000ef00000000800 */
[----:B------:R-:W4:Y:S08]  /*10bb0*/  MUFU.EX2 R154, R164 ;  /* 0x000000a4009a7308 */ /* 0x000f300000000800 */
[----:B------:R-:W2:Y:S01]  /*10bc0*/  MUFU.EX2 R165, R165 ;  /* 0x000000a500a57308 */ /* 0x000ea20000000800 */
[----:B------:R-:W-:Y:S01]  /*10bd0*/  FADD.FTZ R0, R153, R0 ;  /* 0x0000000099007221 */ /* 0x000fe20000010000 */
[----:B-1----:R-:W-:Y:S01]  /*10be0*/  FADD.FTZ R3, R160, R3 ;  /* 0x00000003a0037221 */ /* 0x002fe20000010000 */
[----:B0-----:R-:W-:-:S02]  /*10bf0*/  VIADD R152, R170, 0x80 ;  /* 0x00000080aa987836 */ /* 0x001fc40000000000 */
[----:B------:R-:W-:Y:S02]  /*10c00*/  IMAD.MOV.U32 R153, RZ, RZ, 0x40000040 ;  /* 0x40000040ff997424 */ /* 0x000fe400078e00ff */
[----:B---3--:R-:W-:Y:S01]  /*10c10*/  FADD.FTZ R3, R161, R3 ;  /* 0x00000003a1037221 */ /* 0x008fe20000010000 */
[----:B------:R-:W-:Y:S02]  /*10c20*/  R2UR UR6, R152 ;  /* 0x00000000980672ca */ /* 0x000fe400000e0000 */
[----:B------:R-:W-:Y:S01]  /*10c30*/  R2UR UR7, R153 ;  /* 0x00000000990772ca */ /* 0x000fe200000e0000 */
[----:B----4-:R-:W-:Y:S01]  /*10c40*/  FADD.FTZ R3, R154, R3 ;  /* 0x000000039a037221 */ /* 0x010fe20000010000 */
[----:B------:R-:W-:Y:S02]  /*10c50*/  F2FP.F16.F32.PACK_AB R152, R161, R160 ;  /* 0x000000a0a198723e */ /* 0x000fe400000000ff */
[C---:B--2---:R-:W-:Y:S01]  /*10c60*/  F2FP.F16.F32.PACK_AB R154, R165.reuse, R154 ;  /* 0x0000009aa59a723e */ /* 0x044fe200000000ff */
[----:B------:R-:W0:Y:S08]  /*10c70*/  MUFU.EX2 R168, R168 ;  /* 0x000000a800a87308 */ /* 0x000e300000000800 */
[----:B------:R-:W-:Y:S01]  /*10c80*/  MUFU.EX2 R169, R169 ;  /* 0x000000a900a97308 */ /* 0x000fe20000000800 */
[----:B------:R-:W-:-:S07]  /*10c90*/  FADD.FTZ R3, R165, R3 ;  /* 0x00000003a5037221 */ /* 0x000fce0000010000 */
[----:B------:R-:W-:Y:S01]  /*10ca0*/  MUFU.EX2 R160, R156 ;  /* 0x0000009c00a07308 */ /* 0x000fe20000000800 */
[----:B0-----:R-:W-:-:S07]  /*10cb0*/  FADD.FTZ R3, R168, R3 ;  /* 0x00000003a8037221 */ /* 0x001fce0000010000 */
[----:B------:R-:W-:Y:S08]  /*10cc0*/  MUFU.EX2 R157, R157 ;  /* 0x0000009d009d7308 */ /* 0x000ff00000000800 */
[----:B------:R-:W-:Y:S01]  /*10cd0*/  MUFU.EX2 R174, R174 ;  /* 0x000000ae00ae7308 */ /* 0x000fe20000000800 */
[----:B------:R-:W-:-:S07]  /*10ce0*/  WARPGROUP.DEPBAR.LE gsb0, 0x0 ;  /* 0x00008000000079c5 */ /* 0x000fce0000010000 */
[----:B------:R-:W-:Y:S08]  /*10cf0*/  MUFU.EX2 R207, R162 ;  /* 0x000000a200cf7308 */ /* 0x000ff00000000800 */
[----:B------:R-:W0:Y:S08]  /*10d00*/  MUFU.EX2 R206, R163 ;  /* 0x000000a300ce7308 */ /* 0x000e300000000800 */
[----:B------:R-:W-:Y:S08]  /*10d10*/  MUFU.EX2 R205, R166 ;  /* 0x000000a600cd7308 */ /* 0x000ff00000000800 */
[----:B------:R-:W1:Y:S01]  /*10d20*/  MUFU.EX2 R204, R167 ;  /* 0x000000a700cc7308 */ /* 0x000e620000000800 */
[----:B0-----:R-:W-:-:S02]  /*10d30*/  F2FP.F16.F32.PACK_AB R153, R206, R207 ;  /* 0x000000cfce99723e */ /* 0x001fc400000000ff */
[----:B-1----:R-:W-:-:S04]  /*10d40*/  F2FP.F16.F32.PACK_AB R155, R204, R205 ;  /* 0x000000cdcc9b723e */ /* 0x002fc800000000ff */
[----:B------:R-:W-:-:S06]  /*10d50*/  WARPGROUP.ARRIVE ;  /* 0x00000000000079c5 */ /* 0x000fcc0000000000 */
[----:B------:R-:W-:Y:S01]  /*10d60*/  HGMMA.64x256x16.F32 R24, R152, gdesc[UR4].tnspB, R24, gsb0 ;  /* 0x43e0000498187df0 */ /* 0x000fe20008000818 */
[----:B------:R-:W-:Y:S01]  /*10d70*/  MUFU.EX2 R175, R175 ;  /* 0x000000af00af7308 */ /* 0x000fe20000000800 */
[----:B------:R-:W-:-:S04]  /*10d80*/  FADD.FTZ R3, R169, R3 ;  /* 0x00000003a9037221 */ /* 0x000fc80000010000 */
[----:B------:R-:W-:Y:S01]  /*10d90*/  FADD.FTZ R3, R160, R3 ;  /* 0x00000003a0037221 */ /* 0x000fe20000010000 */
[----:B------:R-:W-:-:S03]  /*10da0*/  F2FP.F16.F32.PACK_AB R156, R169, R168 ;  /* 0x000000a8a99c723e */ /* 0x000fc600000000ff */
[----:B------:R-:W-:Y:S01]  /*10db0*/  FADD.FTZ R3, R157, R3 ;  /* 0x000000039d037221 */ /* 0x000fe20000010000 */
[----:B------:R-:W-:Y:S08]  /*10dc0*/  MUFU.EX2 R177, R177 ;  /* 0x000000b100b17308 */ /* 0x000ff00000000800 */
[----:B------:R-:W-:Y:S08]  /*10dd0*/  MUFU.EX2 R162, R180 ;  /* 0x000000b400a27308 */ /* 0x000ff00000000800 */
[----:B------:R-:W-:Y:S08]  /*10de0*/  MUFU.EX2 R181, R181 ;  /* 0x000000b500b57308 */ /* 0x000ff00000000800 */
[----:B------:R-:W-:Y:S08]  /*10df0*/  MUFU.EX2 R178, R178 ;  /* 0x000000b200b27308 */ /* 0x000ff00000000800 */
[----:B------:R-:W0:Y:S08]  /*10e00*/  MUFU.EX2 R179, R179 ;  /* 0x000000b300b37308 */ /* 0x000e300000000800 */
[----:B------:R-:W-:Y:S08]  /*10e10*/  MUFU.EX2 R182, R182 ;  /* 0x000000b600b67308 */ /* 0x000ff00000000800 */
[----:B------:R-:W1:Y:S01]  /*10e20*/  MUFU.EX2 R183, R183 ;  /* 0x000000b700b77308 */ /* 0x000e620000000800 */
[----:B0-----:R-:W-:-:S02]  /*10e30*/  F2FP.F16.F32.PACK_AB R161, R179, R178 ;  /* 0x000000b2b3a1723e */ /* 0x001fc400000000ff */
[----:B-1----:R-:W-:Y:S01]  /*10e40*/  F2FP.F16.F32.PACK_AB R163, R183, R182 ;  /* 0x000000b6b7a3723e */ /* 0x002fe200000000ff */
[----:B------:R-:W-:-:S04]  /*10e50*/  WARPGROUP.DEPBAR.LE gsb0, 0x0 ;  /* 0x00008000000079c5 */ /* 0x000fc80000010000 */
[----:B------:R0:W-:Y:S08]  /*10e60*/  MUFU.EX2 R154, R158 ;  /* 0x0000009e009a7308 */ /* 0x0001f00000000800 */
[----:B------:R1:W2:Y:S01]  /*10e70*/  MUFU.EX2 R155, R159 ;  /* 0x0000009f009b7308 */ /* 0x0002a20000000800 */
[----:B------:R-:W-:Y:S02]  /*10e80*/  VIADD R152, R170, 0x100 ;  /* 0x00000100aa987836 */ /* 0x000fe40000000000 */
[----:B------:R-:W-:Y:S01]  /*10e90*/  IMAD.MOV.U32 R153, RZ, RZ, 0x40000040 ;  /* 0x40000040ff997424 */ /* 0x000fe200078e00ff */
[----:B0-----:R-:W-:-:S02]  /*10ea0*/  F2FP.F16.F32.PACK_AB R158, R157, R160 ;  /* 0x000000a09d9e723e */ /* 0x001fc400000000ff */
[----:B------:R-:W-:Y:S02]  /*10eb0*/  R2UR UR6, R152 ;  /* 0x00000000980672ca */ /* 0x000fe400000e0000 */
[----:B------:R-:W-:Y:S02]  /*10ec0*/  R2UR UR7, R153 ;  /* 0x00000000990772ca */ /* 0x000fe400000e0000 */
[----:B-1----:R-:W-:Y:S02]  /*10ed0*/  F2FP.F16.F32.PACK_AB R159, R175, R174 ;  /* 0x000000aeaf9f723e */ /* 0x002fe400000000ff */
[----:B--2---:R-:W-:-:S04]  /*10ee0*/  F2FP.F16.F32.PACK_AB R157, R155, R154 ;  /* 0x0000009a9b9d723e */ /* 0x004fc800000000ff */
[----:B------:R-:W-:-:S06]  /*10ef0*/  WARPGROUP.ARRIVE ;  /* 0x00000000000079c5 */ /* 0x000fcc0000000000 */
[----:B------:R-:W-:Y:S01]  /*10f00*/  HGMMA.64x256x16.F32 R24, R156, gdesc[UR4].tnspB, R24, gsb0 ;  /* 0x43e000049c187df0 */ /* 0x000fe20008000818 */
[----:B------:R-:W0:Y:S01]  /*10f10*/  MUFU.EX2 R160, R176 ;  /* 0x000000b000a07308 */ /* 0x000e220000000800 */
[----:B------:R-:W-:Y:S02]  /*10f20*/  VIADD R152, R170, 0x180 ;  /* 0x00000180aa987836 */ /* 0x000fe40000000000 */
[----:B------:R-:W-:-:S03]  /*10f30*/  IMAD.MOV.U32 R153, RZ, RZ, 0x40000040 ;  /* 0x40000040ff997424 */ /* 0x000fc600078e00ff */
[----:B------:R-:W-:Y:S02]  /*10f40*/  R2UR UR6, R152 ;  /* 0x00000000980672ca */ /* 0x000fe400000e0000 */
[----:B------:R-:W-:Y:S01]  /*10f50*/  R2UR UR7, R153 ;  /* 0x00000000990772ca */ /* 0x000fe200000e0000 */
[----:B0-----:R-:W-:-:S04]  /*10f60*/  FADD.FTZ R3, R160, R3 ;  /* 0x00000003a0037221 */ /* 0x001fc80000010000 */
[C---:B------:R-:W-:Y:S01]  /*10f70*/  FADD.FTZ R3, R177.reuse, R3 ;  /* 0x00000003b1037221 */ /* 0x040fe20000010000 */
[----:B------:R-:W-:-:S03]  /*10f80*/  F2FP.F16.F32.PACK_AB R160, R177, R160 ;  /* 0x000000a0b1a0723e */ /* 0x000fc600000000ff */
[----:B------:R-:W-:Y:S01]  /*10f90*/  FADD.FTZ R3, R162, R3 ;  /* 0x00000003a2037221 */ /* 0x000fe20000010000 */
[C---:B------:R-:W-:Y:S01]  /*10fa0*/  F2FP.F16.F32.PACK_AB R162, R181.reuse, R162 ;  /* 0x000000a2b5a2723e */ /* 0x040fe200000000ff */
[----:B------:R-:W0:Y:S08]  /*10fb0*/  MUFU.EX2 R164, R184 ;  /* 0x000000b800a47308 */ /* 0x000e300000000800 */
[----:B------:R-:W1:Y:S01]  /*10fc0*/  MUFU.EX2 R185, R185 ;  /* 0x000000b900b97308 */ /* 0x000e620000000800 */
[----:B------:R-:W-:-:S07]  /*10fd0*/  FADD.FTZ R3, R181, R3 ;  /* 0x00000003b5037221 */ /* 0x000fce0000010000 */
[----:B------:R-:W-:Y:S08]  /*10fe0*/  MUFU.EX2 R166, R188 ;  /* 0x000000bc00a67308 */ /* 0x000ff00000000800 */
[----:B------:R-:W-:Y:S08]  /*10ff0*/  MUFU.EX2 R189, R189 ;  /* 0x000000bd00bd7308 */ /* 0x000ff00000000800 */
[----:B------:R-:W-:Y:S08]  /*11000*/  MUFU.EX2 R186, R186 ;  /* 0x000000ba00ba7308 */ /* 0x000ff00000000800 */
[----:B------:R-:W2:Y:S08]  /*11010*/  MUFU.EX2 R187, R187 ;  /* 0x000000bb00bb7308 */ /* 0x000eb00000000800 */
[----:B------:R-:W-:Y:S08]  /*11020*/  MUFU.EX2 R190, R190 ;  /* 0x000000be00be7308 */ /* 0x000ff00000000800 */
[----:B------:R-:W3:Y:S01]  /*11030*/  MUFU.EX2 R191, R191 ;  /* 0x000000bf00bf7308 */ /* 0x000ee20000000800 */
[----:B0-----:R-:W-:Y:S01]  /*11040*/  FADD.FTZ R3, R164, R3 ;  /* 0x00000003a4037221 */ /* 0x001fe20000010000 */
[----:B------:R-:W-:Y:S01]  /*11050*/  VIADD R152, R170, 0x200 ;  /* 0x00000200aa987836 */ /* 0x000fe20000000000 */
[----:B------:R-:W-:-:S02]  /*11060*/  MOV R153, 0x40000040 ;  /* 0x4000004000997802 */ /* 0x000fc40000000f00 */
[C---:B-1----:R-:W-:Y:S01]  /*11070*/  FADD.FTZ R3, R185.reuse, R3 ;  /* 0x00000003b9037221 */ /* 0x042fe20000010000 */
[----:B------:R-:W-:Y:S02]  /*11080*/  F2FP.F16.F32.PACK_AB R164, R185, R164 ;  /* 0x000000a4b9a4723e */ /* 0x000fe400000000ff */
[----:B--2---:R-:W-:Y:S01]  /*11090*/  F2FP.F16.F32.PACK_AB R165, R187, R186 ;  /* 0x000000babba5723e */ /* 0x004fe200000000ff */
[----:B------:R-:W-:Y:S01]  /*110a0*/  FADD.FTZ R3, R166, R3 ;  /* 0x00000003a6037221 */ /* 0x000fe20000010000 */
[----:B------:R-:W-:Y:S02]  /*110b0*/  F2FP.F16.F32.PACK_AB R166, R189, R166 ;  /* 0x000000a6bda6723e */ /* 0x000fe400000000ff */
[----:B---3--:R-:W-:Y:S01]  /*110c0*/  F2FP.F16.F32.PACK_AB R167, R191, R190 ;  /* 0x000000bebfa7723e */ /* 0x008fe200000000ff */
[----:B------:R-:W-:Y:S02]  /*110d0*/  WARPGROUP.DEPBAR.LE gsb0, 0x0 ;  /* 0x00008000000079c5 */ /* 0x000fe40000010000 */
[----:B------:R-:W-:-:S06]  /*110e0*/  WARPGROUP.ARRIVE ;  /* 0x00000000000079c5 */ /* 0x000fcc0000000000 */
[----:B------:R-:W-:Y:S01]  /*110f0*/  HGMMA.64x256x16.F32 R24, R160, gdesc[UR4].tnspB, R24, gsb0 ;  /* 0x43e00004a0187df0 */ /* 0x000fe20008000818 */
[----:B------:R-:W-:Y:S02]  /*11100*/  R2UR UR6, R152 ;  /* 0x00000000980672ca */ /* 0x000fe400000e0000 */
[----:B------:R-:W-:Y:S01]  /*11110*/  R2UR UR7, R153 ;  /* 0x00000000990772ca */ /* 0x000fe200000e0000 */
[----:B------:R-:W-:Y:S08]  /*11120*/  MUFU.EX2 R168, R192 ;  /* 0x000000c000a87308 */ /* 0x000ff00000000800 */
[----:B------:R-:W-:Y:S08]  /*11130*/  MUFU.EX2 R193, R193 ;  /* 0x000000c100c17308 */ /* 0x000ff00000000800 */
[----:B------:R-:W-:Y:S08]  /*11140*/  MUFU.EX2 R196, R196 ;  /* 0x000000c400c47308 */ /* 0x000ff00000000800 */
[----:B------:R-:W0:Y:S08]  /*11150*/  MUFU.EX2 R197, R197 ;  /* 0x000000c500c57308 */ /* 0x000e300000000800 */
[----:B------:R-:W-:Y:S08]  /*11160*/  MUFU.EX2 R194, R194 ;  /* 0x000000c200c27308 */ /* 0x000ff00000000800 */
[----:B------:R-:W1:Y:S08]  /*11170*/  MUFU.EX2 R195, R195 ;  /* 0x000000c300c37308 */ /* 0x000e700000000800 */
[----:B------:R-:W-:Y:S08]  /*11180*/  MUFU.EX2 R198, R198 ;  /* 0x000000c600c67308 */ /* 0x000ff00000000800 */
[----:B------:R-:W2:Y:S01]  /*11190*/  MUFU.EX2 R199, R199 ;  /* 0x000000c700c77308 */ /* 0x000ea20000000800 */
[----:B------:R-:W-:-:S02]  /*111a0*/  VIADD R152, R170, 0x280 ;  /* 0x00000280aa987836 */ /* 0x000fc40000000000 */
[----:B------:R-:W-:Y:S02]  /*111b0*/  IMAD.MOV.U32 R153, RZ, RZ, 0x40000040 ;  /* 0x40000040ff997424 */ /* 0x000fe400078e00ff */
[----:B------:R-:W-:Y:S01]  /*111c0*/  FADD.FTZ R3, R189, R3 ;  /* 0x00000003bd037221 */ /* 0x000fe20000010000 */
[----:B------:R-:W-:Y:S01]  /*111d0*/  FADD.FTZ R0, R171, R0 ;  /* 0x00000000ab007221 */ /* 0x000fe20000010000 */
[----:B0-----:R-:W-:Y:S02]  /*111e0*/  F2FP.F16.F32.PACK_AB R170, R197, R196 ;  /* 0x000000c4c5aa723e */ /* 0x001fe400000000ff */
[----:B------:R-:W-:Y:S01]  /*111f0*/  FADD.FTZ R3, R168, R3 ;  /* 0x00000003a8037221 */ /* 0x000fe20000010000 */
[----:B------:R-:W-:Y:S02]  /*11200*/  F2FP.F16.F32.PACK_AB R168, R193, R168 ;  /* 0x000000a8c1a8723e */ /* 0x000fe400000000ff */
[----:B-1----:R-:W-:Y:S02]  /*11210*/  F2FP.F16.F32.PACK_AB R169, R195, R194 ;  /* 0x000000c2c3a9723e */ /* 0x002fe400000000ff */
[----:B--2---:R-:W-:Y:S01]  /*11220*/  F2FP.F16.F32.PACK_AB R171, R199, R198 ;  /* 0x000000c6c7ab723e */ /* 0x004fe200000000ff */
[----:B------:R-:W-:-:S02]  /*11230*/  WARPGROUP.DEPBAR.LE gsb0, 0x0 ;  /* 0x00008000000079c5 */ /* 0x000fc40000010000 */
[----:B------:R-:W-:-:S06]  /*11240*/  WARPGROUP.ARRIVE ;  /* 0x00000000000079c5 */ /* 0x000fcc0000000000 */
[----:B------:R-:W-:Y:S01]  /*11250*/  HGMMA.64x256x16.F32 R24, R164, gdesc[UR4].tnspB, R24, gsb0 ;  /* 0x43e00004a4187df0 */ /* 0x000fe20008000818 */
        /* <DEDUP_REMOVED lines=17> */
[----:B------:R-:W-:-:S03]  /*11370*/  ISETP.GT.AND P2, PT, R214, RZ, PT ;  /* 0x000000ffd600720c */ /* 0x000fc60003f44270 */
[----:B------:R-:W-:Y:S01]  /*11380*/  FADD.FTZ R191, R191, R190 ;  /* 0x000000bebfbf7221 */ /* 0x000fe20000010000 */
[----:B------:R-:W-:-:S03]  /*11390*/  @!P1 VIADD R215, R215, 0x32460 ;  /* 0x00032460d7d79836 */ /* 0x000fc60000000000 */
[----:B------:R-:W-:Y:S01]  /*113a0*/  FADD.FTZ R194, R194, R191 ;  /* 0x000000bfc2c27221 */ /* 0x000fe20000010000 */
[----:B------:R-:W-:Y:S01]  /*113b0*/  FADD.FTZ R3, R193, R3 ;  /* 0x00000003c1037221 */ /* 0x000fe20000010000 */
[----:B------:R-:W-:Y:S02]  /*113c0*/  @!P1 PRMT R215, RZ, 0x654, R215 ;  /* 0x00000654ffd79816 */ /* 0x000fe400000000d7 */
[----:B------:R-:W-:Y:S01]  /*113d0*/  FADD.FTZ R195, R195, R194 ;  /* 0x000000c2c3c37221 */ /* 0x000fe20000010000 */
[----:B------:R-:W-:-:S03]  /*113e0*/  FADD.FTZ R3, R196, R3 ;  /* 0x00000003c4037221 */ /* 0x000fc60000010000 */
[----:B------:R-:W-:Y:S01]  /*113f0*/  FADD.FTZ R0, R198, R195 ;  /* 0x000000c3c6007221 */ /* 0x000fe20000010000 */
[----:B------:R-:W-:Y:S01]  /*11400*/  FADD.FTZ R3, R197, R3 ;  /* 0x00000003c5037221 */ /* 0x000fe20000010000 */
[----:B------:R-:W-:Y:S02]  /*11410*/  VIADD R214, R214, 0xffffffff ;  /* 0xffffffffd6d67836 */ /* 0x000fe40000000000 */
[----:B------:R-:W-:Y:S01]  /*11420*/  FADD.FTZ R0, R199, R0 ;  /* 0x00000000c7007221 */ /* 0x000fe20000010000 */
[----:B------:R-:W-:Y:S02]  /*11430*/  IMAD.MOV.U32 R205, RZ, RZ, R172 ;  /* 0x000000ffffcd7224 */ /* 0x000fe400078e00ac */
[----:B------:R-:W-:Y:S01]  /*11440*/  IMAD.MOV.U32 R206, RZ, RZ, R6 ;  /* 0x000000ffffce7224 */ /* 0x000fe200078e0006 */
[----:B------:R-:W-:Y:S02]  /*11450*/  WARPGROUP.DEPBAR.LE gsb0, 0x0 ;  /* 0x00008000000079c5 */ /* 0x000fe40000010000 */
[----:B------:R-:W-:-:S06]  /*11460*/  WARPGROUP.ARRIVE ;  /* 0x00000000000079c5 */ /* 0x000fcc0000000000 */
[----:B------:R-:W-:Y:S03]  /*11470*/  HGMMA.64x256x16.F32 R24, R168, gdesc[UR4].tnspB, R24, gsb0 ;  /* 0x43e00004a8187df0 */ /* 0x000fe60008000818 */
[----:B------:R-:W-:Y:S02]  /*11480*/  WARPGROUP.DEPBAR.LE gsb0, 0x0 ;  /* 0x00008000000079c5 */ /* 0x000fe40000010000 */
[----:B------:R2:W-:Y:S01]  /*11490*/  @!P1 SYNCS.ARRIVE.TRANS64.RED.A1T0 RZ, [R215+URZ], RZ ;  /* 0x000000ffd7ff99a7 */ /* 0x0005e2000810043f */
[----:B------:R-:W-:Y:S05]  /*114a0*/  @P2 BRA `(.L_x_5701) ;  /* 0xffffffd800142947 */ /* 0x000fea000383ffff */
.L_x_5691:
[----:B------:R-:W3:Y:S01]  /*114b0*/  LDL.LU R179, [R1+0x6c] ;  /* 0x00006c0001b37983 */ /* 0x000ee20000300800 */
[----:B------:R-:W-:Y:S05]  /*114c0*/  WARPSYNC.ALL ;  /* 0x0000000000007948 */ /* 0x000fea0003800000 */
[----:B------:R-:W4:Y:S01]  /*114d0*/  SHFL.BFLY PT, R4, R3, 0x2, 0x1f ;  /* 0x0c401f0003047f89 */ /* 0x000f2200000e0000 */
[----:B------:R-:W-:Y:S01]  /*114e0*/  VIADD R2, R2, 0x1 ;  /* 0x0000000102027836 */ /* 0x000fe20000000000 */
[----:B------:R0:W-:Y:S08]  /*114f0*/  BAR.ARV R173, 0x100 ;  /* 0x000400ad0000751d */ /* 0x0001f00000002000 */
[----:B------:R-:W-:Y:S06]  /*11500*/  BAR.ARV 0x8, 0x180 ;  /* 0x0206000000007b1d */ /* 0x000fec0000002000 */
[----:B------:R-:W-:Y:S01]  /*11510*/  ISETP.NE.AND P0, PT, R2, 0x2, PT ;  /* 0x000000020200780c */ /* 0x000fe20003f05270 */
[----:B------:R-:W1:Y:S01]  /*11520*/  SHFL.BFLY PT, R9, R0, 0x2, 0x1f ;  /* 0x0c401f0000097f89 */ /* 0x000e6200000e0000 */
[----:B------:R-:W-:-:S02]  /*11530*/  PLOP3.LUT P1, PT, PT, PT, PT, 0x8, 0x0 ;  /* 0x000000000000781c */ /* 0x000fc40003f2e170 */
[----:B------:R-:W-:Y:S01]  /*11540*/  SEL R12, RZ, 0x1, P0 ;  /* 0x00000001ff0c7807 */ /* 0x000fe20000000000 */
[----:B----4-:R-:W-:Y:S01]  /*11550*/  FADD.FTZ R5, R4, R3 ;  /* 0x0000000304057221 */ /* 0x010fe20000010000 */
[----:B------:R-:W-:Y:S01]  /*11560*/  IMAD.MOV.U32 R4, RZ, RZ, RZ ;  /* 0x000000ffff047224 */ /* 0x000fe200078e00ff */
[----:B------:R-:W-:Y:S02]  /*11570*/  SEL R2, R2, RZ, P0 ;  /* 0x000000ff02027207 */ /* 0x000fe40000000000 */
[----:B------:R-:W-:Y:S01]  /*11580*/  LOP3.LUT R23, R23, R12, RZ, 0x3c, !PT ;  /* 0x0000000c17177212 */ /* 0x000fe200078e3cff */
[----:B------:R-:W4:Y:S01]  /*11590*/  SHFL.BFLY PT, R8, R5, 0x1, 0x1f ;  /* 0x0c201f0005087f89 */ /* 0x000f2200000e0000 */
[----:B-1----:R-:W-:Y:S01]  /*115a0*/  FADD.FTZ R10, R9, R0 ;  /* 0x00000000090a7221 */ /* 0x002fe20000010000 */
[----:B------:R-:W-:-:S04]  /*115b0*/  IMAD.MOV.U32 R0, RZ, RZ, RZ ;  /* 0x000000ffff007224 */ /* 0x000fc800078e00ff */
[----:B------:R-:W1:Y:S01]  /*115c0*/  SHFL.BFLY PT, R9, R10, 0x1, 0x1f ;  /* 0x0c201f000a097f89 */ /* 0x000e6200000e0000 */
[----:B----4-:R-:W-:Y:S01]  /*115d0*/  FADD.FTZ R8, R5, R8 ;  /* 0x0000000805087221 */ /* 0x010fe20000010000 */
[----:B------:R-:W-:-:S04]  /*115e0*/  IMAD.MOV.U32 R5, RZ, RZ, -0x800000 ;  /* 0xff800000ff057424 */ /* 0x000fc800078e00ff */
[----:B------:R-:W-:-:S13]  /*115f0*/  FSETP.NE.FTZ.AND P2, PT, R8, RZ, PT ;  /* 0x000000ff0800720b */ /* 0x000fda0003f55000 */
[----:B------:R-:W4:Y:S01]  /*11600*/  @P2 MUFU.LG2 R14, R8 ;  /* 0x00000008000e2308 */ /* 0x000f220000000c00 */
[----:B------:R-:W-:Y:S01]  /*11610*/  @P2 FMUL.FTZ R12, R7, 0.69314718246459960938 ;  /* 0x3f317218070c2820 */ /* 0x000fe20000410000 */
[----:B-1----:R-:W-:-:S05]  /*11620*/  FADD.FTZ R9, R10, R9 ;  /* 0x000000090a097221 */ /* 0x002fca0000010000 */
[----:B------:R-:W-:Y:S01]  /*11630*/  FSETP.NE.FTZ.AND P3, PT, R9, RZ, PT ;  /* 0x000000ff0900720b */ /* 0x000fe20003f75000 */
[----:B------:R-:W1:Y:S01]  /*11640*/  @P2 MUFU.RCP R4, R8 ;  /* 0x0000000800042308 */ /* 0x000e620000001000 */
[----:B----4-:R-:W-:-:S11]  /*11650*/  @P2 FMUL.FTZ R19, R14, 0.69314718246459960938 ;  /* 0x3f3172180e132820 */ /* 0x010fd60000410000 */
[----:B------:R-:W4:Y:S01]  /*11660*/  @P3 MUFU.LG2 R15, R9 ;  /* 0x00000009000f3308 */ /* 0x000f220000000c00 */
[----:B------:R-:W-:Y:S01]  /*11670*/  @P3 FMUL.FTZ R13, R7, 0.69314718246459960938 ;  /* 0x3f317218070d3820 */ /* 0x000fe20000410000 */
[----:B------:R-:W-:Y:S01]  /*11680*/  @P2 FFMA.FTZ R5, R12, R6, R19 ;  /* 0x000000060c052223 */ /* 0x000fe20000010013 */
[-C--:B-1----:R-:W-:Y:S01]  /*11690*/  FMUL.FTZ R163, R72, R4.reuse ;  /* 0x0000000448a37220 */ /* 0x082fe20000410000 */
        /* <DEDUP_REMOVED lines=11> */
[----:B----4-:R-:W-:Y:S01]  /*11750*/  @P3 FMUL.FTZ R14, R15, 0.69314718246459960938 ;  /* 0x3f3172180f0e3820 */ /* 0x010fe20000410000 */
        /* <DEDUP_REMOVED lines=119> */
[----:B---3--:R-:W-:-:S05]  /*11ed0*/  VIADD R179, R179, 0x1 ;  /* 0x00000001b3b37836 */ /* 0x008fca0000000000 */
[----:B------:R0:W-:Y:S02]  /*11ee0*/  STL [R1+0x6c], R179 ;  /* 0x00006cb301007387 */ /* 0x0001e40000100800 */
.L_x_5634:
        /* <DEDUP_REMOVED lines=10> */
[----:B------:R-:W4:Y:S04]  /*11f90*/  LDL R14, [R1+0x8c] ;  /* 0x00008c00010e7983 */ /* 0x000f280000100800 */
[----:B------:R-:W2:Y:S04]  /*11fa0*/  LDL.LU R186, [R1+0x5c] ;  /* 0x00005c0001ba7983 */ /* 0x000ea80000300800 */
[----:B------:R-:W2:Y:S01]  /*11fb0*/  LDL.LU R184, [R1+0x60] ;  /* 0x0000600001b87983 */ /* 0x000ea20000300800 */
[----:B------:R-:W0:Y:S01]  /*11fc0*/  S2R R6, SR_SWINHI ;  /* 0x0000000000067919 */ /* 0x000e220000002f00 */
[----:B------:R-:W-:Y:S05]  /*11fd0*/  WARPSYNC.ALL ;  /* 0x0000000000007948 */ /* 0x000fea0003800000 */
[----:B------:R-:W-:Y:S01]  /*11fe0*/  F2FP.F16.F32.PACK_AB R24, R25, R24 ;  /* 0x000000181918723e */ /* 0x000fe200000000ff */
[----:B------:R-:W-:Y:S01]  /*11ff0*/  ULDC.64 UR4, c[0x0][0xd00] ;  /* 0x0003400000047ab9 */ /* 0x000fe20000000a00 */
[----:B------:R-:W-:Y:S01]  /*12000*/  F2FP.F16.F32.PACK_AB R32, R33, R32 ;  /* 0x000000202120723e */ /* 0x000fe200000000ff */
[----:B------:R-:W2:Y:S01]  /*12010*/  LDL R182, [R1+0x40] ;  /* 0x0000400001b67983 */ /* 0x000ea20000100800 */
[----:B------:R-:W-:-:S02]  /*12020*/  F2FP.F16.F32.PACK_AB R27, R76, R27 ;  /* 0x0000001b4c1b723e */ /* 0x000fc400000000ff */
[----:B------:R-:W-:Y:S01]  /*12030*/  F2FP.F16.F32.PACK_AB R40, R41, R40 ;  /* 0x000000282928723e */ /* 0x000fe200000000ff */
[----:B------:R-:W2:Y:S01]  /*12040*/  LDL R180, [R1+0x28] ;  /* 0x0000280001b47983 */ /* 0x000ea20000100800 */
        /* <DEDUP_REMOVED lines=38> */
[----:B------:R-:W-:Y:S01]  /*122b0*/  IMAD.MOV.U32 R3, RZ, RZ, RZ ;  /* 0x000000ffff037224 */ /* 0x000fe200078e00ff */
[----:B------:R-:W0:Y:S01]  /*122c0*/  LDC R0, c[0x0][0xce8] ;  /* 0x00033a00ff007b82 */ /* 0x000e220000000800 */
[----:B----4-:R-:W-:-:S07]  /*122d0*/  IMAD.WIDE R134, R14, 0x2, R12 ;  /* 0x000000020e867825 */ /* 0x010fce00078e020c */
[----:B------:R-:W-:Y:S01]  /*122e0*/  BAR.SYNC.DEFER_BLOCKING 0x1, 0x100 ;  /* 0x0044000000007b1d */ /* 0x000fe20000010000 */
[C---:B-----5:R-:W-:Y:S02]  /*122f0*/  IADD3 R30, P1, R134.reuse, 0x20, RZ ;  /* 0x00000020861e7810 */ /* 0x060fe40007f3e0ff */
[C---:B------:R-:W-:Y:S02]  /*12300*/  IADD3 R14, P2, R134.reuse, 0x40, RZ ;  /* 0x00000040860e7810 */ /* 0x040fe40007f5e0ff */
[----:B------:R-:W-:Y:S02]  /*12310*/  IADD3 R20, P3, R134, 0x60, RZ ;  /* 0x0000006086147810 */ /* 0x000fe40007f7e0ff */
[----:B------:R-:W-:Y:S02]  /*12320*/  LOP3.LUT R179, R30, 0x380, RZ, 0xc0, !PT ;  /* 0x000003801eb37812 */ /* 0x000fe400078ec0ff */
[----:B------:R-:W-:Y:S02]  /*12330*/  LOP3.LUT R38, R14, 0x380, RZ, 0xc0, !PT ;  /* 0x000003800e267812 */ /* 0x000fe400078ec0ff */
[----:B------:R-:W-:-:S02]  /*12340*/  LOP3.LUT R86, R20, 0x380, RZ, 0xc0, !PT ;  /* 0x0000038014567812 */ /* 0x000fc400078ec0ff */
[----:B------:R-:W-:Y:S02]  /*12350*/  SHF.R.U64 R179, R179, 0x3, RZ ;  /* 0x00000003b3b37819 */ /* 0x000fe400000012ff */
[----:B------:R-:W-:Y:S02]  /*12360*/  IADD3 R94, P4, R134, 0x4000, RZ ;  /* 0x00004000865e7810 */ /* 0x000fe40007f9e0ff */
[----:B------:R-:W-:Y:S02]  /*12370*/  SHF.R.U64 R181, R38, 0x3, RZ ;  /* 0x0000000326b57819 */ /* 0x000fe400000012ff */
[----:B------:R-:W-:Y:S02]  /*12380*/  IADD3 R98, P5, R134, 0x4020, RZ ;  /* 0x0000402086627810 */ /* 0x000fe40007fbe0ff */
[----:B------:R-:W-:Y:S02]  /*12390*/  SHF.R.U64 R183, R86, 0x3, RZ ;  /* 0x0000000356b77819 */ /* 0x000fe400000012ff */
[C---:B------:R-:W-:Y:S01]  /*123a0*/  IADD3 R6, P0, R134.reuse, 0x4040, RZ ;  /* 0x0000404086067810 */ /* 0x040fe20007f1e0ff */
[--C-:B------:R-:W-:Y:S01]  /*123b0*/  IMAD.X R31, RZ, RZ, R135.reuse, P1 ;  /* 0x000000ffff1f7224 */ /* 0x100fe200008e0687 */
[----:B------:R-:W-:Y:S01]  /*123c0*/  LOP3.LUT R30, R179, R30, RZ, 0x3c, !PT ;  /* 0x0000001eb31e7212 */ /* 0x000fe200078e3cff */
[--C-:B------:R-:W-:Y:S01]  /*123d0*/  IMAD.X R39, RZ, RZ, R135.reuse, P2 ;  /* 0x000000ffff277224 */ /* 0x100fe200010e0687 */
[----:B------:R-:W-:Y:S01]  /*123e0*/  LOP3.LUT R21, R134, 0x380, RZ, 0xc0, !PT ;  /* 0x0000038086157812 */ /* 0x000fe200078ec0ff */
[----:B------:R-:W-:Y:S01]  /*123f0*/  IMAD.X R87, RZ, RZ, R135, P3 ;  /* 0x000000ffff577224 */ /* 0x000fe200018e0687 */
[----:B------:R-:W-:-:S02]  /*12400*/  LOP3.LUT R38, R181, R14, RZ, 0x3c, !PT ;  /* 0x0000000eb5267212 */ /* 0x000fc400078e3cff */
[----:B------:R-:W-:Y:S02]  /*12410*/  LOP3.LUT R179, R94, 0x380, RZ, 0xc0, !PT ;  /* 0x000003805eb37812 */ /* 0x000fe400078ec0ff */
[C---:B------:R-:W-:Y:S02]  /*12420*/  IADD3 R106, P1, R134.reuse, 0x4060, RZ ;  /* 0x00004060866a7810 */ /* 0x040fe40007f3e0ff */
[C---:B------:R-:W-:Y:S02]  /*12430*/  IADD3 R110, P2, R134.reuse, 0x8000, RZ ;  /* 0x00008000866e7810 */ /* 0x040fe40007f5e0ff */
[----:B------:R-:W-:Y:S02]  /*12440*/  IADD3 R114, P3, R134, 0x8020, RZ ;  /* 0x0000802086727810 */ /* 0x000fe40007f7e0ff */
[----:B------:R-:W-:Y:S02]  /*12450*/  LOP3.LUT R86, R183, R20, RZ, 0x3c, !PT ;  /* 0x00000014b7567212 */ /* 0x000fe400078e3cff */
[----:B------:R-:W-:-:S02]  /*12460*/  LOP3.LUT R181, R98, 0x380, RZ, 0xc0, !PT ;  /* 0x0000038062b57812 */ /* 0x000fc400078ec0ff */
[----:B------:R-:W-:Y:S02]  /*12470*/  LOP3.LUT R183, R6, 0x380, RZ, 0xc0, !PT ;  /* 0x0000038006b77812 */ /* 0x000fe400078ec0ff */
[----:B------:R-:W-:Y:S02]  /*12480*/  SHF.R.U64 R21, R21, 0x3, RZ ;  /* 0x0000000315157819 */ /* 0x000fe400000012ff */
[----:B------:R-:W-:Y:S01]  /*12490*/  SHF.R.U64 R179, R179, 0x3, RZ ;  /* 0x00000003b3b37819 */ /* 0x000fe200000012ff */
[--C-:B------:R-:W-:Y:S01]  /*124a0*/  IMAD.X R95, RZ, RZ, R135.reuse, P4 ;  /* 0x000000ffff5f7224 */ /* 0x100fe200020e0687 */
[----:B------:R-:W-:Y:S01]  /*124b0*/  SHF.R.U64 R181, R181, 0x3, RZ ;  /* 0x00000003b5b57819 */ /* 0x000fe200000012ff */
[--C-:B------:R-:W-:Y:S01]  /*124c0*/  IMAD.X R99, RZ, RZ, R135.reuse, P5 ;  /* 0x000000ffff637224 */ /* 0x100fe200028e0687 */
[----:B------:R-:W-:Y:S01]  /*124d0*/  SHF.R.U64 R183, R183, 0x3, RZ ;  /* 0x00000003b7b77819 */ /* 0x000fe200000012ff */
[--C-:B------:R-:W-:Y:S01]  /*124e0*/  IMAD.X R103, RZ, RZ, R135.reuse, P0 ;  /* 0x000000ffff677224 */ /* 0x100fe200000e0687 */
[C---:B------:R-:W-:Y:S01]  /*124f0*/  IADD3 R118, P4, R134.reuse, 0x8040, RZ ;  /* 0x0000804086767810 */ /* 0x040fe20007f9e0ff */
[--C-:B------:R-:W-:Y:S01]  /*12500*/  IMAD.X R107, RZ, RZ, R135.reuse, P1 ;  /* 0x000000ffff6b7224 */ /* 0x100fe200008e0687 */
[C---:B------:R-:W-:Y:S01]  /*12510*/  IADD3 R122, P5, R134.reuse, 0x8060, RZ ;  /* 0x00008060867a7810 */ /* 0x040fe20007fbe0ff */
[--C-:B------:R-:W-:Y:S01]  /*12520*/  IMAD.X R111, RZ, RZ, R135.reuse, P2 ;  /* 0x000000ffff6f7224 */ /* 0x100fe200010e0687 */
[C---:B---3--:R-:W-:Y:S01]  /*12530*/  IADD3 R88, P0, R134.reuse, 0xc000, RZ ;  /* 0x0000c00086587810 */ /* 0x048fe20007f1e0ff */
[----:B------:R-:W-:Y:S01]  /*12540*/  IMAD.X R115, RZ, RZ, R135, P3 ;  /* 0x000000ffff737224 */ /* 0x000fe200018e0687 */
[----:B------:R-:W-:-:S02]  /*12550*/  IADD3 R130, P1, R134, 0xc020, RZ ;  /* 0x0000c02086827810 */ /* 0x000fc40007f3e0ff */
[C---:B------:R-:W-:Y:S02]  /*12560*/  IADD3 R172, P2, R134.reuse, 0xc040, RZ ;  /* 0x0000c04086ac7810 */ /* 0x040fe40007f5e0ff */
[----:B------:R-:W-:Y:S02]  /*12570*/  IADD3 R151, P3, R134, 0xc060, RZ ;  /* 0x0000c06086977810 */ /* 0x000fe40007f7e0ff */
[----:B------:R-:W-:Y:S02]  /*12580*/  LOP3.LUT R134, R21, R134, RZ, 0x3c, !PT ;  /* 0x0000008615867212 */ /* 0x000fe400078e3cff */
[----:B------:R-:W-:Y:S02]  /*12590*/  LOP3.LUT R185, R106, 0x380, RZ, 0xc0, !PT ;  /* 0x000003806ab97812 */ /* 0x000fe400078ec0ff */
[----:B------:R-:W-:Y:S02]  /*125a0*/  LOP3.LUT R94, R179, R94, RZ, 0x3c, !PT ;  /* 0x0000005eb35e7212 */ /* 0x000fe400078e3cff */
[----:B------:R-:W-:-:S02]  /*125b0*/  LOP3.LUT R98, R181, R98, RZ, 0x3c, !PT ;  /* 0x00000062b5627212 */ /* 0x000fc400078e3cff */
[----:B------:R-:W-:Y:S02]  /*125c0*/  LOP3.LUT R179, R110, 0x380, RZ, 0xc0, !PT ;  /* 0x000003806eb37812 */ /* 0x000fe400078ec0ff */
[----:B------:R-:W-:Y:S02]  /*125d0*/  LOP3.LUT R102, R183, R6, RZ, 0x3c, !PT ;  /* 0x00000006b7667212 */ /* 0x000fe400078e3cff */
[----:B------:R-:W-:Y:S02]  /*125e0*/  LOP3.LUT R181, R114, 0x380, RZ, 0xc0, !PT ;  /* 0x0000038072b57812 */ /* 0x000fe400078ec0ff */
[----:B------:R-:W-:Y:S02]  /*125f0*/  LOP3.LUT R183, R118, 0x380, RZ, 0xc0, !PT ;  /* 0x0000038076b77812 */ /* 0x000fe400078ec0ff */
[----:B------:R-:W-:Y:S02]  /*12600*/  SHF.R.U64 R185, R185, 0x3, RZ ;  /* 0x00000003b9b97819 */ /* 0x000fe400000012ff */
[----:B------:R-:W-:-:S02]  /*12610*/  MOV R134, R134 ;  /* 0x0000008600867202 */ /* 0x000fc40000000f00 */
[----:B------:R-:W-:Y:S02]  /*12620*/  SHF.R.U64 R179, R179, 0x3, RZ ;  /* 0x00000003b3b37819 */ /* 0x000fe400000012ff */
[----:B------:R-:W-:Y:S02]  /*12630*/  MOV R30, R30 ;  /* 0x0000001e001e7202 */ /* 0x000fe40000000f00 */
[----:B------:R-:W-:Y:S02]  /*12640*/  SHF.R.U64 R181, R181, 0x3, RZ ;  /* 0x00000003b5b57819 */ /* 0x000fe400000012ff */
[----:B------:R-:W-:Y:S02]  /*12650*/  MOV R38, R38 ;  /* 0x0000002600267202 */ /* 0x000fe40000000f00 */
[----:B------:R-:W-:Y:S02]  /*12660*/  SHF.R.U64 R183, R183, 0x3, RZ ;  /* 0x00000003b7b77819 */ /* 0x000fe400000012ff */
[----:B------:R-:W-:Y:S01]  /*12670*/  MOV R86, R86 ;  /* 0x0000005600567202 */ /* 0x000fe20000000f00 */
[----:B------:R3:W-:Y:S01]  /*12680*/  STSM.16.M88.4 [R134], R24 ;  /* 0x0000001886007844 */ /* 0x0007e20000000200 */
[----:B------:R-:W-:-:S02]  /*12690*/  LOP3.LUT R106, R185, R106, RZ, 0x3c, !PT ;  /* 0x0000006ab96a7212 */ /* 0x000fc400078e3cff */
[----:B------:R-:W-:Y:S01]  /*126a0*/  MOV R94, R94 ;  /* 0x0000005e005e7202 */ /* 0x000fe20000000f00 */
[----:B------:R4:W-:Y:S01]  /*126b0*/  STSM.16.M88.4 [R30], R32 ;  /* 0x000000201e007844 */ /* 0x0009e20000000200 */
[----:B------:R-:W-:Y:S02]  /*126c0*/  LOP3.LUT R185, R122, 0x380, RZ, 0xc0, !PT ;  /* 0x000003807ab97812 */ /* 0x000fe400078ec0ff */
[----:B------:R-:W-:Y:S02]  /*126d0*/  LOP3.LUT R110, R179, R110, RZ, 0x3c, !PT ;  /* 0x0000006eb36e7212 */ /* 0x000fe400078e3cff */
[----:B------:R-:W-:Y:S01]  /*126e0*/  MOV R98, R98 ;  /* 0x0000006200627202 */ /* 0x000fe20000000f00 */
[----:B------:R-:W-:Y:S01]  /*126f0*/  IMAD.X R119, RZ, RZ, R135, P4 ;  /* 0x000000ffff777224 */ /* 0x000fe200020e0687 */
[----:B------:R-:W-:Y:S01]  /*12700*/  LOP3.LUT R114, R181, R114, RZ, 0x3c, !PT ;  /* 0x00000072b5727212 */ /* 0x000fe200078e3cff */
[----:B------:R-:W-:Y:S01]  /*12710*/  STSM.16.M88.4 [R38], R40 ;  /* 0x0000002826007844 */ /* 0x000fe20000000200 */
[----:B------:R-:W-:-:S02]  /*12720*/  LOP3.LUT R179, R88, 0x380, RZ, 0xc0, !PT ;  /* 0x0000038058b37812 */ /* 0x000fc400078ec0ff */
[----:B------:R-:W-:Y:S01]  /*12730*/  MOV R102, R102 ;  /* 0x0000006600667202 */ /* 0x000fe20000000f00 */
[----:B------:R-:W-:Y:S01]  /*12740*/  STSM.16.M88.4 [R86], R48 ;  /* 0x0000003056007844 */ /* 0x000fe20000000200 */
[----:B------:R-:W-:Y:S02]  /*12750*/  LOP3.LUT R118, R183, R118, RZ, 0x3c, !PT ;  /* 0x00000076b7767212 */ /* 0x000fe400078e3cff */
[----:B------:R-:W-:Y:S01]  /*12760*/  LOP3.LUT R181, R130, 0x380, RZ, 0xc0, !PT ;  /* 0x0000038082b57812 */ /* 0x000fe200078ec0ff */
[----:B------:R-:W-:Y:S01]  /*12770*/  STSM.16.M88.4 [R94], R56 ;  /* 0x000000385e007844 */ /* 0x000fe20000000200 */
[----:B------:R-:W-:Y:S02]  /*12780*/  LOP3.LUT R183, R172, 0x380, RZ, 0xc0, !PT ;  /* 0x00000380acb77812 */ /* 0x000fe400078ec0ff */
[----:B------:R-:W-:Y:S01]  /*12790*/  SHF.R.U64 R185, R185, 0x3, RZ ;  /* 0x00000003b9b97819 */ /* 0x000fe200000012ff */
[----:B------:R-:W-:Y:S01]  /*127a0*/  STSM.16.M88.4 [R98], R64 ;  /* 0x0000004062007844 */ /* 0x000fe20000000200 */
[----:B------:R-:W-:-:S02]  /*127b0*/  LOP3.LUT R6, R151, 0x380, RZ, 0xc0, !PT ;  /* 0x0000038097067812 */ /* 0x000fc400078ec0ff */
[----:B------:R-:W-:Y:S02]  /*127c0*/  MOV R106, R106 ;  /* 0x0000006a006a7202 */ /* 0x000fe40000000f00 */
[----:B---3--:R-:W-:Y:S02]  /*127d0*/  F2FP.F16.F32.PACK_AB R24, R81, R165 ;  /* 0x000000a55118723e */ /* 0x008fe400000000ff */
[----:B------:R-:W-:Y:S02]  /*127e0*/  F2FP.F16.F32.PACK_AB R25, R83, R82 ;  /* 0x000000525319723e */ /* 0x000fe400000000ff */
[----:B------:R-:W-:Y:S02]  /*127f0*/  F2FP.F16.F32.PACK_AB R26, R85, R166 ;  /* 0x000000a6551a723e */ /* 0x000fe400000000ff */
[----:B------:R-:W-:Y:S01]  /*12800*/  F2FP.F16.F32.PACK_AB R27, R54, R46 ;  /* 0x0000002e361b723e */ /* 0x000fe200000000ff */
[----:B------:R3:W-:Y:S01]  /*12810*/  STSM.16.M88.4 [R102], R8 ;  /* 0x0000000866007844 */ /* 0x0007e20000000200 */
[----:B------:R-:W-:-:S02]  /*12820*/  SHF.R.U64 R179, R179, 0x3, RZ ;  /* 0x00000003b3b37819 */ /* 0x000fc400000012ff */
[----:B------:R-:W-:Y:S02]  /*12830*/  MOV R110, R110 ;  /* 0x0000006e006e7202 */ /* 0x000fe40000000f00 */
[----:B----4-:R-:W-:Y:S02]  /*12840*/  F2FP.F16.F32.PACK_AB R30, R93, R168 ;  /* 0x000000a85d1e723e */ /* 0x010fe400000000ff */
[----:B------:R-:W-:Y:S01]  /*12850*/  F2FP.F16.F32.PACK_AB R31, R92, R84 ;  /* 0x000000545c1f723e */ /* 0x000fe200000000ff */
[----:B------:R-:W-:Y:S01]  /*12860*/  IMAD.X R123, RZ, RZ, R135, P5 ;  /* 0x000000ffff7b7224 */ /* 0x000fe200028e0687 */
[----:B------:R-:W-:Y:S02]  /*12870*/  SHF.R.U64 R181, R181, 0x3, RZ ;  /* 0x00000003b5b57819 */ /* 0x000fe400000012ff */
[----:B------:R-:W-:Y:S02]  /*12880*/  MOV R114, R114 ;  /* 0x0000007200727202 */ /* 0x000fe40000000f00 */
[----:B------:R-:W-:-:S02]  /*12890*/  F2FP.F16.F32.PACK_AB R32, R97, R169 ;  /* 0x000000a96120723e */ /* 0x000fc400000000ff */
[----:B------:R-:W-:Y:S02]  /*128a0*/  F2FP.F16.F32.PACK_AB R33, R100, R96 ;  /* 0x000000606421723e */ /* 0x000fe400000000ff */
[----:B------:R-:W-:Y:S02]  /*128b0*/  F2FP.F16.F32.PACK_AB R34, R101, R170 ;  /* 0x000000aa6522723e */ /* 0x000fe400000000ff */
[----:B------:R-:W-:Y:S01]  /*128c0*/  F2FP.F16.F32.PACK_AB R35, R108, R104 ;  /* 0x000000686c23723e */ /* 0x000fe200000000ff */
[----:B------:R-:W-:Y:S01]  /*128d0*/  IMAD.X R127, RZ, RZ, R135, P0 ;  /* 0x000000ffff7f7224 */ /* 0x000fe200000e0687 */
[----:B------:R-:W-:Y:S02]  /*128e0*/  SHF.R.U64 R183, R183, 0x3, RZ ;  /* 0x00000003b7b77819 */ /* 0x000fe400000012ff */
[----:B------:R-:W-:Y:S02]  /*128f0*/  MOV R118, R118 ;  /* 0x0000007600767202 */ /* 0x000fe40000000f00 */
[----:B---3--:R-:W-:-:S02]  /*12900*/  F2FP.F16.F32.PACK_AB R8, R105, R171 ;  /* 0x000000ab6908723e */ /* 0x008fc400000000ff */
[----:B------:R-:W-:Y:S02]  /*12910*/  F2FP.F16.F32.PACK_AB R9, R116, R112 ;  /* 0x000000707409723e */ /* 0x000fe400000000ff */
[----:B------:R-:W-:Y:S02]  /*12920*/  F2FP.F16.F32.PACK_AB R10, R109, R173 ;  /* 0x000000ad6d0a723e */ /* 0x000fe400000000ff */
[----:B------:R-:W-:Y:S01]  /*12930*/  F2FP.F16.F32.PACK_AB R11, R124, R120 ;  /* 0x000000787c0b723e */ /* 0x000fe200000000ff */
[--C-:B------:R-:W-:Y:S01]  /*12940*/  IMAD.X R131, RZ, RZ, R135.reuse, P1 ;  /* 0x000000ffff837224 */ /* 0x100fe200008e0687 */
[----:B------:R-:W-:Y:S01]  /*12950*/  LOP3.LUT R122, R185, R122, RZ, 0x3c, !PT ;  /* 0x0000007ab97a7212 */ /* 0x000fe200078e3cff */
[----:B------:R3:W-:Y:S01]  /*12960*/  STSM.16.M88.4 [R106], R24 ;  /* 0x000000186a007844 */ /* 0x0007e20000000200 */
[----:B------:R-:W-:Y:S01]  /*12970*/  SHF.R.U64 R6, R6, 0x3, RZ ;  /* 0x0000000306067819 */ /* 0x000fe200000012ff */
[--C-:B------:R-:W-:Y:S01]  /*12980*/  IMAD.X R15, RZ, RZ, R135.reuse, P2 ;  /* 0x000000ffff0f7224 */ /* 0x100fe200010e0687 */
[----:B------:R-:W-:Y:S01]  /*12990*/  LOP3.LUT R126, R179, R88, RZ, 0x3c, !PT ;  /* 0x00000058b37e7212 */ /* 0x000fe200078e3cff */
[----:B------:R-:W-:Y:S01]  /*129a0*/  STSM.16.M88.4 [R110], R28 ;  /* 0x0000001c6e007844 */ /* 0x000fe20000000200 */
[----:B------:R-:W-:Y:S01]  /*129b0*/  LOP3.LUT R130, R181, R130, RZ, 0x3c, !PT ;  /* 0x00000082b5827212 */ /* 0x000fe200078e3cff */
[----:B------:R-:W-:Y:S01]  /*129c0*/  IMAD.X R21, RZ, RZ, R135, P3 ;  /* 0x000000ffff157224 */ /* 0x000fe200018e0687 */
[----:B------:R-:W-:Y:S01]  /*129d0*/  LOP3.LUT R14, R183, R172, RZ, 0x3c, !PT ;  /* 0x000000acb70e7212 */ /* 0x000fe200078e3cff */
[----:B------:R-:W-:Y:S01]  /*129e0*/  STSM.16.M88.4 [R114], R32 ;  /* 0x0000002072007844 */ /* 0x000fe20000000200 */
[----:B------:R-:W-:-:S02]  /*129f0*/  LOP3.LUT R20, R6, R151, RZ, 0x3c, !PT ;  /* 0x0000009706147212 */ /* 0x000fc400078e3cff */
[----:B------:R-:W-:Y:S01]  /*12a00*/  MOV R122, R122 ;  /* 0x0000007a007a7202 */ /* 0x000fe20000000f00 */
[----:B------:R2:W-:Y:S01]  /*12a10*/  STSM.16.M88.4 [R118], R8 ;  /* 0x0000000876007844 */ /* 0x0005e20000000200 */
[----:B------:R-:W-:Y:S02]  /*12a20*/  MOV R126, R126 ;  /* 0x0000007e007e7202 */ /* 0x000fe40000000f00 */
[----:B------:R-:W-:Y:S02]  /*12a30*/  F2FP.F16.F32.PACK_AB R38, R125, R177 ;  /* 0x000000b17d26723e */ /* 0x000fe400000000ff */
[----:B---3--:R-:W-:Y:S02]  /*12a40*/  F2FP.F16.F32.PACK_AB R24, R113, R174 ;  /* 0x000000ae7118723e */ /* 0x008fe400000000ff */
[----:B------:R-:W-:Y:S02]  /*12a50*/  F2FP.F16.F32.PACK_AB R25, R152, R128 ;  /* 0x000000809819723e */ /* 0x000fe400000000ff */
[----:B------:R-:W-:-:S02]  /*12a60*/  F2FP.F16.F32.PACK_AB R26, R117, R175 ;  /* 0x000000af751a723e */ /* 0x000fc400000000ff */
[----:B------:R-:W-:Y:S02]  /*12a70*/  F2FP.F16.F32.PACK_AB R27, R154, R153 ;  /* 0x000000999a1b723e */ /* 0x000fe400000000ff */
[----:B------:R-:W-:Y:S02]  /*12a80*/  F2FP.F16.F32.PACK_AB R39, R158, R157 ;  /* 0x0000009d9e27723e */ /* 0x000fe400000000ff */
[----:B------:R-:W-:Y:S02]  /*12a90*/  ISETP.NE.U32.AND P0, PT, RZ, UR4, PT ;  /* 0x00000004ff007c0c */ /* 0x000fe4000bf05070 */
[----:B--2---:R-:W-:Y:S02]  /*12aa0*/  IADD3 R8, P1, R186, UR4, RZ ;  /* 0x00000004ba087c10 */ /* 0x004fe4000ff3e0ff */
[----:B------:R-:W-:Y:S02]  /*12ab0*/  MOV R130, R130 ;  /* 0x0000008200827202 */ /* 0x000fe40000000f00 */
[----:B------:R-:W-:-:S02]  /*12ac0*/  F2FP.F16.F32.PACK_AB R40, R129, R178 ;  /* 0x000000b28128723e */ /* 0x000fc400000000ff */
[----:B------:R-:W-:Y:S02]  /*12ad0*/  F2FP.F16.F32.PACK_AB R41, R160, R159 ;  /* 0x0000009fa029723e */ /* 0x000fe400000000ff */
[----:B------:R-:W-:Y:S02]  /*12ae0*/  F2FP.F16.F32.PACK_AB R42, R133, R132 ;  /* 0x00000084852a723e */ /* 0x000fe400000000ff */
[----:B------:R-:W-:Y:S02]  /*12af0*/  F2FP.F16.F32.PACK_AB R43, R162, R161 ;  /* 0x000000a1a22b723e */ /* 0x000fe400000000ff */
[----:B------:R-:W-:Y:S01]  /*12b00*/  MOV R14, R14 ;  /* 0x0000000e000e7202 */ /* 0x000fe20000000f00 */
[----:B------:R2:W-:Y:S01]  /*12b10*/  STSM.16.M88.4 [R122], R24 ;  /* 0x000000187a007844 */ /* 0x0005e20000000200 */
[----:B------:R-:W-:Y:S02]  /*12b20*/  MOV R20, R20 ;  /* 0x0000001400147202 */ /* 0x000fe40000000f00 */
[----:B------:R-:W-:Y:S01]  /*12b30*/  ISETP.NE.AND.EX P0, PT, RZ, UR5, PT, P0 ;  /* 0x00000005ff007c0c */ /* 0x000fe2000bf05300 */
[----:B------:R2:W-:Y:S01]  /*12b40*/  STSM.16.M88.4 [R126], R36 ;  /* 0x000000247e007844 */ /* 0x0005e20000000200 */
[----:B------:R-:W-:Y:S01]  /*12b50*/  IADD3.X R9, R184, UR5, RZ, P1, !PT ;  /* 0x00000005b8097c10 */ /* 0x000fe20008ffe4ff */
[----:B------:R-:W-:-:S02]  /*12b60*/  ULDC.64 UR4, c[0x0][0xd08] ;  /* 0x0003420000047ab9 */ /* 0x000fc40000000a00 */
[----:B------:R2:W-:Y:S01]  /*12b70*/  STSM.16.M88.4 [R130], R40 ;  /* 0x0000002882007844 */ /* 0x0005e20000000200 */
[----:B------:R-:W-:-:S03]  /*12b80*/  ISETP.NE.U32.AND P2, PT, RZ, UR4, PT ;  /* 0x00000004ff007c0c */ /* 0x000fc6000bf45070 */
[----:B------:R2:W-:Y:S01]  /*12b90*/  STSM.16.M88.4 [R14], R136 ;  /* 0x000000880e007844 */ /* 0x0005e20000000200 */
[----:B------:R-:W-:-:S03]  /*12ba0*/  ISETP.NE.AND.EX P2, PT, RZ, UR5, PT, P2 ;  /* 0x00000005ff007c0c */ /* 0x000fc6000bf45320 */
[----:B------:R2:W-:Y:S01]  /*12bb0*/  STSM.16.M88.4 [R20], R144 ;  /* 0x0000009014007844 */ /* 0x0005e20000000200 */
[----:B------:R-:W-:Y:S09]  /*12bc0*/  BAR.SYNC.DEFER_BLOCKING 0x1, 0x100 ;  /* 0x0044000000007b1d */ /* 0x000ff20000010000 */
[----:B------:R-:W-:Y:S01]  /*12bd0*/  @P2 IADD3 R6, P3, R186, UR4, RZ ;  /* 0x00000004ba062c10 */ /* 0x000fe2000ff7e0ff */
[----:B------:R-:W-:-:S02]  /*12be0*/  ULDC UR4, c[0x0][0xb88] ;  /* 0x0002e20000047ab9 */ /* 0x000fc40000000800 */
[----:B------:R-:W-:Y:S01]  /*12bf0*/  IMAD.U32 R11, RZ, RZ, UR4 ;  /* 0x00000004ff0b7e24 */ /* 0x000fe2000f8e00ff */
[----:B------:R-:W-:Y:S01]  /*12c00*/  @P2 IADD3.X R7, R184, UR5, RZ, P3, !PT ;  /* 0x00000005b8072c10 */ /* 0x000fe20009ffe4ff */
[----:B------:R2:W5:Y:S04]  /*12c10*/  @P0 LDG.E R3, desc[UR40][R8.64] ;  /* 0x0000002808030981 */ /* 0x000568000c1e1900 */
[----:B------:R2:W5:Y:S01]  /*12c20*/  @P2 LDG.E R11, desc[UR40][R6.64] ;  /* 0x00000028060b2981 */ /* 0x000562000c1e1900 */
[----:B0-----:R-:W-:-:S13]  /*12c30*/  ISETP.NE.AND P1, PT, R0, 0x1, PT ;  /* 0x000000010000780c */ /* 0x001fda0003f25270 */
[----:B------:R-:W0:Y:S08]  /*12c40*/  @P1 LDC R10, c[0x0][0xcec] ;  /* 0x00033b00ff0a1b82 */ /* 0x000e300000000800 */
[----:B------:R-:W3:Y:S01]  /*12c50*/  @P1 LDC R15, c[0x0][0xcf0] ;  /* 0x00033c00ff0f1b82 */ /* 0x000ee20000000800 */
[----:B------:R-:W-:Y:S01]  /*12c60*/  IMAD.IADD R29, R182, 0x1, R180 ;  /* 0x00000001b61d7824 */ /* 0x000fe200078e02b4 */
[----:B--2---:R-:W-:Y:S06]  /*12c70*/  @P2 BRA `(.L_x_5704) ;  /* 0x0000000000102947 */ /* 0x004fec0003800000 */
[----:B------:R-:W-:Y:S05]  /*12c80*/  @!P0 BRA `(.L_x_5704) ;  /* 0x00000000000c8947 */ /* 0x000fea0003800000 */
[----:B------:R-:W2:Y:S04]  /*12c90*/  LDG.E R6, desc[UR40][R8.64] ;  /* 0x0000002808067981 */ /* 0x000ea8000c1e1900 */
[----:B-----5:R-:W2:Y:S02]  /*12ca0*/  LDG.E R11, desc[UR40][R8.64+0x4] ;  /* 0x00000428080b7981 */ /* 0x020ea4000c1e1900 */
[----:B--2---:R-:W-:-:S07]  /*12cb0*/  IMAD.IADD R11, R11, 0x1, -R6 ;  /* 0x000000010b0b7824 */ /* 0x004fce00078e0a06 */
.L_x_5704:
[----:B------:R-:W2:Y:S01]  /*12cc0*/  LDL.LU R24, [R1+0x7c] ;  /* 0x00007c0001187983 */ /* 0x000ea20000300800 */
[----:B------:R-:W4:Y:S01]  /*12cd0*/  S2R R7, SR_TID.X ;  /* 0x0000000000077919 */ /* 0x000f220000002100 */
[----:B0-----:R-:W-:Y:S01]  /*12ce0*/  @P1 IMAD.HI.U32 R6, R29, R10, RZ ;  /* 0x0000000a1d061227 */ /* 0x001fe200078e00ff */
[----:B------:R-:W-:Y:S01]  /*12cf0*/  ULDC.64 UR4, c[0x0][0xc90] ;  /* 0x0003240000047ab9 */ /* 0x000fe20000000a00 */
[--C-:B-----5:R-:W-:Y:S01]  /*12d00*/  SHF.R.S32.HI R21, RZ, 0x1f, R3.reuse ;  /* 0x0000001fff157819 */ /* 0x120fe20000011403 */
[----:B------:R-:W2:Y:S01]  /*12d10*/  LDL.LU R14, [R1+0x64] ;  /* 0x00006400010e7983 */ /* 0x000ea20000300800 */
[----:B------:R-:W-:Y:S01]  /*12d20*/  IMAD.MOV.U32 R20, RZ, RZ, R3 ;  /* 0x000000ffff147224 */ /* 0x000fe200078e0003 */
[----:B------:R-:W0:Y:S02]  /*12d30*/  @P1 LDC R79, c[0x0][0xcec] ;  /* 0x00033b00ff4f1b82 */ /* 0x000e240000000800 */
[----:B------:R-:W2:Y:S04]  /*12d40*/  LDL.LU R85, [R1+0x58] ;  /* 0x0000580001557983 */ /* 0x000ea80000300800 */
[----:B------:R-:W2:Y:S01]  /*12d50*/  LDL R95, [R1+0xc] ;  /* 0x00000c00015f7983 */ /* 0x000ea20000100800 */
[----:B------:R-:W-:Y:S01]  /*12d60*/  IMAD.MOV.U32 R9, RZ, RZ, R29 ;  /* 0x000000ffff097224 */ /* 0x000fe200078e001d */
[----:B---3--:R-:W-:-:S02]  /*12d70*/  @P1 SHF.R.U32.HI R9, RZ, R15, R6 ;  /* 0x0000000fff091219 */ /* 0x008fc40000011606 */
[----:B------:R-:W3:Y:S03]  /*12d80*/  LDL R26, [R1+0x88] ;  /* 0x00008800011a7983 */ /* 0x000ee60000100800 */
[----:B------:R-:W-:Y:S01]  /*12d90*/  IMAD.MOV R27, RZ, RZ, -R9 ;  /* 0x000000ffff1b7224 */ /* 0x000fe200078e0a09 */
[----:B------:R0:W5:Y:S04]  /*12da0*/  LDL R96, [R1+0x9c] ;  /* 0x00009c0001607983 */ /* 0x0001680000100800 */
[----:B------:R0:W5:Y:S04]  /*12db0*/  LDL R94, [R1+0x98] ;  /* 0x00009800015e7983 */ /* 0x0001680000100800 */
[----:B------:R0:W5:Y:S04]  /*12dc0*/  LDL R93, [R1+0x4c] ;  /* 0x00004c00015d7983 */ /* 0x0001680000100800 */
[----:B------:R0:W5:Y:S01]  /*12dd0*/  LDL R92, [R1+0x94] ;  /* 0x00009400015c7983 */ /* 0x0001620000100800 */
[----:B----4-:R-:W-:-:S03]  /*12de0*/  VIADD R84, R7, 0xffffff80 ;  /* 0xffffff8007547836 */ /* 0x010fc60000000000 */
[----:B------:R4:W5:Y:S02]  /*12df0*/  LDL R88, [R1+0x48] ;  /* 0x0000480001587983 */ /* 0x0009640000100800 */
[--C-:B------:R-:W-:Y:S02]  /*12e00*/  SHF.R.S32.HI R83, RZ, 0x1f, R84.reuse ;  /* 0x0000001fff537819 */ /* 0x100fe40000011454 */
[----:B------:R4:W5:Y:S02]  /*12e10*/  LDL R87, [R1+0x90] ;  /* 0x0000900001577983 */ /* 0x0009640000100800 */
[----:B------:R-:W-:Y:S02]  /*12e20*/  LEA.HI R83, R83, R84, RZ, 0x3 ;  /* 0x0000005453537211 */ /* 0x000fe400078f18ff */
[----:B------:R4:W5:Y:S02]  /*12e30*/  LDL R86, [R1+0x50] ;  /* 0x0000500001567983 */ /* 0x0009640000100800 */
[----:B------:R-:W-:Y:S01]  /*12e40*/  SHF.R.S32.HI R83, RZ, 0x3, R83 ;  /* 0x00000003ff537819 */ /* 0x000fe20000011453 */
[----:B------:R-:W1:Y:S01]  /*12e50*/  S2R R30, SR_TID.X ;  /* 0x00000000001e7919 */ /* 0x000e620000002100 */
[----:B------:R-:W-:-:S04]  /*12e60*/  SHF.R.S32.HI R82, RZ, 0x1f, R84 ;  /* 0x0000001fff527819 */ /* 0x000fc80000011454 */
[----:B------:R-:W-:-:S04]  /*12e70*/  LEA.HI R82, R82, R84, RZ, 0x3 ;  /* 0x0000005452527211 */ /* 0x000fc800078f18ff */
[----:B------:R-:W-:-:S05]  /*12e80*/  LOP3.LUT R82, R82, 0xfffffff8, RZ, 0xc0, !PT ;  /* 0xfffffff852527812 */ /* 0x000fca00078ec0ff */
[----:B------:R-:W-:Y:S02]  /*12e90*/  IMAD.IADD R82, R84, 0x1, -R82 ;  /* 0x0000000154527824 */ /* 0x000fe400078e0a52 */
[----:B------:R-:W4:Y:S01]  /*12ea0*/  @P1 LDC R84, c[0x0][0xcf0] ;  /* 0x00033c00ff541b82 */ /* 0x000f220000000800 */
[----:B-1----:R-:W-:-:S05]  /*12eb0*/  VIADD R31, R30, 0xffffff80 ;  /* 0xffffff801e1f7836 */ /* 0x002fca0000000000 */
[----:B------:R-:W-:-:S04]  /*12ec0*/  SHF.R.S32.HI R30, RZ, 0x1f, R31 ;  /* 0x0000001fff1e7819 */ /* 0x000fc8000001141f */
[----:B------:R-:W-:-:S04]  /*12ed0*/  LEA.HI R30, R30, R31, RZ, 0x7 ;  /* 0x0000001f1e1e7211 */ /* 0x000fc800078f38ff */
[----:B------:R-:W-:Y:S01]  /*12ee0*/  LOP3.LUT R30, R30, 0xffffff80, RZ, 0xc0, !PT ;  /* 0xffffff801e1e7812 */ /* 0x000fe200078ec0ff */
[----:B------:R-:W-:-:S04]  /*12ef0*/  IMAD R78, R11, R0, RZ ;  /* 0x000000000b4e7224 */ /* 0x000fc800078e02ff */
[----:B------:R-:W-:Y:S01]  /*12f00*/  IMAD.IADD R30, R31, 0x1, -R30 ;  /* 0x000000011f1e7824 */ /* 0x000fe200078e0a1e */
[----:B------:R-:W-:Y:S01]  /*12f10*/  BSSY B1, `(.L_x_5705) ;  /* 0x00000cd000017945 */ /* 0x000fe20003800000 */
[----:B--2---:R-:W-:Y:S02]  /*12f20*/  SEL R76, R14, RZ, !P0 ;  /* 0x000000ff0e4c7207 */ /* 0x004fe40004000000 */
[----:B------:R-:W-:Y:S01]  /*12f30*/  SHF.R.S32.HI R77, RZ, 0x1f, R85 ;  /* 0x0000001fff4d7819 */ /* 0x000fe20000011455 */
[----:B------:R-:W-:Y:S01]  /*12f40*/  IMAD.WIDE.U32 R6, R85, UR4, R20 ;  /* 0x0000000455067c25 */ /* 0x000fe2000f8e0014 */
[----:B------:R-:W-:-:S03]  /*12f50*/  SEL R20, R24, RZ, !P0 ;  /* 0x000000ff18147207 */ /* 0x000fc60004000000 */
[----:B------:R-:W-:Y:S02]  /*12f60*/  IMAD R8, R77, UR4, RZ ;  /* 0x000000044d087c24 */ /* 0x000fe4000f8e02ff */
[----:B------:R-:W-:Y:S02]  /*12f70*/  IMAD R25, R83, 0x40, R95 ;  /* 0x0000004053197824 */ /* 0x000fe400078e025f */
[----:B------:R-:W-:Y:S01]  /*12f80*/  IMAD R15, R85, UR5, R8 ;  /* 0x00000005550f7c24 */ /* 0x000fe2000f8e0208 */
[----:B------:R-:W-:-:S03]  /*12f90*/  ULDC.64 UR4, c[0x0][0xc98] ;  /* 0x0003260000047ab9 */ /* 0x000fc60000000a00 */
[----:B------:R-:W-:Y:S02]  /*12fa0*/  IMAD.IADD R7, R7, 0x1, R15 ;  /* 0x0000000107077824 */ /* 0x000fe400078e020f */
[----:B------:R-:W-:Y:S02]  /*12fb0*/  IMAD R15, R0, R27, R29 ;  /* 0x0000001b000f7224 */ /* 0x000fe400078e021d */
[----:B------:R-:W-:Y:S02]  /*12fc0*/  IMAD R27, R20, UR4, RZ ;  /* 0x00000004141b7c24 */ /* 0x000fe4000f8e02ff */
[----:B------:R-:W-:Y:S01]  /*12fd0*/  IMAD.WIDE.U32 R6, R76, UR4, R6 ;  /* 0x000000044c067c25 */ /* 0x000fe2000f8e0006 */
[----:B------:R-:W-:-:S03]  /*12fe0*/  SHF.R.S32.HI R8, RZ, 0x1f, R15 ;  /* 0x0000001fff087819 */ /* 0x000fc6000001140f */
[----:B------:R-:W-:Y:S01]  /*12ff0*/  IMAD.WIDE R12, R25, 0x2, R12 ;  /* 0x00000002190c7825 */ /* 0x000fe200078e020c */
[----:B------:R-:W-:Y:S02]  /*13000*/  SHF.R.S32.HI R25, RZ, 0x1f, R9 ;  /* 0x0000001fff197819 */ /* 0x000fe40000011409 */
[----:B------:R-:W-:Y:S01]  /*13010*/  IADD3 R6, P0, R9, R6, RZ ;  /* 0x0000000609067210 */ /* 0x000fe20007f1e0ff */
[----:B------:R-:W-:Y:S01]  /*13020*/  IMAD R27, R76, UR5, R27 ;  /* 0x000000054c1b7c24 */ /* 0x000fe2000f8e021b */
[----:B------:R-:W-:Y:S02]  /*13030*/  ULDC.64 UR4, c[0x0][0xc88] ;  /* 0x0003220000047ab9 */ /* 0x000fe40000000a00 */
[----:B------:R-:W-:Y:S02]  /*13040*/  IMAD R10, R8, UR4, RZ ;  /* 0x00000004080a7c24 */ /* 0x000fe4000f8e02ff */
[----:B------:R-:W-:Y:S02]  /*13050*/  IADD3.X R7, R25, R7, R27, P0, !PT ;  /* 0x0000000719077210 */ /* 0x000fe400007fe41b */
[----:B------:R-:W-:Y:S01]  /*13060*/  IADD3 R9, P2, R12, 0x1000, RZ ;  /* 0x000010000c097810 */ /* 0x000fe20007f5e0ff */
[----:B------:R-:W-:-:S02]  /*13070*/  IMAD R25, R15, UR5, R10 ;  /* 0x000000050f197c24 */ /* 0x000fc4000f8e020a */
[----:B------:R-:W-:Y:S01]  /*13080*/  IMAD.WIDE.U32 R6, R15, UR4, R6 ;  /* 0x000000040f067c25 */ /* 0x000fe2000f8e0006 */
[----:B------:R-:W-:Y:S01]  /*13090*/  IADD3 R15, P3, R12, 0x2000, RZ ;  /* 0x000020000c0f7810 */ /* 0x000fe20007f7e0ff */
[----:B------:R-:W-:Y:S01]  /*130a0*/  ULDC.64 UR4, c[0x0][0xc50] ;  /* 0x0003140000047ab9 */ /* 0x000fe20000000a00 */
[----:B------:R-:W-:Y:S01]  /*130b0*/  LOP3.LUT R8, R9, 0x380, RZ, 0xc0, !PT ;  /* 0x0000038009087812 */ /* 0x000fe200078ec0ff */
[----:B------:R-:W-:Y:S01]  /*130c0*/  IMAD.IADD R7, R7, 0x1, R25 ;  /* 0x0000000107077824 */ /* 0x000fe200078e0219 */
[----:B------:R-:W-:Y:S02]  /*130d0*/  LEA R10, P0, R6, UR4, 0x2 ;  /* 0x00000004060a7c11 */ /* 0x000fe4000f8010ff */
[----:B------:R-:W-:Y:S02]  /*130e0*/  LOP3.LUT R14, R15, 0x380, RZ, 0xc0, !PT ;  /* 0x000003800f0e7812 */ /* 0x000fe400078ec0ff */
[----:B------:R-:W-:Y:S02]  /*130f0*/  SHF.R.U64 R8, R8, 0x3, RZ ;  /* 0x0000000308087819 */ /* 0x000fe400000012ff */
[----:B------:R-:W-:Y:S01]  /*13100*/  LEA.HI.X R6, R6, UR5, R7, 0x2, P0 ;  /* 0x0000000506067c11 */ /* 0x000fe200080f1407 */
[----:B------:R-:W-:Y:S01]  /*13110*/  ULDC.64 UR4, c[0x0][0xba0] ;  /* 0x0002e80000047ab9 */ /* 0x000fe20000000a00 */
[----:B------:R-:W-:-:S02]  /*13120*/  IADD3 R29, P0, R12, 0x4000, RZ ;  /* 0x000040000c1d7810 */ /* 0x000fc40007f1e0ff */
[----:B------:R-:W-:Y:S02]  /*13130*/  SHF.R.U64 R14, R14, 0x3, RZ ;  /* 0x000000030e0e7819 */ /* 0x000fe400000012ff */
[----:B------:R-:W-:Y:S01]  /*13140*/  LOP3.LUT R8, R8, R9, RZ, 0x3c, !PT ;  /* 0x0000000908087212 */ /* 0x000fe200078e3cff */
[--C-:B------:R-:W-:Y:S01]  /*13150*/  IMAD.X R9, RZ, RZ, R13.reuse, P2 ;  /* 0x000000ffff097224 */ /* 0x100fe200010e060d */
[----:B------:R-:W-:Y:S02]  /*13160*/  LOP3.LUT R28, R29, 0x380, RZ, 0xc0, !PT ;  /* 0x000003801d1c7812 */ /* 0x000fe400078ec0ff */
[----:B------:R-:W-:Y:S01]  /*13170*/  LOP3.LUT R14, R14, R15, RZ, 0x3c, !PT ;  /* 0x0000000f0e0e7212 */ /* 0x000fe200078e3cff */
[----:B------:R-:W-:Y:S01]  /*13180*/  IMAD.X R15, RZ, RZ, R13, P3 ;  /* 0x000000ffff0f7224 */ /* 0x000fe200018e060d */
[C---:B------:R-:W-:Y:S02]  /*13190*/  IADD3 R37, P2, R12.reuse, 0x6000, RZ ;  /* 0x000060000c257810 */ /* 0x040fe40007f5e0ff */
[----:B------:R-:W-:-:S02]  /*131a0*/  IADD3 R25, P5, R12, 0x3000, RZ ;  /* 0x000030000c197810 */ /* 0x000fc40007fbe0ff */
[C---:B------:R-:W-:Y:S02]  /*131b0*/  IADD3 R33, P4, R12.reuse, 0x5000, RZ ;  /* 0x000050000c217810 */ /* 0x040fe40007f9e0ff */
[----:B------:R-:W-:Y:S02]  /*131c0*/  IADD3 R41, P3, R12, 0x7000, RZ ;  /* 0x000070000c297810 */ /* 0x000fe40007f7e0ff */
[----:B------:R-:W-:Y:S02]  /*131d0*/  SHF.R.U64 R28, R28, 0x3, RZ ;  /* 0x000000031c1c7819 */ /* 0x000fe400000012ff */
[----:B------:R-:W-:Y:S02]  /*131e0*/  LOP3.LUT R36, R37, 0x380, RZ, 0xc0, !PT ;  /* 0x0000038025247812 */ /* 0x000fe400078ec0ff */
[----:B------:R-:W-:Y:S02]  /*131f0*/  LOP3.LUT R24, R25, 0x380, RZ, 0xc0, !PT ;  /* 0x0000038019187812 */ /* 0x000fe400078ec0ff */
[----:B------:R-:W-:-:S02]  /*13200*/  LOP3.LUT R32, R33, 0x380, RZ, 0xc0, !PT ;  /* 0x0000038021207812 */ /* 0x000fc400078ec0ff */
[----:B------:R-:W-:Y:S02]  /*13210*/  LOP3.LUT R40, R41, 0x380, RZ, 0xc0, !PT ;  /* 0x0000038029287812 */ /* 0x000fe400078ec0ff */
[----:B------:R-:W-:Y:S01]  /*13220*/  LOP3.LUT R28, R28, R29, RZ, 0x3c, !PT ;  /* 0x0000001d1c1c7212 */ /* 0x000fe200078e3cff */
[----:B------:R-:W-:Y:S01]  /*13230*/  IMAD.X R29, RZ, RZ, R13, P0 ;  /* 0x000000ffff1d7224 */ /* 0x000fe200000e060d */
[----:B------:R-:W-:Y:S02]  /*13240*/  SHF.R.U64 R36, R36, 0x3, RZ ;  /* 0x0000000324247819 */ /* 0x000fe400000012ff */
[----:B------:R-:W-:Y:S02]  /*13250*/  SHF.R.U64 R24, R24, 0x3, RZ ;  /* 0x0000000318187819 */ /* 0x000fe400000012ff */
[----:B------:R-:W-:Y:S02]  /*13260*/  SHF.R.U64 R32, R32, 0x3, RZ ;  /* 0x0000000320207819 */ /* 0x000fe400000012ff */
[----:B------:R-:W-:-:S02]  /*13270*/  IADD3 R49, P0, R12, 0x9000, RZ ;  /* 0x000090000c317810 */ /* 0x000fc40007f1e0ff */
[----:B------:R-:W-:Y:S02]  /*13280*/  SHF.R.U64 R40, R40, 0x3, RZ ;  /* 0x0000000328287819 */ /* 0x000fe400000012ff */
[----:B------:R-:W-:Y:S01]  /*13290*/  LOP3.LUT R36, R36, R37, RZ, 0x3c, !PT ;  /* 0x0000002524247212 */ /* 0x000fe200078e3cff */
[--C-:B------:R-:W-:Y:S01]  /*132a0*/  IMAD.X R37, RZ, RZ, R13.reuse, P2 ;  /* 0x000000ffff257224 */ /* 0x100fe200010e060d */
[----:B------:R-:W-:Y:S01]  /*132b0*/  LOP3.LUT R24, R24, R25, RZ, 0x3c, !PT ;  /* 0x0000001918187212 */ /* 0x000fe200078e3cff */
[--C-:B------:R-:W-:Y:S01]  /*132c0*/  IMAD.X R25, RZ, RZ, R13.reuse, P5 ;  /* 0x000000ffff197224 */ /* 0x100fe200028e060d */
[----:B------:R-:W-:Y:S01]  /*132d0*/  LOP3.LUT R32, R32, R33, RZ, 0x3c, !PT ;  /* 0x0000002120207212 */ /* 0x000fe200078e3cff */
[--C-:B------:R-:W-:Y:S01]  /*132e0*/  IMAD.X R33, RZ, RZ, R13.reuse, P4 ;  /* 0x000000ffff217224 */ /* 0x100fe200020e060d */
[----:B------:R-:W-:Y:S01]  /*132f0*/  LOP3.LUT R48, R49, 0x380, RZ, 0xc0, !PT ;  /* 0x0000038031307812 */ /* 0x000fe200078ec0ff */
[----:B------:R-:W-:Y:S01]  /*13300*/  IMAD R80, R21, UR4, RZ ;  /* 0x0000000415507c24 */ /* 0x000fe2000f8e02ff */
[----:B------:R-:W-:Y:S01]  /*13310*/  LOP3.LUT R40, R40, R41, RZ, 0x3c, !PT ;  /* 0x0000002928287212 */ /* 0x000fe200078e3cff */
[----:B------:R-:W-:Y:S01]  /*13320*/  IMAD.X R41, RZ, RZ, R13, P3 ;  /* 0x000000ffff297224 */ /* 0x000fe200018e060d */
[----:B------:R-:W-:-:S02]  /*13330*/  IADD3 R57, P2, R12, 0xb000, RZ ;  /* 0x0000b0000c397810 */ /* 0x000fc40007f5e0ff */
[C---:B------:R-:W-:Y:S02]  /*13340*/  IADD3 R45, P5, R12.reuse, 0x8000, RZ ;  /* 0x000080000c2d7810 */ /* 0x040fe40007fbe0ff */
[C---:B------:R-:W-:Y:S02]  /*13350*/  IADD3 R53, P4, R12.reuse, 0xa000, RZ ;  /* 0x0000a0000c357810 */ /* 0x040fe40007f9e0ff */
[----:B------:R-:W-:Y:S01]  /*13360*/  IADD3 R61, P3, R12, 0xc000, RZ ;  /* 0x0000c0000c3d7810 */ /* 0x000fe20007f7e0ff */
[----:B------:R-:W-:Y:S01]  /*13370*/  IMAD R21, R3, UR5, R80 ;  /* 0x0000000503157c24 */ /* 0x000fe2000f8e0250 */
[----:B------:R-:W-:Y:S02]  /*13380*/  SHF.R.U64 R48, R48, 0x3, RZ ;  /* 0x0000000330307819 */ /* 0x000fe400000012ff */
[----:B------:R-:W-:Y:S01]  /*13390*/  LOP3.LUT R56, R57, 0x380, RZ, 0xc0, !PT ;  /* 0x0000038039387812 */ /* 0x000fe200078ec0ff */
[----:B------:R-:W-:Y:S01]  /*133a0*/  IMAD.WIDE.U32 R80, R3, UR4, RZ ;  /* 0x0000000403507c25 */ /* 0x000fe2000f8e00ff */
[----:B------:R-:W-:Y:S01]  /*133b0*/  LOP3.LUT R44, R45, 0x380, RZ, 0xc0, !PT ;  /* 0x000003802d2c7812 */ /* 0x000fe200078ec0ff */
[----:B------:R-:W-:Y:S01]  /*133c0*/  SHFL.IDX PT, R50, R10, RZ, 0x1c1f ;  /* 0x001c1fff0a327589 */ /* 0x000fe200000e0000 */
[----:B------:R-:W-:Y:S01]  /*133d0*/  LOP3.LUT R52, R53, 0x380, RZ, 0xc0, !PT ;  /* 0x0000038035347812 */ /* 0x000fe200078ec0ff */
[----:B------:R-:W-:Y:S01]  /*133e0*/  IMAD R3, R82, 0x20, R83 ;  /* 0x0000002052037824 */ /* 0x000fe200078e0253 */
[----:B------:R-:W-:Y:S01]  /*133f0*/  LOP3.LUT R60, R61, 0x380, RZ, 0xc0, !PT ;  /* 0x000003803d3c7812 */ /* 0x000fe200078ec0ff */
[----:B------:R-:W1:Y:S01]  /*13400*/  SHFL.IDX PT, R51, R6, RZ, 0x1c1f ;  /* 0x001c1fff06337589 */ /* 0x000e6200000e0000 */
[----:B------:R-:W-:Y:S01]  /*13410*/  LOP3.LUT R48, R48, R49, RZ, 0x3c, !PT ;  /* 0x0000003130307212 */ /* 0x000fe200078e3cff */
[----:B------:R-:W-:Y:S01]  /*13420*/  IMAD.X R49, RZ, RZ, R13, P0 ;  /* 0x000000ffff317224 */ /* 0x000fe200000e060d */
[----:B------:R-:W-:Y:S01]  /*13430*/  SHF.R.U64 R56, R56, 0x3, RZ ;  /* 0x0000000338387819 */ /* 0x000fe200000012ff */
[----:B---3--:R-:W-:Y:S01]  /*13440*/  IMAD.IADD R7, R26, 0x1, R180 ;  /* 0x000000011a077824 */ /* 0x008fe200078e02b4 */
[----:B------:R-:W-:Y:S01]  /*13450*/  SHF.R.U64 R44, R44, 0x3, RZ ;  /* 0x000000032c2c7819 */ /* 0x000fe200000012ff */
[----:B------:R2:W-:Y:S01]  /*13460*/  SHFL.IDX PT, R54, R10, 0x1, 0x1c1f ;  /* 0x003c1f000a367f89 */ /* 0x0005e200000e0000 */
[----:B------:R-:W-:Y:S01]  /*13470*/  SHF.R.U64 R52, R52, 0x3, RZ ;  /* 0x0000000334347819 */ /* 0x000fe200000012ff */
[----:B------:R-:W-:Y:S01]  /*13480*/  ULDC.64 UR4, c[0x0][0xbe8] ;  /* 0x0002fa0000047ab9 */ /* 0x000fe20000000a00 */
[----:B------:R-:W-:Y:S01]  /*13490*/  SHF.R.U64 R60, R60, 0x3, RZ ;  /* 0x000000033c3c7819 */ /* 0x000fe200000012ff */
[----:B------:R3:W1:Y:S01]  /*134a0*/  SHFL.IDX PT, R55, R6, 0x1, 0x1c1f ;  /* 0x003c1f0006377f89 */ /* 0x00066200000e0000 */
[----:B------:R-:W-:Y:S01]  /*134b0*/  LOP3.LUT P0, RZ, R30, 0x3, RZ, 0xc0, !PT ;  /* 0x000000031eff7812 */ /* 0x000fe2000780c0ff */
[----:B------:R-:W-:Y:S01]  /*134c0*/  IMAD.IADD R81, R81, 0x1, R21 ;  /* 0x0000000151517824 */ /* 0x000fe200078e0215 */
[----:B------:R-:W-:Y:S01]  /*134d0*/  LOP3.LUT R56, R56, R57, RZ, 0x3c, !PT ;  /* 0x0000003938387212 */ /* 0x000fe200078e3cff */
[--C-:B------:R-:W-:Y:S01]  /*134e0*/  IMAD.X R57, RZ, RZ, R13.reuse, P2 ;  /* 0x000000ffff397224 */ /* 0x100fe200010e060d */
[----:B------:R-:W-:Y:S01]  /*134f0*/  IADD3 R82, R180, R3, RZ ;  /* 0x00000003b4527210 */ /* 0x000fe20007ffe0ff */
[----:B------:R-:W-:Y:S01]  /*13500*/  IMAD R77, R77, UR4, RZ ;  /* 0x000000044d4d7c24 */ /* 0x000fe2000f8e02ff */
[----:B------:R-:W-:Y:S01]  /*13510*/  LOP3.LUT R44, R44, R45, RZ, 0x3c, !PT ;  /* 0x0000002d2c2c7212 */ /* 0x000fe200078e3cff */
[--C-:B------:R-:W-:Y:S01]  /*13520*/  IMAD.X R45, RZ, RZ, R13.reuse, P5 ;  /* 0x000000ffff2d7224 */ /* 0x100fe200028e060d */
[----:B------:R-:W-:Y:S01]  /*13530*/  LOP3.LUT R52, R52, R53, RZ, 0x3c, !PT ;  /* 0x0000003534347212 */ /* 0x000fe200078e3cff */
[--C-:B------:R-:W-:Y:S01]  /*13540*/  IMAD.X R53, RZ, RZ, R13.reuse, P4 ;  /* 0x000000ffff357224 */ /* 0x100fe200020e060d */
[----:B------:R-:W-:Y:S01]  /*13550*/  LOP3.LUT R60, R60, R61, RZ, 0x3c, !PT ;  /* 0x0000003d3c3c7212 */ /* 0x000fe200078e3cff */
[----:B------:R-:W-:Y:S01]  /*13560*/  IMAD.X R61, RZ, RZ, R13, P3 ;  /* 0x000000ffff3d7224 */ /* 0x000fe200018e060d */
[C---:B------:R-:W-:Y:S01]  /*13570*/  ISETP.GE.OR P2, PT, R7.reuse, R78, P0 ;  /* 0x0000004e0700720c */ /* 0x040fe20000746670 */
[----:B------:R-:W-:Y:S01]  /*13580*/  VIADD R7, R7, 0x8 ;  /* 0x0000000807077836 */ /* 0x000fe20000000000 */
[----:B------:R-:W-:-:S02]  /*13590*/  IADD3 R65, P5, R12, 0xd000, RZ ;  /* 0x0000d0000c417810 */ /* 0x000fc40007fbe0ff */
[C---:B------:R-:W-:Y:S01]  /*135a0*/  IADD3 R69, P4, R12.reuse, 0xe000, RZ ;  /* 0x0000e0000c457810 */ /* 0x040fe20007f9e0ff */
[C---:B------:R-:W-:Y:S01]  /*135b0*/  IMAD R77, R85.reuse, UR5, R77 ;  /* 0x00000005554d7c24 */ /* 0x040fe2000f8e024d */
[----:B------:R-:W-:Y:S01]  /*135c0*/  IADD3 R11, P3, R12, 0xf000, RZ ;  /* 0x0000f0000c0b7810 */ /* 0x000fe20007f7e0ff */
[----:B------:R-:W-:Y:S01]  /*135d0*/  IMAD.WIDE.U32 R80, R85, UR4, R80 ;  /* 0x0000000455507c25 */ /* 0x000fe2000f8e0050 */
[----:B------:R-:W-:Y:S01]  /*135e0*/  LOP3.LUT R64, R65, 0x380, RZ, 0xc0, !PT ;  /* 0x0000038041407812 */ /* 0x000fe200078ec0ff */
[----:B------:R-:W-:Y:S02]  /*135f0*/  ULDC.64 UR4, c[0x0][0xbf0] ;  /* 0x0002fc0000047ab9 */ /* 0x000fe40000000a00 */
[----:B0-----:R-:W-:Y:S01]  /*13600*/  @P1 IMAD.HI.U32 R3, R82, R79, RZ ;  /* 0x0000004f52031227 */ /* 0x001fe200078e00ff */
[----:B------:R-:W-:Y:S02]  /*13610*/  LOP3.LUT R68, R69, 0x380, RZ, 0xc0, !PT ;  /* 0x0000038045447812 */ /* 0x000fe400078ec0ff */
[----:B------:R-:W-:Y:S01]  /*13620*/  LOP3.LUT R27, R12, 0x380, RZ, 0xc0, !PT ;  /* 0x000003800c1b7812 */ /* 0x000fe200078ec0ff */
[----:B------:R-:W-:Y:S01]  /*13630*/  IMAD.IADD R81, R81, 0x1, R77 ;  /* 0x0000000151517824 */ /* 0x000fe200078e024d */
[----:B------:R-:W-:Y:S01]  /*13640*/  ISETP.GE.OR P0, PT, R7, R78, P0 ;  /* 0x0000004e0700720c */ /* 0x000fe20000706670 */
[----:B------:R-:W-:Y:S01]  /*13650*/  IMAD.MOV.U32 R21, RZ, RZ, R82 ;  /* 0x000000ffff157224 */ /* 0x000fe200078e0052 */
[----:B--2---:R-:W-:Y:S01]  /*13660*/  LOP3.LUT R10, R11, 0x380, RZ, 0xc0, !PT ;  /* 0x000003800b0a7812 */ /* 0x004fe200078ec0ff */
[----:B------:R-:W-:Y:S01]  /*13670*/  IMAD R77, R20, UR4, RZ ;  /* 0x00000004144d7c24 */ /* 0x000fe2000f8e02ff */
[----:B----4-:R-:W-:-:S02]  /*13680*/  @P1 SHF.R.U32.HI R21, RZ, R84, R3 ;  /* 0x00000054ff151219 */ /* 0x010fc40000011603 */
[----:B------:R-:W-:Y:S02]  /*13690*/  SHF.R.U64 R64, R64, 0x3, RZ ;  /* 0x0000000340407819 */ /* 0x000fe400000012ff */
[----:B------:R-:W-:Y:S02]  /*136a0*/  SHF.R.U64 R68, R68, 0x3, RZ ;  /* 0x0000000344447819 */ /* 0x000fe400000012ff */
[----:B------:R-:W-:Y:S02]  /*136b0*/  SHF.R.U64 R27, R27, 0x3, RZ ;  /* 0x000000031b1b7819 */ /* 0x000fe400000012ff */
[----:B------:R-:W-:Y:S01]  /*136c0*/  SHF.R.U64 R10, R10, 0x3, RZ ;  /* 0x000000030a0a7819 */ /* 0x000fe200000012ff */
[C---:B------:R-:W-:Y:S01]  /*136d0*/  IMAD R79, R76.reuse, UR5, R77 ;  /* 0x000000054c4f7c24 */ /* 0x040fe2000f8e024d */
[----:B------:R-:W-:Y:S01]  /*136e0*/  SHF.R.S32.HI R3, RZ, 0x1f, R21 ;  /* 0x0000001fff037819 */ /* 0x000fe20000011415 */
[----:B------:R-:W-:Y:S01]  /*136f0*/  IMAD.WIDE.U32 R76, R76, UR4, R80 ;  /* 0x000000044c4c7c25 */ /* 0x000fe2000f8e0050 */
[----:B------:R-:W-:Y:S01]  /*13700*/  LOP3.LUT R64, R64, R65, RZ, 0x3c, !PT ;  /* 0x0000004140407212 */ /* 0x000fe200078e3cff */
[----:B------:R-:W-:Y:S01]  /*13710*/  ULDC.64 UR4, c[0x0][0xbe0] ;  /* 0x0002f80000047ab9 */ /* 0x000fe20000000a00 */
[----:B------:R-:W-:Y:S01]  /*13720*/  LOP3.LUT R68, R68, R69, RZ, 0x3c, !PT ;  /* 0x0000004544447212 */ /* 0x000fe200078e3cff */
[--C-:B------:R-:W-:Y:S01]  /*13730*/  IMAD.X R65, RZ, RZ, R13.reuse, P5 ;  /* 0x000000ffff417224 */ /* 0x100fe200028e060d */
[----:B---3--:R-:W-:Y:S01]  /*13740*/  LOP3.LUT R6, R27, R12, RZ, 0x3c, !PT ;  /* 0x0000000c1b067212 */ /* 0x008fe200078e3cff */
[--C-:B------:R-:W-:Y:S01]  /*13750*/  IMAD.X R69, RZ, RZ, R13.reuse, P4 ;  /* 0x000000ffff457224 */ /* 0x100fe200020e060d */
[----:B------:R-:W-:Y:S01]  /*13760*/  LOP3.LUT R72, R10, R11, RZ, 0x3c, !PT ;  /* 0x0000000b0a487212 */ /* 0x000fe200078e3cff */
[----:B------:R-:W-:-:S02]  /*13770*/  IMAD.X R73, RZ, RZ, R13, P3 ;  /* 0x000000ffff497224 */ /* 0x000fc400018e060d */
[----:B------:R-:W-:Y:S02]  /*13780*/  IMAD.MOV.U32 R7, RZ, RZ, R13 ;  /* 0x000000ffff077224 */ /* 0x000fe400078e000d */
[----:B------:R-:W-:Y:S01]  /*13790*/  IMAD.MOV R81, RZ, RZ, -R21 ;  /* 0x000000ffff517224 */ /* 0x000fe200078e0a15 */
[----:B-1----:R-:W-:Y:S01]  /*137a0*/  @!P2 ST.E desc[UR40][R50.64], R5 ;  /* 0x000000053200a985 */ /* 0x002fe2000c101928 */
[----:B------:R-:W-:Y:S02]  /*137b0*/  IMAD R20, R3, UR4, RZ ;  /* 0x0000000403147c24 */ /* 0x000fe4000f8e02ff */
[----:B------:R-:W-:Y:S01]  /*137c0*/  IMAD R3, R0, R81, R82 ;  /* 0x0000005100037224 */ /* 0x000fe200078e0252 */
[----:B------:R0:W-:Y:S01]  /*137d0*/  @!P0 ST.E desc[UR40][R54.64], R4 ;  /* 0x0000000436008985 */ /* 0x0001e2000c101928 */
[----:B------:R-:W-:-:S03]  /*137e0*/  IMAD.IADD R77, R77, 0x1, R79 ;  /* 0x000000014d4d7824 */ /* 0x000fc600078e024f */
[----:B------:R-:W5:Y:S01]  /*137f0*/  LD.E.128 R8, desc[UR40][R8.64] ;  /* 0x0000002808087980 */ /* 0x000f62000c101d00 */
[----:B------:R-:W-:-:S03]  /*13800*/  IMAD R79, R21, UR5, R20 ;  /* 0x00000005154f7c24 */ /* 0x000fc6000f8e0214 */
[----:B------:R-:W5:Y:S01]  /*13810*/  LD.E.128 R12, desc[UR40][R14.64] ;  /* 0x000000280e0c7980 */ /* 0x000f62000c101d00 */
[----:B------:R-:W-:-:S03]  /*13820*/  SHF.R.S32.HI R0, RZ, 0x1f, R3 ;  /* 0x0000001fff007819 */ /* 0x000fc60000011403 */
[----:B0-----:R-:W5:Y:S04]  /*13830*/  LD.E.128 R4, desc[UR40][R6.64] ;  /* 0x0000002806047980 */ /* 0x001f68000c101d00 */
        /* <DEDUP_REMOVED lines=13> */
[----:B------:R-:W-:Y:S01]  /*13910*/  IMAD.WIDE.U32 R20, R21, UR4, R76 ;  /* 0x0000000415147c25 */ /* 0x000fe2000f8e004c */
[----:B------:R-:W-:Y:S01]  /*13920*/  ULDC.64 UR4, c[0x0][0xbd8] ;  /* 0x0002f60000047ab9 */ /* 0x000fe20000000a00 */
        /* <DEDUP_REMOVED lines=8> */
[----:B------:R-:W-:Y:S02]  /*139b0*/  IMAD.IADD R85, R83, 0x1, R180 ;  /* 0x0000000153557824 */ /* 0x000fe400078e02b4 */
[C---:B------:R-:W-:Y:S02]  /*139c0*/  IMAD R79, R3.reuse, UR5, R0 ;  /* 0x00000005034f7c24 */ /* 0x040fe4000f8e0200 */
[----:B------:R-:W-:Y:S01]  /*139d0*/  IMAD.WIDE.U32 R20, R3, UR4, R20 ;  /* 0x0000000403147c25 */ /* 0x000fe2000f8e0014 */
[----:B------:R-:W-:Y:S01]  /*139e0*/  ISETP.GE.AND P2, PT, R85, R78, PT ;  /* 0x0000004e5500720c */ /* 0x000fe20003f46270 */
[----:B------:R-:W-:Y:S02]  /*139f0*/  ULDC.64 UR4, c[0x0][0xb80] ;  /* 0x0002e00000047ab9 */ /* 0x000fe40000000a00 */
[----:B------:R-:W-:-:S02]  /*13a00*/  VIADD R0, R19, 0x32420 ;  /* 0x0003242013007836 */ /* 0x000fc40000000000 */
[----:B------:R-:W-:Y:S01]  /*13a10*/  IMAD.IADD R21, R21, 0x1, R79 ;  /* 0x0000000115157824 */ /* 0x000fe200078e024f */
[C---:B------:R-:W-:Y:S02]  /*13a20*/  LEA R79, P3, R20.reuse, UR4, 0x1 ;  /* 0x00000004144f7c11 */ /* 0x040fe4000f8608ff */
[----:B------:R-:W-:Y:S02]  /*13a30*/  PRMT R0, RZ, 0x654, R0 ;  /* 0x00000654ff007816 */ /* 0x000fe40000000000 */
[----:B------:R-:W-:Y:S01]  /*13a40*/  LEA.HI.X R84, R20, UR5, R21, 0x1, P3 ;  /* 0x0000000514547c11 */ /* 0x000fe200098f0c15 */
[C---:B------:R-:W-:Y:S02]  /*13a50*/  VIADD R77, R85.reuse, 0x20 ;  /* 0x00000020554d7836 */ /* 0x040fe40000000000 */
[----:B------:R-:W-:Y:S01]  /*13a60*/  VIADD R3, R85, 0x40 ;  /* 0x0000004055037836 */ /* 0x000fe20000000000 */
[----:B0-----:R0:W-:Y:S01]  /*13a70*/  SYNCS.ARRIVE.TRANS64.RED.A1T0 RZ, [R0+URZ], RZ ;  /* 0x000000ff00ff79a7 */ /* 0x0011e2000810043f */
[----:B------:R1:W2:Y:S01]  /*13a80*/  SHFL.IDX PT, R82, R79, RZ, 0x181f ;  /* 0x00181fff4f527589 */ /* 0x0002a200000e0000 */
[----:B------:R-:W-:-:S02]  /*13a90*/  ISETP.GE.AND P1, PT, R77, R78, PT ;  /* 0x0000004e4d00720c */ /* 0x000fc40003f26270 */
[----:B------:R-:W-:Y:S01]  /*13aa0*/  ISETP.GE.AND P0, PT, R3, R78, PT ;  /* 0x0000004e0300720c */ /* 0x000fe20003f06270 */
[----:B0-----:R1:W0:Y:S01]  /*13ab0*/  SHFL.IDX PT, R0, R84, RZ, 0x181f ;  /* 0x00181fff54007589 */ /* 0x00122200000e0000 */
[----:B------:R-:W-:Y:S11]  /*13ac0*/  @P2 BRA `(.L_x_5706) ;  /* 0x0000000000442947 */ /* 0x000ff60003800000 */
[----:B------:R-:W-:Y:S02]  /*13ad0*/  ULDC UR4, c[0x0][0xbc8] ;  /* 0x0002f20000047ab9 */ /* 0x000fe40000000800 */
[----:B------:R-:W-:Y:S02]  /*13ae0*/  ISETP.GE.AND P2, PT, R95, UR4, PT ;  /* 0x000000045f007c0c */ /* 0x000fe4000bf46270 */
[----:B-----5:R-:W-:Y:S02]  /*13af0*/  ISETP.GE.AND P3, PT, R93, UR4, PT ;  /* 0x000000045d007c0c */ /* 0x020fe4000bf66270 */
[----:B------:R-:W-:-:S09]  /*13b00*/  ISETP.GE.AND P4, PT, R88, UR4, PT ;  /* 0x0000000458007c0c */ /* 0x000fd2000bf86270 */
[----:B--2---:R-:W-:-:S04]  /*13b10*/  @!P2 LEA R20, P5, R95, R82, 0x1 ;  /* 0x000000525f14a211 */ /* 0x004fc800078a08ff */
[----:B0-----:R-:W-:Y:S02]  /*13b20*/  @!P2 LEA.HI.X R21, R95, R0, R96, 0x1, P5 ;  /* 0x000000005f15a211 */ /* 0x001fe400028f0c60 */
        /* <DEDUP_REMOVED lines=11> */
.L_x_5706:
[----:B------:R-:W-:Y:S05]  /*13be0*/  BSYNC B1 ;  /* 0x0000000000017941 */ /* 0x000fea0003800000 */
.L_x_5705:
        /* <DEDUP_REMOVED lines=21> */
.L_x_5708:
[----:B------:R-:W-:Y:S05]  /*13d40*/  BSYNC B1 ;  /* 0x0000000000017941 */ /* 0x000fea0003800000 */
.L_x_5707:
        /* <DEDUP_REMOVED lines=21> */
.L_x_5710:
[----:B------:R-:W-:Y:S05]  /*13ea0*/  BSYNC B1 ;  /* 0x0000000000017941 */ /* 0x000fea0003800000 */
.L_x_5709:
[----:B------:R-:W-:Y:S01]  /*13eb0*/  VIADD R3, R85, 0x60 ;  /* 0x0000006055037836 */ /* 0x000fe20000000000 */
[----:B01--4-:R-:W4:Y:S04]  /*13ec0*/  SHFL.IDX PT, R84, R84, 0x3, 0x181f ;  /* 0x00781f0054547f89 */ /* 0x013f2800000e0000 */
        /* <DEDUP_REMOVED lines=22> */
.L_x_5703:
[----:B------:R-:W4:Y:S01]  /*14030*/  LDL.LU R6, [R1+0x5c] ;  /* 0x00005c0001067983 */ /* 0x000f220000300800 */
[----:B------:R-:W-:Y:S01]  /*14040*/  ULDC.64 UR4, c[0x0][0xd00] ;  /* 0x0003400000047ab9 */ /* 0x000fe20000000a00 */
[----:B------:R-:W-:Y:S01]  /*14050*/  IMAD.MOV.U32 R0, RZ, RZ, RZ ;  /* 0x000000ffff007224 */ /* 0x000fe200078e00ff */
[----:B------:R-:W0:Y:S01]  /*14060*/  LDC R25, c[0x0][0xce8] ;  /* 0x00033a00ff197b82 */ /* 0x000e220000000800 */
[----:B------:R-:W2:Y:S01]  /*14070*/  LDL.LU R3, [R1+0x60] ;  /* 0x0000600001037983 */ /* 0x000ea20000300800 */
[----:B------:R-:W-:-:S04]  /*14080*/  ISETP.NE.U32.AND P0, PT, RZ, UR4, PT ;  /* 0x00000004ff007c0c */ /* 0x000fc8000bf05070 */
[----:B------:R-:W-:Y:S02]  /*14090*/  ISETP.NE.AND.EX P0, PT, RZ, UR5, PT, P0 ;  /* 0x00000005ff007c0c */ /* 0x000fe4000bf05300 */
[----:B----4-:R-:W-:-:S04]  /*140a0*/  IADD3 R4, P1, R6, UR4, RZ ;  /* 0x0000000406047c10 */ /* 0x010fc8000ff3e0ff */
[----:B--2---:R-:W-:Y:S01]  /*140b0*/  IADD3.X R5, R3, UR5, RZ, P1, !PT ;  /* 0x0000000503057c10 */ /* 0x004fe20008ffe4ff */
[----:B------:R-:W-:Y:S02]  /*140c0*/  ULDC.64 UR4, c[0x0][0xd08] ;  /* 0x0003420000047ab9 */ /* 0x000fe40000000a00 */
[----:B------:R-:W-:-:S04]  /*140d0*/  ISETP.NE.U32.AND P1, PT, RZ, UR4, PT ;  /* 0x00000004ff007c0c */ /* 0x000fc8000bf25070 */
[----:B------:R2:W5:Y:S01]  /*140e0*/  @P0 LDG.E R0, desc[UR40][R4.64] ;  /* 0x0000002804000981 */ /* 0x000562000c1e1900 */
[----:B------:R-:W-:Y:S01]  /*140f0*/  ISETP.NE.AND.EX P1, PT, RZ, UR5, PT, P1 ;  /* 0x00000005ff007c0c */ /* 0x000fe2000bf25310 */
[----:B------:R-:W4:-:S12]  /*14100*/  S2R R10, SR_TID.X ;  /* 0x00000000000a7919 */ /* 0x000f180000002100 */
[----:B------:R-:W-:Y:S01]  /*14110*/  @P1 IADD3 R6, P2, R6, UR4, RZ ;  /* 0x0000000406061c10 */ /* 0x000fe2000ff5e0ff */
[----:B------:R-:W-:Y:S02]  /*14120*/  ULDC UR4, c[0x0][0xb88] ;  /* 0x0002e20000047ab9 */ /* 0x000fe40000000800 */
[----:B------:R-:W-:Y:S01]  /*14130*/  IMAD.U32 R8, RZ, RZ, UR4 ;  /* 0x00000004ff087e24 */ /* 0x000fe2000f8e00ff */
[----:B------:R-:W-:-:S05]  /*14140*/  @P1 IADD3.X R7, R3, UR5, RZ, P2, !PT ;  /* 0x0000000503071c10 */ /* 0x000fca00097fe4ff */
[----:B------:R2:W5:Y:S01]  /*14150*/  @P1 LDG.E R8, desc[UR40][R6.64] ;  /* 0x0000002806081981 */ /* 0x000562000c1e1900 */
[----:B0-----:R-:W-:Y:S01]  /*14160*/  ISETP.NE.AND P2, PT, R25, 0x1, PT ;  /* 0x000000011900780c */ /* 0x001fe20003f45270 */
[----:B----4-:R-:W-:-:S12]  /*14170*/  VIADD R28, R10, 0xffffff80 ;  /* 0xffffff800a1c7836 */ /* 0x010fd80000000000 */
[----:B------:R-:W0:Y:S01]  /*14180*/  @P2 LDC R27, c[0x0][0xcec] ;  /* 0x00033b00ff1b2b82 */ /* 0x000e220000000800 */
[----:B------:R-:W-:Y:S01]  /*14190*/  ISETP.GE.AND P3, PT, R28, 0x80, PT ;  /* 0x000000801c00780c */ /* 0x000fe20003f66270 */
[----:B--2---:R-:W-:-:S12]  /*141a0*/  @P1 BRA `(.L_x_5712) ;  /* 0x0000000000101947 */ /* 0x004fd80003800000 */
[----:B------:R-:W-:Y:S05]  /*141b0*/  @!P0 BRA `(.L_x_5712) ;  /* 0x00000000000c8947 */ /* 0x000fea0003800000 */
[----:B------:R-:W2:Y:S04]  /*141c0*/  LDG.E R3, desc[UR40][R4.64] ;  /* 0x0000002804037981 */ /* 0x000ea8000c1e1900 */
[----:B-----5:R-:W2:Y:S02]  /*141d0*/  LDG.E R8, desc[UR40][R4.64+0x4] ;  /* 0x0000042804087981 */ /* 0x020ea4000c1e1900 */
[----:B--2---:R-:W-:-:S07]  /*141e0*/  IMAD.IADD R8, R8, 0x1, -R3 ;  /* 0x0000000108087824 */ /* 0x004fce00078e0a03 */
.L_x_5712:
[----:B------:R-:W2:Y:S04]  /*141f0*/  LDL.LU R4, [R1+0x64] ;  /* 0x0000640001047983 */ /* 0x000ea80000300800 */
[----:B------:R-:W4:Y:S04]  /*14200*/  LDL.LU R3, [R1+0x7c] ;  /* 0x00007c0001037983 */ /* 0x000f280000300800 */
[----:B------:R-:W3:Y:S04]  /*14210*/  LDL R26, [R1+0x58] ;  /* 0x00005800011a7983 */ /* 0x000ee80000100800 */
[----:B------:R0:W5:Y:S01]  /*14220*/  LDL R24, [R1+0x28] ;  /* 0x0000280001187983 */ /* 0x0001620000100800 */
[----:B------:R-:W-:Y:S01]  /*14230*/  BSSY B1, `(.L_x_5713) ;  /* 0x000002c000017945 */ /* 0x000fe20003800000 */
[----:B-----5:R-:W-:-:S02]  /*14240*/  SHF.R.S32.HI R11, RZ, 0x1f, R0 ;  /* 0x0000001fff0b7819 */ /* 0x020fc40000011400 */
[----:B--2---:R-:W-:Y:S02]  /*14250*/  SEL R13, R4, RZ, !P0 ;  /* 0x000000ff040d7207 */ /* 0x004fe40004000000 */
[----:B----4-:R-:W-:Y:S02]  /*14260*/  SEL R14, R3, RZ, !P0 ;  /* 0x000000ff030e7207 */ /* 0x010fe40004000000 */
[----:B---3--:R-:W-:Y:S01]  /*14270*/  SHF.R.S32.HI R12, RZ, 0x1f, R26 ;  /* 0x0000001fff0c7819 */ /* 0x008fe2000001141a */
[----:B0-----:R-:W-:Y:S06]  /*14280*/  @P3 BRA `(.L_x_5714) ;  /* 0x0000000000983947 */ /* 0x001fec0003800000 */
[----:B------:R-:W0:Y:S01]  /*14290*/  LDC R9, c[0x0][0xce8] ;  /* 0x00033a00ff097b82 */ /* 0x000e220000000800 */
[----:B------:R-:W-:Y:S01]  /*142a0*/  IADD3 R10, R24, -0x80, R10 ;  /* 0xffffff80180a7810 */ /* 0x000fe20007ffe00a */
[----:B0-----:R-:W-:-:S05]  /*142b0*/  IMAD R3, R8, R9, RZ ;  /* 0x0000000908037224 */ /* 0x001fca00078e02ff */
        /* <DEDUP_REMOVED lines=13> */
[----:B------:R-:W2:Y:S01]  /*14390*/  @P0 LDC R21, c[0x0][0xcf0] ;  /* 0x00033c00ff150b82 */ /* 0x000ea20000000800 */
[----:B------:R-:W-:-:S04]  /*143a0*/  IMAD.WIDE.U32 R4, R13, UR4, R4 ;  /* 0x000000040d047c25 */ /* 0x000fc8000f8e0004 */
[----:B0-----:R-:W-:-:S05]  /*143b0*/  @P0 IMAD.HI.U32 R6, R10, R15, RZ ;  /* 0x0000000f0a060227 */ /* 0x001fca00078e00ff */
[----:B--2---:R-:W-:Y:S01]  /*143c0*/  @P0 SHF.R.U32.HI R3, RZ, R21, R6 ;  /* 0x00000015ff030219 */ /* 0x004fe20000011606 */
        /* <DEDUP_REMOVED lines=18> */
.L_x_5714:
[----:B------:R-:W-:Y:S05]  /*144f0*/  BSYNC B1 ;  /* 0x0000000000017941 */ /* 0x000fea0003800000 */
.L_x_5713:
[--C-:B0-----:R-:W-:Y:S01]  /*14500*/  SHF.R.S32.HI R6, RZ, 0x1f, R28.reuse ;  /* 0x0000001fff067819 */ /* 0x101fe2000001141c */
[----:B------:R-:W0:Y:S01]  /*14510*/  @P2 LDC R9, c[0x0][0xcf0] ;  /* 0x00033c00ff092b82 */ /* 0x000e220000000800 */
[----:B------:R-:W-:Y:S01]  /*14520*/  SHF.R.S32.HI R20, RZ, 0x1f, R28 ;  /* 0x0000001fff147819 */ /* 0x000fe2000001141c */
[----:B------:R-:W-:Y:S01]  /*14530*/  ULDC.64 UR4, c[0x0][0xba0] ;  /* 0x0002e80000047ab9 */ /* 0x000fe20000000a00 */
[-C--:B------:R-:W-:Y:S01]  /*14540*/  LEA.HI R6, R6, R28.reuse, RZ, 0x3 ;  /* 0x0000001c06067211 */ /* 0x080fe200078f18ff */
[----:B------:R-:W-:Y:S01]  /*14550*/  IMAD R3, R11, UR4, RZ ;  /* 0x000000040b037c24 */ /* 0x000fe2000f8e02ff */
[----:B------:R-:W-:Y:S01]  /*14560*/  LEA.HI R20, R20, R28, RZ, 0x3 ;  /* 0x0000001c14147211 */ /* 0x000fe200078f18ff */
[----:B------:R-:W-:Y:S01]  /*14570*/  IMAD.WIDE.U32 R4, R0, UR4, RZ ;  /* 0x0000000400047c25 */ /* 0x000fe2000f8e00ff */
[----:B------:R-:W-:Y:S02]  /*14580*/  LOP3.LUT R6, R6, 0xfffffff8, RZ, 0xc0, !PT ;  /* 0xfffffff806067812 */ /* 0x000fe400078ec0ff */
[----:B------:R-:W-:Y:S01]  /*14590*/  SHF.R.S32.HI R20, RZ, 0x3, R20 ;  /* 0x00000003ff147819 */ /* 0x000fe20000011414 */
[----:B------:R-:W-:Y:S01]  /*145a0*/  IMAD R3, R0, UR5, R3 ;  /* 0x0000000500037c24 */ /* 0x000fe2000f8e0203 */
[----:B------:R-:W-:Y:S01]  /*145b0*/  ULDC.64 UR4, c[0x0][0xbe8] ;  /* 0x0002fa0000047ab9 */ /* 0x000fe20000000a00 */
[----:B------:R-:W-:-:S02]  /*145c0*/  IMAD.IADD R6, R28, 0x1, -R6 ;  /* 0x000000011c067824 */ /* 0x000fc400078e0a06 */
[----:B------:R-:W-:Y:S02]  /*145d0*/  IMAD R0, R12, UR4, RZ ;  /* 0x000000040c007c24 */ /* 0x000fe4000f8e02ff */
[----:B------:R-:W-:Y:S02]  /*145e0*/  IMAD R6, R6, 0x20, R20 ;  /* 0x0000002006067824 */ /* 0x000fe400078e0214 */
[----:B------:R-:W-:Y:S02]  /*145f0*/  IMAD R7, R26, UR5, R0 ;  /* 0x000000051a077c24 */ /* 0x000fe4000f8e0200 */
[----:B------:R-:W-:Y:S02]  /*14600*/  IMAD.IADD R10, R24, 0x1, R6 ;  /* 0x00000001180a7824 */ /* 0x000fe400078e0206 */
[----:B------:R-:W-:Y:S02]  /*14610*/  IMAD.IADD R5, R5, 0x1, R3 ;  /* 0x0000000105057824 */ /* 0x000fe400078e0203 */
[----:B------:R-:W-:-:S04]  /*14620*/  @P2 IMAD.HI.U32 R0, R10, R27, RZ ;  /* 0x0000001b0a002227 */ /* 0x000fc800078e00ff */
[----:B------:R-:W-:Y:S01]  /*14630*/  IMAD.WIDE.U32 R4, R26, UR4, R4 ;  /* 0x000000041a047c25 */ /* 0x000fe2000f8e0004 */
[----:B------:R-:W-:-:S03]  /*14640*/  ULDC.64 UR4, c[0x0][0xbf0] ;  /* 0x0002fc0000047ab9 */ /* 0x000fc60000000a00 */
[----:B------:R-:W-:Y:S01]  /*14650*/  IMAD.MOV.U32 R3, RZ, RZ, R10 ;  /* 0x000000ffff037224 */ /* 0x000fe200078e000a */
[----:B0-----:R-:W-:Y:S01]  /*14660*/  @P2 SHF.R.U32.HI R3, RZ, R9, R0 ;  /* 0x00000009ff032219 */ /* 0x001fe20000011600 */
        /* <DEDUP_REMOVED lines=24> */
[----:B------:R0:W2:Y:S04]  /*147f0*/  SHFL.IDX PT, R0, R4, RZ, 0x181f ;  /* 0x00181fff04007589 */ /* 0x0000a800000e0000 */
[----:B------:R0:W3:Y:S02]  /*14800*/  SHFL.IDX PT, R14, R3, RZ, 0x181f ;  /* 0x00181fff030e7589 */ /* 0x0000e400000e0000 */
.L_x_5926:
[----:B------:R-:W-:Y:S01]  /*14810*/  IMAD R8, R8, R25, RZ ;  /* 0x0000001908087224 */ /* 0x000fe200078e02ff */
[----:B------:R-:W-:Y:S01]  /*14820*/  BSSY B1, `(.L_x_5716) ;  /* 0x000001d000017945 */ /* 0x000fe20003800000 */
[----:B------:R-:W-:-:S05]  /*14830*/  IMAD.IADD R7, R20, 0x1, R24 ;  /* 0x0000000114077824 */ /* 0x000fca00078e0218 */
[----:B------:R-:W-:-:S13]  /*14840*/  ISETP.GE.AND P0, PT, R7, R8, PT ;  /* 0x000000080700720c */ /* 0x000fda0003f06270 */
[----:B------:R-:W-:Y:S05]  /*14850*/  @P0 BRA `(.L_x_5717) ;  /* 0x0000000000640947 */ /* 0x000fea0003800000 */
[----:B------:R-:W4:Y:S01]  /*14860*/  LDL R20, [R1+0xc] ;  /* 0x00000c0001147983 */ /* 0x000f220000100800 */
[----:B------:R-:W-:-:S03]  /*14870*/  ULDC UR4, c[0x0][0xbc8] ;  /* 0x0002f20000047ab9 */ /* 0x000fc60000000800 */
[----:B------:R-:W5:Y:S04]  /*14880*/  LDL R15, [R1+0x4c] ;  /* 0x00004c00010f7983 */ /* 0x000f680000100800 */
[----:B------:R-:W2:Y:S04]  /*14890*/  LDL R9, [R1+0x48] ;  /* 0x0000480001097983 */ /* 0x000ea80000100800 */
[----:B------:R-:W3:Y:S04]  /*148a0*/  LDL R5, [R1+0x50] ;  /* 0x0000500001057983 */ /* 0x000ee80000100800 */
[----:B------:R-:W3:Y:S04]  /*148b0*/  LDL R21, [R1+0x9c] ;  /* 0x00009c0001157983 */ /* 0x000ee80000100800 */
[----:B------:R-:W3:Y:S04]  /*148c0*/  LDL R26, [R1+0x98] ;  /* 0x00009800011a7983 */ /* 0x000ee80000100800 */
[----:B------:R-:W3:Y:S04]  /*148d0*/  LDL R24, [R1+0x94] ;  /* 0x0000940001187983 */ /* 0x000ee80000100800 */
[----:B------:R-:W3:Y:S01]  /*148e0*/  LDL R6, [R1+0x90] ;  /* 0x0000900001067983 */ /* 0x000ee20000100800 */
[----:B----4-:R-:W-:-:S02]  /*148f0*/  ISETP.GE.AND P3, PT, R20, UR4, PT ;  /* 0x0000000414007c0c */ /* 0x010fc4000bf66270 */
[----:B-----5:R-:W-:Y:S02]  /*14900*/  ISETP.GE.AND P2, PT, R15, UR4, PT ;  /* 0x000000040f007c0c */ /* 0x020fe4000bf46270 */
[----:B--2---:R-:W-:Y:S02]  /*14910*/  ISETP.GE.AND P1, PT, R9, UR4, PT ;  /* 0x0000000409007c0c */ /* 0x004fe4000bf26270 */
[----:B---3--:R-:W-:-:S07]  /*14920*/  ISETP.GE.AND P0, PT, R5, UR4, PT ;  /* 0x0000000405007c0c */ /* 0x008fce000bf06270 */
[CC--:B------:R-:W-:Y:S02]  /*14930*/  @!P3 LEA R10, P5, R20.reuse, R14.reuse, 0x1 ;  /* 0x0000000e140ab211 */ /* 0x0c0fe400078a08ff */
[----:B------:R-:W-:Y:S02]  /*14940*/  @!P2 LEA R12, P4, R15, R14, 0x1 ;  /* 0x0000000e0f0ca211 */ /* 0x000fe400078808ff */
[----:B------:R-:W-:Y:S02]  /*14950*/  @!P3 LEA.HI.X R11, R20, R0, R21, 0x1, P5 ;  /* 0x00000000140bb211 */ /* 0x000fe400028f0c15 */
[----:B------:R-:W-:Y:S02]  /*14960*/  @!P1 LEA R20, P5, R9, R14, 0x1 ;  /* 0x0000000e09149211 */ /* 0x000fe400078a08ff */
[----:B------:R-:W-:Y:S02]  /*14970*/  @!P2 LEA.HI.X R13, R15, R0, R26, 0x1, P4 ;  /* 0x000000000f0da211 */ /* 0x000fe400020f0c1a */
[----:B------:R-:W-:-:S02]  /*14980*/  @!P0 LEA R14, P4, R5, R14, 0x1 ;  /* 0x0000000e050e8211 */ /* 0x000fc400078808ff */
[-C--:B------:R-:W-:Y:S02]  /*14990*/  @!P1 LEA.HI.X R21, R9, R0.reuse, R24, 0x1, P5 ;  /* 0x0000000009159211 */ /* 0x080fe400028f0c18 */
[----:B------:R-:W-:Y:S01]  /*149a0*/  @!P0 LEA.HI.X R15, R5, R0, R6, 0x1, P4 ;  /* 0x00000000050f8211 */ /* 0x000fe200020f0c06 */
[----:B------:R4:W-:Y:S04]  /*149b0*/  @!P3 ST.E.128 desc[UR40][R10.64], RZ ;  /* 0x000000ff0a00b985 */ /* 0x0009e8000c101d28 */
[----:B------:R4:W-:Y:S04]  /*149c0*/  @!P2 ST.E.128 desc[UR40][R12.64], RZ ;  /* 0x000000ff0c00a985 */ /* 0x0009e8000c101d28 */
[----:B------:R4:W-:Y:S04]  /*149d0*/  @!P1 ST.E.128 desc[UR40][R20.64], RZ ;  /* 0x000000ff14009985 */ /* 0x0009e8000c101d28 */
[----:B------:R4:W-:Y:S02]  /*149e0*/  @!P0 ST.E.128 desc[UR40][R14.64], RZ ;  /* 0x000000ff0e008985 */ /* 0x0009e4000c101d28 */
.L_x_5717:
[----:B------:R-:W-:Y:S05]  /*149f0*/  BSYNC B1 ;  /* 0x0000000000017941 */ /* 0x000fea0003800000 */
.L_x_5716:
[----:B------:R-:W-:-:S03]  /*14a00*/  UMOV UR4, 0xffffffff ;  /* 0xffffffff00047882 */ /* 0x000fc60000000000 */
[----:B------:R-:W-:Y:S05]  /*14a10*/  BRA.DIV UR4, `(.L_x_5718) ;  /* 0x0000009e048c7947 */ /* 0x000fea000b800000 */
[----:B--2---:R2:W0:Y:S04]  /*14a20*/  SHFL.IDX PT, R0, R4, 0x1, 0x181f ;  /* 0x00381f0004007f89 */ /* 0x00442800000e0000 */
[----:B---34-:R2:W3:Y:S02]  /*14a30*/  SHFL.IDX PT, R14, R3, 0x1, 0x181f ;  /* 0x00381f00030e7f89 */ /* 0x0184e400000e0000 */
.L_x_5930:
[----:B------:R-:W-:Y:S01]  /*14a40*/  VIADD R5, R7, 0x20 ;  /* 0x0000002007057836 */ /* 0x000fe20000000000 */
[----:B------:R-:W-:Y:S04]  /*14a50*/  BSSY B1, `(.L_x_5719) ;  /* 0x000001c000017945 */ /* 0x000fe80003800000 */
[----:B------:R-:W-:-:S13]  /*14a60*/  ISETP.GE.AND P0, PT, R5, R8, PT ;  /* 0x000000080500720c */ /* 0x000fda0003f06270 */
[----:B------:R-:W-:Y:S05]  /*14a70*/  @P0 BRA `(.L_x_5720) ;  /* 0x0000000000640947 */ /* 0x000fea0003800000 */
[----:B------:R-:W4:Y:S01]  /*14a80*/  LDL R20, [R1+0xc] ;  /* 0x00000c0001147983 */ /* 0x000f220000100800 */
[----:B------:R-:W-:-:S03]  /*14a90*/  ULDC UR4, c[0x0][0xbc8] ;  /* 0x0002f20000047ab9 */ /* 0x000fc60000000800 */
[----:B------:R-:W5:Y:S04]  /*14aa0*/  LDL R15, [R1+0x4c] ;  /* 0x00004c00010f7983 */ /* 0x000f680000100800 */
[----:B------:R-:W2:Y:S04]  /*14ab0*/  LDL R24, [R1+0x48] ;  /* 0x0000480001187983 */ /* 0x000ea80000100800 */
[----:B------:R-:W3:Y:S04]  /*14ac0*/  LDL R6, [R1+0x50] ;  /* 0x0000500001067983 */ /* 0x000ee80000100800 */
[----:B------:R-:W0:Y:S04]  /*14ad0*/  LDL R21, [R1+0x9c] ;  /* 0x00009c0001157983 */ /* 0x000e280000100800 */
        /* <DEDUP_REMOVED lines=8> */
[C---:B------:R-:W-:Y:S02]  /*14b60*/  @!P2 LEA R12, P4, R15.reuse, R14, 0x1 ;  /* 0x0000000e0f0ca211 */ /* 0x040fe400078808ff */
[----:B0-----:R-:W-:Y:S02]  /*14b70*/  @!P3 LEA.HI.X R11, R20, R0, R21, 0x1, P5 ;  /* 0x00000000140bb211 */ /* 0x001fe400028f0c15 */
        /* <DEDUP_REMOVED lines=9> */
.L_x_5720:
[----:B------:R-:W-:Y:S05]  /*14c10*/  BSYNC B1 ;  /* 0x0000000000017941 */ /* 0x000fea0003800000 */
.L_x_5719:
[----:B------:R-:W-:-:S03]  /*14c20*/  UMOV UR4, 0xffffffff ;  /* 0xffffffff00047882 */ /* 0x000fc60000000000 */
[----:B------:R-:W-:Y:S05]  /*14c30*/  BRA.DIV UR4, `(.L_x_5721) ;  /* 0x0000009e044c7947 */ /* 0x000fea000b800000 */
[----:B0-----:R0:W0:Y:S04]  /*14c40*/  SHFL.IDX PT, R0, R4, 0x2, 0x181f ;  /* 0x00581f0004007f89 */ /* 0x00102800000e0000 */
[----:B---34-:R3:W4:Y:S02]  /*14c50*/  SHFL.IDX PT, R14, R3, 0x2, 0x181f ;  /* 0x00581f00030e7f89 */ /* 0x01872400000e0000 */
.L_x_5934:
[----:B------:R-:W-:Y:S01]  /*14c60*/  VIADD R5, R7, 0x40 ;  /* 0x0000004007057836 */ /* 0x000fe20000000000 */
[----:B------:R-:W-:Y:S04]  /*14c70*/  BSSY B1, `(.L_x_5722) ;  /* 0x000001c000017945 */ /* 0x000fe80003800000 */
[----:B------:R-:W-:-:S13]  /*14c80*/  ISETP.GE.AND P0, PT, R5, R8, PT ;  /* 0x000000080500720c */ /* 0x000fda0003f06270 */
[----:B------:R-:W-:Y:S05]  /*14c90*/  @P0 BRA `(.L_x_5723) ;  /* 0x0000000000640947 */ /* 0x000fea0003800000 */
[----:B------:R-:W5:Y:S01]  /*14ca0*/  LDL R20, [R1+0xc] ;  /* 0x00000c0001147983 */ /* 0x000f620000100800 */
[----:B------:R-:W-:-:S03]  /*14cb0*/  ULDC UR4, c[0x0][0xbc8] ;  /* 0x0002f20000047ab9 */ /* 0x000fc60000000800 */
[----:B------:R-:W2:Y:S04]  /*14cc0*/  LDL R15, [R1+0x4c] ;  /* 0x00004c00010f7983 */ /* 0x000ea80000100800 */
[----:B------:R-:W3:Y:S04]  /*14cd0*/  LDL R24, [R1+0x48] ;  /* 0x0000480001187983 */ /* 0x000ee80000100800 */
[----:B------:R-:W4:Y:S04]  /*14ce0*/  LDL R6, [R1+0x50] ;  /* 0x0000500001067983 */ /* 0x000f280000100800 */
[----:B------:R-:W0:Y:S04]  /*14cf0*/  LDL R21, [R1+0x9c] ;  /* 0x00009c0001157983 */ /* 0x000e280000100800 */
[----:B------:R-:W4:Y:S04]  /*14d00*/  LDL R26, [R1+0x98] ;  /* 0x00009800011a7983 */ /* 0x000f280000100800 */
[----:B------:R-:W4:Y:S04]  /*14d10*/  LDL R25, [R1+0x94] ;  /* 0x0000940001197983 */ /* 0x000f280000100800 */
[----:B------:R-:W4:Y:S01]  /*14d20*/  LDL R9, [R1+0x90] ;  /* 0x0000900001097983 */ /* 0x000f220000100800 */
[----:B-----5:R-:W-:-:S02]  /*14d30*/  ISETP.GE.AND P3, PT, R20, UR4, PT ;  /* 0x0000000414007c0c */ /* 0x020fc4000bf66270 */
[----:B--2---:R-:W-:Y:S02]  /*14d40*/  ISETP.GE.AND P2, PT, R15, UR4, PT ;  /* 0x000000040f007c0c */ /* 0x004fe4000bf46270 */
[----:B---3--:R-:W-:Y:S02]  /*14d50*/  ISETP.GE.AND P1, PT, R24, UR4, PT ;  /* 0x0000000418007c0c */ /* 0x008fe4000bf26270 */
[----:B----4-:R-:W-:-:S07]  /*14d60*/  ISETP.GE.AND P0, PT, R6, UR4, PT ;  /* 0x0000000406007c0c */ /* 0x010fce000bf06270 */
        /* <DEDUP_REMOVED lines=12> */
.L_x_5723:
[----:B------:R-:W-:Y:S05]  /*14e30*/  BSYNC B1 ;  /* 0x0000000000017941 */ /* 0x000fea0003800000 */
.L_x_5722:
[----:B------:R-:W-:-:S03]  /*14e40*/  UMOV UR4, 0xffffffff ;  /* 0xffffffff00047882 */ /* 0x000fc60000000000 */
[----:B------:R-:W-:Y:S05]  /*14e50*/  BRA.DIV UR4, `(.L_x_5724) ;  /* 0x0000009e040c7947 */ /* 0x000fea000b800000 */
[----:B0-----:R0:W0:Y:S04]  /*14e60*/  SHFL.IDX PT, R0, R4, 0x3, 0x181f ;  /* 0x00781f0004007f89 */ /* 0x00102800000e0000 */
[----:B----4-:R4:W0:Y:S02]  /*14e70*/  SHFL.IDX PT, R14, R3, 0x3, 0x181f ;  /* 0x00781f00030e7f89 */ /* 0x01082400000e0000 */
.L_x_5938:
[----:B--234-:R-:W-:-:S05]  /*14e80*/  VIADD R3, R7, 0x60 ;  /* 0x0000006007037836 */ /* 0x01cfca0000000000 */
[----:B------:R-:W-:-:S13]  /*14e90*/  ISETP.GE.AND P0, PT, R3, R8, PT ;  /* 0x000000080300720c */ /* 0x000fda0003f06270 */
[----:B------:R-:W-:Y:S05]  /*14ea0*/  @P0 BRA `(.L_x_5711) ;  /* 0x0000000000640947 */ /* 0x000fea0003800000 */
[----:B------:R-:W2:Y:S01]  /*14eb0*/  LDL R9, [R1+0xc] ;  /* 0x00000c0001097983 */ /* 0x000ea20000100800 */
[----:B------:R-:W-:-:S03]  /*14ec0*/  ULDC UR4, c[0x0][0xbc8] ;  /* 0x0002f20000047ab9 */ /* 0x000fc60000000800 */
[----:B------:R-:W3:Y:S04]  /*14ed0*/  LDL R15, [R1+0x4c] ;  /* 0x00004c00010f7983 */ /* 0x000ee80000100800 */
[----:B------:R-:W4:Y:S04]  /*14ee0*/  LDL R12, [R1+0x48] ;  /* 0x00004800010c7983 */ /* 0x000f280000100800 */
[----:B------:R-:W5:Y:S04]  /*14ef0*/  LDL R10, [R1+0x50] ;  /* 0x00005000010a7983 */ /* 0x000f680000100800 */
[----:B------:R-:W5:Y:S04]  /*14f00*/  LDL R21, [R1+0x9c] ;  /* 0x00009c0001157983 */ /* 0x000f680000100800 */
[----:B------:R-:W5:Y:S04]  /*14f10*/  LDL R20, [R1+0x98] ;  /* 0x0000980001147983 */ /* 0x000f680000100800 */
[----:B------:R-:W5:Y:S04]  /*14f20*/  LDL R13, [R1+0x94] ;  /* 0x00009400010d7983 */ /* 0x000f680000100800 */
[----:B------:R-:W5:Y:S01]  /*14f30*/  LDL R11, [R1+0x90] ;  /* 0x00009000010b7983 */ /* 0x000f620000100800 */
[----:B--2---:R-:W-:-:S02]  /*14f40*/  ISETP.GE.AND P3, PT, R9, UR4, PT ;  /* 0x0000000409007c0c */ /* 0x004fc4000bf66270 */
[----:B---3--:R-:W-:Y:S02]  /*14f50*/  ISETP.GE.AND P2, PT, R15, UR4, PT ;  /* 0x000000040f007c0c */ /* 0x008fe4000bf46270 */
[----:B----4-:R-:W-:Y:S02]  /*14f60*/  ISETP.GE.AND P1, PT, R12, UR4, PT ;  /* 0x000000040c007c0c */ /* 0x010fe4000bf26270 */
[----:B-----5:R-:W-:-:S07]  /*14f70*/  ISETP.GE.AND P0, PT, R10, UR4, PT ;  /* 0x000000040a007c0c */ /* 0x020fce000bf06270 */
[-C--:B0-----:R-:W-:Y:S02]  /*14f80*/  @!P3 LEA R4, P5, R9, R14.reuse, 0x1 ;  /* 0x0000000e0904b211 */ /* 0x081fe400078a08ff */
        /* <DEDUP_REMOVED lines=11> */
.L_x_5711:
[----:B------:R-:W-:Y:S05]  /*15040*/  BSYNC B0 ;  /* 0x0000000000007941 */ /* 0x000fea0003800000 */
.L_x_5702:
[----:B------:R-:W-:Y:S02]  /*15050*/  ULDC UR4, c[0x0][0xd3c] ;  /* 0x00034f0000047ab9 */ /* 0x000fe40000000800 */
[----:B------:R-:W-:-:S13]  /*15060*/  ISETP.GE.AND P0, PT, R91, UR4, PT ;  /* 0x000000045b007c0c */ /* 0x000fda000bf06270 */
[----:B------:R-:W-:Y:S05]  /*15070*/  @!P0 BRA `(.L_x_5725) ;  /* 0xfffffec000448947 */ /* 0x000fea000383ffff */
[----:B------:R-:W-:Y:S05]  /*15080*/  BRA `(.L_x_5576) ;  /* 0x0000008800247947 */ /* 0x000fea0003800000 */
.L_x_5574:
        /* <DEDUP_REMOVED lines=18> */
.L_x_5726:
        /* <DEDUP_REMOVED lines=42> */
.L_x_5732:
        /* <DEDUP_REMOVED lines=12> */
.L_x_5731:
[----:B------:R-:W-:Y:S05]  /*15510*/  BSYNC B0 ;  /* 0x0000000000007941 */ /* 0x000fea0003800000 */
.L_x_5730:
        /* <DEDUP_REMOVED lines=21> */
.L_x_5728:
        /* <DEDUP_REMOVED lines=20> */
.L_x_5733:
        /* <DEDUP_REMOVED lines=14> */
[-C--:B------:R-:W-:Y:S01]  /*15890*/  @!P1 IADD3 R4, R4, -R9.reuse, RZ ;  /* 0x8000000904049210 */ /* 0x080fe20007ffe0ff */
        /* <DEDUP_REMOVED lines=42> */
.L_x_5729:
[----:B------:R-:W-:Y:S02]  /*15b40*/  IMAD.MOV.U32 R17, RZ, RZ, RZ ;  /* 0x000000ffff117224 */ /* 0x000fe400078e00ff */
[----:B------:R-:W-:Y:S02]  /*15b50*/  IMAD.U32 R16, RZ, RZ, UR6 ;  /* 0x00000006ff107e24 */ /* 0x000fe4000f8e00ff */
[----:B------:R-:W-:-:S07]  /*15b60*/  IMAD.MOV.U32 R18, RZ, RZ, RZ ;  /* 0x000000ffff127224 */ /* 0x000fce00078e00ff */
.L_x_5734:
[----:B------:R-:W-:-:S13]  /*15b70*/  ISETP.NE.AND P0, PT, R0, RZ, PT ;  /* 0x000000ff0000720c */ /* 0x000fda0003f05270 */
[----:B------:R-:W1:Y:S01]  /*15b80*/  @!P0 S2R R3, SR_CgaCtaId ;  /* 0x0000000000038919 */ /* 0x000e620000008800 */
[----:B------:R-:W-:-:S04]  /*15b90*/  @!P0 MOV R0, 0x400 ;  /* 0x0000040000008802 */ /* 0x000fc80000000f00 */
[----:B-1----:R-:W-:-:S05]  /*15ba0*/  @!P0 LEA R0, R3, R0, 0x18 ;  /* 0x0000000003008211 */ /* 0x002fca00078ec0ff */
[----:B------:R1:W-:Y:S01]  /*15bb0*/  @!P0 STS.128 [R0+0x324d0], R16 ;  /* 0x0324d01000008388 */ /* 0x0003e20000000c00 */
[----:B------:R-:W-:Y:S06]  /*15bc0*/  BAR.ARV 0x5, 0x180 ;  /* 0x0146000000007b1d */ /* 0x000fec0000002000 */
.L_x_5727:
        /* <DEDUP_REMOVED lines=38> */
.L_x_5881:
[----:B0-----:R-:W0:Y:S02]  /*15e30*/  LDC.64 R2, c[0x0][0xd88] ;  /* 0x00036200ff027b82 */ /* 0x001e240000000a00 */
[----:B0-----:R-:W-:-:S05]  /*15e40*/  IMAD.WIDE R2, R19, 0x4, R2 ;  /* 0x0000000413027825 */ /* 0x001fca00078e0202 */
[----:B-1----:R-:W1:Y:S01]  /*15e50*/  LDG.E R13, desc[UR40][R2.64] ;  /* 0x00000028020d7981 */ /* 0x002e62000c1e1900 */
[----:B------:R-:W-:Y:S05]  /*15e60*/  YIELD ;  /* 0x0000000000007946 */ /* 0x000fea0003800000 */
[----:B------:R-:W-:Y:S01]  /*15e70*/  ULDC.64 UR4, c[0x0][0xb20] ;  /* 0x0002c80000047ab9 */ /* 0x000fe20000000a00 */
[----:B--2---:R-:W-:Y:S01]  /*15e80*/  IMAD.MOV.U32 R0, RZ, RZ, RZ ;  /* 0x000000ffff007224 */ /* 0x004fe200078e00ff */
[----:B------:R-:W-:Y:S01]  /*15e90*/  ISETP.NE.U32.AND P0, PT, RZ, UR4, PT ;  /* 0x00000004ff007c0c */ /* 0x000fe2000bf05070 */
[----:B------:R-:W-:Y:S01]  /*15ea0*/  IMAD.MOV.U32 R10, RZ, RZ, RZ ;  /* 0x000000ffff0a7224 */ /* 0x000fe200078e00ff */
[----:B------:R-:W-:Y:S01]  /*15eb0*/  ULDC.64 UR10, c[0x0][0xb10] ;  /* 0x0002c400000a7ab9 */ /* 0x000fe20000000a00 */
[----:B------:R-:W-:Y:S01]  /*15ec0*/  ULDC.64 UR8, c[0x0][0xb08] ;  /* 0x0002c20000087ab9 */ /* 0x000fe20000000a00 */
[----:B------:R-:W-:Y:S01]  /*15ed0*/  ISETP.NE.AND.EX P0, PT, RZ, UR5, PT, P0 ;  /* 0x00000005ff007c0c */ /* 0x000fe2000bf05300 */
[----:B------:R-:W-:Y:S01]  /*15ee0*/  ULDC.64 UR6, c[0x0][0xb00] ;  /* 0x0002c00000067ab9 */ /* 0x000fe20000000a00 */
[----:B-1----:R-:W-:Y:S01]  /*15ef0*/  SHF.R.S32.HI R4, RZ, 0x1f, R13 ;  /* 0x0000001fff047819 */ /* 0x002fe2000001140d */
[----:B-----5:R-:W-:-:S10]  /*15f00*/  IMAD.SHL.U32 R8, R13, 0x4, RZ ;  /* 0x000000040d087824 */ /* 0x020fd400078e00ff */
        /* <DEDUP_REMOVED lines=12> */
[C---:B------:R-:W-:Y:S01]  /*15fd0*/  IADD3 R6, P5, R8.reuse, UR6, RZ ;  /* 0x0000000608067c10 */ /* 0x040fe2000ffbe0ff */
[----:B------:R-:W-:Y:S01]  /*15fe0*/  IMAD.MOV.U32 R9, RZ, RZ, RZ ;  /* 0x000000ffff097224 */ /* 0x000fe200078e00ff */
[----:B------:R-:W-:Y:S01]  /*15ff0*/  ISETP.NE.AND.EX P3, PT, RZ, UR11, PT, P3 ;  /* 0x0000000bff007c0c */ /* 0x000fe2000bf65330 */
[----:B------:R-:W-:Y:S01]  /*16000*/  STL [R1+0x24], R15 ;  /* 0x0000240f01007387 */ /* 0x000fe20000100800 */
[----:B------:R-:W-:Y:S02]  /*16010*/  ISETP.NE.U32.AND P0, PT, RZ, UR6, PT ;  /* 0x00000006ff007c0c */ /* 0x000fe4000bf05070 */
[----:B-1----:R-:W-:-:S02]  /*16020*/  IADD3 R2, P4, R8, UR4, RZ ;  /* 0x0000000408027c10 */ /* 0x002fc4000ff9e0ff */
[----:B------:R-:W-:Y:S02]  /*16030*/  ISETP.NE.U32.AND P1, PT, RZ, UR8, PT ;  /* 0x00000008ff007c0c */ /* 0x000fe4000bf25070 */
[C---:B------:R-:W-:Y:S02]  /*16040*/  IADD3.X R3, R15.reuse, UR5, RZ, P4, !PT ;  /* 0x000000050f037c10 */ /* 0x040fe4000a7fe4ff */
[----:B0-----:R-:W-:Y:S01]  /*16050*/  IADD3 R4, P4, R8, UR8, RZ ;  /* 0x0000000808047c10 */ /* 0x001fe2000ff9e0ff */
[----:B------:R-:W-:Y:S01]  /*16060*/  ULDC UR4, c[0x0][0x288] ;  /* 0x0000a20000047ab9 */ /* 0x000fe20000000800 */
[----:B------:R-:W-:Y:S01]  /*16070*/  ISETP.NE.AND.EX P0, PT, RZ, UR7, PT, P0 ;  /* 0x00000007ff007c0c */ /* 0x000fe2000bf05300 */
[----:B------:R-:W2:Y:S01]  /*16080*/  @P2 LDG.E R10, desc[UR40][R2.64] ;  /* 0x00000028020a2981 */ /* 0x000ea2000c1e1900 */
[----:B------:R-:W-:Y:S02]  /*16090*/  IADD3.X R5, R15, UR9, RZ, P4, !PT ;  /* 0x000000090f057c10 */ /* 0x000fe4000a7fe4ff */
[----:B------:R-:W-:-:S02]  /*160a0*/  ISETP.NE.AND.EX P1, PT, RZ, UR9, PT, P1 ;  /* 0x00000009ff007c0c */ /* 0x000fc4000bf25310 */
[----:B------:R-:W-:-:S07]  /*160b0*/  IADD3.X R7, R15, UR7, RZ, P5, !PT ;  /* 0x000000070f077c10 */ /* 0x000fce000affe4ff */
[----:B------:R0:W5:Y:S04]  /*160c0*/  @P0 LDG.E R12, desc[UR40][R6.64] ;  /* 0x00000028060c0981 */ /* 0x000168000c1e1900 */
[----:B------:R0:W5:Y:S04]  /*160d0*/  @P1 LDG.E R9, desc[UR40][R4.64] ;  /* 0x0000002804091981 */ /* 0x000168000c1e1900 */
[----:B--2---:R1:W-:Y:S02]  /*160e0*/  STL [R1+0x3c], R10 ;  /* 0x00003c0a01007387 */ /* 0x0043e40000100800 */
[----:B-1----:R-:W-:Y:S01]  /*160f0*/  @P3 IADD3 R10, P4, R8, UR10, RZ ;  /* 0x0000000a080a3c10 */ /* 0x002fe2000ff9e0ff */
[----:B------:R-:W-:Y:S01]  /*16100*/  IMAD.U32 R8, RZ, RZ, UR4 ;  /* 0x00000004ff087e24 */ /* 0x000fe2000f8e00ff */
[----:B------:R-:W-:-:S02]  /*16110*/  ULDC.64 UR4, c[0x0][0x418] ;  /* 0x0001060000047ab9 */ /* 0x000fc40000000a00 */
[----:B------:R-:W-:-:S05]  /*16120*/  @P3 IADD3.X R11, R15, UR11, RZ, P4, !PT ;  /* 0x0000000b0f0b3c10 */ /* 0x000fca000a7fe4ff */
        /* <DEDUP_REMOVED lines=12> */
[----:B0---4-:R-:W-:Y:S06]  /*161f0*/  @P3 BRA `(.L_x_5736) ;  /* 0x0000000000143947 */ /* 0x011fec0003800000 */
[----:B------:R-:W-:Y:S05]  /*16200*/  @!P2 BRA `(.L_x_5736) ;  /* 0x000000000010a947 */ /* 0x000fea0003800000 */
[----:B------:R-:W2:Y:S04]  /*16210*/  LDG.E R11, desc[UR40][R2.64] ;  /* 0x00000028020b7981 */ /* 0x000ea8000c1e1900 */
[----:B------:R-:W2:Y:S02]  /*16220*/  LDG.E R2, desc[UR40][R2.64+0x4] ;  /* 0x0000042802027981 */ /* 0x000ea4000c1e1900 */
[----:B--2--5:R-:W-:-:S05]  /*16230*/  IMAD.IADD R14, R2, 0x1, -R11 ;  /* 0x00000001020e7824 */ /* 0x024fca00078e0a0b */
[----:B------:R0:W-:Y:S02]  /*16240*/  STL [R1+0x40], R14 ;  /* 0x0000400e01007387 */ /* 0x0001e40000100800 */
.L_x_5736:
        /* <DEDUP_REMOVED lines=12> */
.L_x_5737:
[----:B------:R-:W-:Y:S05]  /*16310*/  @!P0 BRA `(.L_x_5738) ;  /* 0x00000000000c8947 */ /* 0x000fea0003800000 */
[----:B------:R-:W2:Y:S04]  /*16320*/  LDG.E R10, desc[UR40][R6.64] ;  /* 0x00000028060a7981 */ /* 0x000ea8000c1e1900 */
[----:B------:R-:W2:Y:S02]  /*16330*/  LDG.E R6, desc[UR40][R6.64+0x4] ;  /* 0x0000042806067981 */ /* 0x000ea4000c1e1900 */
[----:B--2---:R-:W-:-:S07]  /*16340*/  IMAD.IADD R10, R6, 0x1, -R10 ;  /* 0x00000001060a7824 */ /* 0x004fce00078e0a0a */
.L_x_5738:
        /* <DEDUP_REMOVED lines=47> */
.L_x_5941:
[----:B--2---:R-:W-:Y:S02]  /*16640*/  ISETP.NE.AND P0, PT, R14, RZ, PT ;  /* 0x000000ff0e00720c */ /* 0x004fe40003f05270 */
[----:B------:R-:W-:-:S11]  /*16650*/  PLOP3.LUT P6, PT, PT, PT, PT, 0x8, 0x0 ;  /* 0x000000000000781c */ /* 0x000fd60003fce170 */
[----:B------:R-:W-:Y:S05]  /*16660*/  @P0 BRA `(.L_x_5742) ;  /* 0x00000000000c0947 */ /* 0x000fea0003800000 */
[----:B------:R-:W-:-:S03]  /*16670*/  UMOV UR4, 0xffffffff ;  /* 0xffffffff00047882 */ /* 0x000fc60000000000 */
[----:B------:R-:W-:Y:S05]  /*16680*/  BRA.DIV UR4, `(.L_x_5743) ;  /* 0x00000086047c7947 */ /* 0x000fea000b800000 */
[----:B------:R-:W-:-:S13]  /*16690*/  ELECT P6, URZ, PT ;  /* 0x00000000003f782f */ /* 0x000fda00038c0000 */
.L_x_5742:
        /* <DEDUP_REMOVED lines=10> */
.L_x_5944:
[----:B------:R-:W-:Y:S05]  /*16740*/  BSYNC B1 ;  /* 0x0000000000017941 */ /* 0x000fea0003800000 */
.L_x_5744:
        /* <DEDUP_REMOVED lines=14> */
.L_x_5945:
[----:B------:R-:W-:Y:S05]  /*16830*/  BSYNC B2 ;  /* 0x0000000000027941 */ /* 0x000fea0003800000 */
.L_x_5748:
        /* <DEDUP_REMOVED lines=9> */
.L_x_5751:
[----:B------:R-:W-:Y:S05]  /*168d0*/  BSYNC B2 ;  /* 0x0000000000027941 */ /* 0x000fea0003800000 */
.L_x_5750:
        /* <DEDUP_REMOVED lines=14> */
.L_x_5752:
        /* <DEDUP_REMOVED lines=13> */
.L_x_5946:
[----:B------:R-:W-:Y:S05]  /*16a90*/  BSYNC B2 ;  /* 0x0000000000027941 */ /* 0x000fea0003800000 */
.L_x_5753:
        /* <DEDUP_REMOVED lines=11> */
.L_x_5756:
[----:B------:R-:W-:Y:S05]  /*16b50*/  BSYNC B2 ;  /* 0x0000000000027941 */ /* 0x000fea0003800000 */
.L_x_5755:
        /* <DEDUP_REMOVED lines=11> */
.L_x_5757:
        /* <DEDUP_REMOVED lines=15> */
.L_x_5758:
        /* <DEDUP_REMOVED lines=15> */
.L_x_5759:
        /* <DEDUP_REMOVED lines=15> */
.L_x_5760:
        /* <DEDUP_REMOVED lines=10> */
.L_x_5747:
[----:B------:R-:W-:Y:S05]  /*16f80*/  BSYNC B1 ;  /* 0x0000000000017941 */ /* 0x000fea0003800000 */
.L_x_5746:
        /* <DEDUP_REMOVED lines=13> */
.L_x_5776:
[----:B------:R-:W-:Y:S05]  /*17060*/  YIELD ;  /* 0x0000000000007946 */ /* 0x000fea0003800000 */
[----:B------:R-:W-:Y:S04]  /*17070*/  BSSY B1, `(.L_x_5761) ;  /* 0x0000081000017945 */ /* 0x000fe80003800000 */
[----:B---3--:R-:W-:Y:S05]  /*17080*/  @!P6 BRA `(.L_x_5762) ;  /* 0x0000000400fce947 */ /* 0x008fea0003800000 */
[----:B------:R-:W3:Y:S04]  /*17090*/  LDL R7, [R1+0x4] ;  /* 0x0000040001077983 */ /* 0x000ee80000100800 */
[----:B--2---:R-:W3:Y:S04]  /*170a0*/  LDL R4, [R1+0x10] ;  /* 0x0000100001047983 */ /* 0x004ee80000100800 */
[----:B------:R-:W2:Y:S01]  /*170b0*/  LDL R5, [R1+0x20] ;  /* 0x0000200001057983 */ /* 0x000ea20000100800 */
[----:B------:R-:W0:Y:S01]  /*170c0*/  S2R R6, SR_TID.X ;  /* 0x0000000000067919 */ /* 0x000e220000002100 */
[----:B------:R-:W-:Y:S01]  /*170d0*/  BSSY B2, `(.L_x_5763) ;  /* 0x0000007000027945 */ /* 0x000fe20003800000 */
[----:B0-----:R-:W-:-:S04]  /*170e0*/  LOP3.LUT R6, R6, 0x7f, RZ, 0xc0, !PT ;  /* 0x0000007f06067812 */ /* 0x001fc800078ec0ff */
[----:B------:R-:W-:Y:S01]  /*170f0*/  ISETP.NE.AND P2, PT, R6, RZ, PT ;  /* 0x000000ff0600720c */ /* 0x000fe20003f45270 */
[----:B---3--:R-:W-:Y:S01]  /*17100*/  IMAD R4, R4, 0x8, R7 ;  /* 0x0000000804047824 */ /* 0x008fe200078e0207 */
[----:B--2---:R-:W-:-:S04]  /*17110*/  SHF.L.U32 R5, R5, 0x1f, RZ ;  /* 0x0000001f05057819 */ /* 0x004fc800000006ff */
[----:B------:R-:W0:Y:S02]  /*17120*/  SYNCS.PHASECHK.TRANS64.TRYWAIT P1, [R4+URZ+0x324a0], R5 ;  /* 0x0324a005040075a7 */ /* 0x000e24000802017f */
[----:B0-----:R-:W-:Y:S05]  /*17130*/  @!P1 BRA `(.L_x_5764) ;  /* 0x0000007c00309947 */ /* 0x001fea0003800000 */
.L_x_5947:
[----:B------:R-:W-:Y:S05]  /*17140*/  BSYNC B2 ;  /* 0x0000000000027941 */ /* 0x000fea0003800000 */
.L_x_5763:
        /* <DEDUP_REMOVED lines=9> */
.L_x_5766:
[----:B------:R-:W-:Y:S05]  /*171e0*/  BSYNC B2 ;  /* 0x0000000000027941 */ /* 0x000fea0003800000 */
.L_x_5765:
        /* <DEDUP_REMOVED lines=13> */
.L_x_5767:
        /* <DEDUP_REMOVED lines=13> */
.L_x_5948:
[----:B------:R-:W-:Y:S05]  /*17390*/  BSYNC B2 ;  /* 0x0000000000027941 */ /* 0x000fea0003800000 */
.L_x_5768:
        /* <DEDUP_REMOVED lines=11> */
.L_x_5771:
[----:B------:R-:W-:Y:S05]  /*17450*/  BSYNC B2 ;  /* 0x0000000000027941 */ /* 0x000fea0003800000 */
.L_x_5770:
        /* <DEDUP_REMOVED lines=11> */
.L_x_5772:
        /* <DEDUP_REMOVED lines=15> */
.L_x_5773:
        /* <DEDUP_REMOVED lines=15> */
.L_x_5774:
        /* <DEDUP_REMOVED lines=15> */
.L_x_5775:
        /* <DEDUP_REMOVED lines=10> */
.L_x_5762:
[----:B------:R-:W-:Y:S05]  /*17880*/  BSYNC B1 ;  /* 0x0000000000017941 */ /* 0x000fea0003800000 */
.L_x_5761:
        /* <DEDUP_REMOVED lines=12> */
.L_x_5740:
[----:B------:R-:W-:Y:S05]  /*17950*/  BSYNC B0 ;  /* 0x0000000000007941 */ /* 0x000fea0003800000 */
.L_x_5739:
        /* <DEDUP_REMOVED lines=14> */
[----:B--23--:R-:W-:-:S04]  /*17a40*/  VIMNMX R4, R10, R0, PT ;  /* 0x000000000a047248 */ /* 0x00cfc80003fe0100 */
[----:B------:R-:W-:Y:S01]  /*17a50*/  ISETP.GT.AND P0, PT, R4, RZ, PT ;  /* 0x000000ff0400720c */ /* 0x000fe20003f04270 */
        /* <DEDUP_REMOVED lines=8> */
[----:B------:R-:W3:Y:S01]  /*17ae0*/  LDC.64 R4, c[0x0][0xd60] ;  /* 0x00035800ff047b82 */ /* 0x000ee20000000a00 */
[----:B------:R-:W2:Y:S08]  /*17af0*/  FLO.U32 R0, UR4 ;  /* 0x0000000400007d00 */ /* 0x000eb000080e0000 */
[----:B------:R-:W3:Y:S01]  /*17b00*/  POPC R2, UR4 ;  /* 0x0000000400027d09 */ /* 0x000ee20008000000 */
[----:B--2---:R-:W-:-:S13]  /*17b10*/  ISETP.EQ.U32.AND P0, PT, R0, R3, PT ;  /* 0x000000030000720c */ /* 0x004fda0003f02070 */
[----:B---3--:R-:W2:Y:S01]  /*17b20*/  @P0 ATOMG.E.ADD.STRONG.GPU PT, R5, desc[UR40][R4.64], R2 ;  /* 0x00000002040509a8 */ /* 0x008ea200081ee1e8 */
[----:B------:R-:W3:Y:S02]  /*17b30*/  S2R R3, SR_LTMASK ;  /* 0x0000000000037919 */ /* 0x000ee40000003900 */
[----:B---3--:R-:W-:-:S06]  /*17b40*/  LOP3.LUT R3, R3, UR4, RZ, 0xc0, !PT ;  /* 0x0000000403037c12 */ /* 0x008fcc000f8ec0ff */
[----:B------:R-:W3:Y:S01]  /*17b50*/  POPC R3, R3 ;  /* 0x0000000300037309 */ /* 0x000ee20000000000 */
[----:B--2---:R-:W3:Y:S02]  /*17b60*/  SHFL.IDX PT, R0, R5, R0, 0x1f ;  /* 0x00001f0005007589 */ /* 0x004ee400000e0000 */
[----:B---3--:R-:W-:Y:S01]  /*17b70*/  IADD3 R16, R0, UR36, R3 ;  /* 0x0000002400107c10 */ /* 0x008fe2000fffe003 */
[----:B------:R-:W-:Y:S06]  /*17b80*/  BRA `(.L_x_5779) ;  /* 0x0000004c00607947 */ /* 0x000fec0003800000 */
.L_x_5778:
        /* <DEDUP_REMOVED lines=20> */
[----:B0-2---:R-:W-:Y:S05]  /*17cd0*/  CALL.ABS.NOINC R2 ;  /* 0x0000000002007343 */ /* 0x005fea0003c00000 */
.L_x_5781:
[----:B------:R-:W-:Y:S05]  /*17ce0*/  BSYNC B6 ;  /* 0x0000000000067941 */ /* 0x000fea0003800000 */
.L_x_5780:
        /* <DEDUP_REMOVED lines=15> */
[----:B-1----:R-:W-:Y:S02]  /*17de0*/  IMAD.U32 R11, RZ, RZ, UR5 ;  /* 0x00000005ff0b7e24 */ /* 0x002fe4000f8e00ff */
[----:B------:R-:W-:Y:S02]  /*17df0*/  IMAD.MOV.U32 R8, RZ, RZ, 0x70 ;  /* 0x00000070ff087424 */ /* 0x000fe400078e00ff */
[----:B------:R-:W-:Y:S02]  /*17e00*/  IMAD.MOV.U32 R12, RZ, RZ, 0x1 ;  /* 0x00000001ff0c7424 */ /* 0x000fe400078e00ff */
[----:B--2---:R-:W-:-:S07]  /*17e10*/  IMAD.MOV.U32 R13, RZ, RZ, RZ ;  /* 0x000000ffff0d7224 */ /* 0x004fce00078e00ff */
[----:B------:R-:W-:-:S07]  /*17e20*/  LEPC R20, `(.L_x_5784) ;  /* 0x000000001014794e */ /* 0x000fce0000000000 */
[----:B0--3--:R-:W-:Y:S05]  /*17e30*/  CALL.ABS.NOINC R2 ;  /* 0x0000000002007343 */ /* 0x009fea0003c00000 */
.L_x_5784:
        /* <DEDUP_REMOVED lines=16> */
.L_x_5783:
[----:B------:R-:W-:Y:S05]  /*17f40*/  BSYNC B6 ;  /* 0x0000000000067941 */ /* 0x000fea0003800000 */
.L_x_5782:
        /* <DEDUP_REMOVED lines=10> */
[----:B----4-:R2:W3:Y:S02]  /*17ff0*/  @P0 LDG.E R7, desc[UR40][R2.64] ;  /* 0x0000002802070981 */ /* 0x0104e4000c1e1900 */
        /* <DEDUP_REMOVED lines=14> */
.L_x_5951:
        /* <DEDUP_REMOVED lines=12> */
.L_x_5954:
        /* <DEDUP_REMOVED lines=25> */
.L_x_5788:
[----:B------:R-:W3:Y:S04]  /*18330*/  LDL R7, [R1+0x4] ;  /* 0x0000040001077983 */ /* 0x000ee80000100800 */
[----:B0-2---:R-:W3:Y:S04]  /*18340*/  LDL R0, [R1+0xc] ;  /* 0x00000c0001007983 */ /* 0x005ee80000100800 */
[----:B------:R-:W2:Y:S01]  /*18350*/  LDL R2, [R1+0x1c] ;  /* 0x00001c0001027983 */ /* 0x000ea20000100800 */
[----:B---3--:R-:W-:Y:S01]  /*18360*/  IMAD R0, R0, 0x8, R7 ;  /* 0x0000000800007824 */ /* 0x008fe200078e0207 */
[----:B--2---:R-:W-:-:S04]  /*18370*/  SHF.L.U32 R2, R2, 0x1f, RZ ;  /* 0x0000001f02027819 */ /* 0x004fc800000006ff */
[----:B------:R-:W0:Y:S02]  /*18380*/  SYNCS.PHASECHK.TRANS64.TRYWAIT P0, [R0+URZ+0x32440], R2 ;  /* 0x03244002000075a7 */ /* 0x000e24000800017f */
[----:B0-----:R-:W-:Y:S05]  /*18390*/  @!P0 BRA `(.L_x_5789) ;  /* 0x0000006c00148947 */ /* 0x001fea0003800000 */
.L_x_5955:
        /* <DEDUP_REMOVED lines=11> */
.L_x_5790:
        /* <DEDUP_REMOVED lines=27> */
.L_x_5786:
        /* <DEDUP_REMOVED lines=31> */
[----:B-1----:R-:W-:Y:S02]  /*187f0*/  IMAD.U32 R11, RZ, RZ, UR9 ;  /* 0x00000009ff0b7e24 */ /* 0x002fe4000f8e00ff */
[----:B------:R-:W-:Y:S02]  /*18800*/  IMAD.MOV.U32 R8, RZ, RZ, 0x70 ;  /* 0x00000070ff087424 */ /* 0x000fe400078e00ff */
[----:B------:R-:W-:Y:S02]  /*18810*/  IMAD.MOV.U32 R12, RZ, RZ, 0x1 ;  /* 0x00000001ff0c7424 */ /* 0x000fe400078e00ff */
[----:B------:R-:W-:-:S07]  /*18820*/  IMAD.MOV.U32 R13, RZ, RZ, RZ ;  /* 0x000000ffff0d7224 */ /* 0x000fce00078e00ff */
[----:B------:R-:W-:-:S07]  /*18830*/  LEPC R20, `(.L_x_5792) ;  /* 0x000000001014794e */ /* 0x000fce0000000000 */
[----:B0-----:R-:W-:Y:S05]  /*18840*/  CALL.ABS.NOINC R2 ;  /* 0x0000000002007343 */ /* 0x001fea0003c00000 */
.L_x_5792:
[----:B------:R-:W-:Y:S05]  /*18850*/  BSYNC B6 ;  /* 0x0000000000067941 */ /* 0x000fea0003800000 */
.L_x_5791:
[----:B------:R-:W3:Y:S01]  /*18860*/  LDL R4, [R1+0x50] ;  /* 0x0000500001047983 */ /* 0x000ee20000100800 */
[----:B------:R-:W0:Y:S01]  /*18870*/  LDC R7, c[0x0][0x448] ;  /* 0x00011200ff077b82 */ /* 0x000e220000000800 */
[----:B------:R-:W-:Y:S01]  /*18880*/  ULDC.64 UR4, c[0x0][0x298] ;  /* 0x0000a60000047ab9 */ /* 0x000fe20000000a00 */
[----:B------:R-:W-:Y:S01]  /*18890*/  ULDC.64 UR6, c[0x0][0x280] ;  /* 0x0000a00000067ab9 */ /* 0x000fe20000000a00 */
[----:B------:R-:W4:Y:S04]  /*188a0*/  LDL R10, [R1+0x3c] ;  /* 0x00003c00010a7983 */ /* 0x000f280000100800 */
[----:B------:R-:W4:Y:S01]  /*188b0*/  LDL R9, [R1+0x5c] ;  /* 0x00005c0001097983 */ /* 0x000f220000100800 */
[----:B--2---:R-:W2:Y:S01]  /*188c0*/  S2R R2, SR_TID.X ;  /* 0x0000000000027919 */ /* 0x004ea20000002100 */
[----:B------:R-:W1:Y:S02]  /*188d0*/  S2R R0, SR_TID.X ;  /* 0x0000000000007919 */ /* 0x000e640000002100 */
[----:B------:R-:W4:Y:S04]  /*188e0*/  LDL R8, [R1+0x60] ;  /* 0x0000600001087983 */ /* 0x000f280000100800 */
[----:B------:R-:W4:Y:S01]  /*188f0*/  LDL R6, [R1+0x44] ;  /* 0x0000440001067983 */ /* 0x000f220000100800 */
[----:B0-----:R-:W-:-:S13]  /*18900*/  ISETP.NE.AND P0, PT, R7, 0x1, PT ;  /* 0x000000010700780c */ /* 0x001fda0003f05270 */
[----:B------:R-:W0:Y:S01]  /*18910*/  @P0 LDC R3, c[0x0][0x450] ;  /* 0x00011400ff030b82 */ /* 0x000e220000000800 */
[----:B--2---:R-:W-:-:S04]  /*18920*/  LOP3.LUT R2, R2, 0x7f, RZ, 0xc0, !PT ;  /* 0x0000007f02027812 */ /* 0x004fc800078ec0ff */
[----:B------:R-:W-:Y:S01]  /*18930*/  SHF.R.U32.HI R2, RZ, 0x3, R2 ;  /* 0x00000003ff027819 */ /* 0x000fe20000011602 */
[----:B-1----:R-:W-:-:S05]  /*18940*/  IMAD.SHL.U32 R0, R0, 0x10, RZ ;  /* 0x0000001000007824 */ /* 0x002fca00078e00ff */
        /* <DEDUP_REMOVED lines=127> */
.L_x_5972:
        /* <DEDUP_REMOVED lines=12> */
.L_x_5794:
        /* <DEDUP_REMOVED lines=38> */
.L_x_5796:
[----:B------:R-:W-:Y:S05]  /*19460*/  BSYNC B6 ;  /* 0x0000000000067941 */ /* 0x000fea0003800000 */
.L_x_5795:
        /* <DEDUP_REMOVED lines=145> */
[----:B------:R0:W1:Y:S04]  /*19d80*/  SHFL.IDX PT, R6, R0, 0x7, 0x181f ;  /* 0x00f81f0000067f89 */ /* 0x00006800000e0000 */
[----:B------:R0:W-:Y:S04]  /*19d90*/  @!P4 LDGSTS.E.BYPASS.LTC128B.128 [R9+0x25400], desc[UR40][R4.64], !P3 ;  /* 0x254000000409cfae */ /* 0x0001e8000d901d68 */
[----:B------:R0:W-:Y:S04]  /*19da0*/  @!P4 LDGSTS.E.BYPASS.LTC128B.128 [R9+0x29400], desc[UR40][R4.64+0x80], !P2 ;  /* 0x294000800409cfae */ /* 0x0001e8000d101d68 */
[----:B------:R0:W-:Y:S04]  /*19db0*/  @!P4 LDGSTS.E.BYPASS.LTC128B.128 [R9+0x2d400], desc[UR40][R4.64+0x100], !P1 ;  /* 0x2d4001000409cfae */ /* 0x0001e8000c901d68 */
[----:B------:R0:W-:Y:S04]  /*19dc0*/  @!P4 LDGSTS.E.BYPASS.LTC128B.128 [R9+0x31400], desc[UR40][R4.64+0x180], !P0 ;  /* 0x314001800409cfae */ /* 0x0001e8000c101d68 */
[----:B------:R-:W2:Y:S02]  /*19dd0*/  SHFL.IDX PT, R2, R2, 0x7, 0x181f ;  /* 0x00f81f0002027f89 */ /* 0x000ea400000e0000 */
.L_x_5990:
[----:B0-----:R-:W4:Y:S01]  /*19de0*/  LDL.LU R0, [R1+0x78] ;  /* 0x0000780001007983 */ /* 0x001f220000300800 */
[----:B------:R-:W-:Y:S01]  /*19df0*/  BSSY B0, `(.L_x_5798) ;  /* 0x000000d000007945 */ /* 0x000fe20003800000 */
[----:B----4-:R-:W-:-:S13]  /*19e00*/  ISETP.GE.AND P4, PT, R0, R3, PT ;  /* 0x000000030000720c */ /* 0x010fda0003f86270 */
[----:B------:R-:W-:Y:S05]  /*19e10*/  @P4 BRA `(.L_x_5799) ;  /* 0x0000000000284947 */ /* 0x000fea0003800000 */
[----:B------:R-:W4:Y:S01]  /*19e20*/  LDL R0, [R1+0x18] ;  /* 0x0000180001007983 */ /* 0x000f220000100800 */
[----:B--2---:R-:W-:-:S05]  /*19e30*/  LEA R2, P4, R8, R2, 0x1 ;  /* 0x0000000208027211 */ /* 0x004fca00078808ff */
[----:B-1----:R-:W-:-:S05]  /*19e40*/  IMAD.X R3, RZ, RZ, R6, P4 ;  /* 0x000000ffff037224 */ /* 0x002fca00020e0606 */
[----:B------:R-:W-:Y:S01]  /*19e50*/  @!PT LDS RZ, [RZ] ;  /* 0x00000000fffff984 */ /* 0x000fe20000000800 */
[----:B------:R-:W-:Y:S01]  /*19e60*/  @!PT LDS RZ, [RZ] ;  /* 0x00000000fffff984 */ /* 0x000fe20000000800 */
[----:B------:R-:W-:Y:S01]  /*19e70*/  @!PT LDS RZ, [RZ] ;  /* 0x00000000fffff984 */ /* 0x000fe20000000800 */
[----:B----4-:R0:W-:Y:S04]  /*19e80*/  LDGSTS.E.BYPASS.LTC128B.128 [R0+0x25c00], desc[UR40][R2.64], !P3 ;  /* 0x25c0000002007fae */ /* 0x0101e8000d901d68 */
[----:B------:R0:W-:Y:S04]  /*19e90*/  LDGSTS.E.BYPASS.LTC128B.128 [R0+0x29c00], desc[UR40][R2.64+0x80], !P2 ;  /* 0x29c0008002007fae */ /* 0x0001e8000d101d68 */
[----:B------:R0:W-:Y:S04]  /*19ea0*/  LDGSTS.E.BYPASS.LTC128B.128 [R0+0x2dc00], desc[UR40][R2.64+0x100], !P1 ;  /* 0x2dc0010002007fae */ /* 0x0001e8000c901d68 */
[----:B------:R0:W-:Y:S02]  /*19eb0*/  LDGSTS.E.BYPASS.LTC128B.128 [R0+0x31c00], desc[UR40][R2.64+0x180], !P0 ;  /* 0x31c0018002007fae */ /* 0x0001e4000c101d68 */
.L_x_5799:
[----:B------:R-:W-:Y:S05]  /*19ec0*/  BSYNC B0 ;  /* 0x0000000000007941 */ /* 0x000fea0003800000 */
.L_x_5798:
[----:B------:R4:W5:Y:S01]  /*19ed0*/  LDL R8, [R1+0x4] ;  /* 0x0000040001087983 */ /* 0x0009620000100800 */
[----:B------:R-:W-:Y:S01]  /*19ee0*/  PLOP3.LUT P0, PT, PT, PT, PT, 0x80, 0x0 ;  /* 0x000000000000781c */ /* 0x000fe20003f0f070 */
[----:B------:R-:W-:-:S12]  /*19ef0*/  NOP ;  /* 0x0000000000007918 */ /* 0x000fd80000000000 */
.L_x_5800:
[----:B0-2---:R-:W2:Y:S01]  /*19f00*/  LDL R2, [R1+0x4] ;  /* 0x0000040001027983 */ /* 0x005ea20000100800 */
        /* <DEDUP_REMOVED lines=18> */
.L_x_5991:
[----:B------:R-:W-:Y:S05]  /*1a030*/  BSYNC B0 ;  /* 0x0000000000007941 */ /* 0x000fea0003800000 */
.L_x_5801:
[----:B0-----:R-:W2:Y:S01]  /*1a040*/  LDL R2, [R1+0x8] ;  /* 0x0000080001027983 */ /* 0x001ea20000100800 */
[----:B------:R-:W-:Y:S01]  /*1a050*/  BSSY B0, `(.L_x_5803) ;  /* 0x0000063000007945 */ /* 0x000fe20003800000 */
[----:B--2---:R-:W-:-:S13]  /*1a060*/  LOP3.LUT P0, RZ, R2, 0x1, RZ, 0xc0, !PT ;  /* 0x0000000102ff7812 */ /* 0x004fda000780c0ff */
[----:B------:R-:W-:Y:S05]  /*1a070*/  @!P0 BRA `(.L_x_5804) ;  /* 0x0000000400808947 */ /* 0x000fea0003800000 */
[----:B------:R-:W2:Y:S04]  /*1a080*/  LDL R2, [R1+0x4] ;  /* 0x0000040001027983 */ /* 0x000ea80000100800 */
[----:B---3--:R-:W3:Y:S01]  /*1a090*/  LDL R4, [R1+0x1c] ;  /* 0x00001c0001047983 */ /* 0x008ee20000100800 */
[----:B------:R-:W0:Y:S01]  /*1a0a0*/  S2R R3, SR_TID.X ;  /* 0x0000000000037919 */ /* 0x000e220000002100 */
[----:B--2---:R-:W-:Y:S02]  /*1a0b0*/  MOV R5, R2 ;  /* 0x0000000200057202 */ /* 0x004fe40000000f00 */
        /* <DEDUP_REMOVED lines=8> */
.L_x_5992:
[----:B------:R-:W-:Y:S05]  /*1a140*/  BSYNC B1 ;  /* 0x0000000000017941 */ /* 0x000fea0003800000 */
.L_x_5805:
        /* <DEDUP_REMOVED lines=9> */
.L_x_5808:
[----:B------:R-:W-:Y:S05]  /*1a1e0*/  BSYNC B1 ;  /* 0x0000000000017941 */ /* 0x000fea0003800000 */
.L_x_5807:
        /* <DEDUP_REMOVED lines=14> */
.L_x_5809:
        /* <DEDUP_REMOVED lines=16> */
.L_x_5810:
        /* <DEDUP_REMOVED lines=16> */
.L_x_5811:
        /* <DEDUP_REMOVED lines=16> */
.L_x_5812:
        /* <DEDUP_REMOVED lines=11> */
.L_x_5804:
[----:B------:R-:W-:Y:S05]  /*1a680*/  BSYNC B0 ;  /* 0x0000000000007941 */ /* 0x000fea0003800000 */
.L_x_5803:
[----:B---3--:R-:W2:Y:S01]  /*1a690*/  LDL R4, [R1+0x38] ;  /* 0x0000380001047983 */ /* 0x008ea20000100800 */
        /* <DEDUP_REMOVED lines=9> */
[----:B-1----:R-:W2:Y:S04]  /*1a730*/  LDL R6, [R1+0x8] ;  /* 0x0000080001067983 */ /* 0x002ea80000100800 */
        /* <DEDUP_REMOVED lines=38> */
.L_x_5819:
[----:B------:R-:W2:Y:S01]  /*1a9a0*/  LDL R2, [R1+0x4] ;  /* 0x0000040001027983 */ /* 0x000ea20000100800 */
[----:B------:R-:W-:Y:S01]  /*1a9b0*/  SHF.L.U32 R6, R8, 0x1f, RZ ;  /* 0x0000001f08067819 */ /* 0x000fe200000006ff */
[----:B-1----:R-:W1:Y:S01]  /*1a9c0*/  S2R R0, SR_TID.X ;  /* 0x0000000000007919 */ /* 0x002e620000002100 */
[----:B------:R-:W-:Y:S01]  /*1a9d0*/  BSSY B3, `(.L_x_5820) ;  /* 0x0000006000037945 */ /* 0x000fe20003800000 */
[----:B-1----:R-:W-:-:S04]  /*1a9e0*/  LOP3.LUT R0, R0, 0x7f, RZ, 0xc0, !PT ;  /* 0x0000007f00007812 */ /* 0x002fc800078ec0ff */
[----:B------:R-:W-:Y:S01]  /*1a9f0*/  ISETP.NE.AND P1, PT, R0, RZ, PT ;  /* 0x000000ff0000720c */ /* 0x000fe20003f25270 */
[----:B--2---:R-:W-:-:S04]  /*1aa00*/  IMAD R2, R9, 0x8, R2 ;  /* 0x0000000809027824 */ /* 0x004fc800078e0202 */
[----:B------:R-:W1:Y:S02]  /*1aa10*/  SYNCS.PHASECHK.TRANS64.TRYWAIT P0, [R2+URZ+0x32440], R6 ;  /* 0x03244006020075a7 */ /* 0x000e64000800017f */
[----:B-1----:R-:W-:Y:S06]  /*1aa20*/  @!P0 BRA `(.L_x_5821) ;  /* 0x0000005c00e08947 */ /* 0x002fec0003800000 */
.L_x_5993:
[----:B------:R-:W-:Y:S05]  /*1aa30*/  BSYNC B3 ;  /* 0x0000000000037941 */ /* 0x000fea0003800000 */
.L_x_5820:
        /* <DEDUP_REMOVED lines=9> */
.L_x_5823:
[----:B------:R-:W-:Y:S05]  /*1aad0*/  BSYNC B3 ;  /* 0x0000000000037941 */ /* 0x000fea0003800000 */
.L_x_5822:
        /* <DEDUP_REMOVED lines=14> */
.L_x_5824:
        /* <DEDUP_REMOVED lines=14> */
.L_x_5994:
[----:B------:R-:W-:Y:S05]  /*1aca0*/  BSYNC B3 ;  /* 0x0000000000037941 */ /* 0x000fea0003800000 */
.L_x_5825:
        /* <DEDUP_REMOVED lines=11> */
.L_x_5828:
[----:B------:R-:W-:Y:S05]  /*1ad60*/  BSYNC B3 ;  /* 0x0000000000037941 */ /* 0x000fea0003800000 */
.L_x_5827:
        /* <DEDUP_REMOVED lines=11> */
.L_x_5829:
        /* <DEDUP_REMOVED lines=16> */
.L_x_5830:
        /* <DEDUP_REMOVED lines=16> */
.L_x_5831:
        /* <DEDUP_REMOVED lines=16> */
.L_x_5832:
        /* <DEDUP_REMOVED lines=11> */
.L_x_5818:
[----:B------:R-:W-:Y:S05]  /*1b1d0*/  BSYNC B1 ;  /* 0x0000000000017941 */ /* 0x000fea0003800000 */
.L_x_5817:
[----:B------:R-:W2:Y:S02]  /*1b1e0*/  LDL.LU R5, [R1+0x38] ;  /* 0x0000380001057983 */ /* 0x000ea40000300800 */
[----:B--2---:R-:W-:-:S07]  /*1b1f0*/  VIADD R0, R5, 0xfffffffd ;  /* 0xfffffffd05007836 */ /* 0x004fce0000000000 */
.L_x_5816:
[----:B------:R-:W-:Y:S05]  /*1b200*/  BSYNC B2 ;  /* 0x0000000000027941 */ /* 0x000fea0003800000 */
.L_x_5815:
[----:B------:R-:W-:-:S13]  /*1b210*/  ISETP.NE.AND P0, PT, R4, RZ, PT ;  /* 0x000000ff0400720c */ /* 0x000fda0003f05270 */
[----:B------:R-:W-:Y:S05]  /*1b220*/  @!P0 BRA `(.L_x_5814) ;  /* 0x0000001400488947 */ /* 0x000fea0003800000 */
.L_x_5865:
        /* <DEDUP_REMOVED lines=8> */
[----:B-1----:R-:W-:Y:S02]  /*1b2b0*/  SEL R6, RZ, 0x1, P0 ;  /* 0x00000001ff067807 */ /* 0x002fe40000000000 */
        /* <DEDUP_REMOVED lines=28> */
.L_x_5835:
        /* <DEDUP_REMOVED lines=9> */
.L_x_5995:
[----:B------:R-:W-:Y:S05]  /*1b510*/  BSYNC B2 ;  /* 0x0000000000027941 */ /* 0x000fea0003800000 */
.L_x_5836:
        /* <DEDUP_REMOVED lines=9> */
.L_x_5839:
[----:B------:R-:W-:Y:S05]  /*1b5b0*/  BSYNC B2 ;  /* 0x0000000000027941 */ /* 0x000fea0003800000 */
.L_x_5838:
        /* <DEDUP_REMOVED lines=13> */
.L_x_5840:
        /* <DEDUP_REMOVED lines=14> */
.L_x_5996:
[----:B------:R-:W-:Y:S05]  /*1b770*/  BSYNC B2 ;  /* 0x0000000000027941 */ /* 0x000fea0003800000 */
.L_x_5841:
        /* <DEDUP_REMOVED lines=11> */
.L_x_5844:
[----:B------:R-:W-:Y:S05]  /*1b830*/  BSYNC B2 ;  /* 0x0000000000027941 */ /* 0x000fea0003800000 */
.L_x_5843:
        /* <DEDUP_REMOVED lines=10> */
.L_x_5845:
        /* <DEDUP_REMOVED lines=16> */
.L_x_5846:
        /* <DEDUP_REMOVED lines=16> */
.L_x_5847:
        /* <DEDUP_REMOVED lines=16> */
.L_x_5848:
        /* <DEDUP_REMOVED lines=11> */
.L_x_5834:
[----:B------:R-:W-:Y:S05]  /*1bc90*/  BSYNC B1 ;  /* 0x0000000000017941 */ /* 0x000fea0003800000 */
.L_x_5833:
        /* <DEDUP_REMOVED lines=36> */
.L_x_5851:
        /* <DEDUP_REMOVED lines=9> */
.L_x_5997:
[----:B------:R-:W-:Y:S05]  /*1bf70*/  BSYNC B2 ;  /* 0x0000000000027941 */ /* 0x000fea0003800000 */
.L_x_5852:
        /* <DEDUP_REMOVED lines=9> */
.L_x_5855:
[----:B------:R-:W-:Y:S05]  /*1c010*/  BSYNC B2 ;  /* 0x0000000000027941 */ /* 0x000fea0003800000 */
.L_x_5854:
        /* <DEDUP_REMOVED lines=14> */
.L_x_5856:
        /* <DEDUP_REMOVED lines=14> */
.L_x_5998:
[----:B------:R-:W-:Y:S05]  /*1c1e0*/  BSYNC B2 ;  /* 0x0000000000027941 */ /* 0x000fea0003800000 */
.L_x_5857:
        /* <DEDUP_REMOVED lines=11> */
.L_x_5860:
[----:B------:R-:W-:Y:S05]  /*1c2a0*/  BSYNC B2 ;  /* 0x0000000000027941 */ /* 0x000fea0003800000 */
.L_x_5859:
        /* <DEDUP_REMOVED lines=11> */
.L_x_5861:
        /* <DEDUP_REMOVED lines=12> */
[----:B------:R-:W-:Y:S01]  /*1c420*/  UMOV UR10, 0x40 ;  /* 0x00000040000a7882 */ /* 0x000fe20000000000 */
[----:B------:R-:W-:Y:S02]  /*1c430*/  R2UR UR7, R9 ;  /* 0x00000000090772ca */ /* 0x000fe400000e0000 */
[----:B------:R-:W-:Y:S02]  /*1c440*/  PLOP3.LUT P0, PT, PT, PT, PT, 0x80, 0x0 ;  /* 0x000000000000781c */ /* 0x000fe40003f0f070 */
[----:B------:R-:W-:-:S11]  /*1c450*/  IADD3 R4, R2, 0x3400, RZ ;  /* 0x0000340002047810 */ /* 0x000fd60007ffe0ff */
.L_x_5862:
        /* <DEDUP_REMOVED lines=16> */
.L_x_5863:
        /* <DEDUP_REMOVED lines=16> */
.L_x_5864:
        /* <DEDUP_REMOVED lines=11> */
.L_x_5850:
[----:B------:R-:W-:Y:S05]  /*1c710*/  BSYNC B1 ;  /* 0x0000000000017941 */ /* 0x000fea0003800000 */
.L_x_5849:
[C---:B------:R-:W-:Y:S01]  /*1c720*/  ISETP.GT.AND P0, PT, R0.reuse, 0x1, PT ;  /* 0x000000010000780c */ /* 0x040fe20003f04270 */
[----:B------:R-:W-:-:S12]  /*1c730*/  VIADD R0, R0, 0xfffffffe ;  /* 0xfffffffe00007836 */ /* 0x000fd80000000000 */
[----:B------:R-:W-:Y:S05]  /*1c740*/  @P0 BRA `(.L_x_5865) ;  /* 0xffffffe800b80947 */ /* 0x000fea000383ffff */
.L_x_5814:
[----:B------:R-:W-:Y:S05]  /*1c750*/  BSYNC B0 ;  /* 0x0000000000007941 */ /* 0x000fea0003800000 */
.L_x_5813:
[----:B------:R-:W2:Y:S04]  /*1c760*/  LDL.LU R4, [R1+0xc] ;  /* 0x00000c0001047983 */ /* 0x000ea80000300800 */
[----:B------:R-:W3:Y:S01]  /*1c770*/  LDL.LU R3, [R1+0x1c] ;  /* 0x00001c0001037983 */ /* 0x000ee20000300800 */
[----:B------:R-:W0:Y:S01]  /*1c780*/  S2R R2, SR_TID.X ;  /* 0x0000000000027919 */ /* 0x000e220000002100 */
[----:B------:R-:W-:Y:S01]  /*1c790*/  BSSY B0, `(.L_x_5866) ;  /* 0x0000015000007945 */ /* 0x000fe20003800000 */
[----:B0-----:R-:W-:-:S04]  /*1c7a0*/  LOP3.LUT R2, R2, 0x7f, RZ, 0xc0, !PT ;  /* 0x0000007f02027812 */ /* 0x001fc800078ec0ff */
[----:B------:R-:W-:Y:S01]  /*1c7b0*/  ISETP.NE.AND P1, PT, R2, RZ, PT ;  /* 0x000000ff0200720c */ /* 0x000fe20003f25270 */
[----:B--2---:R-:W-:-:S05]  /*1c7c0*/  VIADD R0, R4, 0x1 ;  /* 0x0000000104007836 */ /* 0x004fca0000000000 */
[----:B------:R-:W-:-:S04]  /*1c7d0*/  ISETP.NE.AND P0, PT, R0, 0x2, PT ;  /* 0x000000020000780c */ /* 0x000fc80003f05270 */
[----:B------:R-:W-:-:S04]  /*1c7e0*/  SEL R2, RZ, 0x1, P0 ;  /* 0x00000001ff027807 */ /* 0x000fc80000000000 */
[----:B---3--:R-:W-:-:S05]  /*1c7f0*/  LOP3.LUT R3, R3, R2, RZ, 0x3c, !PT ;  /* 0x0000000203037212 */ /* 0x008fca00078e3cff */
[----:B------:R0:W-:Y:S01]  /*1c800*/  STL [R1+0x1c], R3 ;  /* 0x00001c0301007387 */ /* 0x0001e20000100800 */
[----:B------:R-:W-:Y:S05]  /*1c810*/  @P1 BRA `(.L_x_5867) ;  /* 0x0000000000301947 */ /* 0x000fea0003800000 */
[----:B0-----:R-:W0:Y:S01]  /*1c820*/  S2R R3, SR_LANEID ;  /* 0x0000000000037919 */ /* 0x001e220000000000 */
[----:B------:R-:W-:Y:S01]  /*1c830*/  VOTEU.ANY UR4, UPT, PT ;  /* 0x0000000000047886 */ /* 0x000fe200038e0100 */
[----:B------:R-:W2:Y:S01]  /*1c840*/  LDC.64 R4, c[0x0][0xd60] ;  /* 0x00035800ff047b82 */ /* 0x000ea20000000a00 */
[----:B------:R-:W0:Y:S02]  /*1c850*/  FLO.U32 R2, UR4 ;  /* 0x0000000400027d00 */ /* 0x000e2400080e0000 */
[----:B0-----:R-:W-:-:S06]  /*1c860*/  ISETP.EQ.U32.AND P1, PT, R2, R3, PT ;  /* 0x000000030200720c */ /* 0x001fcc0003f22070 */
[----:B------:R-:W2:Y:S07]  /*1c870*/  POPC R3, UR4 ;  /* 0x0000000400037d09 */ /* 0x000eae0008000000 */
[----:B--2---:R-:W2:Y:S01]  /*1c880*/  @P1 ATOMG.E.ADD.STRONG.GPU PT, R3, desc[UR40][R4.64], R3 ;  /* 0x00000003040319a8 */ /* 0x004ea200081ee1e8 */
[----:B-1----:R-:W0:Y:S02]  /*1c890*/  S2R R6, SR_LTMASK ;  /* 0x0000000000067919 */ /* 0x002e240000003900 */
[----:B0-----:R-:W-:-:S04]  /*1c8a0*/  LOP3.LUT R6, R6, UR4, RZ, 0xc0, !PT ;  /* 0x0000000406067c12 */ /* 0x001fc8000f8ec0ff */
[----:B------:R-:W0:Y:S01]  /*1c8b0*/  POPC R7, R6 ;  /* 0x0000000600077309 */ /* 0x000e220000000000 */
[----:B--2---:R-:W0:Y:S02]  /*1c8c0*/  SHFL.IDX PT, R2, R3, R2, 0x1f ;  /* 0x00001f0203027589 */ /* 0x004e2400000e0000 */
[----:B0-----:R-:W-:-:S07]  /*1c8d0*/  IADD3 R16, R2, UR36, R7 ;  /* 0x0000002402107c10 */ /* 0x001fce000fffe007 */
.L_x_5867:
[----:B------:R-:W-:Y:S05]  /*1c8e0*/  BSYNC B0 ;  /* 0x0000000000007941 */ /* 0x000fea0003800000 */
.L_x_5866:
[----:B------:R-:W-:-:S05]  /*1c8f0*/  SEL R0, R0, RZ, P0 ;  /* 0x000000ff00007207 */ /* 0x000fca0000000000 */
[----:B------:R2:W-:Y:S02]  /*1c900*/  STL [R1+0xc], R0 ;  /* 0x00000c0001007387 */ /* 0x0005e40000100800 */
.L_x_5779:
[----:B------:R-:W-:Y:S05]  /*1c910*/  BSYNC B7 ;  /* 0x0000000000077941 */ /* 0x000fea0003800000 */
.L_x_5777:
        /* <DEDUP_REMOVED lines=13> */
.L_x_5868:
[----:B------:R-:W1:Y:S01]  /*1c9f0*/  S2R R0, SR_TID.X ;  /* 0x0000000000007919 */ /* 0x000e620000002100 */
[----:B------:R-:W-:Y:S01]  /*1ca00*/  UMOV UR4, 0xffffffff ;  /* 0xffffffff00047882 */ /* 0x000fe20000000000 */
[----:B-1----:R-:W-:-:S04]  /*1ca10*/  LOP3.LUT R6, R0, 0x1f, RZ, 0xc0, !PT ;  /* 0x0000001f00067812 */ /* 0x002fc800078ec0ff */
        /* <DEDUP_REMOVED lines=33> */
.L_x_6008:
[----:B------:R-:W-:Y:S02]  /*1cc30*/  ULDC UR4, c[0x0][0xd38] ;  /* 0x00034e0000047ab9 */ /* 0x000fe40000000800 */
[----:B------:R-:W-:-:S04]  /*1cc40*/  IMAD.U32 R4, RZ, RZ, UR4 ;  /* 0x00000004ff047e24 */ /* 0x000fc8000f8e00ff */
[----:B-1----:R-:W-:-:S04]  /*1cc50*/  IMAD R16, R16, R4, RZ ;  /* 0x0000000410107224 */ /* 0x002fc800078e02ff */
[----:B------:R-:W-:-:S05]  /*1cc60*/  IMAD.IADD R5, R5, 0x1, R16 ;  /* 0x0000000105057824 */ /* 0x000fca00078e0210 */
[----:B------:R-:W-:-:S13]  /*1cc70*/  ISETP.GT.AND P6, PT, R5, R0, PT ;  /* 0x000000000500720c */ /* 0x000fda0003fc4270 */
[----:B------:R-:W-:Y:S05]  /*1cc80*/  @P6 BRA `(.L_x_5871) ;  /* 0x00000000009c6947 */ /* 0x000fea0003800000 */
.L_x_5876:
        /* <DEDUP_REMOVED lines=14> */
.L_x_5874:
[----:B------:R-:W-:Y:S05]  /*1cd70*/  BSYNC B0 ;  /* 0x0000000000007941 */ /* 0x000fea0003800000 */
.L_x_5873:
        /* <DEDUP_REMOVED lines=18> */
.L_x_6016:
[----:B------:R-:W-:Y:S02]  /*1cea0*/  ULDC UR4, c[0x0][0xd38] ;  /* 0x00034e0000047ab9 */ /* 0x000fe40000000800 */
[----:B------:R-:W-:-:S04]  /*1ceb0*/  IMAD.U32 R4, RZ, RZ, UR4 ;  /* 0x00000004ff047e24 */ /* 0x000fc8000f8e00ff */
[----:B-1----:R-:W-:-:S04]  /*1cec0*/  IMAD R16, R16, R4, RZ ;  /* 0x0000000410107224 */ /* 0x002fc800078e02ff */
[----:B------:R-:W-:-:S05]  /*1ced0*/  IMAD.IADD R5, R16, 0x1, R5 ;  /* 0x0000000110057824 */ /* 0x000fca00078e0205 */
[----:B------:R-:W-:-:S13]  /*1cee0*/  ISETP.GT.AND P6, PT, R5, R0, PT ;  /* 0x000000000500720c */ /* 0x000fda0003fc4270 */
[----:B------:R-:W-:Y:S05]  /*1cef0*/  @!P6 BRA `(.L_x_5876) ;  /* 0xfffffffc0064e947 */ /* 0x000fea000383ffff */
.L_x_5871:
        /* <DEDUP_REMOVED lines=8> */
.L_x_6020:
[----:B------:R-:W-:Y:S01]  /*1cf80*/  ISETP.NE.AND P0, PT, R5, RZ, PT ;  /* 0x000000ff0500720c */ /* 0x000fe20003f05270 */
[----:B-1----:R-:W-:-:S12]  /*1cf90*/  IMAD.MOV.U32 R2, RZ, RZ, RZ ;  /* 0x000000ffff027224 */ /* 0x002fd800078e00ff */
[----:B------:R-:W-:Y:S05]  /*1cfa0*/  @!P0 BRA `(.L_x_5878) ;  /* 0x0000000000108947 */ /* 0x000fea0003800000 */
[----:B------:R-:W-:Y:S01]  /*1cfb0*/  UMOV UR4, 0xffffffff ;  /* 0xffffffff00047882 */ /* 0x000fe20000000000 */
[----:B------:R-:W-:Y:S02]  /*1cfc0*/  VIADD R12, R6, 0xffffffff ;  /* 0xffffffff060c7836 */ /* 0x000fe40000000000 */
[----:B------:R-:W-:Y:S05]  /*1cfd0*/  BRA.DIV UR4, `(.L_x_5879) ;  /* 0x0000004604487947 */ /* 0x000fea000b800000 */
[----:B------:R1:W3:Y:S02]  /*1cfe0*/  SHFL.IDX PT, R2, R3, R12, 0x1f ;  /* 0x00001f0c03027589 */ /* 0x0002e400000e0000 */
.L_x_5878:
[----:B-----5:R-:W0:Y:S01]  /*1cff0*/  LDC.64 R8, c[0x0][0xd90] ;  /* 0x00036400ff087b82 */ /* 0x020e220000000a00 */
[----:B------:R-:W-:-:S04]  /*1d000*/  IMAD.IADD R19, R6, 0x1, R19 ;  /* 0x0000000106137824 */ /* 0x000fc800078e0213 */
[----:B0-----:R-:W-:-:S06]  /*1d010*/  IMAD.WIDE R6, R19, 0x4, R8 ;  /* 0x0000000413067825 */ /* 0x001fcc00078e0208 */
[----:B------:R-:W2:Y:S01]  /*1d020*/  LDG.E R6, desc[UR40][R6.64] ;  /* 0x0000002806067981 */ /* 0x000ea2000c1e1900 */
[----:B---3--:R-:W-:-:S04]  /*1d030*/  IMAD R16, R2, R4, R16 ;  /* 0x0000000402107224 */ /* 0x008fc800078e0210 */
[----:B------:R-:W-:Y:S02]  /*1d040*/  IMAD.IADD R0, R0, 0x1, -R16 ;  /* 0x0000000100007824 */ /* 0x000fe400078e0a10 */
[----:B--2---:R-:W-:-:S05]  /*1d050*/  IMAD R5, R17, R6, RZ ;  /* 0x0000000611057224 */ /* 0x004fca00078e02ff */
[----:B------:R-:W-:-:S04]  /*1d060*/  IABS R7, R5 ;  /* 0x0000000500077213 */ /* 0x000fc80000000000 */
[----:B-1----:R-:W0:Y:S08]  /*1d070*/  I2F.RP R3, R7 ;  /* 0x0000000700037306 */ /* 0x002e300000209400 */
        /* <DEDUP_REMOVED lines=57> */
.L_x_5872:
[----:B------:R-:W-:Y:S01]  /*1d410*/  UMOV UR4, URZ ;  /* 0x0000003f00047c82 */ /* 0x000fe20008000000 */
[----:B------:R-:W-:Y:S01]  /*1d420*/  UMOV UR5, URZ ;  /* 0x0000003f00057c82 */ /* 0x000fe20008000000 */
[----:B------:R-:W-:Y:S01]  /*1d430*/  ULDC UR6, c[0x0][0xd3c] ;  /* 0x00034f0000067ab9 */ /* 0x000fe20000000800 */
[----:B------:R-:W-:Y:S02]  /*1d440*/  IMAD.MOV.U32 R16, RZ, RZ, R0 ;  /* 0x000000ffff107224 */ /* 0x000fe400078e0000 */
[----:B------:R-:W-:Y:S02]  /*1d450*/  IMAD.U32 R17, RZ, RZ, UR4 ;  /* 0x00000004ff117e24 */ /* 0x000fe4000f8e00ff */
[----:B------:R-:W-:Y:S02]  /*1d460*/  IMAD.U32 R18, RZ, RZ, UR5 ;  /* 0x00000005ff127e24 */ /* 0x000fe4000f8e00ff */
[----:B------:R-:W-:-:S07]  /*1d470*/  IMAD.U32 R19, RZ, RZ, UR6 ;  /* 0x00000006ff137e24 */ /* 0x000fce000f8e00ff */
.L_x_5880:
        /* <DEDUP_REMOVED lines=12> */
.L_x_5869:
[----:B------:R-:W-:Y:S02]  /*1d540*/  ULDC UR4, c[0x0][0xd3c] ;  /* 0x00034f0000047ab9 */ /* 0x000fe40000000800 */
[----:B---3--:R-:W-:-:S13]  /*1d550*/  ISETP.GE.AND P0, PT, R19, UR4, PT ;  /* 0x0000000413007c0c */ /* 0x008fda000bf06270 */
[----:B------:R-:W-:Y:S05]  /*1d560*/  @!P0 BRA `(.L_x_5881) ;  /* 0xffffff8800308947 */ /* 0x000fea000383ffff */
[----:B------:R-:W-:Y:S05]  /*1d570*/  BSYNC B8 ;  /* 0x0000000000087941 */ /* 0x000fea0003800000 */
.L_x_5735:
[----:B--2---:R-:W2:Y:S01]  /*1d580*/  LDL.LU R0, [R1+0x6c] ;  /* 0x00006c0001007983 */ /* 0x004ea20000300800 */
[----:B------:R-:W-:Y:S01]  /*1d590*/  BSSY B0, `(.L_x_5882) ;  /* 0x000000b000007945 */ /* 0x000fe20003800000 */
[----:B------:R-:W3:Y:S01]  /*1d5a0*/  S2R R5, SR_CgaCtaId ;  /* 0x0000000000057919 */ /* 0x000ee20000008800 */
[----:B--2---:R-:W-:-:S05]  /*1d5b0*/  VIADD R0, R0, 0x1 ;  /* 0x0000000100007836 */ /* 0x004fca0000000000 */
[----:B0-----:R-:W-:-:S04]  /*1d5c0*/  LEA.HI R2, R0, R0, RZ, 0x1 ;  /* 0x0000000000027211 */ /* 0x001fc800078f08ff */
[----:B------:R-:W-:-:S05]  /*1d5d0*/  LOP3.LUT R3, R2, 0xfffffffe, RZ, 0xc0, !PT ;  /* 0xfffffffe02037812 */ /* 0x000fca00078ec0ff */
[----:B------:R-:W-:Y:S01]  /*1d5e0*/  IMAD.IADD R3, R0, 0x1, -R3 ;  /* 0x0000000100037824 */ /* 0x000fe200078e0a03 */
[----:B------:R-:W-:-:S04]  /*1d5f0*/  MOV R0, 0x400 ;  /* 0x0000040000007802 */ /* 0x000fc80000000f00 */
[----:B---3--:R-:W-:Y:S02]  /*1d600*/  LEA R0, R5, R0, 0x18 ;  /* 0x0000000005007211 */ /* 0x008fe400078ec0ff */
[----:B------:R-:W-:-:S04]  /*1d610*/  SHF.L.U32 R3, R3, 0x1f, RZ ;  /* 0x0000001f03037819 */ /* 0x000fc800000006ff */
[----:B------:R-:W0:Y:S02]  /*1d620*/  SYNCS.PHASECHK.TRANS64.TRYWAIT P0, [R0+URZ+0x32420], R3 ;  /* 0x03242003000075a7 */ /* 0x000e24000800017f */
[----:B0-----:R-:W-:Y:S05]  /*1d630*/  @!P0 BRA `(.L_x_5883) ;  /* 0x0000003c00d88947 */ /* 0x001fea0003800000 */
.L_x_6023:
[----:B------:R-:W-:Y:S05]  /*1d640*/  BSYNC B0 ;  /* 0x0000000000007941 */ /* 0x000fea0003800000 */
.L_x_5882:
[----:B------:R-:W-:-:S03]  /*1d650*/  UMOV UR4, 0xffffffff ;  /* 0xffffffff00047882 */ /* 0x000fc60000000000 */
[----:B------:R-:W-:Y:S05]  /*1d660*/  BRA.DIV UR4, `(.L_x_5884) ;  /* 0x0000003e04e07947 */ /* 0x000fea000b800000 */
[----:B------:R-:W2:Y:S02]  /*1d670*/  S2R R2, SR_TID.X ;  /* 0x0000000000027919 */ /* 0x000ea40000002100 */
[----:B--2---:R-:W-:-:S04]  /*1d680*/  SHF.R.U32.HI R2, RZ, 0x5, R2 ;  /* 0x00000005ff027819 */ /* 0x004fc80000011602 */
[----:B------:R-:W-:-:S05]  /*1d690*/  LOP3.LUT R2, R2, 0x3, RZ, 0xc0, !PT ;  /* 0x0000000302027812 */ /* 0x000fca00078ec0ff */
[----:B------:R2:W3:Y:S02]  /*1d6a0*/  SHFL.IDX PT, R14, R2, RZ, 0x1f ;  /* 0x00001fff020e7589 */ /* 0x0004e400000e0000 */
.L_x_6026:
[----:B---3--:R-:W-:-:S13]  /*1d6b0*/  ISETP.NE.AND P0, PT, R14, RZ, PT ;  /* 0x000000ff0e00720c */ /* 0x008fda0003f05270 */
[----:B------:R-:W-:Y:S05]  /*1d6c0*/  @P0 BRA `(.L_x_5576) ;  /* 0x0000000000940947 */ /* 0x000fea0003800000 */
[----:B------:R-:W-:-:S03]  /*1d6d0*/  UMOV UR4, 0xffffffff ;  /* 0xffffffff00047882 */ /* 0x000fc60000000000 */
[----:B------:R-:W-:Y:S05]  /*1d6e0*/  BRA.DIV UR4, `(.L_x_5885) ;  /* 0x0000003e04f47947 */ /* 0x000fea000b800000 */
[----:B------:R-:W-:-:S13]  /*1d6f0*/  ELECT P6, URZ, PT ;  /* 0x00000000003f782f */ /* 0x000fda00038c0000 */
.L_x_6029:
[----:B------:R-:W-:Y:S05]  /*1d700*/  @!P6 BRA `(.L_x_5576) ;  /* 0x000000000084e947 */ /* 0x000fea0003800000 */
[----:B--2---:R-:W2:Y:S02]  /*1d710*/  LDL.LU R2, [R1+0x84] ;  /* 0x0000840001027983 */ /* 0x004ea40000300800 */
[----:B--2---:R-:W-:-:S04]  /*1d720*/  LOP3.LUT R2, R2, 0x2, RZ, 0xfc, !PT ;  /* 0x0000000202027812 */ /* 0x004fc800078efcff */
[----:B------:R-:W-:-:S13]  /*1d730*/  ISETP.NE.AND P2, PT, R2, 0x3, PT ;  /* 0x000000030200780c */ /* 0x000fda0003f45270 */
[----:B------:R-:W-:Y:S05]  /*1d740*/  @!P2 BRA `(.L_x_5886) ;  /* 0x000000000004a947 */ /* 0x000fea0003800000 */
[----:B------:R-:W-:Y:S01]  /*1d750*/  BPT.TRAP 0x1 ;  /* 0x000000040000795c */ /* 0x000fe20000300000 */
.L_x_5886:
[----:B0-----:R-:W1:Y:S04]  /*1d760*/  LDL R3, [R1+0xc] ;  /* 0x00000c0001037983 */ /* 0x001e680000100800 */
[----:B------:R-:W2:Y:S01]  /*1d770*/  LDL.LU R7, [R1+0x1c] ;  /* 0x00001c0001077983 */ /* 0x000ea20000300800 */
[----:B------:R-:W-:-:S04]  /*1d780*/  VIADD R2, R0, 0x32440 ;  /* 0x0003244000027836 */ /* 0x000fc80000000000 */
[C---:B-1----:R-:W-:Y:S02]  /*1d790*/  IMAD R6, R3.reuse, 0x8, R2 ;  /* 0x0000000803067824 */ /* 0x042fe400078e0202 */
        /* <DEDUP_REMOVED lines=10> */
.L_x_6030:
[----:B------:R-:W1:Y:S02]  /*1d840*/  SYNCS.PHASECHK.TRANS64.TRYWAIT P0, [R7+URZ], R2 ;  /* 0x00000002070075a7 */ /* 0x000e64000800017f */
[----:B-1----:R-:W-:Y:S05]  /*1d850*/  @!P0 BRA `(.L_x_5888) ;  /* 0x0000003c00cc8947 */ /* 0x002fea0003800000 */
.L_x_6031:
[----:B------:R-:W-:Y:S05]  /*1d860*/  @!P2 BRA `(.L_x_5889) ;  /* 0x000000000004a947 */ /* 0x000fea0003800000 */
[----:B------:R-:W-:Y:S01]  /*1d870*/  BPT.TRAP 0x1 ;  /* 0x000000040000795c */ /* 0x000fe20000300000 */
.L_x_5889:
[----:B------:R-:W2:Y:S01]  /*1d880*/  LDL.LU R4, [R1+0xc] ;  /* 0x00000c0001047983 */ /* 0x000ea20000300800 */
[----:B------:R-:W-:-:S05]  /*1d890*/  IADD3 R0, R0, 0x32460, RZ ;  /* 0x0003246000007810 */ /* 0x000fca0007ffe0ff */
[----:B--2---:R-:W-:-:S04]  /*1d8a0*/  IMAD R4, R4, 0x8, R0 ;  /* 0x0000000804047824 */ /* 0x004fc800078e0200 */
[----:B------:R-:W2:Y:S02]  /*1d8b0*/  SYNCS.PHASECHK.TRANS64.TRYWAIT P0, [R4+URZ], R5 ;  /* 0x00000005040075a7 */ /* 0x000ea4000800017f */
[----:B--2---:R-:W-:Y:S05]  /*1d8c0*/  @!P0 BRA `(.L_x_5890) ;  /* 0x0000003c00c48947 */ /* 0x004fea0003800000 */
.L_x_6032:
[----:B------:R-:W-:-:S07]  /*1d8d0*/  IMAD R3, R3, 0x8, R0 ;  /* 0x0000000803037824 */ /* 0x000fce00078e0200 */
.L_x_5891:
[----:B---3--:R3:W0:Y:S02]  /*1d8e0*/  SYNCS.PHASECHK.TRANS64.TRYWAIT P0, [R3+URZ], R2 ;  /* 0x00000002030075a7 */ /* 0x008624000800017f */
[----:B0-----:R-:W-:Y:S05]  /*1d8f0*/  @!P0 NANOSLEEP.SYNCS 0x989680 ;  /* 0x009896800000895d */ /* 0x001fea0003900000 */
[----:B------:R-:W0:Y:S02]  /*1d900*/  @!P0 SYNCS.PHASECHK.TRANS64 P0, [R3+URZ], R2 ;  /* 0x00000002030085a7 */ /* 0x000e24000800007f */
[----:B0-----:R-:W-:Y:S05]  /*1d910*/  @!P0 BRA `(.L_x_5891) ;  /* 0xfffffffc00f08947 */ /* 0x001fea000383ffff */
.L_x_5576:
[----:B------:R-:W-:Y:S05]  /*1d920*/  BSYNC B9 ;  /* 0x0000000000097941 */ /* 0x000fea0003800000 */
.L_x_5573:
[----:B------:R-:W-:Y:S05]  /*1d930*/  EXIT ;  /* 0x000000000000794d */ /* 0x000fea0003800000 */
.L_x_5594:
[----:B0-----:R0:W1:Y:S02]  /*1d940*/  SYNCS.PHASECHK.TRANS64.TRYWAIT P6, [R96+URZ+0x32490], R107 ;  /* 0x0324906b600075a7 */ /* 0x00106400080c017f */
[----:B-1----:R-:W-:Y:S05]  /*1d950*/  @!P6 NANOSLEEP.SYNCS 0x989680 ;  /* 0x009896800000e95d */ /* 0x002fea0003900000 */
[----:B------:R-:W1:Y:S02]  /*1d960*/  @!P6 SYNCS.PHASECHK.TRANS64 P6, [R96+URZ+0x32490], R107 ;  /* 0x0324906b6000e5a7 */ /* 0x000e6400080c007f */
[----:B-1----:R-:W-:Y:S05]  /*1d970*/  @!P6 BRA `(.L_x_5594) ;  /* 0xfffffffc00f0e947 */ /* 0x002fea000383ffff */
[----:B------:R-:W-:Y:S05]  /*1d980*/  BRA `(.L_x_5892) ;  /* 0xfffffe5400507947 */ /* 0x000fea000383ffff */
.L_x_5612:
[----:B0-----:R0:W1:Y:S02]  /*1d990*/  SYNCS.PHASECHK.TRANS64.TRYWAIT P5, [R96+URZ+0x32490], R107 ;  /* 0x0324906b600075a7 */ /* 0x00106400080a017f */
[----:B-1----:R-:W-:Y:S05]  /*1d9a0*/  @!P5 NANOSLEEP.SYNCS 0x989680 ;  /* 0x009896800000d95d */ /* 0x002fea0003900000 */
[----:B------:R-:W1:Y:S02]  /*1d9b0*/  @!P5 SYNCS.PHASECHK.TRANS64 P5, [R96+URZ+0x32490], R107 ;  /* 0x0324906b6000d5a7 */ /* 0x000e6400080a007f */
[----:B-1----:R-:W-:Y:S05]  /*1d9c0*/  @!P5 BRA `(.L_x_5612) ;  /* 0xfffffffc00f0d947 */ /* 0x002fea000383ffff */
[----:B------:R-:W-:Y:S05]  /*1d9d0*/  BRA `(.L_x_5893) ;  /* 0xfffffe64009c7947 */ /* 0x000fea000383ffff */
.L_x_5621:
[----:B0-----:R0:W1:Y:S02]  /*1d9e0*/  SYNCS.PHASECHK.TRANS64.TRYWAIT P4, [R96+URZ+0x32490], R107 ;  /* 0x0324906b600075a7 */ /* 0x001064000808017f */
[----:B-1----:R-:W-:Y:S05]  /*1d9f0*/  @!P4 NANOSLEEP.SYNCS 0x989680 ;  /* 0x009896800000c95d */ /* 0x002fea0003900000 */
[----:B------:R-:W1:Y:S02]  /*1da00*/  @!P4 SYNCS.PHASECHK.TRANS64 P4, [R96+URZ+0x32490], R107 ;  /* 0x0324906b6000c5a7 */ /* 0x000e64000808007f */
[----:B-1----:R-:W-:Y:S05]  /*1da10*/  @!P4 BRA `(.L_x_5621) ;  /* 0xfffffffc00f0c947 */ /* 0x002fea000383ffff */
[----:B------:R-:W-:Y:S05]  /*1da20*/  BRA `(.L_x_5894) ;  /* 0xfffffe7400c87947 */ /* 0x000fea000383ffff */
.L_x_5627:
[----:B-1----:R1:W2:Y:S02]  /*1da30*/  SYNCS.PHASECHK.TRANS64.TRYWAIT P3, [R96+URZ+0x324b0], R107 ;  /* 0x0324b06b600075a7 */ /* 0x0022a4000806017f */
[----:B--2---:R-:W-:Y:S05]  /*1da40*/  @!P3 NANOSLEEP.SYNCS 0x989680 ;  /* 0x009896800000b95d */ /* 0x004fea0003900000 */
[----:B------:R-:W2:Y:S02]  /*1da50*/  @!P3 SYNCS.PHASECHK.TRANS64 P3, [R96+URZ+0x324b0], R107 ;  /* 0x0324b06b6000b5a7 */ /* 0x000ea4000806007f */
[----:B--2---:R-:W-:Y:S05]  /*1da60*/  @!P3 BRA `(.L_x_5627) ;  /* 0xfffffffc00f0b947 */ /* 0x004fea000383ffff */
[----:B------:R-:W-:Y:S05]  /*1da70*/  BRA `(.L_x_5895) ;  /* 0xfffffe78005c7947 */ /* 0x000fea000383ffff */
.L_x_5635:
        /* <DEDUP_REMOVED lines=13> */
.L_x_5897:
[----:B------:R-:W-:Y:S05]  /*1db50*/  BSYNC B0 ;  /* 0x0000000000007941 */ /* 0x000fea0003800000 */
.L_x_5896:
[----:B------:R-:W-:Y:S05]  /*1db60*/  BRA `(.L_x_5898) ;  /* 0xfffffe8400387947 */ /* 0x000fea000383ffff */
.L_x_5647:
        /* <DEDUP_REMOVED lines=8> */
.L_x_5900:
[----:B------:R-:W-:Y:S05]  /*1dbf0*/  BSYNC B1 ;  /* 0x0000000000017941 */ /* 0x000fea0003800000 */
.L_x_5899:
        /* <DEDUP_REMOVED lines=8> */
.L_x_5901:
[----:B------:R-:W-:Y:S02]  /*1dc80*/  IMAD.MOV.U32 R13, RZ, RZ, R8 ;  /* 0x000000ffff0d7224 */ /* 0x000fe400078e0008 */
[----:B------:R-:W-:-:S07]  /*1dc90*/  IMAD.MOV.U32 R0, RZ, RZ, R14 ;  /* 0x000000ffff007224 */ /* 0x000fce00078e000e */
[----:B------:R-:W-:Y:S05]  /*1dca0*/  WARPSYNC.COLLECTIVE R15, `(.L_x_5902) ;  /* 0x000000000f087348 */ /* 0x000fea0003c00000 */
[----:B------:R0:W1:Y:S02]  /*1dcb0*/  SHFL.IDX P6, R14, R13, R12, R11 ;  /* 0x0000000c0d0e7389 */ /* 0x00006400000c000b */
[----:B01----:R-:W-:Y:S01]  /*1dcc0*/  ENDCOLLECTIVE ;  /* 0x000000000000791b */ /* 0x003fe20003800000 */
.L_x_5902:
[----:B------:R-:W-:Y:S02]  /*1dcd0*/  IMAD.MOV.U32 R13, RZ, RZ, R7 ;  /* 0x000000ffff0d7224 */ /* 0x000fe400078e0007 */
[----:B------:R-:W-:-:S07]  /*1dce0*/  IMAD.MOV.U32 R5, RZ, RZ, R14 ;  /* 0x000000ffff057224 */ /* 0x000fce00078e000e */
[----:B------:R-:W-:Y:S05]  /*1dcf0*/  WARPSYNC.COLLECTIVE R15, `(.L_x_5903) ;  /* 0x000000000f087348 */ /* 0x000fea0003c00000 */
[----:B------:R0:W1:Y:S02]  /*1dd00*/  SHFL.IDX P6, R14, R13, R12, R11 ;  /* 0x0000000c0d0e7389 */ /* 0x00006400000c000b */
[----:B01----:R-:W-:Y:S01]  /*1dd10*/  ENDCOLLECTIVE ;  /* 0x000000000000791b */ /* 0x003fe20003800000 */
.L_x_5903:
[----:B------:R-:W-:Y:S05]  /*1dd20*/  BRA `(.L_x_5904) ;  /* 0xfffffe8800c87947 */ /* 0x000fea000383ffff */
.L_x_5650:
        /* <DEDUP_REMOVED lines=8> */
.L_x_5906:
[----:B------:R-:W-:Y:S05]  /*1ddb0*/  BSYNC B1 ;  /* 0x0000000000017941 */ /* 0x000fea0003800000 */
.L_x_5905:
        /* <DEDUP_REMOVED lines=8> */
.L_x_5907:
[----:B------:R-:W-:Y:S02]  /*1de40*/  IMAD.MOV.U32 R13, RZ, RZ, R8 ;  /* 0x000000ffff0d7224 */ /* 0x000fe400078e0008 */
[----:B------:R-:W-:-:S07]  /*1de50*/  IMAD.MOV.U32 R0, RZ, RZ, R14 ;  /* 0x000000ffff007224 */ /* 0x000fce00078e000e */
[----:B------:R-:W-:Y:S05]  /*1de60*/  WARPSYNC.COLLECTIVE R15, `(.L_x_5908) ;  /* 0x000000000f087348 */ /* 0x000fea0003c00000 */
[----:B------:R0:W1:Y:S02]  /*1de70*/  SHFL.IDX P6, R14, R13, R12, R11 ;  /* 0x0000000c0d0e7389 */ /* 0x00006400000c000b */
[----:B01----:R-:W-:Y:S01]  /*1de80*/  ENDCOLLECTIVE ;  /* 0x000000000000791b */ /* 0x003fe20003800000 */
.L_x_5908:
[----:B------:R-:W-:Y:S02]  /*1de90*/  IMAD.MOV.U32 R13, RZ, RZ, R7 ;  /* 0x000000ffff0d7224 */ /* 0x000fe400078e0007 */
[----:B------:R-:W-:-:S07]  /*1dea0*/  IMAD.MOV.U32 R5, RZ, RZ, R14 ;  /* 0x000000ffff057224 */ /* 0x000fce00078e000e */
[----:B------:R-:W-:Y:S05]  /*1deb0*/  WARPSYNC.COLLECTIVE R15, `(.L_x_5909) ;  /* 0x000000000f087348 */ /* 0x000fea0003c00000 */
[----:B------:R0:W1:Y:S02]  /*1dec0*/  SHFL.IDX P6, R14, R13, R12, R11 ;  /* 0x0000000c0d0e7389 */ /* 0x00006400000c000b */
[----:B01----:R-:W-:Y:S01]  /*1ded0*/  ENDCOLLECTIVE ;  /* 0x000000000000791b */ /* 0x003fe20003800000 */
.L_x_5909:
[----:B------:R-:W-:Y:S05]  /*1dee0*/  BRA `(.L_x_5910) ;  /* 0xfffffe8c00307947 */ /* 0x000fea000383ffff */
.L_x_5654:
[----:B0-----:R0:W1:Y:S02]  /*1def0*/  SYNCS.PHASECHK.TRANS64.TRYWAIT P0, [R19+URZ+0x32400], R34 ;  /* 0x03240022130075a7 */ /* 0x001064000800017f */
[----:B-1----:R-:W-:Y:S05]  /*1df00*/  @!P0 NANOSLEEP.SYNCS 0x989680 ;  /* 0x009896800000895d */ /* 0x002fea0003900000 */
[----:B------:R-:W1:Y:S02]  /*1df10*/  @!P0 SYNCS.PHASECHK.TRANS64 P0, [R19+URZ+0x32400], R34 ;  /* 0x03240022130085a7 */ /* 0x000e64000800007f */
[----:B-1----:R-:W-:Y:S05]  /*1df20*/  @!P0 BRA `(.L_x_5654) ;  /* 0xfffffffc00f08947 */ /* 0x002fea000383ffff */
[----:B------:R-:W-:Y:S05]  /*1df30*/  BRA `(.L_x_5911) ;  /* 0xfffffe9000387947 */ /* 0x000fea000383ffff */
.L_x_5662:
        /* <DEDUP_REMOVED lines=9> */
.L_x_5913:
[----:B------:R-:W-:Y:S05]  /*1dfd0*/  BSYNC B1 ;  /* 0x0000000000017941 */ /* 0x000fea0003800000 */
.L_x_5912:
[----:B------:R0:W5:Y:S01]  /*1dfe0*/  LDL R7, [R1+0x1c] ;  /* 0x00001c0001077983 */ /* 0x0001620000100800 */
[----:B------:R-:W-:Y:S01]  /*1dff0*/  IMAD.MOV.U32 R13, RZ, RZ, R10 ;  /* 0x000000ffff0d7224 */ /* 0x000fe200078e000a */
[----:B------:R-:W-:Y:S01]  /*1e000*/  ISETP.GE.AND P0, PT, R16, R31, PT ;  /* 0x0000001f1000720c */ /* 0x000fe20003f06270 */
[----:B------:R-:W-:Y:S02]  /*1e010*/  IMAD.MOV.U32 R12, RZ, RZ, RZ ;  /* 0x000000ffff0c7224 */ /* 0x000fe400078e00ff */
[----:B------:R-:W-:Y:S02]  /*1e020*/  IMAD.MOV.U32 R11, RZ, RZ, 0x1c1f ;  /* 0x00001c1fff0b7424 */ /* 0x000fe400078e00ff */
[----:B------:R-:W-:Y:S02]  /*1e030*/  IMAD.MOV.U32 R15, RZ, RZ, -0x1 ;  /* 0xffffffffff0f7424 */ /* 0x000fe400078e00ff */
[----:B0-----:R-:W-:-:S07]  /*1e040*/  IMAD.MOV.U32 R0, RZ, RZ, R14 ;  /* 0x000000ffff007224 */ /* 0x001fce00078e000e */
[----:B-----5:R-:W-:Y:S05]  /*1e050*/  WARPSYNC.COLLECTIVE R15, `(.L_x_5914) ;  /* 0x000000000f087348 */ /* 0x020fea0003c00000 */
[----:B------:R0:W1:Y:S02]  /*1e060*/  SHFL.IDX P6, R14, R13, R12, R11 ;  /* 0x0000000c0d0e7389 */ /* 0x00006400000c000b */
[----:B01---5:R-:W-:Y:S01]  /*1e070*/  ENDCOLLECTIVE ;  /* 0x000000000000791b */ /* 0x023fe20003800000 */
.L_x_5914:
[----:B------:R-:W-:Y:S02]  /*1e080*/  IMAD.MOV.U32 R13, RZ, RZ, R20 ;  /* 0x000000ffff0d7224 */ /* 0x000fe400078e0014 */
[----:B------:R-:W-:-:S07]  /*1e090*/  IMAD.MOV.U32 R3, RZ, RZ, R14 ;  /* 0x000000ffff037224 */ /* 0x000fce00078e000e */
[----:B------:R-:W-:Y:S05]  /*1e0a0*/  WARPSYNC.COLLECTIVE R15, `(.L_x_5915) ;  /* 0x000000000f087348 */ /* 0x000fea0003c00000 */
[----:B------:R0:W1:Y:S02]  /*1e0b0*/  SHFL.IDX P6, R14, R13, R12, R11 ;  /* 0x0000000c0d0e7389 */ /* 0x00006400000c000b */
[----:B01----:R-:W-:Y:S01]  /*1e0c0*/  ENDCOLLECTIVE ;  /* 0x000000000000791b */ /* 0x003fe20003800000 */
.L_x_5915:
[----:B------:R-:W-:Y:S02]  /*1e0d0*/  IMAD.MOV.U32 R13, RZ, RZ, R29 ;  /* 0x000000ffff0d7224 */ /* 0x000fe400078e001d */
[----:B------:R-:W-:-:S07]  /*1e0e0*/  IMAD.MOV.U32 R8, RZ, RZ, R14 ;  /* 0x000000ffff087224 */ /* 0x000fce00078e000e */
[----:B------:R-:W-:Y:S05]  /*1e0f0*/  WARPSYNC.COLLECTIVE R15, `(.L_x_5916) ;  /* 0x000000000f087348 */ /* 0x000fea0003c00000 */
[----:B------:R0:W1:Y:S02]  /*1e100*/  SHFL.IDX P6, R14, R13, R12, R11 ;  /* 0x0000000c0d0e7389 */ /* 0x00006400000c000b */
[----:B01----:R-:W-:Y:S01]  /*1e110*/  ENDCOLLECTIVE ;  /* 0x000000000000791b */ /* 0x003fe20003800000 */
.L_x_5916:
[----:B------:R-:W-:-:S05]  /*1e120*/  IMAD R30, R7, R6, RZ ;  /* 0x00000006071e7224 */ /* 0x000fca00078e02ff */
[----:B------:R-:W-:-:S13]  /*1e130*/  ISETP.GE.OR P1, PT, R39, R30, P0 ;  /* 0x0000001e2700720c */ /* 0x000fda0000726670 */
[C---:B------:R-:W-:Y:S01]  /*1e140*/  @!P1 IMAD.SHL.U32 R9, R16.reuse, 0x2, RZ ;  /* 0x0000000210099824 */ /* 0x040fe200078e00ff */
[----:B------:R-:W-:-:S04]  /*1e150*/  @!P1 SHF.L.U64.HI R21, R16, 0x1, R17 ;  /* 0x0000000110159819 */ /* 0x000fc80000010211 */
[----:B------:R-:W-:-:S05]  /*1e160*/  @!P1 IADD3 R4, P2, R3, R9, RZ ;  /* 0x0000000903049210 */ /* 0x000fca0007f5e0ff */
[----:B------:R-:W-:-:S06]  /*1e170*/  @!P1 IMAD.X R5, R0, 0x1, R21, P2 ;  /* 0x0000000100059824 */ /* 0x000fcc00010e0615 */
[----:B------:R-:W5:Y:S01]  /*1e180*/  @!P1 LD.E.128 R4, desc[UR40][R4.64] ;  /* 0x0000002804049980 */ /* 0x000f62000c101d00 */
[----:B------:R-:W-:-:S05]  /*1e190*/  @!P1 IADD3 R14, P2, R14, R9, RZ ;  /* 0x000000090e0e9210 */ /* 0x000fca0007f5e0ff */
[----:B------:R-:W-:-:S04]  /*1e1a0*/  @!P1 IMAD.X R3, R8, 0x1, R21, P2 ;  /* 0x0000000108039824 */ /* 0x000fc800010e0615 */
[----:B------:R-:W-:-:S05]  /*1e1b0*/  @!P1 IMAD.MOV.U32 R15, RZ, RZ, R3 ;  /* 0x000000ffff0f9224 */ /* 0x000fca00078e0003 */
[----:B------:R0:W5:Y:S01]  /*1e1c0*/  @!P1 LD.E.128 R24, desc[UR40][R14.64] ;  /* 0x000000280e189980 */ /* 0x000162000c101d00 */
[----:B------:R-:W-:Y:S01]  /*1e1d0*/  IMAD.MOV.U32 R13, RZ, RZ, R28 ;  /* 0x000000ffff0d7224 */ /* 0x000fe200078e001c */
[----:B------:R-:W-:Y:S01]  /*1e1e0*/  CS2R R36, SRZ ;  /* 0x0000000000247805 */ /* 0x000fe2000001ff00 */
[----:B------:R-:W-:Y:S01]  /*1e1f0*/  IMAD.MOV.U32 R12, RZ, RZ, 0x1 ;  /* 0x00000001ff0c7424 */ /* 0x000fe200078e00ff */
[----:B------:R-:W-:Y:S01]  /*1e200*/  CS2R R34, SRZ ;  /* 0x0000000000227805 */ /* 0x000fe2000001ff00 */
[----:B0-----:R-:W-:-:S07]  /*1e210*/  IMAD.MOV.U32 R15, RZ, RZ, -0x1 ;  /* 0xffffffffff0f7424 */ /* 0x001fce00078e00ff */
[----:B-----5:R-:W-:Y:S05]  /*1e220*/  WARPSYNC.COLLECTIVE R15, `(.L_x_5917) ;  /* 0x000000000f087348 */ /* 0x020fea0003c00000 */
[----:B------:R0:W1:Y:S02]  /*1e230*/  SHFL.IDX P6, R14, R13, R12, R11 ;  /* 0x0000000c0d0e7389 */ /* 0x00006400000c000b */
[----:B01---5:R-:W-:Y:S01]  /*1e240*/  ENDCOLLECTIVE ;  /* 0x000000000000791b */ /* 0x023fe20003800000 */
.L_x_5917:
[----:B------:R-:W-:Y:S02]  /*1e250*/  IMAD.MOV.U32 R13, RZ, RZ, R10 ;  /* 0x000000ffff0d7224 */ /* 0x000fe400078e000a */
[----:B------:R-:W-:Y:S02]  /*1e260*/  @!P1 IMAD.MOV.U32 R36, RZ, RZ, R4 ;  /* 0x000000ffff249224 */ /* 0x000fe400078e0004 */
[----:B------:R-:W-:Y:S01]  /*1e270*/  @!P1 IMAD.MOV.U32 R37, RZ, RZ, R5 ;  /* 0x000000ffff259224 */ /* 0x000fe200078e0005 */
[----:B------:R-:W-:Y:S01]  /*1e280*/  CS2R R4, SRZ ;  /* 0x0000000000047805 */ /* 0x000fe2000001ff00 */
[----:B------:R-:W-:Y:S02]  /*1e290*/  IMAD.MOV.U32 R0, RZ, RZ, R36 ;  /* 0x000000ffff007224 */ /* 0x000fe400078e0024 */
[----:B------:R-:W-:Y:S02]  /*1e2a0*/  IMAD.MOV.U32 R3, RZ, RZ, R37 ;  /* 0x000000ffff037224 */ /* 0x000fe400078e0025 */
[----:B------:R-:W-:Y:S01]  /*1e2b0*/  @!P1 IMAD.MOV.U32 R34, RZ, RZ, R6 ;  /* 0x000000ffff229224 */ /* 0x000fe200078e0006 */
[----:B------:R-:W-:Y:S01]  /*1e2c0*/  PRMT R46, R46, 0x5410, R0 ;  /* 0x000054102e2e7816 */ /* 0x000fe20000000000 */
[----:B------:R-:W-:Y:S01]  /*1e2d0*/  IMAD.MOV.U32 R0, RZ, RZ, R14 ;  /* 0x000000ffff007224 */ /* 0x000fe200078e000e */
[----:B------:R-:W-:-:S07]  /*1e2e0*/  PRMT R33, R33, 0x5410, R3 ;  /* 0x0000541021217816 */ /* 0x000fce0000000003 */
[----:B------:R-:W-:Y:S05]  /*1e2f0*/  WARPSYNC.COLLECTIVE R15, `(.L_x_5918) ;  /* 0x000000000f087348 */ /* 0x000fea0003c00000 */
[----:B------:R0:W1:Y:S02]  /*1e300*/  SHFL.IDX P6, R14, R13, R12, R11 ;  /* 0x0000000c0d0e7389 */ /* 0x00006400000c000b */
[----:B01----:R-:W-:Y:S01]  /*1e310*/  ENDCOLLECTIVE ;  /* 0x000000000000791b */ /* 0x003fe20003800000 */
.L_x_5918:
[----:B------:R-:W-:Y:S01]  /*1e320*/  @!P1 IMAD.MOV.U32 R35, RZ, RZ, R7 ;  /* 0x000000ffff239224 */ /* 0x000fe200078e0007 */
[----:B------:R-:W-:Y:S01]  /*1e330*/  CS2R R6, SRZ ;  /* 0x0000000000067805 */ /* 0x000fe2000001ff00 */
[----:B------:R-:W-:Y:S02]  /*1e340*/  IMAD.MOV.U32 R8, RZ, RZ, R34 ;  /* 0x000000ffff087224 */ /* 0x000fe400078e0022 */
[----:B------:R-:W-:Y:S02]  /*1e350*/  IMAD.MOV.U32 R9, RZ, RZ, R35 ;  /* 0x000000ffff097224 */ /* 0x000fe400078e0023 */
[----:B------:R-:W-:Y:S02]  /*1e360*/  @!P1 IMAD.MOV.U32 R6, RZ, RZ, R24 ;  /* 0x000000ffff069224 */ /* 0x000fe400078e0018 */
[----:B------:R-:W-:Y:S01]  /*1e370*/  @!P1 IMAD.MOV.U32 R7, RZ, RZ, R25 ;  /* 0x000000ffff079224 */ /* 0x000fe200078e0019 */
[----:B------:R-:W-:Y:S01]  /*1e380*/  PRMT R32, R8, 0x5410, R9 ;  /* 0x0000541008207816 */ /* 0x000fe20000000009 */
[----:B------:R-:W-:-:S02]  /*1e390*/  @!P1 IMAD.MOV.U32 R4, RZ, RZ, R26 ;  /* 0x000000ffff049224 */ /* 0x000fc400078e001a */
[----:B------:R-:W-:Y:S02]  /*1e3a0*/  @!P1 IMAD.MOV.U32 R5, RZ, RZ, R27 ;  /* 0x000000ffff059224 */ /* 0x000fe400078e001b */
[----:B------:R-:W-:Y:S02]  /*1e3b0*/  IMAD.MOV.U32 R13, RZ, RZ, R20 ;  /* 0x000000ffff0d7224 */ /* 0x000fe400078e0014 */
[----:B------:R-:W-:Y:S02]  /*1e3c0*/  IMAD.MOV.U32 R8, RZ, RZ, R6 ;  /* 0x000000ffff087224 */ /* 0x000fe400078e0006 */
[----:B------:R-:W-:Y:S02]  /*1e3d0*/  IMAD.MOV.U32 R9, RZ, RZ, R7 ;  /* 0x000000ffff097224 */ /* 0x000fe400078e0007 */
[----:B------:R-:W-:Y:S01]  /*1e3e0*/  IMAD.MOV.U32 R10, RZ, RZ, R4 ;  /* 0x000000ffff0a7224 */ /* 0x000fe200078e0004 */
[----:B------:R-:W-:Y:S02]  /*1e3f0*/  PRMT R46, R8, 0x7610, R46 ;  /* 0x00007610082e7816 */ /* 0x000fe4000000002e */
[----:B------:R-:W-:-:S07]  /*1e400*/  MOV R3, R14 ;  /* 0x0000000e00037202 */ /* 0x000fce0000000f00 */
[----:B------:R-:W-:Y:S05]  /*1e410*/  WARPSYNC.COLLECTIVE R15, `(.L_x_5919) ;  /* 0x000000000f087348 */ /* 0x000fea0003c00000 */
[----:B------:R0:W1:Y:S02]  /*1e420*/  SHFL.IDX P6, R14, R13, R12, R11 ;  /* 0x0000000c0d0e7389 */ /* 0x00006400000c000b */
[----:B01----:R-:W-:Y:S01]  /*1e430*/  ENDCOLLECTIVE ;  /* 0x000000000000791b */ /* 0x003fe20003800000 */
.L_x_5919:
[----:B------:R-:W-:Y:S02]  /*1e440*/  PRMT R33, R9, 0x7610, R33 ;  /* 0x0000761009217816 */ /* 0x000fe40000000021 */
[----:B------:R-:W-:Y:S02]  /*1e450*/  CS2R R8, SRZ ;  /* 0x0000000000087805 */ /* 0x000fe4000001ff00 */
[----:B------:R-:W-:Y:S01]  /*1e460*/  PRMT R51, R10, 0x7610, R51 ;  /* 0x000076100a337816 */ /* 0x000fe20000000033 */
[----:B------:R-:W-:Y:S02]  /*1e470*/  IMAD.MOV.U32 R13, RZ, RZ, R29 ;  /* 0x000000ffff0d7224 */ /* 0x000fe400078e001d */
[----:B------:R-:W-:-:S07]  /*1e480*/  IMAD.MOV.U32 R20, RZ, RZ, R14 ;  /* 0x000000ffff147224 */ /* 0x000fce00078e000e */
[----:B------:R-:W-:Y:S05]  /*1e490*/  WARPSYNC.COLLECTIVE R15, `(.L_x_5920) ;  /* 0x000000000f087348 */ /* 0x000fea0003c00000 */
[----:B------:R0:W1:Y:S02]  /*1e4a0*/  SHFL.IDX P6, R14, R13, R12, R11 ;  /* 0x0000000c0d0e7389 */ /* 0x00006400000c000b */
[----:B01----:R-:W-:Y:S01]  /*1e4b0*/  ENDCOLLECTIVE ;  /* 0x000000000000791b */ /* 0x003fe20003800000 */
.L_x_5920:
[----:B------:R-:W-:-:S05]  /*1e4c0*/  IMAD.MOV.U32 R11, RZ, RZ, R5 ;  /* 0x000000ffff0b7224 */ /* 0x000fca00078e0005 */
[----:B------:R-:W-:Y:S01]  /*1e4d0*/  PRMT R40, R11, 0x7610, R40 ;  /* 0x000076100b287816 */ /* 0x000fe20000000028 */
[----:B------:R-:W-:Y:S01]  /*1e4e0*/  IMAD.MOV.U32 R21, RZ, RZ, R14 ;  /* 0x000000ffff157224 */ /* 0x000fe200078e000e */
[----:B------:R-:W-:Y:S06]  /*1e4f0*/  BRA `(.L_x_5921) ;  /* 0xfffffe9c001c7947 */ /* 0x000fec000383ffff */
.L_x_5666:
[----:B0-----:R0:W1:Y:S02]  /*1e500*/  SYNCS.PHASECHK.TRANS64.TRYWAIT P1, [R19+URZ+0x32400], R24 ;  /* 0x03240018130075a7 */ /* 0x001064000802017f */
[----:B-1----:R-:W-:Y:S05]  /*1e510*/  @!P1 NANOSLEEP.SYNCS 0x989680 ;  /* 0x009896800000995d */ /* 0x002fea0003900000 */
[----:B------:R-:W1:Y:S02]  /*1e520*/  @!P1 SYNCS.PHASECHK.TRANS64 P1, [R19+URZ+0x32400], R24 ;  /* 0x03240018130095a7 */ /* 0x000e64000802007f */
[----:B-1----:R-:W-:Y:S05]  /*1e530*/  @!P1 BRA `(.L_x_5666) ;  /* 0xfffffffc00f09947 */ /* 0x002fea000383ffff */
[----:B------:R-:W-:Y:S05]  /*1e540*/  BRA `(.L_x_5922) ;  /* 0xfffffe9c00bc7947 */ /* 0x000fea000383ffff */
.L_x_5672:
[----:B--2---:R2:W4:Y:S02]  /*1e550*/  SYNCS.PHASECHK.TRANS64.TRYWAIT P1, [R174+URZ+0x32430], R7 ;  /* 0x03243007ae0075a7 */ /* 0x004524000802017f */
[----:B----4-:R-:W-:Y:S05]  /*1e560*/  @!P1 NANOSLEEP.SYNCS 0x989680 ;  /* 0x009896800000995d */ /* 0x010fea0003900000 */
[----:B------:R-:W4:Y:S02]  /*1e570*/  @!P1 SYNCS.PHASECHK.TRANS64 P1, [R174+URZ+0x32430], R7 ;  /* 0x03243007ae0095a7 */ /* 0x000f24000802007f */
[----:B----4-:R-:W-:Y:S05]  /*1e580*/  @!P1 BRA `(.L_x_5672) ;  /* 0xfffffffc00f09947 */ /* 0x010fea000383ffff */
[----:B------:R-:W-:Y:S05]  /*1e590*/  BRA `(.L_x_5671) ;  /* 0xfffffeac00547947 */ /* 0x000fea000383ffff */
.L_x_5674:
[----:B---3--:R3:W4:Y:S02]  /*1e5a0*/  SYNCS.PHASECHK.TRANS64.TRYWAIT P1, [R19+URZ+0x32410], R4 ;  /* 0x03241004130075a7 */ /* 0x008724000802017f */
[----:B----4-:R-:W-:Y:S05]  /*1e5b0*/  @!P1 NANOSLEEP.SYNCS 0x989680 ;  /* 0x009896800000995d */ /* 0x010fea0003900000 */
[----:B------:R-:W4:Y:S02]  /*1e5c0*/  @!P1 SYNCS.PHASECHK.TRANS64 P1, [R19+URZ+0x32410], R4 ;  /* 0x03241004130095a7 */ /* 0x000f24000802007f */
[----:B----4-:R-:W-:Y:S05]  /*1e5d0*/  @!P1 BRA `(.L_x_5674) ;  /* 0xfffffffc00f09947 */ /* 0x010fea000383ffff */
[----:B------:R-:W-:Y:S05]  /*1e5e0*/  BRA `(.L_x_5923) ;  /* 0xfffffeb000087947 */ /* 0x000fea000383ffff */
.L_x_5679:
[----:B------:R0:W0:Y:S02]  /*1e5f0*/  SYNCS.PHASECHK.TRANS64.TRYWAIT P2, [R174+URZ+0x32450], R7 ;  /* 0x03245007ae0075a7 */ /* 0x000024000804017f */
[----:B0-----:R-:W-:Y:S05]  /*1e600*/  @!P2 NANOSLEEP.SYNCS 0x989680 ;  /* 0x009896800000a95d */ /* 0x001fea0003900000 */
[----:B------:R-:W0:Y:S02]  /*1e610*/  @!P2 SYNCS.PHASECHK.TRANS64 P2, [R174+URZ+0x32450], R7 ;  /* 0x03245007ae00a5a7 */ /* 0x000e24000804007f */
[----:B0-----:R-:W-:Y:S05]  /*1e620*/  @!P2 BRA `(.L_x_5679) ;  /* 0xfffffffc00f0a947 */ /* 0x001fea000383ffff */
[----:B------:R-:W-:Y:S05]  /*1e630*/  BRA `(.L_x_5678) ;  /* 0xfffffeb000287947 */ /* 0x000fea000383ffff */
.L_x_5684:
[----:B--2---:R2:W3:Y:S02]  /*1e640*/  SYNCS.PHASECHK.TRANS64.TRYWAIT P2, [R205+URZ+0x32430], R6 ;  /* 0x03243006cd0075a7 */ /* 0x0044e4000804017f */
[----:B---3--:R-:W-:Y:S05]  /*1e650*/  @!P2 NANOSLEEP.SYNCS 0x989680 ;  /* 0x009896800000a95d */ /* 0x008fea0003900000 */
[----:B------:R-:W3:Y:S02]  /*1e660*/  @!P2 SYNCS.PHASECHK.TRANS64 P2, [R205+URZ+0x32430], R6 ;  /* 0x03243006cd00a5a7 */ /* 0x000ee4000804007f */
[----:B---3--:R-:W-:Y:S05]  /*1e670*/  @!P2 BRA `(.L_x_5684) ;  /* 0xfffffffc00f0a947 */ /* 0x008fea000383ffff */
[----:B------:R-:W-:Y:S05]  /*1e680*/  BRA `(.L_x_5683) ;  /* 0xfffffed400dc7947 */ /* 0x000fea000383ffff */
.L_x_5689:
[----:B---3--:R3:W4:Y:S02]  /*1e690*/  SYNCS.PHASECHK.TRANS64.TRYWAIT P2, [R205+URZ+0x32450], R6 ;  /* 0x03245006cd0075a7 */ /* 0x008724000804017f */
[----:B----4-:R-:W-:Y:S05]  /*1e6a0*/  @!P2 NANOSLEEP.SYNCS 0x989680 ;  /* 0x009896800000a95d */ /* 0x010fea0003900000 */
[----:B------:R-:W4:Y:S02]  /*1e6b0*/  @!P2 SYNCS.PHASECHK.TRANS64 P2, [R205+URZ+0x32450], R6 ;  /* 0x03245006cd00a5a7 */ /* 0x000f24000804007f */
[----:B----4-:R-:W-:Y:S05]  /*1e6c0*/  @!P2 BRA `(.L_x_5689) ;  /* 0xfffffffc00f0a947 */ /* 0x010fea000383ffff */
[----:B------:R-:W-:Y:S05]  /*1e6d0*/  BRA `(.L_x_5688) ;  /* 0xfffffed800807947 */ /* 0x000fea000383ffff */
.L_x_5695:
[----:B--2---:R2:W3:Y:S02]  /*1e6e0*/  SYNCS.PHASECHK.TRANS64.TRYWAIT P2, [R215+URZ+0x32430], R6 ;  /* 0x03243006d70075a7 */ /* 0x0044e4000804017f */
[----:B---3--:R-:W-:Y:S05]  /*1e6f0*/  @!P2 NANOSLEEP.SYNCS 0x989680 ;  /* 0x009896800000a95d */ /* 0x008fea0003900000 */
[----:B------:R-:W3:Y:S02]  /*1e700*/  @!P2 SYNCS.PHASECHK.TRANS64 P2, [R215+URZ+0x32430], R6 ;  /* 0x03243006d700a5a7 */ /* 0x000ee4000804007f */
[----:B---3--:R-:W-:Y:S05]  /*1e710*/  @!P2 BRA `(.L_x_5695) ;  /* 0xfffffffc00f0a947 */ /* 0x008fea000383ffff */
[----:B------:R-:W-:Y:S05]  /*1e720*/  BRA `(.L_x_5694) ;  /* 0xffffff0400c07947 */ /* 0x000fea000383ffff */
.L_x_5700:
[----:B---3--:R3:W4:Y:S02]  /*1e730*/  SYNCS.PHASECHK.TRANS64.TRYWAIT P2, [R215+URZ+0x32450], R6 ;  /* 0x03245006d70075a7 */ /* 0x008724000804017f */
[----:B----4-:R-:W-:Y:S05]  /*1e740*/  @!P2 NANOSLEEP.SYNCS 0x989680 ;  /* 0x009896800000a95d */ /* 0x010fea0003900000 */
[----:B------:R-:W4:Y:S02]  /*1e750*/  @!P2 SYNCS.PHASECHK.TRANS64 P2, [R215+URZ+0x32450], R6 ;  /* 0x03245006d700a5a7 */ /* 0x000f24000804007f */
[----:B----4-:R-:W-:Y:S05]  /*1e760*/  @!P2 BRA `(.L_x_5700) ;  /* 0xfffffffc00f0a947 */ /* 0x010fea000383ffff */
[----:B------:R-:W-:Y:S05]  /*1e770*/  BRA `(.L_x_5699) ;  /* 0xffffff08006c7947 */ /* 0x000fea000383ffff */
.L_x_5715:
[----:B------:R-:W-:Y:S02]  /*1e780*/  IMAD.MOV.U32 R13, RZ, RZ, R4 ;  /* 0x000000ffff0d7224 */ /* 0x000fe400078e0004 */
[----:B------:R-:W-:Y:S02]  /*1e790*/  IMAD.MOV.U32 R12, RZ, RZ, RZ ;  /* 0x000000ffff0c7224 */ /* 0x000fe400078e00ff */
[----:B------:R-:W-:Y:S02]  /*1e7a0*/  IMAD.MOV.U32 R11, RZ, RZ, 0x181f ;  /* 0x0000181fff0b7424 */ /* 0x000fe400078e00ff */
[----:B------:R-:W-:-:S07]  /*1e7b0*/  IMAD.MOV.U32 R15, RZ, RZ, -0x1 ;  /* 0xffffffffff0f7424 */ /* 0x000fce00078e00ff */
[----:B-1----:R-:W-:Y:S05]  /*1e7c0*/  WARPSYNC.COLLECTIVE R15, `(.L_x_5924) ;  /* 0x000000000f087348 */ /* 0x002fea0003c00000 */
[----:B------:R0:W2:Y:S02]  /*1e7d0*/  SHFL.IDX P6, R14, R13, R12, R11 ;  /* 0x0000000c0d0e7389 */ /* 0x0000a400000c000b */
[----:B012---:R-:W-:Y:S01]  /*1e7e0*/  ENDCOLLECTIVE ;  /* 0x000000000000791b */ /* 0x007fe20003800000 */
.L_x_5924:
[----:B------:R-:W-:Y:S02]  /*1e7f0*/  IMAD.MOV.U32 R13, RZ, RZ, R3 ;  /* 0x000000ffff0d7224 */ /* 0x000fe400078e0003 */
[----:B------:R-:W-:-:S07]  /*1e800*/  IMAD.MOV.U32 R0, RZ, RZ, R14 ;  /* 0x000000ffff007224 */ /* 0x000fce00078e000e */
[----:B------:R-:W-:Y:S05]  /*1e810*/  WARPSYNC.COLLECTIVE R15, `(.L_x_5925) ;  /* 0x000000000f087348 */ /* 0x000fea0003c00000 */
[----:B------:R0:W1:Y:S02]  /*1e820*/  SHFL.IDX P6, R14, R13, R12, R11 ;  /* 0x0000000c0d0e7389 */ /* 0x00006400000c000b */
[----:B01----:R-:W-:Y:S01]  /*1e830*/  ENDCOLLECTIVE ;  /* 0x000000000000791b */ /* 0x003fe20003800000 */
.L_x_5925:
[----:B------:R-:W-:Y:S05]  /*1e840*/  BRA `(.L_x_5926) ;  /* 0xffffff5c00f07947 */ /* 0x000fea000383ffff */
.L_x_5718:
[----:B------:R-:W-:Y:S01]  /*1e850*/  BSSY B1, `(.L_x_5927) ;  /* 0x0000008000017945 */ /* 0x000fe20003800000 */
[----:B----4-:R-:W-:Y:S02]  /*1e860*/  IMAD.MOV.U32 R13, RZ, RZ, R4 ;  /* 0x000000ffff0d7224 */ /* 0x010fe400078e0004 */
[----:B------:R-:W-:Y:S02]  /*1e870*/  IMAD.MOV.U32 R12, RZ, RZ, 0x1 ;  /* 0x00000001ff0c7424 */ /* 0x000fe400078e00ff */
[----:B------:R-:W-:Y:S02]  /*1e880*/  IMAD.MOV.U32 R11, RZ, RZ, 0x181f ;  /* 0x0000181fff0b7424 */ /* 0x000fe400078e00ff */
[----:B------:R-:W-:-:S07]  /*1e890*/  IMAD.MOV.U32 R15, RZ, RZ, -0x1 ;  /* 0xffffffffff0f7424 */ /* 0x000fce00078e00ff */
[----:B0123--:R-:W-:Y:S05]  /*1e8a0*/  WARPSYNC.COLLECTIVE R15, `(.L_x_5928) ;  /* 0x000000000f087348 */ /* 0x00ffea0003c00000 */
[----:B---3--:R3:W4:Y:S02]  /*1e8b0*/  SHFL.IDX P6, R14, R13, R12, R11 ;  /* 0x0000000c0d0e7389 */ /* 0x00872400000c000b */
[----:B01234-:R-:W-:Y:S01]  /*1e8c0*/  ENDCOLLECTIVE ;  /* 0x000000000000791b */ /* 0x01ffe20003800000 */
.L_x_5928:
[----:B------:R-:W-:Y:S05]  /*1e8d0*/  BSYNC B1 ;  /* 0x0000000000017941 */ /* 0x000fea0003800000 */
.L_x_5927:
        /* <DEDUP_REMOVED lines=8> */
.L_x_5929:
[----:B------:R-:W-:Y:S05]  /*1e960*/  BRA `(.L_x_5930) ;  /* 0xffffff6000347947 */ /* 0x000fea000383ffff */
.L_x_5721:
        /* <DEDUP_REMOVED lines=8> */
.L_x_5932:
[----:B------:R-:W-:Y:S05]  /*1e9f0*/  BSYNC B1 ;  /* 0x0000000000017941 */ /* 0x000fea0003800000 */
.L_x_5931:
        /* <DEDUP_REMOVED lines=8> */
.L_x_5933:
[----:B------:R-:W-:Y:S05]  /*1ea80*/  BRA `(.L_x_5934) ;  /* 0xffffff6000747947 */ /* 0x000fea000383ffff */
.L_x_5724:
        /* <DEDUP_REMOVED lines=8> */
.L_x_5936:
[----:B------:R-:W-:Y:S05]  /*1eb10*/  BSYNC B1 ;  /* 0x0000000000017941 */ /* 0x000fea0003800000 */
.L_x_5935:
        /* <DEDUP_REMOVED lines=8> */
.L_x_5937:
[----:B------:R-:W-:Y:S05]  /*1eba0*/  BRA `(.L_x_5938) ;  /* 0xffffff6000b47947 */ /* 0x000fea000383ffff */
.L_x_5741:
        /* <DEDUP_REMOVED lines=11> */
.L_x_5940:
[----:B------:R-:W-:Y:S05]  /*1ec60*/  BSYNC B1 ;  /* 0x0000000000017941 */ /* 0x000fea0003800000 */
.L_x_5939:
[----:B------:R-:W-:Y:S05]  /*1ec70*/  BRA `(.L_x_5941) ;  /* 0xffffff7800707947 */ /* 0x000fea000383ffff */
.L_x_5743:
[----:B------:R-:W-:Y:S01]  /*1ec80*/  BSSY B1, `(.L_x_5942) ;  /* 0x0000006000017945 */ /* 0x000fe20003800000 */
[----:B------:R-:W-:-:S07]  /*1ec90*/  IMAD.MOV.U32 R15, RZ, RZ, -0x1 ;  /* 0xffffffffff0f7424 */ /* 0x000fce00078e00ff */
[----:B01----:R-:W-:Y:S05]  /*1eca0*/  WARPSYNC.COLLECTIVE R15, `(.L_x_5943) ;  /* 0x000000000f0c7348 */ /* 0x003fea0003c00000 */
[----:B------:R-:W-:Y:S02]  /*1ecb0*/  ELECT P6, UR62, PT ;  /* 0x00000000003e782f */ /* 0x000fe400038c0000 */
[----:B------:R-:W-:Y:S01]  /*1ecc0*/  MOV R14, UR62 ;  /* 0x0000003e000e7c02 */ /* 0x000fe20008000f00 */
[----:B01----:R-:W-:Y:S10]  /*1ecd0*/  ENDCOLLECTIVE ;  /* 0x000000000000791b */ /* 0x003ff40003800000 */
.L_x_5943:
[----:B------:R-:W-:Y:S05]  /*1ece0*/  BSYNC B1 ;  /* 0x0000000000017941 */ /* 0x000fea0003800000 */
.L_x_5942:
[----:B------:R-:W-:Y:S05]  /*1ecf0*/  BRA `(.L_x_5742) ;  /* 0xffffff7800687947 */ /* 0x000fea000383ffff */
.L_x_5745:
[----:B0-----:R-:W2:Y:S02]  /*1ed00*/  LDL R4, [R1+0x4] ;  /* 0x0000040001047983 */ /* 0x001ea40000100800 */
[----:B--2---:R0:W2:Y:S02]  /*1ed10*/  SYNCS.PHASECHK.TRANS64.TRYWAIT P0, [R4+URZ+0x32420], R3 ;  /* 0x03242003040075a7 */ /* 0x0040a4000800017f */
[----:B--2---:R-:W-:Y:S05]  /*1ed20*/  @!P0 NANOSLEEP.SYNCS 0x989680 ;  /* 0x009896800000895d */ /* 0x004fea0003900000 */
[----:B------:R-:W2:Y:S02]  /*1ed30*/  @!P0 SYNCS.PHASECHK.TRANS64 P0, [R4+URZ+0x32420], R3 ;  /* 0x03242003040085a7 */ /* 0x000ea4000800007f */
[----:B--2---:R-:W-:Y:S05]  /*1ed40*/  @!P0 BRA `(.L_x_5745) ;  /* 0xfffffffc00ec8947 */ /* 0x004fea000383ffff */
[----:B------:R-:W-:Y:S05]  /*1ed50*/  BRA `(.L_x_5944) ;  /* 0xffffff7800787947 */ /* 0x000fea000383ffff */
.L_x_5749:
[----:B0-----:R0:W2:Y:S02]  /*1ed60*/  SYNCS.PHASECHK.TRANS64.TRYWAIT P0, [R3+URZ+0x324a0], R8 ;  /* 0x0324a008030075a7 */ /* 0x0010a4000800017f */
[----:B--2---:R-:W-:Y:S05]  /*1ed70*/  @!P0 NANOSLEEP.SYNCS 0x989680 ;  /* 0x009896800000895d */ /* 0x004fea0003900000 */
[----:B------:R-:W2:Y:S02]  /*1ed80*/  @!P0 SYNCS.PHASECHK.TRANS64 P0, [R3+URZ+0x324a0], R8 ;  /* 0x0324a008030085a7 */ /* 0x000ea4000800007f */
[----:B--2---:R-:W-:Y:S05]  /*1ed90*/  @!P0 BRA `(.L_x_5749) ;  /* 0xfffffffc00f08947 */ /* 0x004fea000383ffff */
[----:B------:R-:W-:Y:S05]  /*1eda0*/  BRA `(.L_x_5945) ;  /* 0xffffff7800a07947 */ /* 0x000fea000383ffff */
.L_x_5754:
[----:B-1----:R1:W2:Y:S02]  /*1edb0*/  SYNCS.PHASECHK.TRANS64.TRYWAIT P0, [R3+URZ+0x324c0], R8 ;  /* 0x0324c008030075a7 */ /* 0x0022a4000800017f */
[----:B--2---:R-:W-:Y:S05]  /*1edc0*/  @!P0 NANOSLEEP.SYNCS 0x989680 ;  /* 0x009896800000895d */ /* 0x004fea0003900000 */
[----:B------:R-:W2:Y:S02]  /*1edd0*/  @!P0 SYNCS.PHASECHK.TRANS64 P0, [R3+URZ+0x324c0], R8 ;  /* 0x0324c008030085a7 */ /* 0x000ea4000800007f */
[----:B--2---:R-:W-:Y:S05]  /*1ede0*/  @!P0 BRA `(.L_x_5754) ;  /* 0xfffffffc00f08947 */ /* 0x004fea000383ffff */
[----:B------:R-:W-:Y:S05]  /*1edf0*/  BRA `(.L_x_5946) ;  /* 0xffffff7c00247947 */ /* 0x000fea000383ffff */
.L_x_5764:
[----:B0-----:R0:W2:Y:S02]  /*1ee00*/  SYNCS.PHASECHK.TRANS64.TRYWAIT P1, [R4+URZ+0x324a0], R5 ;  /* 0x0324a005040075a7 */ /* 0x0010a4000802017f */
[----:B--2---:R-:W-:Y:S05]  /*1ee10*/  @!P1 NANOSLEEP.SYNCS 0x989680 ;  /* 0x009896800000995d */ /* 0x004fea0003900000 */
[----:B------:R-:W2:Y:S02]  /*1ee20*/  @!P1 SYNCS.PHASECHK.TRANS64 P1, [R4+URZ+0x324a0], R5 ;  /* 0x0324a005040095a7 */ /* 0x000ea4000802007f */
[----:B--2---:R-:W-:Y:S05]  /*1ee30*/  @!P1 BRA `(.L_x_5764) ;  /* 0xfffffffc00f09947 */ /* 0x004fea000383ffff */
[----:B------:R-:W-:Y:S05]  /*1ee40*/  BRA `(.L_x_5947) ;  /* 0xffffff8000bc7947 */ /* 0x000fea000383ffff */
.L_x_5769:
[----:B-1----:R1:W2:Y:S02]  /*1ee50*/  SYNCS.PHASECHK.TRANS64.TRYWAIT P1, [R4+URZ+0x324c0], R5 ;  /* 0x0324c005040075a7 */ /* 0x0022a4000802017f */
[----:B--2---:R-:W-:Y:S05]  /*1ee60*/  @!P1 NANOSLEEP.SYNCS 0x989680 ;  /* 0x009896800000995d */ /* 0x004fea0003900000 */
[----:B------:R-:W2:Y:S02]  /*1ee70*/  @!P1 SYNCS.PHASECHK.TRANS64 P1, [R4+URZ+0x324c0], R5 ;  /* 0x0324c005040095a7 */ /* 0x000ea4000802007f */
[----:B--2---:R-:W-:Y:S05]  /*1ee80*/  @!P1 BRA `(.L_x_5769) ;  /* 0xfffffffc00f09947 */ /* 0x004fea000383ffff */
[----:B------:R-:W-:Y:S05]  /*1ee90*/  BRA `(.L_x_5948) ;  /* 0xffffff84003c7947 */ /* 0x000fea000383ffff */
.L_x_5785:
        /* <DEDUP_REMOVED lines=11> */
.L_x_5950:
[----:B------:R-:W-:Y:S05]  /*1ef50*/  BSYNC B0 ;  /* 0x0000000000007941 */ /* 0x000fea0003800000 */
.L_x_5949:
[----:B------:R-:W-:Y:S05]  /*1ef60*/  BRA `(.L_x_5951) ;  /* 0xffffff90005c7947 */ /* 0x000fea000383ffff */
.L_x_5787:
[----:B------:R-:W-:Y:S01]  /*1ef70*/  BSSY B0, `(.L_x_5952) ;  /* 0x0000006000007945 */ /* 0x000fe20003800000 */
[----:B------:R-:W-:-:S07]  /*1ef80*/  IMAD.MOV.U32 R15, RZ, RZ, -0x1 ;  /* 0xffffffffff0f7424 */ /* 0x000fce00078e00ff */
[----:B01----:R-:W-:Y:S05]  /*1ef90*/  WARPSYNC.COLLECTIVE R15, `(.L_x_5953) ;  /* 0x000000000f0c7348 */ /* 0x003fea0003c00000 */
[----:B------:R-:W-:Y:S02]  /*1efa0*/  ELECT P6, UR62, PT ;  /* 0x00000000003e782f */ /* 0x000fe400038c0000 */
[----:B------:R-:W-:Y:S01]  /*1efb0*/  MOV R14, UR62 ;  /* 0x0000003e000e7c02 */ /* 0x000fe20008000f00 */
[----:B01----:R-:W-:Y:S10]  /*1efc0*/  ENDCOLLECTIVE ;  /* 0x000000000000791b */ /* 0x003ff40003800000 */
.L_x_5953:
[----:B------:R-:W-:Y:S05]  /*1efd0*/  BSYNC B0 ;  /* 0x0000000000007941 */ /* 0x000fea0003800000 */
.L_x_5952:
[----:B------:R-:W-:Y:S05]  /*1efe0*/  BRA `(.L_x_5954) ;  /* 0xffffff90006c7947 */ /* 0x000fea000383ffff */
.L_x_5789:
[----:B0-----:R0:W2:Y:S02]  /*1eff0*/  SYNCS.PHASECHK.TRANS64.TRYWAIT P0, [R0+URZ+0x32440], R2 ;  /* 0x03244002000075a7 */ /* 0x0010a4000800017f */
[----:B--2---:R-:W-:Y:S05]  /*1f000*/  @!P0 NANOSLEEP.SYNCS 0x989680 ;  /* 0x009896800000895d */ /* 0x004fea0003900000 */
[----:B------:R-:W2:Y:S02]  /*1f010*/  @!P0 SYNCS.PHASECHK.TRANS64 P0, [R0+URZ+0x32440], R2 ;  /* 0x03244002000085a7 */ /* 0x000ea4000800007f */
[----:B--2---:R-:W-:Y:S05]  /*1f020*/  @!P0 BRA `(.L_x_5789) ;  /* 0xfffffffc00f08947 */ /* 0x004fea000383ffff */
[----:B------:R-:W-:Y:S05]  /*1f030*/  BRA `(.L_x_5955) ;  /* 0xffffff9000d87947 */ /* 0x000fea000383ffff */
.L_x_5793:
        /* <DEDUP_REMOVED lines=9> */
.L_x_5956:
[----:B------:R-:W-:-:S05]  /*1f0d0*/  VIADD R8, R17, 0x10 ;  /* 0x0000001011087836 */ /* 0x000fca0000000000 */
[----:B------:R0:W-:Y:S01]  /*1f0e0*/  STL [R1+0x4c], R8 ;  /* 0x00004c0801007387 */ /* 0x0001e20000100800 */
[----:B------:R-:W-:Y:S01]  /*1f0f0*/  IMAD.MOV.U32 R13, RZ, RZ, R3 ;  /* 0x000000ffff0d7224 */ /* 0x000fe200078e0003 */
[----:B------:R-:W-:-:S07]  /*1f100*/  MOV R4, R14 ;  /* 0x0000000e00047202 */ /* 0x000fce0000000f00 */
[----:B0-----:R-:W-:Y:S05]  /*1f110*/  WARPSYNC.COLLECTIVE R15, `(.L_x_5957) ;  /* 0x000000000f087348 */ /* 0x001fea0003c00000 */
[----:B------:R1:W2:Y:S02]  /*1f120*/  SHFL.IDX P6, R14, R13, R12, R11 ;  /* 0x0000000c0d0e7389 */ /* 0x0002a400000c000b */
[----:B012---:R-:W-:Y:S01]  /*1f130*/  ENDCOLLECTIVE ;  /* 0x000000000000791b */ /* 0x007fe20003800000 */
.L_x_5957:
[----:B------:R-:W-:Y:S02]  /*1f140*/  IMAD.MOV.U32 R13, RZ, RZ, R2 ;  /* 0x000000ffff0d7224 */ /* 0x000fe400078e0002 */
[----:B------:R-:W-:Y:S02]  /*1f150*/  IMAD.MOV.U32 R12, RZ, RZ, 0x1 ;  /* 0x00000001ff0c7424 */ /* 0x000fe400078e00ff */
[----:B------:R-:W-:-:S07]  /*1f160*/  IMAD.MOV.U32 R5, RZ, RZ, R14 ;  /* 0x000000ffff057224 */ /* 0x000fce00078e000e */
[----:B------:R-:W-:Y:S05]  /*1f170*/  WARPSYNC.COLLECTIVE R15, `(.L_x_5958) ;  /* 0x000000000f087348 */ /* 0x000fea0003c00000 */
[----:B------:R0:W1:Y:S02]  /*1f180*/  SHFL.IDX P6, R14, R13, R12, R11 ;  /* 0x0000000c0d0e7389 */ /* 0x00006400000c000b */
[----:B01----:R-:W-:Y:S01]  /*1f190*/  ENDCOLLECTIVE ;  /* 0x000000000000791b */ /* 0x003fe20003800000 */
.L_x_5958:
[----:B------:R-:W-:Y:S02]  /*1f1a0*/  IMAD.MOV.U32 R13, RZ, RZ, R3 ;  /* 0x000000ffff0d7224 */ /* 0x000fe400078e0003 */
[----:B------:R-:W-:Y:S02]  /*1f1b0*/  IMAD R0, R6, R7, RZ ;  /* 0x0000000706007224 */ /* 0x000fe400078e02ff */
[----:B------:R-:W-:-:S07]  /*1f1c0*/  IMAD.MOV.U32 R7, RZ, RZ, R14 ;  /* 0x000000ffff077224 */ /* 0x000fce00078e000e */
[----:B------:R-:W-:Y:S05]  /*1f1d0*/  WARPSYNC.COLLECTIVE R15, `(.L_x_5959) ;  /* 0x000000000f087348 */ /* 0x000fea0003c00000 */
[----:B------:R0:W1:Y:S02]  /*1f1e0*/  SHFL.IDX P6, R14, R13, R12, R11 ;  /* 0x0000000c0d0e7389 */ /* 0x00006400000c000b */
[----:B01----:R-:W-:Y:S01]  /*1f1f0*/  ENDCOLLECTIVE ;  /* 0x000000000000791b */ /* 0x003fe20003800000 */
.L_x_5959:
        /* <DEDUP_REMOVED lines=13> */
.L_x_5960:
        /* <DEDUP_REMOVED lines=12> */
.L_x_5961:
        /* <DEDUP_REMOVED lines=17> */
.L_x_5962:
        /* <DEDUP_REMOVED lines=10> */
.L_x_5963:
        /* <DEDUP_REMOVED lines=13> */
.L_x_5964:
        /* <DEDUP_REMOVED lines=10> */
.L_x_5965:
        /* <DEDUP_REMOVED lines=13> */
.L_x_5966:
        /* <DEDUP_REMOVED lines=10> */
.L_x_5967:
        /* <DEDUP_REMOVED lines=13> */
.L_x_5968:
        /* <DEDUP_REMOVED lines=10> */
.L_x_5969:
        /* <DEDUP_REMOVED lines=11> */
.L_x_5970:
        /* <DEDUP_REMOVED lines=14> */
.L_x_5971:
[----:B------:R-:W-:Y:S01]  /*1fb20*/  IMAD.MOV.U32 R3, RZ, RZ, R14 ;  /* 0x000000ffff037224 */ /* 0x000fe200078e000e */
[----:B------:R-:W-:Y:S06]  /*1fb30*/  BRA `(.L_x_5972) ;  /* 0xffffff9400807947 */ /* 0x000fec000383ffff */
.L_x_5797:
        /* <DEDUP_REMOVED lines=35> */
.L_x_5974:
[----:B------:R-:W-:Y:S05]  /*1fd70*/  BSYNC B0 ;  /* 0x0000000000007941 */ /* 0x000fea0003800000 */
.L_x_5973:
        /* <DEDUP_REMOVED lines=12> */
.L_x_5975:
[----:B------:R-:W-:-:S04]  /*1fe40*/  LOP3.LUT R9, R9, 0xffffff7f, RZ, 0xc0, !PT ;  /* 0xffffff7f09097812 */ /* 0x000fc800078ec0ff */
[----:B------:R-:W-:-:S04]  /*1fe50*/  @P4 LOP3.LUT R9, R9, 0x80, RZ, 0xfc, !PT ;  /* 0x0000008009094812 */ /* 0x000fc800078efcff */
[----:B------:R-:W-:Y:S01]  /*1fe60*/  LOP3.LUT P4, RZ, R9, 0x8, RZ, 0xc0, !PT ;  /* 0x0000000809ff7812 */ /* 0x000fe2000788c0ff */
[----:B------:R0:W-:Y:S01]  /*1fe70*/  STL [R1+0x8], R9 ;  /* 0x0000080901007387 */ /* 0x0001e20000100800 */
[----:B------:R-:W-:Y:S02]  /*1fe80*/  IMAD.MOV.U32 R13, RZ, RZ, R0 ;  /* 0x000000ffff0d7224 */ /* 0x000fe400078e0000 */
[----:B------:R-:W-:Y:S02]  /*1fe90*/  IMAD.MOV.U32 R12, RZ, RZ, 0x1 ;  /* 0x00000001ff0c7424 */ /* 0x000fe400078e00ff */
[----:B------:R-:W-:-:S05]  /*1fea0*/  IMAD.MOV.U32 R5, RZ, RZ, R14 ;  /* 0x000000ffff057224 */ /* 0x000fca00078e000e */
[----:B------:R-:W-:-:S04]  /*1feb0*/  @!P5 LEA R5, P6, R8, R5, 0x1 ;  /* 0x000000050805d211 */ /* 0x000fc800078c08ff */
[----:B------:R-:W-:-:S04]  /*1fec0*/  @!P5 IADD3.X R4, RZ, R4, RZ, P6, !PT ;  /* 0x00000004ff04d210 */ /* 0x000fc800037fe4ff */
[----:B0-----:R-:W-:-:S07]  /*1fed0*/  @!P5 LOP3.LUT R5, R5, R4, RZ, 0x3c, !PT ;  /* 0x000000040505d212 */ /* 0x001fce00078e3cff */
[----:B------:R-:W-:Y:S05]  /*1fee0*/  WARPSYNC.COLLECTIVE R15, `(.L_x_5976) ;  /* 0x000000000f087348 */ /* 0x000fea0003c00000 */
[----:B------:R0:W1:Y:S02]  /*1fef0*/  SHFL.IDX P6, R14, R13, R12, R11 ;  /* 0x0000000c0d0e7389 */ /* 0x00006400000c000b */
[----:B01----:R-:W-:Y:S01]  /*1ff00*/  ENDCOLLECTIVE ;  /* 0x000000000000791b */ /* 0x003fe20003800000 */
.L_x_5976:
[----:B------:R-:W-:-:S04]  /*1ff10*/  @!P5 LOP3.LUT R4, R5, R4, RZ, 0x3c, !PT ;  /* 0x000000040504d212 */ /* 0x000fc800078e3cff */
[----:B------:R-:W-:Y:S01]  /*1ff20*/  @!P5 LOP3.LUT R5, R5, R4, RZ, 0x3c, !PT ;  /* 0x000000040505d212 */ /* 0x000fe200078e3cff */
[----:B------:R-:W-:Y:S02]  /*1ff30*/  IMAD.MOV.U32 R13, RZ, RZ, R2 ;  /* 0x000000ffff0d7224 */ /* 0x000fe400078e0002 */
[----:B------:R-:W-:-:S07]  /*1ff40*/  IMAD.MOV.U32 R6, RZ, RZ, R14 ;  /* 0x000000ffff067224 */ /* 0x000fce00078e000e */
[----:B------:R-:W-:Y:S05]  /*1ff50*/  WARPSYNC.COLLECTIVE R15, `(.L_x_5977) ;  /* 0x000000000f087348 */ /* 0x000fea0003c00000 */
[----:B------:R0:W1:Y:S02]  /*1ff60*/  SHFL.IDX P6, R14, R13, R12, R11 ;  /* 0x0000000c0d0e7389 */ /* 0x00006400000c000b */
[----:B01----:R-:W-:Y:S01]  /*1ff70*/  ENDCOLLECTIVE ;  /* 0x000000000000791b */ /* 0x003fe20003800000 */
.L_x_5977:
        /* <DEDUP_REMOVED lines=17> */
.L_x_5978:
        /* <DEDUP_REMOVED lines=15> */
.L_x_5979:
        /* <DEDUP_REMOVED lines=9> */
.L_x_5980:
        /* <DEDUP_REMOVED lines=15> */
.L_x_5981:
        /* <DEDUP_REMOVED lines=9> */
.L_x_5982:
        /* <DEDUP_REMOVED lines=15> */
.L_x_5983:
        /* <DEDUP_REMOVED lines=9> */
.L_x_5984:
        /* <DEDUP_REMOVED lines=14> */
.L_x_5985:
        /* <DEDUP_REMOVED lines=19> */
.L_x_5986:
[----:B------:R-:W-:Y:S02]  /*20720*/  IMAD.MOV.U32 R13, RZ, RZ, R2 ;  /* 0x000000ffff0d7224 */ /* 0x000fe400078e0002 */
[----:B------:R-:W-:-:S07]  /*20730*/  IMAD.MOV.U32 R6, RZ, RZ, R14 ;  /* 0x000000ffff067224 */ /* 0x000fce00078e000e */
[----:B------:R-:W-:Y:S05]  /*20740*/  WARPSYNC.COLLECTIVE R15, `(.L_x_5987) ;  /* 0x000000000f087348 */ /* 0x000fea0003c00000 */
[----:B------:R0:W1:Y:S02]  /*20750*/  SHFL.IDX P6, R14, R13, R12, R11 ;  /* 0x0000000c0d0e7389 */ /* 0x00006400000c000b */
[----:B01----:R-:W-:Y:S01]  /*20760*/  ENDCOLLECTIVE ;  /* 0x000000000000791b */ /* 0x003fe20003800000 */
.L_x_5987:
[----:B------:R-:W-:Y:S02]  /*20770*/  IMAD.MOV.U32 R13, RZ, RZ, R0 ;  /* 0x000000ffff0d7224 */ /* 0x000fe400078e0000 */
[----:B------:R-:W-:Y:S02]  /*20780*/  IMAD.MOV.U32 R12, RZ, RZ, 0x7 ;  /* 0x00000007ff0c7424 */ /* 0x000fe400078e00ff */
[----:B------:R-:W-:-:S07]  /*20790*/  IMAD.MOV.U32 R5, RZ, RZ, R14 ;  /* 0x000000ffff057224 */ /* 0x000fce00078e000e */
[----:B------:R-:W-:Y:S05]  /*207a0*/  WARPSYNC.COLLECTIVE R15, `(.L_x_5988) ;  /* 0x000000000f087348 */ /* 0x000fea0003c00000 */
[----:B------:R0:W1:Y:S02]  /*207b0*/  SHFL.IDX P6, R14, R13, R12, R11 ;  /* 0x0000000c0d0e7389 */ /* 0x00006400000c000b */
[----:B01----:R-:W-:Y:S01]  /*207c0*/  ENDCOLLECTIVE ;  /* 0x000000000000791b */ /* 0x003fe20003800000 */
.L_x_5988:
        /* <DEDUP_REMOVED lines=10> */
.L_x_5989:
        /* <DEDUP_REMOVED lines=9> */
.L_x_5802:
[----:B0-----:R-:W2:Y:S02]  /*20900*/  LDL R2, [R1+0x4] ;  /* 0x0000040001027983 */ /* 0x001ea40000100800 */
[----:B--2---:R0:W2:Y:S02]  /*20910*/  SYNCS.PHASECHK.TRANS64.TRYWAIT P0, [R2+URZ+0x32420], R0 ;  /* 0x03242000020075a7 */ /* 0x0040a4000800017f */
[----:B--2---:R-:W-:Y:S05]  /*20920*/  @!P0 NANOSLEEP.SYNCS 0x989680 ;  /* 0x009896800000895d */ /* 0x004fea0003900000 */
[----:B------:R-:W2:Y:S02]  /*20930*/  @!P0 SYNCS.PHASECHK.TRANS64 P0, [R2+URZ+0x32420], R0 ;  /* 0x03242000020085a7 */ /* 0x000ea4000800007f */
[----:B--2---:R-:W-:Y:S05]  /*20940*/  @!P0 BRA `(.L_x_5802) ;  /* 0xfffffffc00ec8947 */ /* 0x004fea000383ffff */
[----:B------:R-:W-:Y:S05]  /*20950*/  BRA `(.L_x_5991) ;  /* 0xffffff9400b47947 */ /* 0x000fea000383ffff */
.L_x_5806:
[----:B0-----:R0:W2:Y:S02]  /*20960*/  SYNCS.PHASECHK.TRANS64.TRYWAIT P0, [R2+URZ+0x32460], R0 ;  /* 0x03246000020075a7 */ /* 0x0010a4000800017f */
[----:B--2---:R-:W-:Y:S05]  /*20970*/  @!P0 NANOSLEEP.SYNCS 0x989680 ;  /* 0x009896800000895d */ /* 0x004fea0003900000 */
[----:B------:R-:W2:Y:S02]  /*20980*/  @!P0 SYNCS.PHASECHK.TRANS64 P0, [R2+URZ+0x32460], R0 ;  /* 0x03246000020085a7 */ /* 0x000ea4000800007f */
[----:B--2---:R-:W-:Y:S05]  /*20990*/  @!P0 BRA `(.L_x_5806) ;  /* 0xfffffffc00f08947 */ /* 0x004fea000383ffff */
[----:B------:R-:W-:Y:S05]  /*209a0*/  BRA `(.L_x_5992) ;  /* 0xffffff9400e47947 */ /* 0x000fea000383ffff */
.L_x_5821:
[----:B-1----:R1:W2:Y:S02]  /*209b0*/  SYNCS.PHASECHK.TRANS64.TRYWAIT P0, [R2+URZ+0x32440], R6 ;  /* 0x03244006020075a7 */ /* 0x0022a4000800017f */
[----:B--2---:R-:W-:Y:S05]  /*209c0*/  @!P0 NANOSLEEP.SYNCS 0x989680 ;  /* 0x009896800000895d */ /* 0x004fea0003900000 */
[----:B------:R-:W2:Y:S02]  /*209d0*/  @!P0 SYNCS.PHASECHK.TRANS64 P0, [R2+URZ+0x32440], R6 ;  /* 0x03244006020085a7 */ /* 0x000ea4000800007f */
[----:B--2---:R-:W-:Y:S05]  /*209e0*/  @!P0 BRA `(.L_x_5821) ;  /* 0xfffffffc00f08947 */ /* 0x004fea000383ffff */
[----:B------:R-:W-:Y:S05]  /*209f0*/  BRA `(.L_x_5993) ;  /* 0xffffffa0000c7947 */ /* 0x000fea000383ffff */
.L_x_5826:
[----:B0-----:R0:W2:Y:S02]  /*20a00*/  SYNCS.PHASECHK.TRANS64.TRYWAIT P0, [R2+URZ+0x32460], R6 ;  /* 0x03246006020075a7 */ /* 0x0010a4000800017f */
[----:B--2---:R-:W-:Y:S05]  /*20a10*/  @!P0 NANOSLEEP.SYNCS 0x989680 ;  /* 0x009896800000895d */ /* 0x004fea0003900000 */
[----:B------:R-:W2:Y:S02]  /*20a20*/  @!P0 SYNCS.PHASECHK.TRANS64 P0, [R2+URZ+0x32460], R6 ;  /* 0x03246006020085a7 */ /* 0x000ea4000800007f */
[----:B--2---:R-:W-:Y:S05]  /*20a30*/  @!P0 BRA `(.L_x_5826) ;  /* 0xfffffffc00f08947 */ /* 0x004fea000383ffff */
[----:B------:R-:W-:Y:S05]  /*20a40*/  BRA `(.L_x_5994) ;  /* 0xffffffa000947947 */ /* 0x000fea000383ffff */
.L_x_5837:
[----:B0-----:R0:W1:Y:S02]  /*20a50*/  SYNCS.PHASECHK.TRANS64.TRYWAIT P0, [R3+URZ+0x32440], R2 ;  /* 0x03244002030075a7 */ /* 0x001064000800017f */
[----:B-1----:R-:W-:Y:S05]  /*20a60*/  @!P0 NANOSLEEP.SYNCS 0x989680 ;  /* 0x009896800000895d */ /* 0x002fea0003900000 */
[----:B------:R-:W1:Y:S02]  /*20a70*/  @!P0 SYNCS.PHASECHK.TRANS64 P0, [R3+URZ+0x32440], R2 ;  /* 0x03244002030085a7 */ /* 0x000e64000800007f */
[----:B-1----:R-:W-:Y:S05]  /*20a80*/  @!P0 BRA `(.L_x_5837) ;  /* 0xfffffffc00f08947 */ /* 0x002fea000383ffff */
[----:B------:R-:W-:Y:S05]  /*20a90*/  BRA `(.L_x_5995) ;  /* 0xffffffa8009c7947 */ /* 0x000fea000383ffff */
.L_x_5842:
[----:B-1----:R1:W2:Y:S02]  /*20aa0*/  SYNCS.PHASECHK.TRANS64.TRYWAIT P0, [R3+URZ+0x32460], R2 ;  /* 0x03246002030075a7 */ /* 0x0022a4000800017f */
[----:B--2---:R-:W-:Y:S05]  /*20ab0*/  @!P0 NANOSLEEP.SYNCS 0x989680 ;  /* 0x009896800000895d */ /* 0x004fea0003900000 */
[----:B------:R-:W2:Y:S02]  /*20ac0*/  @!P0 SYNCS.PHASECHK.TRANS64 P0, [R3+URZ+0x32460], R2 ;  /* 0x03246002030085a7 */ /* 0x000ea4000800007f */
[----:B--2---:R-:W-:Y:S05]  /*20ad0*/  @!P0 BRA `(.L_x_5842) ;  /* 0xfffffffc00f08947 */ /* 0x004fea000383ffff */
[----:B------:R-:W-:Y:S05]  /*20ae0*/  BRA `(.L_x_5996) ;  /* 0xffffffac00207947 */ /* 0x000fea000383ffff */
.L_x_5853:
[----:B0-----:R0:W1:Y:S02]  /*20af0*/  SYNCS.PHASECHK.TRANS64.TRYWAIT P0, [R3+URZ+0x32440], R2 ;  /* 0x03244002030075a7 */ /* 0x001064000800017f */
[----:B-1----:R-:W-:Y:S05]  /*20b00*/  @!P0 NANOSLEEP.SYNCS 0x989680 ;  /* 0x009896800000895d */ /* 0x002fea0003900000 */
[----:B------:R-:W1:Y:S02]  /*20b10*/  @!P0 SYNCS.PHASECHK.TRANS64 P0, [R3+URZ+0x32440], R2 ;  /* 0x03244002030085a7 */ /* 0x000e64000800007f */
[----:B-1----:R-:W-:Y:S05]  /*20b20*/  @!P0 BRA `(.L_x_5853) ;  /* 0xfffffffc00f08947 */ /* 0x002fea000383ffff */
[----:B------:R-:W-:Y:S05]  /*20b30*/  BRA `(.L_x_5997) ;  /* 0xffffffb4000c7947 */ /* 0x000fea000383ffff */
.L_x_5858:
[----:B-1----:R1:W2:Y:S02]  /*20b40*/  SYNCS.PHASECHK.TRANS64.TRYWAIT P0, [R3+URZ+0x32460], R2 ;  /* 0x03246002030075a7 */ /* 0x0022a4000800017f */
[----:B--2---:R-:W-:Y:S05]  /*20b50*/  @!P0 NANOSLEEP.SYNCS 0x989680 ;  /* 0x009896800000895d */ /* 0x004fea0003900000 */
[----:B------:R-:W2:Y:S02]  /*20b60*/  @!P0 SYNCS.PHASECHK.TRANS64 P0, [R3+URZ+0x32460], R2 ;  /* 0x03246002030085a7 */ /* 0x000ea4000800007f */
[----:B--2---:R-:W-:Y:S05]  /*20b70*/  @!P0 BRA `(.L_x_5858) ;  /* 0xfffffffc00f08947 */ /* 0x004fea000383ffff */
[----:B------:R-:W-:Y:S05]  /*20b80*/  BRA `(.L_x_5998) ;  /* 0xffffffb400947947 */ /* 0x000fea000383ffff */
.L_x_5870:
[----:B------:R-:W-:Y:S01]  /*20b90*/  BSSY B0, `(.L_x_5999) ;  /* 0x0000008000007945 */ /* 0x000fe20003800000 */
[----:B------:R-:W-:Y:S02]  /*20ba0*/  IMAD.MOV.U32 R13, RZ, RZ, R16 ;  /* 0x000000ffff0d7224 */ /* 0x000fe400078e0010 */
[----:B------:R-:W-:Y:S02]  /*20bb0*/  IMAD.MOV.U32 R12, RZ, RZ, RZ ;  /* 0x000000ffff0c7224 */ /* 0x000fe400078e00ff */
[----:B------:R-:W-:Y:S02]  /*20bc0*/  IMAD.MOV.U32 R11, RZ, RZ, 0x1f ;  /* 0x0000001fff0b7424 */ /* 0x000fe400078e00ff */
[----:B------:R-:W-:-:S07]  /*20bd0*/  IMAD.MOV.U32 R15, RZ, RZ, -0x1 ;  /* 0xffffffffff0f7424 */ /* 0x000fce00078e00ff */
[----:B0---45:R-:W-:Y:S05]  /*20be0*/  WARPSYNC.COLLECTIVE R15, `(.L_x_6000) ;  /* 0x000000000f087348 */ /* 0x031fea0003c00000 */
[----:B0-----:R0:W1:Y:S02]  /*20bf0*/  SHFL.IDX P6, R14, R13, R12, R11 ;  /* 0x0000000c0d0e7389 */ /* 0x00106400000c000b */
[----:B01--45:R-:W-:Y:S01]  /*20c00*/  ENDCOLLECTIVE ;  /* 0x000000000000791b */ /* 0x033fe20003800000 */
.L_x_6000:
[----:B------:R-:W-:Y:S05]  /*20c10*/  BSYNC B0 ;  /* 0x0000000000007941 */ /* 0x000fea0003800000 */
.L_x_5999:
        /* <DEDUP_REMOVED lines=9> */
.L_x_6001:
        /* <DEDUP_REMOVED lines=18> */
.L_x_6002:
        /* <DEDUP_REMOVED lines=8> */
.L_x_6003:
        /* <DEDUP_REMOVED lines=8> */
.L_x_6004:
        /* <DEDUP_REMOVED lines=8> */
.L_x_6005:
        /* <DEDUP_REMOVED lines=8> */
.L_x_6006:
        /* <DEDUP_REMOVED lines=9> */
.L_x_6007:
[----:B------:R-:W-:Y:S01]  /*21060*/  IMAD.MOV.U32 R16, RZ, RZ, R14 ;  /* 0x000000ffff107224 */ /* 0x000fe200078e000e */
[----:B------:R-:W-:Y:S06]  /*21070*/  BRA `(.L_x_6008) ;  /* 0xffffffb800ec7947 */ /* 0x000fec000383ffff */
.L_x_5875:
        /* <DEDUP_REMOVED lines=8> */
.L_x_6010:
[----:B------:R-:W-:Y:S05]  /*21100*/  BSYNC B0 ;  /* 0x0000000000007941 */ /* 0x000fea0003800000 */
.L_x_6009:
        /* <DEDUP_REMOVED lines=10> */
.L_x_6011:
        /* <DEDUP_REMOVED lines=8> */
.L_x_6012:
        /* <DEDUP_REMOVED lines=8> */
.L_x_6013:
        /* <DEDUP_REMOVED lines=8> */
.L_x_6014:
        /* <DEDUP_REMOVED lines=9> */
.L_x_6015:
[----:B------:R-:W-:Y:S01]  /*213c0*/  IMAD.MOV.U32 R16, RZ, RZ, R14 ;  /* 0x000000ffff107224 */ /* 0x000fe200078e000e */
[----:B------:R-:W-:Y:S06]  /*213d0*/  BRA `(.L_x_6016) ;  /* 0xffffffb800b07947 */ /* 0x000fec000383ffff */
.L_x_5877:
[----:B------:R-:W-:Y:S01]  /*213e0*/  BSSY B0, `(.L_x_6017) ;  /* 0x0000006000007945 */ /* 0x000fe20003800000 */
[----:B------:R-:W-:Y:S01]  /*213f0*/  PLOP3.LUT P6, PT, P6, PT, PT, 0x8, 0x0 ;  /* 0x000000000000781c */ /* 0x000fe200037ce170 */
[----:B------:R-:W-:-:S12]  /*21400*/  IMAD.MOV.U32 R15, RZ, RZ, -0x1 ;  /* 0xffffffffff0f7424 */ /* 0x000fd800078e00ff */
[----:B0---45:R-:W-:Y:S05]  /*21410*/  WARPSYNC.COLLECTIVE R15, `(.L_x_6018) ;  /* 0x000000000f087348 */ /* 0x031fea0003c00000 */
[----:B------:R-:W-:Y:S01]  /*21420*/  VOTE.ANY R14, PT, P6 ;  /* 0x00000000000e7806 */ /* 0x000fe200030e0100 */
[----:B0---45:R-:W-:Y:S06]  /*21430*/  ENDCOLLECTIVE ;  /* 0x000000000000791b */ /* 0x031fec0003800000 */
.L_x_6018:
[----:B------:R-:W-:Y:S05]  /*21440*/  BSYNC B0 ;  /* 0x0000000000007941 */ /* 0x000fea0003800000 */
.L_x_6017:
        /* <DEDUP_REMOVED lines=9> */
.L_x_6019:
[----:B------:R-:W-:Y:S01]  /*214e0*/  IMAD.MOV.U32 R17, RZ, RZ, R14 ;  /* 0x000000ffff117224 */ /* 0x000fe200078e000e */
[----:B------:R-:W-:Y:S06]  /*214f0*/  BRA `(.L_x_6020) ;  /* 0xffffffb800a07947 */ /* 0x000fec000383ffff */
.L_x_5879:
[----:B------:R-:W-:Y:S01]  /*21500*/  BSSY B0, `(.L_x_6021) ;  /* 0x0000007000007945 */ /* 0x000fe20003800000 */
[----:B------:R-:W-:Y:S02]  /*21510*/  IMAD.MOV.U32 R13, RZ, RZ, R3 ;  /* 0x000000ffff0d7224 */ /* 0x000fe400078e0003 */
[----:B------:R-:W-:Y:S02]  /*21520*/  IMAD.MOV.U32 R11, RZ, RZ, 0x1f ;  /* 0x0000001fff0b7424 */ /* 0x000fe400078e00ff */
[----:B------:R-:W-:-:S07]  /*21530*/  IMAD.MOV.U32 R15, RZ, RZ, -0x1 ;  /* 0xffffffffff0f7424 */ /* 0x000fce00078e00ff */
[----:B0-2-45:R-:W-:Y:S05]  /*21540*/  WARPSYNC.COLLECTIVE R15, `(.L_x_6022) ;  /* 0x000000000f087348 */ /* 0x035fea0003c00000 */
[----:B------:R1:W3:Y:S02]  /*21550*/  SHFL.IDX P6, R14, R13, R12, R11 ;  /* 0x0000000c0d0e7389 */ /* 0x0002e400000c000b */
[----:B012345:R-:W-:Y:S01]  /*21560*/  ENDCOLLECTIVE ;  /* 0x000000000000791b */ /* 0x03ffe20003800000 */
.L_x_6022:
[----:B------:R-:W-:Y:S05]  /*21570*/  BSYNC B0 ;  /* 0x0000000000007941 */ /* 0x000fea0003800000 */
.L_x_6021:
[----:B------:R-:W-:Y:S01]  /*21580*/  IMAD.MOV.U32 R2, RZ, RZ, R14 ;  /* 0x000000ffff027224 */ /* 0x000fe200078e000e */
[----:B------:R-:W-:Y:S06]  /*21590*/  BRA `(.L_x_5878) ;  /* 0xffffffb800947947 */ /* 0x000fec000383ffff */
.L_x_5883:
[----:B0-----:R0:W2:Y:S02]  /*215a0*/  SYNCS.PHASECHK.TRANS64.TRYWAIT P0, [R0+URZ+0x32420], R3 ;  /* 0x03242003000075a7 */ /* 0x0010a4000800017f */
[----:B--2---:R-:W-:Y:S05]  /*215b0*/  @!P0 NANOSLEEP.SYNCS 0x989680 ;  /* 0x009896800000895d */ /* 0x004fea0003900000 */
[----:B------:R-:W2:Y:S02]  /*215c0*/  @!P0 SYNCS.PHASECHK.TRANS64 P0, [R0+URZ+0x32420], R3 ;  /* 0x03242003000085a7 */ /* 0x000ea4000800007f */
[----:B--2---:R-:W-:Y:S05]  /*215d0*/  @!P0 BRA `(.L_x_5883) ;  /* 0xfffffffc00f08947 */ /* 0x004fea000383ffff */
[----:B------:R-:W-:Y:S05]  /*215e0*/  BRA `(.L_x_6023) ;  /* 0xffffffc000147947 */ /* 0x000fea000383ffff */
.L_x_5884:
        /* <DEDUP_REMOVED lines=8> */
[----:B0---45:R-:W-:Y:S05]  /*21670*/  WARPSYNC.COLLECTIVE R15, `(.L_x_6025) ;  /* 0x000000000f087348 */ /* 0x031fea0003c00000 */
[----:B------:R1:W2:Y:S02]  /*21680*/  SHFL.IDX P6, R14, R13, R12, R11 ;  /* 0x0000000c0d0e7389 */ /* 0x0002a400000c000b */
[----:B012-45:R-:W-:Y:S01]  /*21690*/  ENDCOLLECTIVE ;  /* 0x000000000000791b */ /* 0x037fe20003800000 */
.L_x_6025:
[----:B------:R-:W-:Y:S05]  /*216a0*/  BSYNC B0 ;  /* 0x0000000000007941 */ /* 0x000fea0003800000 */
.L_x_6024:
[----:B------:R-:W-:Y:S05]  /*216b0*/  BRA `(.L_x_6026) ;  /* 0xffffffbc00fc7947 */ /* 0x000fea000383ffff */
.L_x_5885:
[----:B------:R-:W-:Y:S01]  /*216c0*/  BSSY B0, `(.L_x_6027) ;  /* 0x0000006000007945 */ /* 0x000fe20003800000 */
[----:B------:R-:W-:-:S07]  /*216d0*/  IMAD.MOV.U32 R15, RZ, RZ, -0x1 ;  /* 0xffffffffff0f7424 */ /* 0x000fce00078e00ff */
[----:B012-45:R-:W-:Y:S05]  /*216e0*/  WARPSYNC.COLLECTIVE R15, `(.L_x_6028) ;  /* 0x000000000f0c7348 */ /* 0x037fea0003c00000 */
[----:B------:R-:W-:Y:S02]  /*216f0*/  ELECT P6, UR62, PT ;  /* 0x00000000003e782f */ /* 0x000fe400038c0000 */
[----:B------:R-:W-:Y:S01]  /*21700*/  MOV R14, UR62 ;  /* 0x0000003e000e7c02 */ /* 0x000fe20008000f00 */
[----:B012-45:R-:W-:Y:S10]  /*21710*/  ENDCOLLECTIVE ;  /* 0x000000000000791b */ /* 0x037ff40003800000 */
.L_x_6028:
[----:B------:R-:W-:Y:S05]  /*21720*/  BSYNC B0 ;  /* 0x0000000000007941 */ /* 0x000fea0003800000 */
.L_x_6027:
[----:B------:R-:W-:Y:S05]  /*21730*/  BRA `(.L_x_6029) ;  /* 0xffffffbc00f07947 */ /* 0x000fea000383ffff */
.L_x_5887:
[----:B0-----:R0:W1:Y:S02]  /*21740*/  SYNCS.PHASECHK.TRANS64.TRYWAIT P0, [R6+URZ], R5 ;  /* 0x00000005060075a7 */ /* 0x001064000800017f */
[----:B-1----:R-:W-:Y:S05]  /*21750*/  @!P0 NANOSLEEP.SYNCS 0x989680 ;  /* 0x009896800000895d */ /* 0x002fea0003900000 */
[----:B------:R-:W1:Y:S02]  /*21760*/  @!P0 SYNCS.PHASECHK.TRANS64 P0, [R6+URZ], R5 ;  /* 0x00000005060085a7 */ /* 0x000e64000800007f */
[----:B-1----:R-:W-:Y:S05]  /*21770*/  @!P0 BRA `(.L_x_5887) ;  /* 0xfffffffc00f08947 */ /* 0x002fea000383ffff */
[----:B------:R-:W-:Y:S05]  /*21780*/  BRA `(.L_x_6030) ;  /* 0xffffffc0002c7947 */ /* 0x000fea000383ffff */
.L_x_5888:
[----:B-1----:R1:W2:Y:S02]  /*21790*/  SYNCS.PHASECHK.TRANS64.TRYWAIT P0, [R7+URZ], R2 ;  /* 0x00000002070075a7 */ /* 0x0022a4000800017f */
[----:B--2---:R-:W-:Y:S05]  /*217a0*/  @!P0 NANOSLEEP.SYNCS 0x989680 ;  /* 0x009896800000895d */ /* 0x004fea0003900000 */
[----:B------:R-:W2:Y:S02]  /*217b0*/  @!P0 SYNCS.PHASECHK.TRANS64 P0, [R7+URZ], R2 ;  /* 0x00000002070085a7 */ /* 0x000ea4000800007f */
[----:B--2---:R-:W-:Y:S05]  /*217c0*/  @!P0 BRA `(.L_x_5888) ;  /* 0xfffffffc00f08947 */ /* 0x004fea000383ffff */
[----:B------:R-:W-:Y:S05]  /*217d0*/  BRA `(.L_x_6031) ;  /* 0xffffffc000207947 */ /* 0x000fea000383ffff */
.L_x_5890:
[----:B--2---:R2:W3:Y:S02]  /*217e0*/  SYNCS.PHASECHK.TRANS64.TRYWAIT P0, [R4+URZ], R5 ;  /* 0x00000005040075a7 */ /* 0x0044e4000800017f */
[----:B---3--:R-:W-:Y:S05]  /*217f0*/  @!P0 NANOSLEEP.SYNCS 0x989680 ;  /* 0x009896800000895d */ /* 0x008fea0003900000 */
[----:B------:R-:W3:Y:S02]  /*21800*/  @!P0 SYNCS.PHASECHK.TRANS64 P0, [R4+URZ], R5 ;  /* 0x00000005040085a7 */ /* 0x000ee4000800007f */
[----:B---3--:R-:W-:Y:S05]  /*21810*/  @!P0 BRA `(.L_x_5890) ;  /* 0xfffffffc00f08947 */ /* 0x008fea000383ffff */
[----:B------:R-:W-:Y:S05]  /*21820*/  BRA `(.L_x_6032) ;  /* 0xffffffc000287947 */ /* 0x000fea000383ffff */
.L_x_6033:
        /* <DEDUP_REMOVED lines=13> */
.L_x_6054:


//--------------------- .nv.global.init           --------------------------
	.section	.nv.global.init,"aw",@progbits
.nv.global.init:
	.type		$str$20,@object
	.size		$str$20,($str$21 - $str$20)
$str$20:
        /*0000*/ 	.byte	0x28, 0x61, 0x64, 0x64, 0x72, 0x65, 0x73, 0x73, 0x20, 0x26, 0x20, 0x6d, 0x61, 0x73, 0x6b, 0x29
        /*0010*/ 	.byte	0x20, 0x3d, 0x3d, 0x20, 0x30, 0x00
	.type		$str$21,@object
	.size		$str$21,(__unnamed_4 - $str$21)
$str$21:
        /*0016*/ 	.byte	0x2f, 0x74, 0x6d, 0x70, 0x2f, 0x6f, 0x73, 0x73, 0x5f, 0x6b, 0x65, 0x72, 0x6e, 0x65, 0x6c, 0x73
        /*0026*/ 	.byte	0x5f, 0x73, 0x72, 0x63, 0x2f, 0x66, 0x6c, 0x61, 0x73, 0x68, 0x5f, 0x61, 0x74, 0x74, 0x65, 0x6e
        /*0036*/ 	.byte	0x74, 0x69, 0x6f, 0x6e, 0x2f, 0x63, 0x73, 0x72, 0x63, 0x2f, 0x63, 0x75, 0x74, 0x6c, 0x61, 0x73
        /*0046*/ 	.byte	0x73, 0x2f, 0x69, 0x6e, 0x63, 0x6c, 0x75, 0x64, 0x65, 0x2f, 0x63, 0x75, 0x74, 0x65, 0x2f, 0x70
        /*0056*/ 	.byte	0x6f, 0x69, 0x6e, 0x74, 0x65, 0x72, 0x5f, 0x66, 0x6c, 0x61, 0x67, 0x67, 0x65, 0x64, 0x2e, 0x68
        /*0066*/ 	.byte	0x70, 0x70, 0x00
	.type		__unnamed_4,@object
	.size		__unnamed_4,(__unnamed_5 - __unnamed_4)
__unnamed_4:
        /* <DEDUP_REMOVED lines=23> */
        /*01d9*/ 	.byte	0x3a, 0x43, 0x3c, 0x30, 0x3e, 0x3e, 0x3e, 0x3e, 0x3e, 0x20, 0x26, 0x5d, 0x00
	.type		__unnamed_5,@object
	.size		__unnamed_5,(__unnamed_7 - __unnamed_5)
__unnamed_5:
        /* <DEDUP_REMOVED lines=24> */
	.type		__unnamed_7,@object
	.size		__unnamed_7,(__unnamed_6 - __unnamed_7)
__unnamed_7:
        /* <DEDUP_REMOVED lines=24> */
	.type		__unnamed_6,@object
	.size		__unnamed_6,(__unnamed_1 - __unnamed_6)
__unnamed_6:
        /* <DEDUP_REMOVED lines=28> */
        /*06a6*/ 	.byte	0x34, 0x3e, 0x3e, 0x3e, 0x3e, 0x3e, 0x5d, 0x00
	.type		__unnamed_1,@object
	.size		__unnamed_1,(__unnamed_3 - __unnamed_1)
__unnamed_1:
        /* <DEDUP_REMOVED lines=28> */
        /*086e*/ 	.byte	0x34, 0x3e, 0x3e, 0x3e, 0x3e, 0x3e, 0x20, 0x26, 0x5d, 0x00
	.type		__unnamed_3,@object
	.size		__unnamed_3,(__unnamed_2 - __unnamed_3)
__unnamed_3:
        /* <DEDUP_REMOVED lines=29> */
	.type		__unnamed_2,@object
	.size		__unnamed_2,(.L_1 - __unnamed_2)
__unnamed_2:
        /* <DEDUP_REMOVED lines=29> */
.L_1:


//--------------------- .nv.shared._ZN7cutlass13device_kernelIN5flash11enable_sm90INS1_16FlashAttnFwdSm90INS1_25CollectiveMainloopFwdSm90ILi2EN4cute5tupleIJNS5_1CILi1EEES8_S8_EEENS6_IJNS7_ILi128EEENS7_ILi96EEENS7_ILi64EEEEEELi256ENS_6half_tEfNS_4arch4Sm90ELb0ELb0ELb0ELb0ELb0ELb0ELb0ELb1ELb0ELb1ELb0ELb0EEENS1_21CollectiveEpilogueFwdINS6_IJSA_NS7_ILi256EEESB_EEES9_SE_SG_Li256ELb0ELb1ELb0ELb0EEENS1_29StaticPersistentTileSchedulerILb0EEEEEEEEEvNT_6ParamsE --------------------------
	.section	.nv.shared._ZN7cutlass13device_kernelIN5flash11enable_sm90INS1_16FlashAttnFwdSm90INS1_25CollectiveMainloopFwdSm90ILi2EN4cute5tupleIJNS5_1CILi1EEES8_S8_EEENS6_IJNS7_ILi128EEENS7_ILi96EEENS7_ILi64EEEEEELi256ENS_6half_tEfNS_4arch4Sm90ELb0ELb0ELb0ELb0ELb0ELb0ELb0ELb1ELb0ELb1ELb0ELb0EEENS1_21CollectiveEpilogueFwdINS6_IJSA_NS7_ILi256EEESB_EEES9_SE_SG_Li256ELb0ELb1ELb0ELb0EEENS1_29StaticPersistentTileSchedulerILb0EEEEEEEEEvNT_6ParamsE,"aw",@nobits
	.sectionflags	@""
	.align	16
	.zero		1024


//--------------------- .nv.shared.reserved.0     --------------------------
	.section	.nv.shared.reserved.0,"aw",@nobits
	.weak		__nv_reservedSMEM_offset_0_alias
	.size		__nv_reservedSMEM_offset_0_alias, 0, 0
	.other		__nv_reservedSMEM_offset_0_alias,@"STO_CUDA_RESERVED_SHARED STV_DEFAULT"
__nv_reservedSMEM_offset_0_alias:
	.zero		0


//--------------------- .nv.global                --------------------------
	.section	.nv.global,"aw",@nobits
.nv.global:
	.type		_ZN77_INTERNAL_a19a9673_41_flash_fwd_hdim64_256_fp16_packgqa_sm90_cu_ef95aea4_47494cute1_E,@object
	.size		_ZN77_INTERNAL_a19a9673_41_flash_fwd_hdim64_256_fp16_packgqa_sm90_cu_ef95aea4_47494cute1_E,(_ZN77_INTERNAL_a19a9673_41_flash_fwd_hdim64_256_fp16_packgqa_sm90_cu_ef95aea4_47494cuda3std3__45__cpo6cbeginE - _ZN77_INTERNAL_a19a9673_41_flash_fwd_hdim64_256_fp16_packgqa_sm90_cu_ef95aea4_47494cute1_E)
_ZN77_INTERNAL_a19a9673_41_flash_fwd_hdim64_256_fp16_packgqa_sm90_cu_ef95aea4_47494cute1_E:
	.zero		1
	.type		_ZN77_INTERNAL_a19a9673_41_flash_fwd_hdim64_256_fp16_packgqa_sm90_cu_ef95aea4_47494cuda3std3__45__cpo6cbeginE,@object
	.size		_ZN77_INTERNAL_a19a9673_41_flash_fwd_hdim64_256_fp16_packgqa_sm90_cu_ef95aea4_47494cuda3std3__45__cpo6cbeginE,(_ZN77_INTERNAL_a19a9673_41_flash_fwd_hdim64_256_fp16_packgqa_sm90_cu_ef95aea4_47494cuda3std3__48in_placeE - _ZN77_INTERNAL_a19a9673_41_flash_fwd_hdim64_256_fp16_packgqa_sm90_cu_ef95aea4_47494cuda3std3__45__cpo6cbeginE)
_ZN77_INTERNAL_a19a9673_41_flash_fwd_hdim64_256_fp16_packgqa_sm90_cu_ef95aea4_47494cuda3std3__45__cpo6cbeginE:
	.zero		1
	.type		_ZN77_INTERNAL_a19a9673_41_flash_fwd_hdim64_256_fp16_packgqa_sm90_cu_ef95aea4_47494cuda3std3__48in_placeE,@object
	.size		_ZN77_INTERNAL_a19a9673_41_flash_fwd_hdim64_256_fp16_packgqa_sm90_cu_ef95aea4_47494cuda3std3__48in_placeE,(_ZN77_INTERNAL_a19a9673_41_flash_fwd_hdim64_256_fp16_packgqa_sm90_cu_ef95aea4_47494cuda3std6ranges3__45__cpo9iter_moveE - _ZN77_INTERNAL_a19a9673_41_flash_fwd_hdim64_256_fp16_packgqa_sm90_cu_ef95aea4_47494cuda3std3__48in_placeE)
_ZN77_INTERNAL_a19a9673_41_flash_fwd_hdim64_256_fp16_packgqa_sm90_cu_ef95aea4_47494cuda3std3__48in_placeE:
	.zero		1
	.type		_ZN77_INTERNAL_a19a9673_41_flash_fwd_hdim64_256_fp16_packgqa_sm90_cu_ef95aea4_47494cuda3std6ranges3__45__cpo9iter_moveE,@object
	.size		_ZN77_INTERNAL_a19a9673_41_flash_fwd_hdim64_256_fp16_packgqa_sm90_cu_ef95aea4_47494cuda3std6ranges3__45__cpo9iter_moveE,(_ZN77_INTERNAL_a19a9673_41_flash_fwd_hdim64_256_fp16_packgqa_sm90_cu_ef95aea4_47494cuda3std3__45__cpo5beginE - _ZN77_INTERNAL_a19a9673_41_flash_fwd_hdim64_256_fp16_packgqa_sm90_cu_ef95aea4_47494cuda3std6ranges3__45__cpo9iter_moveE)
_ZN77_INTERNAL_a19a9673_41_flash_fwd_hdim64_256_fp16_packgqa_sm90_cu_ef95aea4_47494cuda3std6ranges3__45__cpo9iter_moveE:
	.zero		1
	.type		_ZN77_INTERNAL_a19a9673_41_flash_fwd_hdim64_256_fp16_packgqa_sm90_cu_ef95aea4_47494cuda3std3__45__cpo5beginE,@object
	.size		_ZN77_INTERNAL_a19a9673_41_flash_fwd_hdim64_256_fp16_packgqa_sm90_cu_ef95aea4_47494cuda3std3__45__cpo5beginE,(_ZN77_INTERNAL_a19a9673_41_flash_fwd_hdim64_256_fp16_packgqa_sm90_cu_ef95aea4_47494cuda3std3__479_GLOBAL__N__a19a9673_41_flash_fwd_hdim64_256_fp16_packgqa_sm90_cu_ef95aea4_47496ignoreE - _ZN77_INTERNAL_a19a9673_41_flash_fwd_hdim64_256_fp16_packgqa_sm90_cu_ef95aea4_47494cuda3std3__45__cpo5beginE)
_ZN77_INTERNAL_a19a9673_41_flash_fwd_hdim64_256_fp16_packgqa_sm90_cu_ef95aea4_47494cuda3std3__45__cpo5beginE:
	.zero		1
	.type		_ZN77_INTERNAL_a19a9673_41_flash_fwd_hdim64_256_fp16_packgqa_sm90_cu_ef95aea4_47494cuda3std3__479_GLOBAL__N__a19a9673_41_flash_fwd_hdim64_256_fp16_packgqa_sm90_cu_ef95aea4_47496ignoreE,@object
	.size		_ZN77_INTERNAL_a19a9673_41_flash_fwd_hdim64_256_fp16_packgqa_sm90_cu_ef95aea4_47494cuda3std3__479_GLOBAL__N__a19a9673_41_flash_fwd_hdim64_256_fp16_packgqa_sm90_cu_ef95aea4_47496ignoreE,(_ZN77_INTERNAL_a19a9673_41_flash_fwd_hdim64_256_fp16_packgqa_sm90_cu_ef95aea4_47494cute7productE - _ZN77_INTERNAL_a19a9673_41_flash_fwd_hdim64_256_fp16_packgqa_sm90_cu_ef95aea4_47494cuda3std3__479_GLOBAL__N__a19a9673_41_flash_fwd_hdim64_256_fp16_packgqa_sm90_cu_ef95aea4_47496ignoreE)
_ZN77_INTERNAL_a19a9673_41_flash_fwd_hdim64_256_fp16_packgqa_sm90_cu_ef95aea4_47494cuda3std3__479_GLOBAL__N__a19a9673_41_flash_fwd_hdim64_256_fp16_packgqa_sm90_cu_ef95aea4_47496ignoreE:
	.zero		1
	.type		_ZN77_INTERNAL_a19a9673_41_flash_fwd_hdim64_256_fp16_packgqa_sm90_cu_ef95aea4_47494cute7productE,@object
	.size		_ZN77_INTERNAL_a19a9673_41_flash_fwd_hdim64_256_fp16_packgqa_sm90_cu_ef95aea4_47494cute7productE,(_ZN77_INTERNAL_a19a9673_41_flash_fwd_hdim64_256_fp16_packgqa_sm90_cu_ef95aea4_47494cuda3std3__45__cpo3endE - _ZN77_INTERNAL_a19a9673_41_flash_fwd_hdim64_256_fp16_packgqa_sm90_cu_ef95aea4_47494cute7productE)
_ZN77_INTERNAL_a19a9673_41_flash_fwd_hdim64_256_fp16_packgqa_sm90_cu_ef95aea4_47494cute7productE:
	.zero		1
	.type		_ZN77_INTERNAL_a19a9673_41_flash_fwd_hdim64_256_fp16_packgqa_sm90_cu_ef95aea4_47494cuda3std3__45__cpo3endE,@object
	.size		_ZN77_INTERNAL_a19a9673_41_flash_fwd_hdim64_256_fp16_packgqa_sm90_cu_ef95aea4_47494cuda3std3__45__cpo3endE,(_ZN77_INTERNAL_a19a9673_41_flash_fwd_hdim64_256_fp16_packgqa_sm90_cu_ef95aea4_47494cuda3std3__419piecewise_constructE - _ZN77_INTERNAL_a19a9673_41_flash_fwd_hdim64_256_fp16_packgqa_sm90_cu_ef95aea4_47494cuda3std3__45__cpo3endE)
_ZN77_INTERNAL_a19a9673_41_flash_fwd_hdim64_256_fp16_packgqa_sm90_cu_ef95aea4_47494cuda3std3__45__cpo3endE:
	.zero		1
	.type		_ZN77_INTERNAL_a19a9673_41_flash_fwd_hdim64_256_fp16_packgqa_sm90_cu_ef95aea4_47494cuda3std3__419piecewise_constructE,@object
	.size		_ZN77_INTERNAL_a19a9673_41_flash_fwd_hdim64_256_fp16_packgqa_sm90_cu_ef95aea4_47494cuda3std3__419piecewise_constructE,(_ZN77_INTERNAL_a19a9673_41_flash_fwd_hdim64_256_fp16_packgqa_sm90_cu_ef95aea4_47494cuda3std3__45__cpo4cendE - _ZN77_INTERNAL_a19a9673_41_flash_fwd_hdim64_256_fp16_packgqa_sm90_cu_ef95aea4_47494cuda3std3__419piecewise_constructE)
_ZN77_INTERNAL_a19a9673_41_flash_fwd_hdim64_256_fp16_packgqa_sm90_cu_ef95aea4_47494cuda3std3__419piecewise_constructE:
	.zero		1
	.type		_ZN77_INTERNAL_a19a9673_41_flash_fwd_hdim64_256_fp16_packgqa_sm90_cu_ef95aea4_47494cuda3std3__45__cpo4cendE,@object
	.size		_ZN77_INTERNAL_a19a9673_41_flash_fwd_hdim64_256_fp16_packgqa_sm90_cu_ef95aea4_47494cuda3std3__45__cpo4cendE,(_ZN77_INTERNAL_a19a9673_41_flash_fwd_hdim64_256_fp16_packgqa_sm90_cu_ef95aea4_47494cuda3std6ranges3__45__cpo4swapE - _ZN77_INTERNAL_a19a9673_41_flash_fwd_hdim64_256_fp16_packgqa_sm90_cu_ef95aea4_47494cuda3std3__45__cpo4cendE)
_ZN77_INTERNAL_a19a9673_41_flash_fwd_hdim64_256_fp16_packgqa_sm90_cu_ef95aea4_47494cuda3std3__45__cpo4cendE:
	.zero		1
	.type		_ZN77_INTERNAL_a19a9673_41_flash_fwd_hdim64_256_fp16_packgqa_sm90_cu_ef95aea4_47494cuda3std6ranges3__45__cpo4swapE,@object
	.size		_ZN77_INTERNAL_a19a9673_41_flash_fwd_hdim64_256_fp16_packgqa_sm90_cu_ef95aea4_47494cuda3std6ranges3__45__cpo4swapE,(.L_14 - _ZN77_INTERNAL_a19a9673_41_flash_fwd_hdim64_256_fp16_packgqa_sm90_cu_ef95aea4_47494cuda3std6ranges3__45__cpo4swapE)
_ZN77_INTERNAL_a19a9673_41_flash_fwd_hdim64_256_fp16_packgqa_sm90_cu_ef95aea4_47494cuda3std6ranges3__45__cpo4swapE:
	.zero		1
.L_14:


//--------------------- .nv.shared._ZN7cutlass13device_kernelIN5flash11enable_sm90INS1_16FlashAttnFwdSm90INS1_25CollectiveMainloopFwdSm90ILi2EN4cute5tupleIJNS5_1CILi1EEES8_S8_EEENS6_IJNS7_ILi128EEENS7_ILi96EEENS7_ILi64EEEEEELi256ENS_6half_tEfNS_4arch4Sm90ELb0ELb0ELb0ELb0ELb0ELb0ELb1ELb1ELb0ELb1ELb0ELb0EEENS1_21CollectiveEpilogueFwdINS6_IJSA_NS7_ILi256EEESB_EEES9_SE_SG_Li256ELb0ELb1ELb0ELb0EEENS1_29StaticPersistentTileSchedulerILb0EEEEEEEEEvNT_6ParamsE --------------------------
	.section	.nv.shared._ZN7cutlass13device_kernelIN5flash11enable_sm90INS1_16FlashAttnFwdSm90INS1_25CollectiveMainloopFwdSm90ILi2EN4cute5tupleIJNS5_1CILi1EEES8_S8_EEENS6_IJNS7_ILi128EEENS7_ILi96EEENS7_ILi64EEEEEELi256ENS_6half_tEfNS_4arch4Sm90ELb0ELb0ELb0ELb0ELb0ELb0ELb1ELb1ELb0ELb1ELb0ELb0EEENS1_21CollectiveEpilogueFwdINS6_IJSA_NS7_ILi256EEESB_EEES9_SE_SG_Li256ELb0ELb1ELb0ELb0EEENS1_29StaticPersistentTileSchedulerILb0EEEEEEEEEvNT_6ParamsE,"aw",@nobits
	.sectionflags	@""
	.align	16
	.zero		1024


//--------------------- .nv.shared._ZN7cutlass13device_kernelIN5flash11enable_sm90INS1_16FlashAttnFwdSm90INS1_25CollectiveMainloopFwdSm90ILi2EN4cute5tupleIJNS5_1CILi1EEES8_S8_EEENS6_IJNS7_ILi128EEENS7_ILi96EEENS7_ILi64EEEEEELi256ENS_6half_tEfNS_4arch4Sm90ELb0ELb0ELb0ELb1ELb0ELb0ELb0ELb1ELb0ELb1ELb0ELb0EEENS1_21CollectiveEpilogueFwdINS6_IJSA_NS7_ILi256EEESB_EEES9_SE_SG_Li256ELb1ELb1ELb0ELb0EEENS1_36VarlenDynamicPersistentTileSchedulerILi128ELi96ELi256ELi128ELb0ELb1ELb1ELb0ELb1ELb1EEEEEEEEEvNT_6ParamsE --------------------------
	.section	.nv.shared._ZN7cutlass13device_kernelIN5flash11enable_sm90INS1_16FlashAttnFwdSm90INS1_25CollectiveMainloopFwdSm90ILi2EN4cute5tupleIJNS5_1CILi1EEES8_S8_EEENS6_IJNS7_ILi128EEENS7_ILi96EEENS7_ILi64EEEEEELi256ENS_6half_tEfNS_4arch4Sm90ELb0ELb0ELb0ELb1ELb0ELb0ELb0ELb1ELb0ELb1ELb0ELb0EEENS1_21CollectiveEpilogueFwdINS6_IJSA_NS7_ILi256EEESB_EEES9_SE_SG_Li256ELb1ELb1ELb0ELb0EEENS1_36VarlenDynamicPersistentTileSchedulerILi128ELi96ELi256ELi128ELb0ELb1ELb1ELb0ELb1ELb1EEEEEEEEEvNT_6ParamsE,"aw",@nobits
	.sectionflags	@""
	.align	16
	.zero		1024


//--------------------- .nv.shared._ZN7cutlass13device_kernelIN5flash11enable_sm90INS1_16FlashAttnFwdSm90INS1_25CollectiveMainloopFwdSm90ILi2EN4cute5tupleIJNS5_1CILi1EEES8_S8_EEENS6_IJNS7_ILi128EEENS7_ILi96EEENS7_ILi64EEEEEELi256ENS_6half_tEfNS_4arch4Sm90ELb0ELb0ELb0ELb1ELb0ELb1ELb0ELb1ELb0ELb1ELb0ELb0EEENS1_21CollectiveEpilogueFwdINS6_IJSA_NS7_ILi256EEESB_EEES9_SE_SG_Li256ELb1ELb1ELb0ELb0EEENS1_36VarlenDynamicPersistentTileSchedulerILi128ELi96ELi256ELi128ELb0ELb1ELb1ELb0ELb1ELb1EEEEEEEEEvNT_6ParamsE --------------------------
	.section	.nv.shared._ZN7cutlass13device_kernelIN5flash11enable_sm90INS1_16FlashAttnFwdSm90INS1_25CollectiveMainloopFwdSm90ILi2EN4cute5tupleIJNS5_1CILi1EEES8_S8_EEENS6_IJNS7_ILi128EEENS7_ILi96EEENS7_ILi64EEEEEELi256ENS_6half_tEfNS_4arch4Sm90ELb0ELb0ELb0ELb1ELb0ELb1ELb0ELb1ELb0ELb1ELb0ELb0EEENS1_21CollectiveEpilogueFwdINS6_IJSA_NS7_ILi256EEESB_EEES9_SE_SG_Li256ELb1ELb1ELb0ELb0EEENS1_36VarlenDynamicPersistentTileSchedulerILi128ELi96ELi256ELi128ELb0ELb1ELb1ELb0ELb1ELb1EEEEEEEEEvNT_6ParamsE,"aw",@nobits
	.sectionflags	@""
	.align	16
	.zero		1024


//--------------------- .nv.shared._ZN7cutlass13device_kernelIN5flash11enable_sm90INS1_16FlashAttnFwdSm90INS1_25CollectiveMainloopFwdSm90ILi2EN4cute5tupleIJNS5_1CILi1EEES8_S8_EEENS6_IJNS7_ILi128EEENS7_ILi96EEENS7_ILi64EEEEEELi256ENS_6half_tEfNS_4arch4Sm90ELb0ELb0ELb0ELb1ELb0ELb0ELb1ELb1ELb0ELb1ELb0ELb0EEENS1_21CollectiveEpilogueFwdINS6_IJSA_NS7_ILi256EEESB_EEES9_SE_SG_Li256ELb1ELb1ELb0ELb0EEENS1_36VarlenDynamicPersistentTileSchedulerILi128ELi96ELi256ELi128ELb0ELb1ELb1ELb0ELb1ELb1EEEEEEEEEvNT_6ParamsE --------------------------
	.section	.nv.shared._ZN7cutlass13device_kernelIN5flash11enable_sm90INS1_16FlashAttnFwdSm90INS1_25CollectiveMainloopFwdSm90ILi2EN4cute5tupleIJNS5_1CILi1EEES8_S8_EEENS6_IJNS7_ILi128EEENS7_ILi96EEENS7_ILi64EEEEEELi256ENS_6half_tEfNS_4arch4Sm90ELb0ELb0ELb0ELb1ELb0ELb0ELb1ELb1ELb0ELb1ELb0ELb0EEENS1_21CollectiveEpilogueFwdINS6_IJSA_NS7_ILi256EEESB_EEES9_SE_SG_Li256ELb1ELb1ELb0ELb0EEENS1_36VarlenDynamicPersistentTileSchedulerILi128ELi96ELi256ELi128ELb0ELb1ELb1ELb0ELb1ELb1EEEEEEEEEvNT_6ParamsE,"aw",@nobits
	.sectionflags	@""
	.align	16
	.zero		1024


//--------------------- .nv.shared._ZN7cutlass13device_kernelIN5flash11enable_sm90INS1_16FlashAttnFwdSm90INS1_25CollectiveMainloopFwdSm90ILi2EN4cute5tupleIJNS5_1CILi1EEES8_S8_EEENS6_IJNS7_ILi128EEENS7_ILi96EEENS7_ILi64EEEEEELi256ENS_6half_tEfNS_4arch4Sm90ELb0ELb0ELb0ELb1ELb0ELb1ELb1ELb1ELb0ELb1ELb0ELb0EEENS1_21CollectiveEpilogueFwdINS6_IJSA_NS7_ILi256EEESB_EEES9_SE_SG_Li256ELb1ELb1ELb0ELb0EEENS1_36VarlenDynamicPersistentTileSchedulerILi128ELi96ELi256ELi128ELb0ELb1ELb1ELb0ELb1ELb1EEEEEEEEEvNT_6ParamsE --------------------------
	.section	.nv.shared._ZN7cutlass13device_kernelIN5flash11enable_sm90INS1_16FlashAttnFwdSm90INS1_25CollectiveMainloopFwdSm90ILi2EN4cute5tupleIJNS5_1CILi1EEES8_S8_EEENS6_IJNS7_ILi128EEENS7_ILi96EEENS7_ILi64EEEEEELi256ENS_6half_tEfNS_4arch4Sm90ELb0ELb0ELb0ELb1ELb0ELb1ELb1ELb1ELb0ELb1ELb0ELb0EEENS1_21CollectiveEpilogueFwdINS6_IJSA_NS7_ILi256EEESB_EEES9_SE_SG_Li256ELb1ELb1ELb0ELb0EEENS1_36VarlenDynamicPersistentTileSchedulerILi128ELi96ELi256ELi128ELb0ELb1ELb1ELb0ELb1ELb1EEEEEEEEEvNT_6ParamsE,"aw",@nobits
	.sectionflags	@""
	.align	16
	.zero		1024


//--------------------- .nv.shared._ZN7cutlass13device_kernelIN5flash11enable_sm90INS1_16FlashAttnFwdSm90INS1_25CollectiveMainloopFwdSm90ILi2EN4cute5tupleIJNS5_1CILi1EEES8_S8_EEENS6_IJNS7_ILi128EEENS7_ILi96EEENS7_ILi64EEEEEELi256ENS_6half_tEfNS_4arch4Sm90ELb0ELb1ELb0ELb0ELb0ELb0ELb0ELb1ELb0ELb1ELb0ELb0EEENS1_21CollectiveEpilogueFwdINS6_IJSA_NS7_ILi256EEESB_EEES9_SE_SG_Li256ELb0ELb1ELb0ELb0EEENS1_30DynamicPersistentTileSchedulerILi256ELi128ELb0ELb1ELb1EEEEEEEEEvNT_6ParamsE --------------------------
	.section	.nv.shared._ZN7cutlass13device_kernelIN5flash11enable_sm90INS1_16FlashAttnFwdSm90INS1_25CollectiveMainloopFwdSm90ILi2EN4cute5tupleIJNS5_1CILi1EEES8_S8_EEENS6_IJNS7_ILi128EEENS7_ILi96EEENS7_ILi64EEEEEELi256ENS_6half_tEfNS_4arch4Sm90ELb0ELb1ELb0ELb0ELb0ELb0ELb0ELb1ELb0ELb1ELb0ELb0EEENS1_21CollectiveEpilogueFwdINS6_IJSA_NS7_ILi256EEESB_EEES9_SE_SG_Li256ELb0ELb1ELb0ELb0EEENS1_30DynamicPersistentTileSchedulerILi256ELi128ELb0ELb1ELb1EEEEEEEEEvNT_6ParamsE,"aw",@nobits
	.sectionflags	@""
	.align	16
	.zero		1024


//--------------------- .nv.shared._ZN7cutlass13device_kernelIN5flash11enable_sm90INS1_16FlashAttnFwdSm90INS1_25CollectiveMainloopFwdSm90ILi2EN4cute5tupleIJNS5_1CILi1EEES8_S8_EEENS6_IJNS7_ILi128EEENS7_ILi96EEENS7_ILi64EEEEEELi256ENS_6half_tEfNS_4arch4Sm90ELb0ELb1ELb0ELb0ELb0ELb0ELb1ELb1ELb0ELb1ELb0ELb0EEENS1_21CollectiveEpilogueFwdINS6_IJSA_NS7_ILi256EEESB_EEES9_SE_SG_Li256ELb0ELb1ELb0ELb0EEENS1_30DynamicPersistentTileSchedulerILi256ELi128ELb0ELb1ELb1EEEEEEEEEvNT_6ParamsE --------------------------
	.section	.nv.shared._ZN7cutlass13device_kernelIN5flash11enable_sm90INS1_16FlashAttnFwdSm90INS1_25CollectiveMainloopFwdSm90ILi2EN4cute5tupleIJNS5_1CILi1EEES8_S8_EEENS6_IJNS7_ILi128EEENS7_ILi96EEENS7_ILi64EEEEEELi256ENS_6half_tEfNS_4arch4Sm90ELb0ELb1ELb0ELb0ELb0ELb0ELb1ELb1ELb0ELb1ELb0ELb0EEENS1_21CollectiveEpilogueFwdINS6_IJSA_NS7_ILi256EEESB_EEES9_SE_SG_Li256ELb0ELb1ELb0ELb0EEENS1_30DynamicPersistentTileSchedulerILi256ELi128ELb0ELb1ELb1EEEEEEEEEvNT_6ParamsE,"aw",@nobits
	.sectionflags	@""
	.align	16
	.zero		1024


//--------------------- .nv.shared._ZN7cutlass13device_kernelIN5flash11enable_sm90INS1_16FlashAttnFwdSm90INS1_25CollectiveMainloopFwdSm90ILi2EN4cute5tupleIJNS5_1CILi1EEES8_S8_EEENS6_IJNS7_ILi128EEENS7_ILi96EEENS7_ILi64EEEEEELi256ENS_6half_tEfNS_4arch4Sm90ELb0ELb1ELb0ELb1ELb0ELb0ELb0ELb1ELb0ELb1ELb0ELb0EEENS1_21CollectiveEpilogueFwdINS6_IJSA_NS7_ILi256EEESB_EEES9_SE_SG_Li256ELb1ELb1ELb0ELb0EEENS1_36VarlenDynamicPersistentTileSchedulerILi128ELi96ELi256ELi128ELb0ELb1ELb1ELb1ELb0ELb1EEEEEEEEEvNT_6ParamsE --------------------------
	.section	.nv.shared._ZN7cutlass13device_kernelIN5flash11enable_sm90INS1_16FlashAttnFwdSm90INS1_25CollectiveMainloopFwdSm90ILi2EN4cute5tupleIJNS5_1CILi1EEES8_S8_EEENS6_IJNS7_ILi128EEENS7_ILi96EEENS7_ILi64EEEEEELi256ENS_6half_tEfNS_4arch4Sm90ELb0ELb1ELb0ELb1ELb0ELb0ELb0ELb1ELb0ELb1ELb0ELb0EEENS1_21CollectiveEpilogueFwdINS6_IJSA_NS7_ILi256EEESB_EEES9_SE_SG_Li256ELb1ELb1ELb0ELb0EEENS1_36VarlenDynamicPersistentTileSchedulerILi128ELi96ELi256ELi128ELb0ELb1ELb1ELb1ELb0ELb1EEEEEEEEEvNT_6ParamsE,"aw",@nobits
	.sectionflags	@""
	.align	16
	.zero		1024


//--------------------- .nv.shared._ZN7cutlass13device_kernelIN5flash11enable_sm90INS1_16FlashAttnFwdSm90INS1_25CollectiveMainloopFwdSm90ILi2EN4cute5tupleIJNS5_1CILi1EEES8_S8_EEENS6_IJNS7_ILi128EEENS7_ILi96EEENS7_ILi64EEEEEELi256ENS_6half_tEfNS_4arch4Sm90ELb0ELb1ELb0ELb1ELb0ELb1ELb0ELb1ELb0ELb1ELb0ELb0EEENS1_21CollectiveEpilogueFwdINS6_IJSA_NS7_ILi256EEESB_EEES9_SE_SG_Li256ELb1ELb1ELb0ELb0EEENS1_36VarlenDynamicPersistentTileSchedulerILi128ELi96ELi256ELi128ELb0ELb1ELb1ELb1ELb0ELb1EEEEEEEEEvNT_6ParamsE --------------------------
	.section	.nv.shared._ZN7cutlass13device_kernelIN5flash11enable_sm90INS1_16FlashAttnFwdSm90INS1_25CollectiveMainloopFwdSm90ILi2EN4cute5tupleIJNS5_1CILi1EEES8_S8_EEENS6_IJNS7_ILi128EEENS7_ILi96EEENS7_ILi64EEEEEELi256ENS_6half_tEfNS_4arch4Sm90ELb0ELb1ELb0ELb1ELb0ELb1ELb0ELb1ELb0ELb1ELb0ELb0EEENS1_21CollectiveEpilogueFwdINS6_IJSA_NS7_ILi256EEESB_EEES9_SE_SG_Li256ELb1ELb1ELb0ELb0EEENS1_36VarlenDynamicPersistentTileSchedulerILi128ELi96ELi256ELi128ELb0ELb1ELb1ELb1ELb0ELb1EEEEEEEEEvNT_6ParamsE,"aw",@nobits
	.sectionflags	@""
	.align	16
	.zero		1024


//--------------------- .nv.shared._ZN7cutlass13device_kernelIN5flash11enable_sm90INS1_16FlashAttnFwdSm90INS1_25CollectiveMainloopFwdSm90ILi2EN4cute5tupleIJNS5_1CILi1EEES8_S8_EEENS6_IJNS7_ILi128EEENS7_ILi96EEENS7_ILi64EEEEEELi256ENS_6half_tEfNS_4arch4Sm90ELb0ELb1ELb0ELb1ELb0ELb0ELb1ELb1ELb0ELb1ELb0ELb0EEENS1_21CollectiveEpilogueFwdINS6_IJSA_NS7_ILi256EEESB_EEES9_SE_SG_Li256ELb1ELb1ELb0ELb0EEENS1_36VarlenDynamicPersistentTileSchedulerILi128ELi96ELi256ELi128ELb0ELb1ELb1ELb1ELb0ELb1EEEEEEEEEvNT_6ParamsE --------------------------
	.section	.nv.shared._ZN7cutlass13device_kernelIN5flash11enable_sm90INS1_16FlashAttnFwdSm90INS1_25CollectiveMainloopFwdSm90ILi2EN4cute5tupleIJNS5_1CILi1EEES8_S8_EEENS6_IJNS7_ILi128EEENS7_ILi96EEENS7_ILi64EEEEEELi256ENS_6half_tEfNS_4arch4Sm90ELb0ELb1ELb0ELb1ELb0ELb0ELb1ELb1ELb0ELb1ELb0ELb0EEENS1_21CollectiveEpilogueFwdINS6_IJSA_NS7_ILi256EEESB_EEES9_SE_SG_Li256ELb1ELb1ELb0ELb0EEENS1_36VarlenDynamicPersistentTileSchedulerILi128ELi96ELi256ELi128ELb0ELb1ELb1ELb1ELb0ELb1EEEEEEEEEvNT_6ParamsE,"aw",@nobits
	.sectionflags	@""
	.align	16
	.zero		1024


//--------------------- .nv.shared._ZN7cutlass13device_kernelIN5flash11enable_sm90INS1_16FlashAttnFwdSm90INS1_25CollectiveMainloopFwdSm90ILi2EN4cute5tupleIJNS5_1CILi1EEES8_S8_EEENS6_IJNS7_ILi128EEENS7_ILi96EEENS7_ILi64EEEEEELi256ENS_6half_tEfNS_4arch4Sm90ELb0ELb1ELb0ELb1ELb0ELb1ELb1ELb1ELb0ELb1ELb0ELb0EEENS1_21CollectiveEpilogueFwdINS6_IJSA_NS7_ILi256EEESB_EEES9_SE_SG_Li256ELb1ELb1ELb0ELb0EEENS1_36VarlenDynamicPersistentTileSchedulerILi128ELi96ELi256ELi128ELb0ELb1ELb1ELb1ELb0ELb1EEEEEEEEEvNT_6ParamsE --------------------------
	.section	.nv.shared._ZN7cutlass13device_kernelIN5flash11enable_sm90INS1_16FlashAttnFwdSm90INS1_25CollectiveMainloopFwdSm90ILi2EN4cute5tupleIJNS5_1CILi1EEES8_S8_EEENS6_IJNS7_ILi128EEENS7_ILi96EEENS7_ILi64EEEEEELi256ENS_6half_tEfNS_4arch4Sm90ELb0ELb1ELb0ELb1ELb0ELb1ELb1ELb1ELb0ELb1ELb0ELb0EEENS1_21CollectiveEpilogueFwdINS6_IJSA_NS7_ILi256EEESB_EEES9_SE_SG_Li256ELb1ELb1ELb0ELb0EEENS1_36VarlenDynamicPersistentTileSchedulerILi128ELi96ELi256ELi128ELb0ELb1ELb1ELb1ELb0ELb1EEEEEEEEEvNT_6ParamsE,"aw",@nobits
	.sectionflags	@""
	.align	16
	.zero		1024


//--------------------- .nv.shared._ZN7cutlass13device_kernelIN5flash11enable_sm90INS1_16FlashAttnFwdSm90INS1_25CollectiveMainloopFwdSm90ILi2EN4cute5tupleIJNS5_1CILi1EEES8_S8_EEENS6_IJNS7_ILi128EEENS7_ILi96EEENS7_ILi64EEEEEELi256ENS_6half_tEfNS_4arch4Sm90ELb1ELb0ELb0ELb0ELb0ELb0ELb0ELb1ELb0ELb1ELb0ELb0EEENS1_21CollectiveEpilogueFwdINS6_IJSA_NS7_ILi256EEESB_EEES9_SE_SG_Li256ELb0ELb1ELb0ELb0EEENS1_30DynamicPersistentTileSchedulerILi256ELi128ELb0ELb1ELb1EEEEEEEEEvNT_6ParamsE --------------------------
	.section	.nv.shared._ZN7cutlass13device_kernelIN5flash11enable_sm90INS1_16FlashAttnFwdSm90INS1_25CollectiveMainloopFwdSm90ILi2EN4cute5tupleIJNS5_1CILi1EEES8_S8_EEENS6_IJNS7_ILi128EEENS7_ILi96EEENS7_ILi64EEEEEELi256ENS_6half_tEfNS_4arch4Sm90ELb1ELb0ELb0ELb0ELb0ELb0ELb0ELb1ELb0ELb1ELb0ELb0EEENS1_21CollectiveEpilogueFwdINS6_IJSA_NS7_ILi256EEESB_EEES9_SE_SG_Li256ELb0ELb1ELb0ELb0EEENS1_30DynamicPersistentTileSchedulerILi256ELi128ELb0ELb1ELb1EEEEEEEEEvNT_6ParamsE,"aw",@nobits
	.sectionflags	@""
	.align	16
	.zero		1024


//--------------------- .nv.shared._ZN7cutlass13device_kernelIN5flash11enable_sm90INS1_16FlashAttnFwdSm90INS1_25CollectiveMainloopFwdSm90ILi2EN4cute5tupleIJNS5_1CILi1EEES8_S8_EEENS6_IJNS7_ILi128EEENS7_ILi96EEENS7_ILi64EEEEEELi256ENS_6half_tEfNS_4arch4Sm90ELb1ELb0ELb0ELb0ELb0ELb0ELb1ELb1ELb0ELb1ELb0ELb0EEENS1_21CollectiveEpilogueFwdINS6_IJSA_NS7_ILi256EEESB_EEES9_SE_SG_Li256ELb0ELb1ELb0ELb0EEENS1_30DynamicPersistentTileSchedulerILi256ELi128ELb0ELb1ELb1EEEEEEEEEvNT_6ParamsE --------------------------
	.section	.nv.shared._ZN7cutlass13device_kernelIN5flash11enable_sm90INS1_16FlashAttnFwdSm90INS1_25CollectiveMainloopFwdSm90ILi2EN4cute5tupleIJNS5_1CILi1EEES8_S8_EEENS6_IJNS7_ILi128EEENS7_ILi96EEENS7_ILi64EEEEEELi256ENS_6half_tEfNS_4arch4Sm90ELb1ELb0ELb0ELb0ELb0ELb0ELb1ELb1ELb0ELb1ELb0ELb0EEENS1_21CollectiveEpilogueFwdINS6_IJSA_NS7_ILi256EEESB_EEES9_SE_SG_Li256ELb0ELb1ELb0ELb0EEENS1_30DynamicPersistentTileSchedulerILi256ELi128ELb0ELb1ELb1EEEEEEEEEvNT_6ParamsE,"aw",@nobits
	.sectionflags	@""
	.align	16
	.zero		1024


//--------------------- .nv.shared._ZN7cutlass13device_kernelIN5flash11enable_sm90INS1_16FlashAttnFwdSm90INS1_25CollectiveMainloopFwdSm90ILi2EN4cute5tupleIJNS5_1CILi1EEES8_S8_EEENS6_IJNS7_ILi128EEENS7_ILi96EEENS7_ILi64EEEEEELi256ENS_6half_tEfNS_4arch4Sm90ELb1ELb0ELb0ELb1ELb0ELb0ELb0ELb1ELb0ELb1ELb0ELb0EEENS1_21CollectiveEpilogueFwdINS6_IJSA_NS7_ILi256EEESB_EEES9_SE_SG_Li256ELb1ELb1ELb0ELb0EEENS1_36VarlenDynamicPersistentTileSchedulerILi128ELi96ELi256ELi128ELb0ELb1ELb1ELb1ELb1ELb1EEEEEEEEEvNT_6ParamsE --------------------------
	.section	.nv.shared._ZN7cutlass13device_kernelIN5flash11enable_sm90INS1_16FlashAttnFwdSm90INS1_25CollectiveMainloopFwdSm90ILi2EN4cute5tupleIJNS5_1CILi1EEES8_S8_EEENS6_IJNS7_ILi128EEENS7_ILi96EEENS7_ILi64EEEEEELi256ENS_6half_tEfNS_4arch4Sm90ELb1ELb0ELb0ELb1ELb0ELb0ELb0ELb1ELb0ELb1ELb0ELb0EEENS1_21CollectiveEpilogueFwdINS6_IJSA_NS7_ILi256EEESB_EEES9_SE_SG_Li256ELb1ELb1ELb0ELb0EEENS1_36VarlenDynamicPersistentTileSchedulerILi128ELi96ELi256ELi128ELb0ELb1ELb1ELb1ELb1ELb1EEEEEEEEEvNT_6ParamsE,"aw",@nobits
	.sectionflags	@""
	.align	16
	.zero		1024


//--------------------- .nv.shared._ZN7cutlass13device_kernelIN5flash11enable_sm90INS1_16FlashAttnFwdSm90INS1_25CollectiveMainloopFwdSm90ILi2EN4cute5tupleIJNS5_1CILi1EEES8_S8_EEENS6_IJNS7_ILi128EEENS7_ILi96EEENS7_ILi64EEEEEELi256ENS_6half_tEfNS_4arch4Sm90ELb1ELb0ELb0ELb1ELb0ELb1ELb0ELb1ELb0ELb1ELb0ELb0EEENS1_21CollectiveEpilogueFwdINS6_IJSA_NS7_ILi256EEESB_EEES9_SE_SG_Li256ELb1ELb1ELb0ELb0EEENS1_36VarlenDynamicPersistentTileSchedulerILi128ELi96ELi256ELi128ELb0ELb1ELb1ELb1ELb1ELb1EEEEEEEEEvNT_6ParamsE --------------------------
	.section	.nv.shared._ZN7cutlass13device_kernelIN5flash11enable_sm90INS1_16FlashAttnFwdSm90INS1_25CollectiveMainloopFwdSm90ILi2EN4cute5tupleIJNS5_1CILi1EEES8_S8_EEENS6_IJNS7_ILi128EEENS7_ILi96EEENS7_ILi64EEEEEELi256ENS_6half_tEfNS_4arch4Sm90ELb1ELb0ELb0ELb1ELb0ELb1ELb0ELb1ELb0ELb1ELb0ELb0EEENS1_21CollectiveEpilogueFwdINS6_IJSA_NS7_ILi256EEESB_EEES9_SE_SG_Li256ELb1ELb1ELb0ELb0EEENS1_36VarlenDynamicPersistentTileSchedulerILi128ELi96ELi256ELi128ELb0ELb1ELb1ELb1ELb1ELb1EEEEEEEEEvNT_6ParamsE,"aw",@nobits
	.sectionflags	@""
	.align	16
	.zero		1024


//--------------------- .nv.shared._ZN7cutlass13device_kernelIN5flash11enable_sm90INS1_16FlashAttnFwdSm90INS1_25CollectiveMainloopFwdSm90ILi2EN4cute5tupleIJNS5_1CILi1EEES8_S8_EEENS6_IJNS7_ILi128EEENS7_ILi96EEENS7_ILi64EEEEEELi256ENS_6half_tEfNS_4arch4Sm90ELb1ELb0ELb0ELb1ELb0ELb0ELb1ELb1ELb0ELb1ELb0ELb0EEENS1_21CollectiveEpilogueFwdINS6_IJSA_NS7_ILi256EEESB_EEES9_SE_SG_Li256ELb1ELb1ELb0ELb0EEENS1_36VarlenDynamicPersistentTileSchedulerILi128ELi96ELi256ELi128ELb0ELb1ELb1ELb1ELb1ELb1EEEEEEEEEvNT_6ParamsE --------------------------
	.section	.nv.shared._ZN7cutlass13device_kernelIN5flash11enable_sm90INS1_16FlashAttnFwdSm90INS1_25CollectiveMainloopFwdSm90ILi2EN4cute5tupleIJNS5_1CILi1EEES8_S8_EEENS6_IJNS7_ILi128EEENS7_ILi96EEENS7_ILi64EEEEEELi256ENS_6half_tEfNS_4arch4Sm90ELb1ELb0ELb0ELb1ELb0ELb0ELb1ELb1ELb0ELb1ELb0ELb0EEENS1_21CollectiveEpilogueFwdINS6_IJSA_NS7_ILi256EEESB_EEES9_SE_SG_Li256ELb1ELb1ELb0ELb0EEENS1_36VarlenDynamicPersistentTileSchedulerILi128ELi96ELi256ELi128ELb0ELb1ELb1ELb1ELb1ELb1EEEEEEEEEvNT_6ParamsE,"aw",@nobits
	.sectionflags	@""
	.align	16
	.zero		1024


//--------------------- .nv.shared._ZN7cutlass13device_kernelIN5flash11enable_sm90INS1_16FlashAttnFwdSm90INS1_25CollectiveMainloopFwdSm90ILi2EN4cute5tupleIJNS5_1CILi1EEES8_S8_EEENS6_IJNS7_ILi128EEENS7_ILi96EEENS7_ILi64EEEEEELi256ENS_6half_tEfNS_4arch4Sm90ELb1ELb0ELb0ELb1ELb0ELb1ELb1ELb1ELb0ELb1ELb0ELb0EEENS1_21CollectiveEpilogueFwdINS6_IJSA_NS7_ILi256EEESB_EEES9_SE_SG_Li256ELb1ELb1ELb0ELb0EEENS1_36VarlenDynamicPersistentTileSchedulerILi128ELi96ELi256ELi128ELb0ELb1ELb1ELb1ELb1ELb1EEEEEEEEEvNT_6ParamsE --------------------------
	.section	.nv.shared._ZN7cutlass13device_kernelIN5flash11enable_sm90INS1_16FlashAttnFwdSm90INS1_25CollectiveMainloopFwdSm90ILi2EN4cute5tupleIJNS5_1CILi1EEES8_S8_EEENS6_IJNS7_ILi128EEENS7_ILi96EEENS7_ILi64EEEEEELi256ENS_6half_tEfNS_4arch4Sm90ELb1ELb0ELb0ELb1ELb0ELb1ELb1ELb1ELb0ELb1ELb0ELb0EEENS1_21CollectiveEpilogueFwdINS6_IJSA_NS7_ILi256EEESB_EEES9_SE_SG_Li256ELb1ELb1ELb0ELb0EEENS1_36VarlenDynamicPersistentTileSchedulerILi128ELi96ELi256ELi128ELb0ELb1ELb1ELb1ELb1ELb1EEEEEEEEEvNT_6ParamsE,"aw",@nobits
	.sectionflags	@""
	.align	16
	.zero		1024


//--------------------- .nv.constant0._ZN7cutlass13device_kernelIN5flash11enable_sm90INS1_16FlashAttnFwdSm90INS1_25CollectiveMainloopFwdSm90ILi2EN4cute5tupleIJNS5_1CILi1EEES8_S8_EEENS6_IJNS7_ILi128EEENS7_ILi96EEENS7_ILi64EEEEEELi256ENS_6half_tEfNS_4arch4Sm90ELb0ELb0ELb0ELb0ELb0ELb0ELb0ELb1ELb0ELb1ELb0ELb0EEENS1_21CollectiveEpilogueFwdINS6_IJSA_NS7_ILi256EEESB_EEES9_SE_SG_Li256ELb0ELb1ELb0ELb0EEENS1_29StaticPersistentTileSchedulerILb0EEEEEEEEEvNT_6ParamsE --------------------------
	.section	.nv.constant0._ZN7cutlass13device_kernelIN5flash11enable_sm90INS1_16FlashAttnFwdSm90INS1_25CollectiveMainloopFwdSm90ILi2EN4cute5tupleIJNS5_1CILi1EEES8_S8_EEENS6_IJNS7_ILi128EEENS7_ILi96EEENS7_ILi64EEEEEELi256ENS_6half_tEfNS_4arch4Sm90ELb0ELb0ELb0ELb0ELb0ELb0ELb0ELb1ELb0ELb1ELb0ELb0EEENS1_21CollectiveEpilogueFwdINS6_IJSA_NS7_ILi256EEESB_EEES9_SE_SG_Li256ELb0ELb1ELb0ELb0EEENS1_29StaticPersistentTileSchedulerILb0EEEEEEEEEvNT_6ParamsE,"a",@progbits
	.sectionflags	@""
	.align	4
.nv.constant0._ZN7cutlass13device_kernelIN5flash11enable_sm90INS1_16FlashAttnFwdSm90INS1_25CollectiveMainloopFwdSm90ILi2EN4cute5tupleIJNS5_1CILi1EEES8_S8_EEENS6_IJNS7_ILi128EEENS7_ILi96EEENS7_ILi64EEEEEELi256ENS_6half_tEfNS_4arch4Sm90ELb0ELb0ELb0ELb0ELb0ELb0ELb0ELb1ELb0ELb1ELb0ELb0EEENS1_21CollectiveEpilogueFwdINS6_IJSA_NS7_ILi256EEESB_EEES9_SE_SG_Li256ELb0ELb1ELb0ELb0EEENS1_29StaticPersistentTileSchedulerILb0EEEEEEEEEvNT_6ParamsE:
	.zero		3200


//--------------------- .nv.constant0._ZN7cutlass13device_kernelIN5flash11enable_sm90INS1_16FlashAttnFwdSm90INS1_25CollectiveMainloopFwdSm90ILi2EN4cute5tupleIJNS5_1CILi1EEES8_S8_EEENS6_IJNS7_ILi128EEENS7_ILi96EEENS7_ILi64EEEEEELi256ENS_6half_tEfNS_4arch4Sm90ELb0ELb0ELb0ELb0ELb0ELb0ELb1ELb1ELb0ELb1ELb0ELb0EEENS1_21CollectiveEpilogueFwdINS6_IJSA_NS7_ILi256EEESB_EEES9_SE_SG_Li256ELb0ELb1ELb0ELb0EEENS1_29StaticPersistentTileSchedulerILb0EEEEEEEEEvNT_6ParamsE --------------------------
	.section	.nv.constant0._ZN7cutlass13device_kernelIN5flash11enable_sm90INS1_16FlashAttnFwdSm90INS1_25CollectiveMainloopFwdSm90ILi2EN4cute5tupleIJNS5_1CILi1EEES8_S8_EEENS6_IJNS7_ILi128EEENS7_ILi96EEENS7_ILi64EEEEEELi256ENS_6half_tEfNS_4arch4Sm90ELb0ELb0ELb0ELb0ELb0ELb0ELb1ELb1ELb0ELb1ELb0ELb0EEENS1_21CollectiveEpilogueFwdINS6_IJSA_NS7_ILi256EEESB_EEES9_SE_SG_Li256ELb0ELb1ELb0ELb0EEENS1_29StaticPersistentTileSchedulerILb0EEEEEEEEEvNT_6ParamsE,"a",@progbits
	.sectionflags	@""
	.align	4
.nv.constant0._ZN7cutlass13device_kernelIN5flash11enable_sm90INS1_16FlashAttnFwdSm90INS1_25CollectiveMainloopFwdSm90ILi2EN4cute5tupleIJNS5_1CILi1EEES8_S8_EEENS6_IJNS7_ILi128EEENS7_ILi96EEENS7_ILi64EEEEEELi256ENS_6half_tEfNS_4arch4Sm90ELb0ELb0ELb0ELb0ELb0ELb0ELb1ELb1ELb0ELb1ELb0ELb0EEENS1_21CollectiveEpilogueFwdINS6_IJSA_NS7_ILi256EEESB_EEES9_SE_SG_Li256ELb0ELb1ELb0ELb0EEENS1_29StaticPersistentTileSchedulerILb0EEEEEEEEEvNT_6ParamsE:
	.zero		3456


//--------------------- .nv.constant0._ZN7cutlass13device_kernelIN5flash11enable_sm90INS1_16FlashAttnFwdSm90INS1_25CollectiveMainloopFwdSm90ILi2EN4cute5tupleIJNS5_1CILi1EEES8_S8_EEENS6_IJNS7_ILi128EEENS7_ILi96EEENS7_ILi64EEEEEELi256ENS_6half_tEfNS_4arch4Sm90ELb0ELb0ELb0ELb1ELb0ELb0ELb0ELb1ELb0ELb1ELb0ELb0EEENS1_21CollectiveEpilogueFwdINS6_IJSA_NS7_ILi256EEESB_EEES9_SE_SG_Li256ELb1ELb1ELb0ELb0EEENS1_36VarlenDynamicPersistentTileSchedulerILi128ELi96ELi256ELi128ELb0ELb1ELb1ELb0ELb1ELb1EEEEEEEEEvNT_6ParamsE --------------------------
	.section	.nv.constant0._ZN7cutlass13device_kernelIN5flash11enable_sm90INS1_16FlashAttnFwdSm90INS1_25CollectiveMainloopFwdSm90ILi2EN4cute5tupleIJNS5_1CILi1EEES8_S8_EEENS6_IJNS7_ILi128EEENS7_ILi96EEENS7_ILi64EEEEEELi256ENS_6half_tEfNS_4arch4Sm90ELb0ELb0ELb0ELb1ELb0ELb0ELb0ELb1ELb0ELb1ELb0ELb0EEENS1_21CollectiveEpilogueFwdINS6_IJSA_NS7_ILi256EEESB_EEES9_SE_SG_Li256ELb1ELb1ELb0ELb0EEENS1_36VarlenDynamicPersistentTileSchedulerILi128ELi96ELi256ELi128ELb0ELb1ELb1ELb0ELb1ELb1EEEEEEEEEvNT_6ParamsE,"a",@progbits
	.sectionflags	@""
	.align	4
.nv.constant0._ZN7cutlass13device_kernelIN5flash11enable_sm90INS1_16FlashAttnFwdSm90INS1_25CollectiveMainloopFwdSm90ILi2EN4cute5tupleIJNS5_1CILi1EEES8_S8_EEENS6_IJNS7_ILi128EEENS7_ILi96EEENS7_ILi64EEEEEELi256ENS_6half_tEfNS_4arch4Sm90ELb0ELb0ELb0ELb1ELb0ELb0ELb0ELb1ELb0ELb1ELb0ELb0EEENS1_21CollectiveEpilogueFwdINS6_IJSA_NS7_ILi256EEESB_EEES9_SE_SG_Li256ELb1ELb1ELb0ELb0EEENS1_36VarlenDynamicPersistentTileSchedulerILi128ELi96ELi256ELi128ELb0ELb1ELb1ELb0ELb1ELb1EEEEEEEEEvNT_6ParamsE:
	.zero		3328


//--------------------- .nv.constant0._ZN7cutlass13device_kernelIN5flash11enable_sm90INS1_16FlashAttnFwdSm90INS1_25CollectiveMainloopFwdSm90ILi2EN4cute5tupleIJNS5_1CILi1EEES8_S8_EEENS6_IJNS7_ILi128EEENS7_ILi96EEENS7_ILi64EEEEEELi256ENS_6half_tEfNS_4arch4Sm90ELb0ELb0ELb0ELb1ELb0ELb1ELb0ELb1ELb0ELb1ELb0ELb0EEENS1_21CollectiveEpilogueFwdINS6_IJSA_NS7_ILi256EEESB_EEES9_SE_SG_Li256ELb1ELb1ELb0ELb0EEENS1_36VarlenDynamicPersistentTileSchedulerILi128ELi96ELi256ELi128ELb0ELb1ELb1ELb0ELb1ELb1EEEEEEEEEvNT_6ParamsE --------------------------
	.section	.nv.constant0._ZN7cutlass13device_kernelIN5flash11enable_sm90INS1_16FlashAttnFwdSm90INS1_25CollectiveMainloopFwdSm90ILi2EN4cute5tupleIJNS5_1CILi1EEES8_S8_EEENS6_IJNS7_ILi128EEENS7_ILi96EEENS7_ILi64EEEEEELi256ENS_6half_tEfNS_4arch4Sm90ELb0ELb0ELb0ELb1ELb0ELb1ELb0ELb1ELb0ELb1ELb0ELb0EEENS1_21CollectiveEpilogueFwdINS6_IJSA_NS7_ILi256EEESB_EEES9_SE_SG_Li256ELb1ELb1ELb0ELb0EEENS1_36VarlenDynamicPersistentTileSchedulerILi128ELi96ELi256ELi128ELb0ELb1ELb1ELb0ELb1ELb1EEEEEEEEEvNT_6ParamsE,"a",@progbits
	.sectionflags	@""
	.align	4
.nv.constant0._ZN7cutlass13device_kernelIN5flash11enable_sm90INS1_16FlashAttnFwdSm90INS1_25CollectiveMainloopFwdSm90ILi2EN4cute5tupleIJNS5_1CILi1EEES8_S8_EEENS6_IJNS7_ILi128EEENS7_ILi96EEENS7_ILi64EEEEEELi256ENS_6half_tEfNS_4arch4Sm90ELb0ELb0ELb0ELb1ELb0ELb1ELb0ELb1ELb0ELb1ELb0ELb0EEENS1_21CollectiveEpilogueFwdINS6_IJSA_NS7_ILi256EEESB_EEES9_SE_SG_Li256ELb1ELb1ELb0ELb0EEENS1_36VarlenDynamicPersistentTileSchedulerILi128ELi96ELi256ELi128ELb0ELb1ELb1ELb0ELb1ELb1EEEEEEEEEvNT_6ParamsE:
	.zero		3328


//--------------------- .nv.constant0._ZN7cutlass13device_kernelIN5flash11enable_sm90INS1_16FlashAttnFwdSm90INS1_25CollectiveMainloopFwdSm90ILi2EN4cute5tupleIJNS5_1CILi1EEES8_S8_EEENS6_IJNS7_ILi128EEENS7_ILi96EEENS7_ILi64EEEEEELi256ENS_6half_tEfNS_4arch4Sm90ELb0ELb0ELb0ELb1ELb0ELb0ELb1ELb1ELb0ELb1ELb0ELb0EEENS1_21CollectiveEpilogueFwdINS6_IJSA_NS7_ILi256EEESB_EEES9_SE_SG_Li256ELb1ELb1ELb0ELb0EEENS1_36VarlenDynamicPersistentTileSchedulerILi128ELi96ELi256ELi128ELb0ELb1ELb1ELb0ELb1ELb1EEEEEEEEEvNT_6ParamsE --------------------------
	.section	.nv.constant0._ZN7cutlass13device_kernelIN5flash11enable_sm90INS1_16FlashAttnFwdSm90INS1_25CollectiveMainloopFwdSm90ILi2EN4cute5tupleIJNS5_1CILi1EEES8_S8_EEENS6_IJNS7_ILi128EEENS7_ILi96EEENS7_ILi64EEEEEELi256ENS_6half_tEfNS_4arch4Sm90ELb0ELb0ELb0ELb1ELb0ELb0ELb1ELb1ELb0ELb1ELb0ELb0EEENS1_21CollectiveEpilogueFwdINS6_IJSA_NS7_ILi256EEESB_EEES9_SE_SG_Li256ELb1ELb1ELb0ELb0EEENS1_36VarlenDynamicPersistentTileSchedulerILi128ELi96ELi256ELi128ELb0ELb1ELb1ELb0ELb1ELb1EEEEEEEEEvNT_6ParamsE,"a",@progbits
	.sectionflags	@""
	.align	4
.nv.constant0._ZN7cutlass13device_kernelIN5flash11enable_sm90INS1_16FlashAttnFwdSm90INS1_25CollectiveMainloopFwdSm90ILi2EN4cute5tupleIJNS5_1CILi1EEES8_S8_EEENS6_IJNS7_ILi128EEENS7_ILi96EEENS7_ILi64EEEEEELi256ENS_6half_tEfNS_4arch4Sm90ELb0ELb0ELb0ELb1ELb0ELb0ELb1ELb1ELb0ELb1ELb0ELb0EEENS1_21CollectiveEpilogueFwdINS6_IJSA_NS7_ILi256EEESB_EEES9_SE_SG_Li256ELb1ELb1ELb0ELb0EEENS1_36VarlenDynamicPersistentTileSchedulerILi128ELi96ELi256ELi128ELb0ELb1ELb1ELb0ELb1ELb1EEEEEEEEEvNT_6ParamsE:
	.zero		3584


//--------------------- .nv.constant0._ZN7cutlass13device_kernelIN5flash11enable_sm90INS1_16FlashAttnFwdSm90INS1_25CollectiveMainloopFwdSm90ILi2EN4cute5tupleIJNS5_1CILi1EEES8_S8_EEENS6_IJNS7_ILi128EEENS7_ILi96EEENS7_ILi64EEEEEELi256ENS_6half_tEfNS_4arch4Sm90ELb0ELb0ELb0ELb1ELb0ELb1ELb1ELb1ELb0ELb1ELb0ELb0EEENS1_21CollectiveEpilogueFwdINS6_IJSA_NS7_ILi256EEESB_EEES9_SE_SG_Li256ELb1ELb1ELb0ELb0EEENS1_36VarlenDynamicPersistentTileSchedulerILi128ELi96ELi256ELi128ELb0ELb1ELb1ELb0ELb1ELb1EEEEEEEEEvNT_6ParamsE --------------------------
	.section	.nv.constant0._ZN7cutlass13device_kernelIN5flash11enable_sm90INS1_16FlashAttnFwdSm90INS1_25CollectiveMainloopFwdSm90ILi2EN4cute5tupleIJNS5_1CILi1EEES8_S8_EEENS6_IJNS7_ILi128EEENS7_ILi96EEENS7_ILi64EEEEEELi256ENS_6half_tEfNS_4arch4Sm90ELb0ELb0ELb0ELb1ELb0ELb1ELb1ELb1ELb0ELb1ELb0ELb0EEENS1_21CollectiveEpilogueFwdINS6_IJSA_NS7_ILi256EEESB_EEES9_SE_SG_Li256ELb1ELb1ELb0ELb0EEENS1_36VarlenDynamicPersistentTileSchedulerILi128ELi96ELi256ELi128ELb0ELb1ELb1ELb0ELb1ELb1EEEEEEEEEvNT_6ParamsE,"a",@progbits
	.sectionflags	@""
	.align	4
.nv.constant0._ZN7cutlass13device_kernelIN5flash11enable_sm90INS1_16FlashAttnFwdSm90INS1_25CollectiveMainloopFwdSm90ILi2EN4cute5tupleIJNS5_1CILi1EEES8_S8_EEENS6_IJNS7_ILi128EEENS7_ILi96EEENS7_ILi64EEEEEELi256ENS_6half_tEfNS_4arch4Sm90ELb0ELb0ELb0ELb1ELb0ELb1ELb1ELb1ELb0ELb1ELb0ELb0EEENS1_21CollectiveEpilogueFwdINS6_IJSA_NS7_ILi256EEESB_EEES9_SE_SG_Li256ELb1ELb1ELb0ELb0EEENS1_36VarlenDynamicPersistentTileSchedulerILi128ELi96ELi256ELi128ELb0ELb1ELb1ELb0ELb1ELb1EEEEEEEEEvNT_6ParamsE:
	.zero		3584


//--------------------- .nv.constant0._ZN7cutlass13device_kernelIN5flash11enable_sm90INS1_16FlashAttnFwdSm90INS1_25CollectiveMainloopFwdSm90ILi2EN4cute5tupleIJNS5_1CILi1EEES8_S8_EEENS6_IJNS7_ILi128EEENS7_ILi96EEENS7_ILi64EEEEEELi256ENS_6half_tEfNS_4arch4Sm90ELb0ELb1ELb0ELb0ELb0ELb0ELb0ELb1ELb0ELb1ELb0ELb0EEENS1_21CollectiveEpilogueFwdINS6_IJSA_NS7_ILi256EEESB_EEES9_SE_SG_Li256ELb0ELb1ELb0ELb0EEENS1_30DynamicPersistentTileSchedulerILi256ELi128ELb0ELb1ELb1EEEEEEEEEvNT_6ParamsE --------------------------
	.section	.nv.constant0._ZN7cutlass13device_kernelIN5flash11enable_sm90INS1_16FlashAttnFwdSm90INS1_25CollectiveMainloopFwdSm90ILi2EN4cute5tupleIJNS5_1CILi1EEES8_S8_EEENS6_IJNS7_ILi128EEENS7_ILi96EEENS7_ILi64EEEEEELi256ENS_6half_tEfNS_4arch4Sm90ELb0ELb1ELb0ELb0ELb0ELb0ELb0ELb1ELb0ELb1ELb0ELb0EEENS1_21CollectiveEpilogueFwdINS6_IJSA_NS7_ILi256EEESB_EEES9_SE_SG_Li256ELb0ELb1ELb0ELb0EEENS1_30DynamicPersistentTileSchedulerILi256ELi128ELb0ELb1ELb1EEEEEEEEEvNT_6ParamsE,"a",@progbits
	.sectionflags	@""
	.align	4
.nv.constant0._ZN7cutlass13device_kernelIN5flash11enable_sm90INS1_16FlashAttnFwdSm90INS1_25CollectiveMainloopFwdSm90ILi2EN4cute5tupleIJNS5_1CILi1EEES8_S8_EEENS6_IJNS7_ILi128EEENS7_ILi96EEENS7_ILi64EEEEEELi256ENS_6half_tEfNS_4arch4Sm90ELb0ELb1ELb0ELb0ELb0ELb0ELb0ELb1ELb0ELb1ELb0ELb0EEENS1_21CollectiveEpilogueFwdINS6_IJSA_NS7_ILi256EEESB_EEES9_SE_SG_Li256ELb0ELb1ELb0ELb0EEENS1_30DynamicPersistentTileSchedulerILi256ELi128ELb0ELb1ELb1EEEEEEEEEvNT_6ParamsE:
	.zero		3328


//--------------------- .nv.constant0._ZN7cutlass13device_kernelIN5flash11enable_sm90INS1_16FlashAttnFwdSm90INS1_25CollectiveMainloopFwdSm90ILi2EN4cute5tupleIJNS5_1CILi1EEES8_S8_EEENS6_IJNS7_ILi128EEENS7_ILi96EEENS7_ILi64EEEEEELi256ENS_6half_tEfNS_4arch4Sm90ELb0ELb1ELb0ELb0ELb0ELb0ELb1ELb1ELb0ELb1ELb0ELb0EEENS1_21CollectiveEpilogueFwdINS6_IJSA_NS7_ILi256EEESB_EEES9_SE_SG_Li256ELb0ELb1ELb0ELb0EEENS1_30DynamicPersistentTileSchedulerILi256ELi128ELb0ELb1ELb1EEEEEEEEEvNT_6ParamsE --------------------------
	.section	.nv.constant0._ZN7cutlass13device_kernelIN5flash11enable_sm90INS1_16FlashAttnFwdSm90INS1_25CollectiveMainloopFwdSm90ILi2EN4cute5tupleIJNS5_1CILi1EEES8_S8_EEENS6_IJNS7_ILi128EEENS7_ILi96EEENS7_ILi64EEEEEELi256ENS_6half_tEfNS_4arch4Sm90ELb0ELb1ELb0ELb0ELb0ELb0ELb1ELb1ELb0ELb1ELb0ELb0EEENS1_21CollectiveEpilogueFwdINS6_IJSA_NS7_ILi256EEESB_EEES9_SE_SG_Li256ELb0ELb1ELb0ELb0EEENS1_30DynamicPersistentTileSchedulerILi256ELi128ELb0ELb1ELb1EEEEEEEEEvNT_6ParamsE,"a",@progbits
	.sectionflags	@""
	.align	4
.nv.constant0._ZN7cutlass13device_kernelIN5flash11enable_sm90INS1_16FlashAttnFwdSm90INS1_25CollectiveMainloopFwdSm90ILi2EN4cute5tupleIJNS5_1CILi1EEES8_S8_EEENS6_IJNS7_ILi128EEENS7_ILi96EEENS7_ILi64EEEEEELi256ENS_6half_tEfNS_4arch4Sm90ELb0ELb1ELb0ELb0ELb0ELb0ELb1ELb1ELb0ELb1ELb0ELb0EEENS1_21CollectiveEpilogueFwdINS6_IJSA_NS7_ILi256EEESB_EEES9_SE_SG_Li256ELb0ELb1ELb0ELb0EEENS1_30DynamicPersistentTileSchedulerILi256ELi128ELb0ELb1ELb1EEEEEEEEEvNT_6ParamsE:
	.zero		3584


//--------------------- .nv.constant0._ZN7cutlass13device_kernelIN5flash11enable_sm90INS1_16FlashAttnFwdSm90INS1_25CollectiveMainloopFwdSm90ILi2EN4cute5tupleIJNS5_1CILi1EEES8_S8_EEENS6_IJNS7_ILi128EEENS7_ILi96EEENS7_ILi64EEEEEELi256ENS_6half_tEfNS_4arch4Sm90ELb0ELb1ELb0ELb1ELb0ELb0ELb0ELb1ELb0ELb1ELb0ELb0EEENS1_21CollectiveEpilogueFwdINS6_IJSA_NS7_ILi256EEESB_EEES9_SE_SG_Li256ELb1ELb1ELb0ELb0EEENS1_36VarlenDynamicPersistentTileSchedulerILi128ELi96ELi256ELi128ELb0ELb1ELb1ELb1ELb0ELb1EEEEEEEEEvNT_6ParamsE --------------------------
	.section	.nv.constant0._ZN7cutlass13device_kernelIN5flash11enable_sm90INS1_16FlashAttnFwdSm90INS1_25CollectiveMainloopFwdSm90ILi2EN4cute5tupleIJNS5_1CILi1EEES8_S8_EEENS6_IJNS7_ILi128EEENS7_ILi96EEENS7_ILi64EEEEEELi256ENS_6half_tEfNS_4arch4Sm90ELb0ELb1ELb0ELb1ELb0ELb0ELb0ELb1ELb0ELb1ELb0ELb0EEENS1_21CollectiveEpilogueFwdINS6_IJSA_NS7_ILi256EEESB_EEES9_SE_SG_Li256ELb1ELb1ELb0ELb0EEENS1_36VarlenDynamicPersistentTileSchedulerILi128ELi96ELi256ELi128ELb0ELb1ELb1ELb1ELb0ELb1EEEEEEEEEvNT_6ParamsE,"a",@progbits
	.sectionflags	@""
	.align	4
.nv.constant0._ZN7cutlass13device_kernelIN5flash11enable_sm90INS1_16FlashAttnFwdSm90INS1_25CollectiveMainloopFwdSm90ILi2EN4cute5tupleIJNS5_1CILi1EEES8_S8_EEENS6_IJNS7_ILi128EEENS7_ILi96EEENS7_ILi64EEEEEELi256ENS_6half_tEfNS_4arch4Sm90ELb0ELb1ELb0ELb1ELb0ELb0ELb0ELb1ELb0ELb1ELb0ELb0EEENS1_21CollectiveEpilogueFwdINS6_IJSA_NS7_ILi256EEESB_EEES9_SE_SG_Li256ELb1ELb1ELb0ELb0EEENS1_36VarlenDynamicPersistentTileSchedulerILi128ELi96ELi256ELi128ELb0ELb1ELb1ELb1ELb0ELb1EEEEEEEEEvNT_6ParamsE:
	.zero		3328


//--------------------- .nv.constant0._ZN7cutlass13device_kernelIN5flash11enable_sm90INS1_16FlashAttnFwdSm90INS1_25CollectiveMainloopFwdSm90ILi2EN4cute5tupleIJNS5_1CILi1EEES8_S8_EEENS6_IJNS7_ILi128EEENS7_ILi96EEENS7_ILi64EEEEEELi256ENS_6half_tEfNS_4arch4Sm90ELb0ELb1ELb0ELb1ELb0ELb1ELb0ELb1ELb0ELb1ELb0ELb0EEENS1_21CollectiveEpilogueFwdINS6_IJSA_NS7_ILi256EEESB_EEES9_SE_SG_Li256ELb1ELb1ELb0ELb0EEENS1_36VarlenDynamicPersistentTileSchedulerILi128ELi96ELi256ELi128ELb0ELb1ELb1ELb1ELb0ELb1EEEEEEEEEvNT_6ParamsE --------------------------
	.section	.nv.constant0._ZN7cutlass13device_kernelIN5flash11enable_sm90INS1_16FlashAttnFwdSm90INS1_25CollectiveMainloopFwdSm90ILi2EN4cute5tupleIJNS5_1CILi1EEES8_S8_EEENS6_IJNS7_ILi128EEENS7_ILi96EEENS7_ILi64EEEEEELi256ENS_6half_tEfNS_4arch4Sm90ELb0ELb1ELb0ELb1ELb0ELb1ELb0ELb1ELb0ELb1ELb0ELb0EEENS1_21CollectiveEpilogueFwdINS6_IJSA_NS7_ILi256EEESB_EEES9_SE_SG_Li256ELb1ELb1ELb0ELb0EEENS1_36VarlenDynamicPersistentTileSchedulerILi128ELi96ELi256ELi128ELb0ELb1ELb1ELb1ELb0ELb1EEEEEEEEEvNT_6ParamsE,"a",@progbits
	.sectionflags	@""
	.align	4
.nv.constant0._ZN7cutlass13device_kernelIN5flash11enable_sm90INS1_16FlashAttnFwdSm90INS1_25CollectiveMainloopFwdSm90ILi2EN4cute5tupleIJNS5_1CILi1EEES8_S8_EEENS6_IJNS7_ILi128EEENS7_ILi96EEENS7_ILi64EEEEEELi256ENS_6half_tEfNS_4arch4Sm90ELb0ELb1ELb0ELb1ELb0ELb1ELb0ELb1ELb0ELb1ELb0ELb0EEENS1_21CollectiveEpilogueFwdINS6_IJSA_NS7_ILi256EEESB_EEES9_SE_SG_Li256ELb1ELb1ELb0ELb0EEENS1_36VarlenDynamicPersistentTileSchedulerILi128ELi96ELi256ELi128ELb0ELb1ELb1ELb1ELb0ELb1EEEEEEEEEvNT_6ParamsE:
	.zero		3328


//--------------------- .nv.constant0._ZN7cutlass13device_kernelIN5flash11enable_sm90INS1_16FlashAttnFwdSm90INS1_25CollectiveMainloopFwdSm90ILi2EN4cute5tupleIJNS5_1CILi1EEES8_S8_EEENS6_IJNS7_ILi128EEENS7_ILi96EEENS7_ILi64EEEEEELi256ENS_6half_tEfNS_4arch4Sm90ELb0ELb1ELb0ELb1ELb0ELb0ELb1ELb1ELb0ELb1ELb0ELb0EEENS1_21CollectiveEpilogueFwdINS6_IJSA_NS7_ILi256EEESB_EEES9_SE_SG_Li256ELb1ELb1ELb0ELb0EEENS1_36VarlenDynamicPersistentTileSchedulerILi128ELi96ELi256ELi128ELb0ELb1ELb1ELb1ELb0ELb1EEEEEEEEEvNT_6ParamsE --------------------------
	.section	.nv.constant0._ZN7cutlass13device_kernelIN5flash11enable_sm90INS1_16FlashAttnFwdSm90INS1_25CollectiveMainloopFwdSm90ILi2EN4cute5tupleIJNS5_1CILi1EEES8_S8_EEENS6_IJNS7_ILi128EEENS7_ILi96EEENS7_ILi64EEEEEELi256ENS_6half_tEfNS_4arch4Sm90ELb0ELb1ELb0ELb1ELb0ELb0ELb1ELb1ELb0ELb1ELb0ELb0EEENS1_21CollectiveEpilogueFwdINS6_IJSA_NS7_ILi256EEESB_EEES9_SE_SG_Li256ELb1ELb1ELb0ELb0EEENS1_36VarlenDynamicPersistentTileSchedulerILi128ELi96ELi256ELi128ELb0ELb1ELb1ELb1ELb0ELb1EEEEEEEEEvNT_6ParamsE,"a",@progbits
	.sectionflags	@""
	.align	4
.nv.constant0._ZN7cutlass13device_kernelIN5flash11enable_sm90INS1_16FlashAttnFwdSm90INS1_25CollectiveMainloopFwdSm90ILi2EN4cute5tupleIJNS5_1CILi1EEES8_S8_EEENS6_IJNS7_ILi128EEENS7_ILi96EEENS7_ILi64EEEEEELi256ENS_6half_tEfNS_4arch4Sm90ELb0ELb1ELb0ELb1ELb0ELb0ELb1ELb1ELb0ELb1ELb0ELb0EEENS1_21CollectiveEpilogueFwdINS6_IJSA_NS7_ILi256EEESB_EEES9_SE_SG_Li256ELb1ELb1ELb0ELb0EEENS1_36VarlenDynamicPersistentTileSchedulerILi128ELi96ELi256ELi128ELb0ELb1ELb1ELb1ELb0ELb1EEEEEEEEEvNT_6ParamsE:
	.zero		3584


//--------------------- .nv.constant0._ZN7cutlass13device_kernelIN5flash11enable_sm90INS1_16FlashAttnFwdSm90INS1_25CollectiveMainloopFwdSm90ILi2EN4cute5tupleIJNS5_1CILi1EEES8_S8_EEENS6_IJNS7_ILi128EEENS7_ILi96EEENS7_ILi64EEEEEELi256ENS_6half_tEfNS_4arch4Sm90ELb0ELb1ELb0ELb1ELb0ELb1ELb1ELb1ELb0ELb1ELb0ELb0EEENS1_21CollectiveEpilogueFwdINS6_IJSA_NS7_ILi256EEESB_EEES9_SE_SG_Li256ELb1ELb1ELb0ELb0EEENS1_36VarlenDynamicPersistentTileSchedulerILi128ELi96ELi256ELi128ELb0ELb1ELb1ELb1ELb0ELb1EEEEEEEEEvNT_6ParamsE --------------------------
	.section	.nv.constant0._ZN7cutlass13device_kernelIN5flash11enable_sm90INS1_16FlashAttnFwdSm90INS1_25CollectiveMainloopFwdSm90ILi2EN4cute5tupleIJNS5_1CILi1EEES8_S8_EEENS6_IJNS7_ILi128EEENS7_ILi96EEENS7_ILi64EEEEEELi256ENS_6half_tEfNS_4arch4Sm90ELb0ELb1ELb0ELb1ELb0ELb1ELb1ELb1ELb0ELb1ELb0ELb0EEENS1_21CollectiveEpilogueFwdINS6_IJSA_NS7_ILi256EEESB_EEES9_SE_SG_Li256ELb1ELb1ELb0ELb0EEENS1_36VarlenDynamicPersistentTileSchedulerILi128ELi96ELi256ELi128ELb0ELb1ELb1ELb1ELb0ELb1EEEEEEEEEvNT_6ParamsE,"a",@progbits
	.sectionflags	@""
	.align	4
.nv.constant0._ZN7cutlass13device_kernelIN5flash11enable_sm90INS1_16FlashAttnFwdSm90INS1_25CollectiveMainloopFwdSm90ILi2EN4cute5tupleIJNS5_1CILi1EEES8_S8_EEENS6_IJNS7_ILi128EEENS7_ILi96EEENS7_ILi64EEEEEELi256ENS_6half_tEfNS_4arch4Sm90ELb0ELb1ELb0ELb1ELb0ELb1ELb1ELb1ELb0ELb1ELb0ELb0EEENS1_21CollectiveEpilogueFwdINS6_IJSA_NS7_ILi256EEESB_EEES9_SE_SG_Li256ELb1ELb1ELb0ELb0EEENS1_36VarlenDynamicPersistentTileSchedulerILi128ELi96ELi256ELi128ELb0ELb1ELb1ELb1ELb0ELb1EEEEEEEEEvNT_6ParamsE:
	.zero		3584


//--------------------- .nv.constant0._ZN7cutlass13device_kernelIN5flash11enable_sm90INS1_16FlashAttnFwdSm90INS1_25CollectiveMainloopFwdSm90ILi2EN4cute5tupleIJNS5_1CILi1EEES8_S8_EEENS6_IJNS7_ILi128EEENS7_ILi96EEENS7_ILi64EEEEEELi256ENS_6half_tEfNS_4arch4Sm90ELb1ELb0ELb0ELb0ELb0ELb0ELb0ELb1ELb0ELb1ELb0ELb0EEENS1_21CollectiveEpilogueFwdINS6_IJSA_NS7_ILi256EEESB_EEES9_SE_SG_Li256ELb0ELb1ELb0ELb0EEENS1_30DynamicPersistentTileSchedulerILi256ELi128ELb0ELb1ELb1EEEEEEEEEvNT_6ParamsE --------------------------
	.section	.nv.constant0._ZN7cutlass13device_kernelIN5flash11enable_sm90INS1_16FlashAttnFwdSm90INS1_25CollectiveMainloopFwdSm90ILi2EN4cute5tupleIJNS5_1CILi1EEES8_S8_EEENS6_IJNS7_ILi128EEENS7_ILi96EEENS7_ILi64EEEEEELi256ENS_6half_tEfNS_4arch4Sm90ELb1ELb0ELb0ELb0ELb0ELb0ELb0ELb1ELb0ELb1ELb0ELb0EEENS1_21CollectiveEpilogueFwdINS6_IJSA_NS7_ILi256EEESB_EEES9_SE_SG_Li256ELb0ELb1ELb0ELb0EEENS1_30DynamicPersistentTileSchedulerILi256ELi128ELb0ELb1ELb1EEEEEEEEEvNT_6ParamsE,"a",@progbits
	.sectionflags	@""
	.align	4
.nv.constant0._ZN7cutlass13device_kernelIN5flash11enable_sm90INS1_16FlashAttnFwdSm90INS1_25CollectiveMainloopFwdSm90ILi2EN4cute5tupleIJNS5_1CILi1EEES8_S8_EEENS6_IJNS7_ILi128EEENS7_ILi96EEENS7_ILi64EEEEEELi256ENS_6half_tEfNS_4arch4Sm90ELb1ELb0ELb0ELb0ELb0ELb0ELb0ELb1ELb0ELb1ELb0ELb0EEENS1_21CollectiveEpilogueFwdINS6_IJSA_NS7_ILi256EEESB_EEES9_SE_SG_Li256ELb0ELb1ELb0ELb0EEENS1_30DynamicPersistentTileSchedulerILi256ELi128ELb0ELb1ELb1EEEEEEEEEvNT_6ParamsE:
	.zero		3328


//--------------------- .nv.constant0._ZN7cutlass13device_kernelIN5flash11enable_sm90INS1_16FlashAttnFwdSm90INS1_25CollectiveMainloopFwdSm90ILi2EN4cute5tupleIJNS5_1CILi1EEES8_S8_EEENS6_IJNS7_ILi128EEENS7_ILi96EEENS7_ILi64EEEEEELi256ENS_6half_tEfNS_4arch4Sm90ELb1ELb0ELb0ELb0ELb0ELb0ELb1ELb1ELb0ELb1ELb0ELb0EEENS1_21CollectiveEpilogueFwdINS6_IJSA_NS7_ILi256EEESB_EEES9_SE_SG_Li256ELb0ELb1ELb0ELb0EEENS1_30DynamicPersistentTileSchedulerILi256ELi128ELb0ELb1ELb1EEEEEEEEEvNT_6ParamsE --------------------------
	.section	.nv.constant0._ZN7cutlass13device_kernelIN5flash11enable_sm90INS1_16FlashAttnFwdSm90INS1_25CollectiveMainloopFwdSm90ILi2EN4cute5tupleIJNS5_1CILi1EEES8_S8_EEENS6_IJNS7_ILi128EEENS7_ILi96EEENS7_ILi64EEEEEELi256ENS_6half_tEfNS_4arch4Sm90ELb1ELb0ELb0ELb0ELb0ELb0ELb1ELb1ELb0ELb1ELb0ELb0EEENS1_21CollectiveEpilogueFwdINS6_IJSA_NS7_ILi256EEESB_EEES9_SE_SG_Li256ELb0ELb1ELb0ELb0EEENS1_30DynamicPersistentTileSchedulerILi256ELi128ELb0ELb1ELb1EEEEEEEEEvNT_6ParamsE,"a",@progbits
	.sectionflags	@""
	.align	4
.nv.constant0._ZN7cutlass13device_kernelIN5flash11enable_sm90INS1_16FlashAttnFwdSm90INS1_25CollectiveMainloopFwdSm90ILi2EN4cute5tupleIJNS5_1CILi1EEES8_S8_EEENS6_IJNS7_ILi128EEENS7_ILi96EEENS7_ILi64EEEEEELi256ENS_6half_tEfNS_4arch4Sm90ELb1ELb0ELb0ELb0ELb0ELb0ELb1ELb1ELb0ELb1ELb0ELb0EEENS1_21CollectiveEpilogueFwdINS6_IJSA_NS7_ILi256EEESB_EEES9_SE_SG_Li256ELb0ELb1ELb0ELb0EEENS1_30DynamicPersistentTileSchedulerILi256ELi128ELb0ELb1ELb1EEEEEEEEEvNT_6ParamsE:
	.zero		3584


//--------------------- .nv.constant0._ZN7cutlass13device_kernelIN5flash11enable_sm90INS1_16FlashAttnFwdSm90INS1_25CollectiveMainloopFwdSm90ILi2EN4cute5tupleIJNS5_1CILi1EEES8_S8_EEENS6_IJNS7_ILi128EEENS7_ILi96EEENS7_ILi64EEEEEELi256ENS_6half_tEfNS_4arch4Sm90ELb1ELb0ELb0ELb1ELb0ELb0ELb0ELb1ELb0ELb1ELb0ELb0EEENS1_21CollectiveEpilogueFwdINS6_IJSA_NS7_ILi256EEESB_EEES9_SE_SG_Li256ELb1ELb1ELb0ELb0EEENS1_36VarlenDynamicPersistentTileSchedulerILi128ELi96ELi256ELi128ELb0ELb1ELb1ELb1ELb1ELb1EEEEEEEEEvNT_6ParamsE --------------------------
	.section	.nv.constant0._ZN7cutlass13device_kernelIN5flash11enable_sm90INS1_16FlashAttnFwdSm90INS1_25CollectiveMainloopFwdSm90ILi2EN4cute5tupleIJNS5_1CILi1EEES8_S8_EEENS6_IJNS7_ILi128EEENS7_ILi96EEENS7_ILi64EEEEEELi256ENS_6half_tEfNS_4arch4Sm90ELb1ELb0ELb0ELb1ELb0ELb0ELb0ELb1ELb0ELb1ELb0ELb0EEENS1_21CollectiveEpilogueFwdINS6_IJSA_NS7_ILi256EEESB_EEES9_SE_SG_Li256ELb1ELb1ELb0ELb0EEENS1_36VarlenDynamicPersistentTileSchedulerILi128ELi96ELi256ELi128ELb0ELb1ELb1ELb1ELb1ELb1EEEEEEEEEvNT_6ParamsE,"a",@progbits
	.sectionflags	@""
	.align	4
.nv.constant0._ZN7cutlass13device_kernelIN5flash11enable_sm90INS1_16FlashAttnFwdSm90INS1_25CollectiveMainloopFwdSm90ILi2EN4cute5tupleIJNS5_1CILi1EEES8_S8_EEENS6_IJNS7_ILi128EEENS7_ILi96EEENS7_ILi64EEEEEELi256ENS_6half_tEfNS_4arch4Sm90ELb1ELb0ELb0ELb1ELb0ELb0ELb0ELb1ELb0ELb1ELb0ELb0EEENS1_21CollectiveEpilogueFwdINS6_IJSA_NS7_ILi256EEESB_EEES9_SE_SG_Li256ELb1ELb1ELb0ELb0EEENS1_36VarlenDynamicPersistentTileSchedulerILi128ELi96ELi256ELi128ELb0ELb1ELb1ELb1ELb1ELb1EEEEEEEEEvNT_6ParamsE:
	.zero		3328


//--------------------- .nv.constant0._ZN7cutlass13device_kernelIN5flash11enable_sm90INS1_16FlashAttnFwdSm90INS1_25CollectiveMainloopFwdSm90ILi2EN4cute5tupleIJNS5_1CILi1EEES8_S8_EEENS6_IJNS7_ILi128EEENS7_ILi96EEENS7_ILi64EEEEEELi256ENS_6half_tEfNS_4arch4Sm90ELb1ELb0ELb0ELb1ELb0ELb1ELb0ELb1ELb0ELb1ELb0ELb0EEENS1_21CollectiveEpilogueFwdINS6_IJSA_NS7_ILi256EEESB_EEES9_SE_SG_Li256ELb1ELb1ELb0ELb0EEENS1_36VarlenDynamicPersistentTileSchedulerILi128ELi96ELi256ELi128ELb0ELb1ELb1ELb1ELb1ELb1EEEEEEEEEvNT_6ParamsE --------------------------
	.section	.nv.constant0._ZN7cutlass13device_kernelIN5flash11enable_sm90INS1_16FlashAttnFwdSm90INS1_25CollectiveMainloopFwdSm90ILi2EN4cute5tupleIJNS5_1CILi1EEES8_S8_EEENS6_IJNS7_ILi128EEENS7_ILi96EEENS7_ILi64EEEEEELi256ENS_6half_tEfNS_4arch4Sm90ELb1ELb0ELb0ELb1ELb0ELb1ELb0ELb1ELb0ELb1ELb0ELb0EEENS1_21CollectiveEpilogueFwdINS6_IJSA_NS7_ILi256EEESB_EEES9_SE_SG_Li256ELb1ELb1ELb0ELb0EEENS1_36VarlenDynamicPersistentTileSchedulerILi128ELi96ELi256ELi128ELb0ELb1ELb1ELb1ELb1ELb1EEEEEEEEEvNT_6ParamsE,"a",@progbits
	.sectionflags	@""
	.align	4
.nv.constant0._ZN7cutlass13device_kernelIN5flash11enable_sm90INS1_16FlashAttnFwdSm90INS1_25CollectiveMainloopFwdSm90ILi2EN4cute5tupleIJNS5_1CILi1EEES8_S8_EEENS6_IJNS7_ILi128EEENS7_ILi96EEENS7_ILi64EEEEEELi256ENS_6half_tEfNS_4arch4Sm90ELb1ELb0ELb0ELb1ELb0ELb1ELb0ELb1ELb0ELb1ELb0ELb0EEENS1_21CollectiveEpilogueFwdINS6_IJSA_NS7_ILi256EEESB_EEES9_SE_SG_Li256ELb1ELb1ELb0ELb0EEENS1_36VarlenDynamicPersistentTileSchedulerILi128ELi96ELi256ELi128ELb0ELb1ELb1ELb1ELb1ELb1EEEEEEEEEvNT_6ParamsE:
	.zero		3328


//--------------------- .nv.constant0._ZN7cutlass13device_kernelIN5flash11enable_sm90INS1_16FlashAttnFwdSm90INS1_25CollectiveMainloopFwdSm90ILi2EN4cute5tupleIJNS5_1CILi1EEES8_S8_EEENS6_IJNS7_ILi128EEENS7_ILi96EEENS7_ILi64EEEEEELi256ENS_6half_tEfNS_4arch4Sm90ELb1ELb0ELb0ELb1ELb0ELb0ELb1ELb1ELb0ELb1ELb0ELb0EEENS1_21CollectiveEpilogueFwdINS6_IJSA_NS7_ILi256EEESB_EEES9_SE_SG_Li256ELb1ELb1ELb0ELb0EEENS1_36VarlenDynamicPersistentTileSchedulerILi128ELi96ELi256ELi128ELb0ELb1ELb1ELb1ELb1ELb1EEEEEEEEEvNT_6ParamsE --------------------------
	.section	.nv.constant0._ZN7cutlass13device_kernelIN5flash11enable_sm90INS1_16FlashAttnFwdSm90INS1_25CollectiveMainloopFwdSm90ILi2EN4cute5tupleIJNS5_1CILi1EEES8_S8_EEENS6_IJNS7_ILi128EEENS7_ILi96EEENS7_ILi64EEEEEELi256ENS_6half_tEfNS_4arch4Sm90ELb1ELb0ELb0ELb1ELb0ELb0ELb1ELb1ELb0ELb1ELb0ELb0EEENS1_21CollectiveEpilogueFwdINS6_IJSA_NS7_ILi256EEESB_EEES9_SE_SG_Li256ELb1ELb1ELb0ELb0EEENS1_36VarlenDynamicPersistentTileSchedulerILi128ELi96ELi256ELi128ELb0ELb1ELb1ELb1ELb1ELb1EEEEEEEEEvNT_6ParamsE,"a",@progbits
	.sectionflags	@""
	.align	4
.nv.constant0._ZN7cutlass13device_kernelIN5flash11enable_sm90INS1_16FlashAttnFwdSm90INS1_25CollectiveMainloopFwdSm90ILi2EN4cute5tupleIJNS5_1CILi1EEES8_S8_EEENS6_IJNS7_ILi128EEENS7_ILi96EEENS7_ILi64EEEEEELi256ENS_6half_tEfNS_4arch4Sm90ELb1ELb0ELb0ELb1ELb0ELb0ELb1ELb1ELb0ELb1ELb0ELb0EEENS1_21CollectiveEpilogueFwdINS6_IJSA_NS7_ILi256EEESB_EEES9_SE_SG_Li256ELb1ELb1ELb0ELb0EEENS1_36VarlenDynamicPersistentTileSchedulerILi128ELi96ELi256ELi128ELb0ELb1ELb1ELb1ELb1ELb1EEEEEEEEEvNT_6ParamsE:
	.zero		3584


//--------------------- .nv.constant0._ZN7cutlass13device_kernelIN5flash11enable_sm90INS1_16FlashAttnFwdSm90INS1_25CollectiveMainloopFwdSm90ILi2EN4cute5tupleIJNS5_1CILi1EEES8_S8_EEENS6_IJNS7_ILi128EEENS7_ILi96EEENS7_ILi64EEEEEELi256ENS_6half_tEfNS_4arch4Sm90ELb1ELb0ELb0ELb1ELb0ELb1ELb1ELb1ELb0ELb1ELb0ELb0EEENS1_21CollectiveEpilogueFwdINS6_IJSA_NS7_ILi256EEESB_EEES9_SE_SG_Li256ELb1ELb1ELb0ELb0EEENS1_36VarlenDynamicPersistentTileSchedulerILi128ELi96ELi256ELi128ELb0ELb1ELb1ELb1ELb1ELb1EEEEEEEEEvNT_6ParamsE --------------------------
	.section	.nv.constant0._ZN7cutlass13device_kernelIN5flash11enable_sm90INS1_16FlashAttnFwdSm90INS1_25CollectiveMainloopFwdSm90ILi2EN4cute5tupleIJNS5_1CILi1EEES8_S8_EEENS6_IJNS7_ILi128EEENS7_ILi96EEENS7_ILi64EEEEEELi256ENS_6half_tEfNS_4arch4Sm90ELb1ELb0ELb0ELb1ELb0ELb1ELb1ELb1ELb0ELb1ELb0ELb0EEENS1_21CollectiveEpilogueFwdINS6_IJSA_NS7_ILi256EEESB_EEES9_SE_SG_Li256ELb1ELb1ELb0ELb0EEENS1_36VarlenDynamicPersistentTileSchedulerILi128ELi96ELi256ELi128ELb0ELb1ELb1ELb1ELb1ELb1EEEEEEEEEvNT_6ParamsE,"a",@progbits
	.sectionflags	@""
	.align	4
.nv.constant0._ZN7cutlass13device_kernelIN5flash11enable_sm90INS1_16FlashAttnFwdSm90INS1_25CollectiveMainloopFwdSm90ILi2EN4cute5tupleIJNS5_1CILi1EEES8_S8_EEENS6_IJNS7_ILi128EEENS7_ILi96EEENS7_ILi64EEEEEELi256ENS_6half_tEfNS_4arch4Sm90ELb1ELb0ELb0ELb1ELb0ELb1ELb1ELb1ELb0ELb1ELb0ELb0EEENS1_21CollectiveEpilogueFwdINS6_IJSA_NS7_ILi256EEESB_EEES9_SE_SG_Li256ELb1ELb1ELb0ELb0EEENS1_36VarlenDynamicPersistentTileSchedulerILi128ELi96ELi256ELi128ELb0ELb1ELb1ELb1ELb1ELb1EEEEEEEEEvNT_6ParamsE:
	.zero		3584


//--------------------- SYMBOLS --------------------------

	.type		.nv.reservedSmem.offset0,@object
	.size		.nv.reservedSmem.offset0,0x4
	.type		__assertfail,@function
